	.target	sm_90a

	.elftype	@"ET_EXEC"


//--------------------- .note.nv.tkinfo           --------------------------
	.section	.note.nv.tkinfo,"",@"SHT_NOTE"
	.sectionflags	@"SHF_NOTE_NV_TKINFO"
	.tkinfo
        /*0018*/ 	.word	0x00000002
        /*0030*/ 	.string	""
        /*0030*/ 	.string	"ptxas"
        /*0030*/ 	.string	"Cuda compilation tools, release 13.0, V13.0.88"
        /*0030*/ 	.string	"Build cuda_13.0.r13.0/compiler.36424714_0"
        /*0030*/ 	.string	"-arch sm_90a -m 64 "



//--------------------- .note.nv.cuinfo           --------------------------
	.section	.note.nv.cuinfo,"",@"SHT_NOTE"
	.sectionflags	@"SHF_NOTE_NV_CUINFO"
        /*0018*/ 	.short	0x0002
        /*001a*/ 	.short	0x005a
        /*001c*/ 	.short	0x0082
	.zero		2


//--------------------- .nv.info                  --------------------------
	.section	.nv.info,"",@"SHT_CUDA_INFO"
	.align	4


	//----- nvinfo : EIATTR_REGCOUNT
	.align		4
        /*0000*/ 	.byte	0x04, 0x2f
        /*0002*/ 	.short	(.L_70 - .L_69)
	.align		4
.L_69:
        /*0004*/ 	.word	index@(_ZN2at6native29vectorized_elementwise_kernelILi8EZNS0_54_GLOBAL__N__d8c5977b_16_LinearAlgebra_cu_7dd49032_297216addr_kernel_cudaERNS_14TensorIteratorERKN3c106ScalarES8_EUlbbbE_St5arrayIPcLm4EEEEviT0_T1_)
        /*0008*/ 	.word	0x00000020


	//----- nvinfo : EIATTR_FRAME_SIZE
	.align		4
.L_70:
        /*000c*/ 	.byte	0x04, 0x11
        /*000e*/ 	.short	(.L_72 - .L_71)
	.align		4
.L_71:
        /*0010*/ 	.word	index@(_ZN2at6native29vectorized_elementwise_kernelILi8EZNS0_54_GLOBAL__N__d8c5977b_16_LinearAlgebra_cu_7dd49032_297216addr_kernel_cudaERNS_14TensorIteratorERKN3c106ScalarES8_EUlbbbE_St5arrayIPcLm4EEEEviT0_T1_)
        /*0014*/ 	.word	0x00000000


	//----- nvinfo : EIATTR_REGCOUNT
	.align		4
.L_72:
        /*0018*/ 	.byte	0x04, 0x2f
        /*001a*/ 	.short	(.L_74 - .L_73)
	.align		4
.L_73:
        /*001c*/ 	.word	index@(_ZN2at6native29vectorized_elementwise_kernelILi4EZNS0_54_GLOBAL__N__d8c5977b_16_LinearAlgebra_cu_7dd49032_297216addr_kernel_cudaERNS_14TensorIteratorERKN3c106ScalarES8_EUlbbbE_St5arrayIPcLm4EEEEviT0_T1_)
        /*0020*/ 	.word	0x00000020


	//----- nvinfo : EIATTR_FRAME_SIZE
	.align		4
.L_74:
        /*0024*/ 	.byte	0x04, 0x11
        /*0026*/ 	.short	(.L_76 - .L_75)
	.align		4
.L_75:
        /*0028*/ 	.word	index@(_ZN2at6native29vectorized_elementwise_kernelILi4EZNS0_54_GLOBAL__N__d8c5977b_16_LinearAlgebra_cu_7dd49032_297216addr_kernel_cudaERNS_14TensorIteratorERKN3c106ScalarES8_EUlbbbE_St5arrayIPcLm4EEEEviT0_T1_)
        /*002c*/ 	.word	0x00000000


	//----- nvinfo : EIATTR_REGCOUNT
	.align		4
.L_76:
        /*0030*/ 	.byte	0x04, 0x2f
        /*0032*/ 	.short	(.L_78 - .L_77)
	.align		4
.L_77:
        /*0034*/ 	.word	index@(_ZN2at6native29vectorized_elementwise_kernelILi2EZNS0_54_GLOBAL__N__d8c5977b_16_LinearAlgebra_cu_7dd49032_297216addr_kernel_cudaERNS_14TensorIteratorERKN3c106ScalarES8_EUlbbbE_St5arrayIPcLm4EEEEviT0_T1_)
        /*0038*/ 	.word	0x00000020


	//----- nvinfo : EIATTR_FRAME_SIZE
	.align		4
.L_78:
        /*003c*/ 	.byte	0x04, 0x11
        /*003e*/ 	.short	(.L_80 - .L_79)
	.align		4
.L_79:
        /*0040*/ 	.word	index@(_ZN2at6native29vectorized_elementwise_kernelILi2EZNS0_54_GLOBAL__N__d8c5977b_16_LinearAlgebra_cu_7dd49032_297216addr_kernel_cudaERNS_14TensorIteratorERKN3c106ScalarES8_EUlbbbE_St5arrayIPcLm4EEEEviT0_T1_)
        /*0044*/ 	.word	0x00000000


	//----- nvinfo : EIATTR_REGCOUNT
	.align		4
.L_80:
        /*0048*/ 	.byte	0x04, 0x2f
        /*004a*/ 	.short	(.L_82 - .L_81)
	.align		4
.L_81:
        /*004c*/ 	.word	index@(_ZN2at6native27unrolled_elementwise_kernelIZNS0_54_GLOBAL__N__d8c5977b_16_LinearAlgebra_cu_7dd49032_297216addr_kernel_cudaERNS_14TensorIteratorERKN3c106ScalarES8_EUlbbbE_St5arrayIPcLm4EELi4E23TrivialOffsetCalculatorILi3EjESD_ILi1EjENS0_6memory15LoadWithoutCastENSG_16StoreWithoutCastEEEviT_T0_T2_T3_T4_T5_)
        /*0050*/ 	.word	0x0000001c


	//----- nvinfo : EIATTR_FRAME_SIZE
	.align		4
.L_82:
        /*0054*/ 	.byte	0x04, 0x11
        /*0056*/ 	.short	(.L_84 - .L_83)
	.align		4
.L_83:
        /*0058*/ 	.word	index@(_ZN2at6native27unrolled_elementwise_kernelIZNS0_54_GLOBAL__N__d8c5977b_16_LinearAlgebra_cu_7dd49032_297216addr_kernel_cudaERNS_14TensorIteratorERKN3c106ScalarES8_EUlbbbE_St5arrayIPcLm4EELi4E23TrivialOffsetCalculatorILi3EjESD_ILi1EjENS0_6memory15LoadWithoutCastENSG_16StoreWithoutCastEEEviT_T0_T2_T3_T4_T5_)
        /*005c*/ 	.word	0x00000000


	//----- nvinfo : EIATTR_REGCOUNT
	.align		4
.L_84:
        /*0060*/ 	.byte	0x04, 0x2f
        /*0062*/ 	.short	(.L_86 - .L_85)
	.align		4
.L_85:
        /*0064*/ 	.word	index@(_ZN2at6native18elementwise_kernelILi128ELi4EZNS0_22gpu_kernel_impl_nocastIZNS0_54_GLOBAL__N__d8c5977b_16_LinearAlgebra_cu_7dd49032_297216addr_kernel_cudaERNS_14TensorIteratorERKN3c106ScalarES9_EUlbbbE_EEvRNS_18TensorIteratorBaseERKT_EUliE_EEviT1_)
        /*0068*/ 	.word	0x00000012


	//----- nvinfo : EIATTR_FRAME_SIZE
	.align		4
.L_86:
        /*006c*/ 	.byte	0x04, 0x11
        /*006e*/ 	.short	(.L_88 - .L_87)
	.align		4
.L_87:
        /*0070*/ 	.word	index@(_ZN2at6native18elementwise_kernelILi128ELi4EZNS0_22gpu_kernel_impl_nocastIZNS0_54_GLOBAL__N__d8c5977b_16_LinearAlgebra_cu_7dd49032_297216addr_kernel_cudaERNS_14TensorIteratorERKN3c106ScalarES9_EUlbbbE_EEvRNS_18TensorIteratorBaseERKT_EUliE_EEviT1_)
        /*0074*/ 	.word	0x00000000


	//----- nvinfo : EIATTR_REGCOUNT
	.align		4
.L_88:
        /*0078*/ 	.byte	0x04, 0x2f
        /*007a*/ 	.short	(.L_90 - .L_89)
	.align		4
.L_89:
        /*007c*/ 	.word	index@(_ZN2at6native27unrolled_elementwise_kernelIZNS0_54_GLOBAL__N__d8c5977b_16_LinearAlgebra_cu_7dd49032_297216addr_kernel_cudaERNS_14TensorIteratorERKN3c106ScalarES8_EUlbbbE_St5arrayIPcLm4EELi4E23TrivialOffsetCalculatorILi3EjESD_ILi1EjENS0_6memory12LoadWithCastILi3EEENSG_13StoreWithCastILi1EEEEEviT_T0_T2_T3_T4_T5_)
        /*0080*/ 	.word	0x0000001f


	//----- nvinfo : EIATTR_FRAME_SIZE
	.align		4
.L_90:
        /*0084*/ 	.byte	0x04, 0x11
        /*0086*/ 	.short	(.L_92 - .L_91)
	.align		4
.L_91:
        /*0088*/ 	.word	index@(_ZN2at6native27unrolled_elementwise_kernelIZNS0_54_GLOBAL__N__d8c5977b_16_LinearAlgebra_cu_7dd49032_297216addr_kernel_cudaERNS_14TensorIteratorERKN3c106ScalarES8_EUlbbbE_St5arrayIPcLm4EELi4E23TrivialOffsetCalculatorILi3EjESD_ILi1EjENS0_6memory12LoadWithCastILi3EEENSG_13StoreWithCastILi1EEEEEviT_T0_T2_T3_T4_T5_)
        /*008c*/ 	.word	0x00000000


	//----- nvinfo : EIATTR_REGCOUNT
	.align		4
.L_92:
        /*0090*/ 	.byte	0x04, 0x2f
        /*0092*/ 	.short	(.L_94 - .L_93)
	.align		4
.L_93:
        /*0094*/ 	.word	index@(_ZN2at6native18elementwise_kernelILi128ELi4EZNS0_15gpu_kernel_implIZNS0_54_GLOBAL__N__d8c5977b_16_LinearAlgebra_cu_7dd49032_297216addr_kernel_cudaERNS_14TensorIteratorERKN3c106ScalarES9_EUlbbbE_EEvRNS_18TensorIteratorBaseERKT_EUliE_EEviT1_)
        /*0098*/ 	.word	0x0000001b


	//----- nvinfo : EIATTR_FRAME_SIZE
	.align		4
.L_94:
        /*009c*/ 	.byte	0x04, 0x11
        /*009e*/ 	.short	(.L_96 - .L_95)
	.align		4
.L_95:
        /*00a0*/ 	.word	index@(_ZN2at6native18elementwise_kernelILi128ELi4EZNS0_15gpu_kernel_implIZNS0_54_GLOBAL__N__d8c5977b_16_LinearAlgebra_cu_7dd49032_297216addr_kernel_cudaERNS_14TensorIteratorERKN3c106ScalarES9_EUlbbbE_EEvRNS_18TensorIteratorBaseERKT_EUliE_EEviT1_)
        /*00a4*/ 	.word	0x00000000


	//----- nvinfo : EIATTR_REGCOUNT
	.align		4
.L_96:
        /*00a8*/ 	.byte	0x04, 0x2f
        /*00aa*/ 	.short	(.L_98 - .L_97)
	.align		4
.L_97:
        /*00ac*/ 	.word	index@(_ZN2at6native29vectorized_elementwise_kernelILi8EZNS0_54_GLOBAL__N__d8c5977b_16_LinearAlgebra_cu_7dd49032_297216addr_kernel_cudaERNS_14TensorIteratorERKN3c106ScalarES8_EUlbbbE0_St5arrayIPcLm4EEEEviT0_T1_)
        /*00b0*/ 	.word	0x00000023


	//----- nvinfo : EIATTR_FRAME_SIZE
	.align		4
.L_98:
        /*00b4*/ 	.byte	0x04, 0x11
        /*00b6*/ 	.short	(.L_100 - .L_99)
	.align		4
.L_99:
        /*00b8*/ 	.word	index@(_ZN2at6native29vectorized_elementwise_kernelILi8EZNS0_54_GLOBAL__N__d8c5977b_16_LinearAlgebra_cu_7dd49032_297216addr_kernel_cudaERNS_14TensorIteratorERKN3c106ScalarES8_EUlbbbE0_St5arrayIPcLm4EEEEviT0_T1_)
        /*00bc*/ 	.word	0x00000000


	//----- nvinfo : EIATTR_REGCOUNT
	.align		4
.L_100:
        /*00c0*/ 	.byte	0x04, 0x2f
        /*00c2*/ 	.short	(.L_102 - .L_101)
	.align		4
.L_101:
        /*00c4*/ 	.word	index@(_ZN2at6native29vectorized_elementwise_kernelILi4EZNS0_54_GLOBAL__N__d8c5977b_16_LinearAlgebra_cu_7dd49032_297216addr_kernel_cudaERNS_14TensorIteratorERKN3c106ScalarES8_EUlbbbE0_St5arrayIPcLm4EEEEviT0_T1_)
        /*00c8*/ 	.word	0x00000023


	//----- nvinfo : EIATTR_FRAME_SIZE
	.align		4
.L_102:
        /*00cc*/ 	.byte	0x04, 0x11
        /*00ce*/ 	.short	(.L_104 - .L_103)
	.align		4
.L_103:
        /*00d0*/ 	.word	index@(_ZN2at6native29vectorized_elementwise_kernelILi4EZNS0_54_GLOBAL__N__d8c5977b_16_LinearAlgebra_cu_7dd49032_297216addr_kernel_cudaERNS_14TensorIteratorERKN3c106ScalarES8_EUlbbbE0_St5arrayIPcLm4EEEEviT0_T1_)
        /*00d4*/ 	.word	0x00000000


	//----- nvinfo : EIATTR_REGCOUNT
	.align		4
.L_104:
        /*00d8*/ 	.byte	0x04, 0x2f
        /*00da*/ 	.short	(.L_106 - .L_105)
	.align		4
.L_105:
        /*00dc*/ 	.word	index@(_ZN2at6native29vectorized_elementwise_kernelILi2EZNS0_54_GLOBAL__N__d8c5977b_16_LinearAlgebra_cu_7dd49032_297216addr_kernel_cudaERNS_14TensorIteratorERKN3c106ScalarES8_EUlbbbE0_St5arrayIPcLm4EEEEviT0_T1_)
        /*00e0*/ 	.word	0x00000023


	//----- nvinfo : EIATTR_FRAME_SIZE
	.align		4
.L_106:
        /*00e4*/ 	.byte	0x04, 0x11
        /*00e6*/ 	.short	(.L_108 - .L_107)
	.align		4
.L_107:
        /*00e8*/ 	.word	index@(_ZN2at6native29vectorized_elementwise_kernelILi2EZNS0_54_GLOBAL__N__d8c5977b_16_LinearAlgebra_cu_7dd49032_297216addr_kernel_cudaERNS_14TensorIteratorERKN3c106ScalarES8_EUlbbbE0_St5arrayIPcLm4EEEEviT0_T1_)
        /*00ec*/ 	.word	0x00000000


	//----- nvinfo : EIATTR_REGCOUNT
	.align		4
.L_108:
        /*00f0*/ 	.byte	0x04, 0x2f
        /*00f2*/ 	.short	(.L_110 - .L_109)
	.align		4
.L_109:
        /*00f4*/ 	.word	index@(_ZN2at6native27unrolled_elementwise_kernelIZNS0_54_GLOBAL__N__d8c5977b_16_LinearAlgebra_cu_7dd49032_297216addr_kernel_cudaERNS_14TensorIteratorERKN3c106ScalarES8_EUlbbbE0_St5arrayIPcLm4EELi4E23TrivialOffsetCalculatorILi3EjESD_ILi1EjENS0_6memory15LoadWithoutCastENSG_16StoreWithoutCastEEEviT_T0_T2_T3_T4_T5_)
        /*00f8*/ 	.word	0x00000018


	//----- nvinfo : EIATTR_FRAME_SIZE
	.align		4
.L_110:
        /*00fc*/ 	.byte	0x04, 0x11
        /*00fe*/ 	.short	(.L_112 - .L_111)
	.align		4
.L_111:
        /*0100*/ 	.word	index@(_ZN2at6native27unrolled_elementwise_kernelIZNS0_54_GLOBAL__N__d8c5977b_16_LinearAlgebra_cu_7dd49032_297216addr_kernel_cudaERNS_14TensorIteratorERKN3c106ScalarES8_EUlbbbE0_St5arrayIPcLm4EELi4E23TrivialOffsetCalculatorILi3EjESD_ILi1EjENS0_6memory15LoadWithoutCastENSG_16StoreWithoutCastEEEviT_T0_T2_T3_T4_T5_)
        /*0104*/ 	.word	0x00000000


	//----- nvinfo : EIATTR_REGCOUNT
	.align		4
.L_112:
        /*0108*/ 	.byte	0x04, 0x2f
        /*010a*/ 	.short	(.L_114 - .L_113)
	.align		4
.L_113:
        /*010c*/ 	.word	index@(_ZN2at6native18elementwise_kernelILi128ELi4EZNS0_22gpu_kernel_impl_nocastIZNS0_54_GLOBAL__N__d8c5977b_16_LinearAlgebra_cu_7dd49032_297216addr_kernel_cudaERNS_14TensorIteratorERKN3c106ScalarES9_EUlbbbE0_EEvRNS_18TensorIteratorBaseERKT_EUliE_EEviT1_)
        /*0110*/ 	.word	0x00000016


	//----- nvinfo : EIATTR_FRAME_SIZE
	.align		4
.L_114:
        /*0114*/ 	.byte	0x04, 0x11
        /*0116*/ 	.short	(.L_116 - .L_115)
	.align		4
.L_115:
        /*0118*/ 	.word	index@(_ZN2at6native18elementwise_kernelILi128ELi4EZNS0_22gpu_kernel_impl_nocastIZNS0_54_GLOBAL__N__d8c5977b_16_LinearAlgebra_cu_7dd49032_297216addr_kernel_cudaERNS_14TensorIteratorERKN3c106ScalarES9_EUlbbbE0_EEvRNS_18TensorIteratorBaseERKT_EUliE_EEviT1_)
        /*011c*/ 	.word	0x00000000


	//----- nvinfo : EIATTR_REGCOUNT
	.align		4
.L_116:
        /*0120*/ 	.byte	0x04, 0x2f
        /*0122*/ 	.short	(.L_118 - .L_117)
	.align		4
.L_117:
        /*0124*/ 	.word	index@(_ZN2at6native27unrolled_elementwise_kernelIZNS0_54_GLOBAL__N__d8c5977b_16_LinearAlgebra_cu_7dd49032_297216addr_kernel_cudaERNS_14TensorIteratorERKN3c106ScalarES8_EUlbbbE0_St5arrayIPcLm4EELi4E23TrivialOffsetCalculatorILi3EjESD_ILi1EjENS0_6memory12LoadWithCastILi3EEENSG_13StoreWithCastILi1EEEEEviT_T0_T2_T3_T4_T5_)
        /*0128*/ 	.word	0x00000020


	//----- nvinfo : EIATTR_FRAME_SIZE
	.align		4
.L_118:
        /*012c*/ 	.byte	0x04, 0x11
        /*012e*/ 	.short	(.L_120 - .L_119)
	.align		4
.L_119:
        /*0130*/ 	.word	index@(_ZN2at6native27unrolled_elementwise_kernelIZNS0_54_GLOBAL__N__d8c5977b_16_LinearAlgebra_cu_7dd49032_297216addr_kernel_cudaERNS_14TensorIteratorERKN3c106ScalarES8_EUlbbbE0_St5arrayIPcLm4EELi4E23TrivialOffsetCalculatorILi3EjESD_ILi1EjENS0_6memory12LoadWithCastILi3EEENSG_13StoreWithCastILi1EEEEEviT_T0_T2_T3_T4_T5_)
        /*0134*/ 	.word	0x00000000


	//----- nvinfo : EIATTR_REGCOUNT
	.align		4
.L_120:
        /*0138*/ 	.byte	0x04, 0x2f
        /*013a*/ 	.short	(.L_122 - .L_121)
	.align		4
.L_121:
        /*013c*/ 	.word	index@(_ZN2at6native18elementwise_kernelILi128ELi4EZNS0_15gpu_kernel_implIZNS0_54_GLOBAL__N__d8c5977b_16_LinearAlgebra_cu_7dd49032_297216addr_kernel_cudaERNS_14TensorIteratorERKN3c106ScalarES9_EUlbbbE0_EEvRNS_18TensorIteratorBaseERKT_EUliE_EEviT1_)
        /*0140*/ 	.word	0x0000001b


	//----- nvinfo : EIATTR_FRAME_SIZE
	.align		4
.L_122:
        /*0144*/ 	.byte	0x04, 0x11
        /*0146*/ 	.short	(.L_124 - .L_123)
	.align		4
.L_123:
        /*0148*/ 	.word	index@(_ZN2at6native18elementwise_kernelILi128ELi4EZNS0_15gpu_kernel_implIZNS0_54_GLOBAL__N__d8c5977b_16_LinearAlgebra_cu_7dd49032_297216addr_kernel_cudaERNS_14TensorIteratorERKN3c106ScalarES9_EUlbbbE0_EEvRNS_18TensorIteratorBaseERKT_EUliE_EEviT1_)
        /*014c*/ 	.word	0x00000000


	//----- nvinfo : EIATTR_REGCOUNT
	.align		4
.L_124:
        /*0150*/ 	.byte	0x04, 0x2f
        /*0152*/ 	.short	(.L_126 - .L_125)
	.align		4
.L_125:
        /*0154*/ 	.word	index@(_ZN2at6native29vectorized_elementwise_kernelILi8EZZZNS0_54_GLOBAL__N__d8c5977b_16_LinearAlgebra_cu_7dd49032_297216addr_kernel_cudaERNS_14TensorIteratorERKN3c106ScalarES8_ENKUlvE_clEvENKUlvE_clEvEUlhhhE_St5arrayIPcLm4EEEEviT0_T1_)
        /*0158*/ 	.word	0x00000020


	//----- nvinfo : EIATTR_FRAME_SIZE
	.align		4
.L_126:
        /*015c*/ 	.byte	0x04, 0x11
        /*015e*/ 	.short	(.L_128 - .L_127)
	.align		4
.L_127:
        /*0160*/ 	.word	index@(_ZN2at6native29vectorized_elementwise_kernelILi8EZZZNS0_54_GLOBAL__N__d8c5977b_16_LinearAlgebra_cu_7dd49032_297216addr_kernel_cudaERNS_14TensorIteratorERKN3c106ScalarES8_ENKUlvE_clEvENKUlvE_clEvEUlhhhE_St5arrayIPcLm4EEEEviT0_T1_)
        /*0164*/ 	.word	0x00000000


	//----- nvinfo : EIATTR_REGCOUNT
	.align		4
.L_128:
        /*0168*/ 	.byte	0x04, 0x2f
        /*016a*/ 	.short	(.L_130 - .L_129)
	.align		4
.L_129:
        /*016c*/ 	.word	index@(_ZN2at6native29vectorized_elementwise_kernelILi4EZZZNS0_54_GLOBAL__N__d8c5977b_16_LinearAlgebra_cu_7dd49032_297216addr_kernel_cudaERNS_14TensorIteratorERKN3c106ScalarES8_ENKUlvE_clEvENKUlvE_clEvEUlhhhE_St5arrayIPcLm4EEEEviT0_T1_)
        /*0170*/ 	.word	0x00000020


	//----- nvinfo : EIATTR_FRAME_SIZE
	.align		4
.L_130:
        /*0174*/ 	.byte	0x04, 0x11
        /*0176*/ 	.short	(.L_132 - .L_131)
	.align		4
.L_131:
        /*0178*/ 	.word	index@(_ZN2at6native29vectorized_elementwise_kernelILi4EZZZNS0_54_GLOBAL__N__d8c5977b_16_LinearAlgebra_cu_7dd49032_297216addr_kernel_cudaERNS_14TensorIteratorERKN3c106ScalarES8_ENKUlvE_clEvENKUlvE_clEvEUlhhhE_St5arrayIPcLm4EEEEviT0_T1_)
        /*017c*/ 	.word	0x00000000


	//----- nvinfo : EIATTR_REGCOUNT
	.align		4
.L_132:
        /*0180*/ 	.byte	0x04, 0x2f
        /*0182*/ 	.short	(.L_134 - .L_133)
	.align		4
.L_133:
        /*0184*/ 	.word	index@(_ZN2at6native29vectorized_elementwise_kernelILi2EZZZNS0_54_GLOBAL__N__d8c5977b_16_LinearAlgebra_cu_7dd49032_297216addr_kernel_cudaERNS_14TensorIteratorERKN3c106ScalarES8_ENKUlvE_clEvENKUlvE_clEvEUlhhhE_St5arrayIPcLm4EEEEviT0_T1_)
        /*0188*/ 	.word	0x00000020


	//----- nvinfo : EIATTR_FRAME_SIZE
	.align		4
.L_134:
        /*018c*/ 	.byte	0x04, 0x11
        /*018e*/ 	.short	(.L_136 - .L_135)
	.align		4
.L_135:
        /*0190*/ 	.word	index@(_ZN2at6native29vectorized_elementwise_kernelILi2EZZZNS0_54_GLOBAL__N__d8c5977b_16_LinearAlgebra_cu_7dd49032_297216addr_kernel_cudaERNS_14TensorIteratorERKN3c106ScalarES8_ENKUlvE_clEvENKUlvE_clEvEUlhhhE_St5arrayIPcLm4EEEEviT0_T1_)
        /*0194*/ 	.word	0x00000000


	//----- nvinfo : EIATTR_REGCOUNT
	.align		4
.L_136:
        /*0198*/ 	.byte	0x04, 0x2f
        /*019a*/ 	.short	(.L_138 - .L_137)
	.align		4
.L_137:
        /*019c*/ 	.word	index@(_ZN2at6native27unrolled_elementwise_kernelIZZZNS0_54_GLOBAL__N__d8c5977b_16_LinearAlgebra_cu_7dd49032_297216addr_kernel_cudaERNS_14TensorIteratorERKN3c106ScalarES8_ENKUlvE_clEvENKUlvE_clEvEUlhhhE_St5arrayIPcLm4EELi4E23TrivialOffsetCalculatorILi3EjESF_ILi1EjENS0_6memory15LoadWithoutCastENSI_16StoreWithoutCastEEEviT_T0_T2_T3_T4_T5_)
        /*01a0*/ 	.word	0x0000001e


	//----- nvinfo : EIATTR_FRAME_SIZE
	.align		4
.L_138:
        /*01a4*/ 	.byte	0x04, 0x11
        /*01a6*/ 	.short	(.L_140 - .L_139)
	.align		4
.L_139:
        /*01a8*/ 	.word	index@(_ZN2at6native27unrolled_elementwise_kernelIZZZNS0_54_GLOBAL__N__d8c5977b_16_LinearAlgebra_cu_7dd49032_297216addr_kernel_cudaERNS_14TensorIteratorERKN3c106ScalarES8_ENKUlvE_clEvENKUlvE_clEvEUlhhhE_St5arrayIPcLm4EELi4E23TrivialOffsetCalculatorILi3EjESF_ILi1EjENS0_6memory15LoadWithoutCastENSI_16StoreWithoutCastEEEviT_T0_T2_T3_T4_T5_)
        /*01ac*/ 	.word	0x00000000


	//----- nvinfo : EIATTR_REGCOUNT
	.align		4
.L_140:
        /*01b0*/ 	.byte	0x04, 0x2f
        /*01b2*/ 	.short	(.L_142 - .L_141)
	.align		4
.L_141:
        /*01b4*/ 	.word	index@(_ZN2at6native18elementwise_kernelILi128ELi4EZNS0_22gpu_kernel_impl_nocastIZZZNS0_54_GLOBAL__N__d8c5977b_16_LinearAlgebra_cu_7dd49032_297216addr_kernel_cudaERNS_14TensorIteratorERKN3c106ScalarES9_ENKUlvE_clEvENKUlvE_clEvEUlhhhE_EEvRNS_18TensorIteratorBaseERKT_EUliE_EEviT1_)
        /*01b8*/ 	.word	0x00000012


	//----- nvinfo : EIATTR_FRAME_SIZE
	.align		4
.L_142:
        /*01bc*/ 	.byte	0x04, 0x11
        /*01be*/ 	.short	(.L_144 - .L_143)
	.align		4
.L_143:
        /*01c0*/ 	.word	index@(_ZN2at6native18elementwise_kernelILi128ELi4EZNS0_22gpu_kernel_impl_nocastIZZZNS0_54_GLOBAL__N__d8c5977b_16_LinearAlgebra_cu_7dd49032_297216addr_kernel_cudaERNS_14TensorIteratorERKN3c106ScalarES9_ENKUlvE_clEvENKUlvE_clEvEUlhhhE_EEvRNS_18TensorIteratorBaseERKT_EUliE_EEviT1_)
        /*01c4*/ 	.word	0x00000000


	//----- nvinfo : EIATTR_REGCOUNT
	.align		4
.L_144:
        /*01c8*/ 	.byte	0x04, 0x2f
        /*01ca*/ 	.short	(.L_146 - .L_145)
	.align		4
.L_145:
        /*01cc*/ 	.word	index@(_ZN2at6native27unrolled_elementwise_kernelIZZZNS0_54_GLOBAL__N__d8c5977b_16_LinearAlgebra_cu_7dd49032_297216addr_kernel_cudaERNS_14TensorIteratorERKN3c106ScalarES8_ENKUlvE_clEvENKUlvE_clEvEUlhhhE_St5arrayIPcLm4EELi4E23TrivialOffsetCalculatorILi3EjESF_ILi1EjENS0_6memory12LoadWithCastILi3EEENSI_13StoreWithCastILi1EEEEEviT_T0_T2_T3_T4_T5_)
        /*01d0*/ 	.word	0x00000020


	//----- nvinfo : EIATTR_FRAME_SIZE
	.align		4
.L_146:
        /*01d4*/ 	.byte	0x04, 0x11
        /*01d6*/ 	.short	(.L_148 - .L_147)
	.align		4
.L_147:
        /*01d8*/ 	.word	index@(_ZN2at6native27unrolled_elementwise_kernelIZZZNS0_54_GLOBAL__N__d8c5977b_16_LinearAlgebra_cu_7dd49032_297216addr_kernel_cudaERNS_14TensorIteratorERKN3c106ScalarES8_ENKUlvE_clEvENKUlvE_clEvEUlhhhE_St5arrayIPcLm4EELi4E23TrivialOffsetCalculatorILi3EjESF_ILi1EjENS0_6memory12LoadWithCastILi3EEENSI_13StoreWithCastILi1EEEEEviT_T0_T2_T3_T4_T5_)
        /*01dc*/ 	.word	0x00000000


	//----- nvinfo : EIATTR_REGCOUNT
	.align		4
.L_148:
        /*01e0*/ 	.byte	0x04, 0x2f
        /*01e2*/ 	.short	(.L_150 - .L_149)
	.align		4
.L_149:
        /*01e4*/ 	.word	index@(_ZN2at6native18elementwise_kernelILi128ELi4EZNS0_15gpu_kernel_implIZZZNS0_54_GLOBAL__N__d8c5977b_16_LinearAlgebra_cu_7dd49032_297216addr_kernel_cudaERNS_14TensorIteratorERKN3c106ScalarES9_ENKUlvE_clEvENKUlvE_clEvEUlhhhE_EEvRNS_18TensorIteratorBaseERKT_EUliE_EEviT1_)
        /*01e8*/ 	.word	0x0000001c


	//----- nvinfo : EIATTR_FRAME_SIZE
	.align		4
.L_150:
        /*01ec*/ 	.byte	0x04, 0x11
        /*01ee*/ 	.short	(.L_152 - .L_151)
	.align		4
.L_151:
        /*01f0*/ 	.word	index@(_ZN2at6native18elementwise_kernelILi128ELi4EZNS0_15gpu_kernel_implIZZZNS0_54_GLOBAL__N__d8c5977b_16_LinearAlgebra_cu_7dd49032_297216addr_kernel_cudaERNS_14TensorIteratorERKN3c106ScalarES9_ENKUlvE_clEvENKUlvE_clEvEUlhhhE_EEvRNS_18TensorIteratorBaseERKT_EUliE_EEviT1_)
        /*01f4*/ 	.word	0x00000000


	//----- nvinfo : EIATTR_REGCOUNT
	.align		4
.L_152:
        /*01f8*/ 	.byte	0x04, 0x2f
        /*01fa*/ 	.short	(.L_154 - .L_153)
	.align		4
.L_153:
        /*01fc*/ 	.word	index@(_ZN2at6native29vectorized_elementwise_kernelILi8EZZZNS0_54_GLOBAL__N__d8c5977b_16_LinearAlgebra_cu_7dd49032_297216addr_kernel_cudaERNS_14TensorIteratorERKN3c106ScalarES8_ENKUlvE_clEvENKUlvE_clEvEUlhhhE0_St5arrayIPcLm4EEEEviT0_T1_)
        /*0200*/ 	.word	0x00000020


	//----- nvinfo : EIATTR_FRAME_SIZE
	.align		4
.L_154:
        /*0204*/ 	.byte	0x04, 0x11
        /*0206*/ 	.short	(.L_156 - .L_155)
	.align		4
.L_155:
        /*0208*/ 	.word	index@(_ZN2at6native29vectorized_elementwise_kernelILi8EZZZNS0_54_GLOBAL__N__d8c5977b_16_LinearAlgebra_cu_7dd49032_297216addr_kernel_cudaERNS_14TensorIteratorERKN3c106ScalarES8_ENKUlvE_clEvENKUlvE_clEvEUlhhhE0_St5arrayIPcLm4EEEEviT0_T1_)
        /*020c*/ 	.word	0x00000000


	//----- nvinfo : EIATTR_REGCOUNT
	.align		4
.L_156:
        /*0210*/ 	.byte	0x04, 0x2f
        /*0212*/ 	.short	(.L_158 - .L_157)
	.align		4
.L_157:
        /*0214*/ 	.word	index@(_ZN2at6native29vectorized_elementwise_kernelILi4EZZZNS0_54_GLOBAL__N__d8c5977b_16_LinearAlgebra_cu_7dd49032_297216addr_kernel_cudaERNS_14TensorIteratorERKN3c106ScalarES8_ENKUlvE_clEvENKUlvE_clEvEUlhhhE0_St5arrayIPcLm4EEEEviT0_T1_)
        /*0218*/ 	.word	0x00000020


	//----- nvinfo : EIATTR_FRAME_SIZE
	.align		4
.L_158:
        /*021c*/ 	.byte	0x04, 0x11
        /*021e*/ 	.short	(.L_160 - .L_159)
	.align		4
.L_159:
        /*0220*/ 	.word	index@(_ZN2at6native29vectorized_elementwise_kernelILi4EZZZNS0_54_GLOBAL__N__d8c5977b_16_LinearAlgebra_cu_7dd49032_297216addr_kernel_cudaERNS_14TensorIteratorERKN3c106ScalarES8_ENKUlvE_clEvENKUlvE_clEvEUlhhhE0_St5arrayIPcLm4EEEEviT0_T1_)
        /*0224*/ 	.word	0x00000000


	//----- nvinfo : EIATTR_REGCOUNT
	.align		4
.L_160:
        /*0228*/ 	.byte	0x04, 0x2f
        /*022a*/ 	.short	(.L_162 - .L_161)
	.align		4
.L_161:
        /*022c*/ 	.word	index@(_ZN2at6native29vectorized_elementwise_kernelILi2EZZZNS0_54_GLOBAL__N__d8c5977b_16_LinearAlgebra_cu_7dd49032_297216addr_kernel_cudaERNS_14TensorIteratorERKN3c106ScalarES8_ENKUlvE_clEvENKUlvE_clEvEUlhhhE0_St5arrayIPcLm4EEEEviT0_T1_)
        /*0230*/ 	.word	0x00000020


	//----- nvinfo : EIATTR_FRAME_SIZE
	.align		4
.L_162:
        /*0234*/ 	.byte	0x04, 0x11
        /*0236*/ 	.short	(.L_164 - .L_163)
	.align		4
.L_163:
        /*0238*/ 	.word	index@(_ZN2at6native29vectorized_elementwise_kernelILi2EZZZNS0_54_GLOBAL__N__d8c5977b_16_LinearAlgebra_cu_7dd49032_297216addr_kernel_cudaERNS_14TensorIteratorERKN3c106ScalarES8_ENKUlvE_clEvENKUlvE_clEvEUlhhhE0_St5arrayIPcLm4EEEEviT0_T1_)
        /*023c*/ 	.word	0x00000000


	//----- nvinfo : EIATTR_REGCOUNT
	.align		4
.L_164:
        /*0240*/ 	.byte	0x04, 0x2f
        /*0242*/ 	.short	(.L_166 - .L_165)
	.align		4
.L_165:
        /*0244*/ 	.word	index@(_ZN2at6native27unrolled_elementwise_kernelIZZZNS0_54_GLOBAL__N__d8c5977b_16_LinearAlgebra_cu_7dd49032_297216addr_kernel_cudaERNS_14TensorIteratorERKN3c106ScalarES8_ENKUlvE_clEvENKUlvE_clEvEUlhhhE0_St5arrayIPcLm4EELi4E23TrivialOffsetCalculatorILi3EjESF_ILi1EjENS0_6memory15LoadWithoutCastENSI_16StoreWithoutCastEEEviT_T0_T2_T3_T4_T5_)
        /*0248*/ 	.word	0x00000020


	//----- nvinfo : EIATTR_FRAME_SIZE
	.align		4
.L_166:
        /*024c*/ 	.byte	0x04, 0x11
        /*024e*/ 	.short	(.L_168 - .L_167)
	.align		4
.L_167:
        /*0250*/ 	.word	index@(_ZN2at6native27unrolled_elementwise_kernelIZZZNS0_54_GLOBAL__N__d8c5977b_16_LinearAlgebra_cu_7dd49032_297216addr_kernel_cudaERNS_14TensorIteratorERKN3c106ScalarES8_ENKUlvE_clEvENKUlvE_clEvEUlhhhE0_St5arrayIPcLm4EELi4E23TrivialOffsetCalculatorILi3EjESF_ILi1EjENS0_6memory15LoadWithoutCastENSI_16StoreWithoutCastEEEviT_T0_T2_T3_T4_T5_)
        /*0254*/ 	.word	0x00000000


	//----- nvinfo : EIATTR_REGCOUNT
	.align		4
.L_168:
        /*0258*/ 	.byte	0x04, 0x2f
        /*025a*/ 	.short	(.L_170 - .L_169)
	.align		4
.L_169:
        /*025c*/ 	.word	index@(_ZN2at6native18elementwise_kernelILi128ELi4EZNS0_22gpu_kernel_impl_nocastIZZZNS0_54_GLOBAL__N__d8c5977b_16_LinearAlgebra_cu_7dd49032_297216addr_kernel_cudaERNS_14TensorIteratorERKN3c106ScalarES9_ENKUlvE_clEvENKUlvE_clEvEUlhhhE0_EEvRNS_18TensorIteratorBaseERKT_EUliE_EEviT1_)
        /*0260*/ 	.word	0x00000016


	//----- nvinfo : EIATTR_FRAME_SIZE
	.align		4
.L_170:
        /*0264*/ 	.byte	0x04, 0x11
        /*0266*/ 	.short	(.L_172 - .L_171)
	.align		4
.L_171:
        /*0268*/ 	.word	index@(_ZN2at6native18elementwise_kernelILi128ELi4EZNS0_22gpu_kernel_impl_nocastIZZZNS0_54_GLOBAL__N__d8c5977b_16_LinearAlgebra_cu_7dd49032_297216addr_kernel_cudaERNS_14TensorIteratorERKN3c106ScalarES9_ENKUlvE_clEvENKUlvE_clEvEUlhhhE0_EEvRNS_18TensorIteratorBaseERKT_EUliE_EEviT1_)
        /*026c*/ 	.word	0x00000000


	//----- nvinfo : EIATTR_REGCOUNT
	.align		4
.L_172:
        /*0270*/ 	.byte	0x04, 0x2f
        /*0272*/ 	.short	(.L_174 - .L_173)
	.align		4
.L_173:
        /*0274*/ 	.word	index@(_ZN2at6native27unrolled_elementwise_kernelIZZZNS0_54_GLOBAL__N__d8c5977b_16_LinearAlgebra_cu_7dd49032_297216addr_kernel_cudaERNS_14TensorIteratorERKN3c106ScalarES8_ENKUlvE_clEvENKUlvE_clEvEUlhhhE0_St5arrayIPcLm4EELi4E23TrivialOffsetCalculatorILi3EjESF_ILi1EjENS0_6memory12LoadWithCastILi3EEENSI_13StoreWithCastILi1EEEEEviT_T0_T2_T3_T4_T5_)
        /*0278*/ 	.word	0x00000023


	//----- nvinfo : EIATTR_FRAME_SIZE
	.align		4
.L_174:
        /*027c*/ 	.byte	0x04, 0x11
        /*027e*/ 	.short	(.L_176 - .L_175)
	.align		4
.L_175:
        /*0280*/ 	.word	index@(_ZN2at6native27unrolled_elementwise_kernelIZZZNS0_54_GLOBAL__N__d8c5977b_16_LinearAlgebra_cu_7dd49032_297216addr_kernel_cudaERNS_14TensorIteratorERKN3c106ScalarES8_ENKUlvE_clEvENKUlvE_clEvEUlhhhE0_St5arrayIPcLm4EELi4E23TrivialOffsetCalculatorILi3EjESF_ILi1EjENS0_6memory12LoadWithCastILi3EEENSI_13StoreWithCastILi1EEEEEviT_T0_T2_T3_T4_T5_)
        /*0284*/ 	.word	0x00000000


	//----- nvinfo : EIATTR_REGCOUNT
	.align		4
.L_176:
        /*0288*/ 	.byte	0x04, 0x2f
        /*028a*/ 	.short	(.L_178 - .L_177)
	.align		4
.L_177:
        /*028c*/ 	.word	index@(_ZN2at6native18elementwise_kernelILi128ELi4EZNS0_15gpu_kernel_implIZZZNS0_54_GLOBAL__N__d8c5977b_16_LinearAlgebra_cu_7dd49032_297216addr_kernel_cudaERNS_14TensorIteratorERKN3c106ScalarES9_ENKUlvE_clEvENKUlvE_clEvEUlhhhE0_EEvRNS_18TensorIteratorBaseERKT_EUliE_EEviT1_)
        /*0290*/ 	.word	0x0000001b


	//----- nvinfo : EIATTR_FRAME_SIZE
	.align		4
.L_178:
        /*0294*/ 	.byte	0x04, 0x11
        /*0296*/ 	.short	(.L_180 - .L_179)
	.align		4
.L_179:
        /*0298*/ 	.word	index@(_ZN2at6native18elementwise_kernelILi128ELi4EZNS0_15gpu_kernel_implIZZZNS0_54_GLOBAL__N__d8c5977b_16_LinearAlgebra_cu_7dd49032_297216addr_kernel_cudaERNS_14TensorIteratorERKN3c106ScalarES9_ENKUlvE_clEvENKUlvE_clEvEUlhhhE0_EEvRNS_18TensorIteratorBaseERKT_EUliE_EEviT1_)
        /*029c*/ 	.word	0x00000000


	//----- nvinfo : EIATTR_REGCOUNT
	.align		4
.L_180:
        /*02a0*/ 	.byte	0x04, 0x2f
        /*02a2*/ 	.short	(.L_182 - .L_181)
	.align		4
.L_181:
        /*02a4*/ 	.word	index@(_ZN2at6native29vectorized_elementwise_kernelILi8EZZZNS0_54_GLOBAL__N__d8c5977b_16_LinearAlgebra_cu_7dd49032_297216addr_kernel_cudaERNS_14TensorIteratorERKN3c106ScalarES8_ENKUlvE_clEvENKUlvE0_clEvEUlaaaE_St5arrayIPcLm4EEEEviT0_T1_)
        /*02a8*/ 	.word	0x00000020


	//----- nvinfo : EIATTR_FRAME_SIZE
	.align		4
.L_182:
        /*02ac*/ 	.byte	0x04, 0x11
        /*02ae*/ 	.short	(.L_184 - .L_183)
	.align		4
.L_183:
        /*02b0*/ 	.word	index@(_ZN2at6native29vectorized_elementwise_kernelILi8EZZZNS0_54_GLOBAL__N__d8c5977b_16_LinearAlgebra_cu_7dd49032_297216addr_kernel_cudaERNS_14TensorIteratorERKN3c106ScalarES8_ENKUlvE_clEvENKUlvE0_clEvEUlaaaE_St5arrayIPcLm4EEEEviT0_T1_)
        /*02b4*/ 	.word	0x00000000


	//----- nvinfo : EIATTR_REGCOUNT
	.align		4
.L_184:
        /*02b8*/ 	.byte	0x04, 0x2f
        /*02ba*/ 	.short	(.L_186 - .L_185)
	.align		4
.L_185:
        /*02bc*/ 	.word	index@(_ZN2at6native29vectorized_elementwise_kernelILi4EZZZNS0_54_GLOBAL__N__d8c5977b_16_LinearAlgebra_cu_7dd49032_297216addr_kernel_cudaERNS_14TensorIteratorERKN3c106ScalarES8_ENKUlvE_clEvENKUlvE0_clEvEUlaaaE_St5arrayIPcLm4EEEEviT0_T1_)
        /*02c0*/ 	.word	0x00000020


	//----- nvinfo : EIATTR_FRAME_SIZE
	.align		4
.L_186:
        /*02c4*/ 	.byte	0x04, 0x11
        /*02c6*/ 	.short	(.L_188 - .L_187)
	.align		4
.L_187:
        /*02c8*/ 	.word	index@(_ZN2at6native29vectorized_elementwise_kernelILi4EZZZNS0_54_GLOBAL__N__d8c5977b_16_LinearAlgebra_cu_7dd49032_297216addr_kernel_cudaERNS_14TensorIteratorERKN3c106ScalarES8_ENKUlvE_clEvENKUlvE0_clEvEUlaaaE_St5arrayIPcLm4EEEEviT0_T1_)
        /*02cc*/ 	.word	0x00000000


	//----- nvinfo : EIATTR_REGCOUNT
	.align		4
.L_188:
        /*02d0*/ 	.byte	0x04, 0x2f
        /*02d2*/ 	.short	(.L_190 - .L_189)
	.align		4
.L_189:
        /*02d4*/ 	.word	index@(_ZN2at6native29vectorized_elementwise_kernelILi2EZZZNS0_54_GLOBAL__N__d8c5977b_16_LinearAlgebra_cu_7dd49032_297216addr_kernel_cudaERNS_14TensorIteratorERKN3c106ScalarES8_ENKUlvE_clEvENKUlvE0_clEvEUlaaaE_St5arrayIPcLm4EEEEviT0_T1_)
        /*02d8*/ 	.word	0x00000020


	//----- nvinfo : EIATTR_FRAME_SIZE
	.align		4
.L_190:
        /*02dc*/ 	.byte	0x04, 0x11
        /*02de*/ 	.short	(.L_192 - .L_191)
	.align		4
.L_191:
        /*02e0*/ 	.word	index@(_ZN2at6native29vectorized_elementwise_kernelILi2EZZZNS0_54_GLOBAL__N__d8c5977b_16_LinearAlgebra_cu_7dd49032_297216addr_kernel_cudaERNS_14TensorIteratorERKN3c106ScalarES8_ENKUlvE_clEvENKUlvE0_clEvEUlaaaE_St5arrayIPcLm4EEEEviT0_T1_)
        /*02e4*/ 	.word	0x00000000


	//----- nvinfo : EIATTR_REGCOUNT
	.align		4
.L_192:
        /*02e8*/ 	.byte	0x04, 0x2f
        /*02ea*/ 	.short	(.L_194 - .L_193)
	.align		4
.L_193:
        /*02ec*/ 	.word	index@(_ZN2at6native27unrolled_elementwise_kernelIZZZNS0_54_GLOBAL__N__d8c5977b_16_LinearAlgebra_cu_7dd49032_297216addr_kernel_cudaERNS_14TensorIteratorERKN3c106ScalarES8_ENKUlvE_clEvENKUlvE0_clEvEUlaaaE_St5arrayIPcLm4EELi4E23TrivialOffsetCalculatorILi3EjESF_ILi1EjENS0_6memory15LoadWithoutCastENSI_16StoreWithoutCastEEEviT_T0_T2_T3_T4_T5_)
        /*02f0*/ 	.word	0x0000001e


	//----- nvinfo : EIATTR_FRAME_SIZE
	.align		4
.L_194:
        /*02f4*/ 	.byte	0x04, 0x11
        /*02f6*/ 	.short	(.L_196 - .L_195)
	.align		4
.L_195:
        /*02f8*/ 	.word	index@(_ZN2at6native27unrolled_elementwise_kernelIZZZNS0_54_GLOBAL__N__d8c5977b_16_LinearAlgebra_cu_7dd49032_297216addr_kernel_cudaERNS_14TensorIteratorERKN3c106ScalarES8_ENKUlvE_clEvENKUlvE0_clEvEUlaaaE_St5arrayIPcLm4EELi4E23TrivialOffsetCalculatorILi3EjESF_ILi1EjENS0_6memory15LoadWithoutCastENSI_16StoreWithoutCastEEEviT_T0_T2_T3_T4_T5_)
        /*02fc*/ 	.word	0x00000000


	//----- nvinfo : EIATTR_REGCOUNT
	.align		4
.L_196:
        /*0300*/ 	.byte	0x04, 0x2f
        /*0302*/ 	.short	(.L_198 - .L_197)
	.align		4
.L_197:
        /*0304*/ 	.word	index@(_ZN2at6native18elementwise_kernelILi128ELi4EZNS0_22gpu_kernel_impl_nocastIZZZNS0_54_GLOBAL__N__d8c5977b_16_LinearAlgebra_cu_7dd49032_297216addr_kernel_cudaERNS_14TensorIteratorERKN3c106ScalarES9_ENKUlvE_clEvENKUlvE0_clEvEUlaaaE_EEvRNS_18TensorIteratorBaseERKT_EUliE_EEviT1_)
        /*0308*/ 	.word	0x00000012


	//----- nvinfo : EIATTR_FRAME_SIZE
	.align		4
.L_198:
        /*030c*/ 	.byte	0x04, 0x11
        /*030e*/ 	.short	(.L_200 - .L_199)
	.align		4
.L_199:
        /*0310*/ 	.word	index@(_ZN2at6native18elementwise_kernelILi128ELi4EZNS0_22gpu_kernel_impl_nocastIZZZNS0_54_GLOBAL__N__d8c5977b_16_LinearAlgebra_cu_7dd49032_297216addr_kernel_cudaERNS_14TensorIteratorERKN3c106ScalarES9_ENKUlvE_clEvENKUlvE0_clEvEUlaaaE_EEvRNS_18TensorIteratorBaseERKT_EUliE_EEviT1_)
        /*0314*/ 	.word	0x00000000


	//----- nvinfo : EIATTR_REGCOUNT
	.align		4
.L_200:
        /*0318*/ 	.byte	0x04, 0x2f
        /*031a*/ 	.short	(.L_202 - .L_201)
	.align		4
.L_201:
        /*031c*/ 	.word	index@(_ZN2at6native27unrolled_elementwise_kernelIZZZNS0_54_GLOBAL__N__d8c5977b_16_LinearAlgebra_cu_7dd49032_297216addr_kernel_cudaERNS_14TensorIteratorERKN3c106ScalarES8_ENKUlvE_clEvENKUlvE0_clEvEUlaaaE_St5arrayIPcLm4EELi4E23TrivialOffsetCalculatorILi3EjESF_ILi1EjENS0_6memory12LoadWithCastILi3EEENSI_13StoreWithCastILi1EEEEEviT_T0_T2_T3_T4_T5_)
        /*0320*/ 	.word	0x00000020


	//----- nvinfo : EIATTR_FRAME_SIZE
	.align		4
.L_202:
        /*0324*/ 	.byte	0x04, 0x11
        /*0326*/ 	.short	(.L_204 - .L_203)
	.align		4
.L_203:
        /*0328*/ 	.word	index@(_ZN2at6native27unrolled_elementwise_kernelIZZZNS0_54_GLOBAL__N__d8c5977b_16_LinearAlgebra_cu_7dd49032_297216addr_kernel_cudaERNS_14TensorIteratorERKN3c106ScalarES8_ENKUlvE_clEvENKUlvE0_clEvEUlaaaE_St5arrayIPcLm4EELi4E23TrivialOffsetCalculatorILi3EjESF_ILi1EjENS0_6memory12LoadWithCastILi3EEENSI_13StoreWithCastILi1EEEEEviT_T0_T2_T3_T4_T5_)
        /*032c*/ 	.word	0x00000000


	//----- nvinfo : EIATTR_REGCOUNT
	.align		4
.L_204:
        /*0330*/ 	.byte	0x04, 0x2f
        /*0332*/ 	.short	(.L_206 - .L_205)
	.align		4
.L_205:
        /*0334*/ 	.word	index@(_ZN2at6native18elementwise_kernelILi128ELi4EZNS0_15gpu_kernel_implIZZZNS0_54_GLOBAL__N__d8c5977b_16_LinearAlgebra_cu_7dd49032_297216addr_kernel_cudaERNS_14TensorIteratorERKN3c106ScalarES9_ENKUlvE_clEvENKUlvE0_clEvEUlaaaE_EEvRNS_18TensorIteratorBaseERKT_EUliE_EEviT1_)
        /*0338*/ 	.word	0x0000001b


	//----- nvinfo : EIATTR_FRAME_SIZE
	.align		4
.L_206:
        /*033c*/ 	.byte	0x04, 0x11
        /*033e*/ 	.short	(.L_208 - .L_207)
	.align		4
.L_207:
        /*0340*/ 	.word	index@(_ZN2at6native18elementwise_kernelILi128ELi4EZNS0_15gpu_kernel_implIZZZNS0_54_GLOBAL__N__d8c5977b_16_LinearAlgebra_cu_7dd49032_297216addr_kernel_cudaERNS_14TensorIteratorERKN3c106ScalarES9_ENKUlvE_clEvENKUlvE0_clEvEUlaaaE_EEvRNS_18TensorIteratorBaseERKT_EUliE_EEviT1_)
        /*0344*/ 	.word	0x00000000


	//----- nvinfo : EIATTR_REGCOUNT
	.align		4
.L_208:
        /*0348*/ 	.byte	0x04, 0x2f
        /*034a*/ 	.short	(.L_210 - .L_209)
	.align		4
.L_209:
        /*034c*/ 	.word	index@(_ZN2at6native29vectorized_elementwise_kernelILi8EZZZNS0_54_GLOBAL__N__d8c5977b_16_LinearAlgebra_cu_7dd49032_297216addr_kernel_cudaERNS_14TensorIteratorERKN3c106ScalarES8_ENKUlvE_clEvENKUlvE0_clEvEUlaaaE0_St5arrayIPcLm4EEEEviT0_T1_)
        /*0350*/ 	.word	0x00000020


	//----- nvinfo : EIATTR_FRAME_SIZE
	.align		4
.L_210:
        /*0354*/ 	.byte	0x04, 0x11
        /*0356*/ 	.short	(.L_212 - .L_211)
	.align		4
.L_211:
        /*0358*/ 	.word	index@(_ZN2at6native29vectorized_elementwise_kernelILi8EZZZNS0_54_GLOBAL__N__d8c5977b_16_LinearAlgebra_cu_7dd49032_297216addr_kernel_cudaERNS_14TensorIteratorERKN3c106ScalarES8_ENKUlvE_clEvENKUlvE0_clEvEUlaaaE0_St5arrayIPcLm4EEEEviT0_T1_)
        /*035c*/ 	.word	0x00000000


	//----- nvinfo : EIATTR_REGCOUNT
	.align		4
.L_212:
        /*0360*/ 	.byte	0x04, 0x2f
        /*0362*/ 	.short	(.L_214 - .L_213)
	.align		4
.L_213:
        /*0364*/ 	.word	index@(_ZN2at6native29vectorized_elementwise_kernelILi4EZZZNS0_54_GLOBAL__N__d8c5977b_16_LinearAlgebra_cu_7dd49032_297216addr_kernel_cudaERNS_14TensorIteratorERKN3c106ScalarES8_ENKUlvE_clEvENKUlvE0_clEvEUlaaaE0_St5arrayIPcLm4EEEEviT0_T1_)
        /*0368*/ 	.word	0x00000020


	//----- nvinfo : EIATTR_FRAME_SIZE
	.align		4
.L_214:
        /*036c*/ 	.byte	0x04, 0x11
        /*036e*/ 	.short	(.L_216 - .L_215)
	.align		4
.L_215:
        /*0370*/ 	.word	index@(_ZN2at6native29vectorized_elementwise_kernelILi4EZZZNS0_54_GLOBAL__N__d8c5977b_16_LinearAlgebra_cu_7dd49032_297216addr_kernel_cudaERNS_14TensorIteratorERKN3c106ScalarES8_ENKUlvE_clEvENKUlvE0_clEvEUlaaaE0_St5arrayIPcLm4EEEEviT0_T1_)
        /*0374*/ 	.word	0x00000000


	//----- nvinfo : EIATTR_REGCOUNT
	.align		4
.L_216:
        /*0378*/ 	.byte	0x04, 0x2f
        /*037a*/ 	.short	(.L_218 - .L_217)
	.align		4
.L_217:
        /*037c*/ 	.word	index@(_ZN2at6native29vectorized_elementwise_kernelILi2EZZZNS0_54_GLOBAL__N__d8c5977b_16_LinearAlgebra_cu_7dd49032_297216addr_kernel_cudaERNS_14TensorIteratorERKN3c106ScalarES8_ENKUlvE_clEvENKUlvE0_clEvEUlaaaE0_St5arrayIPcLm4EEEEviT0_T1_)
        /*0380*/ 	.word	0x00000020


	//----- nvinfo : EIATTR_FRAME_SIZE
	.align		4
.L_218:
        /*0384*/ 	.byte	0x04, 0x11
        /*0386*/ 	.short	(.L_220 - .L_219)
	.align		4
.L_219:
        /*0388*/ 	.word	index@(_ZN2at6native29vectorized_elementwise_kernelILi2EZZZNS0_54_GLOBAL__N__d8c5977b_16_LinearAlgebra_cu_7dd49032_297216addr_kernel_cudaERNS_14TensorIteratorERKN3c106ScalarES8_ENKUlvE_clEvENKUlvE0_clEvEUlaaaE0_St5arrayIPcLm4EEEEviT0_T1_)
        /*038c*/ 	.word	0x00000000


	//----- nvinfo : EIATTR_REGCOUNT
	.align		4
.L_220:
        /*0390*/ 	.byte	0x04, 0x2f
        /*0392*/ 	.short	(.L_222 - .L_221)
	.align		4
.L_221:
        /*0394*/ 	.word	index@(_ZN2at6native27unrolled_elementwise_kernelIZZZNS0_54_GLOBAL__N__d8c5977b_16_LinearAlgebra_cu_7dd49032_297216addr_kernel_cudaERNS_14TensorIteratorERKN3c106ScalarES8_ENKUlvE_clEvENKUlvE0_clEvEUlaaaE0_St5arrayIPcLm4EELi4E23TrivialOffsetCalculatorILi3EjESF_ILi1EjENS0_6memory15LoadWithoutCastENSI_16StoreWithoutCastEEEviT_T0_T2_T3_T4_T5_)
        /*0398*/ 	.word	0x00000020


	//----- nvinfo : EIATTR_FRAME_SIZE
	.align		4
.L_222:
        /*039c*/ 	.byte	0x04, 0x11
        /*039e*/ 	.short	(.L_224 - .L_223)
	.align		4
.L_223:
        /*03a0*/ 	.word	index@(_ZN2at6native27unrolled_elementwise_kernelIZZZNS0_54_GLOBAL__N__d8c5977b_16_LinearAlgebra_cu_7dd49032_297216addr_kernel_cudaERNS_14TensorIteratorERKN3c106ScalarES8_ENKUlvE_clEvENKUlvE0_clEvEUlaaaE0_St5arrayIPcLm4EELi4E23TrivialOffsetCalculatorILi3EjESF_ILi1EjENS0_6memory15LoadWithoutCastENSI_16StoreWithoutCastEEEviT_T0_T2_T3_T4_T5_)
        /*03a4*/ 	.word	0x00000000


	//----- nvinfo : EIATTR_REGCOUNT
	.align		4
.L_224:
        /*03a8*/ 	.byte	0x04, 0x2f
        /*03aa*/ 	.short	(.L_226 - .L_225)
	.align		4
.L_225:
        /*03ac*/ 	.word	index@(_ZN2at6native18elementwise_kernelILi128ELi4EZNS0_22gpu_kernel_impl_nocastIZZZNS0_54_GLOBAL__N__d8c5977b_16_LinearAlgebra_cu_7dd49032_297216addr_kernel_cudaERNS_14TensorIteratorERKN3c106ScalarES9_ENKUlvE_clEvENKUlvE0_clEvEUlaaaE0_EEvRNS_18TensorIteratorBaseERKT_EUliE_EEviT1_)
        /*03b0*/ 	.word	0x00000016


	//----- nvinfo : EIATTR_FRAME_SIZE
	.align		4
.L_226:
        /*03b4*/ 	.byte	0x04, 0x11
        /*03b6*/ 	.short	(.L_228 - .L_227)
	.align		4
.L_227:
        /*03b8*/ 	.word	index@(_ZN2at6native18elementwise_kernelILi128ELi4EZNS0_22gpu_kernel_impl_nocastIZZZNS0_54_GLOBAL__N__d8c5977b_16_LinearAlgebra_cu_7dd49032_297216addr_kernel_cudaERNS_14TensorIteratorERKN3c106ScalarES9_ENKUlvE_clEvENKUlvE0_clEvEUlaaaE0_EEvRNS_18TensorIteratorBaseERKT_EUliE_EEviT1_)
        /*03bc*/ 	.word	0x00000000


	//----- nvinfo : EIATTR_REGCOUNT
	.align		4
.L_228:
        /*03c0*/ 	.byte	0x04, 0x2f
        /*03c2*/ 	.short	(.L_230 - .L_229)
	.align		4
.L_229:
        /*03c4*/ 	.word	index@(_ZN2at6native27unrolled_elementwise_kernelIZZZNS0_54_GLOBAL__N__d8c5977b_16_LinearAlgebra_cu_7dd49032_297216addr_kernel_cudaERNS_14TensorIteratorERKN3c106ScalarES8_ENKUlvE_clEvENKUlvE0_clEvEUlaaaE0_St5arrayIPcLm4EELi4E23TrivialOffsetCalculatorILi3EjESF_ILi1EjENS0_6memory12LoadWithCastILi3EEENSI_13StoreWithCastILi1EEEEEviT_T0_T2_T3_T4_T5_)
        /*03c8*/ 	.word	0x00000024


	//----- nvinfo : EIATTR_FRAME_SIZE
	.align		4
.L_230:
        /*03cc*/ 	.byte	0x04, 0x11
        /*03ce*/ 	.short	(.L_232 - .L_231)
	.align		4
.L_231:
        /*03d0*/ 	.word	index@(_ZN2at6native27unrolled_elementwise_kernelIZZZNS0_54_GLOBAL__N__d8c5977b_16_LinearAlgebra_cu_7dd49032_297216addr_kernel_cudaERNS_14TensorIteratorERKN3c106ScalarES8_ENKUlvE_clEvENKUlvE0_clEvEUlaaaE0_St5arrayIPcLm4EELi4E23TrivialOffsetCalculatorILi3EjESF_ILi1EjENS0_6memory12LoadWithCastILi3EEENSI_13StoreWithCastILi1EEEEEviT_T0_T2_T3_T4_T5_)
        /*03d4*/ 	.word	0x00000000


	//----- nvinfo : EIATTR_REGCOUNT
	.align		4
.L_232:
        /*03d8*/ 	.byte	0x04, 0x2f
        /*03da*/ 	.short	(.L_234 - .L_233)
	.align		4
.L_233:
        /*03dc*/ 	.word	index@(_ZN2at6native18elementwise_kernelILi128ELi4EZNS0_15gpu_kernel_implIZZZNS0_54_GLOBAL__N__d8c5977b_16_LinearAlgebra_cu_7dd49032_297216addr_kernel_cudaERNS_14TensorIteratorERKN3c106ScalarES9_ENKUlvE_clEvENKUlvE0_clEvEUlaaaE0_EEvRNS_18TensorIteratorBaseERKT_EUliE_EEviT1_)
        /*03e0*/ 	.word	0x0000001b


	//----- nvinfo : EIATTR_FRAME_SIZE
	.align		4
.L_234:
        /*03e4*/ 	.byte	0x04, 0x11
        /*03e6*/ 	.short	(.L_236 - .L_235)
	.align		4
.L_235:
        /*03e8*/ 	.word	index@(_ZN2at6native18elementwise_kernelILi128ELi4EZNS0_15gpu_kernel_implIZZZNS0_54_GLOBAL__N__d8c5977b_16_LinearAlgebra_cu_7dd49032_297216addr_kernel_cudaERNS_14TensorIteratorERKN3c106ScalarES9_ENKUlvE_clEvENKUlvE0_clEvEUlaaaE0_EEvRNS_18TensorIteratorBaseERKT_EUliE_EEviT1_)
        /*03ec*/ 	.word	0x00000000


	//----- nvinfo : EIATTR_REGCOUNT
	.align		4
.L_236:
        /*03f0*/ 	.byte	0x04, 0x2f
        /*03f2*/ 	.short	(.L_238 - .L_237)
	.align		4
.L_237:
        /*03f4*/ 	.word	index@(_ZN2at6native29vectorized_elementwise_kernelILi8EZZZNS0_54_GLOBAL__N__d8c5977b_16_LinearAlgebra_cu_7dd49032_297216addr_kernel_cudaERNS_14TensorIteratorERKN3c106ScalarES8_ENKUlvE_clEvENKUlvE1_clEvEUliiiE_St5arrayIPcLm4EEEEviT0_T1_)
        /*03f8*/ 	.word	0x00000020


	//----- nvinfo : EIATTR_FRAME_SIZE
	.align		4
.L_238:
        /*03fc*/ 	.byte	0x04, 0x11
        /*03fe*/ 	.short	(.L_240 - .L_239)
	.align		4
.L_239:
        /*0400*/ 	.word	index@(_ZN2at6native29vectorized_elementwise_kernelILi8EZZZNS0_54_GLOBAL__N__d8c5977b_16_LinearAlgebra_cu_7dd49032_297216addr_kernel_cudaERNS_14TensorIteratorERKN3c106ScalarES8_ENKUlvE_clEvENKUlvE1_clEvEUliiiE_St5arrayIPcLm4EEEEviT0_T1_)
        /*0404*/ 	.word	0x00000000


	//----- nvinfo : EIATTR_REGCOUNT
	.align		4
.L_240:
        /*0408*/ 	.byte	0x04, 0x2f
        /*040a*/ 	.short	(.L_242 - .L_241)
	.align		4
.L_241:
        /*040c*/ 	.word	index@(_ZN2at6native29vectorized_elementwise_kernelILi4EZZZNS0_54_GLOBAL__N__d8c5977b_16_LinearAlgebra_cu_7dd49032_297216addr_kernel_cudaERNS_14TensorIteratorERKN3c106ScalarES8_ENKUlvE_clEvENKUlvE1_clEvEUliiiE_St5arrayIPcLm4EEEEviT0_T1_)
        /*0410*/ 	.word	0x00000020


	//----- nvinfo : EIATTR_FRAME_SIZE
	.align		4
.L_242:
        /*0414*/ 	.byte	0x04, 0x11
        /*0416*/ 	.short	(.L_244 - .L_243)
	.align		4
.L_243:
        /*0418*/ 	.word	index@(_ZN2at6native29vectorized_elementwise_kernelILi4EZZZNS0_54_GLOBAL__N__d8c5977b_16_LinearAlgebra_cu_7dd49032_297216addr_kernel_cudaERNS_14TensorIteratorERKN3c106ScalarES8_ENKUlvE_clEvENKUlvE1_clEvEUliiiE_St5arrayIPcLm4EEEEviT0_T1_)
        /*041c*/ 	.word	0x00000000


	//----- nvinfo : EIATTR_REGCOUNT
	.align		4
.L_244:
        /*0420*/ 	.byte	0x04, 0x2f
        /*0422*/ 	.short	(.L_246 - .L_245)
	.align		4
.L_245:
        /*0424*/ 	.word	index@(_ZN2at6native29vectorized_elementwise_kernelILi2EZZZNS0_54_GLOBAL__N__d8c5977b_16_LinearAlgebra_cu_7dd49032_297216addr_kernel_cudaERNS_14TensorIteratorERKN3c106ScalarES8_ENKUlvE_clEvENKUlvE1_clEvEUliiiE_St5arrayIPcLm4EEEEviT0_T1_)
        /*0428*/ 	.word	0x00000020


	//----- nvinfo : EIATTR_FRAME_SIZE
	.align		4
.L_246:
        /*042c*/ 	.byte	0x04, 0x11
        /*042e*/ 	.short	(.L_248 - .L_247)
	.align		4
.L_247:
        /*0430*/ 	.word	index@(_ZN2at6native29vectorized_elementwise_kernelILi2EZZZNS0_54_GLOBAL__N__d8c5977b_16_LinearAlgebra_cu_7dd49032_297216addr_kernel_cudaERNS_14TensorIteratorERKN3c106ScalarES8_ENKUlvE_clEvENKUlvE1_clEvEUliiiE_St5arrayIPcLm4EEEEviT0_T1_)
        /*0434*/ 	.word	0x00000000


	//----- nvinfo : EIATTR_REGCOUNT
	.align		4
.L_248:
        /*0438*/ 	.byte	0x04, 0x2f
        /*043a*/ 	.short	(.L_250 - .L_249)
	.align		4
.L_249:
        /*043c*/ 	.word	index@(_ZN2at6native27unrolled_elementwise_kernelIZZZNS0_54_GLOBAL__N__d8c5977b_16_LinearAlgebra_cu_7dd49032_297216addr_kernel_cudaERNS_14TensorIteratorERKN3c106ScalarES8_ENKUlvE_clEvENKUlvE1_clEvEUliiiE_St5arrayIPcLm4EELi4E23TrivialOffsetCalculatorILi3EjESF_ILi1EjENS0_6memory15LoadWithoutCastENSI_16StoreWithoutCastEEEviT_T0_T2_T3_T4_T5_)
        /*0440*/ 	.word	0x0000001e


	//----- nvinfo : EIATTR_FRAME_SIZE
	.align		4
.L_250:
        /*0444*/ 	.byte	0x04, 0x11
        /*0446*/ 	.short	(.L_252 - .L_251)
	.align		4
.L_251:
        /*0448*/ 	.word	index@(_ZN2at6native27unrolled_elementwise_kernelIZZZNS0_54_GLOBAL__N__d8c5977b_16_LinearAlgebra_cu_7dd49032_297216addr_kernel_cudaERNS_14TensorIteratorERKN3c106ScalarES8_ENKUlvE_clEvENKUlvE1_clEvEUliiiE_St5arrayIPcLm4EELi4E23TrivialOffsetCalculatorILi3EjESF_ILi1EjENS0_6memory15LoadWithoutCastENSI_16StoreWithoutCastEEEviT_T0_T2_T3_T4_T5_)
        /*044c*/ 	.word	0x00000000


	//----- nvinfo : EIATTR_REGCOUNT
	.align		4
.L_252:
        /*0450*/ 	.byte	0x04, 0x2f
        /*0452*/ 	.short	(.L_254 - .L_253)
	.align		4
.L_253:
        /*0454*/ 	.word	index@(_ZN2at6native18elementwise_kernelILi128ELi2EZNS0_22gpu_kernel_impl_nocastIZZZNS0_54_GLOBAL__N__d8c5977b_16_LinearAlgebra_cu_7dd49032_297216addr_kernel_cudaERNS_14TensorIteratorERKN3c106ScalarES9_ENKUlvE_clEvENKUlvE1_clEvEUliiiE_EEvRNS_18TensorIteratorBaseERKT_EUliE_EEviT1_)
        /*0458*/ 	.word	0x00000012


	//----- nvinfo : EIATTR_FRAME_SIZE
	.align		4
.L_254:
        /*045c*/ 	.byte	0x04, 0x11
        /*045e*/ 	.short	(.L_256 - .L_255)
	.align		4
.L_255:
        /*0460*/ 	.word	index@(_ZN2at6native18elementwise_kernelILi128ELi2EZNS0_22gpu_kernel_impl_nocastIZZZNS0_54_GLOBAL__N__d8c5977b_16_LinearAlgebra_cu_7dd49032_297216addr_kernel_cudaERNS_14TensorIteratorERKN3c106ScalarES9_ENKUlvE_clEvENKUlvE1_clEvEUliiiE_EEvRNS_18TensorIteratorBaseERKT_EUliE_EEviT1_)
        /*0464*/ 	.word	0x00000000


	//----- nvinfo : EIATTR_REGCOUNT
	.align		4
.L_256:
        /*0468*/ 	.byte	0x04, 0x2f
        /*046a*/ 	.short	(.L_258 - .L_257)
	.align		4
.L_257:
        /*046c*/ 	.word	index@(_ZN2at6native27unrolled_elementwise_kernelIZZZNS0_54_GLOBAL__N__d8c5977b_16_LinearAlgebra_cu_7dd49032_297216addr_kernel_cudaERNS_14TensorIteratorERKN3c106ScalarES8_ENKUlvE_clEvENKUlvE1_clEvEUliiiE_St5arrayIPcLm4EELi4E23TrivialOffsetCalculatorILi3EjESF_ILi1EjENS0_6memory12LoadWithCastILi3EEENSI_13StoreWithCastILi1EEEEEviT_T0_T2_T3_T4_T5_)
        /*0470*/ 	.word	0x00000020


	//----- nvinfo : EIATTR_FRAME_SIZE
	.align		4
.L_258:
        /*0474*/ 	.byte	0x04, 0x11
        /*0476*/ 	.short	(.L_260 - .L_259)
	.align		4
.L_259:
        /*0478*/ 	.word	index@(_ZN2at6native27unrolled_elementwise_kernelIZZZNS0_54_GLOBAL__N__d8c5977b_16_LinearAlgebra_cu_7dd49032_297216addr_kernel_cudaERNS_14TensorIteratorERKN3c106ScalarES8_ENKUlvE_clEvENKUlvE1_clEvEUliiiE_St5arrayIPcLm4EELi4E23TrivialOffsetCalculatorILi3EjESF_ILi1EjENS0_6memory12LoadWithCastILi3EEENSI_13StoreWithCastILi1EEEEEviT_T0_T2_T3_T4_T5_)
        /*047c*/ 	.word	0x00000000


	//----- nvinfo : EIATTR_REGCOUNT
	.align		4
.L_260:
        /*0480*/ 	.byte	0x04, 0x2f
        /*0482*/ 	.short	(.L_262 - .L_261)
	.align		4
.L_261:
        /*0484*/ 	.word	index@(_ZN2at6native18elementwise_kernelILi128ELi4EZNS0_15gpu_kernel_implIZZZNS0_54_GLOBAL__N__d8c5977b_16_LinearAlgebra_cu_7dd49032_297216addr_kernel_cudaERNS_14TensorIteratorERKN3c106ScalarES9_ENKUlvE_clEvENKUlvE1_clEvEUliiiE_EEvRNS_18TensorIteratorBaseERKT_EUliE_EEviT1_)
        /*0488*/ 	.word	0x0000001b


	//----- nvinfo : EIATTR_FRAME_SIZE
	.align		4
.L_262:
        /*048c*/ 	.byte	0x04, 0x11
        /*048e*/ 	.short	(.L_264 - .L_263)
	.align		4
.L_263:
        /*0490*/ 	.word	index@(_ZN2at6native18elementwise_kernelILi128ELi4EZNS0_15gpu_kernel_implIZZZNS0_54_GLOBAL__N__d8c5977b_16_LinearAlgebra_cu_7dd49032_297216addr_kernel_cudaERNS_14TensorIteratorERKN3c106ScalarES9_ENKUlvE_clEvENKUlvE1_clEvEUliiiE_EEvRNS_18TensorIteratorBaseERKT_EUliE_EEviT1_)
        /*0494*/ 	.word	0x00000000


	//----- nvinfo : EIATTR_REGCOUNT
	.align		4
.L_264:
        /*0498*/ 	.byte	0x04, 0x2f
        /*049a*/ 	.short	(.L_266 - .L_265)
	.align		4
.L_265:
        /*049c*/ 	.word	index@(_ZN2at6native29vectorized_elementwise_kernelILi8EZZZNS0_54_GLOBAL__N__d8c5977b_16_LinearAlgebra_cu_7dd49032_297216addr_kernel_cudaERNS_14TensorIteratorERKN3c106ScalarES8_ENKUlvE_clEvENKUlvE1_clEvEUliiiE0_St5arrayIPcLm4EEEEviT0_T1_)
        /*04a0*/ 	.word	0x00000020


	//----- nvinfo : EIATTR_FRAME_SIZE
	.align		4
.L_266:
        /*04a4*/ 	.byte	0x04, 0x11
        /*04a6*/ 	.short	(.L_268 - .L_267)
	.align		4
.L_267:
        /*04a8*/ 	.word	index@(_ZN2at6native29vectorized_elementwise_kernelILi8EZZZNS0_54_GLOBAL__N__d8c5977b_16_LinearAlgebra_cu_7dd49032_297216addr_kernel_cudaERNS_14TensorIteratorERKN3c106ScalarES8_ENKUlvE_clEvENKUlvE1_clEvEUliiiE0_St5arrayIPcLm4EEEEviT0_T1_)
        /*04ac*/ 	.word	0x00000000


	//----- nvinfo : EIATTR_REGCOUNT
	.align		4
.L_268:
        /*04b0*/ 	.byte	0x04, 0x2f
        /*04b2*/ 	.short	(.L_270 - .L_269)
	.align		4
.L_269:
        /*04b4*/ 	.word	index@(_ZN2at6native29vectorized_elementwise_kernelILi4EZZZNS0_54_GLOBAL__N__d8c5977b_16_LinearAlgebra_cu_7dd49032_297216addr_kernel_cudaERNS_14TensorIteratorERKN3c106ScalarES8_ENKUlvE_clEvENKUlvE1_clEvEUliiiE0_St5arrayIPcLm4EEEEviT0_T1_)
        /*04b8*/ 	.word	0x00000020


	//----- nvinfo : EIATTR_FRAME_SIZE
	.align		4
.L_270:
        /*04bc*/ 	.byte	0x04, 0x11
        /*04be*/ 	.short	(.L_272 - .L_271)
	.align		4
.L_271:
        /*04c0*/ 	.word	index@(_ZN2at6native29vectorized_elementwise_kernelILi4EZZZNS0_54_GLOBAL__N__d8c5977b_16_LinearAlgebra_cu_7dd49032_297216addr_kernel_cudaERNS_14TensorIteratorERKN3c106ScalarES8_ENKUlvE_clEvENKUlvE1_clEvEUliiiE0_St5arrayIPcLm4EEEEviT0_T1_)
        /*04c4*/ 	.word	0x00000000


	//----- nvinfo : EIATTR_REGCOUNT
	.align		4
.L_272:
        /*04c8*/ 	.byte	0x04, 0x2f
        /*04ca*/ 	.short	(.L_274 - .L_273)
	.align		4
.L_273:
        /*04cc*/ 	.word	index@(_ZN2at6native29vectorized_elementwise_kernelILi2EZZZNS0_54_GLOBAL__N__d8c5977b_16_LinearAlgebra_cu_7dd49032_297216addr_kernel_cudaERNS_14TensorIteratorERKN3c106ScalarES8_ENKUlvE_clEvENKUlvE1_clEvEUliiiE0_St5arrayIPcLm4EEEEviT0_T1_)
        /*04d0*/ 	.word	0x00000020


	//----- nvinfo : EIATTR_FRAME_SIZE
	.align		4
.L_274:
        /*04d4*/ 	.byte	0x04, 0x11
        /*04d6*/ 	.short	(.L_276 - .L_275)
	.align		4
.L_275:
        /*04d8*/ 	.word	index@(_ZN2at6native29vectorized_elementwise_kernelILi2EZZZNS0_54_GLOBAL__N__d8c5977b_16_LinearAlgebra_cu_7dd49032_297216addr_kernel_cudaERNS_14TensorIteratorERKN3c106ScalarES8_ENKUlvE_clEvENKUlvE1_clEvEUliiiE0_St5arrayIPcLm4EEEEviT0_T1_)
        /*04dc*/ 	.word	0x00000000


	//----- nvinfo : EIATTR_REGCOUNT
	.align		4
.L_276:
        /*04e0*/ 	.byte	0x04, 0x2f
        /*04e2*/ 	.short	(.L_278 - .L_277)
	.align		4
.L_277:
        /*04e4*/ 	.word	index@(_ZN2at6native27unrolled_elementwise_kernelIZZZNS0_54_GLOBAL__N__d8c5977b_16_LinearAlgebra_cu_7dd49032_297216addr_kernel_cudaERNS_14TensorIteratorERKN3c106ScalarES8_ENKUlvE_clEvENKUlvE1_clEvEUliiiE0_St5arrayIPcLm4EELi4E23TrivialOffsetCalculatorILi3EjESF_ILi1EjENS0_6memory15LoadWithoutCastENSI_16StoreWithoutCastEEEviT_T0_T2_T3_T4_T5_)
        /*04e8*/ 	.word	0x00000020


	//----- nvinfo : EIATTR_FRAME_SIZE
	.align		4
.L_278:
        /*04ec*/ 	.byte	0x04, 0x11
        /*04ee*/ 	.short	(.L_280 - .L_279)
	.align		4
.L_279:
        /*04f0*/ 	.word	index@(_ZN2at6native27unrolled_elementwise_kernelIZZZNS0_54_GLOBAL__N__d8c5977b_16_LinearAlgebra_cu_7dd49032_297216addr_kernel_cudaERNS_14TensorIteratorERKN3c106ScalarES8_ENKUlvE_clEvENKUlvE1_clEvEUliiiE0_St5arrayIPcLm4EELi4E23TrivialOffsetCalculatorILi3EjESF_ILi1EjENS0_6memory15LoadWithoutCastENSI_16StoreWithoutCastEEEviT_T0_T2_T3_T4_T5_)
        /*04f4*/ 	.word	0x00000000


	//----- nvinfo : EIATTR_REGCOUNT
	.align		4
.L_280:
        /*04f8*/ 	.byte	0x04, 0x2f
        /*04fa*/ 	.short	(.L_282 - .L_281)
	.align		4
.L_281:
        /*04fc*/ 	.word	index@(_ZN2at6native18elementwise_kernelILi128ELi2EZNS0_22gpu_kernel_impl_nocastIZZZNS0_54_GLOBAL__N__d8c5977b_16_LinearAlgebra_cu_7dd49032_297216addr_kernel_cudaERNS_14TensorIteratorERKN3c106ScalarES9_ENKUlvE_clEvENKUlvE1_clEvEUliiiE0_EEvRNS_18TensorIteratorBaseERKT_EUliE_EEviT1_)
        /*0500*/ 	.word	0x00000014


	//----- nvinfo : EIATTR_FRAME_SIZE
	.align		4
.L_282:
        /*0504*/ 	.byte	0x04, 0x11
        /*0506*/ 	.short	(.L_284 - .L_283)
	.align		4
.L_283:
        /*0508*/ 	.word	index@(_ZN2at6native18elementwise_kernelILi128ELi2EZNS0_22gpu_kernel_impl_nocastIZZZNS0_54_GLOBAL__N__d8c5977b_16_LinearAlgebra_cu_7dd49032_297216addr_kernel_cudaERNS_14TensorIteratorERKN3c106ScalarES9_ENKUlvE_clEvENKUlvE1_clEvEUliiiE0_EEvRNS_18TensorIteratorBaseERKT_EUliE_EEviT1_)
        /*050c*/ 	.word	0x00000000


	//----- nvinfo : EIATTR_REGCOUNT
	.align		4
.L_284:
        /*0510*/ 	.byte	0x04, 0x2f
        /*0512*/ 	.short	(.L_286 - .L_285)
	.align		4
.L_285:
        /*0514*/ 	.word	index@(_ZN2at6native27unrolled_elementwise_kernelIZZZNS0_54_GLOBAL__N__d8c5977b_16_LinearAlgebra_cu_7dd49032_297216addr_kernel_cudaERNS_14TensorIteratorERKN3c106ScalarES8_ENKUlvE_clEvENKUlvE1_clEvEUliiiE0_St5arrayIPcLm4EELi4E23TrivialOffsetCalculatorILi3EjESF_ILi1EjENS0_6memory12LoadWithCastILi3EEENSI_13StoreWithCastILi1EEEEEviT_T0_T2_T3_T4_T5_)
        /*0518*/ 	.word	0x00000020


	//----- nvinfo : EIATTR_FRAME_SIZE
	.align		4
.L_286:
        /*051c*/ 	.byte	0x04, 0x11
        /*051e*/ 	.short	(.L_288 - .L_287)
	.align		4
.L_287:
        /*0520*/ 	.word	index@(_ZN2at6native27unrolled_elementwise_kernelIZZZNS0_54_GLOBAL__N__d8c5977b_16_LinearAlgebra_cu_7dd49032_297216addr_kernel_cudaERNS_14TensorIteratorERKN3c106ScalarES8_ENKUlvE_clEvENKUlvE1_clEvEUliiiE0_St5arrayIPcLm4EELi4E23TrivialOffsetCalculatorILi3EjESF_ILi1EjENS0_6memory12LoadWithCastILi3EEENSI_13StoreWithCastILi1EEEEEviT_T0_T2_T3_T4_T5_)
        /*0524*/ 	.word	0x00000000


	//----- nvinfo : EIATTR_REGCOUNT
	.align		4
.L_288:
        /*0528*/ 	.byte	0x04, 0x2f
        /*052a*/ 	.short	(.L_290 - .L_289)
	.align		4
.L_289:
        /*052c*/ 	.word	index@(_ZN2at6native18elementwise_kernelILi128ELi4EZNS0_15gpu_kernel_implIZZZNS0_54_GLOBAL__N__d8c5977b_16_LinearAlgebra_cu_7dd49032_297216addr_kernel_cudaERNS_14TensorIteratorERKN3c106ScalarES9_ENKUlvE_clEvENKUlvE1_clEvEUliiiE0_EEvRNS_18TensorIteratorBaseERKT_EUliE_EEviT1_)
        /*0530*/ 	.word	0x0000001c


	//----- nvinfo : EIATTR_FRAME_SIZE
	.align		4
.L_290:
        /*0534*/ 	.byte	0x04, 0x11
        /*0536*/ 	.short	(.L_292 - .L_291)
	.align		4
.L_291:
        /*0538*/ 	.word	index@(_ZN2at6native18elementwise_kernelILi128ELi4EZNS0_15gpu_kernel_implIZZZNS0_54_GLOBAL__N__d8c5977b_16_LinearAlgebra_cu_7dd49032_297216addr_kernel_cudaERNS_14TensorIteratorERKN3c106ScalarES9_ENKUlvE_clEvENKUlvE1_clEvEUliiiE0_EEvRNS_18TensorIteratorBaseERKT_EUliE_EEviT1_)
        /*053c*/ 	.word	0x00000000


	//----- nvinfo : EIATTR_REGCOUNT
	.align		4
.L_292:
        /*0540*/ 	.byte	0x04, 0x2f
        /*0542*/ 	.short	(.L_294 - .L_293)
	.align		4
.L_293:
        /*0544*/ 	.word	index@(_ZN2at6native29vectorized_elementwise_kernelILi8EZZZNS0_54_GLOBAL__N__d8c5977b_16_LinearAlgebra_cu_7dd49032_297216addr_kernel_cudaERNS_14TensorIteratorERKN3c106ScalarES8_ENKUlvE_clEvENKUlvE2_clEvEUllllE_St5arrayIPcLm4EEEEviT0_T1_)
        /*0548*/ 	.word	0x00000028


	//----- nvinfo : EIATTR_FRAME_SIZE
	.align		4
.L_294:
        /*054c*/ 	.byte	0x04, 0x11
        /*054e*/ 	.short	(.L_296 - .L_295)
	.align		4
.L_295:
        /*0550*/ 	.word	index@(_ZN2at6native29vectorized_elementwise_kernelILi8EZZZNS0_54_GLOBAL__N__d8c5977b_16_LinearAlgebra_cu_7dd49032_297216addr_kernel_cudaERNS_14TensorIteratorERKN3c106ScalarES8_ENKUlvE_clEvENKUlvE2_clEvEUllllE_St5arrayIPcLm4EEEEviT0_T1_)
        /*0554*/ 	.word	0x00000000


	//----- nvinfo : EIATTR_REGCOUNT
	.align		4
.L_296:
        /*0558*/ 	.byte	0x04, 0x2f
        /*055a*/ 	.short	(.L_298 - .L_297)
	.align		4
.L_297:
        /*055c*/ 	.word	index@(_ZN2at6native29vectorized_elementwise_kernelILi4EZZZNS0_54_GLOBAL__N__d8c5977b_16_LinearAlgebra_cu_7dd49032_297216addr_kernel_cudaERNS_14TensorIteratorERKN3c106ScalarES8_ENKUlvE_clEvENKUlvE2_clEvEUllllE_St5arrayIPcLm4EEEEviT0_T1_)
        /*0560*/ 	.word	0x00000028


	//----- nvinfo : EIATTR_FRAME_SIZE
	.align		4
.L_298:
        /*0564*/ 	.byte	0x04, 0x11
        /*0566*/ 	.short	(.L_300 - .L_299)
	.align		4
.L_299:
        /*0568*/ 	.word	index@(_ZN2at6native29vectorized_elementwise_kernelILi4EZZZNS0_54_GLOBAL__N__d8c5977b_16_LinearAlgebra_cu_7dd49032_297216addr_kernel_cudaERNS_14TensorIteratorERKN3c106ScalarES8_ENKUlvE_clEvENKUlvE2_clEvEUllllE_St5arrayIPcLm4EEEEviT0_T1_)
        /*056c*/ 	.word	0x00000000


	//----- nvinfo : EIATTR_REGCOUNT
	.align		4
.L_300:
        /*0570*/ 	.byte	0x04, 0x2f
        /*0572*/ 	.short	(.L_302 - .L_301)
	.align		4
.L_301:
        /*0574*/ 	.word	index@(_ZN2at6native29vectorized_elementwise_kernelILi2EZZZNS0_54_GLOBAL__N__d8c5977b_16_LinearAlgebra_cu_7dd49032_297216addr_kernel_cudaERNS_14TensorIteratorERKN3c106ScalarES8_ENKUlvE_clEvENKUlvE2_clEvEUllllE_St5arrayIPcLm4EEEEviT0_T1_)
        /*0578*/ 	.word	0x00000028


	//----- nvinfo : EIATTR_FRAME_SIZE
	.align		4
.L_302:
        /*057c*/ 	.byte	0x04, 0x11
        /*057e*/ 	.short	(.L_304 - .L_303)
	.align		4
.L_303:
        /*0580*/ 	.word	index@(_ZN2at6native29vectorized_elementwise_kernelILi2EZZZNS0_54_GLOBAL__N__d8c5977b_16_LinearAlgebra_cu_7dd49032_297216addr_kernel_cudaERNS_14TensorIteratorERKN3c106ScalarES8_ENKUlvE_clEvENKUlvE2_clEvEUllllE_St5arrayIPcLm4EEEEviT0_T1_)
        /*0584*/ 	.word	0x00000000


	//----- nvinfo : EIATTR_REGCOUNT
	.align		4
.L_304:
        /*0588*/ 	.byte	0x04, 0x2f
        /*058a*/ 	.short	(.L_306 - .L_305)
	.align		4
.L_305:
        /*058c*/ 	.word	index@(_ZN2at6native27unrolled_elementwise_kernelIZZZNS0_54_GLOBAL__N__d8c5977b_16_LinearAlgebra_cu_7dd49032_297216addr_kernel_cudaERNS_14TensorIteratorERKN3c106ScalarES8_ENKUlvE_clEvENKUlvE2_clEvEUllllE_St5arrayIPcLm4EELi4E23TrivialOffsetCalculatorILi3EjESF_ILi1EjENS0_6memory15LoadWithoutCastENSI_16StoreWithoutCastEEEviT_T0_T2_T3_T4_T5_)
        /*0590*/ 	.word	0x00000020


	//----- nvinfo : EIATTR_FRAME_SIZE
	.align		4
.L_306:
        /*0594*/ 	.byte	0x04, 0x11
        /*0596*/ 	.short	(.L_308 - .L_307)
	.align		4
.L_307:
        /*0598*/ 	.word	index@(_ZN2at6native27unrolled_elementwise_kernelIZZZNS0_54_GLOBAL__N__d8c5977b_16_LinearAlgebra_cu_7dd49032_297216addr_kernel_cudaERNS_14TensorIteratorERKN3c106ScalarES8_ENKUlvE_clEvENKUlvE2_clEvEUllllE_St5arrayIPcLm4EELi4E23TrivialOffsetCalculatorILi3EjESF_ILi1EjENS0_6memory15LoadWithoutCastENSI_16StoreWithoutCastEEEviT_T0_T2_T3_T4_T5_)
        /*059c*/ 	.word	0x00000000


	//----- nvinfo : EIATTR_REGCOUNT
	.align		4
.L_308:
        /*05a0*/ 	.byte	0x04, 0x2f
        /*05a2*/ 	.short	(.L_310 - .L_309)
	.align		4
.L_309:
        /*05a4*/ 	.word	index@(_ZN2at6native18elementwise_kernelILi128ELi2EZNS0_22gpu_kernel_impl_nocastIZZZNS0_54_GLOBAL__N__d8c5977b_16_LinearAlgebra_cu_7dd49032_297216addr_kernel_cudaERNS_14TensorIteratorERKN3c106ScalarES9_ENKUlvE_clEvENKUlvE2_clEvEUllllE_EEvRNS_18TensorIteratorBaseERKT_EUliE_EEviT1_)
        /*05a8*/ 	.word	0x00000012


	//----- nvinfo : EIATTR_FRAME_SIZE
	.align		4
.L_310:
        /*05ac*/ 	.byte	0x04, 0x11
        /*05ae*/ 	.short	(.L_312 - .L_311)
	.align		4
.L_311:
        /*05b0*/ 	.word	index@(_ZN2at6native18elementwise_kernelILi128ELi2EZNS0_22gpu_kernel_impl_nocastIZZZNS0_54_GLOBAL__N__d8c5977b_16_LinearAlgebra_cu_7dd49032_297216addr_kernel_cudaERNS_14TensorIteratorERKN3c106ScalarES9_ENKUlvE_clEvENKUlvE2_clEvEUllllE_EEvRNS_18TensorIteratorBaseERKT_EUliE_EEviT1_)
        /*05b4*/ 	.word	0x00000000


	//----- nvinfo : EIATTR_REGCOUNT
	.align		4
.L_312:
        /*05b8*/ 	.byte	0x04, 0x2f
        /*05ba*/ 	.short	(.L_314 - .L_313)
	.align		4
.L_313:
        /*05bc*/ 	.word	index@(_ZN2at6native27unrolled_elementwise_kernelIZZZNS0_54_GLOBAL__N__d8c5977b_16_LinearAlgebra_cu_7dd49032_297216addr_kernel_cudaERNS_14TensorIteratorERKN3c106ScalarES8_ENKUlvE_clEvENKUlvE2_clEvEUllllE_St5arrayIPcLm4EELi4E23TrivialOffsetCalculatorILi3EjESF_ILi1EjENS0_6memory12LoadWithCastILi3EEENSI_13StoreWithCastILi1EEEEEviT_T0_T2_T3_T4_T5_)
        /*05c0*/ 	.word	0x00000028


	//----- nvinfo : EIATTR_FRAME_SIZE
	.align		4
.L_314:
        /*05c4*/ 	.byte	0x04, 0x11
        /*05c6*/ 	.short	(.L_316 - .L_315)
	.align		4
.L_315:
        /*05c8*/ 	.word	index@(_ZN2at6native27unrolled_elementwise_kernelIZZZNS0_54_GLOBAL__N__d8c5977b_16_LinearAlgebra_cu_7dd49032_297216addr_kernel_cudaERNS_14TensorIteratorERKN3c106ScalarES8_ENKUlvE_clEvENKUlvE2_clEvEUllllE_St5arrayIPcLm4EELi4E23TrivialOffsetCalculatorILi3EjESF_ILi1EjENS0_6memory12LoadWithCastILi3EEENSI_13StoreWithCastILi1EEEEEviT_T0_T2_T3_T4_T5_)
        /*05cc*/ 	.word	0x00000000


	//----- nvinfo : EIATTR_REGCOUNT
	.align		4
.L_316:
        /*05d0*/ 	.byte	0x04, 0x2f
        /*05d2*/ 	.short	(.L_318 - .L_317)
	.align		4
.L_317:
        /*05d4*/ 	.word	index@(_ZN2at6native18elementwise_kernelILi128ELi4EZNS0_15gpu_kernel_implIZZZNS0_54_GLOBAL__N__d8c5977b_16_LinearAlgebra_cu_7dd49032_297216addr_kernel_cudaERNS_14TensorIteratorERKN3c106ScalarES9_ENKUlvE_clEvENKUlvE2_clEvEUllllE_EEvRNS_18TensorIteratorBaseERKT_EUliE_EEviT1_)
        /*05d8*/ 	.word	0x0000001c


	//----- nvinfo : EIATTR_FRAME_SIZE
	.align		4
.L_318:
        /*05dc*/ 	.byte	0x04, 0x11
        /*05de*/ 	.short	(.L_320 - .L_319)
	.align		4
.L_319:
        /*05e0*/ 	.word	index@(_ZN2at6native18elementwise_kernelILi128ELi4EZNS0_15gpu_kernel_implIZZZNS0_54_GLOBAL__N__d8c5977b_16_LinearAlgebra_cu_7dd49032_297216addr_kernel_cudaERNS_14TensorIteratorERKN3c106ScalarES9_ENKUlvE_clEvENKUlvE2_clEvEUllllE_EEvRNS_18TensorIteratorBaseERKT_EUliE_EEviT1_)
        /*05e4*/ 	.word	0x00000000


	//----- nvinfo : EIATTR_REGCOUNT
	.align		4
.L_320:
        /*05e8*/ 	.byte	0x04, 0x2f
        /*05ea*/ 	.short	(.L_322 - .L_321)
	.align		4
.L_321:
        /*05ec*/ 	.word	index@(_ZN2at6native29vectorized_elementwise_kernelILi8EZZZNS0_54_GLOBAL__N__d8c5977b_16_LinearAlgebra_cu_7dd49032_297216addr_kernel_cudaERNS_14TensorIteratorERKN3c106ScalarES8_ENKUlvE_clEvENKUlvE2_clEvEUllllE0_St5arrayIPcLm4EEEEviT0_T1_)
        /*05f0*/ 	.word	0x00000038


	//----- nvinfo : EIATTR_FRAME_SIZE
	.align		4
.L_322:
        /*05f4*/ 	.byte	0x04, 0x11
        /*05f6*/ 	.short	(.L_324 - .L_323)
	.align		4
.L_323:
        /*05f8*/ 	.word	index@(_ZN2at6native29vectorized_elementwise_kernelILi8EZZZNS0_54_GLOBAL__N__d8c5977b_16_LinearAlgebra_cu_7dd49032_297216addr_kernel_cudaERNS_14TensorIteratorERKN3c106ScalarES8_ENKUlvE_clEvENKUlvE2_clEvEUllllE0_St5arrayIPcLm4EEEEviT0_T1_)
        /*05fc*/ 	.word	0x00000000


	//----- nvinfo : EIATTR_REGCOUNT
	.align		4
.L_324:
        /*0600*/ 	.byte	0x04, 0x2f
        /*0602*/ 	.short	(.L_326 - .L_325)
	.align		4
.L_325:
        /*0604*/ 	.word	index@(_ZN2at6native29vectorized_elementwise_kernelILi4EZZZNS0_54_GLOBAL__N__d8c5977b_16_LinearAlgebra_cu_7dd49032_297216addr_kernel_cudaERNS_14TensorIteratorERKN3c106ScalarES8_ENKUlvE_clEvENKUlvE2_clEvEUllllE0_St5arrayIPcLm4EEEEviT0_T1_)
        /*0608*/ 	.word	0x00000038


	//----- nvinfo : EIATTR_FRAME_SIZE
	.align		4
.L_326:
        /*060c*/ 	.byte	0x04, 0x11
        /*060e*/ 	.short	(.L_328 - .L_327)
	.align		4
.L_327:
        /*0610*/ 	.word	index@(_ZN2at6native29vectorized_elementwise_kernelILi4EZZZNS0_54_GLOBAL__N__d8c5977b_16_LinearAlgebra_cu_7dd49032_297216addr_kernel_cudaERNS_14TensorIteratorERKN3c106ScalarES8_ENKUlvE_clEvENKUlvE2_clEvEUllllE0_St5arrayIPcLm4EEEEviT0_T1_)
        /*0614*/ 	.word	0x00000000


	//----- nvinfo : EIATTR_REGCOUNT
	.align		4
.L_328:
        /*0618*/ 	.byte	0x04, 0x2f
        /*061a*/ 	.short	(.L_330 - .L_329)
	.align		4
.L_329:
        /*061c*/ 	.word	index@(_ZN2at6native29vectorized_elementwise_kernelILi2EZZZNS0_54_GLOBAL__N__d8c5977b_16_LinearAlgebra_cu_7dd49032_297216addr_kernel_cudaERNS_14TensorIteratorERKN3c106ScalarES8_ENKUlvE_clEvENKUlvE2_clEvEUllllE0_St5arrayIPcLm4EEEEviT0_T1_)
        /*0620*/ 	.word	0x00000038


	//----- nvinfo : EIATTR_FRAME_SIZE
	.align		4
.L_330:
        /*0624*/ 	.byte	0x04, 0x11
        /*0626*/ 	.short	(.L_332 - .L_331)
	.align		4
.L_331:
        /*0628*/ 	.word	index@(_ZN2at6native29vectorized_elementwise_kernelILi2EZZZNS0_54_GLOBAL__N__d8c5977b_16_LinearAlgebra_cu_7dd49032_297216addr_kernel_cudaERNS_14TensorIteratorERKN3c106ScalarES8_ENKUlvE_clEvENKUlvE2_clEvEUllllE0_St5arrayIPcLm4EEEEviT0_T1_)
        /*062c*/ 	.word	0x00000000


	//----- nvinfo : EIATTR_REGCOUNT
	.align		4
.L_332:
        /*0630*/ 	.byte	0x04, 0x2f
        /*0632*/ 	.short	(.L_334 - .L_333)
	.align		4
.L_333:
        /*0634*/ 	.word	index@(_ZN2at6native27unrolled_elementwise_kernelIZZZNS0_54_GLOBAL__N__d8c5977b_16_LinearAlgebra_cu_7dd49032_297216addr_kernel_cudaERNS_14TensorIteratorERKN3c106ScalarES8_ENKUlvE_clEvENKUlvE2_clEvEUllllE0_St5arrayIPcLm4EELi4E23TrivialOffsetCalculatorILi3EjESF_ILi1EjENS0_6memory15LoadWithoutCastENSI_16StoreWithoutCastEEEviT_T0_T2_T3_T4_T5_)
        /*0638*/ 	.word	0x00000020


	//----- nvinfo : EIATTR_FRAME_SIZE
	.align		4
.L_334:
        /*063c*/ 	.byte	0x04, 0x11
        /*063e*/ 	.short	(.L_336 - .L_335)
	.align		4
.L_335:
        /*0640*/ 	.word	index@(_ZN2at6native27unrolled_elementwise_kernelIZZZNS0_54_GLOBAL__N__d8c5977b_16_LinearAlgebra_cu_7dd49032_297216addr_kernel_cudaERNS_14TensorIteratorERKN3c106ScalarES8_ENKUlvE_clEvENKUlvE2_clEvEUllllE0_St5arrayIPcLm4EELi4E23TrivialOffsetCalculatorILi3EjESF_ILi1EjENS0_6memory15LoadWithoutCastENSI_16StoreWithoutCastEEEviT_T0_T2_T3_T4_T5_)
        /*0644*/ 	.word	0x00000000


	//----- nvinfo : EIATTR_REGCOUNT
	.align		4
.L_336:
        /*0648*/ 	.byte	0x04, 0x2f
        /*064a*/ 	.short	(.L_338 - .L_337)
	.align		4
.L_337:
        /*064c*/ 	.word	index@(_ZN2at6native18elementwise_kernelILi128ELi2EZNS0_22gpu_kernel_impl_nocastIZZZNS0_54_GLOBAL__N__d8c5977b_16_LinearAlgebra_cu_7dd49032_297216addr_kernel_cudaERNS_14TensorIteratorERKN3c106ScalarES9_ENKUlvE_clEvENKUlvE2_clEvEUllllE0_EEvRNS_18TensorIteratorBaseERKT_EUliE_EEviT1_)
        /*0650*/ 	.word	0x00000014


	//----- nvinfo : EIATTR_FRAME_SIZE
	.align		4
.L_338:
        /*0654*/ 	.byte	0x04, 0x11
        /*0656*/ 	.short	(.L_340 - .L_339)
	.align		4
.L_339:
        /*0658*/ 	.word	index@(_ZN2at6native18elementwise_kernelILi128ELi2EZNS0_22gpu_kernel_impl_nocastIZZZNS0_54_GLOBAL__N__d8c5977b_16_LinearAlgebra_cu_7dd49032_297216addr_kernel_cudaERNS_14TensorIteratorERKN3c106ScalarES9_ENKUlvE_clEvENKUlvE2_clEvEUllllE0_EEvRNS_18TensorIteratorBaseERKT_EUliE_EEviT1_)
        /*065c*/ 	.word	0x00000000


	//----- nvinfo : EIATTR_REGCOUNT
	.align		4
.L_340:
        /*0660*/ 	.byte	0x04, 0x2f
        /*0662*/ 	.short	(.L_342 - .L_341)
	.align		4
.L_341:
        /*0664*/ 	.word	index@(_ZN2at6native27unrolled_elementwise_kernelIZZZNS0_54_GLOBAL__N__d8c5977b_16_LinearAlgebra_cu_7dd49032_297216addr_kernel_cudaERNS_14TensorIteratorERKN3c106ScalarES8_ENKUlvE_clEvENKUlvE2_clEvEUllllE0_St5arrayIPcLm4EELi4E23TrivialOffsetCalculatorILi3EjESF_ILi1EjENS0_6memory12LoadWithCastILi3EEENSI_13StoreWithCastILi1EEEEEviT_T0_T2_T3_T4_T5_)
        /*0668*/ 	.word	0x00000030


	//----- nvinfo : EIATTR_FRAME_SIZE
	.align		4
.L_342:
        /*066c*/ 	.byte	0x04, 0x11
        /*066e*/ 	.short	(.L_344 - .L_343)
	.align		4
.L_343:
        /*0670*/ 	.word	index@(_ZN2at6native27unrolled_elementwise_kernelIZZZNS0_54_GLOBAL__N__d8c5977b_16_LinearAlgebra_cu_7dd49032_297216addr_kernel_cudaERNS_14TensorIteratorERKN3c106ScalarES8_ENKUlvE_clEvENKUlvE2_clEvEUllllE0_St5arrayIPcLm4EELi4E23TrivialOffsetCalculatorILi3EjESF_ILi1EjENS0_6memory12LoadWithCastILi3EEENSI_13StoreWithCastILi1EEEEEviT_T0_T2_T3_T4_T5_)
        /*0674*/ 	.word	0x00000000


	//----- nvinfo : EIATTR_REGCOUNT
	.align		4
.L_344:
        /*0678*/ 	.byte	0x04, 0x2f
        /*067a*/ 	.short	(.L_346 - .L_345)
	.align		4
.L_345:
        /*067c*/ 	.word	index@(_ZN2at6native18elementwise_kernelILi128ELi4EZNS0_15gpu_kernel_implIZZZNS0_54_GLOBAL__N__d8c5977b_16_LinearAlgebra_cu_7dd49032_297216addr_kernel_cudaERNS_14TensorIteratorERKN3c106ScalarES9_ENKUlvE_clEvENKUlvE2_clEvEUllllE0_EEvRNS_18TensorIteratorBaseERKT_EUliE_EEviT1_)
        /*0680*/ 	.word	0x0000001e


	//----- nvinfo : EIATTR_FRAME_SIZE
	.align		4
.L_346:
        /*0684*/ 	.byte	0x04, 0x11
        /*0686*/ 	.short	(.L_348 - .L_347)
	.align		4
.L_347:
        /*0688*/ 	.word	index@(_ZN2at6native18elementwise_kernelILi128ELi4EZNS0_15gpu_kernel_implIZZZNS0_54_GLOBAL__N__d8c5977b_16_LinearAlgebra_cu_7dd49032_297216addr_kernel_cudaERNS_14TensorIteratorERKN3c106ScalarES9_ENKUlvE_clEvENKUlvE2_clEvEUllllE0_EEvRNS_18TensorIteratorBaseERKT_EUliE_EEviT1_)
        /*068c*/ 	.word	0x00000000


	//----- nvinfo : EIATTR_REGCOUNT
	.align		4
.L_348:
        /*0690*/ 	.byte	0x04, 0x2f
        /*0692*/ 	.short	(.L_350 - .L_349)
	.align		4
.L_349:
        /*0694*/ 	.word	index@(_ZN2at6native29vectorized_elementwise_kernelILi8EZZZNS0_54_GLOBAL__N__d8c5977b_16_LinearAlgebra_cu_7dd49032_297216addr_kernel_cudaERNS_14TensorIteratorERKN3c106ScalarES8_ENKUlvE_clEvENKUlvE3_clEvEUlsssE_St5arrayIPcLm4EEEEviT0_T1_)
        /*0698*/ 	.word	0x00000020


	//----- nvinfo : EIATTR_FRAME_SIZE
	.align		4
.L_350:
        /*069c*/ 	.byte	0x04, 0x11
        /*069e*/ 	.short	(.L_352 - .L_351)
	.align		4
.L_351:
        /*06a0*/ 	.word	index@(_ZN2at6native29vectorized_elementwise_kernelILi8EZZZNS0_54_GLOBAL__N__d8c5977b_16_LinearAlgebra_cu_7dd49032_297216addr_kernel_cudaERNS_14TensorIteratorERKN3c106ScalarES8_ENKUlvE_clEvENKUlvE3_clEvEUlsssE_St5arrayIPcLm4EEEEviT0_T1_)
        /*06a4*/ 	.word	0x00000000


	//----- nvinfo : EIATTR_REGCOUNT
	.align		4
.L_352:
        /*06a8*/ 	.byte	0x04, 0x2f
        /*06aa*/ 	.short	(.L_354 - .L_353)
	.align		4
.L_353:
        /*06ac*/ 	.word	index@(_ZN2at6native29vectorized_elementwise_kernelILi4EZZZNS0_54_GLOBAL__N__d8c5977b_16_LinearAlgebra_cu_7dd49032_297216addr_kernel_cudaERNS_14TensorIteratorERKN3c106ScalarES8_ENKUlvE_clEvENKUlvE3_clEvEUlsssE_St5arrayIPcLm4EEEEviT0_T1_)
        /*06b0*/ 	.word	0x00000020


	//----- nvinfo : EIATTR_FRAME_SIZE
	.align		4
.L_354:
        /*06b4*/ 	.byte	0x04, 0x11
        /*06b6*/ 	.short	(.L_356 - .L_355)
	.align		4
.L_355:
        /*06b8*/ 	.word	index@(_ZN2at6native29vectorized_elementwise_kernelILi4EZZZNS0_54_GLOBAL__N__d8c5977b_16_LinearAlgebra_cu_7dd49032_297216addr_kernel_cudaERNS_14TensorIteratorERKN3c106ScalarES8_ENKUlvE_clEvENKUlvE3_clEvEUlsssE_St5arrayIPcLm4EEEEviT0_T1_)
        /*06bc*/ 	.word	0x00000000


	//----- nvinfo : EIATTR_REGCOUNT
	.align		4
.L_356:
        /*06c0*/ 	.byte	0x04, 0x2f
        /*06c2*/ 	.short	(.L_358 - .L_357)
	.align		4
.L_357:
        /*06c4*/ 	.word	index@(_ZN2at6native29vectorized_elementwise_kernelILi2EZZZNS0_54_GLOBAL__N__d8c5977b_16_LinearAlgebra_cu_7dd49032_297216addr_kernel_cudaERNS_14TensorIteratorERKN3c106ScalarES8_ENKUlvE_clEvENKUlvE3_clEvEUlsssE_St5arrayIPcLm4EEEEviT0_T1_)
        /*06c8*/ 	.word	0x00000020


	//----- nvinfo : EIATTR_FRAME_SIZE
	.align		4
.L_358:
        /*06cc*/ 	.byte	0x04, 0x11
        /*06ce*/ 	.short	(.L_360 - .L_359)
	.align		4
.L_359:
        /*06d0*/ 	.word	index@(_ZN2at6native29vectorized_elementwise_kernelILi2EZZZNS0_54_GLOBAL__N__d8c5977b_16_LinearAlgebra_cu_7dd49032_297216addr_kernel_cudaERNS_14TensorIteratorERKN3c106ScalarES8_ENKUlvE_clEvENKUlvE3_clEvEUlsssE_St5arrayIPcLm4EEEEviT0_T1_)
        /*06d4*/ 	.word	0x00000000


	//----- nvinfo : EIATTR_REGCOUNT
	.align		4
.L_360:
        /*06d8*/ 	.byte	0x04, 0x2f
        /*06da*/ 	.short	(.L_362 - .L_361)
	.align		4
.L_361:
        /*06dc*/ 	.word	index@(_ZN2at6native27unrolled_elementwise_kernelIZZZNS0_54_GLOBAL__N__d8c5977b_16_LinearAlgebra_cu_7dd49032_297216addr_kernel_cudaERNS_14TensorIteratorERKN3c106ScalarES8_ENKUlvE_clEvENKUlvE3_clEvEUlsssE_St5arrayIPcLm4EELi4E23TrivialOffsetCalculatorILi3EjESF_ILi1EjENS0_6memory15LoadWithoutCastENSI_16StoreWithoutCastEEEviT_T0_T2_T3_T4_T5_)
        /*06e0*/ 	.word	0x0000001c


	//----- nvinfo : EIATTR_FRAME_SIZE
	.align		4
.L_362:
        /*06e4*/ 	.byte	0x04, 0x11
        /*06e6*/ 	.short	(.L_364 - .L_363)
	.align		4
.L_363:
        /*06e8*/ 	.word	index@(_ZN2at6native27unrolled_elementwise_kernelIZZZNS0_54_GLOBAL__N__d8c5977b_16_LinearAlgebra_cu_7dd49032_297216addr_kernel_cudaERNS_14TensorIteratorERKN3c106ScalarES8_ENKUlvE_clEvENKUlvE3_clEvEUlsssE_St5arrayIPcLm4EELi4E23TrivialOffsetCalculatorILi3EjESF_ILi1EjENS0_6memory15LoadWithoutCastENSI_16StoreWithoutCastEEEviT_T0_T2_T3_T4_T5_)
        /*06ec*/ 	.word	0x00000000


	//----- nvinfo : EIATTR_REGCOUNT
	.align		4
.L_364:
        /*06f0*/ 	.byte	0x04, 0x2f
        /*06f2*/ 	.short	(.L_366 - .L_365)
	.align		4
.L_365:
        /*06f4*/ 	.word	index@(_ZN2at6native18elementwise_kernelILi128ELi4EZNS0_22gpu_kernel_impl_nocastIZZZNS0_54_GLOBAL__N__d8c5977b_16_LinearAlgebra_cu_7dd49032_297216addr_kernel_cudaERNS_14TensorIteratorERKN3c106ScalarES9_ENKUlvE_clEvENKUlvE3_clEvEUlsssE_EEvRNS_18TensorIteratorBaseERKT_EUliE_EEviT1_)
        /*06f8*/ 	.word	0x00000012


	//----- nvinfo : EIATTR_FRAME_SIZE
	.align		4
.L_366:
        /*06fc*/ 	.byte	0x04, 0x11
        /*06fe*/ 	.short	(.L_368 - .L_367)
	.align		4
.L_367:
        /*0700*/ 	.word	index@(_ZN2at6native18elementwise_kernelILi128ELi4EZNS0_22gpu_kernel_impl_nocastIZZZNS0_54_GLOBAL__N__d8c5977b_16_LinearAlgebra_cu_7dd49032_297216addr_kernel_cudaERNS_14TensorIteratorERKN3c106ScalarES9_ENKUlvE_clEvENKUlvE3_clEvEUlsssE_EEvRNS_18TensorIteratorBaseERKT_EUliE_EEviT1_)
        /*0704*/ 	.word	0x00000000


	//----- nvinfo : EIATTR_REGCOUNT
	.align		4
.L_368:
        /*0708*/ 	.byte	0x04, 0x2f
        /*070a*/ 	.short	(.L_370 - .L_369)
	.align		4
.L_369:
        /*070c*/ 	.word	index@(_ZN2at6native27unrolled_elementwise_kernelIZZZNS0_54_GLOBAL__N__d8c5977b_16_LinearAlgebra_cu_7dd49032_297216addr_kernel_cudaERNS_14TensorIteratorERKN3c106ScalarES8_ENKUlvE_clEvENKUlvE3_clEvEUlsssE_St5arrayIPcLm4EELi4E23TrivialOffsetCalculatorILi3EjESF_ILi1EjENS0_6memory12LoadWithCastILi3EEENSI_13StoreWithCastILi1EEEEEviT_T0_T2_T3_T4_T5_)
        /*0710*/ 	.word	0x00000020


	//----- nvinfo : EIATTR_FRAME_SIZE
	.align		4
.L_370:
        /*0714*/ 	.byte	0x04, 0x11
        /*0716*/ 	.short	(.L_372 - .L_371)
	.align		4
.L_371:
        /*0718*/ 	.word	index@(_ZN2at6native27unrolled_elementwise_kernelIZZZNS0_54_GLOBAL__N__d8c5977b_16_LinearAlgebra_cu_7dd49032_297216addr_kernel_cudaERNS_14TensorIteratorERKN3c106ScalarES8_ENKUlvE_clEvENKUlvE3_clEvEUlsssE_St5arrayIPcLm4EELi4E23TrivialOffsetCalculatorILi3EjESF_ILi1EjENS0_6memory12LoadWithCastILi3EEENSI_13StoreWithCastILi1EEEEEviT_T0_T2_T3_T4_T5_)
        /*071c*/ 	.word	0x00000000


	//----- nvinfo : EIATTR_REGCOUNT
	.align		4
.L_372:
        /*0720*/ 	.byte	0x04, 0x2f
        /*0722*/ 	.short	(.L_374 - .L_373)
	.align		4
.L_373:
        /*0724*/ 	.word	index@(_ZN2at6native18elementwise_kernelILi128ELi4EZNS0_15gpu_kernel_implIZZZNS0_54_GLOBAL__N__d8c5977b_16_LinearAlgebra_cu_7dd49032_297216addr_kernel_cudaERNS_14TensorIteratorERKN3c106ScalarES9_ENKUlvE_clEvENKUlvE3_clEvEUlsssE_EEvRNS_18TensorIteratorBaseERKT_EUliE_EEviT1_)
        /*0728*/ 	.word	0x0000001b


	//----- nvinfo : EIATTR_FRAME_SIZE
	.align		4
.L_374:
        /*072c*/ 	.byte	0x04, 0x11
        /*072e*/ 	.short	(.L_376 - .L_375)
	.align		4
.L_375:
        /*0730*/ 	.word	index@(_ZN2at6native18elementwise_kernelILi128ELi4EZNS0_15gpu_kernel_implIZZZNS0_54_GLOBAL__N__d8c5977b_16_LinearAlgebra_cu_7dd49032_297216addr_kernel_cudaERNS_14TensorIteratorERKN3c106ScalarES9_ENKUlvE_clEvENKUlvE3_clEvEUlsssE_EEvRNS_18TensorIteratorBaseERKT_EUliE_EEviT1_)
        /*0734*/ 	.word	0x00000000


	//----- nvinfo : EIATTR_REGCOUNT
	.align		4
.L_376:
        /*0738*/ 	.byte	0x04, 0x2f
        /*073a*/ 	.short	(.L_378 - .L_377)
	.align		4
.L_377:
        /*073c*/ 	.word	index@(_ZN2at6native29vectorized_elementwise_kernelILi8EZZZNS0_54_GLOBAL__N__d8c5977b_16_LinearAlgebra_cu_7dd49032_297216addr_kernel_cudaERNS_14TensorIteratorERKN3c106ScalarES8_ENKUlvE_clEvENKUlvE3_clEvEUlsssE0_St5arrayIPcLm4EEEEviT0_T1_)
        /*0740*/ 	.word	0x00000020


	//----- nvinfo : EIATTR_FRAME_SIZE
	.align		4
.L_378:
        /*0744*/ 	.byte	0x04, 0x11
        /*0746*/ 	.short	(.L_380 - .L_379)
	.align		4
.L_379:
        /*0748*/ 	.word	index@(_ZN2at6native29vectorized_elementwise_kernelILi8EZZZNS0_54_GLOBAL__N__d8c5977b_16_LinearAlgebra_cu_7dd49032_297216addr_kernel_cudaERNS_14TensorIteratorERKN3c106ScalarES8_ENKUlvE_clEvENKUlvE3_clEvEUlsssE0_St5arrayIPcLm4EEEEviT0_T1_)
        /*074c*/ 	.word	0x00000000


	//----- nvinfo : EIATTR_REGCOUNT
	.align		4
.L_380:
        /*0750*/ 	.byte	0x04, 0x2f
        /*0752*/ 	.short	(.L_382 - .L_381)
	.align		4
.L_381:
        /*0754*/ 	.word	index@(_ZN2at6native29vectorized_elementwise_kernelILi4EZZZNS0_54_GLOBAL__N__d8c5977b_16_LinearAlgebra_cu_7dd49032_297216addr_kernel_cudaERNS_14TensorIteratorERKN3c106ScalarES8_ENKUlvE_clEvENKUlvE3_clEvEUlsssE0_St5arrayIPcLm4EEEEviT0_T1_)
        /*0758*/ 	.word	0x00000020


	//----- nvinfo : EIATTR_FRAME_SIZE
	.align		4
.L_382:
        /*075c*/ 	.byte	0x04, 0x11
        /*075e*/ 	.short	(.L_384 - .L_383)
	.align		4
.L_383:
        /*0760*/ 	.word	index@(_ZN2at6native29vectorized_elementwise_kernelILi4EZZZNS0_54_GLOBAL__N__d8c5977b_16_LinearAlgebra_cu_7dd49032_297216addr_kernel_cudaERNS_14TensorIteratorERKN3c106ScalarES8_ENKUlvE_clEvENKUlvE3_clEvEUlsssE0_St5arrayIPcLm4EEEEviT0_T1_)
        /*0764*/ 	.word	0x00000000


	//----- nvinfo : EIATTR_REGCOUNT
	.align		4
.L_384:
        /*0768*/ 	.byte	0x04, 0x2f
        /*076a*/ 	.short	(.L_386 - .L_385)
	.align		4
.L_385:
        /*076c*/ 	.word	index@(_ZN2at6native29vectorized_elementwise_kernelILi2EZZZNS0_54_GLOBAL__N__d8c5977b_16_LinearAlgebra_cu_7dd49032_297216addr_kernel_cudaERNS_14TensorIteratorERKN3c106ScalarES8_ENKUlvE_clEvENKUlvE3_clEvEUlsssE0_St5arrayIPcLm4EEEEviT0_T1_)
        /*0770*/ 	.word	0x00000020


	//----- nvinfo : EIATTR_FRAME_SIZE
	.align		4
.L_386:
        /*0774*/ 	.byte	0x04, 0x11
        /*0776*/ 	.short	(.L_388 - .L_387)
	.align		4
.L_387:
        /*0778*/ 	.word	index@(_ZN2at6native29vectorized_elementwise_kernelILi2EZZZNS0_54_GLOBAL__N__d8c5977b_16_LinearAlgebra_cu_7dd49032_297216addr_kernel_cudaERNS_14TensorIteratorERKN3c106ScalarES8_ENKUlvE_clEvENKUlvE3_clEvEUlsssE0_St5arrayIPcLm4EEEEviT0_T1_)
        /*077c*/ 	.word	0x00000000


	//----- nvinfo : EIATTR_REGCOUNT
	.align		4
.L_388:
        /*0780*/ 	.byte	0x04, 0x2f
        /*0782*/ 	.short	(.L_390 - .L_389)
	.align		4
.L_389:
        /*0784*/ 	.word	index@(_ZN2at6native27unrolled_elementwise_kernelIZZZNS0_54_GLOBAL__N__d8c5977b_16_LinearAlgebra_cu_7dd49032_297216addr_kernel_cudaERNS_14TensorIteratorERKN3c106ScalarES8_ENKUlvE_clEvENKUlvE3_clEvEUlsssE0_St5arrayIPcLm4EELi4E23TrivialOffsetCalculatorILi3EjESF_ILi1EjENS0_6memory15LoadWithoutCastENSI_16StoreWithoutCastEEEviT_T0_T2_T3_T4_T5_)
        /*0788*/ 	.word	0x00000020


	//----- nvinfo : EIATTR_FRAME_SIZE
	.align		4
.L_390:
        /*078c*/ 	.byte	0x04, 0x11
        /*078e*/ 	.short	(.L_392 - .L_391)
	.align		4
.L_391:
        /*0790*/ 	.word	index@(_ZN2at6native27unrolled_elementwise_kernelIZZZNS0_54_GLOBAL__N__d8c5977b_16_LinearAlgebra_cu_7dd49032_297216addr_kernel_cudaERNS_14TensorIteratorERKN3c106ScalarES8_ENKUlvE_clEvENKUlvE3_clEvEUlsssE0_St5arrayIPcLm4EELi4E23TrivialOffsetCalculatorILi3EjESF_ILi1EjENS0_6memory15LoadWithoutCastENSI_16StoreWithoutCastEEEviT_T0_T2_T3_T4_T5_)
        /*0794*/ 	.word	0x00000000


	//----- nvinfo : EIATTR_REGCOUNT
	.align		4
.L_392:
        /*0798*/ 	.byte	0x04, 0x2f
        /*079a*/ 	.short	(.L_394 - .L_393)
	.align		4
.L_393:
        /*079c*/ 	.word	index@(_ZN2at6native18elementwise_kernelILi128ELi4EZNS0_22gpu_kernel_impl_nocastIZZZNS0_54_GLOBAL__N__d8c5977b_16_LinearAlgebra_cu_7dd49032_297216addr_kernel_cudaERNS_14TensorIteratorERKN3c106ScalarES9_ENKUlvE_clEvENKUlvE3_clEvEUlsssE0_EEvRNS_18TensorIteratorBaseERKT_EUliE_EEviT1_)
        /*07a0*/ 	.word	0x00000016


	//----- nvinfo : EIATTR_FRAME_SIZE
	.align		4
.L_394:
        /*07a4*/ 	.byte	0x04, 0x11
        /*07a6*/ 	.short	(.L_396 - .L_395)
	.align		4
.L_395:
        /*07a8*/ 	.word	index@(_ZN2at6native18elementwise_kernelILi128ELi4EZNS0_22gpu_kernel_impl_nocastIZZZNS0_54_GLOBAL__N__d8c5977b_16_LinearAlgebra_cu_7dd49032_297216addr_kernel_cudaERNS_14TensorIteratorERKN3c106ScalarES9_ENKUlvE_clEvENKUlvE3_clEvEUlsssE0_EEvRNS_18TensorIteratorBaseERKT_EUliE_EEviT1_)
        /*07ac*/ 	.word	0x00000000


	//----- nvinfo : EIATTR_REGCOUNT
	.align		4
.L_396:
        /*07b0*/ 	.byte	0x04, 0x2f
        /*07b2*/ 	.short	(.L_398 - .L_397)
	.align		4
.L_397:
        /*07b4*/ 	.word	index@(_ZN2at6native27unrolled_elementwise_kernelIZZZNS0_54_GLOBAL__N__d8c5977b_16_LinearAlgebra_cu_7dd49032_297216addr_kernel_cudaERNS_14TensorIteratorERKN3c106ScalarES8_ENKUlvE_clEvENKUlvE3_clEvEUlsssE0_St5arrayIPcLm4EELi4E23TrivialOffsetCalculatorILi3EjESF_ILi1EjENS0_6memory12LoadWithCastILi3EEENSI_13StoreWithCastILi1EEEEEviT_T0_T2_T3_T4_T5_)
        /*07b8*/ 	.word	0x00000024


	//----- nvinfo : EIATTR_FRAME_SIZE
	.align		4
.L_398:
        /*07bc*/ 	.byte	0x04, 0x11
        /*07be*/ 	.short	(.L_400 - .L_399)
	.align		4
.L_399:
        /*07c0*/ 	.word	index@(_ZN2at6native27unrolled_elementwise_kernelIZZZNS0_54_GLOBAL__N__d8c5977b_16_LinearAlgebra_cu_7dd49032_297216addr_kernel_cudaERNS_14TensorIteratorERKN3c106ScalarES8_ENKUlvE_clEvENKUlvE3_clEvEUlsssE0_St5arrayIPcLm4EELi4E23TrivialOffsetCalculatorILi3EjESF_ILi1EjENS0_6memory12LoadWithCastILi3EEENSI_13StoreWithCastILi1EEEEEviT_T0_T2_T3_T4_T5_)
        /*07c4*/ 	.word	0x00000000


	//----- nvinfo : EIATTR_REGCOUNT
	.align		4
.L_400:
        /*07c8*/ 	.byte	0x04, 0x2f
        /*07ca*/ 	.short	(.L_402 - .L_401)
	.align		4
.L_401:
        /*07cc*/ 	.word	index@(_ZN2at6native18elementwise_kernelILi128ELi4EZNS0_15gpu_kernel_implIZZZNS0_54_GLOBAL__N__d8c5977b_16_LinearAlgebra_cu_7dd49032_297216addr_kernel_cudaERNS_14TensorIteratorERKN3c106ScalarES9_ENKUlvE_clEvENKUlvE3_clEvEUlsssE0_EEvRNS_18TensorIteratorBaseERKT_EUliE_EEviT1_)
        /*07d0*/ 	.word	0x0000001b


	//----- nvinfo : EIATTR_FRAME_SIZE
	.align		4
.L_402:
        /*07d4*/ 	.byte	0x04, 0x11
        /*07d6*/ 	.short	(.L_404 - .L_403)
	.align		4
.L_403:
        /*07d8*/ 	.word	index@(_ZN2at6native18elementwise_kernelILi128ELi4EZNS0_15gpu_kernel_implIZZZNS0_54_GLOBAL__N__d8c5977b_16_LinearAlgebra_cu_7dd49032_297216addr_kernel_cudaERNS_14TensorIteratorERKN3c106ScalarES9_ENKUlvE_clEvENKUlvE3_clEvEUlsssE0_EEvRNS_18TensorIteratorBaseERKT_EUliE_EEviT1_)
        /*07dc*/ 	.word	0x00000000


	//----- nvinfo : EIATTR_REGCOUNT
	.align		4
.L_404:
        /*07e0*/ 	.byte	0x04, 0x2f
        /*07e2*/ 	.short	(.L_406 - .L_405)
	.align		4
.L_405:
        /*07e4*/ 	.word	index@(_ZN2at6native29vectorized_elementwise_kernelILi8EZZZNS0_54_GLOBAL__N__d8c5977b_16_LinearAlgebra_cu_7dd49032_297216addr_kernel_cudaERNS_14TensorIteratorERKN3c106ScalarES8_ENKUlvE_clEvENKUlvE4_clEvEUldddE_St5arrayIPcLm4EEEEviT0_T1_)
        /*07e8*/ 	.word	0x00000020


	//----- nvinfo : EIATTR_FRAME_SIZE
	.align		4
.L_406:
        /*07ec*/ 	.byte	0x04, 0x11
        /*07ee*/ 	.short	(.L_408 - .L_407)
	.align		4
.L_407:
        /*07f0*/ 	.word	index@(_ZN2at6native29vectorized_elementwise_kernelILi8EZZZNS0_54_GLOBAL__N__d8c5977b_16_LinearAlgebra_cu_7dd49032_297216addr_kernel_cudaERNS_14TensorIteratorERKN3c106ScalarES8_ENKUlvE_clEvENKUlvE4_clEvEUldddE_St5arrayIPcLm4EEEEviT0_T1_)
        /*07f4*/ 	.word	0x00000000


	//----- nvinfo : EIATTR_REGCOUNT
	.align		4
.L_408:
        /*07f8*/ 	.byte	0x04, 0x2f
        /*07fa*/ 	.short	(.L_410 - .L_409)
	.align		4
.L_409:
        /*07fc*/ 	.word	index@(_ZN2at6native29vectorized_elementwise_kernelILi4EZZZNS0_54_GLOBAL__N__d8c5977b_16_LinearAlgebra_cu_7dd49032_297216addr_kernel_cudaERNS_14TensorIteratorERKN3c106ScalarES8_ENKUlvE_clEvENKUlvE4_clEvEUldddE_St5arrayIPcLm4EEEEviT0_T1_)
        /*0800*/ 	.word	0x00000020


	//----- nvinfo : EIATTR_FRAME_SIZE
	.align		4
.L_410:
        /*0804*/ 	.byte	0x04, 0x11
        /*0806*/ 	.short	(.L_412 - .L_411)
	.align		4
.L_411:
        /*0808*/ 	.word	index@(_ZN2at6native29vectorized_elementwise_kernelILi4EZZZNS0_54_GLOBAL__N__d8c5977b_16_LinearAlgebra_cu_7dd49032_297216addr_kernel_cudaERNS_14TensorIteratorERKN3c106ScalarES8_ENKUlvE_clEvENKUlvE4_clEvEUldddE_St5arrayIPcLm4EEEEviT0_T1_)
        /*080c*/ 	.word	0x00000000


	//----- nvinfo : EIATTR_REGCOUNT
	.align		4
.L_412:
        /*0810*/ 	.byte	0x04, 0x2f
        /*0812*/ 	.short	(.L_414 - .L_413)
	.align		4
.L_413:
        /*0814*/ 	.word	index@(_ZN2at6native29vectorized_elementwise_kernelILi2EZZZNS0_54_GLOBAL__N__d8c5977b_16_LinearAlgebra_cu_7dd49032_297216addr_kernel_cudaERNS_14TensorIteratorERKN3c106ScalarES8_ENKUlvE_clEvENKUlvE4_clEvEUldddE_St5arrayIPcLm4EEEEviT0_T1_)
        /*0818*/ 	.word	0x00000020


	//----- nvinfo : EIATTR_FRAME_SIZE
	.align		4
.L_414:
        /*081c*/ 	.byte	0x04, 0x11
        /*081e*/ 	.short	(.L_416 - .L_415)
	.align		4
.L_415:
        /*0820*/ 	.word	index@(_ZN2at6native29vectorized_elementwise_kernelILi2EZZZNS0_54_GLOBAL__N__d8c5977b_16_LinearAlgebra_cu_7dd49032_297216addr_kernel_cudaERNS_14TensorIteratorERKN3c106ScalarES8_ENKUlvE_clEvENKUlvE4_clEvEUldddE_St5arrayIPcLm4EEEEviT0_T1_)
        /*0824*/ 	.word	0x00000000


	//----- nvinfo : EIATTR_REGCOUNT
	.align		4
.L_416:
        /*0828*/ 	.byte	0x04, 0x2f
        /*082a*/ 	.short	(.L_418 - .L_417)
	.align		4
.L_417:
        /*082c*/ 	.word	index@(_ZN2at6native27unrolled_elementwise_kernelIZZZNS0_54_GLOBAL__N__d8c5977b_16_LinearAlgebra_cu_7dd49032_297216addr_kernel_cudaERNS_14TensorIteratorERKN3c106ScalarES8_ENKUlvE_clEvENKUlvE4_clEvEUldddE_St5arrayIPcLm4EELi4E23TrivialOffsetCalculatorILi3EjESF_ILi1EjENS0_6memory15LoadWithoutCastENSI_16StoreWithoutCastEEEviT_T0_T2_T3_T4_T5_)
        /*0830*/ 	.word	0x00000020


	//----- nvinfo : EIATTR_FRAME_SIZE
	.align		4
.L_418:
        /*0834*/ 	.byte	0x04, 0x11
        /*0836*/ 	.short	(.L_420 - .L_419)
	.align		4
.L_419:
        /*0838*/ 	.word	index@(_ZN2at6native27unrolled_elementwise_kernelIZZZNS0_54_GLOBAL__N__d8c5977b_16_LinearAlgebra_cu_7dd49032_297216addr_kernel_cudaERNS_14TensorIteratorERKN3c106ScalarES8_ENKUlvE_clEvENKUlvE4_clEvEUldddE_St5arrayIPcLm4EELi4E23TrivialOffsetCalculatorILi3EjESF_ILi1EjENS0_6memory15LoadWithoutCastENSI_16StoreWithoutCastEEEviT_T0_T2_T3_T4_T5_)
        /*083c*/ 	.word	0x00000000


	//----- nvinfo : EIATTR_REGCOUNT
	.align		4
.L_420:
        /*0840*/ 	.byte	0x04, 0x2f
        /*0842*/ 	.short	(.L_422 - .L_421)
	.align		4
.L_421:
        /*0844*/ 	.word	index@(_ZN2at6native18elementwise_kernelILi128ELi2EZNS0_22gpu_kernel_impl_nocastIZZZNS0_54_GLOBAL__N__d8c5977b_16_LinearAlgebra_cu_7dd49032_297216addr_kernel_cudaERNS_14TensorIteratorERKN3c106ScalarES9_ENKUlvE_clEvENKUlvE4_clEvEUldddE_EEvRNS_18TensorIteratorBaseERKT_EUliE_EEviT1_)
        /*0848*/ 	.word	0x00000012


	//----- nvinfo : EIATTR_FRAME_SIZE
	.align		4
.L_422:
        /*084c*/ 	.byte	0x04, 0x11
        /*084e*/ 	.short	(.L_424 - .L_423)
	.align		4
.L_423:
        /*0850*/ 	.word	index@(_ZN2at6native18elementwise_kernelILi128ELi2EZNS0_22gpu_kernel_impl_nocastIZZZNS0_54_GLOBAL__N__d8c5977b_16_LinearAlgebra_cu_7dd49032_297216addr_kernel_cudaERNS_14TensorIteratorERKN3c106ScalarES9_ENKUlvE_clEvENKUlvE4_clEvEUldddE_EEvRNS_18TensorIteratorBaseERKT_EUliE_EEviT1_)
        /*0854*/ 	.word	0x00000000


	//----- nvinfo : EIATTR_REGCOUNT
	.align		4
.L_424:
        /*0858*/ 	.byte	0x04, 0x2f
        /*085a*/ 	.short	(.L_426 - .L_425)
	.align		4
.L_425:
        /*085c*/ 	.word	index@(_ZN2at6native27unrolled_elementwise_kernelIZZZNS0_54_GLOBAL__N__d8c5977b_16_LinearAlgebra_cu_7dd49032_297216addr_kernel_cudaERNS_14TensorIteratorERKN3c106ScalarES8_ENKUlvE_clEvENKUlvE4_clEvEUldddE_St5arrayIPcLm4EELi4E23TrivialOffsetCalculatorILi3EjESF_ILi1EjENS0_6memory12LoadWithCastILi3EEENSI_13StoreWithCastILi1EEEEEviT_T0_T2_T3_T4_T5_)
        /*0860*/ 	.word	0x00000028


	//----- nvinfo : EIATTR_FRAME_SIZE
	.align		4
.L_426:
        /*0864*/ 	.byte	0x04, 0x11
        /*0866*/ 	.short	(.L_428 - .L_427)
	.align		4
.L_427:
        /*0868*/ 	.word	index@(_ZN2at6native27unrolled_elementwise_kernelIZZZNS0_54_GLOBAL__N__d8c5977b_16_LinearAlgebra_cu_7dd49032_297216addr_kernel_cudaERNS_14TensorIteratorERKN3c106ScalarES8_ENKUlvE_clEvENKUlvE4_clEvEUldddE_St5arrayIPcLm4EELi4E23TrivialOffsetCalculatorILi3EjESF_ILi1EjENS0_6memory12LoadWithCastILi3EEENSI_13StoreWithCastILi1EEEEEviT_T0_T2_T3_T4_T5_)
        /*086c*/ 	.word	0x00000000


	//----- nvinfo : EIATTR_REGCOUNT
	.align		4
.L_428:
        /*0870*/ 	.byte	0x04, 0x2f
        /*0872*/ 	.short	(.L_430 - .L_429)
	.align		4
.L_429:
        /*0874*/ 	.word	index@(_ZN2at6native18elementwise_kernelILi128ELi4EZNS0_15gpu_kernel_implIZZZNS0_54_GLOBAL__N__d8c5977b_16_LinearAlgebra_cu_7dd49032_297216addr_kernel_cudaERNS_14TensorIteratorERKN3c106ScalarES9_ENKUlvE_clEvENKUlvE4_clEvEUldddE_EEvRNS_18TensorIteratorBaseERKT_EUliE_EEviT1_)
        /*0878*/ 	.word	0x0000001c


	//----- nvinfo : EIATTR_FRAME_SIZE
	.align		4
.L_430:
        /*087c*/ 	.byte	0x04, 0x11
        /*087e*/ 	.short	(.L_432 - .L_431)
	.align		4
.L_431:
        /*0880*/ 	.word	index@(_ZN2at6native18elementwise_kernelILi128ELi4EZNS0_15gpu_kernel_implIZZZNS0_54_GLOBAL__N__d8c5977b_16_LinearAlgebra_cu_7dd49032_297216addr_kernel_cudaERNS_14TensorIteratorERKN3c106ScalarES9_ENKUlvE_clEvENKUlvE4_clEvEUldddE_EEvRNS_18TensorIteratorBaseERKT_EUliE_EEviT1_)
        /*0884*/ 	.word	0x00000000


	//----- nvinfo : EIATTR_REGCOUNT
	.align		4
.L_432:
        /*0888*/ 	.byte	0x04, 0x2f
        /*088a*/ 	.short	(.L_434 - .L_433)
	.align		4
.L_433:
        /*088c*/ 	.word	index@(_ZN2at6native29vectorized_elementwise_kernelILi8EZZZNS0_54_GLOBAL__N__d8c5977b_16_LinearAlgebra_cu_7dd49032_297216addr_kernel_cudaERNS_14TensorIteratorERKN3c106ScalarES8_ENKUlvE_clEvENKUlvE4_clEvEUldddE0_St5arrayIPcLm4EEEEviT0_T1_)
        /*0890*/ 	.word	0x00000028


	//----- nvinfo : EIATTR_FRAME_SIZE
	.align		4
.L_434:
        /*0894*/ 	.byte	0x04, 0x11
        /*0896*/ 	.short	(.L_436 - .L_435)
	.align		4
.L_435:
        /*0898*/ 	.word	index@(_ZN2at6native29vectorized_elementwise_kernelILi8EZZZNS0_54_GLOBAL__N__d8c5977b_16_LinearAlgebra_cu_7dd49032_297216addr_kernel_cudaERNS_14TensorIteratorERKN3c106ScalarES8_ENKUlvE_clEvENKUlvE4_clEvEUldddE0_St5arrayIPcLm4EEEEviT0_T1_)
        /*089c*/ 	.word	0x00000000


	//----- nvinfo : EIATTR_REGCOUNT
	.align		4
.L_436:
        /*08a0*/ 	.byte	0x04, 0x2f
        /*08a2*/ 	.short	(.L_438 - .L_437)
	.align		4
.L_437:
        /*08a4*/ 	.word	index@(_ZN2at6native29vectorized_elementwise_kernelILi4EZZZNS0_54_GLOBAL__N__d8c5977b_16_LinearAlgebra_cu_7dd49032_297216addr_kernel_cudaERNS_14TensorIteratorERKN3c106ScalarES8_ENKUlvE_clEvENKUlvE4_clEvEUldddE0_St5arrayIPcLm4EEEEviT0_T1_)
        /*08a8*/ 	.word	0x00000028


	//----- nvinfo : EIATTR_FRAME_SIZE
	.align		4
.L_438:
        /*08ac*/ 	.byte	0x04, 0x11
        /*08ae*/ 	.short	(.L_440 - .L_439)
	.align		4
.L_439:
        /*08b0*/ 	.word	index@(_ZN2at6native29vectorized_elementwise_kernelILi4EZZZNS0_54_GLOBAL__N__d8c5977b_16_LinearAlgebra_cu_7dd49032_297216addr_kernel_cudaERNS_14TensorIteratorERKN3c106ScalarES8_ENKUlvE_clEvENKUlvE4_clEvEUldddE0_St5arrayIPcLm4EEEEviT0_T1_)
        /*08b4*/ 	.word	0x00000000


	//----- nvinfo : EIATTR_REGCOUNT
	.align		4
.L_440:
        /*08b8*/ 	.byte	0x04, 0x2f
        /*08ba*/ 	.short	(.L_442 - .L_441)
	.align		4
.L_441:
        /*08bc*/ 	.word	index@(_ZN2at6native29vectorized_elementwise_kernelILi2EZZZNS0_54_GLOBAL__N__d8c5977b_16_LinearAlgebra_cu_7dd49032_297216addr_kernel_cudaERNS_14TensorIteratorERKN3c106ScalarES8_ENKUlvE_clEvENKUlvE4_clEvEUldddE0_St5arrayIPcLm4EEEEviT0_T1_)
        /*08c0*/ 	.word	0x00000028


	//----- nvinfo : EIATTR_FRAME_SIZE
	.align		4
.L_442:
        /*08c4*/ 	.byte	0x04, 0x11
        /*08c6*/ 	.short	(.L_444 - .L_443)
	.align		4
.L_443:
        /*08c8*/ 	.word	index@(_ZN2at6native29vectorized_elementwise_kernelILi2EZZZNS0_54_GLOBAL__N__d8c5977b_16_LinearAlgebra_cu_7dd49032_297216addr_kernel_cudaERNS_14TensorIteratorERKN3c106ScalarES8_ENKUlvE_clEvENKUlvE4_clEvEUldddE0_St5arrayIPcLm4EEEEviT0_T1_)
        /*08cc*/ 	.word	0x00000000


	//----- nvinfo : EIATTR_REGCOUNT
	.align		4
.L_444:
        /*08d0*/ 	.byte	0x04, 0x2f
        /*08d2*/ 	.short	(.L_446 - .L_445)
	.align		4
.L_445:
        /*08d4*/ 	.word	index@(_ZN2at6native27unrolled_elementwise_kernelIZZZNS0_54_GLOBAL__N__d8c5977b_16_LinearAlgebra_cu_7dd49032_297216addr_kernel_cudaERNS_14TensorIteratorERKN3c106ScalarES8_ENKUlvE_clEvENKUlvE4_clEvEUldddE0_St5arrayIPcLm4EELi4E23TrivialOffsetCalculatorILi3EjESF_ILi1EjENS0_6memory15LoadWithoutCastENSI_16StoreWithoutCastEEEviT_T0_T2_T3_T4_T5_)
        /*08d8*/ 	.word	0x00000020


	//----- nvinfo : EIATTR_FRAME_SIZE
	.align		4
.L_446:
        /*08dc*/ 	.byte	0x04, 0x11
        /*08de*/ 	.short	(.L_448 - .L_447)
	.align		4
.L_447:
        /*08e0*/ 	.word	index@(_ZN2at6native27unrolled_elementwise_kernelIZZZNS0_54_GLOBAL__N__d8c5977b_16_LinearAlgebra_cu_7dd49032_297216addr_kernel_cudaERNS_14TensorIteratorERKN3c106ScalarES8_ENKUlvE_clEvENKUlvE4_clEvEUldddE0_St5arrayIPcLm4EELi4E23TrivialOffsetCalculatorILi3EjESF_ILi1EjENS0_6memory15LoadWithoutCastENSI_16StoreWithoutCastEEEviT_T0_T2_T3_T4_T5_)
        /*08e4*/ 	.word	0x00000000


	//----- nvinfo : EIATTR_REGCOUNT
	.align		4
.L_448:
        /*08e8*/ 	.byte	0x04, 0x2f
        /*08ea*/ 	.short	(.L_450 - .L_449)
	.align		4
.L_449:
        /*08ec*/ 	.word	index@(_ZN2at6native18elementwise_kernelILi128ELi2EZNS0_22gpu_kernel_impl_nocastIZZZNS0_54_GLOBAL__N__d8c5977b_16_LinearAlgebra_cu_7dd49032_297216addr_kernel_cudaERNS_14TensorIteratorERKN3c106ScalarES9_ENKUlvE_clEvENKUlvE4_clEvEUldddE0_EEvRNS_18TensorIteratorBaseERKT_EUliE_EEviT1_)
        /*08f0*/ 	.word	0x00000014


	//----- nvinfo : EIATTR_FRAME_SIZE
	.align		4
.L_450:
        /*08f4*/ 	.byte	0x04, 0x11
        /*08f6*/ 	.short	(.L_452 - .L_451)
	.align		4
.L_451:
        /*08f8*/ 	.word	index@(_ZN2at6native18elementwise_kernelILi128ELi2EZNS0_22gpu_kernel_impl_nocastIZZZNS0_54_GLOBAL__N__d8c5977b_16_LinearAlgebra_cu_7dd49032_297216addr_kernel_cudaERNS_14TensorIteratorERKN3c106ScalarES9_ENKUlvE_clEvENKUlvE4_clEvEUldddE0_EEvRNS_18TensorIteratorBaseERKT_EUliE_EEviT1_)
        /*08fc*/ 	.word	0x00000000


	//----- nvinfo : EIATTR_REGCOUNT
	.align		4
.L_452:
        /*0900*/ 	.byte	0x04, 0x2f
        /*0902*/ 	.short	(.L_454 - .L_453)
	.align		4
.L_453:
        /*0904*/ 	.word	index@(_ZN2at6native27unrolled_elementwise_kernelIZZZNS0_54_GLOBAL__N__d8c5977b_16_LinearAlgebra_cu_7dd49032_297216addr_kernel_cudaERNS_14TensorIteratorERKN3c106ScalarES8_ENKUlvE_clEvENKUlvE4_clEvEUldddE0_St5arrayIPcLm4EELi4E23TrivialOffsetCalculatorILi3EjESF_ILi1EjENS0_6memory12LoadWithCastILi3EEENSI_13StoreWithCastILi1EEEEEviT_T0_T2_T3_T4_T5_)
        /*0908*/ 	.word	0x00000030


	//----- nvinfo : EIATTR_FRAME_SIZE
	.align		4
.L_454:
        /*090c*/ 	.byte	0x04, 0x11
        /*090e*/ 	.short	(.L_456 - .L_455)
	.align		4
.L_455:
        /*0910*/ 	.word	index@(_ZN2at6native27unrolled_elementwise_kernelIZZZNS0_54_GLOBAL__N__d8c5977b_16_LinearAlgebra_cu_7dd49032_297216addr_kernel_cudaERNS_14TensorIteratorERKN3c106ScalarES8_ENKUlvE_clEvENKUlvE4_clEvEUldddE0_St5arrayIPcLm4EELi4E23TrivialOffsetCalculatorILi3EjESF_ILi1EjENS0_6memory12LoadWithCastILi3EEENSI_13StoreWithCastILi1EEEEEviT_T0_T2_T3_T4_T5_)
        /*0914*/ 	.word	0x00000000


	//----- nvinfo : EIATTR_REGCOUNT
	.align		4
.L_456:
        /*0918*/ 	.byte	0x04, 0x2f
        /*091a*/ 	.short	(.L_458 - .L_457)
	.align		4
.L_457:
        /*091c*/ 	.word	index@(_ZN2at6native18elementwise_kernelILi128ELi4EZNS0_15gpu_kernel_implIZZZNS0_54_GLOBAL__N__d8c5977b_16_LinearAlgebra_cu_7dd49032_297216addr_kernel_cudaERNS_14TensorIteratorERKN3c106ScalarES9_ENKUlvE_clEvENKUlvE4_clEvEUldddE0_EEvRNS_18TensorIteratorBaseERKT_EUliE_EEviT1_)
        /*0920*/ 	.word	0x0000001e


	//----- nvinfo : EIATTR_FRAME_SIZE
	.align		4
.L_458:
        /*0924*/ 	.byte	0x04, 0x11
        /*0926*/ 	.short	(.L_460 - .L_459)
	.align		4
.L_459:
        /*0928*/ 	.word	index@(_ZN2at6native18elementwise_kernelILi128ELi4EZNS0_15gpu_kernel_implIZZZNS0_54_GLOBAL__N__d8c5977b_16_LinearAlgebra_cu_7dd49032_297216addr_kernel_cudaERNS_14TensorIteratorERKN3c106ScalarES9_ENKUlvE_clEvENKUlvE4_clEvEUldddE0_EEvRNS_18TensorIteratorBaseERKT_EUliE_EEviT1_)
        /*092c*/ 	.word	0x00000000


	//----- nvinfo : EIATTR_REGCOUNT
	.align		4
.L_460:
        /*0930*/ 	.byte	0x04, 0x2f
        /*0932*/ 	.short	(.L_462 - .L_461)
	.align		4
.L_461:
        /*0934*/ 	.word	index@(_ZN2at6native29vectorized_elementwise_kernelILi8EZZZNS0_54_GLOBAL__N__d8c5977b_16_LinearAlgebra_cu_7dd49032_297216addr_kernel_cudaERNS_14TensorIteratorERKN3c106ScalarES8_ENKUlvE_clEvENKUlvE5_clEvEUlfffE_St5arrayIPcLm4EEEEviT0_T1_)
        /*0938*/ 	.word	0x00000020


	//----- nvinfo : EIATTR_FRAME_SIZE
	.align		4
.L_462:
        /*093c*/ 	.byte	0x04, 0x11
        /*093e*/ 	.short	(.L_464 - .L_463)
	.align		4
.L_463:
        /*0940*/ 	.word	index@(_ZN2at6native29vectorized_elementwise_kernelILi8EZZZNS0_54_GLOBAL__N__d8c5977b_16_LinearAlgebra_cu_7dd49032_297216addr_kernel_cudaERNS_14TensorIteratorERKN3c106ScalarES8_ENKUlvE_clEvENKUlvE5_clEvEUlfffE_St5arrayIPcLm4EEEEviT0_T1_)
        /*0944*/ 	.word	0x00000000


	//----- nvinfo : EIATTR_REGCOUNT
	.align		4
.L_464:
        /*0948*/ 	.byte	0x04, 0x2f
        /*094a*/ 	.short	(.L_466 - .L_465)
	.align		4
.L_465:
        /*094c*/ 	.word	index@(_ZN2at6native29vectorized_elementwise_kernelILi4EZZZNS0_54_GLOBAL__N__d8c5977b_16_LinearAlgebra_cu_7dd49032_297216addr_kernel_cudaERNS_14TensorIteratorERKN3c106ScalarES8_ENKUlvE_clEvENKUlvE5_clEvEUlfffE_St5arrayIPcLm4EEEEviT0_T1_)
        /*0950*/ 	.word	0x00000020


	//----- nvinfo : EIATTR_FRAME_SIZE
	.align		4
.L_466:
        /*0954*/ 	.byte	0x04, 0x11
        /*0956*/ 	.short	(.L_468 - .L_467)
	.align		4
.L_467:
        /*0958*/ 	.word	index@(_ZN2at6native29vectorized_elementwise_kernelILi4EZZZNS0_54_GLOBAL__N__d8c5977b_16_LinearAlgebra_cu_7dd49032_297216addr_kernel_cudaERNS_14TensorIteratorERKN3c106ScalarES8_ENKUlvE_clEvENKUlvE5_clEvEUlfffE_St5arrayIPcLm4EEEEviT0_T1_)
        /*095c*/ 	.word	0x00000000


	//----- nvinfo : EIATTR_REGCOUNT
	.align		4
.L_468:
        /*0960*/ 	.byte	0x04, 0x2f
        /*0962*/ 	.short	(.L_470 - .L_469)
	.align		4
.L_469:
        /*0964*/ 	.word	index@(_ZN2at6native29vectorized_elementwise_kernelILi2EZZZNS0_54_GLOBAL__N__d8c5977b_16_LinearAlgebra_cu_7dd49032_297216addr_kernel_cudaERNS_14TensorIteratorERKN3c106ScalarES8_ENKUlvE_clEvENKUlvE5_clEvEUlfffE_St5arrayIPcLm4EEEEviT0_T1_)
        /*0968*/ 	.word	0x00000020


	//----- nvinfo : EIATTR_FRAME_SIZE
	.align		4
.L_470:
        /*096c*/ 	.byte	0x04, 0x11
        /*096e*/ 	.short	(.L_472 - .L_471)
	.align		4
.L_471:
        /*0970*/ 	.word	index@(_ZN2at6native29vectorized_elementwise_kernelILi2EZZZNS0_54_GLOBAL__N__d8c5977b_16_LinearAlgebra_cu_7dd49032_297216addr_kernel_cudaERNS_14TensorIteratorERKN3c106ScalarES8_ENKUlvE_clEvENKUlvE5_clEvEUlfffE_St5arrayIPcLm4EEEEviT0_T1_)
        /*0974*/ 	.word	0x00000000


	//----- nvinfo : EIATTR_REGCOUNT
	.align		4
.L_472:
        /*0978*/ 	.byte	0x04, 0x2f
        /*097a*/ 	.short	(.L_474 - .L_473)
	.align		4
.L_473:
        /*097c*/ 	.word	index@(_ZN2at6native27unrolled_elementwise_kernelIZZZNS0_54_GLOBAL__N__d8c5977b_16_LinearAlgebra_cu_7dd49032_297216addr_kernel_cudaERNS_14TensorIteratorERKN3c106ScalarES8_ENKUlvE_clEvENKUlvE5_clEvEUlfffE_St5arrayIPcLm4EELi4E23TrivialOffsetCalculatorILi3EjESF_ILi1EjENS0_6memory15LoadWithoutCastENSI_16StoreWithoutCastEEEviT_T0_T2_T3_T4_T5_)
        /*0980*/ 	.word	0x0000001e


	//----- nvinfo : EIATTR_FRAME_SIZE
	.align		4
.L_474:
        /*0984*/ 	.byte	0x04, 0x11
        /*0986*/ 	.short	(.L_476 - .L_475)
	.align		4
.L_475:
        /*0988*/ 	.word	index@(_ZN2at6native27unrolled_elementwise_kernelIZZZNS0_54_GLOBAL__N__d8c5977b_16_LinearAlgebra_cu_7dd49032_297216addr_kernel_cudaERNS_14TensorIteratorERKN3c106ScalarES8_ENKUlvE_clEvENKUlvE5_clEvEUlfffE_St5arrayIPcLm4EELi4E23TrivialOffsetCalculatorILi3EjESF_ILi1EjENS0_6memory15LoadWithoutCastENSI_16StoreWithoutCastEEEviT_T0_T2_T3_T4_T5_)
        /*098c*/ 	.word	0x00000000


	//----- nvinfo : EIATTR_REGCOUNT
	.align		4
.L_476:
        /*0990*/ 	.byte	0x04, 0x2f
        /*0992*/ 	.short	(.L_478 - .L_477)
	.align		4
.L_477:
        /*0994*/ 	.word	index@(_ZN2at6native18elementwise_kernelILi128ELi2EZNS0_22gpu_kernel_impl_nocastIZZZNS0_54_GLOBAL__N__d8c5977b_16_LinearAlgebra_cu_7dd49032_297216addr_kernel_cudaERNS_14TensorIteratorERKN3c106ScalarES9_ENKUlvE_clEvENKUlvE5_clEvEUlfffE_EEvRNS_18TensorIteratorBaseERKT_EUliE_EEviT1_)
        /*0998*/ 	.word	0x00000012


	//----- nvinfo : EIATTR_FRAME_SIZE
	.align		4
.L_478:
        /*099c*/ 	.byte	0x04, 0x11
        /*099e*/ 	.short	(.L_480 - .L_479)
	.align		4
.L_479:
        /*09a0*/ 	.word	index@(_ZN2at6native18elementwise_kernelILi128ELi2EZNS0_22gpu_kernel_impl_nocastIZZZNS0_54_GLOBAL__N__d8c5977b_16_LinearAlgebra_cu_7dd49032_297216addr_kernel_cudaERNS_14TensorIteratorERKN3c106ScalarES9_ENKUlvE_clEvENKUlvE5_clEvEUlfffE_EEvRNS_18TensorIteratorBaseERKT_EUliE_EEviT1_)
        /*09a4*/ 	.word	0x00000000


	//----- nvinfo : EIATTR_REGCOUNT
	.align		4
.L_480:
        /*09a8*/ 	.byte	0x04, 0x2f
        /*09aa*/ 	.short	(.L_482 - .L_481)
	.align		4
.L_481:
        /*09ac*/ 	.word	index@(_ZN2at6native27unrolled_elementwise_kernelIZZZNS0_54_GLOBAL__N__d8c5977b_16_LinearAlgebra_cu_7dd49032_297216addr_kernel_cudaERNS_14TensorIteratorERKN3c106ScalarES8_ENKUlvE_clEvENKUlvE5_clEvEUlfffE_St5arrayIPcLm4EELi4E23TrivialOffsetCalculatorILi3EjESF_ILi1EjENS0_6memory12LoadWithCastILi3EEENSI_13StoreWithCastILi1EEEEEviT_T0_T2_T3_T4_T5_)
        /*09b0*/ 	.word	0x00000020


	//----- nvinfo : EIATTR_FRAME_SIZE
	.align		4
.L_482:
        /*09b4*/ 	.byte	0x04, 0x11
        /*09b6*/ 	.short	(.L_484 - .L_483)
	.align		4
.L_483:
        /*09b8*/ 	.word	index@(_ZN2at6native27unrolled_elementwise_kernelIZZZNS0_54_GLOBAL__N__d8c5977b_16_LinearAlgebra_cu_7dd49032_297216addr_kernel_cudaERNS_14TensorIteratorERKN3c106ScalarES8_ENKUlvE_clEvENKUlvE5_clEvEUlfffE_St5arrayIPcLm4EELi4E23TrivialOffsetCalculatorILi3EjESF_ILi1EjENS0_6memory12LoadWithCastILi3EEENSI_13StoreWithCastILi1EEEEEviT_T0_T2_T3_T4_T5_)
        /*09bc*/ 	.word	0x00000000


	//----- nvinfo : EIATTR_REGCOUNT
	.align		4
.L_484:
        /*09c0*/ 	.byte	0x04, 0x2f
        /*09c2*/ 	.short	(.L_486 - .L_485)
	.align		4
.L_485:
        /*09c4*/ 	.word	index@(_ZN2at6native18elementwise_kernelILi128ELi4EZNS0_15gpu_kernel_implIZZZNS0_54_GLOBAL__N__d8c5977b_16_LinearAlgebra_cu_7dd49032_297216addr_kernel_cudaERNS_14TensorIteratorERKN3c106ScalarES9_ENKUlvE_clEvENKUlvE5_clEvEUlfffE_EEvRNS_18TensorIteratorBaseERKT_EUliE_EEviT1_)
        /*09c8*/ 	.word	0x0000001b


	//----- nvinfo : EIATTR_FRAME_SIZE
	.align		4
.L_486:
        /*09cc*/ 	.byte	0x04, 0x11
        /*09ce*/ 	.short	(.L_488 - .L_487)
	.align		4
.L_487:
        /*09d0*/ 	.word	index@(_ZN2at6native18elementwise_kernelILi128ELi4EZNS0_15gpu_kernel_implIZZZNS0_54_GLOBAL__N__d8c5977b_16_LinearAlgebra_cu_7dd49032_297216addr_kernel_cudaERNS_14TensorIteratorERKN3c106ScalarES9_ENKUlvE_clEvENKUlvE5_clEvEUlfffE_EEvRNS_18TensorIteratorBaseERKT_EUliE_EEviT1_)
        /*09d4*/ 	.word	0x00000000


	//----- nvinfo : EIATTR_REGCOUNT
	.align		4
.L_488:
        /*09d8*/ 	.byte	0x04, 0x2f
        /*09da*/ 	.short	(.L_490 - .L_489)
	.align		4
.L_489:
        /*09dc*/ 	.word	index@(_ZN2at6native29vectorized_elementwise_kernelILi8EZZZNS0_54_GLOBAL__N__d8c5977b_16_LinearAlgebra_cu_7dd49032_297216addr_kernel_cudaERNS_14TensorIteratorERKN3c106ScalarES8_ENKUlvE_clEvENKUlvE5_clEvEUlfffE0_St5arrayIPcLm4EEEEviT0_T1_)
        /*09e0*/ 	.word	0x00000028


	//----- nvinfo : EIATTR_FRAME_SIZE
	.align		4
.L_490:
        /*09e4*/ 	.byte	0x04, 0x11
        /*09e6*/ 	.short	(.L_492 - .L_491)
	.align		4
.L_491:
        /*09e8*/ 	.word	index@(_ZN2at6native29vectorized_elementwise_kernelILi8EZZZNS0_54_GLOBAL__N__d8c5977b_16_LinearAlgebra_cu_7dd49032_297216addr_kernel_cudaERNS_14TensorIteratorERKN3c106ScalarES8_ENKUlvE_clEvENKUlvE5_clEvEUlfffE0_St5arrayIPcLm4EEEEviT0_T1_)
        /*09ec*/ 	.word	0x00000000


	//----- nvinfo : EIATTR_REGCOUNT
	.align		4
.L_492:
        /*09f0*/ 	.byte	0x04, 0x2f
        /*09f2*/ 	.short	(.L_494 - .L_493)
	.align		4
.L_493:
        /*09f4*/ 	.word	index@(_ZN2at6native29vectorized_elementwise_kernelILi4EZZZNS0_54_GLOBAL__N__d8c5977b_16_LinearAlgebra_cu_7dd49032_297216addr_kernel_cudaERNS_14TensorIteratorERKN3c106ScalarES8_ENKUlvE_clEvENKUlvE5_clEvEUlfffE0_St5arrayIPcLm4EEEEviT0_T1_)
        /*09f8*/ 	.word	0x00000028


	//----- nvinfo : EIATTR_FRAME_SIZE
	.align		4
.L_494:
        /*09fc*/ 	.byte	0x04, 0x11
        /*09fe*/ 	.short	(.L_496 - .L_495)
	.align		4
.L_495:
        /*0a00*/ 	.word	index@(_ZN2at6native29vectorized_elementwise_kernelILi4EZZZNS0_54_GLOBAL__N__d8c5977b_16_LinearAlgebra_cu_7dd49032_297216addr_kernel_cudaERNS_14TensorIteratorERKN3c106ScalarES8_ENKUlvE_clEvENKUlvE5_clEvEUlfffE0_St5arrayIPcLm4EEEEviT0_T1_)
        /*0a04*/ 	.word	0x00000000


	//----- nvinfo : EIATTR_REGCOUNT
	.align		4
.L_496:
        /*0a08*/ 	.byte	0x04, 0x2f
        /*0a0a*/ 	.short	(.L_498 - .L_497)
	.align		4
.L_497:
        /*0a0c*/ 	.word	index@(_ZN2at6native29vectorized_elementwise_kernelILi2EZZZNS0_54_GLOBAL__N__d8c5977b_16_LinearAlgebra_cu_7dd49032_297216addr_kernel_cudaERNS_14TensorIteratorERKN3c106ScalarES8_ENKUlvE_clEvENKUlvE5_clEvEUlfffE0_St5arrayIPcLm4EEEEviT0_T1_)
        /*0a10*/ 	.word	0x00000028


	//----- nvinfo : EIATTR_FRAME_SIZE
	.align		4
.L_498:
        /*0a14*/ 	.byte	0x04, 0x11
        /*0a16*/ 	.short	(.L_500 - .L_499)
	.align		4
.L_499:
        /*0a18*/ 	.word	index@(_ZN2at6native29vectorized_elementwise_kernelILi2EZZZNS0_54_GLOBAL__N__d8c5977b_16_LinearAlgebra_cu_7dd49032_297216addr_kernel_cudaERNS_14TensorIteratorERKN3c106ScalarES8_ENKUlvE_clEvENKUlvE5_clEvEUlfffE0_St5arrayIPcLm4EEEEviT0_T1_)
        /*0a1c*/ 	.word	0x00000000


	//----- nvinfo : EIATTR_REGCOUNT
	.align		4
.L_500:
        /*0a20*/ 	.byte	0x04, 0x2f
        /*0a22*/ 	.short	(.L_502 - .L_501)
	.align		4
.L_501:
        /*0a24*/ 	.word	index@(_ZN2at6native27unrolled_elementwise_kernelIZZZNS0_54_GLOBAL__N__d8c5977b_16_LinearAlgebra_cu_7dd49032_297216addr_kernel_cudaERNS_14TensorIteratorERKN3c106ScalarES8_ENKUlvE_clEvENKUlvE5_clEvEUlfffE0_St5arrayIPcLm4EELi4E23TrivialOffsetCalculatorILi3EjESF_ILi1EjENS0_6memory15LoadWithoutCastENSI_16StoreWithoutCastEEEviT_T0_T2_T3_T4_T5_)
        /*0a28*/ 	.word	0x00000020


	//----- nvinfo : EIATTR_FRAME_SIZE
	.align		4
.L_502:
        /*0a2c*/ 	.byte	0x04, 0x11
        /*0a2e*/ 	.short	(.L_504 - .L_503)
	.align		4
.L_503:
        /*0a30*/ 	.word	index@(_ZN2at6native27unrolled_elementwise_kernelIZZZNS0_54_GLOBAL__N__d8c5977b_16_LinearAlgebra_cu_7dd49032_297216addr_kernel_cudaERNS_14TensorIteratorERKN3c106ScalarES8_ENKUlvE_clEvENKUlvE5_clEvEUlfffE0_St5arrayIPcLm4EELi4E23TrivialOffsetCalculatorILi3EjESF_ILi1EjENS0_6memory15LoadWithoutCastENSI_16StoreWithoutCastEEEviT_T0_T2_T3_T4_T5_)
        /*0a34*/ 	.word	0x00000000


	//----- nvinfo : EIATTR_REGCOUNT
	.align		4
.L_504:
        /*0a38*/ 	.byte	0x04, 0x2f
        /*0a3a*/ 	.short	(.L_506 - .L_505)
	.align		4
.L_505:
        /*0a3c*/ 	.word	index@(_ZN2at6native18elementwise_kernelILi128ELi2EZNS0_22gpu_kernel_impl_nocastIZZZNS0_54_GLOBAL__N__d8c5977b_16_LinearAlgebra_cu_7dd49032_297216addr_kernel_cudaERNS_14TensorIteratorERKN3c106ScalarES9_ENKUlvE_clEvENKUlvE5_clEvEUlfffE0_EEvRNS_18TensorIteratorBaseERKT_EUliE_EEviT1_)
        /*0a40*/ 	.word	0x00000014


	//----- nvinfo : EIATTR_FRAME_SIZE
	.align		4
.L_506:
        /*0a44*/ 	.byte	0x04, 0x11
        /*0a46*/ 	.short	(.L_508 - .L_507)
	.align		4
.L_507:
        /*0a48*/ 	.word	index@(_ZN2at6native18elementwise_kernelILi128ELi2EZNS0_22gpu_kernel_impl_nocastIZZZNS0_54_GLOBAL__N__d8c5977b_16_LinearAlgebra_cu_7dd49032_297216addr_kernel_cudaERNS_14TensorIteratorERKN3c106ScalarES9_ENKUlvE_clEvENKUlvE5_clEvEUlfffE0_EEvRNS_18TensorIteratorBaseERKT_EUliE_EEviT1_)
        /*0a4c*/ 	.word	0x00000000


	//----- nvinfo : EIATTR_REGCOUNT
	.align		4
.L_508:
        /*0a50*/ 	.byte	0x04, 0x2f
        /*0a52*/ 	.short	(.L_510 - .L_509)
	.align		4
.L_509:
        /*0a54*/ 	.word	index@(_ZN2at6native27unrolled_elementwise_kernelIZZZNS0_54_GLOBAL__N__d8c5977b_16_LinearAlgebra_cu_7dd49032_297216addr_kernel_cudaERNS_14TensorIteratorERKN3c106ScalarES8_ENKUlvE_clEvENKUlvE5_clEvEUlfffE0_St5arrayIPcLm4EELi4E23TrivialOffsetCalculatorILi3EjESF_ILi1EjENS0_6memory12LoadWithCastILi3EEENSI_13StoreWithCastILi1EEEEEviT_T0_T2_T3_T4_T5_)
        /*0a58*/ 	.word	0x00000020


	//----- nvinfo : EIATTR_FRAME_SIZE
	.align		4
.L_510:
        /*0a5c*/ 	.byte	0x04, 0x11
        /*0a5e*/ 	.short	(.L_512 - .L_511)
	.align		4
.L_511:
        /*0a60*/ 	.word	index@(_ZN2at6native27unrolled_elementwise_kernelIZZZNS0_54_GLOBAL__N__d8c5977b_16_LinearAlgebra_cu_7dd49032_297216addr_kernel_cudaERNS_14TensorIteratorERKN3c106ScalarES8_ENKUlvE_clEvENKUlvE5_clEvEUlfffE0_St5arrayIPcLm4EELi4E23TrivialOffsetCalculatorILi3EjESF_ILi1EjENS0_6memory12LoadWithCastILi3EEENSI_13StoreWithCastILi1EEEEEviT_T0_T2_T3_T4_T5_)
        /*0a64*/ 	.word	0x00000000


	//----- nvinfo : EIATTR_REGCOUNT
	.align		4
.L_512:
        /*0a68*/ 	.byte	0x04, 0x2f
        /*0a6a*/ 	.short	(.L_514 - .L_513)
	.align		4
.L_513:
        /*0a6c*/ 	.word	index@(_ZN2at6native18elementwise_kernelILi128ELi4EZNS0_15gpu_kernel_implIZZZNS0_54_GLOBAL__N__d8c5977b_16_LinearAlgebra_cu_7dd49032_297216addr_kernel_cudaERNS_14TensorIteratorERKN3c106ScalarES9_ENKUlvE_clEvENKUlvE5_clEvEUlfffE0_EEvRNS_18TensorIteratorBaseERKT_EUliE_EEviT1_)
        /*0a70*/ 	.word	0x0000001c


	//----- nvinfo : EIATTR_FRAME_SIZE
	.align		4
.L_514:
        /*0a74*/ 	.byte	0x04, 0x11
        /*0a76*/ 	.short	(.L_516 - .L_515)
	.align		4
.L_515:
        /*0a78*/ 	.word	index@(_ZN2at6native18elementwise_kernelILi128ELi4EZNS0_15gpu_kernel_implIZZZNS0_54_GLOBAL__N__d8c5977b_16_LinearAlgebra_cu_7dd49032_297216addr_kernel_cudaERNS_14TensorIteratorERKN3c106ScalarES9_ENKUlvE_clEvENKUlvE5_clEvEUlfffE0_EEvRNS_18TensorIteratorBaseERKT_EUliE_EEviT1_)
        /*0a7c*/ 	.word	0x00000000


	//----- nvinfo : EIATTR_REGCOUNT
	.align		4
.L_516:
        /*0a80*/ 	.byte	0x04, 0x2f
        /*0a82*/ 	.short	(.L_518 - .L_517)
	.align		4
.L_517:
        /*0a84*/ 	.word	index@(_ZN2at6native29vectorized_elementwise_kernelILi8EZZZNS0_54_GLOBAL__N__d8c5977b_16_LinearAlgebra_cu_7dd49032_297216addr_kernel_cudaERNS_14TensorIteratorERKN3c106ScalarES8_ENKUlvE_clEvENKUlvE6_clEvEUlNS5_7complexIdEESC_SC_E_St5arrayIPcLm4EEEEviT0_T1_)
        /*0a88*/ 	.word	0x00000048


	//----- nvinfo : EIATTR_FRAME_SIZE
	.align		4
.L_518:
        /*0a8c*/ 	.byte	0x04, 0x11
        /*0a8e*/ 	.short	(.L_520 - .L_519)
	.align		4
.L_519:
        /*0a90*/ 	.word	index@(_ZN2at6native29vectorized_elementwise_kernelILi8EZZZNS0_54_GLOBAL__N__d8c5977b_16_LinearAlgebra_cu_7dd49032_297216addr_kernel_cudaERNS_14TensorIteratorERKN3c106ScalarES8_ENKUlvE_clEvENKUlvE6_clEvEUlNS5_7complexIdEESC_SC_E_St5arrayIPcLm4EEEEviT0_T1_)
        /*0a94*/ 	.word	0x00000000


	//----- nvinfo : EIATTR_REGCOUNT
	.align		4
.L_520:
        /*0a98*/ 	.byte	0x04, 0x2f
        /*0a9a*/ 	.short	(.L_522 - .L_521)
	.align		4
.L_521:
        /*0a9c*/ 	.word	index@(_ZN2at6native29vectorized_elementwise_kernelILi4EZZZNS0_54_GLOBAL__N__d8c5977b_16_LinearAlgebra_cu_7dd49032_297216addr_kernel_cudaERNS_14TensorIteratorERKN3c106ScalarES8_ENKUlvE_clEvENKUlvE6_clEvEUlNS5_7complexIdEESC_SC_E_St5arrayIPcLm4EEEEviT0_T1_)
        /*0aa0*/ 	.word	0x00000048


	//----- nvinfo : EIATTR_FRAME_SIZE
	.align		4
.L_522:
        /*0aa4*/ 	.byte	0x04, 0x11
        /*0aa6*/ 	.short	(.L_524 - .L_523)
	.align		4
.L_523:
        /*0aa8*/ 	.word	index@(_ZN2at6native29vectorized_elementwise_kernelILi4EZZZNS0_54_GLOBAL__N__d8c5977b_16_LinearAlgebra_cu_7dd49032_297216addr_kernel_cudaERNS_14TensorIteratorERKN3c106ScalarES8_ENKUlvE_clEvENKUlvE6_clEvEUlNS5_7complexIdEESC_SC_E_St5arrayIPcLm4EEEEviT0_T1_)
        /*0aac*/ 	.word	0x00000000


	//----- nvinfo : EIATTR_REGCOUNT
	.align		4
.L_524:
        /*0ab0*/ 	.byte	0x04, 0x2f
        /*0ab2*/ 	.short	(.L_526 - .L_525)
	.align		4
.L_525:
        /*0ab4*/ 	.word	index@(_ZN2at6native29vectorized_elementwise_kernelILi2EZZZNS0_54_GLOBAL__N__d8c5977b_16_LinearAlgebra_cu_7dd49032_297216addr_kernel_cudaERNS_14TensorIteratorERKN3c106ScalarES8_ENKUlvE_clEvENKUlvE6_clEvEUlNS5_7complexIdEESC_SC_E_St5arrayIPcLm4EEEEviT0_T1_)
        /*0ab8*/ 	.word	0x00000048


	//----- nvinfo : EIATTR_FRAME_SIZE
	.align		4
.L_526:
        /*0abc*/ 	.byte	0x04, 0x11
        /*0abe*/ 	.short	(.L_528 - .L_527)
	.align		4
.L_527:
        /*0ac0*/ 	.word	index@(_ZN2at6native29vectorized_elementwise_kernelILi2EZZZNS0_54_GLOBAL__N__d8c5977b_16_LinearAlgebra_cu_7dd49032_297216addr_kernel_cudaERNS_14TensorIteratorERKN3c106ScalarES8_ENKUlvE_clEvENKUlvE6_clEvEUlNS5_7complexIdEESC_SC_E_St5arrayIPcLm4EEEEviT0_T1_)
        /*0ac4*/ 	.word	0x00000000


	//----- nvinfo : EIATTR_REGCOUNT
	.align		4
.L_528:
        /*0ac8*/ 	.byte	0x04, 0x2f
        /*0aca*/ 	.short	(.L_530 - .L_529)
	.align		4
.L_529:
        /*0acc*/ 	.word	index@(_ZN2at6native27unrolled_elementwise_kernelIZZZNS0_54_GLOBAL__N__d8c5977b_16_LinearAlgebra_cu_7dd49032_297216addr_kernel_cudaERNS_14TensorIteratorERKN3c106ScalarES8_ENKUlvE_clEvENKUlvE6_clEvEUlNS5_7complexIdEESC_SC_E_St5arrayIPcLm4EELi4E23TrivialOffsetCalculatorILi3EjESH_ILi1EjENS0_6memory15LoadWithoutCastENSK_16StoreWithoutCastEEEviT_T0_T2_T3_T4_T5_)
        /*0ad0*/ 	.word	0x00000030


	//----- nvinfo : EIATTR_FRAME_SIZE
	.align		4
.L_530:
        /*0ad4*/ 	.byte	0x04, 0x11
        /*0ad6*/ 	.short	(.L_532 - .L_531)
	.align		4
.L_531:
        /*0ad8*/ 	.word	index@(_ZN2at6native27unrolled_elementwise_kernelIZZZNS0_54_GLOBAL__N__d8c5977b_16_LinearAlgebra_cu_7dd49032_297216addr_kernel_cudaERNS_14TensorIteratorERKN3c106ScalarES8_ENKUlvE_clEvENKUlvE6_clEvEUlNS5_7complexIdEESC_SC_E_St5arrayIPcLm4EELi4E23TrivialOffsetCalculatorILi3EjESH_ILi1EjENS0_6memory15LoadWithoutCastENSK_16StoreWithoutCastEEEviT_T0_T2_T3_T4_T5_)
        /*0adc*/ 	.word	0x00000000


	//----- nvinfo : EIATTR_REGCOUNT
	.align		4
.L_532:
        /*0ae0*/ 	.byte	0x04, 0x2f
        /*0ae2*/ 	.short	(.L_534 - .L_533)
	.align		4
.L_533:
        /*0ae4*/ 	.word	index@(_ZN2at6native18elementwise_kernelILi128ELi2EZNS0_22gpu_kernel_impl_nocastIZZZNS0_54_GLOBAL__N__d8c5977b_16_LinearAlgebra_cu_7dd49032_297216addr_kernel_cudaERNS_14TensorIteratorERKN3c106ScalarES9_ENKUlvE_clEvENKUlvE6_clEvEUlNS6_7complexIdEESD_SD_E_EEvRNS_18TensorIteratorBaseERKT_EUliE_EEviT1_)
        /*0ae8*/ 	.word	0x00000012


	//----- nvinfo : EIATTR_FRAME_SIZE
	.align		4
.L_534:
        /*0aec*/ 	.byte	0x04, 0x11
        /*0aee*/ 	.short	(.L_536 - .L_535)
	.align		4
.L_535:
        /*0af0*/ 	.word	index@(_ZN2at6native18elementwise_kernelILi128ELi2EZNS0_22gpu_kernel_impl_nocastIZZZNS0_54_GLOBAL__N__d8c5977b_16_LinearAlgebra_cu_7dd49032_297216addr_kernel_cudaERNS_14TensorIteratorERKN3c106ScalarES9_ENKUlvE_clEvENKUlvE6_clEvEUlNS6_7complexIdEESD_SD_E_EEvRNS_18TensorIteratorBaseERKT_EUliE_EEviT1_)
        /*0af4*/ 	.word	0x00000000


	//----- nvinfo : EIATTR_REGCOUNT
	.align		4
.L_536:
        /*0af8*/ 	.byte	0x04, 0x2f
        /*0afa*/ 	.short	(.L_538 - .L_537)
	.align		4
.L_537:
        /*0afc*/ 	.word	index@(_ZN2at6native27unrolled_elementwise_kernelIZZZNS0_54_GLOBAL__N__d8c5977b_16_LinearAlgebra_cu_7dd49032_297216addr_kernel_cudaERNS_14TensorIteratorERKN3c106ScalarES8_ENKUlvE_clEvENKUlvE6_clEvEUlNS5_7complexIdEESC_SC_E_St5arrayIPcLm4EELi4E23TrivialOffsetCalculatorILi3EjESH_ILi1EjENS0_6memory12LoadWithCastILi3EEENSK_13StoreWithCastILi1EEEEEviT_T0_T2_T3_T4_T5_)
        /*0b00*/ 	.word	0x00000036


	//----- nvinfo : EIATTR_FRAME_SIZE
	.align		4
.L_538:
        /*0b04*/ 	.byte	0x04, 0x11
        /*0b06*/ 	.short	(.L_540 - .L_539)
	.align		4
.L_539:
        /*0b08*/ 	.word	index@(_ZN2at6native27unrolled_elementwise_kernelIZZZNS0_54_GLOBAL__N__d8c5977b_16_LinearAlgebra_cu_7dd49032_297216addr_kernel_cudaERNS_14TensorIteratorERKN3c106ScalarES8_ENKUlvE_clEvENKUlvE6_clEvEUlNS5_7complexIdEESC_SC_E_St5arrayIPcLm4EELi4E23TrivialOffsetCalculatorILi3EjESH_ILi1EjENS0_6memory12LoadWithCastILi3EEENSK_13StoreWithCastILi1EEEEEviT_T0_T2_T3_T4_T5_)
        /*0b0c*/ 	.word	0x00000000


	//----- nvinfo : EIATTR_REGCOUNT
	.align		4
.L_540:
        /*0b10*/ 	.byte	0x04, 0x2f
        /*0b12*/ 	.short	(.L_542 - .L_541)
	.align		4
.L_541:
        /*0b14*/ 	.word	index@(_ZN2at6native18elementwise_kernelILi128ELi4EZNS0_15gpu_kernel_implIZZZNS0_54_GLOBAL__N__d8c5977b_16_LinearAlgebra_cu_7dd49032_297216addr_kernel_cudaERNS_14TensorIteratorERKN3c106ScalarES9_ENKUlvE_clEvENKUlvE6_clEvEUlNS6_7complexIdEESD_SD_E_EEvRNS_18TensorIteratorBaseERKT_EUliE_EEviT1_)
        /*0b18*/ 	.word	0x0000001e


	//----- nvinfo : EIATTR_FRAME_SIZE
	.align		4
.L_542:
        /*0b1c*/ 	.byte	0x04, 0x11
        /*0b1e*/ 	.short	(.L_544 - .L_543)
	.align		4
.L_543:
        /*0b20*/ 	.word	index@(_ZN2at6native18elementwise_kernelILi128ELi4EZNS0_15gpu_kernel_implIZZZNS0_54_GLOBAL__N__d8c5977b_16_LinearAlgebra_cu_7dd49032_297216addr_kernel_cudaERNS_14TensorIteratorERKN3c106ScalarES9_ENKUlvE_clEvENKUlvE6_clEvEUlNS6_7complexIdEESD_SD_E_EEvRNS_18TensorIteratorBaseERKT_EUliE_EEviT1_)
        /*0b24*/ 	.word	0x00000000


	//----- nvinfo : EIATTR_REGCOUNT
	.align		4
.L_544:
        /*0b28*/ 	.byte	0x04, 0x2f
        /*0b2a*/ 	.short	(.L_546 - .L_545)
	.align		4
.L_545:
        /*0b2c*/ 	.word	index@(_ZN2at6native29vectorized_elementwise_kernelILi8EZZZNS0_54_GLOBAL__N__d8c5977b_16_LinearAlgebra_cu_7dd49032_297216addr_kernel_cudaERNS_14TensorIteratorERKN3c106ScalarES8_ENKUlvE_clEvENKUlvE6_clEvEUlNS5_7complexIdEESC_SC_E0_St5arrayIPcLm4EEEEviT0_T1_)
        /*0b30*/ 	.word	0x00000078


	//----- nvinfo : EIATTR_FRAME_SIZE
	.align		4
.L_546:
        /*0b34*/ 	.byte	0x04, 0x11
        /*0b36*/ 	.short	(.L_548 - .L_547)
	.align		4
.L_547:
        /*0b38*/ 	.word	index@(_ZN2at6native29vectorized_elementwise_kernelILi8EZZZNS0_54_GLOBAL__N__d8c5977b_16_LinearAlgebra_cu_7dd49032_297216addr_kernel_cudaERNS_14TensorIteratorERKN3c106ScalarES8_ENKUlvE_clEvENKUlvE6_clEvEUlNS5_7complexIdEESC_SC_E0_St5arrayIPcLm4EEEEviT0_T1_)
        /*0b3c*/ 	.word	0x00000000


	//----- nvinfo : EIATTR_REGCOUNT
	.align		4
.L_548:
        /*0b40*/ 	.byte	0x04, 0x2f
        /*0b42*/ 	.short	(.L_550 - .L_549)
	.align		4
.L_549:
        /*0b44*/ 	.word	index@(_ZN2at6native29vectorized_elementwise_kernelILi4EZZZNS0_54_GLOBAL__N__d8c5977b_16_LinearAlgebra_cu_7dd49032_297216addr_kernel_cudaERNS_14TensorIteratorERKN3c106ScalarES8_ENKUlvE_clEvENKUlvE6_clEvEUlNS5_7complexIdEESC_SC_E0_St5arrayIPcLm4EEEEviT0_T1_)
        /*0b48*/ 	.word	0x00000078


	//----- nvinfo : EIATTR_FRAME_SIZE
	.align		4
.L_550:
        /*0b4c*/ 	.byte	0x04, 0x11
        /*0b4e*/ 	.short	(.L_552 - .L_551)
	.align		4
.L_551:
        /*0b50*/ 	.word	index@(_ZN2at6native29vectorized_elementwise_kernelILi4EZZZNS0_54_GLOBAL__N__d8c5977b_16_LinearAlgebra_cu_7dd49032_297216addr_kernel_cudaERNS_14TensorIteratorERKN3c106ScalarES8_ENKUlvE_clEvENKUlvE6_clEvEUlNS5_7complexIdEESC_SC_E0_St5arrayIPcLm4EEEEviT0_T1_)
        /*0b54*/ 	.word	0x00000000


	//----- nvinfo : EIATTR_REGCOUNT
	.align		4
.L_552:
        /*0b58*/ 	.byte	0x04, 0x2f
        /*0b5a*/ 	.short	(.L_554 - .L_553)
	.align		4
.L_553:
        /*0b5c*/ 	.word	index@(_ZN2at6native29vectorized_elementwise_kernelILi2EZZZNS0_54_GLOBAL__N__d8c5977b_16_LinearAlgebra_cu_7dd49032_297216addr_kernel_cudaERNS_14TensorIteratorERKN3c106ScalarES8_ENKUlvE_clEvENKUlvE6_clEvEUlNS5_7complexIdEESC_SC_E0_St5arrayIPcLm4EEEEviT0_T1_)
        /*0b60*/ 	.word	0x00000078


	//----- nvinfo : EIATTR_FRAME_SIZE
	.align		4
.L_554:
        /*0b64*/ 	.byte	0x04, 0x11
        /*0b66*/ 	.short	(.L_556 - .L_555)
	.align		4
.L_555:
        /*0b68*/ 	.word	index@(_ZN2at6native29vectorized_elementwise_kernelILi2EZZZNS0_54_GLOBAL__N__d8c5977b_16_LinearAlgebra_cu_7dd49032_297216addr_kernel_cudaERNS_14TensorIteratorERKN3c106ScalarES8_ENKUlvE_clEvENKUlvE6_clEvEUlNS5_7complexIdEESC_SC_E0_St5arrayIPcLm4EEEEviT0_T1_)
        /*0b6c*/ 	.word	0x00000000


	//----- nvinfo : EIATTR_REGCOUNT
	.align		4
.L_556:
        /*0b70*/ 	.byte	0x04, 0x2f
        /*0b72*/ 	.short	(.L_558 - .L_557)
	.align		4
.L_557:
        /*0b74*/ 	.word	index@(_ZN2at6native27unrolled_elementwise_kernelIZZZNS0_54_GLOBAL__N__d8c5977b_16_LinearAlgebra_cu_7dd49032_297216addr_kernel_cudaERNS_14TensorIteratorERKN3c106ScalarES8_ENKUlvE_clEvENKUlvE6_clEvEUlNS5_7complexIdEESC_SC_E0_St5arrayIPcLm4EELi4E23TrivialOffsetCalculatorILi3EjESH_ILi1EjENS0_6memory15LoadWithoutCastENSK_16StoreWithoutCastEEEviT_T0_T2_T3_T4_T5_)
        /*0b78*/ 	.word	0x00000040


	//----- nvinfo : EIATTR_FRAME_SIZE
	.align		4
.L_558:
        /*0b7c*/ 	.byte	0x04, 0x11
        /*0b7e*/ 	.short	(.L_560 - .L_559)
	.align		4
.L_559:
        /*0b80*/ 	.word	index@(_ZN2at6native27unrolled_elementwise_kernelIZZZNS0_54_GLOBAL__N__d8c5977b_16_LinearAlgebra_cu_7dd49032_297216addr_kernel_cudaERNS_14TensorIteratorERKN3c106ScalarES8_ENKUlvE_clEvENKUlvE6_clEvEUlNS5_7complexIdEESC_SC_E0_St5arrayIPcLm4EELi4E23TrivialOffsetCalculatorILi3EjESH_ILi1EjENS0_6memory15LoadWithoutCastENSK_16StoreWithoutCastEEEviT_T0_T2_T3_T4_T5_)
        /*0b84*/ 	.word	0x00000000


	//----- nvinfo : EIATTR_REGCOUNT
	.align		4
.L_560:
        /*0b88*/ 	.byte	0x04, 0x2f
        /*0b8a*/ 	.short	(.L_562 - .L_561)
	.align		4
.L_561:
        /*0b8c*/ 	.word	index@(_ZN2at6native18elementwise_kernelILi128ELi2EZNS0_22gpu_kernel_impl_nocastIZZZNS0_54_GLOBAL__N__d8c5977b_16_LinearAlgebra_cu_7dd49032_297216addr_kernel_cudaERNS_14TensorIteratorERKN3c106ScalarES9_ENKUlvE_clEvENKUlvE6_clEvEUlNS6_7complexIdEESD_SD_E0_EEvRNS_18TensorIteratorBaseERKT_EUliE_EEviT1_)
        /*0b90*/ 	.word	0x00000018


	//----- nvinfo : EIATTR_FRAME_SIZE
	.align		4
.L_562:
        /*0b94*/ 	.byte	0x04, 0x11
        /*0b96*/ 	.short	(.L_564 - .L_563)
	.align		4
.L_563:
        /*0b98*/ 	.word	index@(_ZN2at6native18elementwise_kernelILi128ELi2EZNS0_22gpu_kernel_impl_nocastIZZZNS0_54_GLOBAL__N__d8c5977b_16_LinearAlgebra_cu_7dd49032_297216addr_kernel_cudaERNS_14TensorIteratorERKN3c106ScalarES9_ENKUlvE_clEvENKUlvE6_clEvEUlNS6_7complexIdEESD_SD_E0_EEvRNS_18TensorIteratorBaseERKT_EUliE_EEviT1_)
        /*0b9c*/ 	.word	0x00000000


	//----- nvinfo : EIATTR_REGCOUNT
	.align		4
.L_564:
        /*0ba0*/ 	.byte	0x04, 0x2f
        /*0ba2*/ 	.short	(.L_566 - .L_565)
	.align		4
.L_565:
        /*0ba4*/ 	.word	index@(_ZN2at6native27unrolled_elementwise_kernelIZZZNS0_54_GLOBAL__N__d8c5977b_16_LinearAlgebra_cu_7dd49032_297216addr_kernel_cudaERNS_14TensorIteratorERKN3c106ScalarES8_ENKUlvE_clEvENKUlvE6_clEvEUlNS5_7complexIdEESC_SC_E0_St5arrayIPcLm4EELi4E23TrivialOffsetCalculatorILi3EjESH_ILi1EjENS0_6memory12LoadWithCastILi3EEENSK_13StoreWithCastILi1EEEEEviT_T0_T2_T3_T4_T5_)
        /*0ba8*/ 	.word	0x00000045


	//----- nvinfo : EIATTR_FRAME_SIZE
	.align		4
.L_566:
        /*0bac*/ 	.byte	0x04, 0x11
        /*0bae*/ 	.short	(.L_568 - .L_567)
	.align		4
.L_567:
        /*0bb0*/ 	.word	index@(_ZN2at6native27unrolled_elementwise_kernelIZZZNS0_54_GLOBAL__N__d8c5977b_16_LinearAlgebra_cu_7dd49032_297216addr_kernel_cudaERNS_14TensorIteratorERKN3c106ScalarES8_ENKUlvE_clEvENKUlvE6_clEvEUlNS5_7complexIdEESC_SC_E0_St5arrayIPcLm4EELi4E23TrivialOffsetCalculatorILi3EjESH_ILi1EjENS0_6memory12LoadWithCastILi3EEENSK_13StoreWithCastILi1EEEEEviT_T0_T2_T3_T4_T5_)
        /*0bb4*/ 	.word	0x00000000


	//----- nvinfo : EIATTR_REGCOUNT
	.align		4
.L_568:
        /*0bb8*/ 	.byte	0x04, 0x2f
        /*0bba*/ 	.short	(.L_570 - .L_569)
	.align		4
.L_569:
        /*0bbc*/ 	.word	index@(_ZN2at6native18elementwise_kernelILi128ELi4EZNS0_15gpu_kernel_implIZZZNS0_54_GLOBAL__N__d8c5977b_16_LinearAlgebra_cu_7dd49032_297216addr_kernel_cudaERNS_14TensorIteratorERKN3c106ScalarES9_ENKUlvE_clEvENKUlvE6_clEvEUlNS6_7complexIdEESD_SD_E0_EEvRNS_18TensorIteratorBaseERKT_EUliE_EEviT1_)
        /*0bc0*/ 	.word	0x00000022


	//----- nvinfo : EIATTR_FRAME_SIZE
	.align		4
.L_570:
        /*0bc4*/ 	.byte	0x04, 0x11
        /*0bc6*/ 	.short	(.L_572 - .L_571)
	.align		4
.L_571:
        /*0bc8*/ 	.word	index@(_ZN2at6native18elementwise_kernelILi128ELi4EZNS0_15gpu_kernel_implIZZZNS0_54_GLOBAL__N__d8c5977b_16_LinearAlgebra_cu_7dd49032_297216addr_kernel_cudaERNS_14TensorIteratorERKN3c106ScalarES9_ENKUlvE_clEvENKUlvE6_clEvEUlNS6_7complexIdEESD_SD_E0_EEvRNS_18TensorIteratorBaseERKT_EUliE_EEviT1_)
        /*0bcc*/ 	.word	0x00000000


	//----- nvinfo : EIATTR_REGCOUNT
	.align		4
.L_572:
        /*0bd0*/ 	.byte	0x04, 0x2f
        /*0bd2*/ 	.short	(.L_574 - .L_573)
	.align		4
.L_573:
        /*0bd4*/ 	.word	index@(_ZN2at6native29vectorized_elementwise_kernelILi8EZZZNS0_54_GLOBAL__N__d8c5977b_16_LinearAlgebra_cu_7dd49032_297216addr_kernel_cudaERNS_14TensorIteratorERKN3c106ScalarES8_ENKUlvE_clEvENKUlvE7_clEvEUlNS5_7complexIfEESC_SC_E_St5arrayIPcLm4EEEEviT0_T1_)
        /*0bd8*/ 	.word	0x00000030


	//----- nvinfo : EIATTR_FRAME_SIZE
	.align		4
.L_574:
        /*0bdc*/ 	.byte	0x04, 0x11
        /*0bde*/ 	.short	(.L_576 - .L_575)
	.align		4
.L_575:
        /*0be0*/ 	.word	index@(_ZN2at6native29vectorized_elementwise_kernelILi8EZZZNS0_54_GLOBAL__N__d8c5977b_16_LinearAlgebra_cu_7dd49032_297216addr_kernel_cudaERNS_14TensorIteratorERKN3c106ScalarES8_ENKUlvE_clEvENKUlvE7_clEvEUlNS5_7complexIfEESC_SC_E_St5arrayIPcLm4EEEEviT0_T1_)
        /*0be4*/ 	.word	0x00000000


	//----- nvinfo : EIATTR_REGCOUNT
	.align		4
.L_576:
        /*0be8*/ 	.byte	0x04, 0x2f
        /*0bea*/ 	.short	(.L_578 - .L_577)
	.align		4
.L_577:
        /*0bec*/ 	.word	index@(_ZN2at6native29vectorized_elementwise_kernelILi4EZZZNS0_54_GLOBAL__N__d8c5977b_16_LinearAlgebra_cu_7dd49032_297216addr_kernel_cudaERNS_14TensorIteratorERKN3c106ScalarES8_ENKUlvE_clEvENKUlvE7_clEvEUlNS5_7complexIfEESC_SC_E_St5arrayIPcLm4EEEEviT0_T1_)
        /*0bf0*/ 	.word	0x00000030


	//----- nvinfo : EIATTR_FRAME_SIZE
	.align		4
.L_578:
        /*0bf4*/ 	.byte	0x04, 0x11
        /*0bf6*/ 	.short	(.L_580 - .L_579)
	.align		4
.L_579:
        /*0bf8*/ 	.word	index@(_ZN2at6native29vectorized_elementwise_kernelILi4EZZZNS0_54_GLOBAL__N__d8c5977b_16_LinearAlgebra_cu_7dd49032_297216addr_kernel_cudaERNS_14TensorIteratorERKN3c106ScalarES8_ENKUlvE_clEvENKUlvE7_clEvEUlNS5_7complexIfEESC_SC_E_St5arrayIPcLm4EEEEviT0_T1_)
        /*0bfc*/ 	.word	0x00000000


	//----- nvinfo : EIATTR_REGCOUNT
	.align		4
.L_580:
        /*0c00*/ 	.byte	0x04, 0x2f
        /*0c02*/ 	.short	(.L_582 - .L_581)
	.align		4
.L_581:
        /*0c04*/ 	.word	index@(_ZN2at6native29vectorized_elementwise_kernelILi2EZZZNS0_54_GLOBAL__N__d8c5977b_16_LinearAlgebra_cu_7dd49032_297216addr_kernel_cudaERNS_14TensorIteratorERKN3c106ScalarES8_ENKUlvE_clEvENKUlvE7_clEvEUlNS5_7complexIfEESC_SC_E_St5arrayIPcLm4EEEEviT0_T1_)
        /*0c08*/ 	.word	0x00000030


	//----- nvinfo : EIATTR_FRAME_SIZE
	.align		4
.L_582:
        /*0c0c*/ 	.byte	0x04, 0x11
        /*0c0e*/ 	.short	(.L_584 - .L_583)
	.align		4
.L_583:
        /*0c10*/ 	.word	index@(_ZN2at6native29vectorized_elementwise_kernelILi2EZZZNS0_54_GLOBAL__N__d8c5977b_16_LinearAlgebra_cu_7dd49032_297216addr_kernel_cudaERNS_14TensorIteratorERKN3c106ScalarES8_ENKUlvE_clEvENKUlvE7_clEvEUlNS5_7complexIfEESC_SC_E_St5arrayIPcLm4EEEEviT0_T1_)
        /*0c14*/ 	.word	0x00000000


	//----- nvinfo : EIATTR_REGCOUNT
	.align		4
.L_584:
        /*0c18*/ 	.byte	0x04, 0x2f
        /*0c1a*/ 	.short	(.L_586 - .L_585)
	.align		4
.L_585:
        /*0c1c*/ 	.word	index@(_ZN2at6native27unrolled_elementwise_kernelIZZZNS0_54_GLOBAL__N__d8c5977b_16_LinearAlgebra_cu_7dd49032_297216addr_kernel_cudaERNS_14TensorIteratorERKN3c106ScalarES8_ENKUlvE_clEvENKUlvE7_clEvEUlNS5_7complexIfEESC_SC_E_St5arrayIPcLm4EELi4E23TrivialOffsetCalculatorILi3EjESH_ILi1EjENS0_6memory15LoadWithoutCastENSK_16StoreWithoutCastEEEviT_T0_T2_T3_T4_T5_)
        /*0c20*/ 	.word	0x00000020


	//----- nvinfo : EIATTR_FRAME_SIZE
	.align		4
.L_586:
        /*0c24*/ 	.byte	0x04, 0x11
        /*0c26*/ 	.short	(.L_588 - .L_587)
	.align		4
.L_587:
        /*0c28*/ 	.word	index@(_ZN2at6native27unrolled_elementwise_kernelIZZZNS0_54_GLOBAL__N__d8c5977b_16_LinearAlgebra_cu_7dd49032_297216addr_kernel_cudaERNS_14TensorIteratorERKN3c106ScalarES8_ENKUlvE_clEvENKUlvE7_clEvEUlNS5_7complexIfEESC_SC_E_St5arrayIPcLm4EELi4E23TrivialOffsetCalculatorILi3EjESH_ILi1EjENS0_6memory15LoadWithoutCastENSK_16StoreWithoutCastEEEviT_T0_T2_T3_T4_T5_)
        /*0c2c*/ 	.word	0x00000000


	//----- nvinfo : EIATTR_REGCOUNT
	.align		4
.L_588:
        /*0c30*/ 	.byte	0x04, 0x2f
        /*0c32*/ 	.short	(.L_590 - .L_589)
	.align		4
.L_589:
        /*0c34*/ 	.word	index@(_ZN2at6native18elementwise_kernelILi128ELi2EZNS0_22gpu_kernel_impl_nocastIZZZNS0_54_GLOBAL__N__d8c5977b_16_LinearAlgebra_cu_7dd49032_297216addr_kernel_cudaERNS_14TensorIteratorERKN3c106ScalarES9_ENKUlvE_clEvENKUlvE7_clEvEUlNS6_7complexIfEESD_SD_E_EEvRNS_18TensorIteratorBaseERKT_EUliE_EEviT1_)
        /*0c38*/ 	.word	0x00000012


	//----- nvinfo : EIATTR_FRAME_SIZE
	.align		4
.L_590:
        /*0c3c*/ 	.byte	0x04, 0x11
        /*0c3e*/ 	.short	(.L_592 - .L_591)
	.align		4
.L_591:
        /*0c40*/ 	.word	index@(_ZN2at6native18elementwise_kernelILi128ELi2EZNS0_22gpu_kernel_impl_nocastIZZZNS0_54_GLOBAL__N__d8c5977b_16_LinearAlgebra_cu_7dd49032_297216addr_kernel_cudaERNS_14TensorIteratorERKN3c106ScalarES9_ENKUlvE_clEvENKUlvE7_clEvEUlNS6_7complexIfEESD_SD_E_EEvRNS_18TensorIteratorBaseERKT_EUliE_EEviT1_)
        /*0c44*/ 	.word	0x00000000


	//----- nvinfo : EIATTR_REGCOUNT
	.align		4
.L_592:
        /*0c48*/ 	.byte	0x04, 0x2f
        /*0c4a*/ 	.short	(.L_594 - .L_593)
	.align		4
.L_593:
        /*0c4c*/ 	.word	index@(_ZN2at6native27unrolled_elementwise_kernelIZZZNS0_54_GLOBAL__N__d8c5977b_16_LinearAlgebra_cu_7dd49032_297216addr_kernel_cudaERNS_14TensorIteratorERKN3c106ScalarES8_ENKUlvE_clEvENKUlvE7_clEvEUlNS5_7complexIfEESC_SC_E_St5arrayIPcLm4EELi4E23TrivialOffsetCalculatorILi3EjESH_ILi1EjENS0_6memory12LoadWithCastILi3EEENSK_13StoreWithCastILi1EEEEEviT_T0_T2_T3_T4_T5_)
        /*0c50*/ 	.word	0x00000028


	//----- nvinfo : EIATTR_FRAME_SIZE
	.align		4
.L_594:
        /*0c54*/ 	.byte	0x04, 0x11
        /*0c56*/ 	.short	(.L_596 - .L_595)
	.align		4
.L_595:
        /*0c58*/ 	.word	index@(_ZN2at6native27unrolled_elementwise_kernelIZZZNS0_54_GLOBAL__N__d8c5977b_16_LinearAlgebra_cu_7dd49032_297216addr_kernel_cudaERNS_14TensorIteratorERKN3c106ScalarES8_ENKUlvE_clEvENKUlvE7_clEvEUlNS5_7complexIfEESC_SC_E_St5arrayIPcLm4EELi4E23TrivialOffsetCalculatorILi3EjESH_ILi1EjENS0_6memory12LoadWithCastILi3EEENSK_13StoreWithCastILi1EEEEEviT_T0_T2_T3_T4_T5_)
        /*0c5c*/ 	.word	0x00000000


	//----- nvinfo : EIATTR_REGCOUNT
	.align		4
.L_596:
        /*0c60*/ 	.byte	0x04, 0x2f
        /*0c62*/ 	.short	(.L_598 - .L_597)
	.align		4
.L_597:
        /*0c64*/ 	.word	index@(_ZN2at6native18elementwise_kernelILi128ELi4EZNS0_15gpu_kernel_implIZZZNS0_54_GLOBAL__N__d8c5977b_16_LinearAlgebra_cu_7dd49032_297216addr_kernel_cudaERNS_14TensorIteratorERKN3c106ScalarES9_ENKUlvE_clEvENKUlvE7_clEvEUlNS6_7complexIfEESD_SD_E_EEvRNS_18TensorIteratorBaseERKT_EUliE_EEviT1_)
        /*0c68*/ 	.word	0x0000001c


	//----- nvinfo : EIATTR_FRAME_SIZE
	.align		4
.L_598:
        /*0c6c*/ 	.byte	0x04, 0x11
        /*0c6e*/ 	.short	(.L_600 - .L_599)
	.align		4
.L_599:
        /*0c70*/ 	.word	index@(_ZN2at6native18elementwise_kernelILi128ELi4EZNS0_15gpu_kernel_implIZZZNS0_54_GLOBAL__N__d8c5977b_16_LinearAlgebra_cu_7dd49032_297216addr_kernel_cudaERNS_14TensorIteratorERKN3c106ScalarES9_ENKUlvE_clEvENKUlvE7_clEvEUlNS6_7complexIfEESD_SD_E_EEvRNS_18TensorIteratorBaseERKT_EUliE_EEviT1_)
        /*0c74*/ 	.word	0x00000000


	//----- nvinfo : EIATTR_REGCOUNT
	.align		4
.L_600:
        /*0c78*/ 	.byte	0x04, 0x2f
        /*0c7a*/ 	.short	(.L_602 - .L_601)
	.align		4
.L_601:
        /*0c7c*/ 	.word	index@(_ZN2at6native29vectorized_elementwise_kernelILi8EZZZNS0_54_GLOBAL__N__d8c5977b_16_LinearAlgebra_cu_7dd49032_297216addr_kernel_cudaERNS_14TensorIteratorERKN3c106ScalarES8_ENKUlvE_clEvENKUlvE7_clEvEUlNS5_7complexIfEESC_SC_E0_St5arrayIPcLm4EEEEviT0_T1_)
        /*0c80*/ 	.word	0x00000040


	//----- nvinfo : EIATTR_FRAME_SIZE
	.align		4
.L_602:
        /*0c84*/ 	.byte	0x04, 0x11
        /*0c86*/ 	.short	(.L_604 - .L_603)
	.align		4
.L_603:
        /*0c88*/ 	.word	index@(_ZN2at6native29vectorized_elementwise_kernelILi8EZZZNS0_54_GLOBAL__N__d8c5977b_16_LinearAlgebra_cu_7dd49032_297216addr_kernel_cudaERNS_14TensorIteratorERKN3c106ScalarES8_ENKUlvE_clEvENKUlvE7_clEvEUlNS5_7complexIfEESC_SC_E0_St5arrayIPcLm4EEEEviT0_T1_)
        /*0c8c*/ 	.word	0x00000000


	//----- nvinfo : EIATTR_REGCOUNT
	.align		4
.L_604:
        /*0c90*/ 	.byte	0x04, 0x2f
        /*0c92*/ 	.short	(.L_606 - .L_605)
	.align		4
.L_605:
        /*0c94*/ 	.word	index@(_ZN2at6native29vectorized_elementwise_kernelILi4EZZZNS0_54_GLOBAL__N__d8c5977b_16_LinearAlgebra_cu_7dd49032_297216addr_kernel_cudaERNS_14TensorIteratorERKN3c106ScalarES8_ENKUlvE_clEvENKUlvE7_clEvEUlNS5_7complexIfEESC_SC_E0_St5arrayIPcLm4EEEEviT0_T1_)
        /*0c98*/ 	.word	0x00000040


	//----- nvinfo : EIATTR_FRAME_SIZE
	.align		4
.L_606:
        /*0c9c*/ 	.byte	0x04, 0x11
        /*0c9e*/ 	.short	(.L_608 - .L_607)
	.align		4
.L_607:
        /*0ca0*/ 	.word	index@(_ZN2at6native29vectorized_elementwise_kernelILi4EZZZNS0_54_GLOBAL__N__d8c5977b_16_LinearAlgebra_cu_7dd49032_297216addr_kernel_cudaERNS_14TensorIteratorERKN3c106ScalarES8_ENKUlvE_clEvENKUlvE7_clEvEUlNS5_7complexIfEESC_SC_E0_St5arrayIPcLm4EEEEviT0_T1_)
        /*0ca4*/ 	.word	0x00000000


	//----- nvinfo : EIATTR_REGCOUNT
	.align		4
.L_608:
        /*0ca8*/ 	.byte	0x04, 0x2f
        /*0caa*/ 	.short	(.L_610 - .L_609)
	.align		4
.L_609:
        /*0cac*/ 	.word	index@(_ZN2at6native29vectorized_elementwise_kernelILi2EZZZNS0_54_GLOBAL__N__d8c5977b_16_LinearAlgebra_cu_7dd49032_297216addr_kernel_cudaERNS_14TensorIteratorERKN3c106ScalarES8_ENKUlvE_clEvENKUlvE7_clEvEUlNS5_7complexIfEESC_SC_E0_St5arrayIPcLm4EEEEviT0_T1_)
        /*0cb0*/ 	.word	0x00000040


	//----- nvinfo : EIATTR_FRAME_SIZE
	.align		4
.L_610:
        /*0cb4*/ 	.byte	0x04, 0x11
        /*0cb6*/ 	.short	(.L_612 - .L_611)
	.align		4
.L_611:
        /*0cb8*/ 	.word	index@(_ZN2at6native29vectorized_elementwise_kernelILi2EZZZNS0_54_GLOBAL__N__d8c5977b_16_LinearAlgebra_cu_7dd49032_297216addr_kernel_cudaERNS_14TensorIteratorERKN3c106ScalarES8_ENKUlvE_clEvENKUlvE7_clEvEUlNS5_7complexIfEESC_SC_E0_St5arrayIPcLm4EEEEviT0_T1_)
        /*0cbc*/ 	.word	0x00000000


	//----- nvinfo : EIATTR_REGCOUNT
	.align		4
.L_612:
        /*0cc0*/ 	.byte	0x04, 0x2f
        /*0cc2*/ 	.short	(.L_614 - .L_613)
	.align		4
.L_613:
        /*0cc4*/ 	.word	index@(_ZN2at6native27unrolled_elementwise_kernelIZZZNS0_54_GLOBAL__N__d8c5977b_16_LinearAlgebra_cu_7dd49032_297216addr_kernel_cudaERNS_14TensorIteratorERKN3c106ScalarES8_ENKUlvE_clEvENKUlvE7_clEvEUlNS5_7complexIfEESC_SC_E0_St5arrayIPcLm4EELi4E23TrivialOffsetCalculatorILi3EjESH_ILi1EjENS0_6memory15LoadWithoutCastENSK_16StoreWithoutCastEEEviT_T0_T2_T3_T4_T5_)
        /*0cc8*/ 	.word	0x00000028


	//----- nvinfo : EIATTR_FRAME_SIZE
	.align		4
.L_614:
        /*0ccc*/ 	.byte	0x04, 0x11
        /*0cce*/ 	.short	(.L_616 - .L_615)
	.align		4
.L_615:
        /*0cd0*/ 	.word	index@(_ZN2at6native27unrolled_elementwise_kernelIZZZNS0_54_GLOBAL__N__d8c5977b_16_LinearAlgebra_cu_7dd49032_297216addr_kernel_cudaERNS_14TensorIteratorERKN3c106ScalarES8_ENKUlvE_clEvENKUlvE7_clEvEUlNS5_7complexIfEESC_SC_E0_St5arrayIPcLm4EELi4E23TrivialOffsetCalculatorILi3EjESH_ILi1EjENS0_6memory15LoadWithoutCastENSK_16StoreWithoutCastEEEviT_T0_T2_T3_T4_T5_)
        /*0cd4*/ 	.word	0x00000000


	//----- nvinfo : EIATTR_REGCOUNT
	.align		4
.L_616:
        /*0cd8*/ 	.byte	0x04, 0x2f
        /*0cda*/ 	.short	(.L_618 - .L_617)
	.align		4
.L_617:
        /*0cdc*/ 	.word	index@(_ZN2at6native18elementwise_kernelILi128ELi2EZNS0_22gpu_kernel_impl_nocastIZZZNS0_54_GLOBAL__N__d8c5977b_16_LinearAlgebra_cu_7dd49032_297216addr_kernel_cudaERNS_14TensorIteratorERKN3c106ScalarES9_ENKUlvE_clEvENKUlvE7_clEvEUlNS6_7complexIfEESD_SD_E0_EEvRNS_18TensorIteratorBaseERKT_EUliE_EEviT1_)
        /*0ce0*/ 	.word	0x00000016


	//----- nvinfo : EIATTR_FRAME_SIZE
	.align		4
.L_618:
        /*0ce4*/ 	.byte	0x04, 0x11
        /*0ce6*/ 	.short	(.L_620 - .L_619)
	.align		4
.L_619:
        /*0ce8*/ 	.word	index@(_ZN2at6native18elementwise_kernelILi128ELi2EZNS0_22gpu_kernel_impl_nocastIZZZNS0_54_GLOBAL__N__d8c5977b_16_LinearAlgebra_cu_7dd49032_297216addr_kernel_cudaERNS_14TensorIteratorERKN3c106ScalarES9_ENKUlvE_clEvENKUlvE7_clEvEUlNS6_7complexIfEESD_SD_E0_EEvRNS_18TensorIteratorBaseERKT_EUliE_EEviT1_)
        /*0cec*/ 	.word	0x00000000


	//----- nvinfo : EIATTR_REGCOUNT
	.align		4
.L_620:
        /*0cf0*/ 	.byte	0x04, 0x2f
        /*0cf2*/ 	.short	(.L_622 - .L_621)
	.align		4
.L_621:
        /*0cf4*/ 	.word	index@(_ZN2at6native27unrolled_elementwise_kernelIZZZNS0_54_GLOBAL__N__d8c5977b_16_LinearAlgebra_cu_7dd49032_297216addr_kernel_cudaERNS_14TensorIteratorERKN3c106ScalarES8_ENKUlvE_clEvENKUlvE7_clEvEUlNS5_7complexIfEESC_SC_E0_St5arrayIPcLm4EELi4E23TrivialOffsetCalculatorILi3EjESH_ILi1EjENS0_6memory12LoadWithCastILi3EEENSK_13StoreWithCastILi1EEEEEviT_T0_T2_T3_T4_T5_)
        /*0cf8*/ 	.word	0x00000030


	//----- nvinfo : EIATTR_FRAME_SIZE
	.align		4
.L_622:
        /*0cfc*/ 	.byte	0x04, 0x11
        /*0cfe*/ 	.short	(.L_624 - .L_623)
	.align		4
.L_623:
        /*0d00*/ 	.word	index@(_ZN2at6native27unrolled_elementwise_kernelIZZZNS0_54_GLOBAL__N__d8c5977b_16_LinearAlgebra_cu_7dd49032_297216addr_kernel_cudaERNS_14TensorIteratorERKN3c106ScalarES8_ENKUlvE_clEvENKUlvE7_clEvEUlNS5_7complexIfEESC_SC_E0_St5arrayIPcLm4EELi4E23TrivialOffsetCalculatorILi3EjESH_ILi1EjENS0_6memory12LoadWithCastILi3EEENSK_13StoreWithCastILi1EEEEEviT_T0_T2_T3_T4_T5_)
        /*0d04*/ 	.word	0x00000000


	//----- nvinfo : EIATTR_REGCOUNT
	.align		4
.L_624:
        /*0d08*/ 	.byte	0x04, 0x2f
        /*0d0a*/ 	.short	(.L_626 - .L_625)
	.align		4
.L_625:
        /*0d0c*/ 	.word	index@(_ZN2at6native18elementwise_kernelILi128ELi4EZNS0_15gpu_kernel_implIZZZNS0_54_GLOBAL__N__d8c5977b_16_LinearAlgebra_cu_7dd49032_297216addr_kernel_cudaERNS_14TensorIteratorERKN3c106ScalarES9_ENKUlvE_clEvENKUlvE7_clEvEUlNS6_7complexIfEESD_SD_E0_EEvRNS_18TensorIteratorBaseERKT_EUliE_EEviT1_)
        /*0d10*/ 	.word	0x0000001c


	//----- nvinfo : EIATTR_FRAME_SIZE
	.align		4
.L_626:
        /*0d14*/ 	.byte	0x04, 0x11
        /*0d16*/ 	.short	(.L_628 - .L_627)
	.align		4
.L_627:
        /*0d18*/ 	.word	index@(_ZN2at6native18elementwise_kernelILi128ELi4EZNS0_15gpu_kernel_implIZZZNS0_54_GLOBAL__N__d8c5977b_16_LinearAlgebra_cu_7dd49032_297216addr_kernel_cudaERNS_14TensorIteratorERKN3c106ScalarES9_ENKUlvE_clEvENKUlvE7_clEvEUlNS6_7complexIfEESD_SD_E0_EEvRNS_18TensorIteratorBaseERKT_EUliE_EEviT1_)
        /*0d1c*/ 	.word	0x00000000


	//----- nvinfo : EIATTR_REGCOUNT
	.align		4
.L_628:
        /*0d20*/ 	.byte	0x04, 0x2f
        /*0d22*/ 	.short	(.L_630 - .L_629)
	.align		4
.L_629:
        /*0d24*/ 	.word	index@(_ZN2at6native29vectorized_elementwise_kernelILi8EZZZNS0_54_GLOBAL__N__d8c5977b_16_LinearAlgebra_cu_7dd49032_297216addr_kernel_cudaERNS_14TensorIteratorERKN3c106ScalarES8_ENKUlvE_clEvENKUlvE8_clEvEUlNS5_8BFloat16ESB_SB_E_St5arrayIPcLm4EEEEviT0_T1_)
        /*0d28*/ 	.word	0x00000028


	//----- nvinfo : EIATTR_FRAME_SIZE
	.align		4
.L_630:
        /*0d2c*/ 	.byte	0x04, 0x11
        /*0d2e*/ 	.short	(.L_632 - .L_631)
	.align		4
.L_631:
        /*0d30*/ 	.word	index@(_ZN2at6native29vectorized_elementwise_kernelILi8EZZZNS0_54_GLOBAL__N__d8c5977b_16_LinearAlgebra_cu_7dd49032_297216addr_kernel_cudaERNS_14TensorIteratorERKN3c106ScalarES8_ENKUlvE_clEvENKUlvE8_clEvEUlNS5_8BFloat16ESB_SB_E_St5arrayIPcLm4EEEEviT0_T1_)
        /*0d34*/ 	.word	0x00000000


	//----- nvinfo : EIATTR_REGCOUNT
	.align		4
.L_632:
        /*0d38*/ 	.byte	0x04, 0x2f
        /*0d3a*/ 	.short	(.L_634 - .L_633)
	.align		4
.L_633:
        /*0d3c*/ 	.word	index@(_ZN2at6native29vectorized_elementwise_kernelILi4EZZZNS0_54_GLOBAL__N__d8c5977b_16_LinearAlgebra_cu_7dd49032_297216addr_kernel_cudaERNS_14TensorIteratorERKN3c106ScalarES8_ENKUlvE_clEvENKUlvE8_clEvEUlNS5_8BFloat16ESB_SB_E_St5arrayIPcLm4EEEEviT0_T1_)
        /*0d40*/ 	.word	0x00000028


	//----- nvinfo : EIATTR_FRAME_SIZE
	.align		4
.L_634:
        /*0d44*/ 	.byte	0x04, 0x11
        /*0d46*/ 	.short	(.L_636 - .L_635)
	.align		4
.L_635:
        /*0d48*/ 	.word	index@(_ZN2at6native29vectorized_elementwise_kernelILi4EZZZNS0_54_GLOBAL__N__d8c5977b_16_LinearAlgebra_cu_7dd49032_297216addr_kernel_cudaERNS_14TensorIteratorERKN3c106ScalarES8_ENKUlvE_clEvENKUlvE8_clEvEUlNS5_8BFloat16ESB_SB_E_St5arrayIPcLm4EEEEviT0_T1_)
        /*0d4c*/ 	.word	0x00000000


	//----- nvinfo : EIATTR_REGCOUNT
	.align		4
.L_636:
        /*0d50*/ 	.byte	0x04, 0x2f
        /*0d52*/ 	.short	(.L_638 - .L_637)
	.align		4
.L_637:
        /*0d54*/ 	.word	index@(_ZN2at6native29vectorized_elementwise_kernelILi2EZZZNS0_54_GLOBAL__N__d8c5977b_16_LinearAlgebra_cu_7dd49032_297216addr_kernel_cudaERNS_14TensorIteratorERKN3c106ScalarES8_ENKUlvE_clEvENKUlvE8_clEvEUlNS5_8BFloat16ESB_SB_E_St5arrayIPcLm4EEEEviT0_T1_)
        /*0d58*/ 	.word	0x00000028


	//----- nvinfo : EIATTR_FRAME_SIZE
	.align		4
.L_638:
        /*0d5c*/ 	.byte	0x04, 0x11
        /*0d5e*/ 	.short	(.L_640 - .L_639)
	.align		4
.L_639:
        /*0d60*/ 	.word	index@(_ZN2at6native29vectorized_elementwise_kernelILi2EZZZNS0_54_GLOBAL__N__d8c5977b_16_LinearAlgebra_cu_7dd49032_297216addr_kernel_cudaERNS_14TensorIteratorERKN3c106ScalarES8_ENKUlvE_clEvENKUlvE8_clEvEUlNS5_8BFloat16ESB_SB_E_St5arrayIPcLm4EEEEviT0_T1_)
        /*0d64*/ 	.word	0x00000000


	//----- nvinfo : EIATTR_REGCOUNT
	.align		4
.L_640:
        /*0d68*/ 	.byte	0x04, 0x2f
        /*0d6a*/ 	.short	(.L_642 - .L_641)
	.align		4
.L_641:
        /*0d6c*/ 	.word	index@(_ZN2at6native27unrolled_elementwise_kernelIZZZNS0_54_GLOBAL__N__d8c5977b_16_LinearAlgebra_cu_7dd49032_297216addr_kernel_cudaERNS_14TensorIteratorERKN3c106ScalarES8_ENKUlvE_clEvENKUlvE8_clEvEUlNS5_8BFloat16ESB_SB_E_St5arrayIPcLm4EELi4E23TrivialOffsetCalculatorILi3EjESG_ILi1EjENS0_6memory15LoadWithoutCastENSJ_16StoreWithoutCastEEEviT_T0_T2_T3_T4_T5_)
        /*0d70*/ 	.word	0x00000020


	//----- nvinfo : EIATTR_FRAME_SIZE
	.align		4
.L_642:
        /*0d74*/ 	.byte	0x04, 0x11
        /*0d76*/ 	.short	(.L_644 - .L_643)
	.align		4
.L_643:
        /*0d78*/ 	.word	index@(_ZN2at6native27unrolled_elementwise_kernelIZZZNS0_54_GLOBAL__N__d8c5977b_16_LinearAlgebra_cu_7dd49032_297216addr_kernel_cudaERNS_14TensorIteratorERKN3c106ScalarES8_ENKUlvE_clEvENKUlvE8_clEvEUlNS5_8BFloat16ESB_SB_E_St5arrayIPcLm4EELi4E23TrivialOffsetCalculatorILi3EjESG_ILi1EjENS0_6memory15LoadWithoutCastENSJ_16StoreWithoutCastEEEviT_T0_T2_T3_T4_T5_)
        /*0d7c*/ 	.word	0x00000000


	//----- nvinfo : EIATTR_REGCOUNT
	.align		4
.L_644:
        /*0d80*/ 	.byte	0x04, 0x2f
        /*0d82*/ 	.short	(.L_646 - .L_645)
	.align		4
.L_645:
        /*0d84*/ 	.word	index@(_ZN2at6native18elementwise_kernelILi128ELi4EZNS0_22gpu_kernel_impl_nocastIZZZNS0_54_GLOBAL__N__d8c5977b_16_LinearAlgebra_cu_7dd49032_297216addr_kernel_cudaERNS_14TensorIteratorERKN3c106ScalarES9_ENKUlvE_clEvENKUlvE8_clEvEUlNS6_8BFloat16ESC_SC_E_EEvRNS_18TensorIteratorBaseERKT_EUliE_EEviT1_)
        /*0d88*/ 	.word	0x00000012


	//----- nvinfo : EIATTR_FRAME_SIZE
	.align		4
.L_646:
        /*0d8c*/ 	.byte	0x04, 0x11
        /*0d8e*/ 	.short	(.L_648 - .L_647)
	.align		4
.L_647:
        /*0d90*/ 	.word	index@(_ZN2at6native18elementwise_kernelILi128ELi4EZNS0_22gpu_kernel_impl_nocastIZZZNS0_54_GLOBAL__N__d8c5977b_16_LinearAlgebra_cu_7dd49032_297216addr_kernel_cudaERNS_14TensorIteratorERKN3c106ScalarES9_ENKUlvE_clEvENKUlvE8_clEvEUlNS6_8BFloat16ESC_SC_E_EEvRNS_18TensorIteratorBaseERKT_EUliE_EEviT1_)
        /*0d94*/ 	.word	0x00000000


	//----- nvinfo : EIATTR_REGCOUNT
	.align		4
.L_648:
        /*0d98*/ 	.byte	0x04, 0x2f
        /*0d9a*/ 	.short	(.L_650 - .L_649)
	.align		4
.L_649:
        /*0d9c*/ 	.word	index@(_ZN2at6native27unrolled_elementwise_kernelIZZZNS0_54_GLOBAL__N__d8c5977b_16_LinearAlgebra_cu_7dd49032_297216addr_kernel_cudaERNS_14TensorIteratorERKN3c106ScalarES8_ENKUlvE_clEvENKUlvE8_clEvEUlNS5_8BFloat16ESB_SB_E_St5arrayIPcLm4EELi4E23TrivialOffsetCalculatorILi3EjESG_ILi1EjENS0_6memory12LoadWithCastILi3EEENSJ_13StoreWithCastILi1EEEEEviT_T0_T2_T3_T4_T5_)
        /*0da0*/ 	.word	0x0000001e


	//----- nvinfo : EIATTR_FRAME_SIZE
	.align		4
.L_650:
        /*0da4*/ 	.byte	0x04, 0x11
        /*0da6*/ 	.short	(.L_652 - .L_651)
	.align		4
.L_651:
        /*0da8*/ 	.word	index@(_ZN2at6native27unrolled_elementwise_kernelIZZZNS0_54_GLOBAL__N__d8c5977b_16_LinearAlgebra_cu_7dd49032_297216addr_kernel_cudaERNS_14TensorIteratorERKN3c106ScalarES8_ENKUlvE_clEvENKUlvE8_clEvEUlNS5_8BFloat16ESB_SB_E_St5arrayIPcLm4EELi4E23TrivialOffsetCalculatorILi3EjESG_ILi1EjENS0_6memory12LoadWithCastILi3EEENSJ_13StoreWithCastILi1EEEEEviT_T0_T2_T3_T4_T5_)
        /*0dac*/ 	.word	0x00000000


	//----- nvinfo : EIATTR_REGCOUNT
	.align		4
.L_652:
        /*0db0*/ 	.byte	0x04, 0x2f
        /*0db2*/ 	.short	(.L_654 - .L_653)
	.align		4
.L_653:
        /*0db4*/ 	.word	index@(_ZN2at6native18elementwise_kernelILi128ELi4EZNS0_15gpu_kernel_implIZZZNS0_54_GLOBAL__N__d8c5977b_16_LinearAlgebra_cu_7dd49032_297216addr_kernel_cudaERNS_14TensorIteratorERKN3c106ScalarES9_ENKUlvE_clEvENKUlvE8_clEvEUlNS6_8BFloat16ESC_SC_E_EEvRNS_18TensorIteratorBaseERKT_EUliE_EEviT1_)
        /*0db8*/ 	.word	0x0000001b


	//----- nvinfo : EIATTR_FRAME_SIZE
	.align		4
.L_654:
        /*0dbc*/ 	.byte	0x04, 0x11
        /*0dbe*/ 	.short	(.L_656 - .L_655)
	.align		4
.L_655:
        /*0dc0*/ 	.word	index@(_ZN2at6native18elementwise_kernelILi128ELi4EZNS0_15gpu_kernel_implIZZZNS0_54_GLOBAL__N__d8c5977b_16_LinearAlgebra_cu_7dd49032_297216addr_kernel_cudaERNS_14TensorIteratorERKN3c106ScalarES9_ENKUlvE_clEvENKUlvE8_clEvEUlNS6_8BFloat16ESC_SC_E_EEvRNS_18TensorIteratorBaseERKT_EUliE_EEviT1_)
        /*0dc4*/ 	.word	0x00000000


	//----- nvinfo : EIATTR_REGCOUNT
	.align		4
.L_656:
        /*0dc8*/ 	.byte	0x04, 0x2f
        /*0dca*/ 	.short	(.L_658 - .L_657)
	.align		4
.L_657:
        /*0dcc*/ 	.word	index@(_ZN2at6native29vectorized_elementwise_kernelILi8EZZZNS0_54_GLOBAL__N__d8c5977b_16_LinearAlgebra_cu_7dd49032_297216addr_kernel_cudaERNS_14TensorIteratorERKN3c106ScalarES8_ENKUlvE_clEvENKUlvE8_clEvEUlNS5_8BFloat16ESB_SB_E0_St5arrayIPcLm4EEEEviT0_T1_)
        /*0dd0*/ 	.word	0x00000020


	//----- nvinfo : EIATTR_FRAME_SIZE
	.align		4
.L_658:
        /*0dd4*/ 	.byte	0x04, 0x11
        /*0dd6*/ 	.short	(.L_660 - .L_659)
	.align		4
.L_659:
        /*0dd8*/ 	.word	index@(_ZN2at6native29vectorized_elementwise_kernelILi8EZZZNS0_54_GLOBAL__N__d8c5977b_16_LinearAlgebra_cu_7dd49032_297216addr_kernel_cudaERNS_14TensorIteratorERKN3c106ScalarES8_ENKUlvE_clEvENKUlvE8_clEvEUlNS5_8BFloat16ESB_SB_E0_St5arrayIPcLm4EEEEviT0_T1_)
        /*0ddc*/ 	.word	0x00000000


	//----- nvinfo : EIATTR_REGCOUNT
	.align		4
.L_660:
        /*0de0*/ 	.byte	0x04, 0x2f
        /*0de2*/ 	.short	(.L_662 - .L_661)
	.align		4
.L_661:
        /*0de4*/ 	.word	index@(_ZN2at6native29vectorized_elementwise_kernelILi4EZZZNS0_54_GLOBAL__N__d8c5977b_16_LinearAlgebra_cu_7dd49032_297216addr_kernel_cudaERNS_14TensorIteratorERKN3c106ScalarES8_ENKUlvE_clEvENKUlvE8_clEvEUlNS5_8BFloat16ESB_SB_E0_St5arrayIPcLm4EEEEviT0_T1_)
        /*0de8*/ 	.word	0x00000020


	//----- nvinfo : EIATTR_FRAME_SIZE
	.align		4
.L_662:
        /*0dec*/ 	.byte	0x04, 0x11
        /*0dee*/ 	.short	(.L_664 - .L_663)
	.align		4
.L_663:
        /*0df0*/ 	.word	index@(_ZN2at6native29vectorized_elementwise_kernelILi4EZZZNS0_54_GLOBAL__N__d8c5977b_16_LinearAlgebra_cu_7dd49032_297216addr_kernel_cudaERNS_14TensorIteratorERKN3c106ScalarES8_ENKUlvE_clEvENKUlvE8_clEvEUlNS5_8BFloat16ESB_SB_E0_St5arrayIPcLm4EEEEviT0_T1_)
        /*0df4*/ 	.word	0x00000000


	//----- nvinfo : EIATTR_REGCOUNT
	.align		4
.L_664:
        /*0df8*/ 	.byte	0x04, 0x2f
        /*0dfa*/ 	.short	(.L_666 - .L_665)
	.align		4
.L_665:
        /*0dfc*/ 	.word	index@(_ZN2at6native29vectorized_elementwise_kernelILi2EZZZNS0_54_GLOBAL__N__d8c5977b_16_LinearAlgebra_cu_7dd49032_297216addr_kernel_cudaERNS_14TensorIteratorERKN3c106ScalarES8_ENKUlvE_clEvENKUlvE8_clEvEUlNS5_8BFloat16ESB_SB_E0_St5arrayIPcLm4EEEEviT0_T1_)
        /*0e00*/ 	.word	0x00000020


	//----- nvinfo : EIATTR_FRAME_SIZE
	.align		4
.L_666:
        /*0e04*/ 	.byte	0x04, 0x11
        /*0e06*/ 	.short	(.L_668 - .L_667)
	.align		4
.L_667:
        /*0e08*/ 	.word	index@(_ZN2at6native29vectorized_elementwise_kernelILi2EZZZNS0_54_GLOBAL__N__d8c5977b_16_LinearAlgebra_cu_7dd49032_297216addr_kernel_cudaERNS_14TensorIteratorERKN3c106ScalarES8_ENKUlvE_clEvENKUlvE8_clEvEUlNS5_8BFloat16ESB_SB_E0_St5arrayIPcLm4EEEEviT0_T1_)
        /*0e0c*/ 	.word	0x00000000


	//----- nvinfo : EIATTR_REGCOUNT
	.align		4
.L_668:
        /*0e10*/ 	.byte	0x04, 0x2f
        /*0e12*/ 	.short	(.L_670 - .L_669)
	.align		4
.L_669:
        /*0e14*/ 	.word	index@(_ZN2at6native27unrolled_elementwise_kernelIZZZNS0_54_GLOBAL__N__d8c5977b_16_LinearAlgebra_cu_7dd49032_297216addr_kernel_cudaERNS_14TensorIteratorERKN3c106ScalarES8_ENKUlvE_clEvENKUlvE8_clEvEUlNS5_8BFloat16ESB_SB_E0_St5arrayIPcLm4EELi4E23TrivialOffsetCalculatorILi3EjESG_ILi1EjENS0_6memory15LoadWithoutCastENSJ_16StoreWithoutCastEEEviT_T0_T2_T3_T4_T5_)
        /*0e18*/ 	.word	0x00000020


	//----- nvinfo : EIATTR_FRAME_SIZE
	.align		4
.L_670:
        /*0e1c*/ 	.byte	0x04, 0x11
        /*0e1e*/ 	.short	(.L_672 - .L_671)
	.align		4
.L_671:
        /*0e20*/ 	.word	index@(_ZN2at6native27unrolled_elementwise_kernelIZZZNS0_54_GLOBAL__N__d8c5977b_16_LinearAlgebra_cu_7dd49032_297216addr_kernel_cudaERNS_14TensorIteratorERKN3c106ScalarES8_ENKUlvE_clEvENKUlvE8_clEvEUlNS5_8BFloat16ESB_SB_E0_St5arrayIPcLm4EELi4E23TrivialOffsetCalculatorILi3EjESG_ILi1EjENS0_6memory15LoadWithoutCastENSJ_16StoreWithoutCastEEEviT_T0_T2_T3_T4_T5_)
        /*0e24*/ 	.word	0x00000000


	//----- nvinfo : EIATTR_REGCOUNT
	.align		4
.L_672:
        /*0e28*/ 	.byte	0x04, 0x2f
        /*0e2a*/ 	.short	(.L_674 - .L_673)
	.align		4
.L_673:
        /*0e2c*/ 	.word	index@(_ZN2at6native18elementwise_kernelILi128ELi4EZNS0_22gpu_kernel_impl_nocastIZZZNS0_54_GLOBAL__N__d8c5977b_16_LinearAlgebra_cu_7dd49032_297216addr_kernel_cudaERNS_14TensorIteratorERKN3c106ScalarES9_ENKUlvE_clEvENKUlvE8_clEvEUlNS6_8BFloat16ESC_SC_E0_EEvRNS_18TensorIteratorBaseERKT_EUliE_EEviT1_)
        /*0e30*/ 	.word	0x00000016


	//----- nvinfo : EIATTR_FRAME_SIZE
	.align		4
.L_674:
        /*0e34*/ 	.byte	0x04, 0x11
        /*0e36*/ 	.short	(.L_676 - .L_675)
	.align		4
.L_675:
        /*0e38*/ 	.word	index@(_ZN2at6native18elementwise_kernelILi128ELi4EZNS0_22gpu_kernel_impl_nocastIZZZNS0_54_GLOBAL__N__d8c5977b_16_LinearAlgebra_cu_7dd49032_297216addr_kernel_cudaERNS_14TensorIteratorERKN3c106ScalarES9_ENKUlvE_clEvENKUlvE8_clEvEUlNS6_8BFloat16ESC_SC_E0_EEvRNS_18TensorIteratorBaseERKT_EUliE_EEviT1_)
        /*0e3c*/ 	.word	0x00000000


	//----- nvinfo : EIATTR_REGCOUNT
	.align		4
.L_676:
        /*0e40*/ 	.byte	0x04, 0x2f
        /*0e42*/ 	.short	(.L_678 - .L_677)
	.align		4
.L_677:
        /*0e44*/ 	.word	index@(_ZN2at6native27unrolled_elementwise_kernelIZZZNS0_54_GLOBAL__N__d8c5977b_16_LinearAlgebra_cu_7dd49032_297216addr_kernel_cudaERNS_14TensorIteratorERKN3c106ScalarES8_ENKUlvE_clEvENKUlvE8_clEvEUlNS5_8BFloat16ESB_SB_E0_St5arrayIPcLm4EELi4E23TrivialOffsetCalculatorILi3EjESG_ILi1EjENS0_6memory12LoadWithCastILi3EEENSJ_13StoreWithCastILi1EEEEEviT_T0_T2_T3_T4_T5_)
        /*0e48*/ 	.word	0x00000020


	//----- nvinfo : EIATTR_FRAME_SIZE
	.align		4
.L_678:
        /*0e4c*/ 	.byte	0x04, 0x11
        /*0e4e*/ 	.short	(.L_680 - .L_679)
	.align		4
.L_679:
        /*0e50*/ 	.word	index@(_ZN2at6native27unrolled_elementwise_kernelIZZZNS0_54_GLOBAL__N__d8c5977b_16_LinearAlgebra_cu_7dd49032_297216addr_kernel_cudaERNS_14TensorIteratorERKN3c106ScalarES8_ENKUlvE_clEvENKUlvE8_clEvEUlNS5_8BFloat16ESB_SB_E0_St5arrayIPcLm4EELi4E23TrivialOffsetCalculatorILi3EjESG_ILi1EjENS0_6memory12LoadWithCastILi3EEENSJ_13StoreWithCastILi1EEEEEviT_T0_T2_T3_T4_T5_)
        /*0e54*/ 	.word	0x00000000


	//----- nvinfo : EIATTR_REGCOUNT
	.align		4
.L_680:
        /*0e58*/ 	.byte	0x04, 0x2f
        /*0e5a*/ 	.short	(.L_682 - .L_681)
	.align		4
.L_681:
        /*0e5c*/ 	.word	index@(_ZN2at6native18elementwise_kernelILi128ELi4EZNS0_15gpu_kernel_implIZZZNS0_54_GLOBAL__N__d8c5977b_16_LinearAlgebra_cu_7dd49032_297216addr_kernel_cudaERNS_14TensorIteratorERKN3c106ScalarES9_ENKUlvE_clEvENKUlvE8_clEvEUlNS6_8BFloat16ESC_SC_E0_EEvRNS_18TensorIteratorBaseERKT_EUliE_EEviT1_)
        /*0e60*/ 	.word	0x0000001b


	//----- nvinfo : EIATTR_FRAME_SIZE
	.align		4
.L_682:
        /*0e64*/ 	.byte	0x04, 0x11
        /*0e66*/ 	.short	(.L_684 - .L_683)
	.align		4
.L_683:
        /*0e68*/ 	.word	index@(_ZN2at6native18elementwise_kernelILi128ELi4EZNS0_15gpu_kernel_implIZZZNS0_54_GLOBAL__N__d8c5977b_16_LinearAlgebra_cu_7dd49032_297216addr_kernel_cudaERNS_14TensorIteratorERKN3c106ScalarES9_ENKUlvE_clEvENKUlvE8_clEvEUlNS6_8BFloat16ESC_SC_E0_EEvRNS_18TensorIteratorBaseERKT_EUliE_EEviT1_)
        /*0e6c*/ 	.word	0x00000000


	//----- nvinfo : EIATTR_REGCOUNT
	.align		4
.L_684:
        /*0e70*/ 	.byte	0x04, 0x2f
        /*0e72*/ 	.short	(.L_686 - .L_685)
	.align		4
.L_685:
        /*0e74*/ 	.word	index@(_ZN2at6native29vectorized_elementwise_kernelILi8EZZZNS0_54_GLOBAL__N__d8c5977b_16_LinearAlgebra_cu_7dd49032_297216addr_kernel_cudaERNS_14TensorIteratorERKN3c106ScalarES8_ENKUlvE_clEvENKUlvE9_clEvEUlNS5_4HalfESB_SB_E_St5arrayIPcLm4EEEEviT0_T1_)
        /*0e78*/ 	.word	0x00000020


	//----- nvinfo : EIATTR_FRAME_SIZE
	.align		4
.L_686:
        /*0e7c*/ 	.byte	0x04, 0x11
        /*0e7e*/ 	.short	(.L_688 - .L_687)
	.align		4
.L_687:
        /*0e80*/ 	.word	index@(_ZN2at6native29vectorized_elementwise_kernelILi8EZZZNS0_54_GLOBAL__N__d8c5977b_16_LinearAlgebra_cu_7dd49032_297216addr_kernel_cudaERNS_14TensorIteratorERKN3c106ScalarES8_ENKUlvE_clEvENKUlvE9_clEvEUlNS5_4HalfESB_SB_E_St5arrayIPcLm4EEEEviT0_T1_)
        /*0e84*/ 	.word	0x00000000


	//----- nvinfo : EIATTR_REGCOUNT
	.align		4
.L_688:
        /*0e88*/ 	.byte	0x04, 0x2f
        /*0e8a*/ 	.short	(.L_690 - .L_689)
	.align		4
.L_689:
        /*0e8c*/ 	.word	index@(_ZN2at6native29vectorized_elementwise_kernelILi4EZZZNS0_54_GLOBAL__N__d8c5977b_16_LinearAlgebra_cu_7dd49032_297216addr_kernel_cudaERNS_14TensorIteratorERKN3c106ScalarES8_ENKUlvE_clEvENKUlvE9_clEvEUlNS5_4HalfESB_SB_E_St5arrayIPcLm4EEEEviT0_T1_)
        /*0e90*/ 	.word	0x00000020


	//----- nvinfo : EIATTR_FRAME_SIZE
	.align		4
.L_690:
        /*0e94*/ 	.byte	0x04, 0x11
        /*0e96*/ 	.short	(.L_692 - .L_691)
	.align		4
.L_691:
        /*0e98*/ 	.word	index@(_ZN2at6native29vectorized_elementwise_kernelILi4EZZZNS0_54_GLOBAL__N__d8c5977b_16_LinearAlgebra_cu_7dd49032_297216addr_kernel_cudaERNS_14TensorIteratorERKN3c106ScalarES8_ENKUlvE_clEvENKUlvE9_clEvEUlNS5_4HalfESB_SB_E_St5arrayIPcLm4EEEEviT0_T1_)
        /*0e9c*/ 	.word	0x00000000


	//----- nvinfo : EIATTR_REGCOUNT
	.align		4
.L_692:
        /*0ea0*/ 	.byte	0x04, 0x2f
        /*0ea2*/ 	.short	(.L_694 - .L_693)
	.align		4
.L_693:
        /*0ea4*/ 	.word	index@(_ZN2at6native29vectorized_elementwise_kernelILi2EZZZNS0_54_GLOBAL__N__d8c5977b_16_LinearAlgebra_cu_7dd49032_297216addr_kernel_cudaERNS_14TensorIteratorERKN3c106ScalarES8_ENKUlvE_clEvENKUlvE9_clEvEUlNS5_4HalfESB_SB_E_St5arrayIPcLm4EEEEviT0_T1_)
        /*0ea8*/ 	.word	0x00000020


	//----- nvinfo : EIATTR_FRAME_SIZE
	.align		4
.L_694:
        /*0eac*/ 	.byte	0x04, 0x11
        /*0eae*/ 	.short	(.L_696 - .L_695)
	.align		4
.L_695:
        /*0eb0*/ 	.word	index@(_ZN2at6native29vectorized_elementwise_kernelILi2EZZZNS0_54_GLOBAL__N__d8c5977b_16_LinearAlgebra_cu_7dd49032_297216addr_kernel_cudaERNS_14TensorIteratorERKN3c106ScalarES8_ENKUlvE_clEvENKUlvE9_clEvEUlNS5_4HalfESB_SB_E_St5arrayIPcLm4EEEEviT0_T1_)
        /*0eb4*/ 	.word	0x00000000


	//----- nvinfo : EIATTR_REGCOUNT
	.align		4
.L_696:
        /*0eb8*/ 	.byte	0x04, 0x2f
        /*0eba*/ 	.short	(.L_698 - .L_697)
	.align		4
.L_697:
        /*0ebc*/ 	.word	index@(_ZN2at6native27unrolled_elementwise_kernelIZZZNS0_54_GLOBAL__N__d8c5977b_16_LinearAlgebra_cu_7dd49032_297216addr_kernel_cudaERNS_14TensorIteratorERKN3c106ScalarES8_ENKUlvE_clEvENKUlvE9_clEvEUlNS5_4HalfESB_SB_E_St5arrayIPcLm4EELi4E23TrivialOffsetCalculatorILi3EjESG_ILi1EjENS0_6memory15LoadWithoutCastENSJ_16StoreWithoutCastEEEviT_T0_T2_T3_T4_T5_)
        /*0ec0*/ 	.word	0x0000001c


	//----- nvinfo : EIATTR_FRAME_SIZE
	.align		4
.L_698:
        /*0ec4*/ 	.byte	0x04, 0x11
        /*0ec6*/ 	.short	(.L_700 - .L_699)
	.align		4
.L_699:
        /*0ec8*/ 	.word	index@(_ZN2at6native27unrolled_elementwise_kernelIZZZNS0_54_GLOBAL__N__d8c5977b_16_LinearAlgebra_cu_7dd49032_297216addr_kernel_cudaERNS_14TensorIteratorERKN3c106ScalarES8_ENKUlvE_clEvENKUlvE9_clEvEUlNS5_4HalfESB_SB_E_St5arrayIPcLm4EELi4E23TrivialOffsetCalculatorILi3EjESG_ILi1EjENS0_6memory15LoadWithoutCastENSJ_16StoreWithoutCastEEEviT_T0_T2_T3_T4_T5_)
        /*0ecc*/ 	.word	0x00000000


	//----- nvinfo : EIATTR_REGCOUNT
	.align		4
.L_700:
        /*0ed0*/ 	.byte	0x04, 0x2f
        /*0ed2*/ 	.short	(.L_702 - .L_701)
	.align		4
.L_701:
        /*0ed4*/ 	.word	index@(_ZN2at6native18elementwise_kernelILi128ELi4EZNS0_22gpu_kernel_impl_nocastIZZZNS0_54_GLOBAL__N__d8c5977b_16_LinearAlgebra_cu_7dd49032_297216addr_kernel_cudaERNS_14TensorIteratorERKN3c106ScalarES9_ENKUlvE_clEvENKUlvE9_clEvEUlNS6_4HalfESC_SC_E_EEvRNS_18TensorIteratorBaseERKT_EUliE_EEviT1_)
        /*0ed8*/ 	.word	0x00000012


	//----- nvinfo : EIATTR_FRAME_SIZE
	.align		4
.L_702:
        /*0edc*/ 	.byte	0x04, 0x11
        /*0ede*/ 	.short	(.L_704 - .L_703)
	.align		4
.L_703:
        /*0ee0*/ 	.word	index@(_ZN2at6native18elementwise_kernelILi128ELi4EZNS0_22gpu_kernel_impl_nocastIZZZNS0_54_GLOBAL__N__d8c5977b_16_LinearAlgebra_cu_7dd49032_297216addr_kernel_cudaERNS_14TensorIteratorERKN3c106ScalarES9_ENKUlvE_clEvENKUlvE9_clEvEUlNS6_4HalfESC_SC_E_EEvRNS_18TensorIteratorBaseERKT_EUliE_EEviT1_)
        /*0ee4*/ 	.word	0x00000000


	//----- nvinfo : EIATTR_REGCOUNT
	.align		4
.L_704:
        /*0ee8*/ 	.byte	0x04, 0x2f
        /*0eea*/ 	.short	(.L_706 - .L_705)
	.align		4
.L_705:
        /*0eec*/ 	.word	index@(_ZN2at6native27unrolled_elementwise_kernelIZZZNS0_54_GLOBAL__N__d8c5977b_16_LinearAlgebra_cu_7dd49032_297216addr_kernel_cudaERNS_14TensorIteratorERKN3c106ScalarES8_ENKUlvE_clEvENKUlvE9_clEvEUlNS5_4HalfESB_SB_E_St5arrayIPcLm4EELi4E23TrivialOffsetCalculatorILi3EjESG_ILi1EjENS0_6memory12LoadWithCastILi3EEENSJ_13StoreWithCastILi1EEEEEviT_T0_T2_T3_T4_T5_)
        /*0ef0*/ 	.word	0x0000001f


	//----- nvinfo : EIATTR_FRAME_SIZE
	.align		4
.L_706:
        /*0ef4*/ 	.byte	0x04, 0x11
        /*0ef6*/ 	.short	(.L_708 - .L_707)
	.align		4
.L_707:
        /*0ef8*/ 	.word	index@(_ZN2at6native27unrolled_elementwise_kernelIZZZNS0_54_GLOBAL__N__d8c5977b_16_LinearAlgebra_cu_7dd49032_297216addr_kernel_cudaERNS_14TensorIteratorERKN3c106ScalarES8_ENKUlvE_clEvENKUlvE9_clEvEUlNS5_4HalfESB_SB_E_St5arrayIPcLm4EELi4E23TrivialOffsetCalculatorILi3EjESG_ILi1EjENS0_6memory12LoadWithCastILi3EEENSJ_13StoreWithCastILi1EEEEEviT_T0_T2_T3_T4_T5_)
        /*0efc*/ 	.word	0x00000000


	//----- nvinfo : EIATTR_REGCOUNT
	.align		4
.L_708:
        /*0f00*/ 	.byte	0x04, 0x2f
        /*0f02*/ 	.short	(.L_710 - .L_709)
	.align		4
.L_709:
        /*0f04*/ 	.word	index@(_ZN2at6native18elementwise_kernelILi128ELi4EZNS0_15gpu_kernel_implIZZZNS0_54_GLOBAL__N__d8c5977b_16_LinearAlgebra_cu_7dd49032_297216addr_kernel_cudaERNS_14TensorIteratorERKN3c106ScalarES9_ENKUlvE_clEvENKUlvE9_clEvEUlNS6_4HalfESC_SC_E_EEvRNS_18TensorIteratorBaseERKT_EUliE_EEviT1_)
        /*0f08*/ 	.word	0x0000001b


	//----- nvinfo : EIATTR_FRAME_SIZE
	.align		4
.L_710:
        /*0f0c*/ 	.byte	0x04, 0x11
        /*0f0e*/ 	.short	(.L_712 - .L_711)
	.align		4
.L_711:
        /*0f10*/ 	.word	index@(_ZN2at6native18elementwise_kernelILi128ELi4EZNS0_15gpu_kernel_implIZZZNS0_54_GLOBAL__N__d8c5977b_16_LinearAlgebra_cu_7dd49032_297216addr_kernel_cudaERNS_14TensorIteratorERKN3c106ScalarES9_ENKUlvE_clEvENKUlvE9_clEvEUlNS6_4HalfESC_SC_E_EEvRNS_18TensorIteratorBaseERKT_EUliE_EEviT1_)
        /*0f14*/ 	.word	0x00000000


	//----- nvinfo : EIATTR_REGCOUNT
	.align		4
.L_712:
        /*0f18*/ 	.byte	0x04, 0x2f
        /*0f1a*/ 	.short	(.L_714 - .L_713)
	.align		4
.L_713:
        /*0f1c*/ 	.word	index@(_ZN2at6native29vectorized_elementwise_kernelILi8EZZZNS0_54_GLOBAL__N__d8c5977b_16_LinearAlgebra_cu_7dd49032_297216addr_kernel_cudaERNS_14TensorIteratorERKN3c106ScalarES8_ENKUlvE_clEvENKUlvE9_clEvEUlNS5_4HalfESB_SB_E0_St5arrayIPcLm4EEEEviT0_T1_)
        /*0f20*/ 	.word	0x00000020


	//----- nvinfo : EIATTR_FRAME_SIZE
	.align		4
.L_714:
        /*0f24*/ 	.byte	0x04, 0x11
        /*0f26*/ 	.short	(.L_716 - .L_715)
	.align		4
.L_715:
        /*0f28*/ 	.word	index@(_ZN2at6native29vectorized_elementwise_kernelILi8EZZZNS0_54_GLOBAL__N__d8c5977b_16_LinearAlgebra_cu_7dd49032_297216addr_kernel_cudaERNS_14TensorIteratorERKN3c106ScalarES8_ENKUlvE_clEvENKUlvE9_clEvEUlNS5_4HalfESB_SB_E0_St5arrayIPcLm4EEEEviT0_T1_)
        /*0f2c*/ 	.word	0x00000000


	//----- nvinfo : EIATTR_REGCOUNT
	.align		4
.L_716:
        /*0f30*/ 	.byte	0x04, 0x2f
        /*0f32*/ 	.short	(.L_718 - .L_717)
	.align		4
.L_717:
        /*0f34*/ 	.word	index@(_ZN2at6native29vectorized_elementwise_kernelILi4EZZZNS0_54_GLOBAL__N__d8c5977b_16_LinearAlgebra_cu_7dd49032_297216addr_kernel_cudaERNS_14TensorIteratorERKN3c106ScalarES8_ENKUlvE_clEvENKUlvE9_clEvEUlNS5_4HalfESB_SB_E0_St5arrayIPcLm4EEEEviT0_T1_)
        /*0f38*/ 	.word	0x00000020


	//----- nvinfo : EIATTR_FRAME_SIZE
	.align		4
.L_718:
        /*0f3c*/ 	.byte	0x04, 0x11
        /*0f3e*/ 	.short	(.L_720 - .L_719)
	.align		4
.L_719:
        /*0f40*/ 	.word	index@(_ZN2at6native29vectorized_elementwise_kernelILi4EZZZNS0_54_GLOBAL__N__d8c5977b_16_LinearAlgebra_cu_7dd49032_297216addr_kernel_cudaERNS_14TensorIteratorERKN3c106ScalarES8_ENKUlvE_clEvENKUlvE9_clEvEUlNS5_4HalfESB_SB_E0_St5arrayIPcLm4EEEEviT0_T1_)
        /*0f44*/ 	.word	0x00000000


	//----- nvinfo : EIATTR_REGCOUNT
	.align		4
.L_720:
        /*0f48*/ 	.byte	0x04, 0x2f
        /*0f4a*/ 	.short	(.L_722 - .L_721)
	.align		4
.L_721:
        /*0f4c*/ 	.word	index@(_ZN2at6native29vectorized_elementwise_kernelILi2EZZZNS0_54_GLOBAL__N__d8c5977b_16_LinearAlgebra_cu_7dd49032_297216addr_kernel_cudaERNS_14TensorIteratorERKN3c106ScalarES8_ENKUlvE_clEvENKUlvE9_clEvEUlNS5_4HalfESB_SB_E0_St5arrayIPcLm4EEEEviT0_T1_)
        /*0f50*/ 	.word	0x00000020


	//----- nvinfo : EIATTR_FRAME_SIZE
	.align		4
.L_722:
        /*0f54*/ 	.byte	0x04, 0x11
        /*0f56*/ 	.short	(.L_724 - .L_723)
	.align		4
.L_723:
        /*0f58*/ 	.word	index@(_ZN2at6native29vectorized_elementwise_kernelILi2EZZZNS0_54_GLOBAL__N__d8c5977b_16_LinearAlgebra_cu_7dd49032_297216addr_kernel_cudaERNS_14TensorIteratorERKN3c106ScalarES8_ENKUlvE_clEvENKUlvE9_clEvEUlNS5_4HalfESB_SB_E0_St5arrayIPcLm4EEEEviT0_T1_)
        /*0f5c*/ 	.word	0x00000000


	//----- nvinfo : EIATTR_REGCOUNT
	.align		4
.L_724:
        /*0f60*/ 	.byte	0x04, 0x2f
        /*0f62*/ 	.short	(.L_726 - .L_725)
	.align		4
.L_725:
        /*0f64*/ 	.word	index@(_ZN2at6native27unrolled_elementwise_kernelIZZZNS0_54_GLOBAL__N__d8c5977b_16_LinearAlgebra_cu_7dd49032_297216addr_kernel_cudaERNS_14TensorIteratorERKN3c106ScalarES8_ENKUlvE_clEvENKUlvE9_clEvEUlNS5_4HalfESB_SB_E0_St5arrayIPcLm4EELi4E23TrivialOffsetCalculatorILi3EjESG_ILi1EjENS0_6memory15LoadWithoutCastENSJ_16StoreWithoutCastEEEviT_T0_T2_T3_T4_T5_)
        /*0f68*/ 	.word	0x00000020


	//----- nvinfo : EIATTR_FRAME_SIZE
	.align		4
.L_726:
        /*0f6c*/ 	.byte	0x04, 0x11
        /*0f6e*/ 	.short	(.L_728 - .L_727)
	.align		4
.L_727:
        /*0f70*/ 	.word	index@(_ZN2at6native27unrolled_elementwise_kernelIZZZNS0_54_GLOBAL__N__d8c5977b_16_LinearAlgebra_cu_7dd49032_297216addr_kernel_cudaERNS_14TensorIteratorERKN3c106ScalarES8_ENKUlvE_clEvENKUlvE9_clEvEUlNS5_4HalfESB_SB_E0_St5arrayIPcLm4EELi4E23TrivialOffsetCalculatorILi3EjESG_ILi1EjENS0_6memory15LoadWithoutCastENSJ_16StoreWithoutCastEEEviT_T0_T2_T3_T4_T5_)
        /*0f74*/ 	.word	0x00000000


	//----- nvinfo : EIATTR_REGCOUNT
	.align		4
.L_728:
        /*0f78*/ 	.byte	0x04, 0x2f
        /*0f7a*/ 	.short	(.L_730 - .L_729)
	.align		4
.L_729:
        /*0f7c*/ 	.word	index@(_ZN2at6native18elementwise_kernelILi128ELi4EZNS0_22gpu_kernel_impl_nocastIZZZNS0_54_GLOBAL__N__d8c5977b_16_LinearAlgebra_cu_7dd49032_297216addr_kernel_cudaERNS_14TensorIteratorERKN3c106ScalarES9_ENKUlvE_clEvENKUlvE9_clEvEUlNS6_4HalfESC_SC_E0_EEvRNS_18TensorIteratorBaseERKT_EUliE_EEviT1_)
        /*0f80*/ 	.word	0x00000016


	//----- nvinfo : EIATTR_FRAME_SIZE
	.align		4
.L_730:
        /*0f84*/ 	.byte	0x04, 0x11
        /*0f86*/ 	.short	(.L_732 - .L_731)
	.align		4
.L_731:
        /*0f88*/ 	.word	index@(_ZN2at6native18elementwise_kernelILi128ELi4EZNS0_22gpu_kernel_impl_nocastIZZZNS0_54_GLOBAL__N__d8c5977b_16_LinearAlgebra_cu_7dd49032_297216addr_kernel_cudaERNS_14TensorIteratorERKN3c106ScalarES9_ENKUlvE_clEvENKUlvE9_clEvEUlNS6_4HalfESC_SC_E0_EEvRNS_18TensorIteratorBaseERKT_EUliE_EEviT1_)
        /*0f8c*/ 	.word	0x00000000


	//----- nvinfo : EIATTR_REGCOUNT
	.align		4
.L_732:
        /*0f90*/ 	.byte	0x04, 0x2f
        /*0f92*/ 	.short	(.L_734 - .L_733)
	.align		4
.L_733:
        /*0f94*/ 	.word	index@(_ZN2at6native27unrolled_elementwise_kernelIZZZNS0_54_GLOBAL__N__d8c5977b_16_LinearAlgebra_cu_7dd49032_297216addr_kernel_cudaERNS_14TensorIteratorERKN3c106ScalarES8_ENKUlvE_clEvENKUlvE9_clEvEUlNS5_4HalfESB_SB_E0_St5arrayIPcLm4EELi4E23TrivialOffsetCalculatorILi3EjESG_ILi1EjENS0_6memory12LoadWithCastILi3EEENSJ_13StoreWithCastILi1EEEEEviT_T0_T2_T3_T4_T5_)
        /*0f98*/ 	.word	0x00000020


	//----- nvinfo : EIATTR_FRAME_SIZE
	.align		4
.L_734:
        /*0f9c*/ 	.byte	0x04, 0x11
        /*0f9e*/ 	.short	(.L_736 - .L_735)
	.align		4
.L_735:
        /*0fa0*/ 	.word	index@(_ZN2at6native27unrolled_elementwise_kernelIZZZNS0_54_GLOBAL__N__d8c5977b_16_LinearAlgebra_cu_7dd49032_297216addr_kernel_cudaERNS_14TensorIteratorERKN3c106ScalarES8_ENKUlvE_clEvENKUlvE9_clEvEUlNS5_4HalfESB_SB_E0_St5arrayIPcLm4EELi4E23TrivialOffsetCalculatorILi3EjESG_ILi1EjENS0_6memory12LoadWithCastILi3EEENSJ_13StoreWithCastILi1EEEEEviT_T0_T2_T3_T4_T5_)
        /*0fa4*/ 	.word	0x00000000


	//----- nvinfo : EIATTR_REGCOUNT
	.align		4
.L_736:
        /*0fa8*/ 	.byte	0x04, 0x2f
        /*0faa*/ 	.short	(.L_738 - .L_737)
	.align		4
.L_737:
        /*0fac*/ 	.word	index@(_ZN2at6native18elementwise_kernelILi128ELi4EZNS0_15gpu_kernel_implIZZZNS0_54_GLOBAL__N__d8c5977b_16_LinearAlgebra_cu_7dd49032_297216addr_kernel_cudaERNS_14TensorIteratorERKN3c106ScalarES9_ENKUlvE_clEvENKUlvE9_clEvEUlNS6_4HalfESC_SC_E0_EEvRNS_18TensorIteratorBaseERKT_EUliE_EEviT1_)
        /*0fb0*/ 	.word	0x0000001b


	//----- nvinfo : EIATTR_FRAME_SIZE
	.align		4
.L_738:
        /*0fb4*/ 	.byte	0x04, 0x11
        /*0fb6*/ 	.short	(.L_740 - .L_739)
	.align		4
.L_739:
        /*0fb8*/ 	.word	index@(_ZN2at6native18elementwise_kernelILi128ELi4EZNS0_15gpu_kernel_implIZZZNS0_54_GLOBAL__N__d8c5977b_16_LinearAlgebra_cu_7dd49032_297216addr_kernel_cudaERNS_14TensorIteratorERKN3c106ScalarES9_ENKUlvE_clEvENKUlvE9_clEvEUlNS6_4HalfESC_SC_E0_EEvRNS_18TensorIteratorBaseERKT_EUliE_EEviT1_)
        /*0fbc*/ 	.word	0x00000000


	//----- nvinfo : EIATTR_REGCOUNT
	.align		4
.L_740:
        /*0fc0*/ 	.byte	0x04, 0x2f
        /*0fc2*/ 	.short	(.L_742 - .L_741)
	.align		4
.L_741:
        /*0fc4*/ 	.word	index@(_ZN2at6native54_GLOBAL__N__d8c5977b_16_LinearAlgebra_cu_7dd49032_297219_elementwise_kernelILi128ELi8EZNS1_25unpack_pivots_cuda_kernelERNS_14TensorIteratorEllEUliE_EEviT1_)
        /*0fc8*/ 	.word	0x00000020


	//----- nvinfo : EIATTR_FRAME_SIZE
	.align		4
.L_742:
        /*0fcc*/ 	.byte	0x04, 0x11
        /*0fce*/ 	.short	(.L_744 - .L_743)
	.align		4
.L_743:
        /*0fd0*/ 	.word	index@(_ZN2at6native54_GLOBAL__N__d8c5977b_16_LinearAlgebra_cu_7dd49032_297219_elementwise_kernelILi128ELi8EZNS1_25unpack_pivots_cuda_kernelERNS_14TensorIteratorEllEUliE_EEviT1_)
        /*0fd4*/ 	.word	0x00000000


	//----- nvinfo : EIATTR_REGCOUNT
	.align		4
.L_744:
        /*0fd8*/ 	.byte	0x04, 0x2f
        /*0fda*/ 	.short	(.L_746 - .L_745)
	.align		4
.L_745:
        /*0fdc*/ 	.word	index@(_ZN3cub17CUB_300001_SM_9006detail11EmptyKernelIvEEvv)
        /*0fe0*/ 	.word	0x00000004


	//----- nvinfo : EIATTR_FRAME_SIZE
	.align		4
.L_746:
        /*0fe4*/ 	.byte	0x04, 0x11
        /*0fe6*/ 	.short	(.L_748 - .L_747)
	.align		4
.L_747:
        /*0fe8*/ 	.word	index@(_ZN3cub17CUB_300001_SM_9006detail11EmptyKernelIvEEvv)
        /*0fec*/ 	.word	0x00000000


	//----- nvinfo : EIATTR_MIN_STACK_SIZE
	.align		4
.L_748:
        /*0ff0*/ 	.byte	0x04, 0x12
        /*0ff2*/ 	.short	(.L_750 - .L_749)
	.align		4
.L_749:
        /*0ff4*/ 	.word	index@(_ZN2at6native54_GLOBAL__N__d8c5977b_16_LinearAlgebra_cu_7dd49032_297219_elementwise_kernelILi128ELi8EZNS1_25unpack_pivots_cuda_kernelERNS_14TensorIteratorEllEUliE_EEviT1_)
        /*0ff8*/ 	.word	0x00000000


	//----- nvinfo : EIATTR_MIN_STACK_SIZE
	.align		4
.L_750:
        /*0ffc*/ 	.byte	0x04, 0x12
        /*0ffe*/ 	.short	(.L_752 - .L_751)
	.align		4
.L_751:
        /*1000*/ 	.word	index@(_ZN3cub17CUB_300001_SM_9006detail11EmptyKernelIvEEvv)
        /*1004*/ 	.word	0x00000000


	//----- nvinfo : EIATTR_MIN_STACK_SIZE
	.align		4
.L_752:
        /*1008*/ 	.byte	0x04, 0x12
        /*100a*/ 	.short	(.L_754 - .L_753)
	.align		4
.L_753:
        /*100c*/ 	.word	index@(_ZN2at6native18elementwise_kernelILi128ELi4EZNS0_15gpu_kernel_implIZZZNS0_54_GLOBAL__N__d8c5977b_16_LinearAlgebra_cu_7dd49032_297216addr_kernel_cudaERNS_14TensorIteratorERKN3c106ScalarES9_ENKUlvE_clEvENKUlvE9_clEvEUlNS6_4HalfESC_SC_E0_EEvRNS_18TensorIteratorBaseERKT_EUliE_EEviT1_)
        /*1010*/ 	.word	0x00000000


	//----- nvinfo : EIATTR_MIN_STACK_SIZE
	.align		4
.L_754:
        /*1014*/ 	.byte	0x04, 0x12
        /*1016*/ 	.short	(.L_756 - .L_755)
	.align		4
.L_755:
        /*1018*/ 	.word	index@(_ZN2at6native27unrolled_elementwise_kernelIZZZNS0_54_GLOBAL__N__d8c5977b_16_LinearAlgebra_cu_7dd49032_297216addr_kernel_cudaERNS_14TensorIteratorERKN3c106ScalarES8_ENKUlvE_clEvENKUlvE9_clEvEUlNS5_4HalfESB_SB_E0_St5arrayIPcLm4EELi4E23TrivialOffsetCalculatorILi3EjESG_ILi1EjENS0_6memory12LoadWithCastILi3EEENSJ_13StoreWithCastILi1EEEEEviT_T0_T2_T3_T4_T5_)
        /*101c*/ 	.word	0x00000000


	//----- nvinfo : EIATTR_MIN_STACK_SIZE
	.align		4
.L_756:
        /*1020*/ 	.byte	0x04, 0x12
        /*1022*/ 	.short	(.L_758 - .L_757)
	.align		4
.L_757:
        /*1024*/ 	.word	index@(_ZN2at6native18elementwise_kernelILi128ELi4EZNS0_22gpu_kernel_impl_nocastIZZZNS0_54_GLOBAL__N__d8c5977b_16_LinearAlgebra_cu_7dd49032_297216addr_kernel_cudaERNS_14TensorIteratorERKN3c106ScalarES9_ENKUlvE_clEvENKUlvE9_clEvEUlNS6_4HalfESC_SC_E0_EEvRNS_18TensorIteratorBaseERKT_EUliE_EEviT1_)
        /*1028*/ 	.word	0x00000000


	//----- nvinfo : EIATTR_MIN_STACK_SIZE
	.align		4
.L_758:
        /*102c*/ 	.byte	0x04, 0x12
        /*102e*/ 	.short	(.L_760 - .L_759)
	.align		4
.L_759:
        /*1030*/ 	.word	index@(_ZN2at6native27unrolled_elementwise_kernelIZZZNS0_54_GLOBAL__N__d8c5977b_16_LinearAlgebra_cu_7dd49032_297216addr_kernel_cudaERNS_14TensorIteratorERKN3c106ScalarES8_ENKUlvE_clEvENKUlvE9_clEvEUlNS5_4HalfESB_SB_E0_St5arrayIPcLm4EELi4E23TrivialOffsetCalculatorILi3EjESG_ILi1EjENS0_6memory15LoadWithoutCastENSJ_16StoreWithoutCastEEEviT_T0_T2_T3_T4_T5_)
        /*1034*/ 	.word	0x00000000


	//----- nvinfo : EIATTR_MIN_STACK_SIZE
	.align		4
.L_760:
        /*1038*/ 	.byte	0x04, 0x12
        /*103a*/ 	.short	(.L_762 - .L_761)
	.align		4
.L_761:
        /*103c*/ 	.word	index@(_ZN2at6native29vectorized_elementwise_kernelILi2EZZZNS0_54_GLOBAL__N__d8c5977b_16_LinearAlgebra_cu_7dd49032_297216addr_kernel_cudaERNS_14TensorIteratorERKN3c106ScalarES8_ENKUlvE_clEvENKUlvE9_clEvEUlNS5_4HalfESB_SB_E0_St5arrayIPcLm4EEEEviT0_T1_)
        /*1040*/ 	.word	0x00000000


	//----- nvinfo : EIATTR_MIN_STACK_SIZE
	.align		4
.L_762:
        /*1044*/ 	.byte	0x04, 0x12
        /*1046*/ 	.short	(.L_764 - .L_763)
	.align		4
.L_763:
        /*1048*/ 	.word	index@(_ZN2at6native29vectorized_elementwise_kernelILi4EZZZNS0_54_GLOBAL__N__d8c5977b_16_LinearAlgebra_cu_7dd49032_297216addr_kernel_cudaERNS_14TensorIteratorERKN3c106ScalarES8_ENKUlvE_clEvENKUlvE9_clEvEUlNS5_4HalfESB_SB_E0_St5arrayIPcLm4EEEEviT0_T1_)
        /*104c*/ 	.word	0x00000000


	//----- nvinfo : EIATTR_MIN_STACK_SIZE
	.align		4
.L_764:
        /*1050*/ 	.byte	0x04, 0x12
        /*1052*/ 	.short	(.L_766 - .L_765)
	.align		4
.L_765:
        /*1054*/ 	.word	index@(_ZN2at6native29vectorized_elementwise_kernelILi8EZZZNS0_54_GLOBAL__N__d8c5977b_16_LinearAlgebra_cu_7dd49032_297216addr_kernel_cudaERNS_14TensorIteratorERKN3c106ScalarES8_ENKUlvE_clEvENKUlvE9_clEvEUlNS5_4HalfESB_SB_E0_St5arrayIPcLm4EEEEviT0_T1_)
        /*1058*/ 	.word	0x00000000


	//----- nvinfo : EIATTR_MIN_STACK_SIZE
	.align		4
.L_766:
        /*105c*/ 	.byte	0x04, 0x12
        /*105e*/ 	.short	(.L_768 - .L_767)
	.align		4
.L_767:
        /*1060*/ 	.word	index@(_ZN2at6native18elementwise_kernelILi128ELi4EZNS0_15gpu_kernel_implIZZZNS0_54_GLOBAL__N__d8c5977b_16_LinearAlgebra_cu_7dd49032_297216addr_kernel_cudaERNS_14TensorIteratorERKN3c106ScalarES9_ENKUlvE_clEvENKUlvE9_clEvEUlNS6_4HalfESC_SC_E_EEvRNS_18TensorIteratorBaseERKT_EUliE_EEviT1_)
        /*1064*/ 	.word	0x00000000


	//----- nvinfo : EIATTR_MIN_STACK_SIZE
	.align		4
.L_768:
        /*1068*/ 	.byte	0x04, 0x12
        /*106a*/ 	.short	(.L_770 - .L_769)
	.align		4
.L_769:
        /*106c*/ 	.word	index@(_ZN2at6native27unrolled_elementwise_kernelIZZZNS0_54_GLOBAL__N__d8c5977b_16_LinearAlgebra_cu_7dd49032_297216addr_kernel_cudaERNS_14TensorIteratorERKN3c106ScalarES8_ENKUlvE_clEvENKUlvE9_clEvEUlNS5_4HalfESB_SB_E_St5arrayIPcLm4EELi4E23TrivialOffsetCalculatorILi3EjESG_ILi1EjENS0_6memory12LoadWithCastILi3EEENSJ_13StoreWithCastILi1EEEEEviT_T0_T2_T3_T4_T5_)
        /*1070*/ 	.word	0x00000000


	//----- nvinfo : EIATTR_MIN_STACK_SIZE
	.align		4
.L_770:
        /*1074*/ 	.byte	0x04, 0x12
        /*1076*/ 	.short	(.L_772 - .L_771)
	.align		4
.L_771:
        /*1078*/ 	.word	index@(_ZN2at6native18elementwise_kernelILi128ELi4EZNS0_22gpu_kernel_impl_nocastIZZZNS0_54_GLOBAL__N__d8c5977b_16_LinearAlgebra_cu_7dd49032_297216addr_kernel_cudaERNS_14TensorIteratorERKN3c106ScalarES9_ENKUlvE_clEvENKUlvE9_clEvEUlNS6_4HalfESC_SC_E_EEvRNS_18TensorIteratorBaseERKT_EUliE_EEviT1_)
        /*107c*/ 	.word	0x00000000


	//----- nvinfo : EIATTR_MIN_STACK_SIZE
	.align		4
.L_772:
        /*1080*/ 	.byte	0x04, 0x12
        /*1082*/ 	.short	(.L_774 - .L_773)
	.align		4
.L_773:
        /*1084*/ 	.word	index@(_ZN2at6native27unrolled_elementwise_kernelIZZZNS0_54_GLOBAL__N__d8c5977b_16_LinearAlgebra_cu_7dd49032_297216addr_kernel_cudaERNS_14TensorIteratorERKN3c106ScalarES8_ENKUlvE_clEvENKUlvE9_clEvEUlNS5_4HalfESB_SB_E_St5arrayIPcLm4EELi4E23TrivialOffsetCalculatorILi3EjESG_ILi1EjENS0_6memory15LoadWithoutCastENSJ_16StoreWithoutCastEEEviT_T0_T2_T3_T4_T5_)
        /*1088*/ 	.word	0x00000000


	//----- nvinfo : EIATTR_MIN_STACK_SIZE
	.align		4
.L_774:
        /*108c*/ 	.byte	0x04, 0x12
        /*108e*/ 	.short	(.L_776 - .L_775)
	.align		4
.L_775:
        /*1090*/ 	.word	index@(_ZN2at6native29vectorized_elementwise_kernelILi2EZZZNS0_54_GLOBAL__N__d8c5977b_16_LinearAlgebra_cu_7dd49032_297216addr_kernel_cudaERNS_14TensorIteratorERKN3c106ScalarES8_ENKUlvE_clEvENKUlvE9_clEvEUlNS5_4HalfESB_SB_E_St5arrayIPcLm4EEEEviT0_T1_)
        /*1094*/ 	.word	0x00000000


	//----- nvinfo : EIATTR_MIN_STACK_SIZE
	.align		4
.L_776:
        /*1098*/ 	.byte	0x04, 0x12
        /*109a*/ 	.short	(.L_778 - .L_777)
	.align		4
.L_777:
        /*109c*/ 	.word	index@(_ZN2at6native29vectorized_elementwise_kernelILi4EZZZNS0_54_GLOBAL__N__d8c5977b_16_LinearAlgebra_cu_7dd49032_297216addr_kernel_cudaERNS_14TensorIteratorERKN3c106ScalarES8_ENKUlvE_clEvENKUlvE9_clEvEUlNS5_4HalfESB_SB_E_St5arrayIPcLm4EEEEviT0_T1_)
        /*10a0*/ 	.word	0x00000000


	//----- nvinfo : EIATTR_MIN_STACK_SIZE
	.align		4
.L_778:
        /*10a4*/ 	.byte	0x04, 0x12
        /*10a6*/ 	.short	(.L_780 - .L_779)
	.align		4
.L_779:
        /*10a8*/ 	.word	index@(_ZN2at6native29vectorized_elementwise_kernelILi8EZZZNS0_54_GLOBAL__N__d8c5977b_16_LinearAlgebra_cu_7dd49032_297216addr_kernel_cudaERNS_14TensorIteratorERKN3c106ScalarES8_ENKUlvE_clEvENKUlvE9_clEvEUlNS5_4HalfESB_SB_E_St5arrayIPcLm4EEEEviT0_T1_)
        /*10ac*/ 	.word	0x00000000


	//----- nvinfo : EIATTR_MIN_STACK_SIZE
	.align		4
.L_780:
        /*10b0*/ 	.byte	0x04, 0x12
        /*10b2*/ 	.short	(.L_782 - .L_781)
	.align		4
.L_781:
        /*10b4*/ 	.word	index@(_ZN2at6native18elementwise_kernelILi128ELi4EZNS0_15gpu_kernel_implIZZZNS0_54_GLOBAL__N__d8c5977b_16_LinearAlgebra_cu_7dd49032_297216addr_kernel_cudaERNS_14TensorIteratorERKN3c106ScalarES9_ENKUlvE_clEvENKUlvE8_clEvEUlNS6_8BFloat16ESC_SC_E0_EEvRNS_18TensorIteratorBaseERKT_EUliE_EEviT1_)
        /*10b8*/ 	.word	0x00000000


	//----- nvinfo : EIATTR_MIN_STACK_SIZE
	.align		4
.L_782:
        /*10bc*/ 	.byte	0x04, 0x12
        /*10be*/ 	.short	(.L_784 - .L_783)
	.align		4
.L_783:
        /*10c0*/ 	.word	index@(_ZN2at6native27unrolled_elementwise_kernelIZZZNS0_54_GLOBAL__N__d8c5977b_16_LinearAlgebra_cu_7dd49032_297216addr_kernel_cudaERNS_14TensorIteratorERKN3c106ScalarES8_ENKUlvE_clEvENKUlvE8_clEvEUlNS5_8BFloat16ESB_SB_E0_St5arrayIPcLm4EELi4E23TrivialOffsetCalculatorILi3EjESG_ILi1EjENS0_6memory12LoadWithCastILi3EEENSJ_13StoreWithCastILi1EEEEEviT_T0_T2_T3_T4_T5_)
        /*10c4*/ 	.word	0x00000000


	//----- nvinfo : EIATTR_MIN_STACK_SIZE
	.align		4
.L_784:
        /*10c8*/ 	.byte	0x04, 0x12
        /*10ca*/ 	.short	(.L_786 - .L_785)
	.align		4
.L_785:
        /*10cc*/ 	.word	index@(_ZN2at6native18elementwise_kernelILi128ELi4EZNS0_22gpu_kernel_impl_nocastIZZZNS0_54_GLOBAL__N__d8c5977b_16_LinearAlgebra_cu_7dd49032_297216addr_kernel_cudaERNS_14TensorIteratorERKN3c106ScalarES9_ENKUlvE_clEvENKUlvE8_clEvEUlNS6_8BFloat16ESC_SC_E0_EEvRNS_18TensorIteratorBaseERKT_EUliE_EEviT1_)
        /*10d0*/ 	.word	0x00000000


	//----- nvinfo : EIATTR_MIN_STACK_SIZE
	.align		4
.L_786:
        /*10d4*/ 	.byte	0x04, 0x12
        /*10d6*/ 	.short	(.L_788 - .L_787)
	.align		4
.L_787:
        /*10d8*/ 	.word	index@(_ZN2at6native27unrolled_elementwise_kernelIZZZNS0_54_GLOBAL__N__d8c5977b_16_LinearAlgebra_cu_7dd49032_297216addr_kernel_cudaERNS_14TensorIteratorERKN3c106ScalarES8_ENKUlvE_clEvENKUlvE8_clEvEUlNS5_8BFloat16ESB_SB_E0_St5arrayIPcLm4EELi4E23TrivialOffsetCalculatorILi3EjESG_ILi1EjENS0_6memory15LoadWithoutCastENSJ_16StoreWithoutCastEEEviT_T0_T2_T3_T4_T5_)
        /*10dc*/ 	.word	0x00000000


	//----- nvinfo : EIATTR_MIN_STACK_SIZE
	.align		4
.L_788:
        /*10e0*/ 	.byte	0x04, 0x12
        /*10e2*/ 	.short	(.L_790 - .L_789)
	.align		4
.L_789:
        /*10e4*/ 	.word	index@(_ZN2at6native29vectorized_elementwise_kernelILi2EZZZNS0_54_GLOBAL__N__d8c5977b_16_LinearAlgebra_cu_7dd49032_297216addr_kernel_cudaERNS_14TensorIteratorERKN3c106ScalarES8_ENKUlvE_clEvENKUlvE8_clEvEUlNS5_8BFloat16ESB_SB_E0_St5arrayIPcLm4EEEEviT0_T1_)
        /*10e8*/ 	.word	0x00000000


	//----- nvinfo : EIATTR_MIN_STACK_SIZE
	.align		4
.L_790:
        /*10ec*/ 	.byte	0x04, 0x12
        /*10ee*/ 	.short	(.L_792 - .L_791)
	.align		4
.L_791:
        /*10f0*/ 	.word	index@(_ZN2at6native29vectorized_elementwise_kernelILi4EZZZNS0_54_GLOBAL__N__d8c5977b_16_LinearAlgebra_cu_7dd49032_297216addr_kernel_cudaERNS_14TensorIteratorERKN3c106ScalarES8_ENKUlvE_clEvENKUlvE8_clEvEUlNS5_8BFloat16ESB_SB_E0_St5arrayIPcLm4EEEEviT0_T1_)
        /*10f4*/ 	.word	0x00000000


	//----- nvinfo : EIATTR_MIN_STACK_SIZE
	.align		4
.L_792:
        /*10f8*/ 	.byte	0x04, 0x12
        /*10fa*/ 	.short	(.L_794 - .L_793)
	.align		4
.L_793:
        /*10fc*/ 	.word	index@(_ZN2at6native29vectorized_elementwise_kernelILi8EZZZNS0_54_GLOBAL__N__d8c5977b_16_LinearAlgebra_cu_7dd49032_297216addr_kernel_cudaERNS_14TensorIteratorERKN3c106ScalarES8_ENKUlvE_clEvENKUlvE8_clEvEUlNS5_8BFloat16ESB_SB_E0_St5arrayIPcLm4EEEEviT0_T1_)
        /*1100*/ 	.word	0x00000000


	//----- nvinfo : EIATTR_MIN_STACK_SIZE
	.align		4
.L_794:
        /*1104*/ 	.byte	0x04, 0x12
        /*1106*/ 	.short	(.L_796 - .L_795)
	.align		4
.L_795:
        /*1108*/ 	.word	index@(_ZN2at6native18elementwise_kernelILi128ELi4EZNS0_15gpu_kernel_implIZZZNS0_54_GLOBAL__N__d8c5977b_16_LinearAlgebra_cu_7dd49032_297216addr_kernel_cudaERNS_14TensorIteratorERKN3c106ScalarES9_ENKUlvE_clEvENKUlvE8_clEvEUlNS6_8BFloat16ESC_SC_E_EEvRNS_18TensorIteratorBaseERKT_EUliE_EEviT1_)
        /*110c*/ 	.word	0x00000000


	//----- nvinfo : EIATTR_MIN_STACK_SIZE
	.align		4
.L_796:
        /*1110*/ 	.byte	0x04, 0x12
        /*1112*/ 	.short	(.L_798 - .L_797)
	.align		4
.L_797:
        /*1114*/ 	.word	index@(_ZN2at6native27unrolled_elementwise_kernelIZZZNS0_54_GLOBAL__N__d8c5977b_16_LinearAlgebra_cu_7dd49032_297216addr_kernel_cudaERNS_14TensorIteratorERKN3c106ScalarES8_ENKUlvE_clEvENKUlvE8_clEvEUlNS5_8BFloat16ESB_SB_E_St5arrayIPcLm4EELi4E23TrivialOffsetCalculatorILi3EjESG_ILi1EjENS0_6memory12LoadWithCastILi3EEENSJ_13StoreWithCastILi1EEEEEviT_T0_T2_T3_T4_T5_)
        /*1118*/ 	.word	0x00000000


	//----- nvinfo : EIATTR_MIN_STACK_SIZE
	.align		4
.L_798:
        /*111c*/ 	.byte	0x04, 0x12
        /*111e*/ 	.short	(.L_800 - .L_799)
	.align		4
.L_799:
        /*1120*/ 	.word	index@(_ZN2at6native18elementwise_kernelILi128ELi4EZNS0_22gpu_kernel_impl_nocastIZZZNS0_54_GLOBAL__N__d8c5977b_16_LinearAlgebra_cu_7dd49032_297216addr_kernel_cudaERNS_14TensorIteratorERKN3c106ScalarES9_ENKUlvE_clEvENKUlvE8_clEvEUlNS6_8BFloat16ESC_SC_E_EEvRNS_18TensorIteratorBaseERKT_EUliE_EEviT1_)
        /*1124*/ 	.word	0x00000000


	//----- nvinfo : EIATTR_MIN_STACK_SIZE
	.align		4
.L_800:
        /*1128*/ 	.byte	0x04, 0x12
        /*112a*/ 	.short	(.L_802 - .L_801)
	.align		4
.L_801:
        /*112c*/ 	.word	index@(_ZN2at6native27unrolled_elementwise_kernelIZZZNS0_54_GLOBAL__N__d8c5977b_16_LinearAlgebra_cu_7dd49032_297216addr_kernel_cudaERNS_14TensorIteratorERKN3c106ScalarES8_ENKUlvE_clEvENKUlvE8_clEvEUlNS5_8BFloat16ESB_SB_E_St5arrayIPcLm4EELi4E23TrivialOffsetCalculatorILi3EjESG_ILi1EjENS0_6memory15LoadWithoutCastENSJ_16StoreWithoutCastEEEviT_T0_T2_T3_T4_T5_)
        /*1130*/ 	.word	0x00000000


	//----- nvinfo : EIATTR_MIN_STACK_SIZE
	.align		4
.L_802:
        /*1134*/ 	.byte	0x04, 0x12
        /*1136*/ 	.short	(.L_804 - .L_803)
	.align		4
.L_803:
        /*1138*/ 	.word	index@(_ZN2at6native29vectorized_elementwise_kernelILi2EZZZNS0_54_GLOBAL__N__d8c5977b_16_LinearAlgebra_cu_7dd49032_297216addr_kernel_cudaERNS_14TensorIteratorERKN3c106ScalarES8_ENKUlvE_clEvENKUlvE8_clEvEUlNS5_8BFloat16ESB_SB_E_St5arrayIPcLm4EEEEviT0_T1_)
        /*113c*/ 	.word	0x00000000


	//----- nvinfo : EIATTR_MIN_STACK_SIZE
	.align		4
.L_804:
        /*1140*/ 	.byte	0x04, 0x12
        /*1142*/ 	.short	(.L_806 - .L_805)
	.align		4
.L_805:
        /*1144*/ 	.word	index@(_ZN2at6native29vectorized_elementwise_kernelILi4EZZZNS0_54_GLOBAL__N__d8c5977b_16_LinearAlgebra_cu_7dd49032_297216addr_kernel_cudaERNS_14TensorIteratorERKN3c106ScalarES8_ENKUlvE_clEvENKUlvE8_clEvEUlNS5_8BFloat16ESB_SB_E_St5arrayIPcLm4EEEEviT0_T1_)
        /*1148*/ 	.word	0x00000000


	//----- nvinfo : EIATTR_MIN_STACK_SIZE
	.align		4
.L_806:
        /*114c*/ 	.byte	0x04, 0x12
        /*114e*/ 	.short	(.L_808 - .L_807)
	.align		4
.L_807:
        /*1150*/ 	.word	index@(_ZN2at6native29vectorized_elementwise_kernelILi8EZZZNS0_54_GLOBAL__N__d8c5977b_16_LinearAlgebra_cu_7dd49032_297216addr_kernel_cudaERNS_14TensorIteratorERKN3c106ScalarES8_ENKUlvE_clEvENKUlvE8_clEvEUlNS5_8BFloat16ESB_SB_E_St5arrayIPcLm4EEEEviT0_T1_)
        /*1154*/ 	.word	0x00000000


	//----- nvinfo : EIATTR_MIN_STACK_SIZE
	.align		4
.L_808:
        /*1158*/ 	.byte	0x04, 0x12
        /*115a*/ 	.short	(.L_810 - .L_809)
	.align		4
.L_809:
        /*115c*/ 	.word	index@(_ZN2at6native18elementwise_kernelILi128ELi4EZNS0_15gpu_kernel_implIZZZNS0_54_GLOBAL__N__d8c5977b_16_LinearAlgebra_cu_7dd49032_297216addr_kernel_cudaERNS_14TensorIteratorERKN3c106ScalarES9_ENKUlvE_clEvENKUlvE7_clEvEUlNS6_7complexIfEESD_SD_E0_EEvRNS_18TensorIteratorBaseERKT_EUliE_EEviT1_)
        /*1160*/ 	.word	0x00000000


	//----- nvinfo : EIATTR_MIN_STACK_SIZE
	.align		4
.L_810:
        /*1164*/ 	.byte	0x04, 0x12
        /*1166*/ 	.short	(.L_812 - .L_811)
	.align		4
.L_811:
        /*1168*/ 	.word	index@(_ZN2at6native27unrolled_elementwise_kernelIZZZNS0_54_GLOBAL__N__d8c5977b_16_LinearAlgebra_cu_7dd49032_297216addr_kernel_cudaERNS_14TensorIteratorERKN3c106ScalarES8_ENKUlvE_clEvENKUlvE7_clEvEUlNS5_7complexIfEESC_SC_E0_St5arrayIPcLm4EELi4E23TrivialOffsetCalculatorILi3EjESH_ILi1EjENS0_6memory12LoadWithCastILi3EEENSK_13StoreWithCastILi1EEEEEviT_T0_T2_T3_T4_T5_)
        /*116c*/ 	.word	0x00000000


	//----- nvinfo : EIATTR_MIN_STACK_SIZE
	.align		4
.L_812:
        /*1170*/ 	.byte	0x04, 0x12
        /*1172*/ 	.short	(.L_814 - .L_813)
	.align		4
.L_813:
        /*1174*/ 	.word	index@(_ZN2at6native18elementwise_kernelILi128ELi2EZNS0_22gpu_kernel_impl_nocastIZZZNS0_54_GLOBAL__N__d8c5977b_16_LinearAlgebra_cu_7dd49032_297216addr_kernel_cudaERNS_14TensorIteratorERKN3c106ScalarES9_ENKUlvE_clEvENKUlvE7_clEvEUlNS6_7complexIfEESD_SD_E0_EEvRNS_18TensorIteratorBaseERKT_EUliE_EEviT1_)
        /*1178*/ 	.word	0x00000000


	//----- nvinfo : EIATTR_MIN_STACK_SIZE
	.align		4
.L_814:
        /*117c*/ 	.byte	0x04, 0x12
        /*117e*/ 	.short	(.L_816 - .L_815)
	.align		4
.L_815:
        /*1180*/ 	.word	index@(_ZN2at6native27unrolled_elementwise_kernelIZZZNS0_54_GLOBAL__N__d8c5977b_16_LinearAlgebra_cu_7dd49032_297216addr_kernel_cudaERNS_14TensorIteratorERKN3c106ScalarES8_ENKUlvE_clEvENKUlvE7_clEvEUlNS5_7complexIfEESC_SC_E0_St5arrayIPcLm4EELi4E23TrivialOffsetCalculatorILi3EjESH_ILi1EjENS0_6memory15LoadWithoutCastENSK_16StoreWithoutCastEEEviT_T0_T2_T3_T4_T5_)
        /*1184*/ 	.word	0x00000000


	//----- nvinfo : EIATTR_MIN_STACK_SIZE
	.align		4
.L_816:
        /*1188*/ 	.byte	0x04, 0x12
        /*118a*/ 	.short	(.L_818 - .L_817)
	.align		4
.L_817:
        /*118c*/ 	.word	index@(_ZN2at6native29vectorized_elementwise_kernelILi2EZZZNS0_54_GLOBAL__N__d8c5977b_16_LinearAlgebra_cu_7dd49032_297216addr_kernel_cudaERNS_14TensorIteratorERKN3c106ScalarES8_ENKUlvE_clEvENKUlvE7_clEvEUlNS5_7complexIfEESC_SC_E0_St5arrayIPcLm4EEEEviT0_T1_)
        /*1190*/ 	.word	0x00000000


	//----- nvinfo : EIATTR_MIN_STACK_SIZE
	.align		4
.L_818:
        /*1194*/ 	.byte	0x04, 0x12
        /*1196*/ 	.short	(.L_820 - .L_819)
	.align		4
.L_819:
        /*1198*/ 	.word	index@(_ZN2at6native29vectorized_elementwise_kernelILi4EZZZNS0_54_GLOBAL__N__d8c5977b_16_LinearAlgebra_cu_7dd49032_297216addr_kernel_cudaERNS_14TensorIteratorERKN3c106ScalarES8_ENKUlvE_clEvENKUlvE7_clEvEUlNS5_7complexIfEESC_SC_E0_St5arrayIPcLm4EEEEviT0_T1_)
        /*119c*/ 	.word	0x00000000


	//----- nvinfo : EIATTR_MIN_STACK_SIZE
	.align		4
.L_820:
        /*11a0*/ 	.byte	0x04, 0x12
        /*11a2*/ 	.short	(.L_822 - .L_821)
	.align		4
.L_821:
        /*11a4*/ 	.word	index@(_ZN2at6native29vectorized_elementwise_kernelILi8EZZZNS0_54_GLOBAL__N__d8c5977b_16_LinearAlgebra_cu_7dd49032_297216addr_kernel_cudaERNS_14TensorIteratorERKN3c106ScalarES8_ENKUlvE_clEvENKUlvE7_clEvEUlNS5_7complexIfEESC_SC_E0_St5arrayIPcLm4EEEEviT0_T1_)
        /*11a8*/ 	.word	0x00000000


	//----- nvinfo : EIATTR_MIN_STACK_SIZE
	.align		4
.L_822:
        /*11ac*/ 	.byte	0x04, 0x12
        /*11ae*/ 	.short	(.L_824 - .L_823)
	.align		4
.L_823:
        /*11b0*/ 	.word	index@(_ZN2at6native18elementwise_kernelILi128ELi4EZNS0_15gpu_kernel_implIZZZNS0_54_GLOBAL__N__d8c5977b_16_LinearAlgebra_cu_7dd49032_297216addr_kernel_cudaERNS_14TensorIteratorERKN3c106ScalarES9_ENKUlvE_clEvENKUlvE7_clEvEUlNS6_7complexIfEESD_SD_E_EEvRNS_18TensorIteratorBaseERKT_EUliE_EEviT1_)
        /*11b4*/ 	.word	0x00000000


	//----- nvinfo : EIATTR_MIN_STACK_SIZE
	.align		4
.L_824:
        /*11b8*/ 	.byte	0x04, 0x12
        /*11ba*/ 	.short	(.L_826 - .L_825)
	.align		4
.L_825:
        /*11bc*/ 	.word	index@(_ZN2at6native27unrolled_elementwise_kernelIZZZNS0_54_GLOBAL__N__d8c5977b_16_LinearAlgebra_cu_7dd49032_297216addr_kernel_cudaERNS_14TensorIteratorERKN3c106ScalarES8_ENKUlvE_clEvENKUlvE7_clEvEUlNS5_7complexIfEESC_SC_E_St5arrayIPcLm4EELi4E23TrivialOffsetCalculatorILi3EjESH_ILi1EjENS0_6memory12LoadWithCastILi3EEENSK_13StoreWithCastILi1EEEEEviT_T0_T2_T3_T4_T5_)
        /*11c0*/ 	.word	0x00000000


	//----- nvinfo : EIATTR_MIN_STACK_SIZE
	.align		4
.L_826:
        /*11c4*/ 	.byte	0x04, 0x12
        /*11c6*/ 	.short	(.L_828 - .L_827)
	.align		4
.L_827:
        /*11c8*/ 	.word	index@(_ZN2at6native18elementwise_kernelILi128ELi2EZNS0_22gpu_kernel_impl_nocastIZZZNS0_54_GLOBAL__N__d8c5977b_16_LinearAlgebra_cu_7dd49032_297216addr_kernel_cudaERNS_14TensorIteratorERKN3c106ScalarES9_ENKUlvE_clEvENKUlvE7_clEvEUlNS6_7complexIfEESD_SD_E_EEvRNS_18TensorIteratorBaseERKT_EUliE_EEviT1_)
        /*11cc*/ 	.word	0x00000000


	//----- nvinfo : EIATTR_MIN_STACK_SIZE
	.align		4
.L_828:
        /*11d0*/ 	.byte	0x04, 0x12
        /*11d2*/ 	.short	(.L_830 - .L_829)
	.align		4
.L_829:
        /*11d4*/ 	.word	index@(_ZN2at6native27unrolled_elementwise_kernelIZZZNS0_54_GLOBAL__N__d8c5977b_16_LinearAlgebra_cu_7dd49032_297216addr_kernel_cudaERNS_14TensorIteratorERKN3c106ScalarES8_ENKUlvE_clEvENKUlvE7_clEvEUlNS5_7complexIfEESC_SC_E_St5arrayIPcLm4EELi4E23TrivialOffsetCalculatorILi3EjESH_ILi1EjENS0_6memory15LoadWithoutCastENSK_16StoreWithoutCastEEEviT_T0_T2_T3_T4_T5_)
        /*11d8*/ 	.word	0x00000000


	//----- nvinfo : EIATTR_MIN_STACK_SIZE
	.align		4
.L_830:
        /*11dc*/ 	.byte	0x04, 0x12
        /*11de*/ 	.short	(.L_832 - .L_831)
	.align		4
.L_831:
        /*11e0*/ 	.word	index@(_ZN2at6native29vectorized_elementwise_kernelILi2EZZZNS0_54_GLOBAL__N__d8c5977b_16_LinearAlgebra_cu_7dd49032_297216addr_kernel_cudaERNS_14TensorIteratorERKN3c106ScalarES8_ENKUlvE_clEvENKUlvE7_clEvEUlNS5_7complexIfEESC_SC_E_St5arrayIPcLm4EEEEviT0_T1_)
        /*11e4*/ 	.word	0x00000000


	//----- nvinfo : EIATTR_MIN_STACK_SIZE
	.align		4
.L_832:
        /*11e8*/ 	.byte	0x04, 0x12
        /*11ea*/ 	.short	(.L_834 - .L_833)
	.align		4
.L_833:
        /*11ec*/ 	.word	index@(_ZN2at6native29vectorized_elementwise_kernelILi4EZZZNS0_54_GLOBAL__N__d8c5977b_16_LinearAlgebra_cu_7dd49032_297216addr_kernel_cudaERNS_14TensorIteratorERKN3c106ScalarES8_ENKUlvE_clEvENKUlvE7_clEvEUlNS5_7complexIfEESC_SC_E_St5arrayIPcLm4EEEEviT0_T1_)
        /*11f0*/ 	.word	0x00000000


	//----- nvinfo : EIATTR_MIN_STACK_SIZE
	.align		4
.L_834:
        /*11f4*/ 	.byte	0x04, 0x12
        /*11f6*/ 	.short	(.L_836 - .L_835)
	.align		4
.L_835:
        /*11f8*/ 	.word	index@(_ZN2at6native29vectorized_elementwise_kernelILi8EZZZNS0_54_GLOBAL__N__d8c5977b_16_LinearAlgebra_cu_7dd49032_297216addr_kernel_cudaERNS_14TensorIteratorERKN3c106ScalarES8_ENKUlvE_clEvENKUlvE7_clEvEUlNS5_7complexIfEESC_SC_E_St5arrayIPcLm4EEEEviT0_T1_)
        /*11fc*/ 	.word	0x00000000


	//----- nvinfo : EIATTR_MIN_STACK_SIZE
	.align		4
.L_836:
        /*1200*/ 	.byte	0x04, 0x12
        /*1202*/ 	.short	(.L_838 - .L_837)
	.align		4
.L_837:
        /*1204*/ 	.word	index@(_ZN2at6native18elementwise_kernelILi128ELi4EZNS0_15gpu_kernel_implIZZZNS0_54_GLOBAL__N__d8c5977b_16_LinearAlgebra_cu_7dd49032_297216addr_kernel_cudaERNS_14TensorIteratorERKN3c106ScalarES9_ENKUlvE_clEvENKUlvE6_clEvEUlNS6_7complexIdEESD_SD_E0_EEvRNS_18TensorIteratorBaseERKT_EUliE_EEviT1_)
        /*1208*/ 	.word	0x00000000


	//----- nvinfo : EIATTR_MIN_STACK_SIZE
	.align		4
.L_838:
        /*120c*/ 	.byte	0x04, 0x12
        /*120e*/ 	.short	(.L_840 - .L_839)
	.align		4
.L_839:
        /*1210*/ 	.word	index@(_ZN2at6native27unrolled_elementwise_kernelIZZZNS0_54_GLOBAL__N__d8c5977b_16_LinearAlgebra_cu_7dd49032_297216addr_kernel_cudaERNS_14TensorIteratorERKN3c106ScalarES8_ENKUlvE_clEvENKUlvE6_clEvEUlNS5_7complexIdEESC_SC_E0_St5arrayIPcLm4EELi4E23TrivialOffsetCalculatorILi3EjESH_ILi1EjENS0_6memory12LoadWithCastILi3EEENSK_13StoreWithCastILi1EEEEEviT_T0_T2_T3_T4_T5_)
        /*1214*/ 	.word	0x00000000


	//----- nvinfo : EIATTR_MIN_STACK_SIZE
	.align		4
.L_840:
        /*1218*/ 	.byte	0x04, 0x12
        /*121a*/ 	.short	(.L_842 - .L_841)
	.align		4
.L_841:
        /*121c*/ 	.word	index@(_ZN2at6native18elementwise_kernelILi128ELi2EZNS0_22gpu_kernel_impl_nocastIZZZNS0_54_GLOBAL__N__d8c5977b_16_LinearAlgebra_cu_7dd49032_297216addr_kernel_cudaERNS_14TensorIteratorERKN3c106ScalarES9_ENKUlvE_clEvENKUlvE6_clEvEUlNS6_7complexIdEESD_SD_E0_EEvRNS_18TensorIteratorBaseERKT_EUliE_EEviT1_)
        /*1220*/ 	.word	0x00000000


	//----- nvinfo : EIATTR_MIN_STACK_SIZE
	.align		4
.L_842:
        /*1224*/ 	.byte	0x04, 0x12
        /*1226*/ 	.short	(.L_844 - .L_843)
	.align		4
.L_843:
        /*1228*/ 	.word	index@(_ZN2at6native27unrolled_elementwise_kernelIZZZNS0_54_GLOBAL__N__d8c5977b_16_LinearAlgebra_cu_7dd49032_297216addr_kernel_cudaERNS_14TensorIteratorERKN3c106ScalarES8_ENKUlvE_clEvENKUlvE6_clEvEUlNS5_7complexIdEESC_SC_E0_St5arrayIPcLm4EELi4E23TrivialOffsetCalculatorILi3EjESH_ILi1EjENS0_6memory15LoadWithoutCastENSK_16StoreWithoutCastEEEviT_T0_T2_T3_T4_T5_)
        /*122c*/ 	.word	0x00000000


	//----- nvinfo : EIATTR_MIN_STACK_SIZE
	.align		4
.L_844:
        /*1230*/ 	.byte	0x04, 0x12
        /*1232*/ 	.short	(.L_846 - .L_845)
	.align		4
.L_845:
        /*1234*/ 	.word	index@(_ZN2at6native29vectorized_elementwise_kernelILi2EZZZNS0_54_GLOBAL__N__d8c5977b_16_LinearAlgebra_cu_7dd49032_297216addr_kernel_cudaERNS_14TensorIteratorERKN3c106ScalarES8_ENKUlvE_clEvENKUlvE6_clEvEUlNS5_7complexIdEESC_SC_E0_St5arrayIPcLm4EEEEviT0_T1_)
        /*1238*/ 	.word	0x00000000


	//----- nvinfo : EIATTR_MIN_STACK_SIZE
	.align		4
.L_846:
        /*123c*/ 	.byte	0x04, 0x12
        /*123e*/ 	.short	(.L_848 - .L_847)
	.align		4
.L_847:
        /*1240*/ 	.word	index@(_ZN2at6native29vectorized_elementwise_kernelILi4EZZZNS0_54_GLOBAL__N__d8c5977b_16_LinearAlgebra_cu_7dd49032_297216addr_kernel_cudaERNS_14TensorIteratorERKN3c106ScalarES8_ENKUlvE_clEvENKUlvE6_clEvEUlNS5_7complexIdEESC_SC_E0_St5arrayIPcLm4EEEEviT0_T1_)
        /*1244*/ 	.word	0x00000000


	//----- nvinfo : EIATTR_MIN_STACK_SIZE
	.align		4
.L_848:
        /*1248*/ 	.byte	0x04, 0x12
        /*124a*/ 	.short	(.L_850 - .L_849)
	.align		4
.L_849:
        /*124c*/ 	.word	index@(_ZN2at6native29vectorized_elementwise_kernelILi8EZZZNS0_54_GLOBAL__N__d8c5977b_16_LinearAlgebra_cu_7dd49032_297216addr_kernel_cudaERNS_14TensorIteratorERKN3c106ScalarES8_ENKUlvE_clEvENKUlvE6_clEvEUlNS5_7complexIdEESC_SC_E0_St5arrayIPcLm4EEEEviT0_T1_)
        /*1250*/ 	.word	0x00000000


	//----- nvinfo : EIATTR_MIN_STACK_SIZE
	.align		4
.L_850:
        /*1254*/ 	.byte	0x04, 0x12
        /*1256*/ 	.short	(.L_852 - .L_851)
	.align		4
.L_851:
        /*1258*/ 	.word	index@(_ZN2at6native18elementwise_kernelILi128ELi4EZNS0_15gpu_kernel_implIZZZNS0_54_GLOBAL__N__d8c5977b_16_LinearAlgebra_cu_7dd49032_297216addr_kernel_cudaERNS_14TensorIteratorERKN3c106ScalarES9_ENKUlvE_clEvENKUlvE6_clEvEUlNS6_7complexIdEESD_SD_E_EEvRNS_18TensorIteratorBaseERKT_EUliE_EEviT1_)
        /*125c*/ 	.word	0x00000000


	//----- nvinfo : EIATTR_MIN_STACK_SIZE
	.align		4
.L_852:
        /*1260*/ 	.byte	0x04, 0x12
        /*1262*/ 	.short	(.L_854 - .L_853)
	.align		4
.L_853:
        /*1264*/ 	.word	index@(_ZN2at6native27unrolled_elementwise_kernelIZZZNS0_54_GLOBAL__N__d8c5977b_16_LinearAlgebra_cu_7dd49032_297216addr_kernel_cudaERNS_14TensorIteratorERKN3c106ScalarES8_ENKUlvE_clEvENKUlvE6_clEvEUlNS5_7complexIdEESC_SC_E_St5arrayIPcLm4EELi4E23TrivialOffsetCalculatorILi3EjESH_ILi1EjENS0_6memory12LoadWithCastILi3EEENSK_13StoreWithCastILi1EEEEEviT_T0_T2_T3_T4_T5_)
        /*1268*/ 	.word	0x00000000


	//----- nvinfo : EIATTR_MIN_STACK_SIZE
	.align		4
.L_854:
        /*126c*/ 	.byte	0x04, 0x12
        /*126e*/ 	.short	(.L_856 - .L_855)
	.align		4
.L_855:
        /*1270*/ 	.word	index@(_ZN2at6native18elementwise_kernelILi128ELi2EZNS0_22gpu_kernel_impl_nocastIZZZNS0_54_GLOBAL__N__d8c5977b_16_LinearAlgebra_cu_7dd49032_297216addr_kernel_cudaERNS_14TensorIteratorERKN3c106ScalarES9_ENKUlvE_clEvENKUlvE6_clEvEUlNS6_7complexIdEESD_SD_E_EEvRNS_18TensorIteratorBaseERKT_EUliE_EEviT1_)
        /*1274*/ 	.word	0x00000000


	//----- nvinfo : EIATTR_MIN_STACK_SIZE
	.align		4
.L_856:
        /*1278*/ 	.byte	0x04, 0x12
        /*127a*/ 	.short	(.L_858 - .L_857)
	.align		4
.L_857:
        /*127c*/ 	.word	index@(_ZN2at6native27unrolled_elementwise_kernelIZZZNS0_54_GLOBAL__N__d8c5977b_16_LinearAlgebra_cu_7dd49032_297216addr_kernel_cudaERNS_14TensorIteratorERKN3c106ScalarES8_ENKUlvE_clEvENKUlvE6_clEvEUlNS5_7complexIdEESC_SC_E_St5arrayIPcLm4EELi4E23TrivialOffsetCalculatorILi3EjESH_ILi1EjENS0_6memory15LoadWithoutCastENSK_16StoreWithoutCastEEEviT_T0_T2_T3_T4_T5_)
        /*1280*/ 	.word	0x00000000


	//----- nvinfo : EIATTR_MIN_STACK_SIZE
	.align		4
.L_858:
        /*1284*/ 	.byte	0x04, 0x12
        /*1286*/ 	.short	(.L_860 - .L_859)
	.align		4
.L_859:
        /*1288*/ 	.word	index@(_ZN2at6native29vectorized_elementwise_kernelILi2EZZZNS0_54_GLOBAL__N__d8c5977b_16_LinearAlgebra_cu_7dd49032_297216addr_kernel_cudaERNS_14TensorIteratorERKN3c106ScalarES8_ENKUlvE_clEvENKUlvE6_clEvEUlNS5_7complexIdEESC_SC_E_St5arrayIPcLm4EEEEviT0_T1_)
        /*128c*/ 	.word	0x00000000


	//----- nvinfo : EIATTR_MIN_STACK_SIZE
	.align		4
.L_860:
        /*1290*/ 	.byte	0x04, 0x12
        /*1292*/ 	.short	(.L_862 - .L_861)
	.align		4
.L_861:
        /*1294*/ 	.word	index@(_ZN2at6native29vectorized_elementwise_kernelILi4EZZZNS0_54_GLOBAL__N__d8c5977b_16_LinearAlgebra_cu_7dd49032_297216addr_kernel_cudaERNS_14TensorIteratorERKN3c106ScalarES8_ENKUlvE_clEvENKUlvE6_clEvEUlNS5_7complexIdEESC_SC_E_St5arrayIPcLm4EEEEviT0_T1_)
        /*1298*/ 	.word	0x00000000


	//----- nvinfo : EIATTR_MIN_STACK_SIZE
	.align		4
.L_862:
        /*129c*/ 	.byte	0x04, 0x12
        /*129e*/ 	.short	(.L_864 - .L_863)
	.align		4
.L_863:
        /*12a0*/ 	.word	index@(_ZN2at6native29vectorized_elementwise_kernelILi8EZZZNS0_54_GLOBAL__N__d8c5977b_16_LinearAlgebra_cu_7dd49032_297216addr_kernel_cudaERNS_14TensorIteratorERKN3c106ScalarES8_ENKUlvE_clEvENKUlvE6_clEvEUlNS5_7complexIdEESC_SC_E_St5arrayIPcLm4EEEEviT0_T1_)
        /*12a4*/ 	.word	0x00000000


	//----- nvinfo : EIATTR_MIN_STACK_SIZE
	.align		4
.L_864:
        /*12a8*/ 	.byte	0x04, 0x12
        /*12aa*/ 	.short	(.L_866 - .L_865)
	.align		4
.L_865:
        /*12ac*/ 	.word	index@(_ZN2at6native18elementwise_kernelILi128ELi4EZNS0_15gpu_kernel_implIZZZNS0_54_GLOBAL__N__d8c5977b_16_LinearAlgebra_cu_7dd49032_297216addr_kernel_cudaERNS_14TensorIteratorERKN3c106ScalarES9_ENKUlvE_clEvENKUlvE5_clEvEUlfffE0_EEvRNS_18TensorIteratorBaseERKT_EUliE_EEviT1_)
        /*12b0*/ 	.word	0x00000000


	//----- nvinfo : EIATTR_MIN_STACK_SIZE
	.align		4
.L_866:
        /*12b4*/ 	.byte	0x04, 0x12
        /*12b6*/ 	.short	(.L_868 - .L_867)
	.align		4
.L_867:
        /*12b8*/ 	.word	index@(_ZN2at6native27unrolled_elementwise_kernelIZZZNS0_54_GLOBAL__N__d8c5977b_16_LinearAlgebra_cu_7dd49032_297216addr_kernel_cudaERNS_14TensorIteratorERKN3c106ScalarES8_ENKUlvE_clEvENKUlvE5_clEvEUlfffE0_St5arrayIPcLm4EELi4E23TrivialOffsetCalculatorILi3EjESF_ILi1EjENS0_6memory12LoadWithCastILi3EEENSI_13StoreWithCastILi1EEEEEviT_T0_T2_T3_T4_T5_)
        /*12bc*/ 	.word	0x00000000


	//----- nvinfo : EIATTR_MIN_STACK_SIZE
	.align		4
.L_868:
        /*12c0*/ 	.byte	0x04, 0x12
        /*12c2*/ 	.short	(.L_870 - .L_869)
	.align		4
.L_869:
        /*12c4*/ 	.word	index@(_ZN2at6native18elementwise_kernelILi128ELi2EZNS0_22gpu_kernel_impl_nocastIZZZNS0_54_GLOBAL__N__d8c5977b_16_LinearAlgebra_cu_7dd49032_297216addr_kernel_cudaERNS_14TensorIteratorERKN3c106ScalarES9_ENKUlvE_clEvENKUlvE5_clEvEUlfffE0_EEvRNS_18TensorIteratorBaseERKT_EUliE_EEviT1_)
        /*12c8*/ 	.word	0x00000000


	//----- nvinfo : EIATTR_MIN_STACK_SIZE
	.align		4
.L_870:
        /*12cc*/ 	.byte	0x04, 0x12
        /*12ce*/ 	.short	(.L_872 - .L_871)
	.align		4
.L_871:
        /*12d0*/ 	.word	index@(_ZN2at6native27unrolled_elementwise_kernelIZZZNS0_54_GLOBAL__N__d8c5977b_16_LinearAlgebra_cu_7dd49032_297216addr_kernel_cudaERNS_14TensorIteratorERKN3c106ScalarES8_ENKUlvE_clEvENKUlvE5_clEvEUlfffE0_St5arrayIPcLm4EELi4E23TrivialOffsetCalculatorILi3EjESF_ILi1EjENS0_6memory15LoadWithoutCastENSI_16StoreWithoutCastEEEviT_T0_T2_T3_T4_T5_)
        /*12d4*/ 	.word	0x00000000


	//----- nvinfo : EIATTR_MIN_STACK_SIZE
	.align		4
.L_872:
        /*12d8*/ 	.byte	0x04, 0x12
        /*12da*/ 	.short	(.L_874 - .L_873)
	.align		4
.L_873:
        /*12dc*/ 	.word	index@(_ZN2at6native29vectorized_elementwise_kernelILi2EZZZNS0_54_GLOBAL__N__d8c5977b_16_LinearAlgebra_cu_7dd49032_297216addr_kernel_cudaERNS_14TensorIteratorERKN3c106ScalarES8_ENKUlvE_clEvENKUlvE5_clEvEUlfffE0_St5arrayIPcLm4EEEEviT0_T1_)
        /*12e0*/ 	.word	0x00000000


	//----- nvinfo : EIATTR_MIN_STACK_SIZE
	.align		4
.L_874:
        /*12e4*/ 	.byte	0x04, 0x12
        /*12e6*/ 	.short	(.L_876 - .L_875)
	.align		4
.L_875:
        /*12e8*/ 	.word	index@(_ZN2at6native29vectorized_elementwise_kernelILi4EZZZNS0_54_GLOBAL__N__d8c5977b_16_LinearAlgebra_cu_7dd49032_297216addr_kernel_cudaERNS_14TensorIteratorERKN3c106ScalarES8_ENKUlvE_clEvENKUlvE5_clEvEUlfffE0_St5arrayIPcLm4EEEEviT0_T1_)
        /*12ec*/ 	.word	0x00000000


	//----- nvinfo : EIATTR_MIN_STACK_SIZE
	.align		4
.L_876:
        /*12f0*/ 	.byte	0x04, 0x12
        /*12f2*/ 	.short	(.L_878 - .L_877)
	.align		4
.L_877:
        /*12f4*/ 	.word	index@(_ZN2at6native29vectorized_elementwise_kernelILi8EZZZNS0_54_GLOBAL__N__d8c5977b_16_LinearAlgebra_cu_7dd49032_297216addr_kernel_cudaERNS_14TensorIteratorERKN3c106ScalarES8_ENKUlvE_clEvENKUlvE5_clEvEUlfffE0_St5arrayIPcLm4EEEEviT0_T1_)
        /*12f8*/ 	.word	0x00000000


	//----- nvinfo : EIATTR_MIN_STACK_SIZE
	.align		4
.L_878:
        /*12fc*/ 	.byte	0x04, 0x12
        /*12fe*/ 	.short	(.L_880 - .L_879)
	.align		4
.L_879:
        /*1300*/ 	.word	index@(_ZN2at6native18elementwise_kernelILi128ELi4EZNS0_15gpu_kernel_implIZZZNS0_54_GLOBAL__N__d8c5977b_16_LinearAlgebra_cu_7dd49032_297216addr_kernel_cudaERNS_14TensorIteratorERKN3c106ScalarES9_ENKUlvE_clEvENKUlvE5_clEvEUlfffE_EEvRNS_18TensorIteratorBaseERKT_EUliE_EEviT1_)
        /*1304*/ 	.word	0x00000000


	//----- nvinfo : EIATTR_MIN_STACK_SIZE
	.align		4
.L_880:
        /*1308*/ 	.byte	0x04, 0x12
        /*130a*/ 	.short	(.L_882 - .L_881)
	.align		4
.L_881:
        /*130c*/ 	.word	index@(_ZN2at6native27unrolled_elementwise_kernelIZZZNS0_54_GLOBAL__N__d8c5977b_16_LinearAlgebra_cu_7dd49032_297216addr_kernel_cudaERNS_14TensorIteratorERKN3c106ScalarES8_ENKUlvE_clEvENKUlvE5_clEvEUlfffE_St5arrayIPcLm4EELi4E23TrivialOffsetCalculatorILi3EjESF_ILi1EjENS0_6memory12LoadWithCastILi3EEENSI_13StoreWithCastILi1EEEEEviT_T0_T2_T3_T4_T5_)
        /*1310*/ 	.word	0x00000000


	//----- nvinfo : EIATTR_MIN_STACK_SIZE
	.align		4
.L_882:
        /*1314*/ 	.byte	0x04, 0x12
        /*1316*/ 	.short	(.L_884 - .L_883)
	.align		4
.L_883:
        /*1318*/ 	.word	index@(_ZN2at6native18elementwise_kernelILi128ELi2EZNS0_22gpu_kernel_impl_nocastIZZZNS0_54_GLOBAL__N__d8c5977b_16_LinearAlgebra_cu_7dd49032_297216addr_kernel_cudaERNS_14TensorIteratorERKN3c106ScalarES9_ENKUlvE_clEvENKUlvE5_clEvEUlfffE_EEvRNS_18TensorIteratorBaseERKT_EUliE_EEviT1_)
        /*131c*/ 	.word	0x00000000


	//----- nvinfo : EIATTR_MIN_STACK_SIZE
	.align		4
.L_884:
        /*1320*/ 	.byte	0x04, 0x12
        /*1322*/ 	.short	(.L_886 - .L_885)
	.align		4
.L_885:
        /*1324*/ 	.word	index@(_ZN2at6native27unrolled_elementwise_kernelIZZZNS0_54_GLOBAL__N__d8c5977b_16_LinearAlgebra_cu_7dd49032_297216addr_kernel_cudaERNS_14TensorIteratorERKN3c106ScalarES8_ENKUlvE_clEvENKUlvE5_clEvEUlfffE_St5arrayIPcLm4EELi4E23TrivialOffsetCalculatorILi3EjESF_ILi1EjENS0_6memory15LoadWithoutCastENSI_16StoreWithoutCastEEEviT_T0_T2_T3_T4_T5_)
        /*1328*/ 	.word	0x00000000


	//----- nvinfo : EIATTR_MIN_STACK_SIZE
	.align		4
.L_886:
        /*132c*/ 	.byte	0x04, 0x12
        /*132e*/ 	.short	(.L_888 - .L_887)
	.align		4
.L_887:
        /*1330*/ 	.word	index@(_ZN2at6native29vectorized_elementwise_kernelILi2EZZZNS0_54_GLOBAL__N__d8c5977b_16_LinearAlgebra_cu_7dd49032_297216addr_kernel_cudaERNS_14TensorIteratorERKN3c106ScalarES8_ENKUlvE_clEvENKUlvE5_clEvEUlfffE_St5arrayIPcLm4EEEEviT0_T1_)
        /*1334*/ 	.word	0x00000000


	//----- nvinfo : EIATTR_MIN_STACK_SIZE
	.align		4
.L_888:
        /*1338*/ 	.byte	0x04, 0x12
        /*133a*/ 	.short	(.L_890 - .L_889)
	.align		4
.L_889:
        /*133c*/ 	.word	index@(_ZN2at6native29vectorized_elementwise_kernelILi4EZZZNS0_54_GLOBAL__N__d8c5977b_16_LinearAlgebra_cu_7dd49032_297216addr_kernel_cudaERNS_14TensorIteratorERKN3c106ScalarES8_ENKUlvE_clEvENKUlvE5_clEvEUlfffE_St5arrayIPcLm4EEEEviT0_T1_)
        /*1340*/ 	.word	0x00000000


	//----- nvinfo : EIATTR_MIN_STACK_SIZE
	.align		4
.L_890:
        /*1344*/ 	.byte	0x04, 0x12
        /*1346*/ 	.short	(.L_892 - .L_891)
	.align		4
.L_891:
        /*1348*/ 	.word	index@(_ZN2at6native29vectorized_elementwise_kernelILi8EZZZNS0_54_GLOBAL__N__d8c5977b_16_LinearAlgebra_cu_7dd49032_297216addr_kernel_cudaERNS_14TensorIteratorERKN3c106ScalarES8_ENKUlvE_clEvENKUlvE5_clEvEUlfffE_St5arrayIPcLm4EEEEviT0_T1_)
        /*134c*/ 	.word	0x00000000


	//----- nvinfo : EIATTR_MIN_STACK_SIZE
	.align		4
.L_892:
        /*1350*/ 	.byte	0x04, 0x12
        /*1352*/ 	.short	(.L_894 - .L_893)
	.align		4
.L_893:
        /*1354*/ 	.word	index@(_ZN2at6native18elementwise_kernelILi128ELi4EZNS0_15gpu_kernel_implIZZZNS0_54_GLOBAL__N__d8c5977b_16_LinearAlgebra_cu_7dd49032_297216addr_kernel_cudaERNS_14TensorIteratorERKN3c106ScalarES9_ENKUlvE_clEvENKUlvE4_clEvEUldddE0_EEvRNS_18TensorIteratorBaseERKT_EUliE_EEviT1_)
        /*1358*/ 	.word	0x00000000


	//----- nvinfo : EIATTR_MIN_STACK_SIZE
	.align		4
.L_894:
        /*135c*/ 	.byte	0x04, 0x12
        /*135e*/ 	.short	(.L_896 - .L_895)
	.align		4
.L_895:
        /*1360*/ 	.word	index@(_ZN2at6native27unrolled_elementwise_kernelIZZZNS0_54_GLOBAL__N__d8c5977b_16_LinearAlgebra_cu_7dd49032_297216addr_kernel_cudaERNS_14TensorIteratorERKN3c106ScalarES8_ENKUlvE_clEvENKUlvE4_clEvEUldddE0_St5arrayIPcLm4EELi4E23TrivialOffsetCalculatorILi3EjESF_ILi1EjENS0_6memory12LoadWithCastILi3EEENSI_13StoreWithCastILi1EEEEEviT_T0_T2_T3_T4_T5_)
        /*1364*/ 	.word	0x00000000


	//----- nvinfo : EIATTR_MIN_STACK_SIZE
	.align		4
.L_896:
        /*1368*/ 	.byte	0x04, 0x12
        /*136a*/ 	.short	(.L_898 - .L_897)
	.align		4
.L_897:
        /*136c*/ 	.word	index@(_ZN2at6native18elementwise_kernelILi128ELi2EZNS0_22gpu_kernel_impl_nocastIZZZNS0_54_GLOBAL__N__d8c5977b_16_LinearAlgebra_cu_7dd49032_297216addr_kernel_cudaERNS_14TensorIteratorERKN3c106ScalarES9_ENKUlvE_clEvENKUlvE4_clEvEUldddE0_EEvRNS_18TensorIteratorBaseERKT_EUliE_EEviT1_)
        /*1370*/ 	.word	0x00000000


	//----- nvinfo : EIATTR_MIN_STACK_SIZE
	.align		4
.L_898:
        /*1374*/ 	.byte	0x04, 0x12
        /*1376*/ 	.short	(.L_900 - .L_899)
	.align		4
.L_899:
        /*1378*/ 	.word	index@(_ZN2at6native27unrolled_elementwise_kernelIZZZNS0_54_GLOBAL__N__d8c5977b_16_LinearAlgebra_cu_7dd49032_297216addr_kernel_cudaERNS_14TensorIteratorERKN3c106ScalarES8_ENKUlvE_clEvENKUlvE4_clEvEUldddE0_St5arrayIPcLm4EELi4E23TrivialOffsetCalculatorILi3EjESF_ILi1EjENS0_6memory15LoadWithoutCastENSI_16StoreWithoutCastEEEviT_T0_T2_T3_T4_T5_)
        /*137c*/ 	.word	0x00000000


	//----- nvinfo : EIATTR_MIN_STACK_SIZE
	.align		4
.L_900:
        /*1380*/ 	.byte	0x04, 0x12
        /*1382*/ 	.short	(.L_902 - .L_901)
	.align		4
.L_901:
        /*1384*/ 	.word	index@(_ZN2at6native29vectorized_elementwise_kernelILi2EZZZNS0_54_GLOBAL__N__d8c5977b_16_LinearAlgebra_cu_7dd49032_297216addr_kernel_cudaERNS_14TensorIteratorERKN3c106ScalarES8_ENKUlvE_clEvENKUlvE4_clEvEUldddE0_St5arrayIPcLm4EEEEviT0_T1_)
        /*1388*/ 	.word	0x00000000


	//----- nvinfo : EIATTR_MIN_STACK_SIZE
	.align		4
.L_902:
        /*138c*/ 	.byte	0x04, 0x12
        /*138e*/ 	.short	(.L_904 - .L_903)
	.align		4
.L_903:
        /*1390*/ 	.word	index@(_ZN2at6native29vectorized_elementwise_kernelILi4EZZZNS0_54_GLOBAL__N__d8c5977b_16_LinearAlgebra_cu_7dd49032_297216addr_kernel_cudaERNS_14TensorIteratorERKN3c106ScalarES8_ENKUlvE_clEvENKUlvE4_clEvEUldddE0_St5arrayIPcLm4EEEEviT0_T1_)
        /*1394*/ 	.word	0x00000000


	//----- nvinfo : EIATTR_MIN_STACK_SIZE
	.align		4
.L_904:
        /*1398*/ 	.byte	0x04, 0x12
        /*139a*/ 	.short	(.L_906 - .L_905)
	.align		4
.L_905:
        /*139c*/ 	.word	index@(_ZN2at6native29vectorized_elementwise_kernelILi8EZZZNS0_54_GLOBAL__N__d8c5977b_16_LinearAlgebra_cu_7dd49032_297216addr_kernel_cudaERNS_14TensorIteratorERKN3c106ScalarES8_ENKUlvE_clEvENKUlvE4_clEvEUldddE0_St5arrayIPcLm4EEEEviT0_T1_)
        /*13a0*/ 	.word	0x00000000


	//----- nvinfo : EIATTR_MIN_STACK_SIZE
	.align		4
.L_906:
        /*13a4*/ 	.byte	0x04, 0x12
        /*13a6*/ 	.short	(.L_908 - .L_907)
	.align		4
.L_907:
        /*13a8*/ 	.word	index@(_ZN2at6native18elementwise_kernelILi128ELi4EZNS0_15gpu_kernel_implIZZZNS0_54_GLOBAL__N__d8c5977b_16_LinearAlgebra_cu_7dd49032_297216addr_kernel_cudaERNS_14TensorIteratorERKN3c106ScalarES9_ENKUlvE_clEvENKUlvE4_clEvEUldddE_EEvRNS_18TensorIteratorBaseERKT_EUliE_EEviT1_)
        /*13ac*/ 	.word	0x00000000


	//----- nvinfo : EIATTR_MIN_STACK_SIZE
	.align		4
.L_908:
        /*13b0*/ 	.byte	0x04, 0x12
        /*13b2*/ 	.short	(.L_910 - .L_909)
	.align		4
.L_909:
        /*13b4*/ 	.word	index@(_ZN2at6native27unrolled_elementwise_kernelIZZZNS0_54_GLOBAL__N__d8c5977b_16_LinearAlgebra_cu_7dd49032_297216addr_kernel_cudaERNS_14TensorIteratorERKN3c106ScalarES8_ENKUlvE_clEvENKUlvE4_clEvEUldddE_St5arrayIPcLm4EELi4E23TrivialOffsetCalculatorILi3EjESF_ILi1EjENS0_6memory12LoadWithCastILi3EEENSI_13StoreWithCastILi1EEEEEviT_T0_T2_T3_T4_T5_)
        /*13b8*/ 	.word	0x00000000


	//----- nvinfo : EIATTR_MIN_STACK_SIZE
	.align		4
.L_910:
        /*13bc*/ 	.byte	0x04, 0x12
        /*13be*/ 	.short	(.L_912 - .L_911)
	.align		4
.L_911:
        /*13c0*/ 	.word	index@(_ZN2at6native18elementwise_kernelILi128ELi2EZNS0_22gpu_kernel_impl_nocastIZZZNS0_54_GLOBAL__N__d8c5977b_16_LinearAlgebra_cu_7dd49032_297216addr_kernel_cudaERNS_14TensorIteratorERKN3c106ScalarES9_ENKUlvE_clEvENKUlvE4_clEvEUldddE_EEvRNS_18TensorIteratorBaseERKT_EUliE_EEviT1_)
        /*13c4*/ 	.word	0x00000000


	//----- nvinfo : EIATTR_MIN_STACK_SIZE
	.align		4
.L_912:
        /*13c8*/ 	.byte	0x04, 0x12
        /*13ca*/ 	.short	(.L_914 - .L_913)
	.align		4
.L_913:
        /*13cc*/ 	.word	index@(_ZN2at6native27unrolled_elementwise_kernelIZZZNS0_54_GLOBAL__N__d8c5977b_16_LinearAlgebra_cu_7dd49032_297216addr_kernel_cudaERNS_14TensorIteratorERKN3c106ScalarES8_ENKUlvE_clEvENKUlvE4_clEvEUldddE_St5arrayIPcLm4EELi4E23TrivialOffsetCalculatorILi3EjESF_ILi1EjENS0_6memory15LoadWithoutCastENSI_16StoreWithoutCastEEEviT_T0_T2_T3_T4_T5_)
        /*13d0*/ 	.word	0x00000000


	//----- nvinfo : EIATTR_MIN_STACK_SIZE
	.align		4
.L_914:
        /*13d4*/ 	.byte	0x04, 0x12
        /*13d6*/ 	.short	(.L_916 - .L_915)
	.align		4
.L_915:
        /*13d8*/ 	.word	index@(_ZN2at6native29vectorized_elementwise_kernelILi2EZZZNS0_54_GLOBAL__N__d8c5977b_16_LinearAlgebra_cu_7dd49032_297216addr_kernel_cudaERNS_14TensorIteratorERKN3c106ScalarES8_ENKUlvE_clEvENKUlvE4_clEvEUldddE_St5arrayIPcLm4EEEEviT0_T1_)
        /*13dc*/ 	.word	0x00000000


	//----- nvinfo : EIATTR_MIN_STACK_SIZE
	.align		4
.L_916:
        /*13e0*/ 	.byte	0x04, 0x12
        /*13e2*/ 	.short	(.L_918 - .L_917)
	.align		4
.L_917:
        /*13e4*/ 	.word	index@(_ZN2at6native29vectorized_elementwise_kernelILi4EZZZNS0_54_GLOBAL__N__d8c5977b_16_LinearAlgebra_cu_7dd49032_297216addr_kernel_cudaERNS_14TensorIteratorERKN3c106ScalarES8_ENKUlvE_clEvENKUlvE4_clEvEUldddE_St5arrayIPcLm4EEEEviT0_T1_)
        /*13e8*/ 	.word	0x00000000


	//----- nvinfo : EIATTR_MIN_STACK_SIZE
	.align		4
.L_918:
        /*13ec*/ 	.byte	0x04, 0x12
        /*13ee*/ 	.short	(.L_920 - .L_919)
	.align		4
.L_919:
        /*13f0*/ 	.word	index@(_ZN2at6native29vectorized_elementwise_kernelILi8EZZZNS0_54_GLOBAL__N__d8c5977b_16_LinearAlgebra_cu_7dd49032_297216addr_kernel_cudaERNS_14TensorIteratorERKN3c106ScalarES8_ENKUlvE_clEvENKUlvE4_clEvEUldddE_St5arrayIPcLm4EEEEviT0_T1_)
        /*13f4*/ 	.word	0x00000000


	//----- nvinfo : EIATTR_MIN_STACK_SIZE
	.align		4
.L_920:
        /*13f8*/ 	.byte	0x04, 0x12
        /*13fa*/ 	.short	(.L_922 - .L_921)
	.align		4
.L_921:
        /*13fc*/ 	.word	index@(_ZN2at6native18elementwise_kernelILi128ELi4EZNS0_15gpu_kernel_implIZZZNS0_54_GLOBAL__N__d8c5977b_16_LinearAlgebra_cu_7dd49032_297216addr_kernel_cudaERNS_14TensorIteratorERKN3c106ScalarES9_ENKUlvE_clEvENKUlvE3_clEvEUlsssE0_EEvRNS_18TensorIteratorBaseERKT_EUliE_EEviT1_)
        /*1400*/ 	.word	0x00000000


	//----- nvinfo : EIATTR_MIN_STACK_SIZE
	.align		4
.L_922:
        /*1404*/ 	.byte	0x04, 0x12
        /*1406*/ 	.short	(.L_924 - .L_923)
	.align		4
.L_923:
        /*1408*/ 	.word	index@(_ZN2at6native27unrolled_elementwise_kernelIZZZNS0_54_GLOBAL__N__d8c5977b_16_LinearAlgebra_cu_7dd49032_297216addr_kernel_cudaERNS_14TensorIteratorERKN3c106ScalarES8_ENKUlvE_clEvENKUlvE3_clEvEUlsssE0_St5arrayIPcLm4EELi4E23TrivialOffsetCalculatorILi3EjESF_ILi1EjENS0_6memory12LoadWithCastILi3EEENSI_13StoreWithCastILi1EEEEEviT_T0_T2_T3_T4_T5_)
        /*140c*/ 	.word	0x00000000


	//----- nvinfo : EIATTR_MIN_STACK_SIZE
	.align		4
.L_924:
        /*1410*/ 	.byte	0x04, 0x12
        /*1412*/ 	.short	(.L_926 - .L_925)
	.align		4
.L_925:
        /*1414*/ 	.word	index@(_ZN2at6native18elementwise_kernelILi128ELi4EZNS0_22gpu_kernel_impl_nocastIZZZNS0_54_GLOBAL__N__d8c5977b_16_LinearAlgebra_cu_7dd49032_297216addr_kernel_cudaERNS_14TensorIteratorERKN3c106ScalarES9_ENKUlvE_clEvENKUlvE3_clEvEUlsssE0_EEvRNS_18TensorIteratorBaseERKT_EUliE_EEviT1_)
        /*1418*/ 	.word	0x00000000


	//----- nvinfo : EIATTR_MIN_STACK_SIZE
	.align		4
.L_926:
        /*141c*/ 	.byte	0x04, 0x12
        /*141e*/ 	.short	(.L_928 - .L_927)
	.align		4
.L_927:
        /*1420*/ 	.word	index@(_ZN2at6native27unrolled_elementwise_kernelIZZZNS0_54_GLOBAL__N__d8c5977b_16_LinearAlgebra_cu_7dd49032_297216addr_kernel_cudaERNS_14TensorIteratorERKN3c106ScalarES8_ENKUlvE_clEvENKUlvE3_clEvEUlsssE0_St5arrayIPcLm4EELi4E23TrivialOffsetCalculatorILi3EjESF_ILi1EjENS0_6memory15LoadWithoutCastENSI_16StoreWithoutCastEEEviT_T0_T2_T3_T4_T5_)
        /*1424*/ 	.word	0x00000000


	//----- nvinfo : EIATTR_MIN_STACK_SIZE
	.align		4
.L_928:
        /*1428*/ 	.byte	0x04, 0x12
        /*142a*/ 	.short	(.L_930 - .L_929)
	.align		4
.L_929:
        /*142c*/ 	.word	index@(_ZN2at6native29vectorized_elementwise_kernelILi2EZZZNS0_54_GLOBAL__N__d8c5977b_16_LinearAlgebra_cu_7dd49032_297216addr_kernel_cudaERNS_14TensorIteratorERKN3c106ScalarES8_ENKUlvE_clEvENKUlvE3_clEvEUlsssE0_St5arrayIPcLm4EEEEviT0_T1_)
        /*1430*/ 	.word	0x00000000


	//----- nvinfo : EIATTR_MIN_STACK_SIZE
	.align		4
.L_930:
        /*1434*/ 	.byte	0x04, 0x12
        /*1436*/ 	.short	(.L_932 - .L_931)
	.align		4
.L_931:
        /*1438*/ 	.word	index@(_ZN2at6native29vectorized_elementwise_kernelILi4EZZZNS0_54_GLOBAL__N__d8c5977b_16_LinearAlgebra_cu_7dd49032_297216addr_kernel_cudaERNS_14TensorIteratorERKN3c106ScalarES8_ENKUlvE_clEvENKUlvE3_clEvEUlsssE0_St5arrayIPcLm4EEEEviT0_T1_)
        /*143c*/ 	.word	0x00000000


	//----- nvinfo : EIATTR_MIN_STACK_SIZE
	.align		4
.L_932:
        /*1440*/ 	.byte	0x04, 0x12
        /*1442*/ 	.short	(.L_934 - .L_933)
	.align		4
.L_933:
        /*1444*/ 	.word	index@(_ZN2at6native29vectorized_elementwise_kernelILi8EZZZNS0_54_GLOBAL__N__d8c5977b_16_LinearAlgebra_cu_7dd49032_297216addr_kernel_cudaERNS_14TensorIteratorERKN3c106ScalarES8_ENKUlvE_clEvENKUlvE3_clEvEUlsssE0_St5arrayIPcLm4EEEEviT0_T1_)
        /*1448*/ 	.word	0x00000000


	//----- nvinfo : EIATTR_MIN_STACK_SIZE
	.align		4
.L_934:
        /*144c*/ 	.byte	0x04, 0x12
        /*144e*/ 	.short	(.L_936 - .L_935)
	.align		4
.L_935:
        /*1450*/ 	.word	index@(_ZN2at6native18elementwise_kernelILi128ELi4EZNS0_15gpu_kernel_implIZZZNS0_54_GLOBAL__N__d8c5977b_16_LinearAlgebra_cu_7dd49032_297216addr_kernel_cudaERNS_14TensorIteratorERKN3c106ScalarES9_ENKUlvE_clEvENKUlvE3_clEvEUlsssE_EEvRNS_18TensorIteratorBaseERKT_EUliE_EEviT1_)
        /*1454*/ 	.word	0x00000000


	//----- nvinfo : EIATTR_MIN_STACK_SIZE
	.align		4
.L_936:
        /*1458*/ 	.byte	0x04, 0x12
        /*145a*/ 	.short	(.L_938 - .L_937)
	.align		4
.L_937:
        /*145c*/ 	.word	index@(_ZN2at6native27unrolled_elementwise_kernelIZZZNS0_54_GLOBAL__N__d8c5977b_16_LinearAlgebra_cu_7dd49032_297216addr_kernel_cudaERNS_14TensorIteratorERKN3c106ScalarES8_ENKUlvE_clEvENKUlvE3_clEvEUlsssE_St5arrayIPcLm4EELi4E23TrivialOffsetCalculatorILi3EjESF_ILi1EjENS0_6memory12LoadWithCastILi3EEENSI_13StoreWithCastILi1EEEEEviT_T0_T2_T3_T4_T5_)
        /*1460*/ 	.word	0x00000000


	//----- nvinfo : EIATTR_MIN_STACK_SIZE
	.align		4
.L_938:
        /*1464*/ 	.byte	0x04, 0x12
        /*1466*/ 	.short	(.L_940 - .L_939)
	.align		4
.L_939:
        /*1468*/ 	.word	index@(_ZN2at6native18elementwise_kernelILi128ELi4EZNS0_22gpu_kernel_impl_nocastIZZZNS0_54_GLOBAL__N__d8c5977b_16_LinearAlgebra_cu_7dd49032_297216addr_kernel_cudaERNS_14TensorIteratorERKN3c106ScalarES9_ENKUlvE_clEvENKUlvE3_clEvEUlsssE_EEvRNS_18TensorIteratorBaseERKT_EUliE_EEviT1_)
        /*146c*/ 	.word	0x00000000


	//----- nvinfo : EIATTR_MIN_STACK_SIZE
	.align		4
.L_940:
        /*1470*/ 	.byte	0x04, 0x12
        /*1472*/ 	.short	(.L_942 - .L_941)
	.align		4
.L_941:
        /*1474*/ 	.word	index@(_ZN2at6native27unrolled_elementwise_kernelIZZZNS0_54_GLOBAL__N__d8c5977b_16_LinearAlgebra_cu_7dd49032_297216addr_kernel_cudaERNS_14TensorIteratorERKN3c106ScalarES8_ENKUlvE_clEvENKUlvE3_clEvEUlsssE_St5arrayIPcLm4EELi4E23TrivialOffsetCalculatorILi3EjESF_ILi1EjENS0_6memory15LoadWithoutCastENSI_16StoreWithoutCastEEEviT_T0_T2_T3_T4_T5_)
        /*1478*/ 	.word	0x00000000


	//----- nvinfo : EIATTR_MIN_STACK_SIZE
	.align		4
.L_942:
        /*147c*/ 	.byte	0x04, 0x12
        /*147e*/ 	.short	(.L_944 - .L_943)
	.align		4
.L_943:
        /*1480*/ 	.word	index@(_ZN2at6native29vectorized_elementwise_kernelILi2EZZZNS0_54_GLOBAL__N__d8c5977b_16_LinearAlgebra_cu_7dd49032_297216addr_kernel_cudaERNS_14TensorIteratorERKN3c106ScalarES8_ENKUlvE_clEvENKUlvE3_clEvEUlsssE_St5arrayIPcLm4EEEEviT0_T1_)
        /*1484*/ 	.word	0x00000000


	//----- nvinfo : EIATTR_MIN_STACK_SIZE
	.align		4
.L_944:
        /*1488*/ 	.byte	0x04, 0x12
        /*148a*/ 	.short	(.L_946 - .L_945)
	.align		4
.L_945:
        /*148c*/ 	.word	index@(_ZN2at6native29vectorized_elementwise_kernelILi4EZZZNS0_54_GLOBAL__N__d8c5977b_16_LinearAlgebra_cu_7dd49032_297216addr_kernel_cudaERNS_14TensorIteratorERKN3c106ScalarES8_ENKUlvE_clEvENKUlvE3_clEvEUlsssE_St5arrayIPcLm4EEEEviT0_T1_)
        /*1490*/ 	.word	0x00000000


	//----- nvinfo : EIATTR_MIN_STACK_SIZE
	.align		4
.L_946:
        /*1494*/ 	.byte	0x04, 0x12
        /*1496*/ 	.short	(.L_948 - .L_947)
	.align		4
.L_947:
        /*1498*/ 	.word	index@(_ZN2at6native29vectorized_elementwise_kernelILi8EZZZNS0_54_GLOBAL__N__d8c5977b_16_LinearAlgebra_cu_7dd49032_297216addr_kernel_cudaERNS_14TensorIteratorERKN3c106ScalarES8_ENKUlvE_clEvENKUlvE3_clEvEUlsssE_St5arrayIPcLm4EEEEviT0_T1_)
        /*149c*/ 	.word	0x00000000


	//----- nvinfo : EIATTR_MIN_STACK_SIZE
	.align		4
.L_948:
        /*14a0*/ 	.byte	0x04, 0x12
        /*14a2*/ 	.short	(.L_950 - .L_949)
	.align		4
.L_949:
        /*14a4*/ 	.word	index@(_ZN2at6native18elementwise_kernelILi128ELi4EZNS0_15gpu_kernel_implIZZZNS0_54_GLOBAL__N__d8c5977b_16_LinearAlgebra_cu_7dd49032_297216addr_kernel_cudaERNS_14TensorIteratorERKN3c106ScalarES9_ENKUlvE_clEvENKUlvE2_clEvEUllllE0_EEvRNS_18TensorIteratorBaseERKT_EUliE_EEviT1_)
        /*14a8*/ 	.word	0x00000000


	//----- nvinfo : EIATTR_MIN_STACK_SIZE
	.align		4
.L_950:
        /*14ac*/ 	.byte	0x04, 0x12
        /*14ae*/ 	.short	(.L_952 - .L_951)
	.align		4
.L_951:
        /*14b0*/ 	.word	index@(_ZN2at6native27unrolled_elementwise_kernelIZZZNS0_54_GLOBAL__N__d8c5977b_16_LinearAlgebra_cu_7dd49032_297216addr_kernel_cudaERNS_14TensorIteratorERKN3c106ScalarES8_ENKUlvE_clEvENKUlvE2_clEvEUllllE0_St5arrayIPcLm4EELi4E23TrivialOffsetCalculatorILi3EjESF_ILi1EjENS0_6memory12LoadWithCastILi3EEENSI_13StoreWithCastILi1EEEEEviT_T0_T2_T3_T4_T5_)
        /*14b4*/ 	.word	0x00000000


	//----- nvinfo : EIATTR_MIN_STACK_SIZE
	.align		4
.L_952:
        /*14b8*/ 	.byte	0x04, 0x12
        /*14ba*/ 	.short	(.L_954 - .L_953)
	.align		4
.L_953:
        /*14bc*/ 	.word	index@(_ZN2at6native18elementwise_kernelILi128ELi2EZNS0_22gpu_kernel_impl_nocastIZZZNS0_54_GLOBAL__N__d8c5977b_16_LinearAlgebra_cu_7dd49032_297216addr_kernel_cudaERNS_14TensorIteratorERKN3c106ScalarES9_ENKUlvE_clEvENKUlvE2_clEvEUllllE0_EEvRNS_18TensorIteratorBaseERKT_EUliE_EEviT1_)
        /*14c0*/ 	.word	0x00000000


	//----- nvinfo : EIATTR_MIN_STACK_SIZE
	.align		4
.L_954:
        /*14c4*/ 	.byte	0x04, 0x12
        /*14c6*/ 	.short	(.L_956 - .L_955)
	.align		4
.L_955:
        /*14c8*/ 	.word	index@(_ZN2at6native27unrolled_elementwise_kernelIZZZNS0_54_GLOBAL__N__d8c5977b_16_LinearAlgebra_cu_7dd49032_297216addr_kernel_cudaERNS_14TensorIteratorERKN3c106ScalarES8_ENKUlvE_clEvENKUlvE2_clEvEUllllE0_St5arrayIPcLm4EELi4E23TrivialOffsetCalculatorILi3EjESF_ILi1EjENS0_6memory15LoadWithoutCastENSI_16StoreWithoutCastEEEviT_T0_T2_T3_T4_T5_)
        /*14cc*/ 	.word	0x00000000


	//----- nvinfo : EIATTR_MIN_STACK_SIZE
	.align		4
.L_956:
        /*14d0*/ 	.byte	0x04, 0x12
        /*14d2*/ 	.short	(.L_958 - .L_957)
	.align		4
.L_957:
        /*14d4*/ 	.word	index@(_ZN2at6native29vectorized_elementwise_kernelILi2EZZZNS0_54_GLOBAL__N__d8c5977b_16_LinearAlgebra_cu_7dd49032_297216addr_kernel_cudaERNS_14TensorIteratorERKN3c106ScalarES8_ENKUlvE_clEvENKUlvE2_clEvEUllllE0_St5arrayIPcLm4EEEEviT0_T1_)
        /*14d8*/ 	.word	0x00000000


	//----- nvinfo : EIATTR_MIN_STACK_SIZE
	.align		4
.L_958:
        /*14dc*/ 	.byte	0x04, 0x12
        /*14de*/ 	.short	(.L_960 - .L_959)
	.align		4
.L_959:
        /*14e0*/ 	.word	index@(_ZN2at6native29vectorized_elementwise_kernelILi4EZZZNS0_54_GLOBAL__N__d8c5977b_16_LinearAlgebra_cu_7dd49032_297216addr_kernel_cudaERNS_14TensorIteratorERKN3c106ScalarES8_ENKUlvE_clEvENKUlvE2_clEvEUllllE0_St5arrayIPcLm4EEEEviT0_T1_)
        /*14e4*/ 	.word	0x00000000


	//----- nvinfo : EIATTR_MIN_STACK_SIZE
	.align		4
.L_960:
        /*14e8*/ 	.byte	0x04, 0x12
        /*14ea*/ 	.short	(.L_962 - .L_961)
	.align		4
.L_961:
        /*14ec*/ 	.word	index@(_ZN2at6native29vectorized_elementwise_kernelILi8EZZZNS0_54_GLOBAL__N__d8c5977b_16_LinearAlgebra_cu_7dd49032_297216addr_kernel_cudaERNS_14TensorIteratorERKN3c106ScalarES8_ENKUlvE_clEvENKUlvE2_clEvEUllllE0_St5arrayIPcLm4EEEEviT0_T1_)
        /*14f0*/ 	.word	0x00000000


	//----- nvinfo : EIATTR_MIN_STACK_SIZE
	.align		4
.L_962:
        /*14f4*/ 	.byte	0x04, 0x12
        /*14f6*/ 	.short	(.L_964 - .L_963)
	.align		4
.L_963:
        /*14f8*/ 	.word	index@(_ZN2at6native18elementwise_kernelILi128ELi4EZNS0_15gpu_kernel_implIZZZNS0_54_GLOBAL__N__d8c5977b_16_LinearAlgebra_cu_7dd49032_297216addr_kernel_cudaERNS_14TensorIteratorERKN3c106ScalarES9_ENKUlvE_clEvENKUlvE2_clEvEUllllE_EEvRNS_18TensorIteratorBaseERKT_EUliE_EEviT1_)
        /*14fc*/ 	.word	0x00000000


	//----- nvinfo : EIATTR_MIN_STACK_SIZE
	.align		4
.L_964:
        /*1500*/ 	.byte	0x04, 0x12
        /*1502*/ 	.short	(.L_966 - .L_965)
	.align		4
.L_965:
        /*1504*/ 	.word	index@(_ZN2at6native27unrolled_elementwise_kernelIZZZNS0_54_GLOBAL__N__d8c5977b_16_LinearAlgebra_cu_7dd49032_297216addr_kernel_cudaERNS_14TensorIteratorERKN3c106ScalarES8_ENKUlvE_clEvENKUlvE2_clEvEUllllE_St5arrayIPcLm4EELi4E23TrivialOffsetCalculatorILi3EjESF_ILi1EjENS0_6memory12LoadWithCastILi3EEENSI_13StoreWithCastILi1EEEEEviT_T0_T2_T3_T4_T5_)
        /*1508*/ 	.word	0x00000000


	//----- nvinfo : EIATTR_MIN_STACK_SIZE
	.align		4
.L_966:
        /*150c*/ 	.byte	0x04, 0x12
        /*150e*/ 	.short	(.L_968 - .L_967)
	.align		4
.L_967:
        /*1510*/ 	.word	index@(_ZN2at6native18elementwise_kernelILi128ELi2EZNS0_22gpu_kernel_impl_nocastIZZZNS0_54_GLOBAL__N__d8c5977b_16_LinearAlgebra_cu_7dd49032_297216addr_kernel_cudaERNS_14TensorIteratorERKN3c106ScalarES9_ENKUlvE_clEvENKUlvE2_clEvEUllllE_EEvRNS_18TensorIteratorBaseERKT_EUliE_EEviT1_)
        /*1514*/ 	.word	0x00000000


	//----- nvinfo : EIATTR_MIN_STACK_SIZE
	.align		4
.L_968:
        /*1518*/ 	.byte	0x04, 0x12
        /*151a*/ 	.short	(.L_970 - .L_969)
	.align		4
.L_969:
        /*151c*/ 	.word	index@(_ZN2at6native27unrolled_elementwise_kernelIZZZNS0_54_GLOBAL__N__d8c5977b_16_LinearAlgebra_cu_7dd49032_297216addr_kernel_cudaERNS_14TensorIteratorERKN3c106ScalarES8_ENKUlvE_clEvENKUlvE2_clEvEUllllE_St5arrayIPcLm4EELi4E23TrivialOffsetCalculatorILi3EjESF_ILi1EjENS0_6memory15LoadWithoutCastENSI_16StoreWithoutCastEEEviT_T0_T2_T3_T4_T5_)
        /*1520*/ 	.word	0x00000000


	//----- nvinfo : EIATTR_MIN_STACK_SIZE
	.align		4
.L_970:
        /*1524*/ 	.byte	0x04, 0x12
        /*1526*/ 	.short	(.L_972 - .L_971)
	.align		4
.L_971:
        /*1528*/ 	.word	index@(_ZN2at6native29vectorized_elementwise_kernelILi2EZZZNS0_54_GLOBAL__N__d8c5977b_16_LinearAlgebra_cu_7dd49032_297216addr_kernel_cudaERNS_14TensorIteratorERKN3c106ScalarES8_ENKUlvE_clEvENKUlvE2_clEvEUllllE_St5arrayIPcLm4EEEEviT0_T1_)
        /*152c*/ 	.word	0x00000000


	//----- nvinfo : EIATTR_MIN_STACK_SIZE
	.align		4
.L_972:
        /*1530*/ 	.byte	0x04, 0x12
        /*1532*/ 	.short	(.L_974 - .L_973)
	.align		4
.L_973:
        /*1534*/ 	.word	index@(_ZN2at6native29vectorized_elementwise_kernelILi4EZZZNS0_54_GLOBAL__N__d8c5977b_16_LinearAlgebra_cu_7dd49032_297216addr_kernel_cudaERNS_14TensorIteratorERKN3c106ScalarES8_ENKUlvE_clEvENKUlvE2_clEvEUllllE_St5arrayIPcLm4EEEEviT0_T1_)
        /*1538*/ 	.word	0x00000000


	//----- nvinfo : EIATTR_MIN_STACK_SIZE
	.align		4
.L_974:
        /*153c*/ 	.byte	0x04, 0x12
        /*153e*/ 	.short	(.L_976 - .L_975)
	.align		4
.L_975:
        /*1540*/ 	.word	index@(_ZN2at6native29vectorized_elementwise_kernelILi8EZZZNS0_54_GLOBAL__N__d8c5977b_16_LinearAlgebra_cu_7dd49032_297216addr_kernel_cudaERNS_14TensorIteratorERKN3c106ScalarES8_ENKUlvE_clEvENKUlvE2_clEvEUllllE_St5arrayIPcLm4EEEEviT0_T1_)
        /*1544*/ 	.word	0x00000000


	//----- nvinfo : EIATTR_MIN_STACK_SIZE
	.align		4
.L_976:
        /*1548*/ 	.byte	0x04, 0x12
        /*154a*/ 	.short	(.L_978 - .L_977)
	.align		4
.L_977:
        /*154c*/ 	.word	index@(_ZN2at6native18elementwise_kernelILi128ELi4EZNS0_15gpu_kernel_implIZZZNS0_54_GLOBAL__N__d8c5977b_16_LinearAlgebra_cu_7dd49032_297216addr_kernel_cudaERNS_14TensorIteratorERKN3c106ScalarES9_ENKUlvE_clEvENKUlvE1_clEvEUliiiE0_EEvRNS_18TensorIteratorBaseERKT_EUliE_EEviT1_)
        /*1550*/ 	.word	0x00000000


	//----- nvinfo : EIATTR_MIN_STACK_SIZE
	.align		4
.L_978:
        /*1554*/ 	.byte	0x04, 0x12
        /*1556*/ 	.short	(.L_980 - .L_979)
	.align		4
.L_979:
        /*1558*/ 	.word	index@(_ZN2at6native27unrolled_elementwise_kernelIZZZNS0_54_GLOBAL__N__d8c5977b_16_LinearAlgebra_cu_7dd49032_297216addr_kernel_cudaERNS_14TensorIteratorERKN3c106ScalarES8_ENKUlvE_clEvENKUlvE1_clEvEUliiiE0_St5arrayIPcLm4EELi4E23TrivialOffsetCalculatorILi3EjESF_ILi1EjENS0_6memory12LoadWithCastILi3EEENSI_13StoreWithCastILi1EEEEEviT_T0_T2_T3_T4_T5_)
        /*155c*/ 	.word	0x00000000


	//----- nvinfo : EIATTR_MIN_STACK_SIZE
	.align		4
.L_980:
        /*1560*/ 	.byte	0x04, 0x12
        /*1562*/ 	.short	(.L_982 - .L_981)
	.align		4
.L_981:
        /*1564*/ 	.word	index@(_ZN2at6native18elementwise_kernelILi128ELi2EZNS0_22gpu_kernel_impl_nocastIZZZNS0_54_GLOBAL__N__d8c5977b_16_LinearAlgebra_cu_7dd49032_297216addr_kernel_cudaERNS_14TensorIteratorERKN3c106ScalarES9_ENKUlvE_clEvENKUlvE1_clEvEUliiiE0_EEvRNS_18TensorIteratorBaseERKT_EUliE_EEviT1_)
        /*1568*/ 	.word	0x00000000


	//----- nvinfo : EIATTR_MIN_STACK_SIZE
	.align		4
.L_982:
        /*156c*/ 	.byte	0x04, 0x12
        /*156e*/ 	.short	(.L_984 - .L_983)
	.align		4
.L_983:
        /*1570*/ 	.word	index@(_ZN2at6native27unrolled_elementwise_kernelIZZZNS0_54_GLOBAL__N__d8c5977b_16_LinearAlgebra_cu_7dd49032_297216addr_kernel_cudaERNS_14TensorIteratorERKN3c106ScalarES8_ENKUlvE_clEvENKUlvE1_clEvEUliiiE0_St5arrayIPcLm4EELi4E23TrivialOffsetCalculatorILi3EjESF_ILi1EjENS0_6memory15LoadWithoutCastENSI_16StoreWithoutCastEEEviT_T0_T2_T3_T4_T5_)
        /*1574*/ 	.word	0x00000000


	//----- nvinfo : EIATTR_MIN_STACK_SIZE
	.align		4
.L_984:
        /*1578*/ 	.byte	0x04, 0x12
        /*157a*/ 	.short	(.L_986 - .L_985)
	.align		4
.L_985:
        /*157c*/ 	.word	index@(_ZN2at6native29vectorized_elementwise_kernelILi2EZZZNS0_54_GLOBAL__N__d8c5977b_16_LinearAlgebra_cu_7dd49032_297216addr_kernel_cudaERNS_14TensorIteratorERKN3c106ScalarES8_ENKUlvE_clEvENKUlvE1_clEvEUliiiE0_St5arrayIPcLm4EEEEviT0_T1_)
        /*1580*/ 	.word	0x00000000


	//----- nvinfo : EIATTR_MIN_STACK_SIZE
	.align		4
.L_986:
        /*1584*/ 	.byte	0x04, 0x12
        /*1586*/ 	.short	(.L_988 - .L_987)
	.align		4
.L_987:
        /*1588*/ 	.word	index@(_ZN2at6native29vectorized_elementwise_kernelILi4EZZZNS0_54_GLOBAL__N__d8c5977b_16_LinearAlgebra_cu_7dd49032_297216addr_kernel_cudaERNS_14TensorIteratorERKN3c106ScalarES8_ENKUlvE_clEvENKUlvE1_clEvEUliiiE0_St5arrayIPcLm4EEEEviT0_T1_)
        /*158c*/ 	.word	0x00000000


	//----- nvinfo : EIATTR_MIN_STACK_SIZE
	.align		4
.L_988:
        /*1590*/ 	.byte	0x04, 0x12
        /*1592*/ 	.short	(.L_990 - .L_989)
	.align		4
.L_989:
        /*1594*/ 	.word	index@(_ZN2at6native29vectorized_elementwise_kernelILi8EZZZNS0_54_GLOBAL__N__d8c5977b_16_LinearAlgebra_cu_7dd49032_297216addr_kernel_cudaERNS_14TensorIteratorERKN3c106ScalarES8_ENKUlvE_clEvENKUlvE1_clEvEUliiiE0_St5arrayIPcLm4EEEEviT0_T1_)
        /*1598*/ 	.word	0x00000000


	//----- nvinfo : EIATTR_MIN_STACK_SIZE
	.align		4
.L_990:
        /*159c*/ 	.byte	0x04, 0x12
        /*159e*/ 	.short	(.L_992 - .L_991)
	.align		4
.L_991:
        /*15a0*/ 	.word	index@(_ZN2at6native18elementwise_kernelILi128ELi4EZNS0_15gpu_kernel_implIZZZNS0_54_GLOBAL__N__d8c5977b_16_LinearAlgebra_cu_7dd49032_297216addr_kernel_cudaERNS_14TensorIteratorERKN3c106ScalarES9_ENKUlvE_clEvENKUlvE1_clEvEUliiiE_EEvRNS_18TensorIteratorBaseERKT_EUliE_EEviT1_)
        /*15a4*/ 	.word	0x00000000


	//----- nvinfo : EIATTR_MIN_STACK_SIZE
	.align		4
.L_992:
        /*15a8*/ 	.byte	0x04, 0x12
        /*15aa*/ 	.short	(.L_994 - .L_993)
	.align		4
.L_993:
        /*15ac*/ 	.word	index@(_ZN2at6native27unrolled_elementwise_kernelIZZZNS0_54_GLOBAL__N__d8c5977b_16_LinearAlgebra_cu_7dd49032_297216addr_kernel_cudaERNS_14TensorIteratorERKN3c106ScalarES8_ENKUlvE_clEvENKUlvE1_clEvEUliiiE_St5arrayIPcLm4EELi4E23TrivialOffsetCalculatorILi3EjESF_ILi1EjENS0_6memory12LoadWithCastILi3EEENSI_13StoreWithCastILi1EEEEEviT_T0_T2_T3_T4_T5_)
        /*15b0*/ 	.word	0x00000000


	//----- nvinfo : EIATTR_MIN_STACK_SIZE
	.align		4
.L_994:
        /*15b4*/ 	.byte	0x04, 0x12
        /*15b6*/ 	.short	(.L_996 - .L_995)
	.align		4
.L_995:
        /*15b8*/ 	.word	index@(_ZN2at6native18elementwise_kernelILi128ELi2EZNS0_22gpu_kernel_impl_nocastIZZZNS0_54_GLOBAL__N__d8c5977b_16_LinearAlgebra_cu_7dd49032_297216addr_kernel_cudaERNS_14TensorIteratorERKN3c106ScalarES9_ENKUlvE_clEvENKUlvE1_clEvEUliiiE_EEvRNS_18TensorIteratorBaseERKT_EUliE_EEviT1_)
        /*15bc*/ 	.word	0x00000000


	//----- nvinfo : EIATTR_MIN_STACK_SIZE
	.align		4
.L_996:
        /*15c0*/ 	.byte	0x04, 0x12
        /*15c2*/ 	.short	(.L_998 - .L_997)
	.align		4
.L_997:
        /*15c4*/ 	.word	index@(_ZN2at6native27unrolled_elementwise_kernelIZZZNS0_54_GLOBAL__N__d8c5977b_16_LinearAlgebra_cu_7dd49032_297216addr_kernel_cudaERNS_14TensorIteratorERKN3c106ScalarES8_ENKUlvE_clEvENKUlvE1_clEvEUliiiE_St5arrayIPcLm4EELi4E23TrivialOffsetCalculatorILi3EjESF_ILi1EjENS0_6memory15LoadWithoutCastENSI_16StoreWithoutCastEEEviT_T0_T2_T3_T4_T5_)
        /*15c8*/ 	.word	0x00000000


	//----- nvinfo : EIATTR_MIN_STACK_SIZE
	.align		4
.L_998:
        /*15cc*/ 	.byte	0x04, 0x12
        /*15ce*/ 	.short	(.L_1000 - .L_999)
	.align		4
.L_999:
        /*15d0*/ 	.word	index@(_ZN2at6native29vectorized_elementwise_kernelILi2EZZZNS0_54_GLOBAL__N__d8c5977b_16_LinearAlgebra_cu_7dd49032_297216addr_kernel_cudaERNS_14TensorIteratorERKN3c106ScalarES8_ENKUlvE_clEvENKUlvE1_clEvEUliiiE_St5arrayIPcLm4EEEEviT0_T1_)
        /*15d4*/ 	.word	0x00000000


	//----- nvinfo : EIATTR_MIN_STACK_SIZE
	.align		4
.L_1000:
        /*15d8*/ 	.byte	0x04, 0x12
        /*15da*/ 	.short	(.L_1002 - .L_1001)
	.align		4
.L_1001:
        /*15dc*/ 	.word	index@(_ZN2at6native29vectorized_elementwise_kernelILi4EZZZNS0_54_GLOBAL__N__d8c5977b_16_LinearAlgebra_cu_7dd49032_297216addr_kernel_cudaERNS_14TensorIteratorERKN3c106ScalarES8_ENKUlvE_clEvENKUlvE1_clEvEUliiiE_St5arrayIPcLm4EEEEviT0_T1_)
        /*15e0*/ 	.word	0x00000000


	//----- nvinfo : EIATTR_MIN_STACK_SIZE
	.align		4
.L_1002:
        /*15e4*/ 	.byte	0x04, 0x12
        /*15e6*/ 	.short	(.L_1004 - .L_1003)
	.align		4
.L_1003:
        /*15e8*/ 	.word	index@(_ZN2at6native29vectorized_elementwise_kernelILi8EZZZNS0_54_GLOBAL__N__d8c5977b_16_LinearAlgebra_cu_7dd49032_297216addr_kernel_cudaERNS_14TensorIteratorERKN3c106ScalarES8_ENKUlvE_clEvENKUlvE1_clEvEUliiiE_St5arrayIPcLm4EEEEviT0_T1_)
        /*15ec*/ 	.word	0x00000000


	//----- nvinfo : EIATTR_MIN_STACK_SIZE
	.align		4
.L_1004:
        /*15f0*/ 	.byte	0x04, 0x12
        /*15f2*/ 	.short	(.L_1006 - .L_1005)
	.align		4
.L_1005:
        /*15f4*/ 	.word	index@(_ZN2at6native18elementwise_kernelILi128ELi4EZNS0_15gpu_kernel_implIZZZNS0_54_GLOBAL__N__d8c5977b_16_LinearAlgebra_cu_7dd49032_297216addr_kernel_cudaERNS_14TensorIteratorERKN3c106ScalarES9_ENKUlvE_clEvENKUlvE0_clEvEUlaaaE0_EEvRNS_18TensorIteratorBaseERKT_EUliE_EEviT1_)
        /*15f8*/ 	.word	0x00000000


	//----- nvinfo : EIATTR_MIN_STACK_SIZE
	.align		4
.L_1006:
        /*15fc*/ 	.byte	0x04, 0x12
        /*15fe*/ 	.short	(.L_1008 - .L_1007)
	.align		4
.L_1007:
        /*1600*/ 	.word	index@(_ZN2at6native27unrolled_elementwise_kernelIZZZNS0_54_GLOBAL__N__d8c5977b_16_LinearAlgebra_cu_7dd49032_297216addr_kernel_cudaERNS_14TensorIteratorERKN3c106ScalarES8_ENKUlvE_clEvENKUlvE0_clEvEUlaaaE0_St5arrayIPcLm4EELi4E23TrivialOffsetCalculatorILi3EjESF_ILi1EjENS0_6memory12LoadWithCastILi3EEENSI_13StoreWithCastILi1EEEEEviT_T0_T2_T3_T4_T5_)
        /*1604*/ 	.word	0x00000000


	//----- nvinfo : EIATTR_MIN_STACK_SIZE
	.align		4
.L_1008:
        /*1608*/ 	.byte	0x04, 0x12
        /*160a*/ 	.short	(.L_1010 - .L_1009)
	.align		4
.L_1009:
        /*160c*/ 	.word	index@(_ZN2at6native18elementwise_kernelILi128ELi4EZNS0_22gpu_kernel_impl_nocastIZZZNS0_54_GLOBAL__N__d8c5977b_16_LinearAlgebra_cu_7dd49032_297216addr_kernel_cudaERNS_14TensorIteratorERKN3c106ScalarES9_ENKUlvE_clEvENKUlvE0_clEvEUlaaaE0_EEvRNS_18TensorIteratorBaseERKT_EUliE_EEviT1_)
        /*1610*/ 	.word	0x00000000


	//----- nvinfo : EIATTR_MIN_STACK_SIZE
	.align		4
.L_1010:
        /*1614*/ 	.byte	0x04, 0x12
        /*1616*/ 	.short	(.L_1012 - .L_1011)
	.align		4
.L_1011:
        /*1618*/ 	.word	index@(_ZN2at6native27unrolled_elementwise_kernelIZZZNS0_54_GLOBAL__N__d8c5977b_16_LinearAlgebra_cu_7dd49032_297216addr_kernel_cudaERNS_14TensorIteratorERKN3c106ScalarES8_ENKUlvE_clEvENKUlvE0_clEvEUlaaaE0_St5arrayIPcLm4EELi4E23TrivialOffsetCalculatorILi3EjESF_ILi1EjENS0_6memory15LoadWithoutCastENSI_16StoreWithoutCastEEEviT_T0_T2_T3_T4_T5_)
        /*161c*/ 	.word	0x00000000


	//----- nvinfo : EIATTR_MIN_STACK_SIZE
	.align		4
.L_1012:
        /*1620*/ 	.byte	0x04, 0x12
        /*1622*/ 	.short	(.L_1014 - .L_1013)
	.align		4
.L_1013:
        /*1624*/ 	.word	index@(_ZN2at6native29vectorized_elementwise_kernelILi2EZZZNS0_54_GLOBAL__N__d8c5977b_16_LinearAlgebra_cu_7dd49032_297216addr_kernel_cudaERNS_14TensorIteratorERKN3c106ScalarES8_ENKUlvE_clEvENKUlvE0_clEvEUlaaaE0_St5arrayIPcLm4EEEEviT0_T1_)
        /*1628*/ 	.word	0x00000000


	//----- nvinfo : EIATTR_MIN_STACK_SIZE
	.align		4
.L_1014:
        /*162c*/ 	.byte	0x04, 0x12
        /*162e*/ 	.short	(.L_1016 - .L_1015)
	.align		4
.L_1015:
        /*1630*/ 	.word	index@(_ZN2at6native29vectorized_elementwise_kernelILi4EZZZNS0_54_GLOBAL__N__d8c5977b_16_LinearAlgebra_cu_7dd49032_297216addr_kernel_cudaERNS_14TensorIteratorERKN3c106ScalarES8_ENKUlvE_clEvENKUlvE0_clEvEUlaaaE0_St5arrayIPcLm4EEEEviT0_T1_)
        /*1634*/ 	.word	0x00000000


	//----- nvinfo : EIATTR_MIN_STACK_SIZE
	.align		4
.L_1016:
        /*1638*/ 	.byte	0x04, 0x12
        /*163a*/ 	.short	(.L_1018 - .L_1017)
	.align		4
.L_1017:
        /*163c*/ 	.word	index@(_ZN2at6native29vectorized_elementwise_kernelILi8EZZZNS0_54_GLOBAL__N__d8c5977b_16_LinearAlgebra_cu_7dd49032_297216addr_kernel_cudaERNS_14TensorIteratorERKN3c106ScalarES8_ENKUlvE_clEvENKUlvE0_clEvEUlaaaE0_St5arrayIPcLm4EEEEviT0_T1_)
        /*1640*/ 	.word	0x00000000


	//----- nvinfo : EIATTR_MIN_STACK_SIZE
	.align		4
.L_1018:
        /*1644*/ 	.byte	0x04, 0x12
        /*1646*/ 	.short	(.L_1020 - .L_1019)
	.align		4
.L_1019:
        /*1648*/ 	.word	index@(_ZN2at6native18elementwise_kernelILi128ELi4EZNS0_15gpu_kernel_implIZZZNS0_54_GLOBAL__N__d8c5977b_16_LinearAlgebra_cu_7dd49032_297216addr_kernel_cudaERNS_14TensorIteratorERKN3c106ScalarES9_ENKUlvE_clEvENKUlvE0_clEvEUlaaaE_EEvRNS_18TensorIteratorBaseERKT_EUliE_EEviT1_)
        /*164c*/ 	.word	0x00000000


	//----- nvinfo : EIATTR_MIN_STACK_SIZE
	.align		4
.L_1020:
        /*1650*/ 	.byte	0x04, 0x12
        /*1652*/ 	.short	(.L_1022 - .L_1021)
	.align		4
.L_1021:
        /*1654*/ 	.word	index@(_ZN2at6native27unrolled_elementwise_kernelIZZZNS0_54_GLOBAL__N__d8c5977b_16_LinearAlgebra_cu_7dd49032_297216addr_kernel_cudaERNS_14TensorIteratorERKN3c106ScalarES8_ENKUlvE_clEvENKUlvE0_clEvEUlaaaE_St5arrayIPcLm4EELi4E23TrivialOffsetCalculatorILi3EjESF_ILi1EjENS0_6memory12LoadWithCastILi3EEENSI_13StoreWithCastILi1EEEEEviT_T0_T2_T3_T4_T5_)
        /*1658*/ 	.word	0x00000000


	//----- nvinfo : EIATTR_MIN_STACK_SIZE
	.align		4
.L_1022:
        /*165c*/ 	.byte	0x04, 0x12
        /*165e*/ 	.short	(.L_1024 - .L_1023)
	.align		4
.L_1023:
        /*1660*/ 	.word	index@(_ZN2at6native18elementwise_kernelILi128ELi4EZNS0_22gpu_kernel_impl_nocastIZZZNS0_54_GLOBAL__N__d8c5977b_16_LinearAlgebra_cu_7dd49032_297216addr_kernel_cudaERNS_14TensorIteratorERKN3c106ScalarES9_ENKUlvE_clEvENKUlvE0_clEvEUlaaaE_EEvRNS_18TensorIteratorBaseERKT_EUliE_EEviT1_)
        /*1664*/ 	.word	0x00000000


	//----- nvinfo : EIATTR_MIN_STACK_SIZE
	.align		4
.L_1024:
        /*1668*/ 	.byte	0x04, 0x12
        /*166a*/ 	.short	(.L_1026 - .L_1025)
	.align		4
.L_1025:
        /*166c*/ 	.word	index@(_ZN2at6native27unrolled_elementwise_kernelIZZZNS0_54_GLOBAL__N__d8c5977b_16_LinearAlgebra_cu_7dd49032_297216addr_kernel_cudaERNS_14TensorIteratorERKN3c106ScalarES8_ENKUlvE_clEvENKUlvE0_clEvEUlaaaE_St5arrayIPcLm4EELi4E23TrivialOffsetCalculatorILi3EjESF_ILi1EjENS0_6memory15LoadWithoutCastENSI_16StoreWithoutCastEEEviT_T0_T2_T3_T4_T5_)
        /*1670*/ 	.word	0x00000000


	//----- nvinfo : EIATTR_MIN_STACK_SIZE
	.align		4
.L_1026:
        /*1674*/ 	.byte	0x04, 0x12
        /*1676*/ 	.short	(.L_1028 - .L_1027)
	.align		4
.L_1027:
        /*1678*/ 	.word	index@(_ZN2at6native29vectorized_elementwise_kernelILi2EZZZNS0_54_GLOBAL__N__d8c5977b_16_LinearAlgebra_cu_7dd49032_297216addr_kernel_cudaERNS_14TensorIteratorERKN3c106ScalarES8_ENKUlvE_clEvENKUlvE0_clEvEUlaaaE_St5arrayIPcLm4EEEEviT0_T1_)
        /*167c*/ 	.word	0x00000000


	//----- nvinfo : EIATTR_MIN_STACK_SIZE
	.align		4
.L_1028:
        /*1680*/ 	.byte	0x04, 0x12
        /*1682*/ 	.short	(.L_1030 - .L_1029)
	.align		4
.L_1029:
        /*1684*/ 	.word	index@(_ZN2at6native29vectorized_elementwise_kernelILi4EZZZNS0_54_GLOBAL__N__d8c5977b_16_LinearAlgebra_cu_7dd49032_297216addr_kernel_cudaERNS_14TensorIteratorERKN3c106ScalarES8_ENKUlvE_clEvENKUlvE0_clEvEUlaaaE_St5arrayIPcLm4EEEEviT0_T1_)
        /*1688*/ 	.word	0x00000000


	//----- nvinfo : EIATTR_MIN_STACK_SIZE
	.align		4
.L_1030:
        /*168c*/ 	.byte	0x04, 0x12
        /*168e*/ 	.short	(.L_1032 - .L_1031)
	.align		4
.L_1031:
        /*1690*/ 	.word	index@(_ZN2at6native29vectorized_elementwise_kernelILi8EZZZNS0_54_GLOBAL__N__d8c5977b_16_LinearAlgebra_cu_7dd49032_297216addr_kernel_cudaERNS_14TensorIteratorERKN3c106ScalarES8_ENKUlvE_clEvENKUlvE0_clEvEUlaaaE_St5arrayIPcLm4EEEEviT0_T1_)
        /*1694*/ 	.word	0x00000000


	//----- nvinfo : EIATTR_MIN_STACK_SIZE
	.align		4
.L_1032:
        /*1698*/ 	.byte	0x04, 0x12
        /*169a*/ 	.short	(.L_1034 - .L_1033)
	.align		4
.L_1033:
        /*169c*/ 	.word	index@(_ZN2at6native18elementwise_kernelILi128ELi4EZNS0_15gpu_kernel_implIZZZNS0_54_GLOBAL__N__d8c5977b_16_LinearAlgebra_cu_7dd49032_297216addr_kernel_cudaERNS_14TensorIteratorERKN3c106ScalarES9_ENKUlvE_clEvENKUlvE_clEvEUlhhhE0_EEvRNS_18TensorIteratorBaseERKT_EUliE_EEviT1_)
        /*16a0*/ 	.word	0x00000000


	//----- nvinfo : EIATTR_MIN_STACK_SIZE
	.align		4
.L_1034:
        /*16a4*/ 	.byte	0x04, 0x12
        /*16a6*/ 	.short	(.L_1036 - .L_1035)
	.align		4
.L_1035:
        /*16a8*/ 	.word	index@(_ZN2at6native27unrolled_elementwise_kernelIZZZNS0_54_GLOBAL__N__d8c5977b_16_LinearAlgebra_cu_7dd49032_297216addr_kernel_cudaERNS_14TensorIteratorERKN3c106ScalarES8_ENKUlvE_clEvENKUlvE_clEvEUlhhhE0_St5arrayIPcLm4EELi4E23TrivialOffsetCalculatorILi3EjESF_ILi1EjENS0_6memory12LoadWithCastILi3EEENSI_13StoreWithCastILi1EEEEEviT_T0_T2_T3_T4_T5_)
        /*16ac*/ 	.word	0x00000000


	//----- nvinfo : EIATTR_MIN_STACK_SIZE
	.align		4
.L_1036:
        /*16b0*/ 	.byte	0x04, 0x12
        /*16b2*/ 	.short	(.L_1038 - .L_1037)
	.align		4
.L_1037:
        /*16b4*/ 	.word	index@(_ZN2at6native18elementwise_kernelILi128ELi4EZNS0_22gpu_kernel_impl_nocastIZZZNS0_54_GLOBAL__N__d8c5977b_16_LinearAlgebra_cu_7dd49032_297216addr_kernel_cudaERNS_14TensorIteratorERKN3c106ScalarES9_ENKUlvE_clEvENKUlvE_clEvEUlhhhE0_EEvRNS_18TensorIteratorBaseERKT_EUliE_EEviT1_)
        /*16b8*/ 	.word	0x00000000


	//----- nvinfo : EIATTR_MIN_STACK_SIZE
	.align		4
.L_1038:
        /*16bc*/ 	.byte	0x04, 0x12
        /*16be*/ 	.short	(.L_1040 - .L_1039)
	.align		4
.L_1039:
        /*16c0*/ 	.word	index@(_ZN2at6native27unrolled_elementwise_kernelIZZZNS0_54_GLOBAL__N__d8c5977b_16_LinearAlgebra_cu_7dd49032_297216addr_kernel_cudaERNS_14TensorIteratorERKN3c106ScalarES8_ENKUlvE_clEvENKUlvE_clEvEUlhhhE0_St5arrayIPcLm4EELi4E23TrivialOffsetCalculatorILi3EjESF_ILi1EjENS0_6memory15LoadWithoutCastENSI_16StoreWithoutCastEEEviT_T0_T2_T3_T4_T5_)
        /*16c4*/ 	.word	0x00000000


	//----- nvinfo : EIATTR_MIN_STACK_SIZE
	.align		4
.L_1040:
        /*16c8*/ 	.byte	0x04, 0x12
        /*16ca*/ 	.short	(.L_1042 - .L_1041)
	.align		4
.L_1041:
        /*16cc*/ 	.word	index@(_ZN2at6native29vectorized_elementwise_kernelILi2EZZZNS0_54_GLOBAL__N__d8c5977b_16_LinearAlgebra_cu_7dd49032_297216addr_kernel_cudaERNS_14TensorIteratorERKN3c106ScalarES8_ENKUlvE_clEvENKUlvE_clEvEUlhhhE0_St5arrayIPcLm4EEEEviT0_T1_)
        /*16d0*/ 	.word	0x00000000


	//----- nvinfo : EIATTR_MIN_STACK_SIZE
	.align		4
.L_1042:
        /*16d4*/ 	.byte	0x04, 0x12
        /*16d6*/ 	.short	(.L_1044 - .L_1043)
	.align		4
.L_1043:
        /*16d8*/ 	.word	index@(_ZN2at6native29vectorized_elementwise_kernelILi4EZZZNS0_54_GLOBAL__N__d8c5977b_16_LinearAlgebra_cu_7dd49032_297216addr_kernel_cudaERNS_14TensorIteratorERKN3c106ScalarES8_ENKUlvE_clEvENKUlvE_clEvEUlhhhE0_St5arrayIPcLm4EEEEviT0_T1_)
        /*16dc*/ 	.word	0x00000000


	//----- nvinfo : EIATTR_MIN_STACK_SIZE
	.align		4
.L_1044:
        /*16e0*/ 	.byte	0x04, 0x12
        /*16e2*/ 	.short	(.L_1046 - .L_1045)
	.align		4
.L_1045:
        /*16e4*/ 	.word	index@(_ZN2at6native29vectorized_elementwise_kernelILi8EZZZNS0_54_GLOBAL__N__d8c5977b_16_LinearAlgebra_cu_7dd49032_297216addr_kernel_cudaERNS_14TensorIteratorERKN3c106ScalarES8_ENKUlvE_clEvENKUlvE_clEvEUlhhhE0_St5arrayIPcLm4EEEEviT0_T1_)
        /*16e8*/ 	.word	0x00000000


	//----- nvinfo : EIATTR_MIN_STACK_SIZE
	.align		4
.L_1046:
        /*16ec*/ 	.byte	0x04, 0x12
        /*16ee*/ 	.short	(.L_1048 - .L_1047)
	.align		4
.L_1047:
        /*16f0*/ 	.word	index@(_ZN2at6native18elementwise_kernelILi128ELi4EZNS0_15gpu_kernel_implIZZZNS0_54_GLOBAL__N__d8c5977b_16_LinearAlgebra_cu_7dd49032_297216addr_kernel_cudaERNS_14TensorIteratorERKN3c106ScalarES9_ENKUlvE_clEvENKUlvE_clEvEUlhhhE_EEvRNS_18TensorIteratorBaseERKT_EUliE_EEviT1_)
        /*16f4*/ 	.word	0x00000000


	//----- nvinfo : EIATTR_MIN_STACK_SIZE
	.align		4
.L_1048:
        /*16f8*/ 	.byte	0x04, 0x12
        /*16fa*/ 	.short	(.L_1050 - .L_1049)
	.align		4
.L_1049:
        /*16fc*/ 	.word	index@(_ZN2at6native27unrolled_elementwise_kernelIZZZNS0_54_GLOBAL__N__d8c5977b_16_LinearAlgebra_cu_7dd49032_297216addr_kernel_cudaERNS_14TensorIteratorERKN3c106ScalarES8_ENKUlvE_clEvENKUlvE_clEvEUlhhhE_St5arrayIPcLm4EELi4E23TrivialOffsetCalculatorILi3EjESF_ILi1EjENS0_6memory12LoadWithCastILi3EEENSI_13StoreWithCastILi1EEEEEviT_T0_T2_T3_T4_T5_)
        /*1700*/ 	.word	0x00000000


	//----- nvinfo : EIATTR_MIN_STACK_SIZE
	.align		4
.L_1050:
        /*1704*/ 	.byte	0x04, 0x12
        /*1706*/ 	.short	(.L_1052 - .L_1051)
	.align		4
.L_1051:
        /*1708*/ 	.word	index@(_ZN2at6native18elementwise_kernelILi128ELi4EZNS0_22gpu_kernel_impl_nocastIZZZNS0_54_GLOBAL__N__d8c5977b_16_LinearAlgebra_cu_7dd49032_297216addr_kernel_cudaERNS_14TensorIteratorERKN3c106ScalarES9_ENKUlvE_clEvENKUlvE_clEvEUlhhhE_EEvRNS_18TensorIteratorBaseERKT_EUliE_EEviT1_)
        /*170c*/ 	.word	0x00000000


	//----- nvinfo : EIATTR_MIN_STACK_SIZE
	.align		4
.L_1052:
        /*1710*/ 	.byte	0x04, 0x12
        /*1712*/ 	.short	(.L_1054 - .L_1053)
	.align		4
.L_1053:
        /*1714*/ 	.word	index@(_ZN2at6native27unrolled_elementwise_kernelIZZZNS0_54_GLOBAL__N__d8c5977b_16_LinearAlgebra_cu_7dd49032_297216addr_kernel_cudaERNS_14TensorIteratorERKN3c106ScalarES8_ENKUlvE_clEvENKUlvE_clEvEUlhhhE_St5arrayIPcLm4EELi4E23TrivialOffsetCalculatorILi3EjESF_ILi1EjENS0_6memory15LoadWithoutCastENSI_16StoreWithoutCastEEEviT_T0_T2_T3_T4_T5_)
        /*1718*/ 	.word	0x00000000


	//----- nvinfo : EIATTR_MIN_STACK_SIZE
	.align		4
.L_1054:
        /*171c*/ 	.byte	0x04, 0x12
        /*171e*/ 	.short	(.L_1056 - .L_1055)
	.align		4
.L_1055:
        /*1720*/ 	.word	index@(_ZN2at6native29vectorized_elementwise_kernelILi2EZZZNS0_54_GLOBAL__N__d8c5977b_16_LinearAlgebra_cu_7dd49032_297216addr_kernel_cudaERNS_14TensorIteratorERKN3c106ScalarES8_ENKUlvE_clEvENKUlvE_clEvEUlhhhE_St5arrayIPcLm4EEEEviT0_T1_)
        /*1724*/ 	.word	0x00000000


	//----- nvinfo : EIATTR_MIN_STACK_SIZE
	.align		4
.L_1056:
        /*1728*/ 	.byte	0x04, 0x12
        /*172a*/ 	.short	(.L_1058 - .L_1057)
	.align		4
.L_1057:
        /*172c*/ 	.word	index@(_ZN2at6native29vectorized_elementwise_kernelILi4EZZZNS0_54_GLOBAL__N__d8c5977b_16_LinearAlgebra_cu_7dd49032_297216addr_kernel_cudaERNS_14TensorIteratorERKN3c106ScalarES8_ENKUlvE_clEvENKUlvE_clEvEUlhhhE_St5arrayIPcLm4EEEEviT0_T1_)
        /*1730*/ 	.word	0x00000000


	//----- nvinfo : EIATTR_MIN_STACK_SIZE
	.align		4
.L_1058:
        /*1734*/ 	.byte	0x04, 0x12
        /*1736*/ 	.short	(.L_1060 - .L_1059)
	.align		4
.L_1059:
        /*1738*/ 	.word	index@(_ZN2at6native29vectorized_elementwise_kernelILi8EZZZNS0_54_GLOBAL__N__d8c5977b_16_LinearAlgebra_cu_7dd49032_297216addr_kernel_cudaERNS_14TensorIteratorERKN3c106ScalarES8_ENKUlvE_clEvENKUlvE_clEvEUlhhhE_St5arrayIPcLm4EEEEviT0_T1_)
        /*173c*/ 	.word	0x00000000


	//----- nvinfo : EIATTR_MIN_STACK_SIZE
	.align		4
.L_1060:
        /*1740*/ 	.byte	0x04, 0x12
        /*1742*/ 	.short	(.L_1062 - .L_1061)
	.align		4
.L_1061:
        /*1744*/ 	.word	index@(_ZN2at6native18elementwise_kernelILi128ELi4EZNS0_15gpu_kernel_implIZNS0_54_GLOBAL__N__d8c5977b_16_LinearAlgebra_cu_7dd49032_297216addr_kernel_cudaERNS_14TensorIteratorERKN3c106ScalarES9_EUlbbbE0_EEvRNS_18TensorIteratorBaseERKT_EUliE_EEviT1_)
        /*1748*/ 	.word	0x00000000


	//----- nvinfo : EIATTR_MIN_STACK_SIZE
	.align		4
.L_1062:
        /*174c*/ 	.byte	0x04, 0x12
        /*174e*/ 	.short	(.L_1064 - .L_1063)
	.align		4
.L_1063:
        /*1750*/ 	.word	index@(_ZN2at6native27unrolled_elementwise_kernelIZNS0_54_GLOBAL__N__d8c5977b_16_LinearAlgebra_cu_7dd49032_297216addr_kernel_cudaERNS_14TensorIteratorERKN3c106ScalarES8_EUlbbbE0_St5arrayIPcLm4EELi4E23TrivialOffsetCalculatorILi3EjESD_ILi1EjENS0_6memory12LoadWithCastILi3EEENSG_13StoreWithCastILi1EEEEEviT_T0_T2_T3_T4_T5_)
        /*1754*/ 	.word	0x00000000


	//----- nvinfo : EIATTR_MIN_STACK_SIZE
	.align		4
.L_1064:
        /*1758*/ 	.byte	0x04, 0x12
        /*175a*/ 	.short	(.L_1066 - .L_1065)
	.align		4
.L_1065:
        /*175c*/ 	.word	index@(_ZN2at6native18elementwise_kernelILi128ELi4EZNS0_22gpu_kernel_impl_nocastIZNS0_54_GLOBAL__N__d8c5977b_16_LinearAlgebra_cu_7dd49032_297216addr_kernel_cudaERNS_14TensorIteratorERKN3c106ScalarES9_EUlbbbE0_EEvRNS_18TensorIteratorBaseERKT_EUliE_EEviT1_)
        /*1760*/ 	.word	0x00000000


	//----- nvinfo : EIATTR_MIN_STACK_SIZE
	.align		4
.L_1066:
        /*1764*/ 	.byte	0x04, 0x12
        /*1766*/ 	.short	(.L_1068 - .L_1067)
	.align		4
.L_1067:
        /*1768*/ 	.word	index@(_ZN2at6native27unrolled_elementwise_kernelIZNS0_54_GLOBAL__N__d8c5977b_16_LinearAlgebra_cu_7dd49032_297216addr_kernel_cudaERNS_14TensorIteratorERKN3c106ScalarES8_EUlbbbE0_St5arrayIPcLm4EELi4E23TrivialOffsetCalculatorILi3EjESD_ILi1EjENS0_6memory15LoadWithoutCastENSG_16StoreWithoutCastEEEviT_T0_T2_T3_T4_T5_)
        /*176c*/ 	.word	0x00000000


	//----- nvinfo : EIATTR_MIN_STACK_SIZE
	.align		4
.L_1068:
        /*1770*/ 	.byte	0x04, 0x12
        /*1772*/ 	.short	(.L_1070 - .L_1069)
	.align		4
.L_1069:
        /*1774*/ 	.word	index@(_ZN2at6native29vectorized_elementwise_kernelILi2EZNS0_54_GLOBAL__N__d8c5977b_16_LinearAlgebra_cu_7dd49032_297216addr_kernel_cudaERNS_14TensorIteratorERKN3c106ScalarES8_EUlbbbE0_St5arrayIPcLm4EEEEviT0_T1_)
        /*1778*/ 	.word	0x00000000


	//----- nvinfo : EIATTR_MIN_STACK_SIZE
	.align		4
.L_1070:
        /*177c*/ 	.byte	0x04, 0x12
        /*177e*/ 	.short	(.L_1072 - .L_1071)
	.align		4
.L_1071:
        /*1780*/ 	.word	index@(_ZN2at6native29vectorized_elementwise_kernelILi4EZNS0_54_GLOBAL__N__d8c5977b_16_LinearAlgebra_cu_7dd49032_297216addr_kernel_cudaERNS_14TensorIteratorERKN3c106ScalarES8_EUlbbbE0_St5arrayIPcLm4EEEEviT0_T1_)
        /*1784*/ 	.word	0x00000000


	//----- nvinfo : EIATTR_MIN_STACK_SIZE
	.align		4
.L_1072:
        /*1788*/ 	.byte	0x04, 0x12
        /*178a*/ 	.short	(.L_1074 - .L_1073)
	.align		4
.L_1073:
        /*178c*/ 	.word	index@(_ZN2at6native29vectorized_elementwise_kernelILi8EZNS0_54_GLOBAL__N__d8c5977b_16_LinearAlgebra_cu_7dd49032_297216addr_kernel_cudaERNS_14TensorIteratorERKN3c106ScalarES8_EUlbbbE0_St5arrayIPcLm4EEEEviT0_T1_)
        /*1790*/ 	.word	0x00000000


	//----- nvinfo : EIATTR_MIN_STACK_SIZE
	.align		4
.L_1074:
        /*1794*/ 	.byte	0x04, 0x12
        /*1796*/ 	.short	(.L_1076 - .L_1075)
	.align		4
.L_1075:
        /*1798*/ 	.word	index@(_ZN2at6native18elementwise_kernelILi128ELi4EZNS0_15gpu_kernel_implIZNS0_54_GLOBAL__N__d8c5977b_16_LinearAlgebra_cu_7dd49032_297216addr_kernel_cudaERNS_14TensorIteratorERKN3c106ScalarES9_EUlbbbE_EEvRNS_18TensorIteratorBaseERKT_EUliE_EEviT1_)
        /*179c*/ 	.word	0x00000000


	//----- nvinfo : EIATTR_MIN_STACK_SIZE
	.align		4
.L_1076:
        /*17a0*/ 	.byte	0x04, 0x12
        /*17a2*/ 	.short	(.L_1078 - .L_1077)
	.align		4
.L_1077:
        /*17a4*/ 	.word	index@(_ZN2at6native27unrolled_elementwise_kernelIZNS0_54_GLOBAL__N__d8c5977b_16_LinearAlgebra_cu_7dd49032_297216addr_kernel_cudaERNS_14TensorIteratorERKN3c106ScalarES8_EUlbbbE_St5arrayIPcLm4EELi4E23TrivialOffsetCalculatorILi3EjESD_ILi1EjENS0_6memory12LoadWithCastILi3EEENSG_13StoreWithCastILi1EEEEEviT_T0_T2_T3_T4_T5_)
        /*17a8*/ 	.word	0x00000000


	//----- nvinfo : EIATTR_MIN_STACK_SIZE
	.align		4
.L_1078:
        /*17ac*/ 	.byte	0x04, 0x12
        /*17ae*/ 	.short	(.L_1080 - .L_1079)
	.align		4
.L_1079:
        /*17b0*/ 	.word	index@(_ZN2at6native18elementwise_kernelILi128ELi4EZNS0_22gpu_kernel_impl_nocastIZNS0_54_GLOBAL__N__d8c5977b_16_LinearAlgebra_cu_7dd49032_297216addr_kernel_cudaERNS_14TensorIteratorERKN3c106ScalarES9_EUlbbbE_EEvRNS_18TensorIteratorBaseERKT_EUliE_EEviT1_)
        /*17b4*/ 	.word	0x00000000


	//----- nvinfo : EIATTR_MIN_STACK_SIZE
	.align		4
.L_1080:
        /*17b8*/ 	.byte	0x04, 0x12
        /*17ba*/ 	.short	(.L_1082 - .L_1081)
	.align		4
.L_1081:
        /*17bc*/ 	.word	index@(_ZN2at6native27unrolled_elementwise_kernelIZNS0_54_GLOBAL__N__d8c5977b_16_LinearAlgebra_cu_7dd49032_297216addr_kernel_cudaERNS_14TensorIteratorERKN3c106ScalarES8_EUlbbbE_St5arrayIPcLm4EELi4E23TrivialOffsetCalculatorILi3EjESD_ILi1EjENS0_6memory15LoadWithoutCastENSG_16StoreWithoutCastEEEviT_T0_T2_T3_T4_T5_)
        /*17c0*/ 	.word	0x00000000


	//----- nvinfo : EIATTR_MIN_STACK_SIZE
	.align		4
.L_1082:
        /*17c4*/ 	.byte	0x04, 0x12
        /*17c6*/ 	.short	(.L_1084 - .L_1083)
	.align		4
.L_1083:
        /*17c8*/ 	.word	index@(_ZN2at6native29vectorized_elementwise_kernelILi2EZNS0_54_GLOBAL__N__d8c5977b_16_LinearAlgebra_cu_7dd49032_297216addr_kernel_cudaERNS_14TensorIteratorERKN3c106ScalarES8_EUlbbbE_St5arrayIPcLm4EEEEviT0_T1_)
        /*17cc*/ 	.word	0x00000000


	//----- nvinfo : EIATTR_MIN_STACK_SIZE
	.align		4
.L_1084:
        /*17d0*/ 	.byte	0x04, 0x12
        /*17d2*/ 	.short	(.L_1086 - .L_1085)
	.align		4
.L_1085:
        /*17d4*/ 	.word	index@(_ZN2at6native29vectorized_elementwise_kernelILi4EZNS0_54_GLOBAL__N__d8c5977b_16_LinearAlgebra_cu_7dd49032_297216addr_kernel_cudaERNS_14TensorIteratorERKN3c106ScalarES8_EUlbbbE_St5arrayIPcLm4EEEEviT0_T1_)
        /*17d8*/ 	.word	0x00000000


	//----- nvinfo : EIATTR_MIN_STACK_SIZE
	.align		4
.L_1086:
        /*17dc*/ 	.byte	0x04, 0x12
        /*17de*/ 	.short	(.L_1088 - .L_1087)
	.align		4
.L_1087:
        /*17e0*/ 	.word	index@(_ZN2at6native29vectorized_elementwise_kernelILi8EZNS0_54_GLOBAL__N__d8c5977b_16_LinearAlgebra_cu_7dd49032_297216addr_kernel_cudaERNS_14TensorIteratorERKN3c106ScalarES8_EUlbbbE_St5arrayIPcLm4EEEEviT0_T1_)
        /*17e4*/ 	.word	0x00000000
.L_1088:


//--------------------- .nv.compat                --------------------------
	.section	.nv.compat,"",@"SHT_CUDA_COMPAT_INFO"
	.align	4
        /*0000*/ 	.byte	0x02, 0x09, 0x01, 0x00, 0x02, 0x02, 0x01, 0x00, 0x02, 0x05, 0x05, 0x00, 0x03, 0x07, 0x01, 0x01
        /*0010*/ 	.byte	0x02, 0x03, 0x00, 0x00, 0x02, 0x06, 0x01, 0x00, 0x04, 0x0b, 0x08, 0x00, 0x00, 0x00, 0x00, 0x00
        /*0020*/ 	.byte	0x00, 0x00, 0x00, 0x00


//--------------------- .nv.info._ZN3cub17CUB_300001_SM_9006detail11EmptyKernelIvEEvv --------------------------
	.section	.nv.info._ZN3cub17CUB_300001_SM_9006detail11EmptyKernelIvEEvv,"",@"SHT_CUDA_INFO"
	.sectionflags	@""
	.align	4


	//----- nvinfo : EIATTR_CUDA_API_VERSION
	.align		4
        /*0000*/ 	.byte	0x04, 0x37
        /*0002*/ 	.short	(.L_1090 - .L_1089)
.L_1089:
        /*0004*/ 	.word	0x00000082


	//----- nvinfo : EIATTR_SPARSE_MMA_MASK
	.align		4
.L_1090:
        /*0008*/ 	.byte	0x03, 0x50
        /*000a*/ 	.short	0x0000


	//----- nvinfo : EIATTR_MAXREG_COUNT
	.align		4
        /*000c*/ 	.byte	0x03, 0x1b
        /*000e*/ 	.short	0x00ff


	//----- nvinfo : EIATTR_MERCURY_ISA_VERSION
	.align		4
        /*0010*/ 	.byte	0x03, 0x5f
        /*0012*/ 	.short	0x0101


	//----- nvinfo : EIATTR_EXIT_INSTR_OFFSETS
	.align		4
        /*0014*/ 	.byte	0x04, 0x1c
        /*0016*/ 	.short	(.L_1092 - .L_1091)


	//   ....[0]....
.L_1091:
        /*0018*/ 	.word	0x00000010


	//----- nvinfo : EIATTR_SW_WAR
	.align		4
.L_1092:
        /*001c*/ 	.byte	0x04, 0x36
        /*001e*/ 	.short	(.L_1094 - .L_1093)
.L_1093:
        /*0020*/ 	.word	0x00000008
.L_1094:


//--------------------- .nv.info._ZN2at6native54_GLOBAL__N__d8c5977b_16_LinearAlgebra_cu_7dd49032_297219_elementwise_kernelILi128ELi8EZNS1_25unpack_pivots_cuda_kernelERNS_14TensorIteratorEllEUliE_EEviT1_ --------------------------
	.section	.nv.info._ZN2at6native54_GLOBAL__N__d8c5977b_16_LinearAlgebra_cu_7dd49032_297219_elementwise_kernelILi128ELi8EZNS1_25unpack_pivots_cuda_kernelERNS_14TensorIteratorEllEUliE_EEviT1_,"",@"SHT_CUDA_INFO"
	.sectionflags	@""
	.align	4


	//----- nvinfo : EIATTR_CUDA_API_VERSION
	.align		4
        /*0000*/ 	.byte	0x04, 0x37
        /*0002*/ 	.short	(.L_1096 - .L_1095)
.L_1095:
        /*0004*/ 	.word	0x00000082


	//----- nvinfo : EIATTR_KPARAM_INFO
	.align		4
.L_1096:
        /*0008*/ 	.byte	0x04, 0x17
        /*000a*/ 	.short	(.L_1098 - .L_1097)
.L_1097:
        /*000c*/ 	.word	0x00000000
        /*0010*/ 	.short	0x0001
        /*0012*/ 	.short	0x0008
        /*0014*/ 	.byte	0x00, 0xf0, 0x41, 0x08


	//----- nvinfo : EIATTR_KPARAM_INFO
	.align		4
.L_1098:
        /*0018*/ 	.byte	0x04, 0x17
        /*001a*/ 	.short	(.L_1100 - .L_1099)
.L_1099:
        /*001c*/ 	.word	0x00000000
        /*0020*/ 	.short	0x0000
        /*0022*/ 	.short	0x0000
        /*0024*/ 	.byte	0x00, 0xf0, 0x11, 0x00


	//----- nvinfo : EIATTR_SPARSE_MMA_MASK
	.align		4
.L_1100:
        /*0028*/ 	.byte	0x03, 0x50
        /*002a*/ 	.short	0x0000


	//----- nvinfo : EIATTR_MAXREG_COUNT
	.align		4
        /*002c*/ 	.byte	0x03, 0x1b
        /*002e*/ 	.short	0x0040


	//----- nvinfo : EIATTR_MERCURY_ISA_VERSION
	.align		4
        /*0030*/ 	.byte	0x03, 0x5f
        /*0032*/ 	.short	0x0101


	//----- nvinfo : EIATTR_EXIT_INSTR_OFFSETS
	.align		4
        /*0034*/ 	.byte	0x04, 0x1c
        /*0036*/ 	.short	(.L_1102 - .L_1101)


	//   ....[0]....
.L_1101:
        /*0038*/ 	.word	0x0000b590


	//   ....[1]....
        /*003c*/ 	.word	0x0000c8c0


	//   ....[2]....
        /*0040*/ 	.word	0x0000cd40


	//   ....[3]....
        /*0044*/ 	.word	0x0000ce20


	//   ....[4]....
        /*0048*/ 	.word	0x0000cec0


	//   ....[5]....
        /*004c*/ 	.word	0x0000cf40


	//----- nvinfo : EIATTR_MAX_THREADS
	.align		4
.L_1102:
        /*0050*/ 	.byte	0x04, 0x05
        /*0052*/ 	.short	(.L_1104 - .L_1103)
.L_1103:
        /*0054*/ 	.word	0x00000080
        /*0058*/ 	.word	0x00000001
        /*005c*/ 	.word	0x00000001


	//----- nvinfo : EIATTR_CRS_STACK_SIZE
	.align		4
.L_1104:
        /*0060*/ 	.byte	0x04, 0x1e
        /*0062*/ 	.short	(.L_1106 - .L_1105)
.L_1105:
        /*0064*/ 	.word	0x00000000


	//----- nvinfo : EIATTR_CBANK_PARAM_SIZE
	.align		4
.L_1106:
        /*0068*/ 	.byte	0x03, 0x19
        /*006a*/ 	.short	0x0218


	//----- nvinfo : EIATTR_PARAM_CBANK
	.align		4
        /*006c*/ 	.byte	0x04, 0x0a
        /*006e*/ 	.short	(.L_1108 - .L_1107)
	.align		4
.L_1107:
        /*0070*/ 	.word	index@(.nv.constant0._ZN2at6native54_GLOBAL__N__d8c5977b_16_LinearAlgebra_cu_7dd49032_297219_elementwise_kernelILi128ELi8EZNS1_25unpack_pivots_cuda_kernelERNS_14TensorIteratorEllEUliE_EEviT1_)
        /*0074*/ 	.short	0x0210
        /*0076*/ 	.short	0x0218


	//----- nvinfo : EIATTR_SW_WAR
	.align		4
.L_1108:
        /*0078*/ 	.byte	0x04, 0x36
        /*007a*/ 	.short	(.L_1110 - .L_1109)
.L_1109:
        /*007c*/ 	.word	0x00000008
.L_1110:


//--------------------- .nv.info._ZN2at6native18elementwise_kernelILi128ELi4EZNS0_15gpu_kernel_implIZZZNS0_54_GLOBAL__N__d8c5977b_16_LinearAlgebra_cu_7dd49032_297216addr_kernel_cudaERNS_14TensorIteratorERKN3c106ScalarES9_ENKUlvE_clEvENKUlvE9_clEvEUlNS6_4HalfESC_SC_E0_EEvRNS_18TensorIteratorBaseERKT_EUliE_EEviT1_ --------------------------
	.section	.nv.info._ZN2at6native18elementwise_kernelILi128ELi4EZNS0_15gpu_kernel_implIZZZNS0_54_GLOBAL__N__d8c5977b_16_LinearAlgebra_cu_7dd49032_297216addr_kernel_cudaERNS_14TensorIteratorERKN3c106ScalarES9_ENKUlvE_clEvENKUlvE9_clEvEUlNS6_4HalfESC_SC_E0_EEvRNS_18TensorIteratorBaseERKT_EUliE_EEviT1_,"",@"SHT_CUDA_INFO"
	.sectionflags	@""
	.align	4


	//----- nvinfo : EIATTR_CUDA_API_VERSION
	.align		4
        /*0000*/ 	.byte	0x04, 0x37
        /*0002*/ 	.short	(.L_1112 - .L_1111)
.L_1111:
        /*0004*/ 	.word	0x00000082


	//----- nvinfo : EIATTR_KPARAM_INFO
	.align		4
.L_1112:
        /*0008*/ 	.byte	0x04, 0x17
        /*000a*/ 	.short	(.L_1114 - .L_1113)
.L_1113:
        /*000c*/ 	.word	0x00000000
        /*0010*/ 	.short	0x0001
        /*0012*/ 	.short	0x0008
        /*0014*/ 	.byte	0x00, 0xf0, 0x01, 0x0c


	//----- nvinfo : EIATTR_KPARAM_INFO
	.align		4
.L_1114:
        /*0018*/ 	.byte	0x04, 0x17
        /*001a*/ 	.short	(.L_1116 - .L_1115)
.L_1115:
        /*001c*/ 	.word	0x00000000
        /*0020*/ 	.short	0x0000
        /*0022*/ 	.short	0x0000
        /*0024*/ 	.byte	0x00, 0xf0, 0x11, 0x00


	//----- nvinfo : EIATTR_SPARSE_MMA_MASK
	.align		4
.L_1116:
        /*0028*/ 	.byte	0x03, 0x50
        /*002a*/ 	.short	0x0000


	//----- nvinfo : EIATTR_MAXREG_COUNT
	.align		4
        /*002c*/ 	.byte	0x03, 0x1b
        /*002e*/ 	.short	0x0080


	//----- nvinfo : EIATTR_EXTERNS
	.align		4
        /*0030*/ 	.byte	0x04, 0x0f
        /*0032*/ 	.short	(.L_1118 - .L_1117)


	//   ....[0]....
	.align		4
.L_1117:
        /*0034*/ 	.word	index@(__assertfail)


	//----- nvinfo : EIATTR_MERCURY_ISA_VERSION
	.align		4
.L_1118:
        /*0038*/ 	.byte	0x03, 0x5f
        /*003a*/ 	.short	0x0101


	//----- nvinfo : EIATTR_SYSCALL_OFFSETS
	.align		4
        /*003c*/ 	.byte	0x04, 0x46
        /*003e*/ 	.short	(.L_1120 - .L_1119)


	//   ....[0]....
.L_1119:
        /*0040*/ 	.word	0x00002860


	//   ....[1]....
        /*0044*/ 	.word	0x000038e0


	//   ....[2]....
        /*0048*/ 	.word	0x00004890


	//   ....[3]....
        /*004c*/ 	.word	0x00005900


	//   ....[4]....
        /*0050*/ 	.word	0x000081b0


	//   ....[5]....
        /*0054*/ 	.word	0x00009230


	//   ....[6]....
        /*0058*/ 	.word	0x0000a1e0


	//   ....[7]....
        /*005c*/ 	.word	0x0000b250


	//   ....[8]....
        /*0060*/ 	.word	0x0000daf0


	//   ....[9]....
        /*0064*/ 	.word	0x0000eb70


	//   ....[10]....
        /*0068*/ 	.word	0x0000fb20


	//   ....[11]....
        /*006c*/ 	.word	0x00010b90


	//   ....[12]....
        /*0070*/ 	.word	0x00013420


	//   ....[13]....
        /*0074*/ 	.word	0x000144a0


	//   ....[14]....
        /*0078*/ 	.word	0x00015450


	//   ....[15]....
        /*007c*/ 	.word	0x000164c0


	//----- nvinfo : EIATTR_EXIT_INSTR_OFFSETS
	.align		4
.L_1120:
        /*0080*/ 	.byte	0x04, 0x1c
        /*0082*/ 	.short	(.L_1122 - .L_1121)


	//   ....[0]....
.L_1121:
        /*0084*/ 	.word	0x00010c60


	//   ....[1]....
        /*0088*/ 	.word	0x000156f0


	//   ....[2]....
        /*008c*/ 	.word	0x00015730


	//   ....[3]....
        /*0090*/ 	.word	0x000157d0


	//   ....[4]....
        /*0094*/ 	.word	0x00015810


	//   ....[5]....
        /*0098*/ 	.word	0x00015850


	//   ....[6]....
        /*009c*/ 	.word	0x000158e0


	//   ....[7]....
        /*00a0*/ 	.word	0x00015900


	//   ....[8]....
        /*00a4*/ 	.word	0x000159a0


	//   ....[9]....
        /*00a8*/ 	.word	0x000159f0


	//   ....[10]....
        /*00ac*/ 	.word	0x00015a40


	//   ....[11]....
        /*00b0*/ 	.word	0x00015b10


	//   ....[12]....
        /*00b4*/ 	.word	0x00015b70


	//   ....[13]....
        /*00b8*/ 	.word	0x00015d00


	//   ....[14]....
        /*00bc*/ 	.word	0x00015e60


	//   ....[15]....
        /*00c0*/ 	.word	0x00015ea0


	//   ....[16]....
        /*00c4*/ 	.word	0x00015f60


	//   ....[17]....
        /*00c8*/ 	.word	0x000160e0


	//   ....[18]....
        /*00cc*/ 	.word	0x00016260


	//   ....[19]....
        /*00d0*/ 	.word	0x000163c0


	//   ....[20]....
        /*00d4*/ 	.word	0x000164d0


	//   ....[21]....
        /*00d8*/ 	.word	0x00016510


	//   ....[22]....
        /*00dc*/ 	.word	0x00016550


	//----- nvinfo : EIATTR_MAX_THREADS
	.align		4
.L_1122:
        /*00e0*/ 	.byte	0x04, 0x05
        /*00e2*/ 	.short	(.L_1124 - .L_1123)
.L_1123:
        /*00e4*/ 	.word	0x00000080
        /*00e8*/ 	.word	0x00000001
        /*00ec*/ 	.word	0x00000001


	//----- nvinfo : EIATTR_CRS_STACK_SIZE
	.align		4
.L_1124:
        /*00f0*/ 	.byte	0x04, 0x1e
        /*00f2*/ 	.short	(.L_1126 - .L_1125)
.L_1125:
        /*00f4*/ 	.word	0x00000000


	//----- nvinfo : EIATTR_CBANK_PARAM_SIZE
	.align		4
.L_1126:
        /*00f8*/ 	.byte	0x03, 0x19
        /*00fa*/ 	.short	0x0308


	//----- nvinfo : EIATTR_PARAM_CBANK
	.align		4
        /*00fc*/ 	.byte	0x04, 0x0a
        /*00fe*/ 	.short	(.L_1128 - .L_1127)
	.align		4
.L_1127:
        /*0100*/ 	.word	index@(.nv.constant0._ZN2at6native18elementwise_kernelILi128ELi4EZNS0_15gpu_kernel_implIZZZNS0_54_GLOBAL__N__d8c5977b_16_LinearAlgebra_cu_7dd49032_297216addr_kernel_cudaERNS_14TensorIteratorERKN3c106ScalarES9_ENKUlvE_clEvENKUlvE9_clEvEUlNS6_4HalfESC_SC_E0_EEvRNS_18TensorIteratorBaseERKT_EUliE_EEviT1_)
        /*0104*/ 	.short	0x0210
        /*0106*/ 	.short	0x0308


	//----- nvinfo : EIATTR_SW_WAR
	.align		4
.L_1128:
        /*0108*/ 	.byte	0x04, 0x36
        /*010a*/ 	.short	(.L_1130 - .L_1129)
.L_1129:
        /*010c*/ 	.word	0x00000008
.L_1130:


//--------------------- .nv.info._ZN2at6native27unrolled_elementwise_kernelIZZZNS0_54_GLOBAL__N__d8c5977b_16_LinearAlgebra_cu_7dd49032_297216addr_kernel_cudaERNS_14TensorIteratorERKN3c106ScalarES8_ENKUlvE_clEvENKUlvE9_clEvEUlNS5_4HalfESB_SB_E0_St5arrayIPcLm4EELi4E23TrivialOffsetCalculatorILi3EjESG_ILi1EjENS0_6memory12LoadWithCastILi3EEENSJ_13StoreWithCastILi1EEEEEviT_T0_T2_T3_T4_T5_ --------------------------
	.section	.nv.info._ZN2at6native27unrolled_elementwise_kernelIZZZNS0_54_GLOBAL__N__d8c5977b_16_LinearAlgebra_cu_7dd49032_297216addr_kernel_cudaERNS_14TensorIteratorERKN3c106ScalarES8_ENKUlvE_clEvENKUlvE9_clEvEUlNS5_4HalfESB_SB_E0_St5arrayIPcLm4EELi4E23TrivialOffsetCalculatorILi3EjESG_ILi1EjENS0_6memory12LoadWithCastILi3EEENSJ_13StoreWithCastILi1EEEEEviT_T0_T2_T3_T4_T5_,"",@"SHT_CUDA_INFO"
	.sectionflags	@""
	.align	4


	//----- nvinfo : EIATTR_CUDA_API_VERSION
	.align		4
        /*0000*/ 	.byte	0x04, 0x37
        /*0002*/ 	.short	(.L_1132 - .L_1131)
.L_1131:
        /*0004*/ 	.word	0x00000082


	//----- nvinfo : EIATTR_KPARAM_INFO
	.align		4
.L_1132:
        /*0008*/ 	.byte	0x04, 0x17
        /*000a*/ 	.short	(.L_1134 - .L_1133)
.L_1133:
        /*000c*/ 	.word	0x00000000
        /*0010*/ 	.short	0x0006
        /*0012*/ 	.short	0x004c
        /*0014*/ 	.byte	0x00, 0xf0, 0x21, 0x00


	//----- nvinfo : EIATTR_KPARAM_INFO
	.align		4
.L_1134:
        /*0018*/ 	.byte	0x04, 0x17
        /*001a*/ 	.short	(.L_1136 - .L_1135)
.L_1135:
        /*001c*/ 	.word	0x00000000
        /*0020*/ 	.short	0x0005
        /*0022*/ 	.short	0x003c
        /*0024*/ 	.byte	0x00, 0xf0, 0x41, 0x00


	//----- nvinfo : EIATTR_KPARAM_INFO
	.align		4
.L_1136:
        /*0028*/ 	.byte	0x04, 0x17
        /*002a*/ 	.short	(.L_1138 - .L_1137)
.L_1137:
        /*002c*/ 	.word	0x00000000
        /*0030*/ 	.short	0x0004
        /*0032*/ 	.short	0x0039
        /*0034*/ 	.byte	0x00, 0xf0, 0x05, 0x00


	//----- nvinfo : EIATTR_KPARAM_INFO
	.align		4
.L_1138:
        /*0038*/ 	.byte	0x04, 0x17
        /*003a*/ 	.short	(.L_1140 - .L_1139)
.L_1139:
        /*003c*/ 	.word	0x00000000
        /*0040*/ 	.short	0x0003
        /*0042*/ 	.short	0x0038
        /*0044*/ 	.byte	0x00, 0xf0, 0x05, 0x00


	//----- nvinfo : EIATTR_KPARAM_INFO
	.align		4
.L_1140:
        /*0048*/ 	.byte	0x04, 0x17
        /*004a*/ 	.short	(.L_1142 - .L_1141)
.L_1141:
        /*004c*/ 	.word	0x00000000
        /*0050*/ 	.short	0x0002
        /*0052*/ 	.short	0x0018
        /*0054*/ 	.byte	0x00, 0xf0, 0x81, 0x00


	//----- nvinfo : EIATTR_KPARAM_INFO
	.align		4
.L_1142:
        /*0058*/ 	.byte	0x04, 0x17
        /*005a*/ 	.short	(.L_1144 - .L_1143)
.L_1143:
        /*005c*/ 	.word	0x00000000
        /*0060*/ 	.short	0x0001
        /*0062*/ 	.short	0x0008
        /*0064*/ 	.byte	0x00, 0xf0, 0x41, 0x00


	//----- nvinfo : EIATTR_KPARAM_INFO
	.align		4
.L_1144:
        /*0068*/ 	.byte	0x04, 0x17
        /*006a*/ 	.short	(.L_1146 - .L_1145)
.L_1145:
        /*006c*/ 	.word	0x00000000
        /*0070*/ 	.short	0x0000
        /*0072*/ 	.short	0x0000
        /*0074*/ 	.byte	0x00, 0xf0, 0x11, 0x00


	//----- nvinfo : EIATTR_SPARSE_MMA_MASK
	.align		4
.L_1146:
        /*0078*/ 	.byte	0x03, 0x50
        /*007a*/ 	.short	0x0000


	//----- nvinfo : EIATTR_MAXREG_COUNT
	.align		4
        /*007c*/ 	.byte	0x03, 0x1b
        /*007e*/ 	.short	0x00ff


	//----- nvinfo : EIATTR_EXTERNS
	.align		4
        /*0080*/ 	.byte	0x04, 0x0f
        /*0082*/ 	.short	(.L_1148 - .L_1147)


	//   ....[0]....
	.align		4
.L_1147:
        /*0084*/ 	.word	index@(__assertfail)


	//----- nvinfo : EIATTR_MERCURY_ISA_VERSION
	.align		4
.L_1148:
        /*0088*/ 	.byte	0x03, 0x5f
        /*008a*/ 	.short	0x0101


	//----- nvinfo : EIATTR_SYSCALL_OFFSETS
	.align		4
        /*008c*/ 	.byte	0x04, 0x46
        /*008e*/ 	.short	(.L_1150 - .L_1149)


	//   ....[0]....
.L_1149:
        /*0090*/ 	.word	0x000010e0


	//   ....[1]....
        /*0094*/ 	.word	0x00002170


	//   ....[2]....
        /*0098*/ 	.word	0x00003200


	//   ....[3]....
        /*009c*/ 	.word	0x00004330


	//   ....[4]....
        /*00a0*/ 	.word	0x000053c0


	//   ....[5]....
        /*00a4*/ 	.word	0x00006450


	//   ....[6]....
        /*00a8*/ 	.word	0x00007590


	//   ....[7]....
        /*00ac*/ 	.word	0x00008630


	//   ....[8]....
        /*00b0*/ 	.word	0x000096d0


	//   ....[9]....
        /*00b4*/ 	.word	0x0000a820


	//   ....[10]....
        /*00b8*/ 	.word	0x0000b8c0


	//   ....[11]....
        /*00bc*/ 	.word	0x0000c880


	//   ....[12]....
        /*00c0*/ 	.word	0x0000df60


	//   ....[13]....
        /*00c4*/ 	.word	0x0000efc0


	//   ....[14]....
        /*00c8*/ 	.word	0x0000ffa0


	//   ....[15]....
        /*00cc*/ 	.word	0x00010fa0


	//----- nvinfo : EIATTR_EXIT_INSTR_OFFSETS
	.align		4
.L_1150:
        /*00d0*/ 	.byte	0x04, 0x1c
        /*00d2*/ 	.short	(.L_1152 - .L_1151)


	//   ....[0]....
.L_1151:
        /*00d4*/ 	.word	0x00010060


	//   ....[1]....
        /*00d8*/ 	.word	0x000101d0


	//   ....[2]....
        /*00dc*/ 	.word	0x00010210


	//   ....[3]....
        /*00e0*/ 	.word	0x000102b0


	//   ....[4]....
        /*00e4*/ 	.word	0x000102f0


	//   ....[5]....
        /*00e8*/ 	.word	0x00010330


	//   ....[6]....
        /*00ec*/ 	.word	0x000103c0


	//   ....[7]....
        /*00f0*/ 	.word	0x000103e0


	//   ....[8]....
        /*00f4*/ 	.word	0x00010480


	//   ....[9]....
        /*00f8*/ 	.word	0x000104d0


	//   ....[10]....
        /*00fc*/ 	.word	0x00010520


	//   ....[11]....
        /*0100*/ 	.word	0x000105f0


	//   ....[12]....
        /*0104*/ 	.word	0x00010650


	//   ....[13]....
        /*0108*/ 	.word	0x000107e0


	//   ....[14]....
        /*010c*/ 	.word	0x00010940


	//   ....[15]....
        /*0110*/ 	.word	0x00010980


	//   ....[16]....
        /*0114*/ 	.word	0x00010a40


	//   ....[17]....
        /*0118*/ 	.word	0x00010bc0


	//   ....[18]....
        /*011c*/ 	.word	0x00010d40


	//   ....[19]....
        /*0120*/ 	.word	0x00010ea0


	//   ....[20]....
        /*0124*/ 	.word	0x00010fb0


	//   ....[21]....
        /*0128*/ 	.word	0x00010ff0


	//   ....[22]....
        /*012c*/ 	.word	0x00011030


	//----- nvinfo : EIATTR_MAX_THREADS
	.align		4
.L_1152:
        /*0130*/ 	.byte	0x04, 0x05
        /*0132*/ 	.short	(.L_1154 - .L_1153)
.L_1153:
        /*0134*/ 	.word	0x00000080
        /*0138*/ 	.word	0x00000001
        /*013c*/ 	.word	0x00000001


	//----- nvinfo : EIATTR_CRS_STACK_SIZE
	.align		4
.L_1154:
        /*0140*/ 	.byte	0x04, 0x1e
        /*0142*/ 	.short	(.L_1156 - .L_1155)
.L_1155:
        /*0144*/ 	.word	0x00000000


	//----- nvinfo : EIATTR_CBANK_PARAM_SIZE
	.align		4
.L_1156:
        /*0148*/ 	.byte	0x03, 0x19
        /*014a*/ 	.short	0x0054


	//----- nvinfo : EIATTR_PARAM_CBANK
	.align		4
        /*014c*/ 	.byte	0x04, 0x0a
        /*014e*/ 	.short	(.L_1158 - .L_1157)
	.align		4
.L_1157:
        /*0150*/ 	.word	index@(.nv.constant0._ZN2at6native27unrolled_elementwise_kernelIZZZNS0_54_GLOBAL__N__d8c5977b_16_LinearAlgebra_cu_7dd49032_297216addr_kernel_cudaERNS_14TensorIteratorERKN3c106ScalarES8_ENKUlvE_clEvENKUlvE9_clEvEUlNS5_4HalfESB_SB_E0_St5arrayIPcLm4EELi4E23TrivialOffsetCalculatorILi3EjESG_ILi1EjENS0_6memory12LoadWithCastILi3EEENSJ_13StoreWithCastILi1EEEEEviT_T0_T2_T3_T4_T5_)
        /*0154*/ 	.short	0x0210
        /*0156*/ 	.short	0x0054


	//----- nvinfo : EIATTR_SW_WAR
	.align		4
.L_1158:
        /*0158*/ 	.byte	0x04, 0x36
        /*015a*/ 	.short	(.L_1160 - .L_1159)
.L_1159:
        /*015c*/ 	.word	0x00000008
.L_1160:


//--------------------- .nv.info._ZN2at6native18elementwise_kernelILi128ELi4EZNS0_22gpu_kernel_impl_nocastIZZZNS0_54_GLOBAL__N__d8c5977b_16_LinearAlgebra_cu_7dd49032_297216addr_kernel_cudaERNS_14TensorIteratorERKN3c106ScalarES9_ENKUlvE_clEvENKUlvE9_clEvEUlNS6_4HalfESC_SC_E0_EEvRNS_18TensorIteratorBaseERKT_EUliE_EEviT1_ --------------------------
	.section	.nv.info._ZN2at6native18elementwise_kernelILi128ELi4EZNS0_22gpu_kernel_impl_nocastIZZZNS0_54_GLOBAL__N__d8c5977b_16_LinearAlgebra_cu_7dd49032_297216addr_kernel_cudaERNS_14TensorIteratorERKN3c106ScalarES9_ENKUlvE_clEvENKUlvE9_clEvEUlNS6_4HalfESC_SC_E0_EEvRNS_18TensorIteratorBaseERKT_EUliE_EEviT1_,"",@"SHT_CUDA_INFO"
	.sectionflags	@""
	.align	4


	//----- nvinfo : EIATTR_CUDA_API_VERSION
	.align		4
        /*0000*/ 	.byte	0x04, 0x37
        /*0002*/ 	.short	(.L_1162 - .L_1161)
.L_1161:
        /*0004*/ 	.word	0x00000082


	//----- nvinfo : EIATTR_KPARAM_INFO
	.align		4
.L_1162:
        /*0008*/ 	.byte	0x04, 0x17
        /*000a*/ 	.short	(.L_1164 - .L_1163)
.L_1163:
        /*000c*/ 	.word	0x00000000
        /*0010*/ 	.short	0x0001
        /*0012*/ 	.short	0x0008
        /*0014*/ 	.byte	0x00, 0xf0, 0xe1, 0x0b


	//----- nvinfo : EIATTR_KPARAM_INFO
	.align		4
.L_1164:
        /*0018*/ 	.byte	0x04, 0x17
        /*001a*/ 	.short	(.L_1166 - .L_1165)
.L_1165:
        /*001c*/ 	.word	0x00000000
        /*0020*/ 	.short	0x0000
        /*0022*/ 	.short	0x0000
        /*0024*/ 	.byte	0x00, 0xf0, 0x11, 0x00


	//----- nvinfo : EIATTR_SPARSE_MMA_MASK
	.align		4
.L_1166:
        /*0028*/ 	.byte	0x03, 0x50
        /*002a*/ 	.short	0x0000


	//----- nvinfo : EIATTR_MAXREG_COUNT
	.align		4
        /*002c*/ 	.byte	0x03, 0x1b
        /*002e*/ 	.short	0x0080


	//----- nvinfo : EIATTR_MERCURY_ISA_VERSION
	.align		4
        /*0030*/ 	.byte	0x03, 0x5f
        /*0032*/ 	.short	0x0101


	//----- nvinfo : EIATTR_EXIT_INSTR_OFFSETS
	.align		4
        /*0034*/ 	.byte	0x04, 0x1c
        /*0036*/ 	.short	(.L_1168 - .L_1167)


	//   ....[0]....
.L_1167:
        /*0038*/ 	.word	0x00004e90


	//   ....[1]....
        /*003c*/ 	.word	0x00006860


	//----- nvinfo : EIATTR_MAX_THREADS
	.align		4
.L_1168:
        /*0040*/ 	.byte	0x04, 0x05
        /*0042*/ 	.short	(.L_1170 - .L_1169)
.L_1169:
        /*0044*/ 	.word	0x00000080
        /*0048*/ 	.word	0x00000001
        /*004c*/ 	.word	0x00000001


	//----- nvinfo : EIATTR_CRS_STACK_SIZE
	.align		4
.L_1170:
        /*0050*/ 	.byte	0x04, 0x1e
        /*0052*/ 	.short	(.L_1172 - .L_1171)
.L_1171:
        /*0054*/ 	.word	0x00000000


	//----- nvinfo : EIATTR_CBANK_PARAM_SIZE
	.align		4
.L_1172:
        /*0058*/ 	.byte	0x03, 0x19
        /*005a*/ 	.short	0x0300


	//----- nvinfo : EIATTR_PARAM_CBANK
	.align		4
        /*005c*/ 	.byte	0x04, 0x0a
        /*005e*/ 	.short	(.L_1174 - .L_1173)
	.align		4
.L_1173:
        /*0060*/ 	.word	index@(.nv.constant0._ZN2at6native18elementwise_kernelILi128ELi4EZNS0_22gpu_kernel_impl_nocastIZZZNS0_54_GLOBAL__N__d8c5977b_16_LinearAlgebra_cu_7dd49032_297216addr_kernel_cudaERNS_14TensorIteratorERKN3c106ScalarES9_ENKUlvE_clEvENKUlvE9_clEvEUlNS6_4HalfESC_SC_E0_EEvRNS_18TensorIteratorBaseERKT_EUliE_EEviT1_)
        /*0064*/ 	.short	0x0210
        /*0066*/ 	.short	0x0300


	//----- nvinfo : EIATTR_SW_WAR
	.align		4
.L_1174:
        /*0068*/ 	.byte	0x04, 0x36
        /*006a*/ 	.short	(.L_1176 - .L_1175)
.L_1175:
        /*006c*/ 	.word	0x00000008
.L_1176:


//--------------------- .nv.info._ZN2at6native27unrolled_elementwise_kernelIZZZNS0_54_GLOBAL__N__d8c5977b_16_LinearAlgebra_cu_7dd49032_297216addr_kernel_cudaERNS_14TensorIteratorERKN3c106ScalarES8_ENKUlvE_clEvENKUlvE9_clEvEUlNS5_4HalfESB_SB_E0_St5arrayIPcLm4EELi4E23TrivialOffsetCalculatorILi3EjESG_ILi1EjENS0_6memory15LoadWithoutCastENSJ_16StoreWithoutCastEEEviT_T0_T2_T3_T4_T5_ --------------------------
	.section	.nv.info._ZN2at6native27unrolled_elementwise_kernelIZZZNS0_54_GLOBAL__N__d8c5977b_16_LinearAlgebra_cu_7dd49032_297216addr_kernel_cudaERNS_14TensorIteratorERKN3c106ScalarES8_ENKUlvE_clEvENKUlvE9_clEvEUlNS5_4HalfESB_SB_E0_St5arrayIPcLm4EELi4E23TrivialOffsetCalculatorILi3EjESG_ILi1EjENS0_6memory15LoadWithoutCastENSJ_16StoreWithoutCastEEEviT_T0_T2_T3_T4_T5_,"",@"SHT_CUDA_INFO"
	.sectionflags	@""
	.align	4


	//----- nvinfo : EIATTR_CUDA_API_VERSION
	.align		4
        /*0000*/ 	.byte	0x04, 0x37
        /*0002*/ 	.short	(.L_1178 - .L_1177)
.L_1177:
        /*0004*/ 	.word	0x00000082


	//----- nvinfo : EIATTR_KPARAM_INFO
	.align		4
.L_1178:
        /*0008*/ 	.byte	0x04, 0x17
        /*000a*/ 	.short	(.L_1180 - .L_1179)
.L_1179:
        /*000c*/ 	.word	0x00000000
        /*0010*/ 	.short	0x0006
        /*0012*/ 	.short	0x003b
        /*0014*/ 	.byte	0x00, 0xf0, 0x05, 0x00


	//----- nvinfo : EIATTR_KPARAM_INFO
	.align		4
.L_1180:
        /*0018*/ 	.byte	0x04, 0x17
        /*001a*/ 	.short	(.L_1182 - .L_1181)
.L_1181:
        /*001c*/ 	.word	0x00000000
        /*0020*/ 	.short	0x0005
        /*0022*/ 	.short	0x003a
        /*0024*/ 	.byte	0x00, 0xf0, 0x05, 0x00


	//----- nvinfo : EIATTR_KPARAM_INFO
	.align		4
.L_1182:
        /*0028*/ 	.byte	0x04, 0x17
        /*002a*/ 	.short	(.L_1184 - .L_1183)
.L_1183:
        /*002c*/ 	.word	0x00000000
        /*0030*/ 	.short	0x0004
        /*0032*/ 	.short	0x0039
        /*0034*/ 	.byte	0x00, 0xf0, 0x05, 0x00


	//----- nvinfo : EIATTR_KPARAM_INFO
	.align		4
.L_1184:
        /*0038*/ 	.byte	0x04, 0x17
        /*003a*/ 	.short	(.L_1186 - .L_1185)
.L_1185:
        /*003c*/ 	.word	0x00000000
        /*0040*/ 	.short	0x0003
        /*0042*/ 	.short	0x0038
        /*0044*/ 	.byte	0x00, 0xf0, 0x05, 0x00


	//----- nvinfo : EIATTR_KPARAM_INFO
	.align		4
.L_1186:
        /*0048*/ 	.byte	0x04, 0x17
        /*004a*/ 	.short	(.L_1188 - .L_1187)
.L_1187:
        /*004c*/ 	.word	0x00000000
        /*0050*/ 	.short	0x0002
        /*0052*/ 	.short	0x0018
        /*0054*/ 	.byte	0x00, 0xf0, 0x81, 0x00


	//----- nvinfo : EIATTR_KPARAM_INFO
	.align		4
.L_1188:
        /*0058*/ 	.byte	0x04, 0x17
        /*005a*/ 	.short	(.L_1190 - .L_1189)
.L_1189:
        /*005c*/ 	.word	0x00000000
        /*0060*/ 	.short	0x0001
        /*0062*/ 	.short	0x0008
        /*0064*/ 	.byte	0x00, 0xf0, 0x41, 0x00


	//----- nvinfo : EIATTR_KPARAM_INFO
	.align		4
.L_1190:
        /*0068*/ 	.byte	0x04, 0x17
        /*006a*/ 	.short	(.L_1192 - .L_1191)
.L_1191:
        /*006c*/ 	.word	0x00000000
        /*0070*/ 	.short	0x0000
        /*0072*/ 	.short	0x0000
        /*0074*/ 	.byte	0x00, 0xf0, 0x11, 0x00


	//----- nvinfo : EIATTR_SPARSE_MMA_MASK
	.align		4
.L_1192:
        /*0078*/ 	.byte	0x03, 0x50
        /*007a*/ 	.short	0x0000


	//----- nvinfo : EIATTR_MAXREG_COUNT
	.align		4
        /*007c*/ 	.byte	0x03, 0x1b
        /*007e*/ 	.short	0x00ff


	//----- nvinfo : EIATTR_MERCURY_ISA_VERSION
	.align		4
        /*0080*/ 	.byte	0x03, 0x5f
        /*0082*/ 	.short	0x0101


	//----- nvinfo : EIATTR_EXIT_INSTR_OFFSETS
	.align		4
        /*0084*/ 	.byte	0x04, 0x1c
        /*0086*/ 	.short	(.L_1194 - .L_1193)


	//   ....[0]....
.L_1193:
        /*0088*/ 	.word	0x00000ad0


	//   ....[1]....
        /*008c*/ 	.word	0x00000b20


	//----- nvinfo : EIATTR_MAX_THREADS
	.align		4
.L_1194:
        /*0090*/ 	.byte	0x04, 0x05
        /*0092*/ 	.short	(.L_1196 - .L_1195)
.L_1195:
        /*0094*/ 	.word	0x00000080
        /*0098*/ 	.word	0x00000001
        /*009c*/ 	.word	0x00000001


	//----- nvinfo : EIATTR_CRS_STACK_SIZE
	.align		4
.L_1196:
        /*00a0*/ 	.byte	0x04, 0x1e
        /*00a2*/ 	.short	(.L_1198 - .L_1197)
.L_1197:
        /*00a4*/ 	.word	0x00000000


	//----- nvinfo : EIATTR_CBANK_PARAM_SIZE
	.align		4
.L_1198:
        /*00a8*/ 	.byte	0x03, 0x19
        /*00aa*/ 	.short	0x003c


	//----- nvinfo : EIATTR_PARAM_CBANK
	.align		4
        /*00ac*/ 	.byte	0x04, 0x0a
        /*00ae*/ 	.short	(.L_1200 - .L_1199)
	.align		4
.L_1199:
        /*00b0*/ 	.word	index@(.nv.constant0._ZN2at6native27unrolled_elementwise_kernelIZZZNS0_54_GLOBAL__N__d8c5977b_16_LinearAlgebra_cu_7dd49032_297216addr_kernel_cudaERNS_14TensorIteratorERKN3c106ScalarES8_ENKUlvE_clEvENKUlvE9_clEvEUlNS5_4HalfESB_SB_E0_St5arrayIPcLm4EELi4E23TrivialOffsetCalculatorILi3EjESG_ILi1EjENS0_6memory15LoadWithoutCastENSJ_16StoreWithoutCastEEEviT_T0_T2_T3_T4_T5_)
        /*00b4*/ 	.short	0x0210
        /*00b6*/ 	.short	0x003c


	//----- nvinfo : EIATTR_SW_WAR
	.align		4
.L_1200:
        /*00b8*/ 	.byte	0x04, 0x36
        /*00ba*/ 	.short	(.L_1202 - .L_1201)
.L_1201:
        /*00bc*/ 	.word	0x00000008
.L_1202:


//--------------------- .nv.info._ZN2at6native29vectorized_elementwise_kernelILi2EZZZNS0_54_GLOBAL__N__d8c5977b_16_LinearAlgebra_cu_7dd49032_297216addr_kernel_cudaERNS_14TensorIteratorERKN3c106ScalarES8_ENKUlvE_clEvENKUlvE9_clEvEUlNS5_4HalfESB_SB_E0_St5arrayIPcLm4EEEEviT0_T1_ --------------------------
	.section	.nv.info._ZN2at6native29vectorized_elementwise_kernelILi2EZZZNS0_54_GLOBAL__N__d8c5977b_16_LinearAlgebra_cu_7dd49032_297216addr_kernel_cudaERNS_14TensorIteratorERKN3c106ScalarES8_ENKUlvE_clEvENKUlvE9_clEvEUlNS5_4HalfESB_SB_E0_St5arrayIPcLm4EEEEviT0_T1_,"",@"SHT_CUDA_INFO"
	.sectionflags	@""
	.align	4


	//----- nvinfo : EIATTR_CUDA_API_VERSION
	.align		4
        /*0000*/ 	.byte	0x04, 0x37
        /*0002*/ 	.short	(.L_1204 - .L_1203)
.L_1203:
        /*0004*/ 	.word	0x00000082


	//----- nvinfo : EIATTR_KPARAM_INFO
	.align		4
.L_1204:
        /*0008*/ 	.byte	0x04, 0x17
        /*000a*/ 	.short	(.L_1206 - .L_1205)
.L_1205:
        /*000c*/ 	.word	0x00000000
        /*0010*/ 	.short	0x0002
        /*0012*/ 	.short	0x0018
        /*0014*/ 	.byte	0x00, 0xf0, 0x81, 0x00


	//----- nvinfo : EIATTR_KPARAM_INFO
	.align		4
.L_1206:
        /*0018*/ 	.byte	0x04, 0x17
        /*001a*/ 	.short	(.L_1208 - .L_1207)
.L_1207:
        /*001c*/ 	.word	0x00000000
        /*0020*/ 	.short	0x0001
        /*0022*/ 	.short	0x0008
        /*0024*/ 	.byte	0x00, 0xf0, 0x41, 0x00


	//----- nvinfo : EIATTR_KPARAM_INFO
	.align		4
.L_1208:
        /*0028*/ 	.byte	0x04, 0x17
        /*002a*/ 	.short	(.L_1210 - .L_1209)
.L_1209:
        /*002c*/ 	.word	0x00000000
        /*0030*/ 	.short	0x0000
        /*0032*/ 	.short	0x0000
        /*0034*/ 	.byte	0x00, 0xf0, 0x11, 0x00


	//----- nvinfo : EIATTR_SPARSE_MMA_MASK
	.align		4
.L_1210:
        /*0038*/ 	.byte	0x03, 0x50
        /*003a*/ 	.short	0x0000


	//----- nvinfo : EIATTR_MAXREG_COUNT
	.align		4
        /*003c*/ 	.byte	0x03, 0x1b
        /*003e*/ 	.short	0x00ff


	//----- nvinfo : EIATTR_MERCURY_ISA_VERSION
	.align		4
        /*0040*/ 	.byte	0x03, 0x5f
        /*0042*/ 	.short	0x0101


	//----- nvinfo : EIATTR_EXIT_INSTR_OFFSETS
	.align		4
        /*0044*/ 	.byte	0x04, 0x1c
        /*0046*/ 	.short	(.L_1212 - .L_1211)


	//   ....[0]....
.L_1211:
        /*0048*/ 	.word	0x000008d0


	//   ....[1]....
        /*004c*/ 	.word	0x00001ea0


	//   ....[2]....
        /*0050*/ 	.word	0x00001ef0


	//----- nvinfo : EIATTR_MAX_THREADS
	.align		4
.L_1212:
        /*0054*/ 	.byte	0x04, 0x05
        /*0056*/ 	.short	(.L_1214 - .L_1213)
.L_1213:
        /*0058*/ 	.word	0x00000080
        /*005c*/ 	.word	0x00000001
        /*0060*/ 	.word	0x00000001


	//----- nvinfo : EIATTR_CRS_STACK_SIZE
	.align		4
.L_1214:
        /*0064*/ 	.byte	0x04, 0x1e
        /*0066*/ 	.short	(.L_1216 - .L_1215)
.L_1215:
        /*0068*/ 	.word	0x00000000


	//----- nvinfo : EIATTR_CBANK_PARAM_SIZE
	.align		4
.L_1216:
        /*006c*/ 	.byte	0x03, 0x19
        /*006e*/ 	.short	0x0038


	//----- nvinfo : EIATTR_PARAM_CBANK
	.align		4
        /*0070*/ 	.byte	0x04, 0x0a
        /*0072*/ 	.short	(.L_1218 - .L_1217)
	.align		4
.L_1217:
        /*0074*/ 	.word	index@(.nv.constant0._ZN2at6native29vectorized_elementwise_kernelILi2EZZZNS0_54_GLOBAL__N__d8c5977b_16_LinearAlgebra_cu_7dd49032_297216addr_kernel_cudaERNS_14TensorIteratorERKN3c106ScalarES8_ENKUlvE_clEvENKUlvE9_clEvEUlNS5_4HalfESB_SB_E0_St5arrayIPcLm4EEEEviT0_T1_)
        /*0078*/ 	.short	0x0210
        /*007a*/ 	.short	0x0038


	//----- nvinfo : EIATTR_SW_WAR
	.align		4
.L_1218:
        /*007c*/ 	.byte	0x04, 0x36
        /*007e*/ 	.short	(.L_1220 - .L_1219)
.L_1219:
        /*0080*/ 	.word	0x00000008
.L_1220:


//--------------------- .nv.info._ZN2at6native29vectorized_elementwise_kernelILi4EZZZNS0_54_GLOBAL__N__d8c5977b_16_LinearAlgebra_cu_7dd49032_297216addr_kernel_cudaERNS_14TensorIteratorERKN3c106ScalarES8_ENKUlvE_clEvENKUlvE9_clEvEUlNS5_4HalfESB_SB_E0_St5arrayIPcLm4EEEEviT0_T1_ --------------------------
	.section	.nv.info._ZN2at6native29vectorized_elementwise_kernelILi4EZZZNS0_54_GLOBAL__N__d8c5977b_16_LinearAlgebra_cu_7dd49032_297216addr_kernel_cudaERNS_14TensorIteratorERKN3c106ScalarES8_ENKUlvE_clEvENKUlvE9_clEvEUlNS5_4HalfESB_SB_E0_St5arrayIPcLm4EEEEviT0_T1_,"",@"SHT_CUDA_INFO"
	.sectionflags	@""
	.align	4


	//----- nvinfo : EIATTR_CUDA_API_VERSION
	.align		4
        /*0000*/ 	.byte	0x04, 0x37
        /*0002*/ 	.short	(.L_1222 - .L_1221)
.L_1221:
        /*0004*/ 	.word	0x00000082


	//----- nvinfo : EIATTR_KPARAM_INFO
	.align		4
.L_1222:
        /*0008*/ 	.byte	0x04, 0x17
        /*000a*/ 	.short	(.L_1224 - .L_1223)
.L_1223:
        /*000c*/ 	.word	0x00000000
        /*0010*/ 	.short	0x0002
        /*0012*/ 	.short	0x0018
        /*0014*/ 	.byte	0x00, 0xf0, 0x81, 0x00


	//----- nvinfo : EIATTR_KPARAM_INFO
	.align		4
.L_1224:
        /*0018*/ 	.byte	0x04, 0x17
        /*001a*/ 	.short	(.L_1226 - .L_1225)
.L_1225:
        /*001c*/ 	.word	0x00000000
        /*0020*/ 	.short	0x0001
        /*0022*/ 	.short	0x0008
        /*0024*/ 	.byte	0x00, 0xf0, 0x41, 0x00


	//----- nvinfo : EIATTR_KPARAM_INFO
	.align		4
.L_1226:
        /*0028*/ 	.byte	0x04, 0x17
        /*002a*/ 	.short	(.L_1228 - .L_1227)
.L_1227:
        /*002c*/ 	.word	0x00000000
        /*0030*/ 	.short	0x0000
        /*0032*/ 	.short	0x0000
        /*0034*/ 	.byte	0x00, 0xf0, 0x11, 0x00


	//----- nvinfo : EIATTR_SPARSE_MMA_MASK
	.align		4
.L_1228:
        /*0038*/ 	.byte	0x03, 0x50
        /*003a*/ 	.short	0x0000


	//----- nvinfo : EIATTR_MAXREG_COUNT
	.align		4
        /*003c*/ 	.byte	0x03, 0x1b
        /*003e*/ 	.short	0x00ff


	//----- nvinfo : EIATTR_MERCURY_ISA_VERSION
	.align		4
        /*0040*/ 	.byte	0x03, 0x5f
        /*0042*/ 	.short	0x0101


	//----- nvinfo : EIATTR_EXIT_INSTR_OFFSETS
	.align		4
        /*0044*/ 	.byte	0x04, 0x1c
        /*0046*/ 	.short	(.L_1230 - .L_1229)


	//   ....[0]....
.L_1229:
        /*0048*/ 	.word	0x00000850


	//   ....[1]....
        /*004c*/ 	.word	0x00001e20


	//   ....[2]....
        /*0050*/ 	.word	0x00001e70


	//----- nvinfo : EIATTR_MAX_THREADS
	.align		4
.L_1230:
        /*0054*/ 	.byte	0x04, 0x05
        /*0056*/ 	.short	(.L_1232 - .L_1231)
.L_1231:
        /*0058*/ 	.word	0x00000080
        /*005c*/ 	.word	0x00000001
        /*0060*/ 	.word	0x00000001


	//----- nvinfo : EIATTR_CRS_STACK_SIZE
	.align		4
.L_1232:
        /*0064*/ 	.byte	0x04, 0x1e
        /*0066*/ 	.short	(.L_1234 - .L_1233)
.L_1233:
        /*0068*/ 	.word	0x00000000


	//----- nvinfo : EIATTR_CBANK_PARAM_SIZE
	.align		4
.L_1234:
        /*006c*/ 	.byte	0x03, 0x19
        /*006e*/ 	.short	0x0038


	//----- nvinfo : EIATTR_PARAM_CBANK
	.align		4
        /*0070*/ 	.byte	0x04, 0x0a
        /*0072*/ 	.short	(.L_1236 - .L_1235)
	.align		4
.L_1235:
        /*0074*/ 	.word	index@(.nv.constant0._ZN2at6native29vectorized_elementwise_kernelILi4EZZZNS0_54_GLOBAL__N__d8c5977b_16_LinearAlgebra_cu_7dd49032_297216addr_kernel_cudaERNS_14TensorIteratorERKN3c106ScalarES8_ENKUlvE_clEvENKUlvE9_clEvEUlNS5_4HalfESB_SB_E0_St5arrayIPcLm4EEEEviT0_T1_)
        /*0078*/ 	.short	0x0210
        /*007a*/ 	.short	0x0038


	//----- nvinfo : EIATTR_SW_WAR
	.align		4
.L_1236:
        /*007c*/ 	.byte	0x04, 0x36
        /*007e*/ 	.short	(.L_1238 - .L_1237)
.L_1237:
        /*0080*/ 	.word	0x00000008
.L_1238:


//--------------------- .nv.info._ZN2at6native29vectorized_elementwise_kernelILi8EZZZNS0_54_GLOBAL__N__d8c5977b_16_LinearAlgebra_cu_7dd49032_297216addr_kernel_cudaERNS_14TensorIteratorERKN3c106ScalarES8_ENKUlvE_clEvENKUlvE9_clEvEUlNS5_4HalfESB_SB_E0_St5arrayIPcLm4EEEEviT0_T1_ --------------------------
	.section	.nv.info._ZN2at6native29vectorized_elementwise_kernelILi8EZZZNS0_54_GLOBAL__N__d8c5977b_16_LinearAlgebra_cu_7dd49032_297216addr_kernel_cudaERNS_14TensorIteratorERKN3c106ScalarES8_ENKUlvE_clEvENKUlvE9_clEvEUlNS5_4HalfESB_SB_E0_St5arrayIPcLm4EEEEviT0_T1_,"",@"SHT_CUDA_INFO"
	.sectionflags	@""
	.align	4


	//----- nvinfo : EIATTR_CUDA_API_VERSION
	.align		4
        /*0000*/ 	.byte	0x04, 0x37
        /*0002*/ 	.short	(.L_1240 - .L_1239)
.L_1239:
        /*0004*/ 	.word	0x00000082


	//----- nvinfo : EIATTR_KPARAM_INFO
	.align		4
.L_1240:
        /*0008*/ 	.byte	0x04, 0x17
        /*000a*/ 	.short	(.L_1242 - .L_1241)
.L_1241:
        /*000c*/ 	.word	0x00000000
        /*0010*/ 	.short	0x0002
        /*0012*/ 	.short	0x0018
        /*0014*/ 	.byte	0x00, 0xf0, 0x81, 0x00


	//----- nvinfo : EIATTR_KPARAM_INFO
	.align		4
.L_1242:
        /*0018*/ 	.byte	0x04, 0x17
        /*001a*/ 	.short	(.L_1244 - .L_1243)
.L_1243:
        /*001c*/ 	.word	0x00000000
        /*0020*/ 	.short	0x0001
        /*0022*/ 	.short	0x0008
        /*0024*/ 	.byte	0x00, 0xf0, 0x41, 0x00


	//----- nvinfo : EIATTR_KPARAM_INFO
	.align		4
.L_1244:
        /*0028*/ 	.byte	0x04, 0x17
        /*002a*/ 	.short	(.L_1246 - .L_1245)
.L_1245:
        /*002c*/ 	.word	0x00000000
        /*0030*/ 	.short	0x0000
        /*0032*/ 	.short	0x0000
        /*0034*/ 	.byte	0x00, 0xf0, 0x11, 0x00


	//----- nvinfo : EIATTR_SPARSE_MMA_MASK
	.align		4
.L_1246:
        /*0038*/ 	.byte	0x03, 0x50
        /*003a*/ 	.short	0x0000


	//----- nvinfo : EIATTR_MAXREG_COUNT
	.align		4
        /*003c*/ 	.byte	0x03, 0x1b
        /*003e*/ 	.short	0x00ff


	//----- nvinfo : EIATTR_MERCURY_ISA_VERSION
	.align		4
        /*0040*/ 	.byte	0x03, 0x5f
        /*0042*/ 	.short	0x0101


	//----- nvinfo : EIATTR_EXIT_INSTR_OFFSETS
	.align		4
        /*0044*/ 	.byte	0x04, 0x1c
        /*0046*/ 	.short	(.L_1248 - .L_1247)


	//   ....[0]....
.L_1247:
        /*0048*/ 	.word	0x00000810


	//   ....[1]....
        /*004c*/ 	.word	0x00001de0


	//   ....[2]....
        /*0050*/ 	.word	0x00001e30


	//----- nvinfo : EIATTR_MAX_THREADS
	.align		4
.L_1248:
        /*0054*/ 	.byte	0x04, 0x05
        /*0056*/ 	.short	(.L_1250 - .L_1249)
.L_1249:
        /*0058*/ 	.word	0x00000080
        /*005c*/ 	.word	0x00000001
        /*0060*/ 	.word	0x00000001


	//----- nvinfo : EIATTR_CRS_STACK_SIZE
	.align		4
.L_1250:
        /*0064*/ 	.byte	0x04, 0x1e
        /*0066*/ 	.short	(.L_1252 - .L_1251)
.L_1251:
        /*0068*/ 	.word	0x00000000


	//----- nvinfo : EIATTR_CBANK_PARAM_SIZE
	.align		4
.L_1252:
        /*006c*/ 	.byte	0x03, 0x19
        /*006e*/ 	.short	0x0038


	//----- nvinfo : EIATTR_PARAM_CBANK
	.align		4
        /*0070*/ 	.byte	0x04, 0x0a
        /*0072*/ 	.short	(.L_1254 - .L_1253)
	.align		4
.L_1253:
        /*0074*/ 	.word	index@(.nv.constant0._ZN2at6native29vectorized_elementwise_kernelILi8EZZZNS0_54_GLOBAL__N__d8c5977b_16_LinearAlgebra_cu_7dd49032_297216addr_kernel_cudaERNS_14TensorIteratorERKN3c106ScalarES8_ENKUlvE_clEvENKUlvE9_clEvEUlNS5_4HalfESB_SB_E0_St5arrayIPcLm4EEEEviT0_T1_)
        /*0078*/ 	.short	0x0210
        /*007a*/ 	.short	0x0038


	//----- nvinfo : EIATTR_SW_WAR
	.align		4
.L_1254:
        /*007c*/ 	.byte	0x04, 0x36
        /*007e*/ 	.short	(.L_1256 - .L_1255)
.L_1255:
        /*0080*/ 	.word	0x00000008
.L_1256:


//--------------------- .nv.info._ZN2at6native18elementwise_kernelILi128ELi4EZNS0_15gpu_kernel_implIZZZNS0_54_GLOBAL__N__d8c5977b_16_LinearAlgebra_cu_7dd49032_297216addr_kernel_cudaERNS_14TensorIteratorERKN3c106ScalarES9_ENKUlvE_clEvENKUlvE9_clEvEUlNS6_4HalfESC_SC_E_EEvRNS_18TensorIteratorBaseERKT_EUliE_EEviT1_ --------------------------
	.section	.nv.info._ZN2at6native18elementwise_kernelILi128ELi4EZNS0_15gpu_kernel_implIZZZNS0_54_GLOBAL__N__d8c5977b_16_LinearAlgebra_cu_7dd49032_297216addr_kernel_cudaERNS_14TensorIteratorERKN3c106ScalarES9_ENKUlvE_clEvENKUlvE9_clEvEUlNS6_4HalfESC_SC_E_EEvRNS_18TensorIteratorBaseERKT_EUliE_EEviT1_,"",@"SHT_CUDA_INFO"
	.sectionflags	@""
	.align	4


	//----- nvinfo : EIATTR_CUDA_API_VERSION
	.align		4
        /*0000*/ 	.byte	0x04, 0x37
        /*0002*/ 	.short	(.L_1258 - .L_1257)
.L_1257:
        /*0004*/ 	.word	0x00000082


	//----- nvinfo : EIATTR_KPARAM_INFO
	.align		4
.L_1258:
        /*0008*/ 	.byte	0x04, 0x17
        /*000a*/ 	.short	(.L_1260 - .L_1259)
.L_1259:
        /*000c*/ 	.word	0x00000000
        /*0010*/ 	.short	0x0001
        /*0012*/ 	.short	0x0008
        /*0014*/ 	.byte	0x00, 0xf0, 0x01, 0x0c


	//----- nvinfo : EIATTR_KPARAM_INFO
	.align		4
.L_1260:
        /*0018*/ 	.byte	0x04, 0x17
        /*001a*/ 	.short	(.L_1262 - .L_1261)
.L_1261:
        /*001c*/ 	.word	0x00000000
        /*0020*/ 	.short	0x0000
        /*0022*/ 	.short	0x0000
        /*0024*/ 	.byte	0x00, 0xf0, 0x11, 0x00


	//----- nvinfo : EIATTR_SPARSE_MMA_MASK
	.align		4
.L_1262:
        /*0028*/ 	.byte	0x03, 0x50
        /*002a*/ 	.short	0x0000


	//----- nvinfo : EIATTR_MAXREG_COUNT
	.align		4
        /*002c*/ 	.byte	0x03, 0x1b
        /*002e*/ 	.short	0x0080


	//----- nvinfo : EIATTR_EXTERNS
	.align		4
        /*0030*/ 	.byte	0x04, 0x0f
        /*0032*/ 	.short	(.L_1264 - .L_1263)


	//   ....[0]....
	.align		4
.L_1263:
        /*0034*/ 	.word	index@(__assertfail)


	//----- nvinfo : EIATTR_MERCURY_ISA_VERSION
	.align		4
.L_1264:
        /*0038*/ 	.byte	0x03, 0x5f
        /*003a*/ 	.short	0x0101


	//----- nvinfo : EIATTR_SYSCALL_OFFSETS
	.align		4
        /*003c*/ 	.byte	0x04, 0x46
        /*003e*/ 	.short	(.L_1266 - .L_1265)


	//   ....[0]....
.L_1265:
        /*0040*/ 	.word	0x00001860


	//   ....[1]....
        /*0044*/ 	.word	0x00002830


	//   ....[2]....
        /*0048*/ 	.word	0x000037e0


	//   ....[3]....
        /*004c*/ 	.word	0x000047e0


	//   ....[4]....
        /*0050*/ 	.word	0x000060a0


	//   ....[5]....
        /*0054*/ 	.word	0x00007070


	//   ....[6]....
        /*0058*/ 	.word	0x00008020


	//   ....[7]....
        /*005c*/ 	.word	0x00009020


	//   ....[8]....
        /*0060*/ 	.word	0x0000a8d0


	//   ....[9]....
        /*0064*/ 	.word	0x0000b8a0


	//   ....[10]....
        /*0068*/ 	.word	0x0000c850


	//   ....[11]....
        /*006c*/ 	.word	0x0000d850


	//   ....[12]....
        /*0070*/ 	.word	0x0000f0f0


	//   ....[13]....
        /*0074*/ 	.word	0x000100c0


	//   ....[14]....
        /*0078*/ 	.word	0x00011070


	//   ....[15]....
        /*007c*/ 	.word	0x00012060


	//----- nvinfo : EIATTR_EXIT_INSTR_OFFSETS
	.align		4
.L_1266:
        /*0080*/ 	.byte	0x04, 0x1c
        /*0082*/ 	.short	(.L_1268 - .L_1267)


	//   ....[0]....
.L_1267:
        /*0084*/ 	.word	0x0000d920


	//   ....[1]....
        /*0088*/ 	.word	0x00011290


	//   ....[2]....
        /*008c*/ 	.word	0x000112d0


	//   ....[3]....
        /*0090*/ 	.word	0x00011370


	//   ....[4]....
        /*0094*/ 	.word	0x000113b0


	//   ....[5]....
        /*0098*/ 	.word	0x000113f0


	//   ....[6]....
        /*009c*/ 	.word	0x00011480


	//   ....[7]....
        /*00a0*/ 	.word	0x000114a0


	//   ....[8]....
        /*00a4*/ 	.word	0x00011540


	//   ....[9]....
        /*00a8*/ 	.word	0x00011590


	//   ....[10]....
        /*00ac*/ 	.word	0x000115e0


	//   ....[11]....
        /*00b0*/ 	.word	0x000116b0


	//   ....[12]....
        /*00b4*/ 	.word	0x00011710


	//   ....[13]....
        /*00b8*/ 	.word	0x000118a0


	//   ....[14]....
        /*00bc*/ 	.word	0x00011a00


	//   ....[15]....
        /*00c0*/ 	.word	0x00011a40


	//   ....[16]....
        /*00c4*/ 	.word	0x00011b00


	//   ....[17]....
        /*00c8*/ 	.word	0x00011c80


	//   ....[18]....
        /*00cc*/ 	.word	0x00011e00


	//   ....[19]....
        /*00d0*/ 	.word	0x00011f60


	//   ....[20]....
        /*00d4*/ 	.word	0x00012070


	//   ....[21]....
        /*00d8*/ 	.word	0x000120b0


	//   ....[22]....
        /*00dc*/ 	.word	0x000120f0


	//----- nvinfo : EIATTR_MAX_THREADS
	.align		4
.L_1268:
        /*00e0*/ 	.byte	0x04, 0x05
        /*00e2*/ 	.short	(.L_1270 - .L_1269)
.L_1269:
        /*00e4*/ 	.word	0x00000080
        /*00e8*/ 	.word	0x00000001
        /*00ec*/ 	.word	0x00000001


	//----- nvinfo : EIATTR_CRS_STACK_SIZE
	.align		4
.L_1270:
        /*00f0*/ 	.byte	0x04, 0x1e
        /*00f2*/ 	.short	(.L_1272 - .L_1271)
.L_1271:
        /*00f4*/ 	.word	0x00000000


	//----- nvinfo : EIATTR_CBANK_PARAM_SIZE
	.align		4
.L_1272:
        /*00f8*/ 	.byte	0x03, 0x19
        /*00fa*/ 	.short	0x0308


	//----- nvinfo : EIATTR_PARAM_CBANK
	.align		4
        /*00fc*/ 	.byte	0x04, 0x0a
        /*00fe*/ 	.short	(.L_1274 - .L_1273)
	.align		4
.L_1273:
        /*0100*/ 	.word	index@(.nv.constant0._ZN2at6native18elementwise_kernelILi128ELi4EZNS0_15gpu_kernel_implIZZZNS0_54_GLOBAL__N__d8c5977b_16_LinearAlgebra_cu_7dd49032_297216addr_kernel_cudaERNS_14TensorIteratorERKN3c106ScalarES9_ENKUlvE_clEvENKUlvE9_clEvEUlNS6_4HalfESC_SC_E_EEvRNS_18TensorIteratorBaseERKT_EUliE_EEviT1_)
        /*0104*/ 	.short	0x0210
        /*0106*/ 	.short	0x0308


	//----- nvinfo : EIATTR_SW_WAR
	.align		4
.L_1274:
        /*0108*/ 	.byte	0x04, 0x36
        /*010a*/ 	.short	(.L_1276 - .L_1275)
.L_1275:
        /*010c*/ 	.word	0x00000008
.L_1276:


//--------------------- .nv.info._ZN2at6native27unrolled_elementwise_kernelIZZZNS0_54_GLOBAL__N__d8c5977b_16_LinearAlgebra_cu_7dd49032_297216addr_kernel_cudaERNS_14TensorIteratorERKN3c106ScalarES8_ENKUlvE_clEvENKUlvE9_clEvEUlNS5_4HalfESB_SB_E_St5arrayIPcLm4EELi4E23TrivialOffsetCalculatorILi3EjESG_ILi1EjENS0_6memory12LoadWithCastILi3EEENSJ_13StoreWithCastILi1EEEEEviT_T0_T2_T3_T4_T5_ --------------------------
	.section	.nv.info._ZN2at6native27unrolled_elementwise_kernelIZZZNS0_54_GLOBAL__N__d8c5977b_16_LinearAlgebra_cu_7dd49032_297216addr_kernel_cudaERNS_14TensorIteratorERKN3c106ScalarES8_ENKUlvE_clEvENKUlvE9_clEvEUlNS5_4HalfESB_SB_E_St5arrayIPcLm4EELi4E23TrivialOffsetCalculatorILi3EjESG_ILi1EjENS0_6memory12LoadWithCastILi3EEENSJ_13StoreWithCastILi1EEEEEviT_T0_T2_T3_T4_T5_,"",@"SHT_CUDA_INFO"
	.sectionflags	@""
	.align	4


	//----- nvinfo : EIATTR_CUDA_API_VERSION
	.align		4
        /*0000*/ 	.byte	0x04, 0x37
        /*0002*/ 	.short	(.L_1278 - .L_1277)
.L_1277:
        /*0004*/ 	.word	0x00000082


	//----- nvinfo : EIATTR_KPARAM_INFO
	.align		4
.L_1278:
        /*0008*/ 	.byte	0x04, 0x17
        /*000a*/ 	.short	(.L_1280 - .L_1279)
.L_1279:
        /*000c*/ 	.word	0x00000000
        /*0010*/ 	.short	0x0006
        /*0012*/ 	.short	0x004c
        /*0014*/ 	.byte	0x00, 0xf0, 0x21, 0x00


	//----- nvinfo : EIATTR_KPARAM_INFO
	.align		4
.L_1280:
        /*0018*/ 	.byte	0x04, 0x17
        /*001a*/ 	.short	(.L_1282 - .L_1281)
.L_1281:
        /*001c*/ 	.word	0x00000000
        /*0020*/ 	.short	0x0005
        /*0022*/ 	.short	0x003c
        /*0024*/ 	.byte	0x00, 0xf0, 0x41, 0x00


	//----- nvinfo : EIATTR_KPARAM_INFO
	.align		4
.L_1282:
        /*0028*/ 	.byte	0x04, 0x17
        /*002a*/ 	.short	(.L_1284 - .L_1283)
.L_1283:
        /*002c*/ 	.word	0x00000000
        /*0030*/ 	.short	0x0004
        /*0032*/ 	.short	0x0039
        /*0034*/ 	.byte	0x00, 0xf0, 0x05, 0x00


	//----- nvinfo : EIATTR_KPARAM_INFO
	.align		4
.L_1284:
        /*0038*/ 	.byte	0x04, 0x17
        /*003a*/ 	.short	(.L_1286 - .L_1285)
.L_1285:
        /*003c*/ 	.word	0x00000000
        /*0040*/ 	.short	0x0003
        /*0042*/ 	.short	0x0038
        /*0044*/ 	.byte	0x00, 0xf0, 0x05, 0x00


	//----- nvinfo : EIATTR_KPARAM_INFO
	.align		4
.L_1286:
        /*0048*/ 	.byte	0x04, 0x17
        /*004a*/ 	.short	(.L_1288 - .L_1287)
.L_1287:
        /*004c*/ 	.word	0x00000000
        /*0050*/ 	.short	0x0002
        /*0052*/ 	.short	0x0018
        /*0054*/ 	.byte	0x00, 0xf0, 0x81, 0x00


	//----- nvinfo : EIATTR_KPARAM_INFO
	.align		4
.L_1288:
        /*0058*/ 	.byte	0x04, 0x17
        /*005a*/ 	.short	(.L_1290 - .L_1289)
.L_1289:
        /*005c*/ 	.word	0x00000000
        /*0060*/ 	.short	0x0001
        /*0062*/ 	.short	0x0008
        /*0064*/ 	.byte	0x00, 0xf0, 0x41, 0x00


	//----- nvinfo : EIATTR_KPARAM_INFO
	.align		4
.L_1290:
        /*0068*/ 	.byte	0x04, 0x17
        /*006a*/ 	.short	(.L_1292 - .L_1291)
.L_1291:
        /*006c*/ 	.word	0x00000000
        /*0070*/ 	.short	0x0000
        /*0072*/ 	.short	0x0000
        /*0074*/ 	.byte	0x00, 0xf0, 0x11, 0x00


	//----- nvinfo : EIATTR_SPARSE_MMA_MASK
	.align		4
.L_1292:
        /*0078*/ 	.byte	0x03, 0x50
        /*007a*/ 	.short	0x0000


	//----- nvinfo : EIATTR_MAXREG_COUNT
	.align		4
        /*007c*/ 	.byte	0x03, 0x1b
        /*007e*/ 	.short	0x00ff


	//----- nvinfo : EIATTR_EXTERNS
	.align		4
        /*0080*/ 	.byte	0x04, 0x0f
        /*0082*/ 	.short	(.L_1294 - .L_1293)


	//   ....[0]....
	.align		4
.L_1293:
        /*0084*/ 	.word	index@(__assertfail)


	//----- nvinfo : EIATTR_MERCURY_ISA_VERSION
	.align		4
.L_1294:
        /*0088*/ 	.byte	0x03, 0x5f
        /*008a*/ 	.short	0x0101


	//----- nvinfo : EIATTR_SYSCALL_OFFSETS
	.align		4
        /*008c*/ 	.byte	0x04, 0x46
        /*008e*/ 	.short	(.L_1296 - .L_1295)


	//   ....[0]....
.L_1295:
        /*0090*/ 	.word	0x00000270


	//   ....[1]....
        /*0094*/ 	.word	0x00001250


	//   ....[2]....
        /*0098*/ 	.word	0x000022e0


	//   ....[3]....
        /*009c*/ 	.word	0x00002580


	//   ....[4]....
        /*00a0*/ 	.word	0x00003570


	//   ....[5]....
        /*00a4*/ 	.word	0x00004600


	//   ....[6]....
        /*00a8*/ 	.word	0x000048c0


	//   ....[7]....
        /*00ac*/ 	.word	0x000058b0


	//   ....[8]....
        /*00b0*/ 	.word	0x00006950


	//   ....[9]....
        /*00b4*/ 	.word	0x00006bf0


	//   ....[10]....
        /*00b8*/ 	.word	0x00007be0


	//   ....[11]....
        /*00bc*/ 	.word	0x00008ba0


	//   ....[12]....
        /*00c0*/ 	.word	0x0000a040


	//   ....[13]....
        /*00c4*/ 	.word	0x0000b060


	//   ....[14]....
        /*00c8*/ 	.word	0x0000c040


	//   ....[15]....
        /*00cc*/ 	.word	0x0000d020


	//----- nvinfo : EIATTR_EXIT_INSTR_OFFSETS
	.align		4
.L_1296:
        /*00d0*/ 	.byte	0x04, 0x1c
        /*00d2*/ 	.short	(.L_1298 - .L_1297)


	//   ....[0]....
.L_1297:
        /*00d4*/ 	.word	0x0000c100


	//   ....[1]....
        /*00d8*/ 	.word	0x0000c250


	//   ....[2]....
        /*00dc*/ 	.word	0x0000c290


	//   ....[3]....
        /*00e0*/ 	.word	0x0000c330


	//   ....[4]....
        /*00e4*/ 	.word	0x0000c370


	//   ....[5]....
        /*00e8*/ 	.word	0x0000c3b0


	//   ....[6]....
        /*00ec*/ 	.word	0x0000c440


	//   ....[7]....
        /*00f0*/ 	.word	0x0000c460


	//   ....[8]....
        /*00f4*/ 	.word	0x0000c500


	//   ....[9]....
        /*00f8*/ 	.word	0x0000c550


	//   ....[10]....
        /*00fc*/ 	.word	0x0000c5a0


	//   ....[11]....
        /*0100*/ 	.word	0x0000c670


	//   ....[12]....
        /*0104*/ 	.word	0x0000c6d0


	//   ....[13]....
        /*0108*/ 	.word	0x0000c860


	//   ....[14]....
        /*010c*/ 	.word	0x0000c9c0


	//   ....[15]....
        /*0110*/ 	.word	0x0000ca00


	//   ....[16]....
        /*0114*/ 	.word	0x0000cac0


	//   ....[17]....
        /*0118*/ 	.word	0x0000cc40


	//   ....[18]....
        /*011c*/ 	.word	0x0000cdc0


	//   ....[19]....
        /*0120*/ 	.word	0x0000cf20


	//   ....[20]....
        /*0124*/ 	.word	0x0000d030


	//   ....[21]....
        /*0128*/ 	.word	0x0000d070


	//   ....[22]....
        /*012c*/ 	.word	0x0000d0b0


	//----- nvinfo : EIATTR_MAX_THREADS
	.align		4
.L_1298:
        /*0130*/ 	.byte	0x04, 0x05
        /*0132*/ 	.short	(.L_1300 - .L_1299)
.L_1299:
        /*0134*/ 	.word	0x00000080
        /*0138*/ 	.word	0x00000001
        /*013c*/ 	.word	0x00000001


	//----- nvinfo : EIATTR_CRS_STACK_SIZE
	.align		4
.L_1300:
        /*0140*/ 	.byte	0x04, 0x1e
        /*0142*/ 	.short	(.L_1302 - .L_1301)
.L_1301:
        /*0144*/ 	.word	0x00000000


	//----- nvinfo : EIATTR_CBANK_PARAM_SIZE
	.align		4
.L_1302:
        /*0148*/ 	.byte	0x03, 0x19
        /*014a*/ 	.short	0x0054


	//----- nvinfo : EIATTR_PARAM_CBANK
	.align		4
        /*014c*/ 	.byte	0x04, 0x0a
        /*014e*/ 	.short	(.L_1304 - .L_1303)
	.align		4
.L_1303:
        /*0150*/ 	.word	index@(.nv.constant0._ZN2at6native27unrolled_elementwise_kernelIZZZNS0_54_GLOBAL__N__d8c5977b_16_LinearAlgebra_cu_7dd49032_297216addr_kernel_cudaERNS_14TensorIteratorERKN3c106ScalarES8_ENKUlvE_clEvENKUlvE9_clEvEUlNS5_4HalfESB_SB_E_St5arrayIPcLm4EELi4E23TrivialOffsetCalculatorILi3EjESG_ILi1EjENS0_6memory12LoadWithCastILi3EEENSJ_13StoreWithCastILi1EEEEEviT_T0_T2_T3_T4_T5_)
        /*0154*/ 	.short	0x0210
        /*0156*/ 	.short	0x0054


	//----- nvinfo : EIATTR_SW_WAR
	.align		4
.L_1304:
        /*0158*/ 	.byte	0x04, 0x36
        /*015a*/ 	.short	(.L_1306 - .L_1305)
.L_1305:
        /*015c*/ 	.word	0x00000008
.L_1306:


//--------------------- .nv.info._ZN2at6native18elementwise_kernelILi128ELi4EZNS0_22gpu_kernel_impl_nocastIZZZNS0_54_GLOBAL__N__d8c5977b_16_LinearAlgebra_cu_7dd49032_297216addr_kernel_cudaERNS_14TensorIteratorERKN3c106ScalarES9_ENKUlvE_clEvENKUlvE9_clEvEUlNS6_4HalfESC_SC_E_EEvRNS_18TensorIteratorBaseERKT_EUliE_EEviT1_ --------------------------
	.section	.nv.info._ZN2at6native18elementwise_kernelILi128ELi4EZNS0_22gpu_kernel_impl_nocastIZZZNS0_54_GLOBAL__N__d8c5977b_16_LinearAlgebra_cu_7dd49032_297216addr_kernel_cudaERNS_14TensorIteratorERKN3c106ScalarES9_ENKUlvE_clEvENKUlvE9_clEvEUlNS6_4HalfESC_SC_E_EEvRNS_18TensorIteratorBaseERKT_EUliE_EEviT1_,"",@"SHT_CUDA_INFO"
	.sectionflags	@""
	.align	4


	//----- nvinfo : EIATTR_CUDA_API_VERSION
	.align		4
        /*0000*/ 	.byte	0x04, 0x37
        /*0002*/ 	.short	(.L_1308 - .L_1307)
.L_1307:
        /*0004*/ 	.word	0x00000082


	//----- nvinfo : EIATTR_KPARAM_INFO
	.align		4
.L_1308:
        /*0008*/ 	.byte	0x04, 0x17
        /*000a*/ 	.short	(.L_1310 - .L_1309)
.L_1309:
        /*000c*/ 	.word	0x00000000
        /*0010*/ 	.short	0x0001
        /*0012*/ 	.short	0x0008
        /*0014*/ 	.byte	0x00, 0xf0, 0xe1, 0x0b


	//----- nvinfo : EIATTR_KPARAM_INFO
	.align		4
.L_1310:
        /*0018*/ 	.byte	0x04, 0x17
        /*001a*/ 	.short	(.L_1312 - .L_1311)
.L_1311:
        /*001c*/ 	.word	0x00000000
        /*0020*/ 	.short	0x0000
        /*0022*/ 	.short	0x0000
        /*0024*/ 	.byte	0x00, 0xf0, 0x11, 0x00


	//----- nvinfo : EIATTR_SPARSE_MMA_MASK
	.align		4
.L_1312:
        /*0028*/ 	.byte	0x03, 0x50
        /*002a*/ 	.short	0x0000


	//----- nvinfo : EIATTR_MAXREG_COUNT
	.align		4
        /*002c*/ 	.byte	0x03, 0x1b
        /*002e*/ 	.short	0x0080


	//----- nvinfo : EIATTR_MERCURY_ISA_VERSION
	.align		4
        /*0030*/ 	.byte	0x03, 0x5f
        /*0032*/ 	.short	0x0101


	//----- nvinfo : EIATTR_EXIT_INSTR_OFFSETS
	.align		4
        /*0034*/ 	.byte	0x04, 0x1c
        /*0036*/ 	.short	(.L_1314 - .L_1313)


	//   ....[0]....
.L_1313:
        /*0038*/ 	.word	0x00004770


	//   ....[1]....
        /*003c*/ 	.word	0x00005ee0


	//----- nvinfo : EIATTR_MAX_THREADS
	.align		4
.L_1314:
        /*0040*/ 	.byte	0x04, 0x05
        /*0042*/ 	.short	(.L_1316 - .L_1315)
.L_1315:
        /*0044*/ 	.word	0x00000080
        /*0048*/ 	.word	0x00000001
        /*004c*/ 	.word	0x00000001


	//----- nvinfo : EIATTR_CRS_STACK_SIZE
	.align		4
.L_1316:
        /*0050*/ 	.byte	0x04, 0x1e
        /*0052*/ 	.short	(.L_1318 - .L_1317)
.L_1317:
        /*0054*/ 	.word	0x00000000


	//----- nvinfo : EIATTR_CBANK_PARAM_SIZE
	.align		4
.L_1318:
        /*0058*/ 	.byte	0x03, 0x19
        /*005a*/ 	.short	0x0300


	//----- nvinfo : EIATTR_PARAM_CBANK
	.align		4
        /*005c*/ 	.byte	0x04, 0x0a
        /*005e*/ 	.short	(.L_1320 - .L_1319)
	.align		4
.L_1319:
        /*0060*/ 	.word	index@(.nv.constant0._ZN2at6native18elementwise_kernelILi128ELi4EZNS0_22gpu_kernel_impl_nocastIZZZNS0_54_GLOBAL__N__d8c5977b_16_LinearAlgebra_cu_7dd49032_297216addr_kernel_cudaERNS_14TensorIteratorERKN3c106ScalarES9_ENKUlvE_clEvENKUlvE9_clEvEUlNS6_4HalfESC_SC_E_EEvRNS_18TensorIteratorBaseERKT_EUliE_EEviT1_)
        /*0064*/ 	.short	0x0210
        /*0066*/ 	.short	0x0300


	//----- nvinfo : EIATTR_SW_WAR
	.align		4
.L_1320:
        /*0068*/ 	.byte	0x04, 0x36
        /*006a*/ 	.short	(.L_1322 - .L_1321)
.L_1321:
        /*006c*/ 	.word	0x00000008
.L_1322:


//--------------------- .nv.info._ZN2at6native27unrolled_elementwise_kernelIZZZNS0_54_GLOBAL__N__d8c5977b_16_LinearAlgebra_cu_7dd49032_297216addr_kernel_cudaERNS_14TensorIteratorERKN3c106ScalarES8_ENKUlvE_clEvENKUlvE9_clEvEUlNS5_4HalfESB_SB_E_St5arrayIPcLm4EELi4E23TrivialOffsetCalculatorILi3EjESG_ILi1EjENS0_6memory15LoadWithoutCastENSJ_16StoreWithoutCastEEEviT_T0_T2_T3_T4_T5_ --------------------------
	.section	.nv.info._ZN2at6native27unrolled_elementwise_kernelIZZZNS0_54_GLOBAL__N__d8c5977b_16_LinearAlgebra_cu_7dd49032_297216addr_kernel_cudaERNS_14TensorIteratorERKN3c106ScalarES8_ENKUlvE_clEvENKUlvE9_clEvEUlNS5_4HalfESB_SB_E_St5arrayIPcLm4EELi4E23TrivialOffsetCalculatorILi3EjESG_ILi1EjENS0_6memory15LoadWithoutCastENSJ_16StoreWithoutCastEEEviT_T0_T2_T3_T4_T5_,"",@"SHT_CUDA_INFO"
	.sectionflags	@""
	.align	4


	//----- nvinfo : EIATTR_CUDA_API_VERSION
	.align		4
        /*0000*/ 	.byte	0x04, 0x37
        /*0002*/ 	.short	(.L_1324 - .L_1323)
.L_1323:
        /*0004*/ 	.word	0x00000082


	//----- nvinfo : EIATTR_KPARAM_INFO
	.align		4
.L_1324:
        /*0008*/ 	.byte	0x04, 0x17
        /*000a*/ 	.short	(.L_1326 - .L_1325)
.L_1325:
        /*000c*/ 	.word	0x00000000
        /*0010*/ 	.short	0x0006
        /*0012*/ 	.short	0x003b
        /*0014*/ 	.byte	0x00, 0xf0, 0x05, 0x00


	//----- nvinfo : EIATTR_KPARAM_INFO
	.align		4
.L_1326:
        /*0018*/ 	.byte	0x04, 0x17
        /*001a*/ 	.short	(.L_1328 - .L_1327)
.L_1327:
        /*001c*/ 	.word	0x00000000
        /*0020*/ 	.short	0x0005
        /*0022*/ 	.short	0x003a
        /*0024*/ 	.byte	0x00, 0xf0, 0x05, 0x00


	//----- nvinfo : EIATTR_KPARAM_INFO
	.align		4
.L_1328:
        /*0028*/ 	.byte	0x04, 0x17
        /*002a*/ 	.short	(.L_1330 - .L_1329)
.L_1329:
        /*002c*/ 	.word	0x00000000
        /*0030*/ 	.short	0x0004
        /*0032*/ 	.short	0x0039
        /*0034*/ 	.byte	0x00, 0xf0, 0x05, 0x00


	//----- nvinfo : EIATTR_KPARAM_INFO
	.align		4
.L_1330:
        /*0038*/ 	.byte	0x04, 0x17
        /*003a*/ 	.short	(.L_1332 - .L_1331)
.L_1331:
        /*003c*/ 	.word	0x00000000
        /*0040*/ 	.short	0x0003
        /*0042*/ 	.short	0x0038
        /*0044*/ 	.byte	0x00, 0xf0, 0x05, 0x00


	//----- nvinfo : EIATTR_KPARAM_INFO
	.align		4
.L_1332:
        /*0048*/ 	.byte	0x04, 0x17
        /*004a*/ 	.short	(.L_1334 - .L_1333)
.L_1333:
        /*004c*/ 	.word	0x00000000
        /*0050*/ 	.short	0x0002
        /*0052*/ 	.short	0x0018
        /*0054*/ 	.byte	0x00, 0xf0, 0x81, 0x00


	//----- nvinfo : EIATTR_KPARAM_INFO
	.align		4
.L_1334:
        /*0058*/ 	.byte	0x04, 0x17
        /*005a*/ 	.short	(.L_1336 - .L_1335)
.L_1335:
        /*005c*/ 	.word	0x00000000
        /*0060*/ 	.short	0x0001
        /*0062*/ 	.short	0x0008
        /*0064*/ 	.byte	0x00, 0xf0, 0x41, 0x00


	//----- nvinfo : EIATTR_KPARAM_INFO
	.align		4
.L_1336:
        /*0068*/ 	.byte	0x04, 0x17
        /*006a*/ 	.short	(.L_1338 - .L_1337)
.L_1337:
        /*006c*/ 	.word	0x00000000
        /*0070*/ 	.short	0x0000
        /*0072*/ 	.short	0x0000
        /*0074*/ 	.byte	0x00, 0xf0, 0x11, 0x00


	//----- nvinfo : EIATTR_SPARSE_MMA_MASK
	.align		4
.L_1338:
        /*0078*/ 	.byte	0x03, 0x50
        /*007a*/ 	.short	0x0000


	//----- nvinfo : EIATTR_MAXREG_COUNT
	.align		4
        /*007c*/ 	.byte	0x03, 0x1b
        /*007e*/ 	.short	0x00ff


	//----- nvinfo : EIATTR_MERCURY_ISA_VERSION
	.align		4
        /*0080*/ 	.byte	0x03, 0x5f
        /*0082*/ 	.short	0x0101


	//----- nvinfo : EIATTR_EXIT_INSTR_OFFSETS
	.align		4
        /*0084*/ 	.byte	0x04, 0x1c
        /*0086*/ 	.short	(.L_1340 - .L_1339)


	//   ....[0]....
.L_1339:
        /*0088*/ 	.word	0x000007d0


	//   ....[1]....
        /*008c*/ 	.word	0x00000820


	//----- nvinfo : EIATTR_MAX_THREADS
	.align		4
.L_1340:
        /*0090*/ 	.byte	0x04, 0x05
        /*0092*/ 	.short	(.L_1342 - .L_1341)
.L_1341:
        /*0094*/ 	.word	0x00000080
        /*0098*/ 	.word	0x00000001
        /*009c*/ 	.word	0x00000001


	//----- nvinfo : EIATTR_CRS_STACK_SIZE
	.align		4
.L_1342:
        /*00a0*/ 	.byte	0x04, 0x1e
        /*00a2*/ 	.short	(.L_1344 - .L_1343)
.L_1343:
        /*00a4*/ 	.word	0x00000000


	//----- nvinfo : EIATTR_CBANK_PARAM_SIZE
	.align		4
.L_1344:
        /*00a8*/ 	.byte	0x03, 0x19
        /*00aa*/ 	.short	0x003c


	//----- nvinfo : EIATTR_PARAM_CBANK
	.align		4
        /*00ac*/ 	.byte	0x04, 0x0a
        /*00ae*/ 	.short	(.L_1346 - .L_1345)
	.align		4
.L_1345:
        /*00b0*/ 	.word	index@(.nv.constant0._ZN2at6native27unrolled_elementwise_kernelIZZZNS0_54_GLOBAL__N__d8c5977b_16_LinearAlgebra_cu_7dd49032_297216addr_kernel_cudaERNS_14TensorIteratorERKN3c106ScalarES8_ENKUlvE_clEvENKUlvE9_clEvEUlNS5_4HalfESB_SB_E_St5arrayIPcLm4EELi4E23TrivialOffsetCalculatorILi3EjESG_ILi1EjENS0_6memory15LoadWithoutCastENSJ_16StoreWithoutCastEEEviT_T0_T2_T3_T4_T5_)
        /*00b4*/ 	.short	0x0210
        /*00b6*/ 	.short	0x003c


	//----- nvinfo : EIATTR_SW_WAR
	.align		4
.L_1346:
        /*00b8*/ 	.byte	0x04, 0x36
        /*00ba*/ 	.short	(.L_1348 - .L_1347)
.L_1347:
        /*00bc*/ 	.word	0x00000008
.L_1348:


//--------------------- .nv.info._ZN2at6native29vectorized_elementwise_kernelILi2EZZZNS0_54_GLOBAL__N__d8c5977b_16_LinearAlgebra_cu_7dd49032_297216addr_kernel_cudaERNS_14TensorIteratorERKN3c106ScalarES8_ENKUlvE_clEvENKUlvE9_clEvEUlNS5_4HalfESB_SB_E_St5arrayIPcLm4EEEEviT0_T1_ --------------------------
	.section	.nv.info._ZN2at6native29vectorized_elementwise_kernelILi2EZZZNS0_54_GLOBAL__N__d8c5977b_16_LinearAlgebra_cu_7dd49032_297216addr_kernel_cudaERNS_14TensorIteratorERKN3c106ScalarES8_ENKUlvE_clEvENKUlvE9_clEvEUlNS5_4HalfESB_SB_E_St5arrayIPcLm4EEEEviT0_T1_,"",@"SHT_CUDA_INFO"
	.sectionflags	@""
	.align	4


	//----- nvinfo : EIATTR_CUDA_API_VERSION
	.align		4
        /*0000*/ 	.byte	0x04, 0x37
        /*0002*/ 	.short	(.L_1350 - .L_1349)
.L_1349:
        /*0004*/ 	.word	0x00000082


	//----- nvinfo : EIATTR_KPARAM_INFO
	.align		4
.L_1350:
        /*0008*/ 	.byte	0x04, 0x17
        /*000a*/ 	.short	(.L_1352 - .L_1351)
.L_1351:
        /*000c*/ 	.word	0x00000000
        /*0010*/ 	.short	0x0002
        /*0012*/ 	.short	0x0018
        /*0014*/ 	.byte	0x00, 0xf0, 0x81, 0x00


	//----- nvinfo : EIATTR_KPARAM_INFO
	.align		4
.L_1352:
        /*0018*/ 	.byte	0x04, 0x17
        /*001a*/ 	.short	(.L_1354 - .L_1353)
.L_1353:
        /*001c*/ 	.word	0x00000000
        /*0020*/ 	.short	0x0001
        /*0022*/ 	.short	0x0008
        /*0024*/ 	.byte	0x00, 0xf0, 0x41, 0x00


	//----- nvinfo : EIATTR_KPARAM_INFO
	.align		4
.L_1354:
        /*0028*/ 	.byte	0x04, 0x17
        /*002a*/ 	.short	(.L_1356 - .L_1355)
.L_1355:
        /*002c*/ 	.word	0x00000000
        /*0030*/ 	.short	0x0000
        /*0032*/ 	.short	0x0000
        /*0034*/ 	.byte	0x00, 0xf0, 0x11, 0x00


	//----- nvinfo : EIATTR_SPARSE_MMA_MASK
	.align		4
.L_1356:
        /*0038*/ 	.byte	0x03, 0x50
        /*003a*/ 	.short	0x0000


	//----- nvinfo : EIATTR_MAXREG_COUNT
	.align		4
        /*003c*/ 	.byte	0x03, 0x1b
        /*003e*/ 	.short	0x00ff


	//----- nvinfo : EIATTR_MERCURY_ISA_VERSION
	.align		4
        /*0040*/ 	.byte	0x03, 0x5f
        /*0042*/ 	.short	0x0101


	//----- nvinfo : EIATTR_EXIT_INSTR_OFFSETS
	.align		4
        /*0044*/ 	.byte	0x04, 0x1c
        /*0046*/ 	.short	(.L_1358 - .L_1357)


	//   ....[0]....
.L_1357:
        /*0048*/ 	.word	0x00000540


	//   ....[1]....
        /*004c*/ 	.word	0x00001540


	//   ....[2]....
        /*0050*/ 	.word	0x00001590


	//----- nvinfo : EIATTR_MAX_THREADS
	.align		4
.L_1358:
        /*0054*/ 	.byte	0x04, 0x05
        /*0056*/ 	.short	(.L_1360 - .L_1359)
.L_1359:
        /*0058*/ 	.word	0x00000080
        /*005c*/ 	.word	0x00000001
        /*0060*/ 	.word	0x00000001


	//----- nvinfo : EIATTR_CRS_STACK_SIZE
	.align		4
.L_1360:
        /*0064*/ 	.byte	0x04, 0x1e
        /*0066*/ 	.short	(.L_1362 - .L_1361)
.L_1361:
        /*0068*/ 	.word	0x00000000


	//----- nvinfo : EIATTR_CBANK_PARAM_SIZE
	.align		4
.L_1362:
        /*006c*/ 	.byte	0x03, 0x19
        /*006e*/ 	.short	0x0038


	//----- nvinfo : EIATTR_PARAM_CBANK
	.align		4
        /*0070*/ 	.byte	0x04, 0x0a
        /*0072*/ 	.short	(.L_1364 - .L_1363)
	.align		4
.L_1363:
        /*0074*/ 	.word	index@(.nv.constant0._ZN2at6native29vectorized_elementwise_kernelILi2EZZZNS0_54_GLOBAL__N__d8c5977b_16_LinearAlgebra_cu_7dd49032_297216addr_kernel_cudaERNS_14TensorIteratorERKN3c106ScalarES8_ENKUlvE_clEvENKUlvE9_clEvEUlNS5_4HalfESB_SB_E_St5arrayIPcLm4EEEEviT0_T1_)
        /*0078*/ 	.short	0x0210
        /*007a*/ 	.short	0x0038


	//----- nvinfo : EIATTR_SW_WAR
	.align		4
.L_1364:
        /*007c*/ 	.byte	0x04, 0x36
        /*007e*/ 	.short	(.L_1366 - .L_1365)
.L_1365:
        /*0080*/ 	.word	0x00000008
.L_1366:


//--------------------- .nv.info._ZN2at6native29vectorized_elementwise_kernelILi4EZZZNS0_54_GLOBAL__N__d8c5977b_16_LinearAlgebra_cu_7dd49032_297216addr_kernel_cudaERNS_14TensorIteratorERKN3c106ScalarES8_ENKUlvE_clEvENKUlvE9_clEvEUlNS5_4HalfESB_SB_E_St5arrayIPcLm4EEEEviT0_T1_ --------------------------
	.section	.nv.info._ZN2at6native29vectorized_elementwise_kernelILi4EZZZNS0_54_GLOBAL__N__d8c5977b_16_LinearAlgebra_cu_7dd49032_297216addr_kernel_cudaERNS_14TensorIteratorERKN3c106ScalarES8_ENKUlvE_clEvENKUlvE9_clEvEUlNS5_4HalfESB_SB_E_St5arrayIPcLm4EEEEviT0_T1_,"",@"SHT_CUDA_INFO"
	.sectionflags	@""
	.align	4


	//----- nvinfo : EIATTR_CUDA_API_VERSION
	.align		4
        /*0000*/ 	.byte	0x04, 0x37
        /*0002*/ 	.short	(.L_1368 - .L_1367)
.L_1367:
        /*0004*/ 	.word	0x00000082


	//----- nvinfo : EIATTR_KPARAM_INFO
	.align		4
.L_1368:
        /*0008*/ 	.byte	0x04, 0x17
        /*000a*/ 	.short	(.L_1370 - .L_1369)
.L_1369:
        /*000c*/ 	.word	0x00000000
        /*0010*/ 	.short	0x0002
        /*0012*/ 	.short	0x0018
        /*0014*/ 	.byte	0x00, 0xf0, 0x81, 0x00


	//----- nvinfo : EIATTR_KPARAM_INFO
	.align		4
.L_1370:
        /*0018*/ 	.byte	0x04, 0x17
        /*001a*/ 	.short	(.L_1372 - .L_1371)
.L_1371:
        /*001c*/ 	.word	0x00000000
        /*0020*/ 	.short	0x0001
        /*0022*/ 	.short	0x0008
        /*0024*/ 	.byte	0x00, 0xf0, 0x41, 0x00


	//----- nvinfo : EIATTR_KPARAM_INFO
	.align		4
.L_1372:
        /*0028*/ 	.byte	0x04, 0x17
        /*002a*/ 	.short	(.L_1374 - .L_1373)
.L_1373:
        /*002c*/ 	.word	0x00000000
        /*0030*/ 	.short	0x0000
        /*0032*/ 	.short	0x0000
        /*0034*/ 	.byte	0x00, 0xf0, 0x11, 0x00


	//----- nvinfo : EIATTR_SPARSE_MMA_MASK
	.align		4
.L_1374:
        /*0038*/ 	.byte	0x03, 0x50
        /*003a*/ 	.short	0x0000


	//----- nvinfo : EIATTR_MAXREG_COUNT
	.align		4
        /*003c*/ 	.byte	0x03, 0x1b
        /*003e*/ 	.short	0x00ff


	//----- nvinfo : EIATTR_MERCURY_ISA_VERSION
	.align		4
        /*0040*/ 	.byte	0x03, 0x5f
        /*0042*/ 	.short	0x0101


	//----- nvinfo : EIATTR_EXIT_INSTR_OFFSETS
	.align		4
        /*0044*/ 	.byte	0x04, 0x1c
        /*0046*/ 	.short	(.L_1376 - .L_1375)


	//   ....[0]....
.L_1375:
        /*0048*/ 	.word	0x000004e0


	//   ....[1]....
        /*004c*/ 	.word	0x000014e0


	//   ....[2]....
        /*0050*/ 	.word	0x00001530


	//----- nvinfo : EIATTR_MAX_THREADS
	.align		4
.L_1376:
        /*0054*/ 	.byte	0x04, 0x05
        /*0056*/ 	.short	(.L_1378 - .L_1377)
.L_1377:
        /*0058*/ 	.word	0x00000080
        /*005c*/ 	.word	0x00000001
        /*0060*/ 	.word	0x00000001


	//----- nvinfo : EIATTR_CRS_STACK_SIZE
	.align		4
.L_1378:
        /*0064*/ 	.byte	0x04, 0x1e
        /*0066*/ 	.short	(.L_1380 - .L_1379)
.L_1379:
        /*0068*/ 	.word	0x00000000


	//----- nvinfo : EIATTR_CBANK_PARAM_SIZE
	.align		4
.L_1380:
        /*006c*/ 	.byte	0x03, 0x19
        /*006e*/ 	.short	0x0038


	//----- nvinfo : EIATTR_PARAM_CBANK
	.align		4
        /*0070*/ 	.byte	0x04, 0x0a
        /*0072*/ 	.short	(.L_1382 - .L_1381)
	.align		4
.L_1381:
        /*0074*/ 	.word	index@(.nv.constant0._ZN2at6native29vectorized_elementwise_kernelILi4EZZZNS0_54_GLOBAL__N__d8c5977b_16_LinearAlgebra_cu_7dd49032_297216addr_kernel_cudaERNS_14TensorIteratorERKN3c106ScalarES8_ENKUlvE_clEvENKUlvE9_clEvEUlNS5_4HalfESB_SB_E_St5arrayIPcLm4EEEEviT0_T1_)
        /*0078*/ 	.short	0x0210
        /*007a*/ 	.short	0x0038


	//----- nvinfo : EIATTR_SW_WAR
	.align		4
.L_1382:
        /*007c*/ 	.byte	0x04, 0x36
        /*007e*/ 	.short	(.L_1384 - .L_1383)
.L_1383:
        /*0080*/ 	.word	0x00000008
.L_1384:


//--------------------- .nv.info._ZN2at6native29vectorized_elementwise_kernelILi8EZZZNS0_54_GLOBAL__N__d8c5977b_16_LinearAlgebra_cu_7dd49032_297216addr_kernel_cudaERNS_14TensorIteratorERKN3c106ScalarES8_ENKUlvE_clEvENKUlvE9_clEvEUlNS5_4HalfESB_SB_E_St5arrayIPcLm4EEEEviT0_T1_ --------------------------
	.section	.nv.info._ZN2at6native29vectorized_elementwise_kernelILi8EZZZNS0_54_GLOBAL__N__d8c5977b_16_LinearAlgebra_cu_7dd49032_297216addr_kernel_cudaERNS_14TensorIteratorERKN3c106ScalarES8_ENKUlvE_clEvENKUlvE9_clEvEUlNS5_4HalfESB_SB_E_St5arrayIPcLm4EEEEviT0_T1_,"",@"SHT_CUDA_INFO"
	.sectionflags	@""
	.align	4


	//----- nvinfo : EIATTR_CUDA_API_VERSION
	.align		4
        /*0000*/ 	.byte	0x04, 0x37
        /*0002*/ 	.short	(.L_1386 - .L_1385)
.L_1385:
        /*0004*/ 	.word	0x00000082


	//----- nvinfo : EIATTR_KPARAM_INFO
	.align		4
.L_1386:
        /*0008*/ 	.byte	0x04, 0x17
        /*000a*/ 	.short	(.L_1388 - .L_1387)
.L_1387:
        /*000c*/ 	.word	0x00000000
        /*0010*/ 	.short	0x0002
        /*0012*/ 	.short	0x0018
        /*0014*/ 	.byte	0x00, 0xf0, 0x81, 0x00


	//----- nvinfo : EIATTR_KPARAM_INFO
	.align		4
.L_1388:
        /*0018*/ 	.byte	0x04, 0x17
        /*001a*/ 	.short	(.L_1390 - .L_1389)
.L_1389:
        /*001c*/ 	.word	0x00000000
        /*0020*/ 	.short	0x0001
        /*0022*/ 	.short	0x0008
        /*0024*/ 	.byte	0x00, 0xf0, 0x41, 0x00


	//----- nvinfo : EIATTR_KPARAM_INFO
	.align		4
.L_1390:
        /*0028*/ 	.byte	0x04, 0x17
        /*002a*/ 	.short	(.L_1392 - .L_1391)
.L_1391:
        /*002c*/ 	.word	0x00000000
        /*0030*/ 	.short	0x0000
        /*0032*/ 	.short	0x0000
        /*0034*/ 	.byte	0x00, 0xf0, 0x11, 0x00


	//----- nvinfo : EIATTR_SPARSE_MMA_MASK
	.align		4
.L_1392:
        /*0038*/ 	.byte	0x03, 0x50
        /*003a*/ 	.short	0x0000


	//----- nvinfo : EIATTR_MAXREG_COUNT
	.align		4
        /*003c*/ 	.byte	0x03, 0x1b
        /*003e*/ 	.short	0x00ff


	//----- nvinfo : EIATTR_MERCURY_ISA_VERSION
	.align		4
        /*0040*/ 	.byte	0x03, 0x5f
        /*0042*/ 	.short	0x0101


	//----- nvinfo : EIATTR_EXIT_INSTR_OFFSETS
	.align		4
        /*0044*/ 	.byte	0x04, 0x1c
        /*0046*/ 	.short	(.L_1394 - .L_1393)


	//   ....[0]....
.L_1393:
        /*0048*/ 	.word	0x000004b0


	//   ....[1]....
        /*004c*/ 	.word	0x000014b0


	//   ....[2]....
        /*0050*/ 	.word	0x00001500


	//----- nvinfo : EIATTR_MAX_THREADS
	.align		4
.L_1394:
        /*0054*/ 	.byte	0x04, 0x05
        /*0056*/ 	.short	(.L_1396 - .L_1395)
.L_1395:
        /*0058*/ 	.word	0x00000080
        /*005c*/ 	.word	0x00000001
        /*0060*/ 	.word	0x00000001


	//----- nvinfo : EIATTR_CRS_STACK_SIZE
	.align		4
.L_1396:
        /*0064*/ 	.byte	0x04, 0x1e
        /*0066*/ 	.short	(.L_1398 - .L_1397)
.L_1397:
        /*0068*/ 	.word	0x00000000


	//----- nvinfo : EIATTR_CBANK_PARAM_SIZE
	.align		4
.L_1398:
        /*006c*/ 	.byte	0x03, 0x19
        /*006e*/ 	.short	0x0038


	//----- nvinfo : EIATTR_PARAM_CBANK
	.align		4
        /*0070*/ 	.byte	0x04, 0x0a
        /*0072*/ 	.short	(.L_1400 - .L_1399)
	.align		4
.L_1399:
        /*0074*/ 	.word	index@(.nv.constant0._ZN2at6native29vectorized_elementwise_kernelILi8EZZZNS0_54_GLOBAL__N__d8c5977b_16_LinearAlgebra_cu_7dd49032_297216addr_kernel_cudaERNS_14TensorIteratorERKN3c106ScalarES8_ENKUlvE_clEvENKUlvE9_clEvEUlNS5_4HalfESB_SB_E_St5arrayIPcLm4EEEEviT0_T1_)
        /*0078*/ 	.short	0x0210
        /*007a*/ 	.short	0x0038


	//----- nvinfo : EIATTR_SW_WAR
	.align		4
.L_1400:
        /*007c*/ 	.byte	0x04, 0x36
        /*007e*/ 	.short	(.L_1402 - .L_1401)
.L_1401:
        /*0080*/ 	.word	0x00000008
.L_1402:


//--------------------- .nv.info._ZN2at6native18elementwise_kernelILi128ELi4EZNS0_15gpu_kernel_implIZZZNS0_54_GLOBAL__N__d8c5977b_16_LinearAlgebra_cu_7dd49032_297216addr_kernel_cudaERNS_14TensorIteratorERKN3c106ScalarES9_ENKUlvE_clEvENKUlvE8_clEvEUlNS6_8BFloat16ESC_SC_E0_EEvRNS_18TensorIteratorBaseERKT_EUliE_EEviT1_ --------------------------
	.section	.nv.info._ZN2at6native18elementwise_kernelILi128ELi4EZNS0_15gpu_kernel_implIZZZNS0_54_GLOBAL__N__d8c5977b_16_LinearAlgebra_cu_7dd49032_297216addr_kernel_cudaERNS_14TensorIteratorERKN3c106ScalarES9_ENKUlvE_clEvENKUlvE8_clEvEUlNS6_8BFloat16ESC_SC_E0_EEvRNS_18TensorIteratorBaseERKT_EUliE_EEviT1_,"",@"SHT_CUDA_INFO"
	.sectionflags	@""
	.align	4


	//----- nvinfo : EIATTR_CUDA_API_VERSION
	.align		4
        /*0000*/ 	.byte	0x04, 0x37
        /*0002*/ 	.short	(.L_1404 - .L_1403)
.L_1403:
        /*0004*/ 	.word	0x00000082


	//----- nvinfo : EIATTR_KPARAM_INFO
	.align		4
.L_1404:
        /*0008*/ 	.byte	0x04, 0x17
        /*000a*/ 	.short	(.L_1406 - .L_1405)
.L_1405:
        /*000c*/ 	.word	0x00000000
        /*0010*/ 	.short	0x0001
        /*0012*/ 	.short	0x0008
        /*0014*/ 	.byte	0x00, 0xf0, 0x01, 0x0c


	//----- nvinfo : EIATTR_KPARAM_INFO
	.align		4
.L_1406:
        /*0018*/ 	.byte	0x04, 0x17
        /*001a*/ 	.short	(.L_1408 - .L_1407)
.L_1407:
        /*001c*/ 	.word	0x00000000
        /*0020*/ 	.short	0x0000
        /*0022*/ 	.short	0x0000
        /*0024*/ 	.byte	0x00, 0xf0, 0x11, 0x00


	//----- nvinfo : EIATTR_SPARSE_MMA_MASK
	.align		4
.L_1408:
        /*0028*/ 	.byte	0x03, 0x50
        /*002a*/ 	.short	0x0000


	//----- nvinfo : EIATTR_MAXREG_COUNT
	.align		4
        /*002c*/ 	.byte	0x03, 0x1b
        /*002e*/ 	.short	0x0080


	//----- nvinfo : EIATTR_EXTERNS
	.align		4
        /*0030*/ 	.byte	0x04, 0x0f
        /*0032*/ 	.short	(.L_1410 - .L_1409)


	//   ....[0]....
	.align		4
.L_1409:
        /*0034*/ 	.word	index@(__assertfail)


	//----- nvinfo : EIATTR_MERCURY_ISA_VERSION
	.align		4
.L_1410:
        /*0038*/ 	.byte	0x03, 0x5f
        /*003a*/ 	.short	0x0101


	//----- nvinfo : EIATTR_SYSCALL_OFFSETS
	.align		4
        /*003c*/ 	.byte	0x04, 0x46
        /*003e*/ 	.short	(.L_1412 - .L_1411)


	//   ....[0]....
.L_1411:
        /*0040*/ 	.word	0x00002890


	//   ....[1]....
        /*0044*/ 	.word	0x00003940


	//   ....[2]....
        /*0048*/ 	.word	0x00004910


	//   ....[3]....
        /*004c*/ 	.word	0x000059a0


	//   ....[4]....
        /*0050*/ 	.word	0x00008280


	//   ....[5]....
        /*0054*/ 	.word	0x00009330


	//   ....[6]....
        /*0058*/ 	.word	0x0000a300


	//   ....[7]....
        /*005c*/ 	.word	0x0000b380


	//   ....[8]....
        /*0060*/ 	.word	0x0000dc50


	//   ....[9]....
        /*0064*/ 	.word	0x0000ed00


	//   ....[10]....
        /*0068*/ 	.word	0x0000fcd0


	//   ....[11]....
        /*006c*/ 	.word	0x00010d50


	//   ....[12]....
        /*0070*/ 	.word	0x00013610


	//   ....[13]....
        /*0074*/ 	.word	0x000146c0


	//   ....[14]....
        /*0078*/ 	.word	0x00015690


	//   ....[15]....
        /*007c*/ 	.word	0x00016710


	//----- nvinfo : EIATTR_EXIT_INSTR_OFFSETS
	.align		4
.L_1412:
        /*0080*/ 	.byte	0x04, 0x1c
        /*0082*/ 	.short	(.L_1414 - .L_1413)


	//   ....[0]....
.L_1413:
        /*0084*/ 	.word	0x00010e20


	//   ....[1]....
        /*0088*/ 	.word	0x00015940


	//   ....[2]....
        /*008c*/ 	.word	0x00015980


	//   ....[3]....
        /*0090*/ 	.word	0x00015a20


	//   ....[4]....
        /*0094*/ 	.word	0x00015a60


	//   ....[5]....
        /*0098*/ 	.word	0x00015aa0


	//   ....[6]....
        /*009c*/ 	.word	0x00015b30


	//   ....[7]....
        /*00a0*/ 	.word	0x00015b70


	//   ....[8]....
        /*00a4*/ 	.word	0x00015c10


	//   ....[9]....
        /*00a8*/ 	.word	0x00015c60


	//   ....[10]....
        /*00ac*/ 	.word	0x00015cb0


	//   ....[11]....
        /*00b0*/ 	.word	0x00015d80


	//   ....[12]....
        /*00b4*/ 	.word	0x00015de0


	//   ....[13]....
        /*00b8*/ 	.word	0x00015f70


	//   ....[14]....
        /*00bc*/ 	.word	0x000160d0


	//   ....[15]....
        /*00c0*/ 	.word	0x000160f0


	//   ....[16]....
        /*00c4*/ 	.word	0x000161b0


	//   ....[17]....
        /*00c8*/ 	.word	0x00016330


	//   ....[18]....
        /*00cc*/ 	.word	0x000164b0


	//   ....[19]....
        /*00d0*/ 	.word	0x00016610


	//   ....[20]....
        /*00d4*/ 	.word	0x00016720


	//   ....[21]....
        /*00d8*/ 	.word	0x00016760


	//   ....[22]....
        /*00dc*/ 	.word	0x000167a0


	//----- nvinfo : EIATTR_MAX_THREADS
	.align		4
.L_1414:
        /*00e0*/ 	.byte	0x04, 0x05
        /*00e2*/ 	.short	(.L_1416 - .L_1415)
.L_1415:
        /*00e4*/ 	.word	0x00000080
        /*00e8*/ 	.word	0x00000001
        /*00ec*/ 	.word	0x00000001


	//----- nvinfo : EIATTR_CRS_STACK_SIZE
	.align		4
.L_1416:
        /*00f0*/ 	.byte	0x04, 0x1e
        /*00f2*/ 	.short	(.L_1418 - .L_1417)
.L_1417:
        /*00f4*/ 	.word	0x00000000


	//----- nvinfo : EIATTR_CBANK_PARAM_SIZE
	.align		4
.L_1418:
        /*00f8*/ 	.byte	0x03, 0x19
        /*00fa*/ 	.short	0x0308


	//----- nvinfo : EIATTR_PARAM_CBANK
	.align		4
        /*00fc*/ 	.byte	0x04, 0x0a
        /*00fe*/ 	.short	(.L_1420 - .L_1419)
	.align		4
.L_1419:
        /*0100*/ 	.word	index@(.nv.constant0._ZN2at6native18elementwise_kernelILi128ELi4EZNS0_15gpu_kernel_implIZZZNS0_54_GLOBAL__N__d8c5977b_16_LinearAlgebra_cu_7dd49032_297216addr_kernel_cudaERNS_14TensorIteratorERKN3c106ScalarES9_ENKUlvE_clEvENKUlvE8_clEvEUlNS6_8BFloat16ESC_SC_E0_EEvRNS_18TensorIteratorBaseERKT_EUliE_EEviT1_)
        /*0104*/ 	.short	0x0210
        /*0106*/ 	.short	0x0308


	//----- nvinfo : EIATTR_SW_WAR
	.align		4
.L_1420:
        /*0108*/ 	.byte	0x04, 0x36
        /*010a*/ 	.short	(.L_1422 - .L_1421)
.L_1421:
        /*010c*/ 	.word	0x00000008
.L_1422:


//--------------------- .nv.info._ZN2at6native27unrolled_elementwise_kernelIZZZNS0_54_GLOBAL__N__d8c5977b_16_LinearAlgebra_cu_7dd49032_297216addr_kernel_cudaERNS_14TensorIteratorERKN3c106ScalarES8_ENKUlvE_clEvENKUlvE8_clEvEUlNS5_8BFloat16ESB_SB_E0_St5arrayIPcLm4EELi4E23TrivialOffsetCalculatorILi3EjESG_ILi1EjENS0_6memory12LoadWithCastILi3EEENSJ_13StoreWithCastILi1EEEEEviT_T0_T2_T3_T4_T5_ --------------------------
	.section	.nv.info._ZN2at6native27unrolled_elementwise_kernelIZZZNS0_54_GLOBAL__N__d8c5977b_16_LinearAlgebra_cu_7dd49032_297216addr_kernel_cudaERNS_14TensorIteratorERKN3c106ScalarES8_ENKUlvE_clEvENKUlvE8_clEvEUlNS5_8BFloat16ESB_SB_E0_St5arrayIPcLm4EELi4E23TrivialOffsetCalculatorILi3EjESG_ILi1EjENS0_6memory12LoadWithCastILi3EEENSJ_13StoreWithCastILi1EEEEEviT_T0_T2_T3_T4_T5_,"",@"SHT_CUDA_INFO"
	.sectionflags	@""
	.align	4


	//----- nvinfo : EIATTR_CUDA_API_VERSION
	.align		4
        /*0000*/ 	.byte	0x04, 0x37
        /*0002*/ 	.short	(.L_1424 - .L_1423)
.L_1423:
        /*0004*/ 	.word	0x00000082


	//----- nvinfo : EIATTR_KPARAM_INFO
	.align		4
.L_1424:
        /*0008*/ 	.byte	0x04, 0x17
        /*000a*/ 	.short	(.L_1426 - .L_1425)
.L_1425:
        /*000c*/ 	.word	0x00000000
        /*0010*/ 	.short	0x0006
        /*0012*/ 	.short	0x004c
        /*0014*/ 	.byte	0x00, 0xf0, 0x21, 0x00


	//----- nvinfo : EIATTR_KPARAM_INFO
	.align		4
.L_1426:
        /*0018*/ 	.byte	0x04, 0x17
        /*001a*/ 	.short	(.L_1428 - .L_1427)
.L_1427:
        /*001c*/ 	.word	0x00000000
        /*0020*/ 	.short	0x0005
        /*0022*/ 	.short	0x003c
        /*0024*/ 	.byte	0x00, 0xf0, 0x41, 0x00


	//----- nvinfo : EIATTR_KPARAM_INFO
	.align		4
.L_1428:
        /*0028*/ 	.byte	0x04, 0x17
        /*002a*/ 	.short	(.L_1430 - .L_1429)
.L_1429:
        /*002c*/ 	.word	0x00000000
        /*0030*/ 	.short	0x0004
        /*0032*/ 	.short	0x0039
        /*0034*/ 	.byte	0x00, 0xf0, 0x05, 0x00


	//----- nvinfo : EIATTR_KPARAM_INFO
	.align		4
.L_1430:
        /*0038*/ 	.byte	0x04, 0x17
        /*003a*/ 	.short	(.L_1432 - .L_1431)
.L_1431:
        /*003c*/ 	.word	0x00000000
        /*0040*/ 	.short	0x0003
        /*0042*/ 	.short	0x0038
        /*0044*/ 	.byte	0x00, 0xf0, 0x05, 0x00


	//----- nvinfo : EIATTR_KPARAM_INFO
	.align		4
.L_1432:
        /*0048*/ 	.byte	0x04, 0x17
        /*004a*/ 	.short	(.L_1434 - .L_1433)
.L_1433:
        /*004c*/ 	.word	0x00000000
        /*0050*/ 	.short	0x0002
        /*0052*/ 	.short	0x0018
        /*0054*/ 	.byte	0x00, 0xf0, 0x81, 0x00


	//----- nvinfo : EIATTR_KPARAM_INFO
	.align		4
.L_1434:
        /*0058*/ 	.byte	0x04, 0x17
        /*005a*/ 	.short	(.L_1436 - .L_1435)
.L_1435:
        /*005c*/ 	.word	0x00000000
        /*0060*/ 	.short	0x0001
        /*0062*/ 	.short	0x0008
        /*0064*/ 	.byte	0x00, 0xf0, 0x41, 0x00


	//----- nvinfo : EIATTR_KPARAM_INFO
	.align		4
.L_1436:
        /*0068*/ 	.byte	0x04, 0x17
        /*006a*/ 	.short	(.L_1438 - .L_1437)
.L_1437:
        /*006c*/ 	.word	0x00000000
        /*0070*/ 	.short	0x0000
        /*0072*/ 	.short	0x0000
        /*0074*/ 	.byte	0x00, 0xf0, 0x11, 0x00


	//----- nvinfo : EIATTR_SPARSE_MMA_MASK
	.align		4
.L_1438:
        /*0078*/ 	.byte	0x03, 0x50
        /*007a*/ 	.short	0x0000


	//----- nvinfo : EIATTR_MAXREG_COUNT
	.align		4
        /*007c*/ 	.byte	0x03, 0x1b
        /*007e*/ 	.short	0x00ff


	//----- nvinfo : EIATTR_EXTERNS
	.align		4
        /*0080*/ 	.byte	0x04, 0x0f
        /*0082*/ 	.short	(.L_1440 - .L_1439)


	//   ....[0]....
	.align		4
.L_1439:
        /*0084*/ 	.word	index@(__assertfail)


	//----- nvinfo : EIATTR_MERCURY_ISA_VERSION
	.align		4
.L_1440:
        /*0088*/ 	.byte	0x03, 0x5f
        /*008a*/ 	.short	0x0101


	//----- nvinfo : EIATTR_SYSCALL_OFFSETS
	.align		4
        /*008c*/ 	.byte	0x04, 0x46
        /*008e*/ 	.short	(.L_1442 - .L_1441)


	//   ....[0]....
.L_1441:
        /*0090*/ 	.word	0x00001110


	//   ....[1]....
        /*0094*/ 	.word	0x000021d0


	//   ....[2]....
        /*0098*/ 	.word	0x00003290


	//   ....[3]....
        /*009c*/ 	.word	0x000043f0


	//   ....[4]....
        /*00a0*/ 	.word	0x000054b0


	//   ....[5]....
        /*00a4*/ 	.word	0x00006570


	//   ....[6]....
        /*00a8*/ 	.word	0x000076e0


	//   ....[7]....
        /*00ac*/ 	.word	0x000087b0


	//   ....[8]....
        /*00b0*/ 	.word	0x00009880


	//   ....[9]....
        /*00b4*/ 	.word	0x0000aa00


	//   ....[10]....
        /*00b8*/ 	.word	0x0000bad0


	//   ....[11]....
        /*00bc*/ 	.word	0x0000cab0


	//   ....[12]....
        /*00c0*/ 	.word	0x0000e170


	//   ....[13]....
        /*00c4*/ 	.word	0x0000f1d0


	//   ....[14]....
        /*00c8*/ 	.word	0x000101b0


	//   ....[15]....
        /*00cc*/ 	.word	0x000111b0


	//----- nvinfo : EIATTR_EXIT_INSTR_OFFSETS
	.align		4
.L_1442:
        /*00d0*/ 	.byte	0x04, 0x1c
        /*00d2*/ 	.short	(.L_1444 - .L_1443)


	//   ....[0]....
.L_1443:
        /*00d4*/ 	.word	0x00010270


	//   ....[1]....
        /*00d8*/ 	.word	0x000103e0


	//   ....[2]....
        /*00dc*/ 	.word	0x00010420


	//   ....[3]....
        /*00e0*/ 	.word	0x000104c0


	//   ....[4]....
        /*00e4*/ 	.word	0x00010500


	//   ....[5]....
        /*00e8*/ 	.word	0x00010540


	//   ....[6]....
        /*00ec*/ 	.word	0x000105d0


	//   ....[7]....
        /*00f0*/ 	.word	0x00010610


	//   ....[8]....
        /*00f4*/ 	.word	0x000106b0


	//   ....[9]....
        /*00f8*/ 	.word	0x00010700


	//   ....[10]....
        /*00fc*/ 	.word	0x00010750


	//   ....[11]....
        /*0100*/ 	.word	0x00010820


	//   ....[12]....
        /*0104*/ 	.word	0x00010880


	//   ....[13]....
        /*0108*/ 	.word	0x00010a10


	//   ....[14]....
        /*010c*/ 	.word	0x00010b70


	//   ....[15]....
        /*0110*/ 	.word	0x00010b90


	//   ....[16]....
        /*0114*/ 	.word	0x00010c50


	//   ....[17]....
        /*0118*/ 	.word	0x00010dd0


	//   ....[18]....
        /*011c*/ 	.word	0x00010f50


	//   ....[19]....
        /*0120*/ 	.word	0x000110b0


	//   ....[20]....
        /*0124*/ 	.word	0x000111c0


	//   ....[21]....
        /*0128*/ 	.word	0x00011200


	//   ....[22]....
        /*012c*/ 	.word	0x00011240


	//----- nvinfo : EIATTR_MAX_THREADS
	.align		4
.L_1444:
        /*0130*/ 	.byte	0x04, 0x05
        /*0132*/ 	.short	(.L_1446 - .L_1445)
.L_1445:
        /*0134*/ 	.word	0x00000080
        /*0138*/ 	.word	0x00000001
        /*013c*/ 	.word	0x00000001


	//----- nvinfo : EIATTR_CRS_STACK_SIZE
	.align		4
.L_1446:
        /*0140*/ 	.byte	0x04, 0x1e
        /*0142*/ 	.short	(.L_1448 - .L_1447)
.L_1447:
        /*0144*/ 	.word	0x00000000


	//----- nvinfo : EIATTR_CBANK_PARAM_SIZE
	.align		4
.L_1448:
        /*0148*/ 	.byte	0x03, 0x19
        /*014a*/ 	.short	0x0054


	//----- nvinfo : EIATTR_PARAM_CBANK
	.align		4
        /*014c*/ 	.byte	0x04, 0x0a
        /*014e*/ 	.short	(.L_1450 - .L_1449)
	.align		4
.L_1449:
        /*0150*/ 	.word	index@(.nv.constant0._ZN2at6native27unrolled_elementwise_kernelIZZZNS0_54_GLOBAL__N__d8c5977b_16_LinearAlgebra_cu_7dd49032_297216addr_kernel_cudaERNS_14TensorIteratorERKN3c106ScalarES8_ENKUlvE_clEvENKUlvE8_clEvEUlNS5_8BFloat16ESB_SB_E0_St5arrayIPcLm4EELi4E23TrivialOffsetCalculatorILi3EjESG_ILi1EjENS0_6memory12LoadWithCastILi3EEENSJ_13StoreWithCastILi1EEEEEviT_T0_T2_T3_T4_T5_)
        /*0154*/ 	.short	0x0210
        /*0156*/ 	.short	0x0054


	//----- nvinfo : EIATTR_SW_WAR
	.align		4
.L_1450:
        /*0158*/ 	.byte	0x04, 0x36
        /*015a*/ 	.short	(.L_1452 - .L_1451)
.L_1451:
        /*015c*/ 	.word	0x00000008
.L_1452:


//--------------------- .nv.info._ZN2at6native18elementwise_kernelILi128ELi4EZNS0_22gpu_kernel_impl_nocastIZZZNS0_54_GLOBAL__N__d8c5977b_16_LinearAlgebra_cu_7dd49032_297216addr_kernel_cudaERNS_14TensorIteratorERKN3c106ScalarES9_ENKUlvE_clEvENKUlvE8_clEvEUlNS6_8BFloat16ESC_SC_E0_EEvRNS_18TensorIteratorBaseERKT_EUliE_EEviT1_ --------------------------
	.section	.nv.info._ZN2at6native18elementwise_kernelILi128ELi4EZNS0_22gpu_kernel_impl_nocastIZZZNS0_54_GLOBAL__N__d8c5977b_16_LinearAlgebra_cu_7dd49032_297216addr_kernel_cudaERNS_14TensorIteratorERKN3c106ScalarES9_ENKUlvE_clEvENKUlvE8_clEvEUlNS6_8BFloat16ESC_SC_E0_EEvRNS_18TensorIteratorBaseERKT_EUliE_EEviT1_,"",@"SHT_CUDA_INFO"
	.sectionflags	@""
	.align	4


	//----- nvinfo : EIATTR_CUDA_API_VERSION
	.align		4
        /*0000*/ 	.byte	0x04, 0x37
        /*0002*/ 	.short	(.L_1454 - .L_1453)
.L_1453:
        /*0004*/ 	.word	0x00000082


	//----- nvinfo : EIATTR_KPARAM_INFO
	.align		4
.L_1454:
        /*0008*/ 	.byte	0x04, 0x17
        /*000a*/ 	.short	(.L_1456 - .L_1455)
.L_1455:
        /*000c*/ 	.word	0x00000000
        /*0010*/ 	.short	0x0001
        /*0012*/ 	.short	0x0008
        /*0014*/ 	.byte	0x00, 0xf0, 0xe1, 0x0b


	//----- nvinfo : EIATTR_KPARAM_INFO
	.align		4
.L_1456:
        /*0018*/ 	.byte	0x04, 0x17
        /*001a*/ 	.short	(.L_1458 - .L_1457)
.L_1457:
        /*001c*/ 	.word	0x00000000
        /*0020*/ 	.short	0x0000
        /*0022*/ 	.short	0x0000
        /*0024*/ 	.byte	0x00, 0xf0, 0x11, 0x00


	//----- nvinfo : EIATTR_SPARSE_MMA_MASK
	.align		4
.L_1458:
        /*0028*/ 	.byte	0x03, 0x50
        /*002a*/ 	.short	0x0000


	//----- nvinfo : EIATTR_MAXREG_COUNT
	.align		4
        /*002c*/ 	.byte	0x03, 0x1b
        /*002e*/ 	.short	0x0080


	//----- nvinfo : EIATTR_MERCURY_ISA_VERSION
	.align		4
        /*0030*/ 	.byte	0x03, 0x5f
        /*0032*/ 	.short	0x0101


	//----- nvinfo : EIATTR_EXIT_INSTR_OFFSETS
	.align		4
        /*0034*/ 	.byte	0x04, 0x1c
        /*0036*/ 	.short	(.L_1460 - .L_1459)


	//   ....[0]....
.L_1459:
        /*0038*/ 	.word	0x00004e80


	//   ....[1]....
        /*003c*/ 	.word	0x00006840


	//----- nvinfo : EIATTR_MAX_THREADS
	.align		4
.L_1460:
        /*0040*/ 	.byte	0x04, 0x05
        /*0042*/ 	.short	(.L_1462 - .L_1461)
.L_1461:
        /*0044*/ 	.word	0x00000080
        /*0048*/ 	.word	0x00000001
        /*004c*/ 	.word	0x00000001


	//----- nvinfo : EIATTR_CRS_STACK_SIZE
	.align		4
.L_1462:
        /*0050*/ 	.byte	0x04, 0x1e
        /*0052*/ 	.short	(.L_1464 - .L_1463)
.L_1463:
        /*0054*/ 	.word	0x00000000


	//----- nvinfo : EIATTR_CBANK_PARAM_SIZE
	.align		4
.L_1464:
        /*0058*/ 	.byte	0x03, 0x19
        /*005a*/ 	.short	0x0300


	//----- nvinfo : EIATTR_PARAM_CBANK
	.align		4
        /*005c*/ 	.byte	0x04, 0x0a
        /*005e*/ 	.short	(.L_1466 - .L_1465)
	.align		4
.L_1465:
        /*0060*/ 	.word	index@(.nv.constant0._ZN2at6native18elementwise_kernelILi128ELi4EZNS0_22gpu_kernel_impl_nocastIZZZNS0_54_GLOBAL__N__d8c5977b_16_LinearAlgebra_cu_7dd49032_297216addr_kernel_cudaERNS_14TensorIteratorERKN3c106ScalarES9_ENKUlvE_clEvENKUlvE8_clEvEUlNS6_8BFloat16ESC_SC_E0_EEvRNS_18TensorIteratorBaseERKT_EUliE_EEviT1_)
        /*0064*/ 	.short	0x0210
        /*0066*/ 	.short	0x0300


	//----- nvinfo : EIATTR_SW_WAR
	.align		4
.L_1466:
        /*0068*/ 	.byte	0x04, 0x36
        /*006a*/ 	.short	(.L_1468 - .L_1467)
.L_1467:
        /*006c*/ 	.word	0x00000008
.L_1468:


//--------------------- .nv.info._ZN2at6native27unrolled_elementwise_kernelIZZZNS0_54_GLOBAL__N__d8c5977b_16_LinearAlgebra_cu_7dd49032_297216addr_kernel_cudaERNS_14TensorIteratorERKN3c106ScalarES8_ENKUlvE_clEvENKUlvE8_clEvEUlNS5_8BFloat16ESB_SB_E0_St5arrayIPcLm4EELi4E23TrivialOffsetCalculatorILi3EjESG_ILi1EjENS0_6memory15LoadWithoutCastENSJ_16StoreWithoutCastEEEviT_T0_T2_T3_T4_T5_ --------------------------
	.section	.nv.info._ZN2at6native27unrolled_elementwise_kernelIZZZNS0_54_GLOBAL__N__d8c5977b_16_LinearAlgebra_cu_7dd49032_297216addr_kernel_cudaERNS_14TensorIteratorERKN3c106ScalarES8_ENKUlvE_clEvENKUlvE8_clEvEUlNS5_8BFloat16ESB_SB_E0_St5arrayIPcLm4EELi4E23TrivialOffsetCalculatorILi3EjESG_ILi1EjENS0_6memory15LoadWithoutCastENSJ_16StoreWithoutCastEEEviT_T0_T2_T3_T4_T5_,"",@"SHT_CUDA_INFO"
	.sectionflags	@""
	.align	4


	//----- nvinfo : EIATTR_CUDA_API_VERSION
	.align		4
        /*0000*/ 	.byte	0x04, 0x37
        /*0002*/ 	.short	(.L_1470 - .L_1469)
.L_1469:
        /*0004*/ 	.word	0x00000082


	//----- nvinfo : EIATTR_KPARAM_INFO
	.align		4
.L_1470:
        /*0008*/ 	.byte	0x04, 0x17
        /*000a*/ 	.short	(.L_1472 - .L_1471)
.L_1471:
        /*000c*/ 	.word	0x00000000
        /*0010*/ 	.short	0x0006
        /*0012*/ 	.short	0x003b
        /*0014*/ 	.byte	0x00, 0xf0, 0x05, 0x00


	//----- nvinfo : EIATTR_KPARAM_INFO
	.align		4
.L_1472:
        /*0018*/ 	.byte	0x04, 0x17
        /*001a*/ 	.short	(.L_1474 - .L_1473)
.L_1473:
        /*001c*/ 	.word	0x00000000
        /*0020*/ 	.short	0x0005
        /*0022*/ 	.short	0x003a
        /*0024*/ 	.byte	0x00, 0xf0, 0x05, 0x00


	//----- nvinfo : EIATTR_KPARAM_INFO
	.align		4
.L_1474:
        /*0028*/ 	.byte	0x04, 0x17
        /*002a*/ 	.short	(.L_1476 - .L_1475)
.L_1475:
        /*002c*/ 	.word	0x00000000
        /*0030*/ 	.short	0x0004
        /*0032*/ 	.short	0x0039
        /*0034*/ 	.byte	0x00, 0xf0, 0x05, 0x00


	//----- nvinfo : EIATTR_KPARAM_INFO
	.align		4
.L_1476:
        /*0038*/ 	.byte	0x04, 0x17
        /*003a*/ 	.short	(.L_1478 - .L_1477)
.L_1477:
        /*003c*/ 	.word	0x00000000
        /*0040*/ 	.short	0x0003
        /*0042*/ 	.short	0x0038
        /*0044*/ 	.byte	0x00, 0xf0, 0x05, 0x00


	//----- nvinfo : EIATTR_KPARAM_INFO
	.align		4
.L_1478:
        /*0048*/ 	.byte	0x04, 0x17
        /*004a*/ 	.short	(.L_1480 - .L_1479)
.L_1479:
        /*004c*/ 	.word	0x00000000
        /*0050*/ 	.short	0x0002
        /*0052*/ 	.short	0x0018
        /*0054*/ 	.byte	0x00, 0xf0, 0x81, 0x00


	//----- nvinfo : EIATTR_KPARAM_INFO
	.align		4
.L_1480:
        /*0058*/ 	.byte	0x04, 0x17
        /*005a*/ 	.short	(.L_1482 - .L_1481)
.L_1481:
        /*005c*/ 	.word	0x00000000
        /*0060*/ 	.short	0x0001
        /*0062*/ 	.short	0x0008
        /*0064*/ 	.byte	0x00, 0xf0, 0x41, 0x00


	//----- nvinfo : EIATTR_KPARAM_INFO
	.align		4
.L_1482:
        /*0068*/ 	.byte	0x04, 0x17
        /*006a*/ 	.short	(.L_1484 - .L_1483)
.L_1483:
        /*006c*/ 	.word	0x00000000
        /*0070*/ 	.short	0x0000
        /*0072*/ 	.short	0x0000
        /*0074*/ 	.byte	0x00, 0xf0, 0x11, 0x00


	//----- nvinfo : EIATTR_SPARSE_MMA_MASK
	.align		4
.L_1484:
        /*0078*/ 	.byte	0x03, 0x50
        /*007a*/ 	.short	0x0000


	//----- nvinfo : EIATTR_MAXREG_COUNT
	.align		4
        /*007c*/ 	.byte	0x03, 0x1b
        /*007e*/ 	.short	0x00ff


	//----- nvinfo : EIATTR_MERCURY_ISA_VERSION
	.align		4
        /*0080*/ 	.byte	0x03, 0x5f
        /*0082*/ 	.short	0x0101


	//----- nvinfo : EIATTR_EXIT_INSTR_OFFSETS
	.align		4
        /*0084*/ 	.byte	0x04, 0x1c
        /*0086*/ 	.short	(.L_1486 - .L_1485)


	//   ....[0]....
.L_1485:
        /*0088*/ 	.word	0x00000ab0


	//   ....[1]....
        /*008c*/ 	.word	0x00000b00


	//----- nvinfo : EIATTR_MAX_THREADS
	.align		4
.L_1486:
        /*0090*/ 	.byte	0x04, 0x05
        /*0092*/ 	.short	(.L_1488 - .L_1487)
.L_1487:
        /*0094*/ 	.word	0x00000080
        /*0098*/ 	.word	0x00000001
        /*009c*/ 	.word	0x00000001


	//----- nvinfo : EIATTR_CRS_STACK_SIZE
	.align		4
.L_1488:
        /*00a0*/ 	.byte	0x04, 0x1e
        /*00a2*/ 	.short	(.L_1490 - .L_1489)
.L_1489:
        /*00a4*/ 	.word	0x00000000


	//----- nvinfo : EIATTR_CBANK_PARAM_SIZE
	.align		4
.L_1490:
        /*00a8*/ 	.byte	0x03, 0x19
        /*00aa*/ 	.short	0x003c


	//----- nvinfo : EIATTR_PARAM_CBANK
	.align		4
        /*00ac*/ 	.byte	0x04, 0x0a
        /*00ae*/ 	.short	(.L_1492 - .L_1491)
	.align		4
.L_1491:
        /*00b0*/ 	.word	index@(.nv.constant0._ZN2at6native27unrolled_elementwise_kernelIZZZNS0_54_GLOBAL__N__d8c5977b_16_LinearAlgebra_cu_7dd49032_297216addr_kernel_cudaERNS_14TensorIteratorERKN3c106ScalarES8_ENKUlvE_clEvENKUlvE8_clEvEUlNS5_8BFloat16ESB_SB_E0_St5arrayIPcLm4EELi4E23TrivialOffsetCalculatorILi3EjESG_ILi1EjENS0_6memory15LoadWithoutCastENSJ_16StoreWithoutCastEEEviT_T0_T2_T3_T4_T5_)
        /*00b4*/ 	.short	0x0210
        /*00b6*/ 	.short	0x003c


	//----- nvinfo : EIATTR_SW_WAR
	.align		4
.L_1492:
        /*00b8*/ 	.byte	0x04, 0x36
        /*00ba*/ 	.short	(.L_1494 - .L_1493)
.L_1493:
        /*00bc*/ 	.word	0x00000008
.L_1494:


//--------------------- .nv.info._ZN2at6native29vectorized_elementwise_kernelILi2EZZZNS0_54_GLOBAL__N__d8c5977b_16_LinearAlgebra_cu_7dd49032_297216addr_kernel_cudaERNS_14TensorIteratorERKN3c106ScalarES8_ENKUlvE_clEvENKUlvE8_clEvEUlNS5_8BFloat16ESB_SB_E0_St5arrayIPcLm4EEEEviT0_T1_ --------------------------
	.section	.nv.info._ZN2at6native29vectorized_elementwise_kernelILi2EZZZNS0_54_GLOBAL__N__d8c5977b_16_LinearAlgebra_cu_7dd49032_297216addr_kernel_cudaERNS_14TensorIteratorERKN3c106ScalarES8_ENKUlvE_clEvENKUlvE8_clEvEUlNS5_8BFloat16ESB_SB_E0_St5arrayIPcLm4EEEEviT0_T1_,"",@"SHT_CUDA_INFO"
	.sectionflags	@""
	.align	4


	//----- nvinfo : EIATTR_CUDA_API_VERSION
	.align		4
        /*0000*/ 	.byte	0x04, 0x37
        /*0002*/ 	.short	(.L_1496 - .L_1495)
.L_1495:
        /*0004*/ 	.word	0x00000082


	//----- nvinfo : EIATTR_KPARAM_INFO
	.align		4
.L_1496:
        /*0008*/ 	.byte	0x04, 0x17
        /*000a*/ 	.short	(.L_1498 - .L_1497)
.L_1497:
        /*000c*/ 	.word	0x00000000
        /*0010*/ 	.short	0x0002
        /*0012*/ 	.short	0x0018
        /*0014*/ 	.byte	0x00, 0xf0, 0x81, 0x00


	//----- nvinfo : EIATTR_KPARAM_INFO
	.align		4
.L_1498:
        /*0018*/ 	.byte	0x04, 0x17
        /*001a*/ 	.short	(.L_1500 - .L_1499)
.L_1499:
        /*001c*/ 	.word	0x00000000
        /*0020*/ 	.short	0x0001
        /*0022*/ 	.short	0x0008
        /*0024*/ 	.byte	0x00, 0xf0, 0x41, 0x00


	//----- nvinfo : EIATTR_KPARAM_INFO
	.align		4
.L_1500:
        /*0028*/ 	.byte	0x04, 0x17
        /*002a*/ 	.short	(.L_1502 - .L_1501)
.L_1501:
        /*002c*/ 	.word	0x00000000
        /*0030*/ 	.short	0x0000
        /*0032*/ 	.short	0x0000
        /*0034*/ 	.byte	0x00, 0xf0, 0x11, 0x00


	//----- nvinfo : EIATTR_SPARSE_MMA_MASK
	.align		4
.L_1502:
        /*0038*/ 	.byte	0x03, 0x50
        /*003a*/ 	.short	0x0000


	//----- nvinfo : EIATTR_MAXREG_COUNT
	.align		4
        /*003c*/ 	.byte	0x03, 0x1b
        /*003e*/ 	.short	0x00ff


	//----- nvinfo : EIATTR_MERCURY_ISA_VERSION
	.align		4
        /*0040*/ 	.byte	0x03, 0x5f
        /*0042*/ 	.short	0x0101


	//----- nvinfo : EIATTR_EXIT_INSTR_OFFSETS
	.align		4
        /*0044*/ 	.byte	0x04, 0x1c
        /*0046*/ 	.short	(.L_1504 - .L_1503)


	//   ....[0]....
.L_1503:
        /*0048*/ 	.word	0x00000a10


	//   ....[1]....
        /*004c*/ 	.word	0x00001f60


	//   ....[2]....
        /*0050*/ 	.word	0x00001fb0


	//----- nvinfo : EIATTR_MAX_THREADS
	.align		4
.L_1504:
        /*0054*/ 	.byte	0x04, 0x05
        /*0056*/ 	.short	(.L_1506 - .L_1505)
.L_1505:
        /*0058*/ 	.word	0x00000080
        /*005c*/ 	.word	0x00000001
        /*0060*/ 	.word	0x00000001


	//----- nvinfo : EIATTR_CRS_STACK_SIZE
	.align		4
.L_1506:
        /*0064*/ 	.byte	0x04, 0x1e
        /*0066*/ 	.short	(.L_1508 - .L_1507)
.L_1507:
        /*0068*/ 	.word	0x00000000


	//----- nvinfo : EIATTR_CBANK_PARAM_SIZE
	.align		4
.L_1508:
        /*006c*/ 	.byte	0x03, 0x19
        /*006e*/ 	.short	0x0038


	//----- nvinfo : EIATTR_PARAM_CBANK
	.align		4
        /*0070*/ 	.byte	0x04, 0x0a
        /*0072*/ 	.short	(.L_1510 - .L_1509)
	.align		4
.L_1509:
        /*0074*/ 	.word	index@(.nv.constant0._ZN2at6native29vectorized_elementwise_kernelILi2EZZZNS0_54_GLOBAL__N__d8c5977b_16_LinearAlgebra_cu_7dd49032_297216addr_kernel_cudaERNS_14TensorIteratorERKN3c106ScalarES8_ENKUlvE_clEvENKUlvE8_clEvEUlNS5_8BFloat16ESB_SB_E0_St5arrayIPcLm4EEEEviT0_T1_)
        /*0078*/ 	.short	0x0210
        /*007a*/ 	.short	0x0038


	//----- nvinfo : EIATTR_SW_WAR
	.align		4
.L_1510:
        /*007c*/ 	.byte	0x04, 0x36
        /*007e*/ 	.short	(.L_1512 - .L_1511)
.L_1511:
        /*0080*/ 	.word	0x00000008
.L_1512:


//--------------------- .nv.info._ZN2at6native29vectorized_elementwise_kernelILi4EZZZNS0_54_GLOBAL__N__d8c5977b_16_LinearAlgebra_cu_7dd49032_297216addr_kernel_cudaERNS_14TensorIteratorERKN3c106ScalarES8_ENKUlvE_clEvENKUlvE8_clEvEUlNS5_8BFloat16ESB_SB_E0_St5arrayIPcLm4EEEEviT0_T1_ --------------------------
	.section	.nv.info._ZN2at6native29vectorized_elementwise_kernelILi4EZZZNS0_54_GLOBAL__N__d8c5977b_16_LinearAlgebra_cu_7dd49032_297216addr_kernel_cudaERNS_14TensorIteratorERKN3c106ScalarES8_ENKUlvE_clEvENKUlvE8_clEvEUlNS5_8BFloat16ESB_SB_E0_St5arrayIPcLm4EEEEviT0_T1_,"",@"SHT_CUDA_INFO"
	.sectionflags	@""
	.align	4


	//----- nvinfo : EIATTR_CUDA_API_VERSION
	.align		4
        /*0000*/ 	.byte	0x04, 0x37
        /*0002*/ 	.short	(.L_1514 - .L_1513)
.L_1513:
        /*0004*/ 	.word	0x00000082


	//----- nvinfo : EIATTR_KPARAM_INFO
	.align		4
.L_1514:
        /*0008*/ 	.byte	0x04, 0x17
        /*000a*/ 	.short	(.L_1516 - .L_1515)
.L_1515:
        /*000c*/ 	.word	0x00000000
        /*0010*/ 	.short	0x0002
        /*0012*/ 	.short	0x0018
        /*0014*/ 	.byte	0x00, 0xf0, 0x81, 0x00


	//----- nvinfo : EIATTR_KPARAM_INFO
	.align		4
.L_1516:
        /*0018*/ 	.byte	0x04, 0x17
        /*001a*/ 	.short	(.L_1518 - .L_1517)
.L_1517:
        /*001c*/ 	.word	0x00000000
        /*0020*/ 	.short	0x0001
        /*0022*/ 	.short	0x0008
        /*0024*/ 	.byte	0x00, 0xf0, 0x41, 0x00


	//----- nvinfo : EIATTR_KPARAM_INFO
	.align		4
.L_1518:
        /*0028*/ 	.byte	0x04, 0x17
        /*002a*/ 	.short	(.L_1520 - .L_1519)
.L_1519:
        /*002c*/ 	.word	0x00000000
        /*0030*/ 	.short	0x0000
        /*0032*/ 	.short	0x0000
        /*0034*/ 	.byte	0x00, 0xf0, 0x11, 0x00


	//----- nvinfo : EIATTR_SPARSE_MMA_MASK
	.align		4
.L_1520:
        /*0038*/ 	.byte	0x03, 0x50
        /*003a*/ 	.short	0x0000


	//----- nvinfo : EIATTR_MAXREG_COUNT
	.align		4
        /*003c*/ 	.byte	0x03, 0x1b
        /*003e*/ 	.short	0x00ff


	//----- nvinfo : EIATTR_MERCURY_ISA_VERSION
	.align		4
        /*0040*/ 	.byte	0x03, 0x5f
        /*0042*/ 	.short	0x0101


	//----- nvinfo : EIATTR_EXIT_INSTR_OFFSETS
	.align		4
        /*0044*/ 	.byte	0x04, 0x1c
        /*0046*/ 	.short	(.L_1522 - .L_1521)


	//   ....[0]....
.L_1521:
        /*0048*/ 	.word	0x00000990


	//   ....[1]....
        /*004c*/ 	.word	0x00001ee0


	//   ....[2]....
        /*0050*/ 	.word	0x00001f30


	//----- nvinfo : EIATTR_MAX_THREADS
	.align		4
.L_1522:
        /*0054*/ 	.byte	0x04, 0x05
        /*0056*/ 	.short	(.L_1524 - .L_1523)
.L_1523:
        /*0058*/ 	.word	0x00000080
        /*005c*/ 	.word	0x00000001
        /*0060*/ 	.word	0x00000001


	//----- nvinfo : EIATTR_CRS_STACK_SIZE
	.align		4
.L_1524:
        /*0064*/ 	.byte	0x04, 0x1e
        /*0066*/ 	.short	(.L_1526 - .L_1525)
.L_1525:
        /*0068*/ 	.word	0x00000000


	//----- nvinfo : EIATTR_CBANK_PARAM_SIZE
	.align		4
.L_1526:
        /*006c*/ 	.byte	0x03, 0x19
        /*006e*/ 	.short	0x0038


	//----- nvinfo : EIATTR_PARAM_CBANK
	.align		4
        /*0070*/ 	.byte	0x04, 0x0a
        /*0072*/ 	.short	(.L_1528 - .L_1527)
	.align		4
.L_1527:
        /*0074*/ 	.word	index@(.nv.constant0._ZN2at6native29vectorized_elementwise_kernelILi4EZZZNS0_54_GLOBAL__N__d8c5977b_16_LinearAlgebra_cu_7dd49032_297216addr_kernel_cudaERNS_14TensorIteratorERKN3c106ScalarES8_ENKUlvE_clEvENKUlvE8_clEvEUlNS5_8BFloat16ESB_SB_E0_St5arrayIPcLm4EEEEviT0_T1_)
        /*0078*/ 	.short	0x0210
        /*007a*/ 	.short	0x0038


	//----- nvinfo : EIATTR_SW_WAR
	.align		4
.L_1528:
        /*007c*/ 	.byte	0x04, 0x36
        /*007e*/ 	.short	(.L_1530 - .L_1529)
.L_1529:
        /*0080*/ 	.word	0x00000008
.L_1530:


//--------------------- .nv.info._ZN2at6native29vectorized_elementwise_kernelILi8EZZZNS0_54_GLOBAL__N__d8c5977b_16_LinearAlgebra_cu_7dd49032_297216addr_kernel_cudaERNS_14TensorIteratorERKN3c106ScalarES8_ENKUlvE_clEvENKUlvE8_clEvEUlNS5_8BFloat16ESB_SB_E0_St5arrayIPcLm4EEEEviT0_T1_ --------------------------
	.section	.nv.info._ZN2at6native29vectorized_elementwise_kernelILi8EZZZNS0_54_GLOBAL__N__d8c5977b_16_LinearAlgebra_cu_7dd49032_297216addr_kernel_cudaERNS_14TensorIteratorERKN3c106ScalarES8_ENKUlvE_clEvENKUlvE8_clEvEUlNS5_8BFloat16ESB_SB_E0_St5arrayIPcLm4EEEEviT0_T1_,"",@"SHT_CUDA_INFO"
	.sectionflags	@""
	.align	4


	//----- nvinfo : EIATTR_CUDA_API_VERSION
	.align		4
        /*0000*/ 	.byte	0x04, 0x37
        /*0002*/ 	.short	(.L_1532 - .L_1531)
.L_1531:
        /*0004*/ 	.word	0x00000082


	//----- nvinfo : EIATTR_KPARAM_INFO
	.align		4
.L_1532:
        /*0008*/ 	.byte	0x04, 0x17
        /*000a*/ 	.short	(.L_1534 - .L_1533)
.L_1533:
        /*000c*/ 	.word	0x00000000
        /*0010*/ 	.short	0x0002
        /*0012*/ 	.short	0x0018
        /*0014*/ 	.byte	0x00, 0xf0, 0x81, 0x00


	//----- nvinfo : EIATTR_KPARAM_INFO
	.align		4
.L_1534:
        /*0018*/ 	.byte	0x04, 0x17
        /*001a*/ 	.short	(.L_1536 - .L_1535)
.L_1535:
        /*001c*/ 	.word	0x00000000
        /*0020*/ 	.short	0x0001
        /*0022*/ 	.short	0x0008
        /*0024*/ 	.byte	0x00, 0xf0, 0x41, 0x00


	//----- nvinfo : EIATTR_KPARAM_INFO
	.align		4
.L_1536:
        /*0028*/ 	.byte	0x04, 0x17
        /*002a*/ 	.short	(.L_1538 - .L_1537)
.L_1537:
        /*002c*/ 	.word	0x00000000
        /*0030*/ 	.short	0x0000
        /*0032*/ 	.short	0x0000
        /*0034*/ 	.byte	0x00, 0xf0, 0x11, 0x00


	//----- nvinfo : EIATTR_SPARSE_MMA_MASK
	.align		4
.L_1538:
        /*0038*/ 	.byte	0x03, 0x50
        /*003a*/ 	.short	0x0000


	//----- nvinfo : EIATTR_MAXREG_COUNT
	.align		4
        /*003c*/ 	.byte	0x03, 0x1b
        /*003e*/ 	.short	0x00ff


	//----- nvinfo : EIATTR_MERCURY_ISA_VERSION
	.align		4
        /*0040*/ 	.byte	0x03, 0x5f
        /*0042*/ 	.short	0x0101


	//----- nvinfo : EIATTR_EXIT_INSTR_OFFSETS
	.align		4
        /*0044*/ 	.byte	0x04, 0x1c
        /*0046*/ 	.short	(.L_1540 - .L_1539)


	//   ....[0]....
.L_1539:
        /*0048*/ 	.word	0x00000950


	//   ....[1]....
        /*004c*/ 	.word	0x00001ea0


	//   ....[2]....
        /*0050*/ 	.word	0x00001ef0


	//----- nvinfo : EIATTR_MAX_THREADS
	.align		4
.L_1540:
        /*0054*/ 	.byte	0x04, 0x05
        /*0056*/ 	.short	(.L_1542 - .L_1541)
.L_1541:
        /*0058*/ 	.word	0x00000080
        /*005c*/ 	.word	0x00000001
        /*0060*/ 	.word	0x00000001


	//----- nvinfo : EIATTR_CRS_STACK_SIZE
	.align		4
.L_1542:
        /*0064*/ 	.byte	0x04, 0x1e
        /*0066*/ 	.short	(.L_1544 - .L_1543)
.L_1543:
        /*0068*/ 	.word	0x00000000


	//----- nvinfo : EIATTR_CBANK_PARAM_SIZE
	.align		4
.L_1544:
        /*006c*/ 	.byte	0x03, 0x19
        /*006e*/ 	.short	0x0038


	//----- nvinfo : EIATTR_PARAM_CBANK
	.align		4
        /*0070*/ 	.byte	0x04, 0x0a
        /*0072*/ 	.short	(.L_1546 - .L_1545)
	.align		4
.L_1545:
        /*0074*/ 	.word	index@(.nv.constant0._ZN2at6native29vectorized_elementwise_kernelILi8EZZZNS0_54_GLOBAL__N__d8c5977b_16_LinearAlgebra_cu_7dd49032_297216addr_kernel_cudaERNS_14TensorIteratorERKN3c106ScalarES8_ENKUlvE_clEvENKUlvE8_clEvEUlNS5_8BFloat16ESB_SB_E0_St5arrayIPcLm4EEEEviT0_T1_)
        /*0078*/ 	.short	0x0210
        /*007a*/ 	.short	0x0038


	//----- nvinfo : EIATTR_SW_WAR
	.align		4
.L_1546:
        /*007c*/ 	.byte	0x04, 0x36
        /*007e*/ 	.short	(.L_1548 - .L_1547)
.L_1547:
        /*0080*/ 	.word	0x00000008
.L_1548:


//--------------------- .nv.info._ZN2at6native18elementwise_kernelILi128ELi4EZNS0_15gpu_kernel_implIZZZNS0_54_GLOBAL__N__d8c5977b_16_LinearAlgebra_cu_7dd49032_297216addr_kernel_cudaERNS_14TensorIteratorERKN3c106ScalarES9_ENKUlvE_clEvENKUlvE8_clEvEUlNS6_8BFloat16ESC_SC_E_EEvRNS_18TensorIteratorBaseERKT_EUliE_EEviT1_ --------------------------
	.section	.nv.info._ZN2at6native18elementwise_kernelILi128ELi4EZNS0_15gpu_kernel_implIZZZNS0_54_GLOBAL__N__d8c5977b_16_LinearAlgebra_cu_7dd49032_297216addr_kernel_cudaERNS_14TensorIteratorERKN3c106ScalarES9_ENKUlvE_clEvENKUlvE8_clEvEUlNS6_8BFloat16ESC_SC_E_EEvRNS_18TensorIteratorBaseERKT_EUliE_EEviT1_,"",@"SHT_CUDA_INFO"
	.sectionflags	@""
	.align	4


	//----- nvinfo : EIATTR_CUDA_API_VERSION
	.align		4
        /*0000*/ 	.byte	0x04, 0x37
        /*0002*/ 	.short	(.L_1550 - .L_1549)
.L_1549:
        /*0004*/ 	.word	0x00000082


	//----- nvinfo : EIATTR_KPARAM_INFO
	.align		4
.L_1550:
        /*0008*/ 	.byte	0x04, 0x17
        /*000a*/ 	.short	(.L_1552 - .L_1551)
.L_1551:
        /*000c*/ 	.word	0x00000000
        /*0010*/ 	.short	0x0001
        /*0012*/ 	.short	0x0008
        /*0014*/ 	.byte	0x00, 0xf0, 0x01, 0x0c


	//----- nvinfo : EIATTR_KPARAM_INFO
	.align		4
.L_1552:
        /*0018*/ 	.byte	0x04, 0x17
        /*001a*/ 	.short	(.L_1554 - .L_1553)
.L_1553:
        /*001c*/ 	.word	0x00000000
        /*0020*/ 	.short	0x0000
        /*0022*/ 	.short	0x0000
        /*0024*/ 	.byte	0x00, 0xf0, 0x11, 0x00


	//----- nvinfo : EIATTR_SPARSE_MMA_MASK
	.align		4
.L_1554:
        /*0028*/ 	.byte	0x03, 0x50
        /*002a*/ 	.short	0x0000


	//----- nvinfo : EIATTR_MAXREG_COUNT
	.align		4
        /*002c*/ 	.byte	0x03, 0x1b
        /*002e*/ 	.short	0x0080


	//----- nvinfo : EIATTR_EXTERNS
	.align		4
        /*0030*/ 	.byte	0x04, 0x0f
        /*0032*/ 	.short	(.L_1556 - .L_1555)


	//   ....[0]....
	.align		4
.L_1555:
        /*0034*/ 	.word	index@(__assertfail)


	//----- nvinfo : EIATTR_MERCURY_ISA_VERSION
	.align		4
.L_1556:
        /*0038*/ 	.byte	0x03, 0x5f
        /*003a*/ 	.short	0x0101


	//----- nvinfo : EIATTR_SYSCALL_OFFSETS
	.align		4
        /*003c*/ 	.byte	0x04, 0x46
        /*003e*/ 	.short	(.L_1558 - .L_1557)


	//   ....[0]....
.L_1557:
        /*0040*/ 	.word	0x00001860


	//   ....[1]....
        /*0044*/ 	.word	0x00002860


	//   ....[2]....
        /*0048*/ 	.word	0x00003830


	//   ....[3]....
        /*004c*/ 	.word	0x00004820


	//   ....[4]....
        /*0050*/ 	.word	0x000060e0


	//   ....[5]....
        /*0054*/ 	.word	0x000070e0


	//   ....[6]....
        /*0058*/ 	.word	0x000080b0


	//   ....[7]....
        /*005c*/ 	.word	0x000090a0


	//   ....[8]....
        /*0060*/ 	.word	0x0000a950


	//   ....[9]....
        /*0064*/ 	.word	0x0000b950


	//   ....[10]....
        /*0068*/ 	.word	0x0000c920


	//   ....[11]....
        /*006c*/ 	.word	0x0000d910


	//   ....[12]....
        /*0070*/ 	.word	0x0000f1b0


	//   ....[13]....
        /*0074*/ 	.word	0x000101b0


	//   ....[14]....
        /*0078*/ 	.word	0x00011180


	//   ....[15]....
        /*007c*/ 	.word	0x00012170


	//----- nvinfo : EIATTR_EXIT_INSTR_OFFSETS
	.align		4
.L_1558:
        /*0080*/ 	.byte	0x04, 0x1c
        /*0082*/ 	.short	(.L_1560 - .L_1559)


	//   ....[0]....
.L_1559:
        /*0084*/ 	.word	0x0000d9e0


	//   ....[1]....
        /*0088*/ 	.word	0x000113a0


	//   ....[2]....
        /*008c*/ 	.word	0x000113e0


	//   ....[3]....
        /*0090*/ 	.word	0x00011480


	//   ....[4]....
        /*0094*/ 	.word	0x000114c0


	//   ....[5]....
        /*0098*/ 	.word	0x00011500


	//   ....[6]....
        /*009c*/ 	.word	0x00011590


	//   ....[7]....
        /*00a0*/ 	.word	0x000115d0


	//   ....[8]....
        /*00a4*/ 	.word	0x00011670


	//   ....[9]....
        /*00a8*/ 	.word	0x000116c0


	//   ....[10]....
        /*00ac*/ 	.word	0x00011710


	//   ....[11]....
        /*00b0*/ 	.word	0x000117e0


	//   ....[12]....
        /*00b4*/ 	.word	0x00011840


	//   ....[13]....
        /*00b8*/ 	.word	0x000119d0


	//   ....[14]....
        /*00bc*/ 	.word	0x00011b30


	//   ....[15]....
        /*00c0*/ 	.word	0x00011b50


	//   ....[16]....
        /*00c4*/ 	.word	0x00011c10


	//   ....[17]....
        /*00c8*/ 	.word	0x00011d90


	//   ....[18]....
        /*00cc*/ 	.word	0x00011f10


	//   ....[19]....
        /*00d0*/ 	.word	0x00012070


	//   ....[20]....
        /*00d4*/ 	.word	0x00012180


	//   ....[21]....
        /*00d8*/ 	.word	0x000121c0


	//   ....[22]....
        /*00dc*/ 	.word	0x00012200


	//----- nvinfo : EIATTR_MAX_THREADS
	.align		4
.L_1560:
        /*00e0*/ 	.byte	0x04, 0x05
        /*00e2*/ 	.short	(.L_1562 - .L_1561)
.L_1561:
        /*00e4*/ 	.word	0x00000080
        /*00e8*/ 	.word	0x00000001
        /*00ec*/ 	.word	0x00000001


	//----- nvinfo : EIATTR_CRS_STACK_SIZE
	.align		4
.L_1562:
        /*00f0*/ 	.byte	0x04, 0x1e
        /*00f2*/ 	.short	(.L_1564 - .L_1563)
.L_1563:
        /*00f4*/ 	.word	0x00000000


	//----- nvinfo : EIATTR_CBANK_PARAM_SIZE
	.align		4
.L_1564:
        /*00f8*/ 	.byte	0x03, 0x19
        /*00fa*/ 	.short	0x0308


	//----- nvinfo : EIATTR_PARAM_CBANK
	.align		4
        /*00fc*/ 	.byte	0x04, 0x0a
        /*00fe*/ 	.short	(.L_1566 - .L_1565)
	.align		4
.L_1565:
        /*0100*/ 	.word	index@(.nv.constant0._ZN2at6native18elementwise_kernelILi128ELi4EZNS0_15gpu_kernel_implIZZZNS0_54_GLOBAL__N__d8c5977b_16_LinearAlgebra_cu_7dd49032_297216addr_kernel_cudaERNS_14TensorIteratorERKN3c106ScalarES9_ENKUlvE_clEvENKUlvE8_clEvEUlNS6_8BFloat16ESC_SC_E_EEvRNS_18TensorIteratorBaseERKT_EUliE_EEviT1_)
        /*0104*/ 	.short	0x0210
        /*0106*/ 	.short	0x0308


	//----- nvinfo : EIATTR_SW_WAR
	.align		4
.L_1566:
        /*0108*/ 	.byte	0x04, 0x36
        /*010a*/ 	.short	(.L_1568 - .L_1567)
.L_1567:
        /*010c*/ 	.word	0x00000008
.L_1568:


//--------------------- .nv.info._ZN2at6native27unrolled_elementwise_kernelIZZZNS0_54_GLOBAL__N__d8c5977b_16_LinearAlgebra_cu_7dd49032_297216addr_kernel_cudaERNS_14TensorIteratorERKN3c106ScalarES8_ENKUlvE_clEvENKUlvE8_clEvEUlNS5_8BFloat16ESB_SB_E_St5arrayIPcLm4EELi4E23TrivialOffsetCalculatorILi3EjESG_ILi1EjENS0_6memory12LoadWithCastILi3EEENSJ_13StoreWithCastILi1EEEEEviT_T0_T2_T3_T4_T5_ --------------------------
	.section	.nv.info._ZN2at6native27unrolled_elementwise_kernelIZZZNS0_54_GLOBAL__N__d8c5977b_16_LinearAlgebra_cu_7dd49032_297216addr_kernel_cudaERNS_14TensorIteratorERKN3c106ScalarES8_ENKUlvE_clEvENKUlvE8_clEvEUlNS5_8BFloat16ESB_SB_E_St5arrayIPcLm4EELi4E23TrivialOffsetCalculatorILi3EjESG_ILi1EjENS0_6memory12LoadWithCastILi3EEENSJ_13StoreWithCastILi1EEEEEviT_T0_T2_T3_T4_T5_,"",@"SHT_CUDA_INFO"
	.sectionflags	@""
	.align	4


	//----- nvinfo : EIATTR_CUDA_API_VERSION
	.align		4
        /*0000*/ 	.byte	0x04, 0x37
        /*0002*/ 	.short	(.L_1570 - .L_1569)
.L_1569:
        /*0004*/ 	.word	0x00000082


	//----- nvinfo : EIATTR_KPARAM_INFO
	.align		4
.L_1570:
        /*0008*/ 	.byte	0x04, 0x17
        /*000a*/ 	.short	(.L_1572 - .L_1571)
.L_1571:
        /*000c*/ 	.word	0x00000000
        /*0010*/ 	.short	0x0006
        /*0012*/ 	.short	0x004c
        /*0014*/ 	.byte	0x00, 0xf0, 0x21, 0x00


	//----- nvinfo : EIATTR_KPARAM_INFO
	.align		4
.L_1572:
        /*0018*/ 	.byte	0x04, 0x17
        /*001a*/ 	.short	(.L_1574 - .L_1573)
.L_1573:
        /*001c*/ 	.word	0x00000000
        /*0020*/ 	.short	0x0005
        /*0022*/ 	.short	0x003c
        /*0024*/ 	.byte	0x00, 0xf0, 0x41, 0x00


	//----- nvinfo : EIATTR_KPARAM_INFO
	.align		4
.L_1574:
        /*0028*/ 	.byte	0x04, 0x17
        /*002a*/ 	.short	(.L_1576 - .L_1575)
.L_1575:
        /*002c*/ 	.word	0x00000000
        /*0030*/ 	.short	0x0004
        /*0032*/ 	.short	0x0039
        /*0034*/ 	.byte	0x00, 0xf0, 0x05, 0x00


	//----- nvinfo : EIATTR_KPARAM_INFO
	.align		4
.L_1576:
        /*0038*/ 	.byte	0x04, 0x17
        /*003a*/ 	.short	(.L_1578 - .L_1577)
.L_1577:
        /*003c*/ 	.word	0x00000000
        /*0040*/ 	.short	0x0003
        /*0042*/ 	.short	0x0038
        /*0044*/ 	.byte	0x00, 0xf0, 0x05, 0x00


	//----- nvinfo : EIATTR_KPARAM_INFO
	.align		4
.L_1578:
        /*0048*/ 	.byte	0x04, 0x17
        /*004a*/ 	.short	(.L_1580 - .L_1579)
.L_1579:
        /*004c*/ 	.word	0x00000000
        /*0050*/ 	.short	0x0002
        /*0052*/ 	.short	0x0018
        /*0054*/ 	.byte	0x00, 0xf0, 0x81, 0x00


	//----- nvinfo : EIATTR_KPARAM_INFO
	.align		4
.L_1580:
        /*0058*/ 	.byte	0x04, 0x17
        /*005a*/ 	.short	(.L_1582 - .L_1581)
.L_1581:
        /*005c*/ 	.word	0x00000000
        /*0060*/ 	.short	0x0001
        /*0062*/ 	.short	0x0008
        /*0064*/ 	.byte	0x00, 0xf0, 0x41, 0x00


	//----- nvinfo : EIATTR_KPARAM_INFO
	.align		4
.L_1582:
        /*0068*/ 	.byte	0x04, 0x17
        /*006a*/ 	.short	(.L_1584 - .L_1583)
.L_1583:
        /*006c*/ 	.word	0x00000000
        /*0070*/ 	.short	0x0000
        /*0072*/ 	.short	0x0000
        /*0074*/ 	.byte	0x00, 0xf0, 0x11, 0x00


	//----- nvinfo : EIATTR_SPARSE_MMA_MASK
	.align		4
.L_1584:
        /*0078*/ 	.byte	0x03, 0x50
        /*007a*/ 	.short	0x0000


	//----- nvinfo : EIATTR_MAXREG_COUNT
	.align		4
        /*007c*/ 	.byte	0x03, 0x1b
        /*007e*/ 	.short	0x00ff


	//----- nvinfo : EIATTR_EXTERNS
	.align		4
        /*0080*/ 	.byte	0x04, 0x0f
        /*0082*/ 	.short	(.L_1586 - .L_1585)


	//   ....[0]....
	.align		4
.L_1585:
        /*0084*/ 	.word	index@(__assertfail)


	//----- nvinfo : EIATTR_MERCURY_ISA_VERSION
	.align		4
.L_1586:
        /*0088*/ 	.byte	0x03, 0x5f
        /*008a*/ 	.short	0x0101


	//----- nvinfo : EIATTR_SYSCALL_OFFSETS
	.align		4
        /*008c*/ 	.byte	0x04, 0x46
        /*008e*/ 	.short	(.L_1588 - .L_1587)


	//   ....[0]....
.L_1587:
        /*0090*/ 	.word	0x00000270


	//   ....[1]....
        /*0094*/ 	.word	0x00001280


	//   ....[2]....
        /*0098*/ 	.word	0x00002340


	//   ....[3]....
        /*009c*/ 	.word	0x000025e0


	//   ....[4]....
        /*00a0*/ 	.word	0x00003600


	//   ....[5]....
        /*00a4*/ 	.word	0x000046c0


	//   ....[6]....
        /*00a8*/ 	.word	0x00004980


	//   ....[7]....
        /*00ac*/ 	.word	0x000059a0


	//   ....[8]....
        /*00b0*/ 	.word	0x00006a70


	//   ....[9]....
        /*00b4*/ 	.word	0x00006d10


	//   ....[10]....
        /*00b8*/ 	.word	0x00007d30


	//   ....[11]....
        /*00bc*/ 	.word	0x00008d10


	//   ....[12]....
        /*00c0*/ 	.word	0x0000a0c0


	//   ....[13]....
        /*00c4*/ 	.word	0x0000b0e0


	//   ....[14]....
        /*00c8*/ 	.word	0x0000c0c0


	//   ....[15]....
        /*00cc*/ 	.word	0x0000d0a0


	//----- nvinfo : EIATTR_EXIT_INSTR_OFFSETS
	.align		4
.L_1588:
        /*00d0*/ 	.byte	0x04, 0x1c
        /*00d2*/ 	.short	(.L_1590 - .L_1589)


	//   ....[0]....
.L_1589:
        /*00d4*/ 	.word	0x0000c180


	//   ....[1]....
        /*00d8*/ 	.word	0x0000c2d0


	//   ....[2]....
        /*00dc*/ 	.word	0x0000c310


	//   ....[3]....
        /*00e0*/ 	.word	0x0000c3b0


	//   ....[4]....
        /*00e4*/ 	.word	0x0000c3f0


	//   ....[5]....
        /*00e8*/ 	.word	0x0000c430


	//   ....[6]....
        /*00ec*/ 	.word	0x0000c4c0


	//   ....[7]....
        /*00f0*/ 	.word	0x0000c500


	//   ....[8]....
        /*00f4*/ 	.word	0x0000c5a0


	//   ....[9]....
        /*00f8*/ 	.word	0x0000c5f0


	//   ....[10]....
        /*00fc*/ 	.word	0x0000c640


	//   ....[11]....
        /*0100*/ 	.word	0x0000c710


	//   ....[12]....
        /*0104*/ 	.word	0x0000c770


	//   ....[13]....
        /*0108*/ 	.word	0x0000c900


	//   ....[14]....
        /*010c*/ 	.word	0x0000ca60


	//   ....[15]....
        /*0110*/ 	.word	0x0000ca80


	//   ....[16]....
        /*0114*/ 	.word	0x0000cb40


	//   ....[17]....
        /*0118*/ 	.word	0x0000ccc0


	//   ....[18]....
        /*011c*/ 	.word	0x0000ce40


	//   ....[19]....
        /*0120*/ 	.word	0x0000cfa0


	//   ....[20]....
        /*0124*/ 	.word	0x0000d0b0


	//   ....[21]....
        /*0128*/ 	.word	0x0000d0f0


	//   ....[22]....
        /*012c*/ 	.word	0x0000d130


	//----- nvinfo : EIATTR_MAX_THREADS
	.align		4
.L_1590:
        /*0130*/ 	.byte	0x04, 0x05
        /*0132*/ 	.short	(.L_1592 - .L_1591)
.L_1591:
        /*0134*/ 	.word	0x00000080
        /*0138*/ 	.word	0x00000001
        /*013c*/ 	.word	0x00000001


	//----- nvinfo : EIATTR_CRS_STACK_SIZE
	.align		4
.L_1592:
        /*0140*/ 	.byte	0x04, 0x1e
        /*0142*/ 	.short	(.L_1594 - .L_1593)
.L_1593:
        /*0144*/ 	.word	0x00000000


	//----- nvinfo : EIATTR_CBANK_PARAM_SIZE
	.align		4
.L_1594:
        /*0148*/ 	.byte	0x03, 0x19
        /*014a*/ 	.short	0x0054


	//----- nvinfo : EIATTR_PARAM_CBANK
	.align		4
        /*014c*/ 	.byte	0x04, 0x0a
        /*014e*/ 	.short	(.L_1596 - .L_1595)
	.align		4
.L_1595:
        /*0150*/ 	.word	index@(.nv.constant0._ZN2at6native27unrolled_elementwise_kernelIZZZNS0_54_GLOBAL__N__d8c5977b_16_LinearAlgebra_cu_7dd49032_297216addr_kernel_cudaERNS_14TensorIteratorERKN3c106ScalarES8_ENKUlvE_clEvENKUlvE8_clEvEUlNS5_8BFloat16ESB_SB_E_St5arrayIPcLm4EELi4E23TrivialOffsetCalculatorILi3EjESG_ILi1EjENS0_6memory12LoadWithCastILi3EEENSJ_13StoreWithCastILi1EEEEEviT_T0_T2_T3_T4_T5_)
        /*0154*/ 	.short	0x0210
        /*0156*/ 	.short	0x0054


	//----- nvinfo : EIATTR_SW_WAR
	.align		4
.L_1596:
        /*0158*/ 	.byte	0x04, 0x36
        /*015a*/ 	.short	(.L_1598 - .L_1597)
.L_1597:
        /*015c*/ 	.word	0x00000008
.L_1598:


//--------------------- .nv.info._ZN2at6native18elementwise_kernelILi128ELi4EZNS0_22gpu_kernel_impl_nocastIZZZNS0_54_GLOBAL__N__d8c5977b_16_LinearAlgebra_cu_7dd49032_297216addr_kernel_cudaERNS_14TensorIteratorERKN3c106ScalarES9_ENKUlvE_clEvENKUlvE8_clEvEUlNS6_8BFloat16ESC_SC_E_EEvRNS_18TensorIteratorBaseERKT_EUliE_EEviT1_ --------------------------
	.section	.nv.info._ZN2at6native18elementwise_kernelILi128ELi4EZNS0_22gpu_kernel_impl_nocastIZZZNS0_54_GLOBAL__N__d8c5977b_16_LinearAlgebra_cu_7dd49032_297216addr_kernel_cudaERNS_14TensorIteratorERKN3c106ScalarES9_ENKUlvE_clEvENKUlvE8_clEvEUlNS6_8BFloat16ESC_SC_E_EEvRNS_18TensorIteratorBaseERKT_EUliE_EEviT1_,"",@"SHT_CUDA_INFO"
	.sectionflags	@""
	.align	4


	//----- nvinfo : EIATTR_CUDA_API_VERSION
	.align		4
        /*0000*/ 	.byte	0x04, 0x37
        /*0002*/ 	.short	(.L_1600 - .L_1599)
.L_1599:
        /*0004*/ 	.word	0x00000082


	//----- nvinfo : EIATTR_KPARAM_INFO
	.align		4
.L_1600:
        /*0008*/ 	.byte	0x04, 0x17
        /*000a*/ 	.short	(.L_1602 - .L_1601)
.L_1601:
        /*000c*/ 	.word	0x00000000
        /*0010*/ 	.short	0x0001
        /*0012*/ 	.short	0x0008
        /*0014*/ 	.byte	0x00, 0xf0, 0xe1, 0x0b


	//----- nvinfo : EIATTR_KPARAM_INFO
	.align		4
.L_1602:
        /*0018*/ 	.byte	0x04, 0x17
        /*001a*/ 	.short	(.L_1604 - .L_1603)
.L_1603:
        /*001c*/ 	.word	0x00000000
        /*0020*/ 	.short	0x0000
        /*0022*/ 	.short	0x0000
        /*0024*/ 	.byte	0x00, 0xf0, 0x11, 0x00


	//----- nvinfo : EIATTR_SPARSE_MMA_MASK
	.align		4
.L_1604:
        /*0028*/ 	.byte	0x03, 0x50
        /*002a*/ 	.short	0x0000


	//----- nvinfo : EIATTR_MAXREG_COUNT
	.align		4
        /*002c*/ 	.byte	0x03, 0x1b
        /*002e*/ 	.short	0x0080


	//----- nvinfo : EIATTR_MERCURY_ISA_VERSION
	.align		4
        /*0030*/ 	.byte	0x03, 0x5f
        /*0032*/ 	.short	0x0101


	//----- nvinfo : EIATTR_EXIT_INSTR_OFFSETS
	.align		4
        /*0034*/ 	.byte	0x04, 0x1c
        /*0036*/ 	.short	(.L_1606 - .L_1605)


	//   ....[0]....
.L_1605:
        /*0038*/ 	.word	0x00004750


	//   ....[1]....
        /*003c*/ 	.word	0x00005eb0


	//----- nvinfo : EIATTR_MAX_THREADS
	.align		4
.L_1606:
        /*0040*/ 	.byte	0x04, 0x05
        /*0042*/ 	.short	(.L_1608 - .L_1607)
.L_1607:
        /*0044*/ 	.word	0x00000080
        /*0048*/ 	.word	0x00000001
        /*004c*/ 	.word	0x00000001


	//----- nvinfo : EIATTR_CRS_STACK_SIZE
	.align		4
.L_1608:
        /*0050*/ 	.byte	0x04, 0x1e
        /*0052*/ 	.short	(.L_1610 - .L_1609)
.L_1609:
        /*0054*/ 	.word	0x00000000


	//----- nvinfo : EIATTR_CBANK_PARAM_SIZE
	.align		4
.L_1610:
        /*0058*/ 	.byte	0x03, 0x19
        /*005a*/ 	.short	0x0300


	//----- nvinfo : EIATTR_PARAM_CBANK
	.align		4
        /*005c*/ 	.byte	0x04, 0x0a
        /*005e*/ 	.short	(.L_1612 - .L_1611)
	.align		4
.L_1611:
        /*0060*/ 	.word	index@(.nv.constant0._ZN2at6native18elementwise_kernelILi128ELi4EZNS0_22gpu_kernel_impl_nocastIZZZNS0_54_GLOBAL__N__d8c5977b_16_LinearAlgebra_cu_7dd49032_297216addr_kernel_cudaERNS_14TensorIteratorERKN3c106ScalarES9_ENKUlvE_clEvENKUlvE8_clEvEUlNS6_8BFloat16ESC_SC_E_EEvRNS_18TensorIteratorBaseERKT_EUliE_EEviT1_)
        /*0064*/ 	.short	0x0210
        /*0066*/ 	.short	0x0300


	//----- nvinfo : EIATTR_SW_WAR
	.align		4
.L_1612:
        /*0068*/ 	.byte	0x04, 0x36
        /*006a*/ 	.short	(.L_1614 - .L_1613)
.L_1613:
        /*006c*/ 	.word	0x00000008
.L_1614:


//--------------------- .nv.info._ZN2at6native27unrolled_elementwise_kernelIZZZNS0_54_GLOBAL__N__d8c5977b_16_LinearAlgebra_cu_7dd49032_297216addr_kernel_cudaERNS_14TensorIteratorERKN3c106ScalarES8_ENKUlvE_clEvENKUlvE8_clEvEUlNS5_8BFloat16ESB_SB_E_St5arrayIPcLm4EELi4E23TrivialOffsetCalculatorILi3EjESG_ILi1EjENS0_6memory15LoadWithoutCastENSJ_16StoreWithoutCastEEEviT_T0_T2_T3_T4_T5_ --------------------------
	.section	.nv.info._ZN2at6native27unrolled_elementwise_kernelIZZZNS0_54_GLOBAL__N__d8c5977b_16_LinearAlgebra_cu_7dd49032_297216addr_kernel_cudaERNS_14TensorIteratorERKN3c106ScalarES8_ENKUlvE_clEvENKUlvE8_clEvEUlNS5_8BFloat16ESB_SB_E_St5arrayIPcLm4EELi4E23TrivialOffsetCalculatorILi3EjESG_ILi1EjENS0_6memory15LoadWithoutCastENSJ_16StoreWithoutCastEEEviT_T0_T2_T3_T4_T5_,"",@"SHT_CUDA_INFO"
	.sectionflags	@""
	.align	4


	//----- nvinfo : EIATTR_CUDA_API_VERSION
	.align		4
        /*0000*/ 	.byte	0x04, 0x37
        /*0002*/ 	.short	(.L_1616 - .L_1615)
.L_1615:
        /*0004*/ 	.word	0x00000082


	//----- nvinfo : EIATTR_KPARAM_INFO
	.align		4
.L_1616:
        /*0008*/ 	.byte	0x04, 0x17
        /*000a*/ 	.short	(.L_1618 - .L_1617)
.L_1617:
        /*000c*/ 	.word	0x00000000
        /*0010*/ 	.short	0x0006
        /*0012*/ 	.short	0x003b
        /*0014*/ 	.byte	0x00, 0xf0, 0x05, 0x00


	//----- nvinfo : EIATTR_KPARAM_INFO
	.align		4
.L_1618:
        /*0018*/ 	.byte	0x04, 0x17
        /*001a*/ 	.short	(.L_1620 - .L_1619)
.L_1619:
        /*001c*/ 	.word	0x00000000
        /*0020*/ 	.short	0x0005
        /*0022*/ 	.short	0x003a
        /*0024*/ 	.byte	0x00, 0xf0, 0x05, 0x00


	//----- nvinfo : EIATTR_KPARAM_INFO
	.align		4
.L_1620:
        /*0028*/ 	.byte	0x04, 0x17
        /*002a*/ 	.short	(.L_1622 - .L_1621)
.L_1621:
        /*002c*/ 	.word	0x00000000
        /*0030*/ 	.short	0x0004
        /*0032*/ 	.short	0x0039
        /*0034*/ 	.byte	0x00, 0xf0, 0x05, 0x00


	//----- nvinfo : EIATTR_KPARAM_INFO
	.align		4
.L_1622:
        /*0038*/ 	.byte	0x04, 0x17
        /*003a*/ 	.short	(.L_1624 - .L_1623)
.L_1623:
        /*003c*/ 	.word	0x00000000
        /*0040*/ 	.short	0x0003
        /*0042*/ 	.short	0x0038
        /*0044*/ 	.byte	0x00, 0xf0, 0x05, 0x00


	//----- nvinfo : EIATTR_KPARAM_INFO
	.align		4
.L_1624:
        /*0048*/ 	.byte	0x04, 0x17
        /*004a*/ 	.short	(.L_1626 - .L_1625)
.L_1625:
        /*004c*/ 	.word	0x00000000
        /*0050*/ 	.short	0x0002
        /*0052*/ 	.short	0x0018
        /*0054*/ 	.byte	0x00, 0xf0, 0x81, 0x00


	//----- nvinfo : EIATTR_KPARAM_INFO
	.align		4
.L_1626:
        /*0058*/ 	.byte	0x04, 0x17
        /*005a*/ 	.short	(.L_1628 - .L_1627)
.L_1627:
        /*005c*/ 	.word	0x00000000
        /*0060*/ 	.short	0x0001
        /*0062*/ 	.short	0x0008
        /*0064*/ 	.byte	0x00, 0xf0, 0x41, 0x00


	//----- nvinfo : EIATTR_KPARAM_INFO
	.align		4
.L_1628:
        /*0068*/ 	.byte	0x04, 0x17
        /*006a*/ 	.short	(.L_1630 - .L_1629)
.L_1629:
        /*006c*/ 	.word	0x00000000
        /*0070*/ 	.short	0x0000
        /*0072*/ 	.short	0x0000
        /*0074*/ 	.byte	0x00, 0xf0, 0x11, 0x00


	//----- nvinfo : EIATTR_SPARSE_MMA_MASK
	.align		4
.L_1630:
        /*0078*/ 	.byte	0x03, 0x50
        /*007a*/ 	.short	0x0000


	//----- nvinfo : EIATTR_MAXREG_COUNT
	.align		4
        /*007c*/ 	.byte	0x03, 0x1b
        /*007e*/ 	.short	0x00ff


	//----- nvinfo : EIATTR_MERCURY_ISA_VERSION
	.align		4
        /*0080*/ 	.byte	0x03, 0x5f
        /*0082*/ 	.short	0x0101


	//----- nvinfo : EIATTR_EXIT_INSTR_OFFSETS
	.align		4
        /*0084*/ 	.byte	0x04, 0x1c
        /*0086*/ 	.short	(.L_1632 - .L_1631)


	//   ....[0]....
.L_1631:
        /*0088*/ 	.word	0x00000690


	//   ....[1]....
        /*008c*/ 	.word	0x00000720


	//----- nvinfo : EIATTR_MAX_THREADS
	.align		4
.L_1632:
        /*0090*/ 	.byte	0x04, 0x05
        /*0092*/ 	.short	(.L_1634 - .L_1633)
.L_1633:
        /*0094*/ 	.word	0x00000080
        /*0098*/ 	.word	0x00000001
        /*009c*/ 	.word	0x00000001


	//----- nvinfo : EIATTR_CRS_STACK_SIZE
	.align		4
.L_1634:
        /*00a0*/ 	.byte	0x04, 0x1e
        /*00a2*/ 	.short	(.L_1636 - .L_1635)
.L_1635:
        /*00a4*/ 	.word	0x00000000


	//----- nvinfo : EIATTR_CBANK_PARAM_SIZE
	.align		4
.L_1636:
        /*00a8*/ 	.byte	0x03, 0x19
        /*00aa*/ 	.short	0x003c


	//----- nvinfo : EIATTR_PARAM_CBANK
	.align		4
        /*00ac*/ 	.byte	0x04, 0x0a
        /*00ae*/ 	.short	(.L_1638 - .L_1637)
	.align		4
.L_1637:
        /*00b0*/ 	.word	index@(.nv.constant0._ZN2at6native27unrolled_elementwise_kernelIZZZNS0_54_GLOBAL__N__d8c5977b_16_LinearAlgebra_cu_7dd49032_297216addr_kernel_cudaERNS_14TensorIteratorERKN3c106ScalarES8_ENKUlvE_clEvENKUlvE8_clEvEUlNS5_8BFloat16ESB_SB_E_St5arrayIPcLm4EELi4E23TrivialOffsetCalculatorILi3EjESG_ILi1EjENS0_6memory15LoadWithoutCastENSJ_16StoreWithoutCastEEEviT_T0_T2_T3_T4_T5_)
        /*00b4*/ 	.short	0x0210
        /*00b6*/ 	.short	0x003c


	//----- nvinfo : EIATTR_SW_WAR
	.align		4
.L_1638:
        /*00b8*/ 	.byte	0x04, 0x36
        /*00ba*/ 	.short	(.L_1640 - .L_1639)
.L_1639:
        /*00bc*/ 	.word	0x00000008
.L_1640:


//--------------------- .nv.info._ZN2at6native29vectorized_elementwise_kernelILi2EZZZNS0_54_GLOBAL__N__d8c5977b_16_LinearAlgebra_cu_7dd49032_297216addr_kernel_cudaERNS_14TensorIteratorERKN3c106ScalarES8_ENKUlvE_clEvENKUlvE8_clEvEUlNS5_8BFloat16ESB_SB_E_St5arrayIPcLm4EEEEviT0_T1_ --------------------------
	.section	.nv.info._ZN2at6native29vectorized_elementwise_kernelILi2EZZZNS0_54_GLOBAL__N__d8c5977b_16_LinearAlgebra_cu_7dd49032_297216addr_kernel_cudaERNS_14TensorIteratorERKN3c106ScalarES8_ENKUlvE_clEvENKUlvE8_clEvEUlNS5_8BFloat16ESB_SB_E_St5arrayIPcLm4EEEEviT0_T1_,"",@"SHT_CUDA_INFO"
	.sectionflags	@""
	.align	4


	//----- nvinfo : EIATTR_CUDA_API_VERSION
	.align		4
        /*0000*/ 	.byte	0x04, 0x37
        /*0002*/ 	.short	(.L_1642 - .L_1641)
.L_1641:
        /*0004*/ 	.word	0x00000082


	//----- nvinfo : EIATTR_KPARAM_INFO
	.align		4
.L_1642:
        /*0008*/ 	.byte	0x04, 0x17
        /*000a*/ 	.short	(.L_1644 - .L_1643)
.L_1643:
        /*000c*/ 	.word	0x00000000
        /*0010*/ 	.short	0x0002
        /*0012*/ 	.short	0x0018
        /*0014*/ 	.byte	0x00, 0xf0, 0x81, 0x00


	//----- nvinfo : EIATTR_KPARAM_INFO
	.align		4
.L_1644:
        /*0018*/ 	.byte	0x04, 0x17
        /*001a*/ 	.short	(.L_1646 - .L_1645)
.L_1645:
        /*001c*/ 	.word	0x00000000
        /*0020*/ 	.short	0x0001
        /*0022*/ 	.short	0x0008
        /*0024*/ 	.byte	0x00, 0xf0, 0x41, 0x00


	//----- nvinfo : EIATTR_KPARAM_INFO
	.align		4
.L_1646:
        /*0028*/ 	.byte	0x04, 0x17
        /*002a*/ 	.short	(.L_1648 - .L_1647)
.L_1647:
        /*002c*/ 	.word	0x00000000
        /*0030*/ 	.short	0x0000
        /*0032*/ 	.short	0x0000
        /*0034*/ 	.byte	0x00, 0xf0, 0x11, 0x00


	//----- nvinfo : EIATTR_SPARSE_MMA_MASK
	.align		4
.L_1648:
        /*0038*/ 	.byte	0x03, 0x50
        /*003a*/ 	.short	0x0000


	//----- nvinfo : EIATTR_MAXREG_COUNT
	.align		4
        /*003c*/ 	.byte	0x03, 0x1b
        /*003e*/ 	.short	0x00ff


	//----- nvinfo : EIATTR_MERCURY_ISA_VERSION
	.align		4
        /*0040*/ 	.byte	0x03, 0x5f
        /*0042*/ 	.short	0x0101


	//----- nvinfo : EIATTR_EXIT_INSTR_OFFSETS
	.align		4
        /*0044*/ 	.byte	0x04, 0x1c
        /*0046*/ 	.short	(.L_1650 - .L_1649)


	//   ....[0]....
.L_1649:
        /*0048*/ 	.word	0x000005c0


	//   ....[1]....
        /*004c*/ 	.word	0x00001390


	//   ....[2]....
        /*0050*/ 	.word	0x000013e0


	//----- nvinfo : EIATTR_MAX_THREADS
	.align		4
.L_1650:
        /*0054*/ 	.byte	0x04, 0x05
        /*0056*/ 	.short	(.L_1652 - .L_1651)
.L_1651:
        /*0058*/ 	.word	0x00000080
        /*005c*/ 	.word	0x00000001
        /*0060*/ 	.word	0x00000001


	//----- nvinfo : EIATTR_CRS_STACK_SIZE
	.align		4
.L_1652:
        /*0064*/ 	.byte	0x04, 0x1e
        /*0066*/ 	.short	(.L_1654 - .L_1653)
.L_1653:
        /*0068*/ 	.word	0x00000000


	//----- nvinfo : EIATTR_CBANK_PARAM_SIZE
	.align		4
.L_1654:
        /*006c*/ 	.byte	0x03, 0x19
        /*006e*/ 	.short	0x0038


	//----- nvinfo : EIATTR_PARAM_CBANK
	.align		4
        /*0070*/ 	.byte	0x04, 0x0a
        /*0072*/ 	.short	(.L_1656 - .L_1655)
	.align		4
.L_1655:
        /*0074*/ 	.word	index@(.nv.constant0._ZN2at6native29vectorized_elementwise_kernelILi2EZZZNS0_54_GLOBAL__N__d8c5977b_16_LinearAlgebra_cu_7dd49032_297216addr_kernel_cudaERNS_14TensorIteratorERKN3c106ScalarES8_ENKUlvE_clEvENKUlvE8_clEvEUlNS5_8BFloat16ESB_SB_E_St5arrayIPcLm4EEEEviT0_T1_)
        /*0078*/ 	.short	0x0210
        /*007a*/ 	.short	0x0038


	//----- nvinfo : EIATTR_SW_WAR
	.align		4
.L_1656:
        /*007c*/ 	.byte	0x04, 0x36
        /*007e*/ 	.short	(.L_1658 - .L_1657)
.L_1657:
        /*0080*/ 	.word	0x00000008
.L_1658:


//--------------------- .nv.info._ZN2at6native29vectorized_elementwise_kernelILi4EZZZNS0_54_GLOBAL__N__d8c5977b_16_LinearAlgebra_cu_7dd49032_297216addr_kernel_cudaERNS_14TensorIteratorERKN3c106ScalarES8_ENKUlvE_clEvENKUlvE8_clEvEUlNS5_8BFloat16ESB_SB_E_St5arrayIPcLm4EEEEviT0_T1_ --------------------------
	.section	.nv.info._ZN2at6native29vectorized_elementwise_kernelILi4EZZZNS0_54_GLOBAL__N__d8c5977b_16_LinearAlgebra_cu_7dd49032_297216addr_kernel_cudaERNS_14TensorIteratorERKN3c106ScalarES8_ENKUlvE_clEvENKUlvE8_clEvEUlNS5_8BFloat16ESB_SB_E_St5arrayIPcLm4EEEEviT0_T1_,"",@"SHT_CUDA_INFO"
	.sectionflags	@""
	.align	4


	//----- nvinfo : EIATTR_CUDA_API_VERSION
	.align		4
        /*0000*/ 	.byte	0x04, 0x37
        /*0002*/ 	.short	(.L_1660 - .L_1659)
.L_1659:
        /*0004*/ 	.word	0x00000082


	//----- nvinfo : EIATTR_KPARAM_INFO
	.align		4
.L_1660:
        /*0008*/ 	.byte	0x04, 0x17
        /*000a*/ 	.short	(.L_1662 - .L_1661)
.L_1661:
        /*000c*/ 	.word	0x00000000
        /*0010*/ 	.short	0x0002
        /*0012*/ 	.short	0x0018
        /*0014*/ 	.byte	0x00, 0xf0, 0x81, 0x00


	//----- nvinfo : EIATTR_KPARAM_INFO
	.align		4
.L_1662:
        /*0018*/ 	.byte	0x04, 0x17
        /*001a*/ 	.short	(.L_1664 - .L_1663)
.L_1663:
        /*001c*/ 	.word	0x00000000
        /*0020*/ 	.short	0x0001
        /*0022*/ 	.short	0x0008
        /*0024*/ 	.byte	0x00, 0xf0, 0x41, 0x00


	//----- nvinfo : EIATTR_KPARAM_INFO
	.align		4
.L_1664:
        /*0028*/ 	.byte	0x04, 0x17
        /*002a*/ 	.short	(.L_1666 - .L_1665)
.L_1665:
        /*002c*/ 	.word	0x00000000
        /*0030*/ 	.short	0x0000
        /*0032*/ 	.short	0x0000
        /*0034*/ 	.byte	0x00, 0xf0, 0x11, 0x00


	//----- nvinfo : EIATTR_SPARSE_MMA_MASK
	.align		4
.L_1666:
        /*0038*/ 	.byte	0x03, 0x50
        /*003a*/ 	.short	0x0000


	//----- nvinfo : EIATTR_MAXREG_COUNT
	.align		4
        /*003c*/ 	.byte	0x03, 0x1b
        /*003e*/ 	.short	0x00ff


	//----- nvinfo : EIATTR_MERCURY_ISA_VERSION
	.align		4
        /*0040*/ 	.byte	0x03, 0x5f
        /*0042*/ 	.short	0x0101


	//----- nvinfo : EIATTR_EXIT_INSTR_OFFSETS
	.align		4
        /*0044*/ 	.byte	0x04, 0x1c
        /*0046*/ 	.short	(.L_1668 - .L_1667)


	//   ....[0]....
.L_1667:
        /*0048*/ 	.word	0x00000560


	//   ....[1]....
        /*004c*/ 	.word	0x00001330


	//   ....[2]....
        /*0050*/ 	.word	0x00001380


	//----- nvinfo : EIATTR_MAX_THREADS
	.align		4
.L_1668:
        /*0054*/ 	.byte	0x04, 0x05
        /*0056*/ 	.short	(.L_1670 - .L_1669)
.L_1669:
        /*0058*/ 	.word	0x00000080
        /*005c*/ 	.word	0x00000001
        /*0060*/ 	.word	0x00000001


	//----- nvinfo : EIATTR_CRS_STACK_SIZE
	.align		4
.L_1670:
        /*0064*/ 	.byte	0x04, 0x1e
        /*0066*/ 	.short	(.L_1672 - .L_1671)
.L_1671:
        /*0068*/ 	.word	0x00000000


	//----- nvinfo : EIATTR_CBANK_PARAM_SIZE
	.align		4
.L_1672:
        /*006c*/ 	.byte	0x03, 0x19
        /*006e*/ 	.short	0x0038


	//----- nvinfo : EIATTR_PARAM_CBANK
	.align		4
        /*0070*/ 	.byte	0x04, 0x0a
        /*0072*/ 	.short	(.L_1674 - .L_1673)
	.align		4
.L_1673:
        /*0074*/ 	.word	index@(.nv.constant0._ZN2at6native29vectorized_elementwise_kernelILi4EZZZNS0_54_GLOBAL__N__d8c5977b_16_LinearAlgebra_cu_7dd49032_297216addr_kernel_cudaERNS_14TensorIteratorERKN3c106ScalarES8_ENKUlvE_clEvENKUlvE8_clEvEUlNS5_8BFloat16ESB_SB_E_St5arrayIPcLm4EEEEviT0_T1_)
        /*0078*/ 	.short	0x0210
        /*007a*/ 	.short	0x0038


	//----- nvinfo : EIATTR_SW_WAR
	.align		4
.L_1674:
        /*007c*/ 	.byte	0x04, 0x36
        /*007e*/ 	.short	(.L_1676 - .L_1675)
.L_1675:
        /*0080*/ 	.word	0x00000008
.L_1676:


//--------------------- .nv.info._ZN2at6native29vectorized_elementwise_kernelILi8EZZZNS0_54_GLOBAL__N__d8c5977b_16_LinearAlgebra_cu_7dd49032_297216addr_kernel_cudaERNS_14TensorIteratorERKN3c106ScalarES8_ENKUlvE_clEvENKUlvE8_clEvEUlNS5_8BFloat16ESB_SB_E_St5arrayIPcLm4EEEEviT0_T1_ --------------------------
	.section	.nv.info._ZN2at6native29vectorized_elementwise_kernelILi8EZZZNS0_54_GLOBAL__N__d8c5977b_16_LinearAlgebra_cu_7dd49032_297216addr_kernel_cudaERNS_14TensorIteratorERKN3c106ScalarES8_ENKUlvE_clEvENKUlvE8_clEvEUlNS5_8BFloat16ESB_SB_E_St5arrayIPcLm4EEEEviT0_T1_,"",@"SHT_CUDA_INFO"
	.sectionflags	@""
	.align	4


	//----- nvinfo : EIATTR_CUDA_API_VERSION
	.align		4
        /*0000*/ 	.byte	0x04, 0x37
        /*0002*/ 	.short	(.L_1678 - .L_1677)
.L_1677:
        /*0004*/ 	.word	0x00000082


	//----- nvinfo : EIATTR_KPARAM_INFO
	.align		4
.L_1678:
        /*0008*/ 	.byte	0x04, 0x17
        /*000a*/ 	.short	(.L_1680 - .L_1679)
.L_1679:
        /*000c*/ 	.word	0x00000000
        /*0010*/ 	.short	0x0002
        /*0012*/ 	.short	0x0018
        /*0014*/ 	.byte	0x00, 0xf0, 0x81, 0x00


	//----- nvinfo : EIATTR_KPARAM_INFO
	.align		4
.L_1680:
        /*0018*/ 	.byte	0x04, 0x17
        /*001a*/ 	.short	(.L_1682 - .L_1681)
.L_1681:
        /*001c*/ 	.word	0x00000000
        /*0020*/ 	.short	0x0001
        /*0022*/ 	.short	0x0008
        /*0024*/ 	.byte	0x00, 0xf0, 0x41, 0x00


	//----- nvinfo : EIATTR_KPARAM_INFO
	.align		4
.L_1682:
        /*0028*/ 	.byte	0x04, 0x17
        /*002a*/ 	.short	(.L_1684 - .L_1683)
.L_1683:
        /*002c*/ 	.word	0x00000000
        /*0030*/ 	.short	0x0000
        /*0032*/ 	.short	0x0000
        /*0034*/ 	.byte	0x00, 0xf0, 0x11, 0x00


	//----- nvinfo : EIATTR_SPARSE_MMA_MASK
	.align		4
.L_1684:
        /*0038*/ 	.byte	0x03, 0x50
        /*003a*/ 	.short	0x0000


	//----- nvinfo : EIATTR_MAXREG_COUNT
	.align		4
        /*003c*/ 	.byte	0x03, 0x1b
        /*003e*/ 	.short	0x00ff


	//----- nvinfo : EIATTR_MERCURY_ISA_VERSION
	.align		4
        /*0040*/ 	.byte	0x03, 0x5f
        /*0042*/ 	.short	0x0101


	//----- nvinfo : EIATTR_EXIT_INSTR_OFFSETS
	.align		4
        /*0044*/ 	.byte	0x04, 0x1c
        /*0046*/ 	.short	(.L_1686 - .L_1685)


	//   ....[0]....
.L_1685:
        /*0048*/ 	.word	0x00000530


	//   ....[1]....
        /*004c*/ 	.word	0x00001300


	//   ....[2]....
        /*0050*/ 	.word	0x00001350


	//----- nvinfo : EIATTR_MAX_THREADS
	.align		4
.L_1686:
        /*0054*/ 	.byte	0x04, 0x05
        /*0056*/ 	.short	(.L_1688 - .L_1687)
.L_1687:
        /*0058*/ 	.word	0x00000080
        /*005c*/ 	.word	0x00000001
        /*0060*/ 	.word	0x00000001


	//----- nvinfo : EIATTR_CRS_STACK_SIZE
	.align		4
.L_1688:
        /*0064*/ 	.byte	0x04, 0x1e
        /*0066*/ 	.short	(.L_1690 - .L_1689)
.L_1689:
        /*0068*/ 	.word	0x00000000


	//----- nvinfo : EIATTR_CBANK_PARAM_SIZE
	.align		4
.L_1690:
        /*006c*/ 	.byte	0x03, 0x19
        /*006e*/ 	.short	0x0038


	//----- nvinfo : EIATTR_PARAM_CBANK
	.align		4
        /*0070*/ 	.byte	0x04, 0x0a
        /*0072*/ 	.short	(.L_1692 - .L_1691)
	.align		4
.L_1691:
        /*0074*/ 	.word	index@(.nv.constant0._ZN2at6native29vectorized_elementwise_kernelILi8EZZZNS0_54_GLOBAL__N__d8c5977b_16_LinearAlgebra_cu_7dd49032_297216addr_kernel_cudaERNS_14TensorIteratorERKN3c106ScalarES8_ENKUlvE_clEvENKUlvE8_clEvEUlNS5_8BFloat16ESB_SB_E_St5arrayIPcLm4EEEEviT0_T1_)
        /*0078*/ 	.short	0x0210
        /*007a*/ 	.short	0x0038


	//----- nvinfo : EIATTR_SW_WAR
	.align		4
.L_1692:
        /*007c*/ 	.byte	0x04, 0x36
        /*007e*/ 	.short	(.L_1694 - .L_1693)
.L_1693:
        /*0080*/ 	.word	0x00000008
.L_1694:


//--------------------- .nv.info._ZN2at6native18elementwise_kernelILi128ELi4EZNS0_15gpu_kernel_implIZZZNS0_54_GLOBAL__N__d8c5977b_16_LinearAlgebra_cu_7dd49032_297216addr_kernel_cudaERNS_14TensorIteratorERKN3c106ScalarES9_ENKUlvE_clEvENKUlvE7_clEvEUlNS6_7complexIfEESD_SD_E0_EEvRNS_18TensorIteratorBaseERKT_EUliE_EEviT1_ --------------------------
	.section	.nv.info._ZN2at6native18elementwise_kernelILi128ELi4EZNS0_15gpu_kernel_implIZZZNS0_54_GLOBAL__N__d8c5977b_16_LinearAlgebra_cu_7dd49032_297216addr_kernel_cudaERNS_14TensorIteratorERKN3c106ScalarES9_ENKUlvE_clEvENKUlvE7_clEvEUlNS6_7complexIfEESD_SD_E0_EEvRNS_18TensorIteratorBaseERKT_EUliE_EEviT1_,"",@"SHT_CUDA_INFO"
	.sectionflags	@""
	.align	4


	//----- nvinfo : EIATTR_CUDA_API_VERSION
	.align		4
        /*0000*/ 	.byte	0x04, 0x37
        /*0002*/ 	.short	(.L_1696 - .L_1695)
.L_1695:
        /*0004*/ 	.word	0x00000082


	//----- nvinfo : EIATTR_KPARAM_INFO
	.align		4
.L_1696:
        /*0008*/ 	.byte	0x04, 0x17
        /*000a*/ 	.short	(.L_1698 - .L_1697)
.L_1697:
        /*000c*/ 	.word	0x00000000
        /*0010*/ 	.short	0x0001
        /*0012*/ 	.short	0x0008
        /*0014*/ 	.byte	0x00, 0xf0, 0x21, 0x0c


	//----- nvinfo : EIATTR_KPARAM_INFO
	.align		4
.L_1698:
        /*0018*/ 	.byte	0x04, 0x17
        /*001a*/ 	.short	(.L_1700 - .L_1699)
.L_1699:
        /*001c*/ 	.word	0x00000000
        /*0020*/ 	.short	0x0000
        /*0022*/ 	.short	0x0000
        /*0024*/ 	.byte	0x00, 0xf0, 0x11, 0x00


	//----- nvinfo : EIATTR_SPARSE_MMA_MASK
	.align		4
.L_1700:
        /*0028*/ 	.byte	0x03, 0x50
        /*002a*/ 	.short	0x0000


	//----- nvinfo : EIATTR_MAXREG_COUNT
	.align		4
        /*002c*/ 	.byte	0x03, 0x1b
        /*002e*/ 	.short	0x0080


	//----- nvinfo : EIATTR_EXTERNS
	.align		4
        /*0030*/ 	.byte	0x04, 0x0f
        /*0032*/ 	.short	(.L_1702 - .L_1701)


	//   ....[0]....
	.align		4
.L_1701:
        /*0034*/ 	.word	index@(__assertfail)


	//----- nvinfo : EIATTR_MERCURY_ISA_VERSION
	.align		4
.L_1702:
        /*0038*/ 	.byte	0x03, 0x5f
        /*003a*/ 	.short	0x0101


	//----- nvinfo : EIATTR_SYSCALL_OFFSETS
	.align		4
        /*003c*/ 	.byte	0x04, 0x46
        /*003e*/ 	.short	(.L_1704 - .L_1703)


	//   ....[0]....
.L_1703:
        /*0040*/ 	.word	0x00002770


	//   ....[1]....
        /*0044*/ 	.word	0x000036f0


	//   ....[2]....
        /*0048*/ 	.word	0x00004670


	//   ....[3]....
        /*004c*/ 	.word	0x000055f0


	//   ....[4]....
        /*0050*/ 	.word	0x00007d90


	//   ....[5]....
        /*0054*/ 	.word	0x00008d10


	//   ....[6]....
        /*0058*/ 	.word	0x00009c90


	//   ....[7]....
        /*005c*/ 	.word	0x0000ac10


	//   ....[8]....
        /*0060*/ 	.word	0x0000d3a0


	//   ....[9]....
        /*0064*/ 	.word	0x0000e320


	//   ....[10]....
        /*0068*/ 	.word	0x0000f2a0


	//   ....[11]....
        /*006c*/ 	.word	0x00010220


	//   ....[12]....
        /*0070*/ 	.word	0x00012990


	//   ....[13]....
        /*0074*/ 	.word	0x00013910


	//   ....[14]....
        /*0078*/ 	.word	0x00014890


	//   ....[15]....
        /*007c*/ 	.word	0x00015810


	//----- nvinfo : EIATTR_EXIT_INSTR_OFFSETS
	.align		4
.L_1704:
        /*0080*/ 	.byte	0x04, 0x1c
        /*0082*/ 	.short	(.L_1706 - .L_1705)


	//   ....[0]....
.L_1705:
        /*0084*/ 	.word	0x000102d0


	//   ....[1]....
        /*0088*/ 	.word	0x00014b20


	//   ....[2]....
        /*008c*/ 	.word	0x00014b60


	//   ....[3]....
        /*0090*/ 	.word	0x00014bf0


	//   ....[4]....
        /*0094*/ 	.word	0x00014c20


	//   ....[5]....
        /*0098*/ 	.word	0x00014c50


	//   ....[6]....
        /*009c*/ 	.word	0x00014cd0


	//   ....[7]....
        /*00a0*/ 	.word	0x00014d00


	//   ....[8]....
        /*00a4*/ 	.word	0x00014d80


	//   ....[9]....
        /*00a8*/ 	.word	0x00014db0


	//   ....[10]....
        /*00ac*/ 	.word	0x00014df0


	//   ....[11]....
        /*00b0*/ 	.word	0x00014ed0


	//   ....[12]....
        /*00b4*/ 	.word	0x00014f30


	//   ....[13]....
        /*00b8*/ 	.word	0x000150b0


	//   ....[14]....
        /*00bc*/ 	.word	0x00015200


	//   ....[15]....
        /*00c0*/ 	.word	0x00015230


	//   ....[16]....
        /*00c4*/ 	.word	0x000152e0


	//   ....[17]....
        /*00c8*/ 	.word	0x00015450


	//   ....[18]....
        /*00cc*/ 	.word	0x000155c0


	//   ....[19]....
        /*00d0*/ 	.word	0x00015710


	//   ....[20]....
        /*00d4*/ 	.word	0x00015820


	//   ....[21]....
        /*00d8*/ 	.word	0x00015850


	//   ....[22]....
        /*00dc*/ 	.word	0x00015880


	//----- nvinfo : EIATTR_MAX_THREADS
	.align		4
.L_1706:
        /*00e0*/ 	.byte	0x04, 0x05
        /*00e2*/ 	.short	(.L_1708 - .L_1707)
.L_1707:
        /*00e4*/ 	.word	0x00000080
        /*00e8*/ 	.word	0x00000001
        /*00ec*/ 	.word	0x00000001


	//----- nvinfo : EIATTR_CRS_STACK_SIZE
	.align		4
.L_1708:
        /*00f0*/ 	.byte	0x04, 0x1e
        /*00f2*/ 	.short	(.L_1710 - .L_1709)
.L_1709:
        /*00f4*/ 	.word	0x00000000


	//----- nvinfo : EIATTR_CBANK_PARAM_SIZE
	.align		4
.L_1710:
        /*00f8*/ 	.byte	0x03, 0x19
        /*00fa*/ 	.short	0x0310


	//----- nvinfo : EIATTR_PARAM_CBANK
	.align		4
        /*00fc*/ 	.byte	0x04, 0x0a
        /*00fe*/ 	.short	(.L_1712 - .L_1711)
	.align		4
.L_1711:
        /*0100*/ 	.word	index@(.nv.constant0._ZN2at6native18elementwise_kernelILi128ELi4EZNS0_15gpu_kernel_implIZZZNS0_54_GLOBAL__N__d8c5977b_16_LinearAlgebra_cu_7dd49032_297216addr_kernel_cudaERNS_14TensorIteratorERKN3c106ScalarES9_ENKUlvE_clEvENKUlvE7_clEvEUlNS6_7complexIfEESD_SD_E0_EEvRNS_18TensorIteratorBaseERKT_EUliE_EEviT1_)
        /*0104*/ 	.short	0x0210
        /*0106*/ 	.short	0x0310


	//----- nvinfo : EIATTR_SW_WAR
	.align		4
.L_1712:
        /*0108*/ 	.byte	0x04, 0x36
        /*010a*/ 	.short	(.L_1714 - .L_1713)
.L_1713:
        /*010c*/ 	.word	0x00000008
.L_1714:


//--------------------- .nv.info._ZN2at6native27unrolled_elementwise_kernelIZZZNS0_54_GLOBAL__N__d8c5977b_16_LinearAlgebra_cu_7dd49032_297216addr_kernel_cudaERNS_14TensorIteratorERKN3c106ScalarES8_ENKUlvE_clEvENKUlvE7_clEvEUlNS5_7complexIfEESC_SC_E0_St5arrayIPcLm4EELi4E23TrivialOffsetCalculatorILi3EjESH_ILi1EjENS0_6memory12LoadWithCastILi3EEENSK_13StoreWithCastILi1EEEEEviT_T0_T2_T3_T4_T5_ --------------------------
	.section	.nv.info._ZN2at6native27unrolled_elementwise_kernelIZZZNS0_54_GLOBAL__N__d8c5977b_16_LinearAlgebra_cu_7dd49032_297216addr_kernel_cudaERNS_14TensorIteratorERKN3c106ScalarES8_ENKUlvE_clEvENKUlvE7_clEvEUlNS5_7complexIfEESC_SC_E0_St5arrayIPcLm4EELi4E23TrivialOffsetCalculatorILi3EjESH_ILi1EjENS0_6memory12LoadWithCastILi3EEENSK_13StoreWithCastILi1EEEEEviT_T0_T2_T3_T4_T5_,"",@"SHT_CUDA_INFO"
	.sectionflags	@""
	.align	4


	//----- nvinfo : EIATTR_CUDA_API_VERSION
	.align		4
        /*0000*/ 	.byte	0x04, 0x37
        /*0002*/ 	.short	(.L_1716 - .L_1715)
.L_1715:
        /*0004*/ 	.word	0x00000082


	//----- nvinfo : EIATTR_KPARAM_INFO
	.align		4
.L_1716:
        /*0008*/ 	.byte	0x04, 0x17
        /*000a*/ 	.short	(.L_1718 - .L_1717)
.L_1717:
        /*000c*/ 	.word	0x00000000
        /*0010*/ 	.short	0x0006
        /*0012*/ 	.short	0x0054
        /*0014*/ 	.byte	0x00, 0xf0, 0x21, 0x00


	//----- nvinfo : EIATTR_KPARAM_INFO
	.align		4
.L_1718:
        /*0018*/ 	.byte	0x04, 0x17
        /*001a*/ 	.short	(.L_1720 - .L_1719)
.L_1719:
        /*001c*/ 	.word	0x00000000
        /*0020*/ 	.short	0x0005
        /*0022*/ 	.short	0x0044
        /*0024*/ 	.byte	0x00, 0xf0, 0x41, 0x00


	//----- nvinfo : EIATTR_KPARAM_INFO
	.align		4
.L_1720:
        /*0028*/ 	.byte	0x04, 0x17
        /*002a*/ 	.short	(.L_1722 - .L_1721)
.L_1721:
        /*002c*/ 	.word	0x00000000
        /*0030*/ 	.short	0x0004
        /*0032*/ 	.short	0x0041
        /*0034*/ 	.byte	0x00, 0xf0, 0x05, 0x00


	//----- nvinfo : EIATTR_KPARAM_INFO
	.align		4
.L_1722:
        /*0038*/ 	.byte	0x04, 0x17
        /*003a*/ 	.short	(.L_1724 - .L_1723)
.L_1723:
        /*003c*/ 	.word	0x00000000
        /*0040*/ 	.short	0x0003
        /*0042*/ 	.short	0x0040
        /*0044*/ 	.byte	0x00, 0xf0, 0x05, 0x00


	//----- nvinfo : EIATTR_KPARAM_INFO
	.align		4
.L_1724:
        /*0048*/ 	.byte	0x04, 0x17
        /*004a*/ 	.short	(.L_1726 - .L_1725)
.L_1725:
        /*004c*/ 	.word	0x00000000
        /*0050*/ 	.short	0x0002
        /*0052*/ 	.short	0x0020
        /*0054*/ 	.byte	0x00, 0xf0, 0x81, 0x00


	//----- nvinfo : EIATTR_KPARAM_INFO
	.align		4
.L_1726:
        /*0058*/ 	.byte	0x04, 0x17
        /*005a*/ 	.short	(.L_1728 - .L_1727)
.L_1727:
        /*005c*/ 	.word	0x00000000
        /*0060*/ 	.short	0x0001
        /*0062*/ 	.short	0x0008
        /*0064*/ 	.byte	0x00, 0xf0, 0x61, 0x00


	//----- nvinfo : EIATTR_KPARAM_INFO
	.align		4
.L_1728:
        /*0068*/ 	.byte	0x04, 0x17
        /*006a*/ 	.short	(.L_1730 - .L_1729)
.L_1729:
        /*006c*/ 	.word	0x00000000
        /*0070*/ 	.short	0x0000
        /*0072*/ 	.short	0x0000
        /*0074*/ 	.byte	0x00, 0xf0, 0x11, 0x00


	//----- nvinfo : EIATTR_SPARSE_MMA_MASK
	.align		4
.L_1730:
        /*0078*/ 	.byte	0x03, 0x50
        /*007a*/ 	.short	0x0000


	//----- nvinfo : EIATTR_MAXREG_COUNT
	.align		4
        /*007c*/ 	.byte	0x03, 0x1b
        /*007e*/ 	.short	0x00ff


	//----- nvinfo : EIATTR_EXTERNS
	.align		4
        /*0080*/ 	.byte	0x04, 0x0f
        /*0082*/ 	.short	(.L_1732 - .L_1731)


	//   ....[0]....
	.align		4
.L_1731:
        /*0084*/ 	.word	index@(__assertfail)


	//----- nvinfo : EIATTR_MERCURY_ISA_VERSION
	.align		4
.L_1732:
        /*0088*/ 	.byte	0x03, 0x5f
        /*008a*/ 	.short	0x0101


	//----- nvinfo : EIATTR_SYSCALL_OFFSETS
	.align		4
        /*008c*/ 	.byte	0x04, 0x46
        /*008e*/ 	.short	(.L_1734 - .L_1733)


	//   ....[0]....
.L_1733:
        /*0090*/ 	.word	0x00000ff0


	//   ....[1]....
        /*0094*/ 	.word	0x00001fc0


	//   ....[2]....
        /*0098*/ 	.word	0x00002f90


	//   ....[3]....
        /*009c*/ 	.word	0x00003fc0


	//   ....[4]....
        /*00a0*/ 	.word	0x00004f50


	//   ....[5]....
        /*00a4*/ 	.word	0x00005ee0


	//   ....[6]....
        /*00a8*/ 	.word	0x00006f10


	//   ....[7]....
        /*00ac*/ 	.word	0x00007ea0


	//   ....[8]....
        /*00b0*/ 	.word	0x00008e30


	//   ....[9]....
        /*00b4*/ 	.word	0x00009e50


	//   ....[10]....
        /*00b8*/ 	.word	0x0000ade0


	//   ....[11]....
        /*00bc*/ 	.word	0x0000bd60


	//   ....[12]....
        /*00c0*/ 	.word	0x0000d330


	//   ....[13]....
        /*00c4*/ 	.word	0x0000e240


	//   ....[14]....
        /*00c8*/ 	.word	0x0000f110


	//   ....[15]....
        /*00cc*/ 	.word	0x0000ffe0


	//----- nvinfo : EIATTR_EXIT_INSTR_OFFSETS
	.align		4
.L_1734:
        /*00d0*/ 	.byte	0x04, 0x1c
        /*00d2*/ 	.short	(.L_1736 - .L_1735)


	//   ....[0]....
.L_1735:
        /*00d4*/ 	.word	0x0000f1b0


	//   ....[1]....
        /*00d8*/ 	.word	0x0000f2f0


	//   ....[2]....
        /*00dc*/ 	.word	0x0000f330


	//   ....[3]....
        /*00e0*/ 	.word	0x0000f3c0


	//   ....[4]....
        /*00e4*/ 	.word	0x0000f3f0


	//   ....[5]....
        /*00e8*/ 	.word	0x0000f420


	//   ....[6]....
        /*00ec*/ 	.word	0x0000f4a0


	//   ....[7]....
        /*00f0*/ 	.word	0x0000f4d0


	//   ....[8]....
        /*00f4*/ 	.word	0x0000f550


	//   ....[9]....
        /*00f8*/ 	.word	0x0000f580


	//   ....[10]....
        /*00fc*/ 	.word	0x0000f5c0


	//   ....[11]....
        /*0100*/ 	.word	0x0000f6a0


	//   ....[12]....
        /*0104*/ 	.word	0x0000f700


	//   ....[13]....
        /*0108*/ 	.word	0x0000f880


	//   ....[14]....
        /*010c*/ 	.word	0x0000f9d0


	//   ....[15]....
        /*0110*/ 	.word	0x0000fa00


	//   ....[16]....
        /*0114*/ 	.word	0x0000fab0


	//   ....[17]....
        /*0118*/ 	.word	0x0000fc20


	//   ....[18]....
        /*011c*/ 	.word	0x0000fd90


	//   ....[19]....
        /*0120*/ 	.word	0x0000fee0


	//   ....[20]....
        /*0124*/ 	.word	0x0000fff0


	//   ....[21]....
        /*0128*/ 	.word	0x00010020


	//   ....[22]....
        /*012c*/ 	.word	0x00010050


	//----- nvinfo : EIATTR_MAX_THREADS
	.align		4
.L_1736:
        /*0130*/ 	.byte	0x04, 0x05
        /*0132*/ 	.short	(.L_1738 - .L_1737)
.L_1737:
        /*0134*/ 	.word	0x00000080
        /*0138*/ 	.word	0x00000001
        /*013c*/ 	.word	0x00000001


	//----- nvinfo : EIATTR_CRS_STACK_SIZE
	.align		4
.L_1738:
        /*0140*/ 	.byte	0x04, 0x1e
        /*0142*/ 	.short	(.L_1740 - .L_1739)
.L_1739:
        /*0144*/ 	.word	0x00000000


	//----- nvinfo : EIATTR_CBANK_PARAM_SIZE
	.align		4
.L_1740:
        /*0148*/ 	.byte	0x03, 0x19
        /*014a*/ 	.short	0x005c


	//----- nvinfo : EIATTR_PARAM_CBANK
	.align		4
        /*014c*/ 	.byte	0x04, 0x0a
        /*014e*/ 	.short	(.L_1742 - .L_1741)
	.align		4
.L_1741:
        /*0150*/ 	.word	index@(.nv.constant0._ZN2at6native27unrolled_elementwise_kernelIZZZNS0_54_GLOBAL__N__d8c5977b_16_LinearAlgebra_cu_7dd49032_297216addr_kernel_cudaERNS_14TensorIteratorERKN3c106ScalarES8_ENKUlvE_clEvENKUlvE7_clEvEUlNS5_7complexIfEESC_SC_E0_St5arrayIPcLm4EELi4E23TrivialOffsetCalculatorILi3EjESH_ILi1EjENS0_6memory12LoadWithCastILi3EEENSK_13StoreWithCastILi1EEEEEviT_T0_T2_T3_T4_T5_)
        /*0154*/ 	.short	0x0210
        /*0156*/ 	.short	0x005c


	//----- nvinfo : EIATTR_SW_WAR
	.align		4
.L_1742:
        /*0158*/ 	.byte	0x04, 0x36
        /*015a*/ 	.short	(.L_1744 - .L_1743)
.L_1743:
        /*015c*/ 	.word	0x00000008
.L_1744:


//--------------------- .nv.info._ZN2at6native18elementwise_kernelILi128ELi2EZNS0_22gpu_kernel_impl_nocastIZZZNS0_54_GLOBAL__N__d8c5977b_16_LinearAlgebra_cu_7dd49032_297216addr_kernel_cudaERNS_14TensorIteratorERKN3c106ScalarES9_ENKUlvE_clEvENKUlvE7_clEvEUlNS6_7complexIfEESD_SD_E0_EEvRNS_18TensorIteratorBaseERKT_EUliE_EEviT1_ --------------------------
	.section	.nv.info._ZN2at6native18elementwise_kernelILi128ELi2EZNS0_22gpu_kernel_impl_nocastIZZZNS0_54_GLOBAL__N__d8c5977b_16_LinearAlgebra_cu_7dd49032_297216addr_kernel_cudaERNS_14TensorIteratorERKN3c106ScalarES9_ENKUlvE_clEvENKUlvE7_clEvEUlNS6_7complexIfEESD_SD_E0_EEvRNS_18TensorIteratorBaseERKT_EUliE_EEviT1_,"",@"SHT_CUDA_INFO"
	.sectionflags	@""
	.align	4


	//----- nvinfo : EIATTR_CUDA_API_VERSION
	.align		4
        /*0000*/ 	.byte	0x04, 0x37
        /*0002*/ 	.short	(.L_1746 - .L_1745)
.L_1745:
        /*0004*/ 	.word	0x00000082


	//----- nvinfo : EIATTR_KPARAM_INFO
	.align		4
.L_1746:
        /*0008*/ 	.byte	0x04, 0x17
        /*000a*/ 	.short	(.L_1748 - .L_1747)
.L_1747:
        /*000c*/ 	.word	0x00000000
        /*0010*/ 	.short	0x0001
        /*0012*/ 	.short	0x0008
        /*0014*/ 	.byte	0x00, 0xf0, 0x01, 0x0c


	//----- nvinfo : EIATTR_KPARAM_INFO
	.align		4
.L_1748:
        /*0018*/ 	.byte	0x04, 0x17
        /*001a*/ 	.short	(.L_1750 - .L_1749)
.L_1749:
        /*001c*/ 	.word	0x00000000
        /*0020*/ 	.short	0x0000
        /*0022*/ 	.short	0x0000
        /*0024*/ 	.byte	0x00, 0xf0, 0x11, 0x00


	//----- nvinfo : EIATTR_SPARSE_MMA_MASK
	.align		4
.L_1750:
        /*0028*/ 	.byte	0x03, 0x50
        /*002a*/ 	.short	0x0000


	//----- nvinfo : EIATTR_MAXREG_COUNT
	.align		4
        /*002c*/ 	.byte	0x03, 0x1b
        /*002e*/ 	.short	0x0080


	//----- nvinfo : EIATTR_MERCURY_ISA_VERSION
	.align		4
        /*0030*/ 	.byte	0x03, 0x5f
        /*0032*/ 	.short	0x0101


	//----- nvinfo : EIATTR_EXIT_INSTR_OFFSETS
	.align		4
        /*0034*/ 	.byte	0x04, 0x1c
        /*0036*/ 	.short	(.L_1752 - .L_1751)


	//   ....[0]....
.L_1751:
        /*0038*/ 	.word	0x00001a70


	//   ....[1]....
        /*003c*/ 	.word	0x00003430


	//----- nvinfo : EIATTR_MAX_THREADS
	.align		4
.L_1752:
        /*0040*/ 	.byte	0x04, 0x05
        /*0042*/ 	.short	(.L_1754 - .L_1753)
.L_1753:
        /*0044*/ 	.word	0x00000080
        /*0048*/ 	.word	0x00000001
        /*004c*/ 	.word	0x00000001


	//----- nvinfo : EIATTR_CRS_STACK_SIZE
	.align		4
.L_1754:
        /*0050*/ 	.byte	0x04, 0x1e
        /*0052*/ 	.short	(.L_1756 - .L_1755)
.L_1755:
        /*0054*/ 	.word	0x00000000


	//----- nvinfo : EIATTR_CBANK_PARAM_SIZE
	.align		4
.L_1756:
        /*0058*/ 	.byte	0x03, 0x19
        /*005a*/ 	.short	0x0308


	//----- nvinfo : EIATTR_PARAM_CBANK
	.align		4
        /*005c*/ 	.byte	0x04, 0x0a
        /*005e*/ 	.short	(.L_1758 - .L_1757)
	.align		4
.L_1757:
        /*0060*/ 	.word	index@(.nv.constant0._ZN2at6native18elementwise_kernelILi128ELi2EZNS0_22gpu_kernel_impl_nocastIZZZNS0_54_GLOBAL__N__d8c5977b_16_LinearAlgebra_cu_7dd49032_297216addr_kernel_cudaERNS_14TensorIteratorERKN3c106ScalarES9_ENKUlvE_clEvENKUlvE7_clEvEUlNS6_7complexIfEESD_SD_E0_EEvRNS_18TensorIteratorBaseERKT_EUliE_EEviT1_)
        /*0064*/ 	.short	0x0210
        /*0066*/ 	.short	0x0308


	//----- nvinfo : EIATTR_SW_WAR
	.align		4
.L_1758:
        /*0068*/ 	.byte	0x04, 0x36
        /*006a*/ 	.short	(.L_1760 - .L_1759)
.L_1759:
        /*006c*/ 	.word	0x00000008
.L_1760:


//--------------------- .nv.info._ZN2at6native27unrolled_elementwise_kernelIZZZNS0_54_GLOBAL__N__d8c5977b_16_LinearAlgebra_cu_7dd49032_297216addr_kernel_cudaERNS_14TensorIteratorERKN3c106ScalarES8_ENKUlvE_clEvENKUlvE7_clEvEUlNS5_7complexIfEESC_SC_E0_St5arrayIPcLm4EELi4E23TrivialOffsetCalculatorILi3EjESH_ILi1EjENS0_6memory15LoadWithoutCastENSK_16StoreWithoutCastEEEviT_T0_T2_T3_T4_T5_ --------------------------
	.section	.nv.info._ZN2at6native27unrolled_elementwise_kernelIZZZNS0_54_GLOBAL__N__d8c5977b_16_LinearAlgebra_cu_7dd49032_297216addr_kernel_cudaERNS_14TensorIteratorERKN3c106ScalarES8_ENKUlvE_clEvENKUlvE7_clEvEUlNS5_7complexIfEESC_SC_E0_St5arrayIPcLm4EELi4E23TrivialOffsetCalculatorILi3EjESH_ILi1EjENS0_6memory15LoadWithoutCastENSK_16StoreWithoutCastEEEviT_T0_T2_T3_T4_T5_,"",@"SHT_CUDA_INFO"
	.sectionflags	@""
	.align	4


	//----- nvinfo : EIATTR_CUDA_API_VERSION
	.align		4
        /*0000*/ 	.byte	0x04, 0x37
        /*0002*/ 	.short	(.L_1762 - .L_1761)
.L_1761:
        /*0004*/ 	.word	0x00000082


	//----- nvinfo : EIATTR_KPARAM_INFO
	.align		4
.L_1762:
        /*0008*/ 	.byte	0x04, 0x17
        /*000a*/ 	.short	(.L_1764 - .L_1763)
.L_1763:
        /*000c*/ 	.word	0x00000000
        /*0010*/ 	.short	0x0006
        /*0012*/ 	.short	0x0043
        /*0014*/ 	.byte	0x00, 0xf0, 0x05, 0x00


	//----- nvinfo : EIATTR_KPARAM_INFO
	.align		4
.L_1764:
        /*0018*/ 	.byte	0x04, 0x17
        /*001a*/ 	.short	(.L_1766 - .L_1765)
.L_1765:
        /*001c*/ 	.word	0x00000000
        /*0020*/ 	.short	0x0005
        /*0022*/ 	.short	0x0042
        /*0024*/ 	.byte	0x00, 0xf0, 0x05, 0x00


	//----- nvinfo : EIATTR_KPARAM_INFO
	.align		4
.L_1766:
        /*0028*/ 	.byte	0x04, 0x17
        /*002a*/ 	.short	(.L_1768 - .L_1767)
.L_1767:
        /*002c*/ 	.word	0x00000000
        /*0030*/ 	.short	0x0004
        /*0032*/ 	.short	0x0041
        /*0034*/ 	.byte	0x00, 0xf0, 0x05, 0x00


	//----- nvinfo : EIATTR_KPARAM_INFO
	.align		4
.L_1768:
        /*0038*/ 	.byte	0x04, 0x17
        /*003a*/ 	.short	(.L_1770 - .L_1769)
.L_1769:
        /*003c*/ 	.word	0x00000000
        /*0040*/ 	.short	0x0003
        /*0042*/ 	.short	0x0040
        /*0044*/ 	.byte	0x00, 0xf0, 0x05, 0x00


	//----- nvinfo : EIATTR_KPARAM_INFO
	.align		4
.L_1770:
        /*0048*/ 	.byte	0x04, 0x17
        /*004a*/ 	.short	(.L_1772 - .L_1771)
.L_1771:
        /*004c*/ 	.word	0x00000000
        /*0050*/ 	.short	0x0002
        /*0052*/ 	.short	0x0020
        /*0054*/ 	.byte	0x00, 0xf0, 0x81, 0x00


	//----- nvinfo : EIATTR_KPARAM_INFO
	.align		4
.L_1772:
        /*0058*/ 	.byte	0x04, 0x17
        /*005a*/ 	.short	(.L_1774 - .L_1773)
.L_1773:
        /*005c*/ 	.word	0x00000000
        /*0060*/ 	.short	0x0001
        /*0062*/ 	.short	0x0008
        /*0064*/ 	.byte	0x00, 0xf0, 0x61, 0x00


	//----- nvinfo : EIATTR_KPARAM_INFO
	.align		4
.L_1774:
        /*0068*/ 	.byte	0x04, 0x17
        /*006a*/ 	.short	(.L_1776 - .L_1775)
.L_1775:
        /*006c*/ 	.word	0x00000000
        /*0070*/ 	.short	0x0000
        /*0072*/ 	.short	0x0000
        /*0074*/ 	.byte	0x00, 0xf0, 0x11, 0x00


	//----- nvinfo : EIATTR_SPARSE_MMA_MASK
	.align		4
.L_1776:
        /*0078*/ 	.byte	0x03, 0x50
        /*007a*/ 	.short	0x0000


	//----- nvinfo : EIATTR_MAXREG_COUNT
	.align		4
        /*007c*/ 	.byte	0x03, 0x1b
        /*007e*/ 	.short	0x00ff


	//----- nvinfo : EIATTR_MERCURY_ISA_VERSION
	.align		4
        /*0080*/ 	.byte	0x03, 0x5f
        /*0082*/ 	.short	0x0101


	//----- nvinfo : EIATTR_EXIT_INSTR_OFFSETS
	.align		4
        /*0084*/ 	.byte	0x04, 0x1c
        /*0086*/ 	.short	(.L_1778 - .L_1777)


	//   ....[0]....
.L_1777:
        /*0088*/ 	.word	0x00000af0


	//   ....[1]....
        /*008c*/ 	.word	0x00000b40


	//----- nvinfo : EIATTR_MAX_THREADS
	.align		4
.L_1778:
        /*0090*/ 	.byte	0x04, 0x05
        /*0092*/ 	.short	(.L_1780 - .L_1779)
.L_1779:
        /*0094*/ 	.word	0x00000080
        /*0098*/ 	.word	0x00000001
        /*009c*/ 	.word	0x00000001


	//----- nvinfo : EIATTR_CRS_STACK_SIZE
	.align		4
.L_1780:
        /*00a0*/ 	.byte	0x04, 0x1e
        /*00a2*/ 	.short	(.L_1782 - .L_1781)
.L_1781:
        /*00a4*/ 	.word	0x00000000


	//----- nvinfo : EIATTR_CBANK_PARAM_SIZE
	.align		4
.L_1782:
        /*00a8*/ 	.byte	0x03, 0x19
        /*00aa*/ 	.short	0x0044


	//----- nvinfo : EIATTR_PARAM_CBANK
	.align		4
        /*00ac*/ 	.byte	0x04, 0x0a
        /*00ae*/ 	.short	(.L_1784 - .L_1783)
	.align		4
.L_1783:
        /*00b0*/ 	.word	index@(.nv.constant0._ZN2at6native27unrolled_elementwise_kernelIZZZNS0_54_GLOBAL__N__d8c5977b_16_LinearAlgebra_cu_7dd49032_297216addr_kernel_cudaERNS_14TensorIteratorERKN3c106ScalarES8_ENKUlvE_clEvENKUlvE7_clEvEUlNS5_7complexIfEESC_SC_E0_St5arrayIPcLm4EELi4E23TrivialOffsetCalculatorILi3EjESH_ILi1EjENS0_6memory15LoadWithoutCastENSK_16StoreWithoutCastEEEviT_T0_T2_T3_T4_T5_)
        /*00b4*/ 	.short	0x0210
        /*00b6*/ 	.short	0x0044


	//----- nvinfo : EIATTR_SW_WAR
	.align		4
.L_1784:
        /*00b8*/ 	.byte	0x04, 0x36
        /*00ba*/ 	.short	(.L_1786 - .L_1785)
.L_1785:
        /*00bc*/ 	.word	0x00000008
.L_1786:


//--------------------- .nv.info._ZN2at6native29vectorized_elementwise_kernelILi2EZZZNS0_54_GLOBAL__N__d8c5977b_16_LinearAlgebra_cu_7dd49032_297216addr_kernel_cudaERNS_14TensorIteratorERKN3c106ScalarES8_ENKUlvE_clEvENKUlvE7_clEvEUlNS5_7complexIfEESC_SC_E0_St5arrayIPcLm4EEEEviT0_T1_ --------------------------
	.section	.nv.info._ZN2at6native29vectorized_elementwise_kernelILi2EZZZNS0_54_GLOBAL__N__d8c5977b_16_LinearAlgebra_cu_7dd49032_297216addr_kernel_cudaERNS_14TensorIteratorERKN3c106ScalarES8_ENKUlvE_clEvENKUlvE7_clEvEUlNS5_7complexIfEESC_SC_E0_St5arrayIPcLm4EEEEviT0_T1_,"",@"SHT_CUDA_INFO"
	.sectionflags	@""
	.align	4


	//----- nvinfo : EIATTR_CUDA_API_VERSION
	.align		4
        /*0000*/ 	.byte	0x04, 0x37
        /*0002*/ 	.short	(.L_1788 - .L_1787)
.L_1787:
        /*0004*/ 	.word	0x00000082


	//----- nvinfo : EIATTR_KPARAM_INFO
	.align		4
.L_1788:
        /*0008*/ 	.byte	0x04, 0x17
        /*000a*/ 	.short	(.L_1790 - .L_1789)
.L_1789:
        /*000c*/ 	.word	0x00000000
        /*0010*/ 	.short	0x0002
        /*0012*/ 	.short	0x0020
        /*0014*/ 	.byte	0x00, 0xf0, 0x81, 0x00


	//----- nvinfo : EIATTR_KPARAM_INFO
	.align		4
.L_1790:
        /*0018*/ 	.byte	0x04, 0x17
        /*001a*/ 	.short	(.L_1792 - .L_1791)
.L_1791:
        /*001c*/ 	.word	0x00000000
        /*0020*/ 	.short	0x0001
        /*0022*/ 	.short	0x0008
        /*0024*/ 	.byte	0x00, 0xf0, 0x61, 0x00


	//----- nvinfo : EIATTR_KPARAM_INFO
	.align		4
.L_1792:
        /*0028*/ 	.byte	0x04, 0x17
        /*002a*/ 	.short	(.L_1794 - .L_1793)
.L_1793:
        /*002c*/ 	.word	0x00000000
        /*0030*/ 	.short	0x0000
        /*0032*/ 	.short	0x0000
        /*0034*/ 	.byte	0x00, 0xf0, 0x11, 0x00


	//----- nvinfo : EIATTR_SPARSE_MMA_MASK
	.align		4
.L_1794:
        /*0038*/ 	.byte	0x03, 0x50
        /*003a*/ 	.short	0x0000


	//----- nvinfo : EIATTR_MAXREG_COUNT
	.align		4
        /*003c*/ 	.byte	0x03, 0x1b
        /*003e*/ 	.short	0x00ff


	//----- nvinfo : EIATTR_MERCURY_ISA_VERSION
	.align		4
        /*0040*/ 	.byte	0x03, 0x5f
        /*0042*/ 	.short	0x0101


	//----- nvinfo : EIATTR_EXIT_INSTR_OFFSETS
	.align		4
        /*0044*/ 	.byte	0x04, 0x1c
        /*0046*/ 	.short	(.L_1796 - .L_1795)


	//   ....[0]....
.L_1795:
        /*0048*/ 	.word	0x00000970


	//   ....[1]....
        /*004c*/ 	.word	0x00001fa0


	//   ....[2]....
        /*0050*/ 	.word	0x00001ff0


	//----- nvinfo : EIATTR_MAX_THREADS
	.align		4
.L_1796:
        /*0054*/ 	.byte	0x04, 0x05
        /*0056*/ 	.short	(.L_1798 - .L_1797)
.L_1797:
        /*0058*/ 	.word	0x00000080
        /*005c*/ 	.word	0x00000001
        /*0060*/ 	.word	0x00000001


	//----- nvinfo : EIATTR_CRS_STACK_SIZE
	.align		4
.L_1798:
        /*0064*/ 	.byte	0x04, 0x1e
        /*0066*/ 	.short	(.L_1800 - .L_1799)
.L_1799:
        /*0068*/ 	.word	0x00000000


	//----- nvinfo : EIATTR_CBANK_PARAM_SIZE
	.align		4
.L_1800:
        /*006c*/ 	.byte	0x03, 0x19
        /*006e*/ 	.short	0x0040


	//----- nvinfo : EIATTR_PARAM_CBANK
	.align		4
        /*0070*/ 	.byte	0x04, 0x0a
        /*0072*/ 	.short	(.L_1802 - .L_1801)
	.align		4
.L_1801:
        /*0074*/ 	.word	index@(.nv.constant0._ZN2at6native29vectorized_elementwise_kernelILi2EZZZNS0_54_GLOBAL__N__d8c5977b_16_LinearAlgebra_cu_7dd49032_297216addr_kernel_cudaERNS_14TensorIteratorERKN3c106ScalarES8_ENKUlvE_clEvENKUlvE7_clEvEUlNS5_7complexIfEESC_SC_E0_St5arrayIPcLm4EEEEviT0_T1_)
        /*0078*/ 	.short	0x0210
        /*007a*/ 	.short	0x0040


	//----- nvinfo : EIATTR_SW_WAR
	.align		4
.L_1802:
        /*007c*/ 	.byte	0x04, 0x36
        /*007e*/ 	.short	(.L_1804 - .L_1803)
.L_1803:
        /*0080*/ 	.word	0x00000008
.L_1804:


//--------------------- .nv.info._ZN2at6native29vectorized_elementwise_kernelILi4EZZZNS0_54_GLOBAL__N__d8c5977b_16_LinearAlgebra_cu_7dd49032_297216addr_kernel_cudaERNS_14TensorIteratorERKN3c106ScalarES8_ENKUlvE_clEvENKUlvE7_clEvEUlNS5_7complexIfEESC_SC_E0_St5arrayIPcLm4EEEEviT0_T1_ --------------------------
	.section	.nv.info._ZN2at6native29vectorized_elementwise_kernelILi4EZZZNS0_54_GLOBAL__N__d8c5977b_16_LinearAlgebra_cu_7dd49032_297216addr_kernel_cudaERNS_14TensorIteratorERKN3c106ScalarES8_ENKUlvE_clEvENKUlvE7_clEvEUlNS5_7complexIfEESC_SC_E0_St5arrayIPcLm4EEEEviT0_T1_,"",@"SHT_CUDA_INFO"
	.sectionflags	@""
	.align	4


	//----- nvinfo : EIATTR_CUDA_API_VERSION
	.align		4
        /*0000*/ 	.byte	0x04, 0x37
        /*0002*/ 	.short	(.L_1806 - .L_1805)
.L_1805:
        /*0004*/ 	.word	0x00000082


	//----- nvinfo : EIATTR_KPARAM_INFO
	.align		4
.L_1806:
        /*0008*/ 	.byte	0x04, 0x17
        /*000a*/ 	.short	(.L_1808 - .L_1807)
.L_1807:
        /*000c*/ 	.word	0x00000000
        /*0010*/ 	.short	0x0002
        /*0012*/ 	.short	0x0020
        /*0014*/ 	.byte	0x00, 0xf0, 0x81, 0x00


	//----- nvinfo : EIATTR_KPARAM_INFO
	.align		4
.L_1808:
        /*0018*/ 	.byte	0x04, 0x17
        /*001a*/ 	.short	(.L_1810 - .L_1809)
.L_1809:
        /*001c*/ 	.word	0x00000000
        /*0020*/ 	.short	0x0001
        /*0022*/ 	.short	0x0008
        /*0024*/ 	.byte	0x00, 0xf0, 0x61, 0x00


	//----- nvinfo : EIATTR_KPARAM_INFO
	.align		4
.L_1810:
        /*0028*/ 	.byte	0x04, 0x17
        /*002a*/ 	.short	(.L_1812 - .L_1811)
.L_1811:
        /*002c*/ 	.word	0x00000000
        /*0030*/ 	.short	0x0000
        /*0032*/ 	.short	0x0000
        /*0034*/ 	.byte	0x00, 0xf0, 0x11, 0x00


	//----- nvinfo : EIATTR_SPARSE_MMA_MASK
	.align		4
.L_1812:
        /*0038*/ 	.byte	0x03, 0x50
        /*003a*/ 	.short	0x0000


	//----- nvinfo : EIATTR_MAXREG_COUNT
	.align		4
        /*003c*/ 	.byte	0x03, 0x1b
        /*003e*/ 	.short	0x00ff


	//----- nvinfo : EIATTR_MERCURY_ISA_VERSION
	.align		4
        /*0040*/ 	.byte	0x03, 0x5f
        /*0042*/ 	.short	0x0101


	//----- nvinfo : EIATTR_EXIT_INSTR_OFFSETS
	.align		4
        /*0044*/ 	.byte	0x04, 0x1c
        /*0046*/ 	.short	(.L_1814 - .L_1813)


	//   ....[0]....
.L_1813:
        /*0048*/ 	.word	0x00000970


	//   ....[1]....
        /*004c*/ 	.word	0x00001fa0


	//   ....[2]....
        /*0050*/ 	.word	0x00001ff0


	//----- nvinfo : EIATTR_MAX_THREADS
	.align		4
.L_1814:
        /*0054*/ 	.byte	0x04, 0x05
        /*0056*/ 	.short	(.L_1816 - .L_1815)
.L_1815:
        /*0058*/ 	.word	0x00000080
        /*005c*/ 	.word	0x00000001
        /*0060*/ 	.word	0x00000001


	//----- nvinfo : EIATTR_CRS_STACK_SIZE
	.align		4
.L_1816:
        /*0064*/ 	.byte	0x04, 0x1e
        /*0066*/ 	.short	(.L_1818 - .L_1817)
.L_1817:
        /*0068*/ 	.word	0x00000000


	//----- nvinfo : EIATTR_CBANK_PARAM_SIZE
	.align		4
.L_1818:
        /*006c*/ 	.byte	0x03, 0x19
        /*006e*/ 	.short	0x0040


	//----- nvinfo : EIATTR_PARAM_CBANK
	.align		4
        /*0070*/ 	.byte	0x04, 0x0a
        /*0072*/ 	.short	(.L_1820 - .L_1819)
	.align		4
.L_1819:
        /*0074*/ 	.word	index@(.nv.constant0._ZN2at6native29vectorized_elementwise_kernelILi4EZZZNS0_54_GLOBAL__N__d8c5977b_16_LinearAlgebra_cu_7dd49032_297216addr_kernel_cudaERNS_14TensorIteratorERKN3c106ScalarES8_ENKUlvE_clEvENKUlvE7_clEvEUlNS5_7complexIfEESC_SC_E0_St5arrayIPcLm4EEEEviT0_T1_)
        /*0078*/ 	.short	0x0210
        /*007a*/ 	.short	0x0040


	//----- nvinfo : EIATTR_SW_WAR
	.align		4
.L_1820:
        /*007c*/ 	.byte	0x04, 0x36
        /*007e*/ 	.short	(.L_1822 - .L_1821)
.L_1821:
        /*0080*/ 	.word	0x00000008
.L_1822:


//--------------------- .nv.info._ZN2at6native29vectorized_elementwise_kernelILi8EZZZNS0_54_GLOBAL__N__d8c5977b_16_LinearAlgebra_cu_7dd49032_297216addr_kernel_cudaERNS_14TensorIteratorERKN3c106ScalarES8_ENKUlvE_clEvENKUlvE7_clEvEUlNS5_7complexIfEESC_SC_E0_St5arrayIPcLm4EEEEviT0_T1_ --------------------------
	.section	.nv.info._ZN2at6native29vectorized_elementwise_kernelILi8EZZZNS0_54_GLOBAL__N__d8c5977b_16_LinearAlgebra_cu_7dd49032_297216addr_kernel_cudaERNS_14TensorIteratorERKN3c106ScalarES8_ENKUlvE_clEvENKUlvE7_clEvEUlNS5_7complexIfEESC_SC_E0_St5arrayIPcLm4EEEEviT0_T1_,"",@"SHT_CUDA_INFO"
	.sectionflags	@""
	.align	4


	//----- nvinfo : EIATTR_CUDA_API_VERSION
	.align		4
        /*0000*/ 	.byte	0x04, 0x37
        /*0002*/ 	.short	(.L_1824 - .L_1823)
.L_1823:
        /*0004*/ 	.word	0x00000082


	//----- nvinfo : EIATTR_KPARAM_INFO
	.align		4
.L_1824:
        /*0008*/ 	.byte	0x04, 0x17
        /*000a*/ 	.short	(.L_1826 - .L_1825)
.L_1825:
        /*000c*/ 	.word	0x00000000
        /*0010*/ 	.short	0x0002
        /*0012*/ 	.short	0x0020
        /*0014*/ 	.byte	0x00, 0xf0, 0x81, 0x00


	//----- nvinfo : EIATTR_KPARAM_INFO
	.align		4
.L_1826:
        /*0018*/ 	.byte	0x04, 0x17
        /*001a*/ 	.short	(.L_1828 - .L_1827)
.L_1827:
        /*001c*/ 	.word	0x00000000
        /*0020*/ 	.short	0x0001
        /*0022*/ 	.short	0x0008
        /*0024*/ 	.byte	0x00, 0xf0, 0x61, 0x00


	//----- nvinfo : EIATTR_KPARAM_INFO
	.align		4
.L_1828:
        /*0028*/ 	.byte	0x04, 0x17
        /*002a*/ 	.short	(.L_1830 - .L_1829)
.L_1829:
        /*002c*/ 	.word	0x00000000
        /*0030*/ 	.short	0x0000
        /*0032*/ 	.short	0x0000
        /*0034*/ 	.byte	0x00, 0xf0, 0x11, 0x00


	//----- nvinfo : EIATTR_SPARSE_MMA_MASK
	.align		4
.L_1830:
        /*0038*/ 	.byte	0x03, 0x50
        /*003a*/ 	.short	0x0000


	//----- nvinfo : EIATTR_MAXREG_COUNT
	.align		4
        /*003c*/ 	.byte	0x03, 0x1b
        /*003e*/ 	.short	0x00ff


	//----- nvinfo : EIATTR_MERCURY_ISA_VERSION
	.align		4
        /*0040*/ 	.byte	0x03, 0x5f
        /*0042*/ 	.short	0x0101


	//----- nvinfo : EIATTR_EXIT_INSTR_OFFSETS
	.align		4
        /*0044*/ 	.byte	0x04, 0x1c
        /*0046*/ 	.short	(.L_1832 - .L_1831)


	//   ....[0]....
.L_1831:
        /*0048*/ 	.word	0x00000970


	//   ....[1]....
        /*004c*/ 	.word	0x00001fa0


	//   ....[2]....
        /*0050*/ 	.word	0x00001ff0


	//----- nvinfo : EIATTR_MAX_THREADS
	.align		4
.L_1832:
        /*0054*/ 	.byte	0x04, 0x05
        /*0056*/ 	.short	(.L_1834 - .L_1833)
.L_1833:
        /*0058*/ 	.word	0x00000080
        /*005c*/ 	.word	0x00000001
        /*0060*/ 	.word	0x00000001


	//----- nvinfo : EIATTR_CRS_STACK_SIZE
	.align		4
.L_1834:
        /*0064*/ 	.byte	0x04, 0x1e
        /*0066*/ 	.short	(.L_1836 - .L_1835)
.L_1835:
        /*0068*/ 	.word	0x00000000


	//----- nvinfo : EIATTR_CBANK_PARAM_SIZE
	.align		4
.L_1836:
        /*006c*/ 	.byte	0x03, 0x19
        /*006e*/ 	.short	0x0040


	//----- nvinfo : EIATTR_PARAM_CBANK
	.align		4
        /*0070*/ 	.byte	0x04, 0x0a
        /*0072*/ 	.short	(.L_1838 - .L_1837)
	.align		4
.L_1837:
        /*0074*/ 	.word	index@(.nv.constant0._ZN2at6native29vectorized_elementwise_kernelILi8EZZZNS0_54_GLOBAL__N__d8c5977b_16_LinearAlgebra_cu_7dd49032_297216addr_kernel_cudaERNS_14TensorIteratorERKN3c106ScalarES8_ENKUlvE_clEvENKUlvE7_clEvEUlNS5_7complexIfEESC_SC_E0_St5arrayIPcLm4EEEEviT0_T1_)
        /*0078*/ 	.short	0x0210
        /*007a*/ 	.short	0x0040


	//----- nvinfo : EIATTR_SW_WAR
	.align		4
.L_1838:
        /*007c*/ 	.byte	0x04, 0x36
        /*007e*/ 	.short	(.L_1840 - .L_1839)
.L_1839:
        /*0080*/ 	.word	0x00000008
.L_1840:


//--------------------- .nv.info._ZN2at6native18elementwise_kernelILi128ELi4EZNS0_15gpu_kernel_implIZZZNS0_54_GLOBAL__N__d8c5977b_16_LinearAlgebra_cu_7dd49032_297216addr_kernel_cudaERNS_14TensorIteratorERKN3c106ScalarES9_ENKUlvE_clEvENKUlvE7_clEvEUlNS6_7complexIfEESD_SD_E_EEvRNS_18TensorIteratorBaseERKT_EUliE_EEviT1_ --------------------------
	.section	.nv.info._ZN2at6native18elementwise_kernelILi128ELi4EZNS0_15gpu_kernel_implIZZZNS0_54_GLOBAL__N__d8c5977b_16_LinearAlgebra_cu_7dd49032_297216addr_kernel_cudaERNS_14TensorIteratorERKN3c106ScalarES9_ENKUlvE_clEvENKUlvE7_clEvEUlNS6_7complexIfEESD_SD_E_EEvRNS_18TensorIteratorBaseERKT_EUliE_EEviT1_,"",@"SHT_CUDA_INFO"
	.sectionflags	@""
	.align	4


	//----- nvinfo : EIATTR_CUDA_API_VERSION
	.align		4
        /*0000*/ 	.byte	0x04, 0x37
        /*0002*/ 	.short	(.L_1842 - .L_1841)
.L_1841:
        /*0004*/ 	.word	0x00000082


	//----- nvinfo : EIATTR_KPARAM_INFO
	.align		4
.L_1842:
        /*0008*/ 	.byte	0x04, 0x17
        /*000a*/ 	.short	(.L_1844 - .L_1843)
.L_1843:
        /*000c*/ 	.word	0x00000000
        /*0010*/ 	.short	0x0001
        /*0012*/ 	.short	0x0008
        /*0014*/ 	.byte	0x00, 0xf0, 0x01, 0x0c


	//----- nvinfo : EIATTR_KPARAM_INFO
	.align		4
.L_1844:
        /*0018*/ 	.byte	0x04, 0x17
        /*001a*/ 	.short	(.L_1846 - .L_1845)
.L_1845:
        /*001c*/ 	.word	0x00000000
        /*0020*/ 	.short	0x0000
        /*0022*/ 	.short	0x0000
        /*0024*/ 	.byte	0x00, 0xf0, 0x11, 0x00


	//----- nvinfo : EIATTR_SPARSE_MMA_MASK
	.align		4
.L_1846:
        /*0028*/ 	.byte	0x03, 0x50
        /*002a*/ 	.short	0x0000


	//----- nvinfo : EIATTR_MAXREG_COUNT
	.align		4
        /*002c*/ 	.byte	0x03, 0x1b
        /*002e*/ 	.short	0x0080


	//----- nvinfo : EIATTR_EXTERNS
	.align		4
        /*0030*/ 	.byte	0x04, 0x0f
        /*0032*/ 	.short	(.L_1848 - .L_1847)


	//   ....[0]....
	.align		4
.L_1847:
        /*0034*/ 	.word	index@(__assertfail)


	//----- nvinfo : EIATTR_MERCURY_ISA_VERSION
	.align		4
.L_1848:
        /*0038*/ 	.byte	0x03, 0x5f
        /*003a*/ 	.short	0x0101


	//----- nvinfo : EIATTR_SYSCALL_OFFSETS
	.align		4
        /*003c*/ 	.byte	0x04, 0x46
        /*003e*/ 	.short	(.L_1850 - .L_1849)


	//   ....[0]....
.L_1849:
        /*0040*/ 	.word	0x00001870


	//   ....[1]....
        /*0044*/ 	.word	0x00002750


	//   ....[2]....
        /*0048*/ 	.word	0x000036d0


	//   ....[3]....
        /*004c*/ 	.word	0x000045e0


	//   ....[4]....
        /*0050*/ 	.word	0x00005e70


	//   ....[5]....
        /*0054*/ 	.word	0x00006d50


	//   ....[6]....
        /*0058*/ 	.word	0x00007cd0


	//   ....[7]....
        /*005c*/ 	.word	0x00008be0


	//   ....[8]....
        /*0060*/ 	.word	0x0000a460


	//   ....[9]....
        /*0064*/ 	.word	0x0000b340


	//   ....[10]....
        /*0068*/ 	.word	0x0000c2c0


	//   ....[11]....
        /*006c*/ 	.word	0x0000d1d0


	//   ....[12]....
        /*0070*/ 	.word	0x0000ea40


	//   ....[13]....
        /*0074*/ 	.word	0x0000f920


	//   ....[14]....
        /*0078*/ 	.word	0x000108a0


	//   ....[15]....
        /*007c*/ 	.word	0x000117b0


	//----- nvinfo : EIATTR_EXIT_INSTR_OFFSETS
	.align		4
.L_1850:
        /*0080*/ 	.byte	0x04, 0x1c
        /*0082*/ 	.short	(.L_1852 - .L_1851)


	//   ....[0]....
.L_1851:
        /*0084*/ 	.word	0x0000d280


	//   ....[1]....
        /*0088*/ 	.word	0x00010ac0


	//   ....[2]....
        /*008c*/ 	.word	0x00010b00


	//   ....[3]....
        /*0090*/ 	.word	0x00010b90


	//   ....[4]....
        /*0094*/ 	.word	0x00010bc0


	//   ....[5]....
        /*0098*/ 	.word	0x00010bf0


	//   ....[6]....
        /*009c*/ 	.word	0x00010c70


	//   ....[7]....
        /*00a0*/ 	.word	0x00010ca0


	//   ....[8]....
        /*00a4*/ 	.word	0x00010d20


	//   ....[9]....
        /*00a8*/ 	.word	0x00010d50


	//   ....[10]....
        /*00ac*/ 	.word	0x00010d90


	//   ....[11]....
        /*00b0*/ 	.word	0x00010e70


	//   ....[12]....
        /*00b4*/ 	.word	0x00010ed0


	//   ....[13]....
        /*00b8*/ 	.word	0x00011050


	//   ....[14]....
        /*00bc*/ 	.word	0x000111a0


	//   ....[15]....
        /*00c0*/ 	.word	0x000111d0


	//   ....[16]....
        /*00c4*/ 	.word	0x00011280


	//   ....[17]....
        /*00c8*/ 	.word	0x000113f0


	//   ....[18]....
        /*00cc*/ 	.word	0x00011560


	//   ....[19]....
        /*00d0*/ 	.word	0x000116b0


	//   ....[20]....
        /*00d4*/ 	.word	0x000117c0


	//   ....[21]....
        /*00d8*/ 	.word	0x000117f0


	//   ....[22]....
        /*00dc*/ 	.word	0x00011820


	//----- nvinfo : EIATTR_MAX_THREADS
	.align		4
.L_1852:
        /*00e0*/ 	.byte	0x04, 0x05
        /*00e2*/ 	.short	(.L_1854 - .L_1853)
.L_1853:
        /*00e4*/ 	.word	0x00000080
        /*00e8*/ 	.word	0x00000001
        /*00ec*/ 	.word	0x00000001


	//----- nvinfo : EIATTR_CRS_STACK_SIZE
	.align		4
.L_1854:
        /*00f0*/ 	.byte	0x04, 0x1e
        /*00f2*/ 	.short	(.L_1856 - .L_1855)
.L_1855:
        /*00f4*/ 	.word	0x00000000


	//----- nvinfo : EIATTR_CBANK_PARAM_SIZE
	.align		4
.L_1856:
        /*00f8*/ 	.byte	0x03, 0x19
        /*00fa*/ 	.short	0x0308


	//----- nvinfo : EIATTR_PARAM_CBANK
	.align		4
        /*00fc*/ 	.byte	0x04, 0x0a
        /*00fe*/ 	.short	(.L_1858 - .L_1857)
	.align		4
.L_1857:
        /*0100*/ 	.word	index@(.nv.constant0._ZN2at6native18elementwise_kernelILi128ELi4EZNS0_15gpu_kernel_implIZZZNS0_54_GLOBAL__N__d8c5977b_16_LinearAlgebra_cu_7dd49032_297216addr_kernel_cudaERNS_14TensorIteratorERKN3c106ScalarES9_ENKUlvE_clEvENKUlvE7_clEvEUlNS6_7complexIfEESD_SD_E_EEvRNS_18TensorIteratorBaseERKT_EUliE_EEviT1_)
        /*0104*/ 	.short	0x0210
        /*0106*/ 	.short	0x0308


	//----- nvinfo : EIATTR_SW_WAR
	.align		4
.L_1858:
        /*0108*/ 	.byte	0x04, 0x36
        /*010a*/ 	.short	(.L_1860 - .L_1859)
.L_1859:
        /*010c*/ 	.word	0x00000008
.L_1860:


//--------------------- .nv.info._ZN2at6native27unrolled_elementwise_kernelIZZZNS0_54_GLOBAL__N__d8c5977b_16_LinearAlgebra_cu_7dd49032_297216addr_kernel_cudaERNS_14TensorIteratorERKN3c106ScalarES8_ENKUlvE_clEvENKUlvE7_clEvEUlNS5_7complexIfEESC_SC_E_St5arrayIPcLm4EELi4E23TrivialOffsetCalculatorILi3EjESH_ILi1EjENS0_6memory12LoadWithCastILi3EEENSK_13StoreWithCastILi1EEEEEviT_T0_T2_T3_T4_T5_ --------------------------
	.section	.nv.info._ZN2at6native27unrolled_elementwise_kernelIZZZNS0_54_GLOBAL__N__d8c5977b_16_LinearAlgebra_cu_7dd49032_297216addr_kernel_cudaERNS_14TensorIteratorERKN3c106ScalarES8_ENKUlvE_clEvENKUlvE7_clEvEUlNS5_7complexIfEESC_SC_E_St5arrayIPcLm4EELi4E23TrivialOffsetCalculatorILi3EjESH_ILi1EjENS0_6memory12LoadWithCastILi3EEENSK_13StoreWithCastILi1EEEEEviT_T0_T2_T3_T4_T5_,"",@"SHT_CUDA_INFO"
	.sectionflags	@""
	.align	4


	//----- nvinfo : EIATTR_CUDA_API_VERSION
	.align		4
        /*0000*/ 	.byte	0x04, 0x37
        /*0002*/ 	.short	(.L_1862 - .L_1861)
.L_1861:
        /*0004*/ 	.word	0x00000082


	//----- nvinfo : EIATTR_KPARAM_INFO
	.align		4
.L_1862:
        /*0008*/ 	.byte	0x04, 0x17
        /*000a*/ 	.short	(.L_1864 - .L_1863)
.L_1863:
        /*000c*/ 	.word	0x00000000
        /*0010*/ 	.short	0x0006
        /*0012*/ 	.short	0x004c
        /*0014*/ 	.byte	0x00, 0xf0, 0x21, 0x00


	//----- nvinfo : EIATTR_KPARAM_INFO
	.align		4
.L_1864:
        /*0018*/ 	.byte	0x04, 0x17
        /*001a*/ 	.short	(.L_1866 - .L_1865)
.L_1865:
        /*001c*/ 	.word	0x00000000
        /*0020*/ 	.short	0x0005
        /*0022*/ 	.short	0x003c
        /*0024*/ 	.byte	0x00, 0xf0, 0x41, 0x00


	//----- nvinfo : EIATTR_KPARAM_INFO
	.align		4
.L_1866:
        /*0028*/ 	.byte	0x04, 0x17
        /*002a*/ 	.short	(.L_1868 - .L_1867)
.L_1867:
        /*002c*/ 	.word	0x00000000
        /*0030*/ 	.short	0x0004
        /*0032*/ 	.short	0x0039
        /*0034*/ 	.byte	0x00, 0xf0, 0x05, 0x00


	//----- nvinfo : EIATTR_KPARAM_INFO
	.align		4
.L_1868:
        /*0038*/ 	.byte	0x04, 0x17
        /*003a*/ 	.short	(.L_1870 - .L_1869)
.L_1869:
        /*003c*/ 	.word	0x00000000
        /*0040*/ 	.short	0x0003
        /*0042*/ 	.short	0x0038
        /*0044*/ 	.byte	0x00, 0xf0, 0x05, 0x00


	//----- nvinfo : EIATTR_KPARAM_INFO
	.align		4
.L_1870:
        /*0048*/ 	.byte	0x04, 0x17
        /*004a*/ 	.short	(.L_1872 - .L_1871)
.L_1871:
        /*004c*/ 	.word	0x00000000
        /*0050*/ 	.short	0x0002
        /*0052*/ 	.short	0x0018
        /*0054*/ 	.byte	0x00, 0xf0, 0x81, 0x00


	//----- nvinfo : EIATTR_KPARAM_INFO
	.align		4
.L_1872:
        /*0058*/ 	.byte	0x04, 0x17
        /*005a*/ 	.short	(.L_1874 - .L_1873)
.L_1873:
        /*005c*/ 	.word	0x00000000
        /*0060*/ 	.short	0x0001
        /*0062*/ 	.short	0x0008
        /*0064*/ 	.byte	0x00, 0xf0, 0x41, 0x00


	//----- nvinfo : EIATTR_KPARAM_INFO
	.align		4
.L_1874:
        /*0068*/ 	.byte	0x04, 0x17
        /*006a*/ 	.short	(.L_1876 - .L_1875)
.L_1875:
        /*006c*/ 	.word	0x00000000
        /*0070*/ 	.short	0x0000
        /*0072*/ 	.short	0x0000
        /*0074*/ 	.byte	0x00, 0xf0, 0x11, 0x00


	//----- nvinfo : EIATTR_SPARSE_MMA_MASK
	.align		4
.L_1876:
        /*0078*/ 	.byte	0x03, 0x50
        /*007a*/ 	.short	0x0000


	//----- nvinfo : EIATTR_MAXREG_COUNT
	.align		4
        /*007c*/ 	.byte	0x03, 0x1b
        /*007e*/ 	.short	0x00ff


	//----- nvinfo : EIATTR_EXTERNS
	.align		4
        /*0080*/ 	.byte	0x04, 0x0f
        /*0082*/ 	.short	(.L_1878 - .L_1877)


	//   ....[0]....
	.align		4
.L_1877:
        /*0084*/ 	.word	index@(__assertfail)


	//----- nvinfo : EIATTR_MERCURY_ISA_VERSION
	.align		4
.L_1878:
        /*0088*/ 	.byte	0x03, 0x5f
        /*008a*/ 	.short	0x0101


	//----- nvinfo : EIATTR_SYSCALL_OFFSETS
	.align		4
        /*008c*/ 	.byte	0x04, 0x46
        /*008e*/ 	.short	(.L_1880 - .L_1879)


	//   ....[0]....
.L_1879:
        /*0090*/ 	.word	0x00000270


	//   ....[1]....
        /*0094*/ 	.word	0x00001160


	//   ....[2]....
        /*0098*/ 	.word	0x000020f0


	//   ....[3]....
        /*009c*/ 	.word	0x00002390


	//   ....[4]....
        /*00a0*/ 	.word	0x00003280


	//   ....[5]....
        /*00a4*/ 	.word	0x00004210


	//   ....[6]....
        /*00a8*/ 	.word	0x000044c0


	//   ....[7]....
        /*00ac*/ 	.word	0x000053b0


	//   ....[8]....
        /*00b0*/ 	.word	0x00006340


	//   ....[9]....
        /*00b4*/ 	.word	0x000065e0


	//   ....[10]....
        /*00b8*/ 	.word	0x000074e0


	//   ....[11]....
        /*00bc*/ 	.word	0x00008460


	//   ....[12]....
        /*00c0*/ 	.word	0x00009870


	//   ....[13]....
        /*00c4*/ 	.word	0x0000a780


	//   ....[14]....
        /*00c8*/ 	.word	0x0000b650


	//   ....[15]....
        /*00cc*/ 	.word	0x0000c520


	//----- nvinfo : EIATTR_EXIT_INSTR_OFFSETS
	.align		4
.L_1880:
        /*00d0*/ 	.byte	0x04, 0x1c
        /*00d2*/ 	.short	(.L_1882 - .L_1881)


	//   ....[0]....
.L_1881:
        /*00d4*/ 	.word	0x0000b6f0


	//   ....[1]....
        /*00d8*/ 	.word	0x0000b830


	//   ....[2]....
        /*00dc*/ 	.word	0x0000b870


	//   ....[3]....
        /*00e0*/ 	.word	0x0000b900


	//   ....[4]....
        /*00e4*/ 	.word	0x0000b930


	//   ....[5]....
        /*00e8*/ 	.word	0x0000b960


	//   ....[6]....
        /*00ec*/ 	.word	0x0000b9e0


	//   ....[7]....
        /*00f0*/ 	.word	0x0000ba10


	//   ....[8]....
        /*00f4*/ 	.word	0x0000ba90


	//   ....[9]....
        /*00f8*/ 	.word	0x0000bac0


	//   ....[10]....
        /*00fc*/ 	.word	0x0000bb00


	//   ....[11]....
        /*0100*/ 	.word	0x0000bbe0


	//   ....[12]....
        /*0104*/ 	.word	0x0000bc40


	//   ....[13]....
        /*0108*/ 	.word	0x0000bdc0


	//   ....[14]....
        /*010c*/ 	.word	0x0000bf10


	//   ....[15]....
        /*0110*/ 	.word	0x0000bf40


	//   ....[16]....
        /*0114*/ 	.word	0x0000bff0


	//   ....[17]....
        /*0118*/ 	.word	0x0000c160


	//   ....[18]....
        /*011c*/ 	.word	0x0000c2d0


	//   ....[19]....
        /*0120*/ 	.word	0x0000c420


	//   ....[20]....
        /*0124*/ 	.word	0x0000c530


	//   ....[21]....
        /*0128*/ 	.word	0x0000c560


	//   ....[22]....
        /*012c*/ 	.word	0x0000c590


	//----- nvinfo : EIATTR_MAX_THREADS
	.align		4
.L_1882:
        /*0130*/ 	.byte	0x04, 0x05
        /*0132*/ 	.short	(.L_1884 - .L_1883)
.L_1883:
        /*0134*/ 	.word	0x00000080
        /*0138*/ 	.word	0x00000001
        /*013c*/ 	.word	0x00000001


	//----- nvinfo : EIATTR_CRS_STACK_SIZE
	.align		4
.L_1884:
        /*0140*/ 	.byte	0x04, 0x1e
        /*0142*/ 	.short	(.L_1886 - .L_1885)
.L_1885:
        /*0144*/ 	.word	0x00000000


	//----- nvinfo : EIATTR_CBANK_PARAM_SIZE
	.align		4
.L_1886:
        /*0148*/ 	.byte	0x03, 0x19
        /*014a*/ 	.short	0x0054


	//----- nvinfo : EIATTR_PARAM_CBANK
	.align		4
        /*014c*/ 	.byte	0x04, 0x0a
        /*014e*/ 	.short	(.L_1888 - .L_1887)
	.align		4
.L_1887:
        /*0150*/ 	.word	index@(.nv.constant0._ZN2at6native27unrolled_elementwise_kernelIZZZNS0_54_GLOBAL__N__d8c5977b_16_LinearAlgebra_cu_7dd49032_297216addr_kernel_cudaERNS_14TensorIteratorERKN3c106ScalarES8_ENKUlvE_clEvENKUlvE7_clEvEUlNS5_7complexIfEESC_SC_E_St5arrayIPcLm4EELi4E23TrivialOffsetCalculatorILi3EjESH_ILi1EjENS0_6memory12LoadWithCastILi3EEENSK_13StoreWithCastILi1EEEEEviT_T0_T2_T3_T4_T5_)
        /*0154*/ 	.short	0x0210
        /*0156*/ 	.short	0x0054


	//----- nvinfo : EIATTR_SW_WAR
	.align		4
.L_1888:
        /*0158*/ 	.byte	0x04, 0x36
        /*015a*/ 	.short	(.L_1890 - .L_1889)
.L_1889:
        /*015c*/ 	.word	0x00000008
.L_1890:


//--------------------- .nv.info._ZN2at6native18elementwise_kernelILi128ELi2EZNS0_22gpu_kernel_impl_nocastIZZZNS0_54_GLOBAL__N__d8c5977b_16_LinearAlgebra_cu_7dd49032_297216addr_kernel_cudaERNS_14TensorIteratorERKN3c106ScalarES9_ENKUlvE_clEvENKUlvE7_clEvEUlNS6_7complexIfEESD_SD_E_EEvRNS_18TensorIteratorBaseERKT_EUliE_EEviT1_ --------------------------
	.section	.nv.info._ZN2at6native18elementwise_kernelILi128ELi2EZNS0_22gpu_kernel_impl_nocastIZZZNS0_54_GLOBAL__N__d8c5977b_16_LinearAlgebra_cu_7dd49032_297216addr_kernel_cudaERNS_14TensorIteratorERKN3c106ScalarES9_ENKUlvE_clEvENKUlvE7_clEvEUlNS6_7complexIfEESD_SD_E_EEvRNS_18TensorIteratorBaseERKT_EUliE_EEviT1_,"",@"SHT_CUDA_INFO"
	.sectionflags	@""
	.align	4


	//----- nvinfo : EIATTR_CUDA_API_VERSION
	.align		4
        /*0000*/ 	.byte	0x04, 0x37
        /*0002*/ 	.short	(.L_1892 - .L_1891)
.L_1891:
        /*0004*/ 	.word	0x00000082


	//----- nvinfo : EIATTR_KPARAM_INFO
	.align		4
.L_1892:
        /*0008*/ 	.byte	0x04, 0x17
        /*000a*/ 	.short	(.L_1894 - .L_1893)
.L_1893:
        /*000c*/ 	.word	0x00000000
        /*0010*/ 	.short	0x0001
        /*0012*/ 	.short	0x0008
        /*0014*/ 	.byte	0x00, 0xf0, 0xe1, 0x0b


	//----- nvinfo : EIATTR_KPARAM_INFO
	.align		4
.L_1894:
        /*0018*/ 	.byte	0x04, 0x17
        /*001a*/ 	.short	(.L_1896 - .L_1895)
.L_1895:
        /*001c*/ 	.word	0x00000000
        /*0020*/ 	.short	0x0000
        /*0022*/ 	.short	0x0000
        /*0024*/ 	.byte	0x00, 0xf0, 0x11, 0x00


	//----- nvinfo : EIATTR_SPARSE_MMA_MASK
	.align		4
.L_1896:
        /*0028*/ 	.byte	0x03, 0x50
        /*002a*/ 	.short	0x0000


	//----- nvinfo : EIATTR_MAXREG_COUNT
	.align		4
        /*002c*/ 	.byte	0x03, 0x1b
        /*002e*/ 	.short	0x0080


	//----- nvinfo : EIATTR_MERCURY_ISA_VERSION
	.align		4
        /*0030*/ 	.byte	0x03, 0x5f
        /*0032*/ 	.short	0x0101


	//----- nvinfo : EIATTR_EXIT_INSTR_OFFSETS
	.align		4
        /*0034*/ 	.byte	0x04, 0x1c
        /*0036*/ 	.short	(.L_1898 - .L_1897)


	//   ....[0]....
.L_1897:
        /*0038*/ 	.word	0x00001820


	//   ....[1]....
        /*003c*/ 	.word	0x00002f90


	//----- nvinfo : EIATTR_MAX_THREADS
	.align		4
.L_1898:
        /*0040*/ 	.byte	0x04, 0x05
        /*0042*/ 	.short	(.L_1900 - .L_1899)
.L_1899:
        /*0044*/ 	.word	0x00000080
        /*0048*/ 	.word	0x00000001
        /*004c*/ 	.word	0x00000001


	//----- nvinfo : EIATTR_CRS_STACK_SIZE
	.align		4
.L_1900:
        /*0050*/ 	.byte	0x04, 0x1e
        /*0052*/ 	.short	(.L_1902 - .L_1901)
.L_1901:
        /*0054*/ 	.word	0x00000000


	//----- nvinfo : EIATTR_CBANK_PARAM_SIZE
	.align		4
.L_1902:
        /*0058*/ 	.byte	0x03, 0x19
        /*005a*/ 	.short	0x0300


	//----- nvinfo : EIATTR_PARAM_CBANK
	.align		4
        /*005c*/ 	.byte	0x04, 0x0a
        /*005e*/ 	.short	(.L_1904 - .L_1903)
	.align		4
.L_1903:
        /*0060*/ 	.word	index@(.nv.constant0._ZN2at6native18elementwise_kernelILi128ELi2EZNS0_22gpu_kernel_impl_nocastIZZZNS0_54_GLOBAL__N__d8c5977b_16_LinearAlgebra_cu_7dd49032_297216addr_kernel_cudaERNS_14TensorIteratorERKN3c106ScalarES9_ENKUlvE_clEvENKUlvE7_clEvEUlNS6_7complexIfEESD_SD_E_EEvRNS_18TensorIteratorBaseERKT_EUliE_EEviT1_)
        /*0064*/ 	.short	0x0210
        /*0066*/ 	.short	0x0300


	//----- nvinfo : EIATTR_SW_WAR
	.align		4
.L_1904:
        /*0068*/ 	.byte	0x04, 0x36
        /*006a*/ 	.short	(.L_1906 - .L_1905)
.L_1905:
        /*006c*/ 	.word	0x00000008
.L_1906:


//--------------------- .nv.info._ZN2at6native27unrolled_elementwise_kernelIZZZNS0_54_GLOBAL__N__d8c5977b_16_LinearAlgebra_cu_7dd49032_297216addr_kernel_cudaERNS_14TensorIteratorERKN3c106ScalarES8_ENKUlvE_clEvENKUlvE7_clEvEUlNS5_7complexIfEESC_SC_E_St5arrayIPcLm4EELi4E23TrivialOffsetCalculatorILi3EjESH_ILi1EjENS0_6memory15LoadWithoutCastENSK_16StoreWithoutCastEEEviT_T0_T2_T3_T4_T5_ --------------------------
	.section	.nv.info._ZN2at6native27unrolled_elementwise_kernelIZZZNS0_54_GLOBAL__N__d8c5977b_16_LinearAlgebra_cu_7dd49032_297216addr_kernel_cudaERNS_14TensorIteratorERKN3c106ScalarES8_ENKUlvE_clEvENKUlvE7_clEvEUlNS5_7complexIfEESC_SC_E_St5arrayIPcLm4EELi4E23TrivialOffsetCalculatorILi3EjESH_ILi1EjENS0_6memory15LoadWithoutCastENSK_16StoreWithoutCastEEEviT_T0_T2_T3_T4_T5_,"",@"SHT_CUDA_INFO"
	.sectionflags	@""
	.align	4


	//----- nvinfo : EIATTR_CUDA_API_VERSION
	.align		4
        /*0000*/ 	.byte	0x04, 0x37
        /*0002*/ 	.short	(.L_1908 - .L_1907)
.L_1907:
        /*0004*/ 	.word	0x00000082


	//----- nvinfo : EIATTR_KPARAM_INFO
	.align		4
.L_1908:
        /*0008*/ 	.byte	0x04, 0x17
        /*000a*/ 	.short	(.L_1910 - .L_1909)
.L_1909:
        /*000c*/ 	.word	0x00000000
        /*0010*/ 	.short	0x0006
        /*0012*/ 	.short	0x003b
        /*0014*/ 	.byte	0x00, 0xf0, 0x05, 0x00


	//----- nvinfo : EIATTR_KPARAM_INFO
	.align		4
.L_1910:
        /*0018*/ 	.byte	0x04, 0x17
        /*001a*/ 	.short	(.L_1912 - .L_1911)
.L_1911:
        /*001c*/ 	.word	0x00000000
        /*0020*/ 	.short	0x0005
        /*0022*/ 	.short	0x003a
        /*0024*/ 	.byte	0x00, 0xf0, 0x05, 0x00


	//----- nvinfo : EIATTR_KPARAM_INFO
	.align		4
.L_1912:
        /*0028*/ 	.byte	0x04, 0x17
        /*002a*/ 	.short	(.L_1914 - .L_1913)
.L_1913:
        /*002c*/ 	.word	0x00000000
        /*0030*/ 	.short	0x0004
        /*0032*/ 	.short	0x0039
        /*0034*/ 	.byte	0x00, 0xf0, 0x05, 0x00


	//----- nvinfo : EIATTR_KPARAM_INFO
	.align		4
.L_1914:
        /*0038*/ 	.byte	0x04, 0x17
        /*003a*/ 	.short	(.L_1916 - .L_1915)
.L_1915:
        /*003c*/ 	.word	0x00000000
        /*0040*/ 	.short	0x0003
        /*0042*/ 	.short	0x0038
        /*0044*/ 	.byte	0x00, 0xf0, 0x05, 0x00


	//----- nvinfo : EIATTR_KPARAM_INFO
	.align		4
.L_1916:
        /*0048*/ 	.byte	0x04, 0x17
        /*004a*/ 	.short	(.L_1918 - .L_1917)
.L_1917:
        /*004c*/ 	.word	0x00000000
        /*0050*/ 	.short	0x0002
        /*0052*/ 	.short	0x0018
        /*0054*/ 	.byte	0x00, 0xf0, 0x81, 0x00


	//----- nvinfo : EIATTR_KPARAM_INFO
	.align		4
.L_1918:
        /*0058*/ 	.byte	0x04, 0x17
        /*005a*/ 	.short	(.L_1920 - .L_1919)
.L_1919:
        /*005c*/ 	.word	0x00000000
        /*0060*/ 	.short	0x0001
        /*0062*/ 	.short	0x0008
        /*0064*/ 	.byte	0x00, 0xf0, 0x41, 0x00


	//----- nvinfo : EIATTR_KPARAM_INFO
	.align		4
.L_1920:
        /*0068*/ 	.byte	0x04, 0x17
        /*006a*/ 	.short	(.L_1922 - .L_1921)
.L_1921:
        /*006c*/ 	.word	0x00000000
        /*0070*/ 	.short	0x0000
        /*0072*/ 	.short	0x0000
        /*0074*/ 	.byte	0x00, 0xf0, 0x11, 0x00


	//----- nvinfo : EIATTR_SPARSE_MMA_MASK
	.align		4
.L_1922:
        /*0078*/ 	.byte	0x03, 0x50
        /*007a*/ 	.short	0x0000


	//----- nvinfo : EIATTR_MAXREG_COUNT
	.align		4
        /*007c*/ 	.byte	0x03, 0x1b
        /*007e*/ 	.short	0x00ff


	//----- nvinfo : EIATTR_MERCURY_ISA_VERSION
	.align		4
        /*0080*/ 	.byte	0x03, 0x5f
        /*0082*/ 	.short	0x0101


	//----- nvinfo : EIATTR_EXIT_INSTR_OFFSETS
	.align		4
        /*0084*/ 	.byte	0x04, 0x1c
        /*0086*/ 	.short	(.L_1924 - .L_1923)


	//   ....[0]....
.L_1923:
        /*0088*/ 	.word	0x00000830


	//   ....[1]....
        /*008c*/ 	.word	0x00000880


	//----- nvinfo : EIATTR_MAX_THREADS
	.align		4
.L_1924:
        /*0090*/ 	.byte	0x04, 0x05
        /*0092*/ 	.short	(.L_1926 - .L_1925)
.L_1925:
        /*0094*/ 	.word	0x00000080
        /*0098*/ 	.word	0x00000001
        /*009c*/ 	.word	0x00000001


	//----- nvinfo : EIATTR_CRS_STACK_SIZE
	.align		4
.L_1926:
        /*00a0*/ 	.byte	0x04, 0x1e
        /*00a2*/ 	.short	(.L_1928 - .L_1927)
.L_1927:
        /*00a4*/ 	.word	0x00000000


	//----- nvinfo : EIATTR_CBANK_PARAM_SIZE
	.align		4
.L_1928:
        /*00a8*/ 	.byte	0x03, 0x19
        /*00aa*/ 	.short	0x003c


	//----- nvinfo : EIATTR_PARAM_CBANK
	.align		4
        /*00ac*/ 	.byte	0x04, 0x0a
        /*00ae*/ 	.short	(.L_1930 - .L_1929)
	.align		4
.L_1929:
        /*00b0*/ 	.word	index@(.nv.constant0._ZN2at6native27unrolled_elementwise_kernelIZZZNS0_54_GLOBAL__N__d8c5977b_16_LinearAlgebra_cu_7dd49032_297216addr_kernel_cudaERNS_14TensorIteratorERKN3c106ScalarES8_ENKUlvE_clEvENKUlvE7_clEvEUlNS5_7complexIfEESC_SC_E_St5arrayIPcLm4EELi4E23TrivialOffsetCalculatorILi3EjESH_ILi1EjENS0_6memory15LoadWithoutCastENSK_16StoreWithoutCastEEEviT_T0_T2_T3_T4_T5_)
        /*00b4*/ 	.short	0x0210
        /*00b6*/ 	.short	0x003c


	//----- nvinfo : EIATTR_SW_WAR
	.align		4
.L_1930:
        /*00b8*/ 	.byte	0x04, 0x36
        /*00ba*/ 	.short	(.L_1932 - .L_1931)
.L_1931:
        /*00bc*/ 	.word	0x00000008
.L_1932:


//--------------------- .nv.info._ZN2at6native29vectorized_elementwise_kernelILi2EZZZNS0_54_GLOBAL__N__d8c5977b_16_LinearAlgebra_cu_7dd49032_297216addr_kernel_cudaERNS_14TensorIteratorERKN3c106ScalarES8_ENKUlvE_clEvENKUlvE7_clEvEUlNS5_7complexIfEESC_SC_E_St5arrayIPcLm4EEEEviT0_T1_ --------------------------
	.section	.nv.info._ZN2at6native29vectorized_elementwise_kernelILi2EZZZNS0_54_GLOBAL__N__d8c5977b_16_LinearAlgebra_cu_7dd49032_297216addr_kernel_cudaERNS_14TensorIteratorERKN3c106ScalarES8_ENKUlvE_clEvENKUlvE7_clEvEUlNS5_7complexIfEESC_SC_E_St5arrayIPcLm4EEEEviT0_T1_,"",@"SHT_CUDA_INFO"
	.sectionflags	@""
	.align	4


	//----- nvinfo : EIATTR_CUDA_API_VERSION
	.align		4
        /*0000*/ 	.byte	0x04, 0x37
        /*0002*/ 	.short	(.L_1934 - .L_1933)
.L_1933:
        /*0004*/ 	.word	0x00000082


	//----- nvinfo : EIATTR_KPARAM_INFO
	.align		4
.L_1934:
        /*0008*/ 	.byte	0x04, 0x17
        /*000a*/ 	.short	(.L_1936 - .L_1935)
.L_1935:
        /*000c*/ 	.word	0x00000000
        /*0010*/ 	.short	0x0002
        /*0012*/ 	.short	0x0018
        /*0014*/ 	.byte	0x00, 0xf0, 0x81, 0x00


	//----- nvinfo : EIATTR_KPARAM_INFO
	.align		4
.L_1936:
        /*0018*/ 	.byte	0x04, 0x17
        /*001a*/ 	.short	(.L_1938 - .L_1937)
.L_1937:
        /*001c*/ 	.word	0x00000000
        /*0020*/ 	.short	0x0001
        /*0022*/ 	.short	0x0008
        /*0024*/ 	.byte	0x00, 0xf0, 0x41, 0x00


	//----- nvinfo : EIATTR_KPARAM_INFO
	.align		4
.L_1938:
        /*0028*/ 	.byte	0x04, 0x17
        /*002a*/ 	.short	(.L_1940 - .L_1939)
.L_1939:
        /*002c*/ 	.word	0x00000000
        /*0030*/ 	.short	0x0000
        /*0032*/ 	.short	0x0000
        /*0034*/ 	.byte	0x00, 0xf0, 0x11, 0x00


	//----- nvinfo : EIATTR_SPARSE_MMA_MASK
	.align		4
.L_1940:
        /*0038*/ 	.byte	0x03, 0x50
        /*003a*/ 	.short	0x0000


	//----- nvinfo : EIATTR_MAXREG_COUNT
	.align		4
        /*003c*/ 	.byte	0x03, 0x1b
        /*003e*/ 	.short	0x00ff


	//----- nvinfo : EIATTR_MERCURY_ISA_VERSION
	.align		4
        /*0040*/ 	.byte	0x03, 0x5f
        /*0042*/ 	.short	0x0101


	//----- nvinfo : EIATTR_EXIT_INSTR_OFFSETS
	.align		4
        /*0044*/ 	.byte	0x04, 0x1c
        /*0046*/ 	.short	(.L_1942 - .L_1941)


	//   ....[0]....
.L_1941:
        /*0048*/ 	.word	0x000005f0


	//   ....[1]....
        /*004c*/ 	.word	0x000016a0


	//   ....[2]....
        /*0050*/ 	.word	0x000016f0


	//----- nvinfo : EIATTR_MAX_THREADS
	.align		4
.L_1942:
        /*0054*/ 	.byte	0x04, 0x05
        /*0056*/ 	.short	(.L_1944 - .L_1943)
.L_1943:
        /*0058*/ 	.word	0x00000080
        /*005c*/ 	.word	0x00000001
        /*0060*/ 	.word	0x00000001


	//----- nvinfo : EIATTR_CRS_STACK_SIZE
	.align		4
.L_1944:
        /*0064*/ 	.byte	0x04, 0x1e
        /*0066*/ 	.short	(.L_1946 - .L_1945)
.L_1945:
        /*0068*/ 	.word	0x00000000


	//----- nvinfo : EIATTR_CBANK_PARAM_SIZE
	.align		4
.L_1946:
        /*006c*/ 	.byte	0x03, 0x19
        /*006e*/ 	.short	0x0038


	//----- nvinfo : EIATTR_PARAM_CBANK
	.align		4
        /*0070*/ 	.byte	0x04, 0x0a
        /*0072*/ 	.short	(.L_1948 - .L_1947)
	.align		4
.L_1947:
        /*0074*/ 	.word	index@(.nv.constant0._ZN2at6native29vectorized_elementwise_kernelILi2EZZZNS0_54_GLOBAL__N__d8c5977b_16_LinearAlgebra_cu_7dd49032_297216addr_kernel_cudaERNS_14TensorIteratorERKN3c106ScalarES8_ENKUlvE_clEvENKUlvE7_clEvEUlNS5_7complexIfEESC_SC_E_St5arrayIPcLm4EEEEviT0_T1_)
        /*0078*/ 	.short	0x0210
        /*007a*/ 	.short	0x0038


	//----- nvinfo : EIATTR_SW_WAR
	.align		4
.L_1948:
        /*007c*/ 	.byte	0x04, 0x36
        /*007e*/ 	.short	(.L_1950 - .L_1949)
.L_1949:
        /*0080*/ 	.word	0x00000008
.L_1950:


//--------------------- .nv.info._ZN2at6native29vectorized_elementwise_kernelILi4EZZZNS0_54_GLOBAL__N__d8c5977b_16_LinearAlgebra_cu_7dd49032_297216addr_kernel_cudaERNS_14TensorIteratorERKN3c106ScalarES8_ENKUlvE_clEvENKUlvE7_clEvEUlNS5_7complexIfEESC_SC_E_St5arrayIPcLm4EEEEviT0_T1_ --------------------------
	.section	.nv.info._ZN2at6native29vectorized_elementwise_kernelILi4EZZZNS0_54_GLOBAL__N__d8c5977b_16_LinearAlgebra_cu_7dd49032_297216addr_kernel_cudaERNS_14TensorIteratorERKN3c106ScalarES8_ENKUlvE_clEvENKUlvE7_clEvEUlNS5_7complexIfEESC_SC_E_St5arrayIPcLm4EEEEviT0_T1_,"",@"SHT_CUDA_INFO"
	.sectionflags	@""
	.align	4


	//----- nvinfo : EIATTR_CUDA_API_VERSION
	.align		4
        /*0000*/ 	.byte	0x04, 0x37
        /*0002*/ 	.short	(.L_1952 - .L_1951)
.L_1951:
        /*0004*/ 	.word	0x00000082


	//----- nvinfo : EIATTR_KPARAM_INFO
	.align		4
.L_1952:
        /*0008*/ 	.byte	0x04, 0x17
        /*000a*/ 	.short	(.L_1954 - .L_1953)
.L_1953:
        /*000c*/ 	.word	0x00000000
        /*0010*/ 	.short	0x0002
        /*0012*/ 	.short	0x0018
        /*0014*/ 	.byte	0x00, 0xf0, 0x81, 0x00


	//----- nvinfo : EIATTR_KPARAM_INFO
	.align		4
.L_1954:
        /*0018*/ 	.byte	0x04, 0x17
        /*001a*/ 	.short	(.L_1956 - .L_1955)
.L_1955:
        /*001c*/ 	.word	0x00000000
        /*0020*/ 	.short	0x0001
        /*0022*/ 	.short	0x0008
        /*0024*/ 	.byte	0x00, 0xf0, 0x41, 0x00


	//----- nvinfo : EIATTR_KPARAM_INFO
	.align		4
.L_1956:
        /*0028*/ 	.byte	0x04, 0x17
        /*002a*/ 	.short	(.L_1958 - .L_1957)
.L_1957:
        /*002c*/ 	.word	0x00000000
        /*0030*/ 	.short	0x0000
        /*0032*/ 	.short	0x0000
        /*0034*/ 	.byte	0x00, 0xf0, 0x11, 0x00


	//----- nvinfo : EIATTR_SPARSE_MMA_MASK
	.align		4
.L_1958:
        /*0038*/ 	.byte	0x03, 0x50
        /*003a*/ 	.short	0x0000


	//----- nvinfo : EIATTR_MAXREG_COUNT
	.align		4
        /*003c*/ 	.byte	0x03, 0x1b
        /*003e*/ 	.short	0x00ff


	//----- nvinfo : EIATTR_MERCURY_ISA_VERSION
	.align		4
        /*0040*/ 	.byte	0x03, 0x5f
        /*0042*/ 	.short	0x0101


	//----- nvinfo : EIATTR_EXIT_INSTR_OFFSETS
	.align		4
        /*0044*/ 	.byte	0x04, 0x1c
        /*0046*/ 	.short	(.L_1960 - .L_1959)


	//   ....[0]....
.L_1959:
        /*0048*/ 	.word	0x000005f0


	//   ....[1]....
        /*004c*/ 	.word	0x000016a0


	//   ....[2]....
        /*0050*/ 	.word	0x000016f0


	//----- nvinfo : EIATTR_MAX_THREADS
	.align		4
.L_1960:
        /*0054*/ 	.byte	0x04, 0x05
        /*0056*/ 	.short	(.L_1962 - .L_1961)
.L_1961:
        /*0058*/ 	.word	0x00000080
        /*005c*/ 	.word	0x00000001
        /*0060*/ 	.word	0x00000001


	//----- nvinfo : EIATTR_CRS_STACK_SIZE
	.align		4
.L_1962:
        /*0064*/ 	.byte	0x04, 0x1e
        /*0066*/ 	.short	(.L_1964 - .L_1963)
.L_1963:
        /*0068*/ 	.word	0x00000000


	//----- nvinfo : EIATTR_CBANK_PARAM_SIZE
	.align		4
.L_1964:
        /*006c*/ 	.byte	0x03, 0x19
        /*006e*/ 	.short	0x0038


	//----- nvinfo : EIATTR_PARAM_CBANK
	.align		4
        /*0070*/ 	.byte	0x04, 0x0a
        /*0072*/ 	.short	(.L_1966 - .L_1965)
	.align		4
.L_1965:
        /*0074*/ 	.word	index@(.nv.constant0._ZN2at6native29vectorized_elementwise_kernelILi4EZZZNS0_54_GLOBAL__N__d8c5977b_16_LinearAlgebra_cu_7dd49032_297216addr_kernel_cudaERNS_14TensorIteratorERKN3c106ScalarES8_ENKUlvE_clEvENKUlvE7_clEvEUlNS5_7complexIfEESC_SC_E_St5arrayIPcLm4EEEEviT0_T1_)
        /*0078*/ 	.short	0x0210
        /*007a*/ 	.short	0x0038


	//----- nvinfo : EIATTR_SW_WAR
	.align		4
.L_1966:
        /*007c*/ 	.byte	0x04, 0x36
        /*007e*/ 	.short	(.L_1968 - .L_1967)
.L_1967:
        /*0080*/ 	.word	0x00000008
.L_1968:


//--------------------- .nv.info._ZN2at6native29vectorized_elementwise_kernelILi8EZZZNS0_54_GLOBAL__N__d8c5977b_16_LinearAlgebra_cu_7dd49032_297216addr_kernel_cudaERNS_14TensorIteratorERKN3c106ScalarES8_ENKUlvE_clEvENKUlvE7_clEvEUlNS5_7complexIfEESC_SC_E_St5arrayIPcLm4EEEEviT0_T1_ --------------------------
	.section	.nv.info._ZN2at6native29vectorized_elementwise_kernelILi8EZZZNS0_54_GLOBAL__N__d8c5977b_16_LinearAlgebra_cu_7dd49032_297216addr_kernel_cudaERNS_14TensorIteratorERKN3c106ScalarES8_ENKUlvE_clEvENKUlvE7_clEvEUlNS5_7complexIfEESC_SC_E_St5arrayIPcLm4EEEEviT0_T1_,"",@"SHT_CUDA_INFO"
	.sectionflags	@""
	.align	4


	//----- nvinfo : EIATTR_CUDA_API_VERSION
	.align		4
        /*0000*/ 	.byte	0x04, 0x37
        /*0002*/ 	.short	(.L_1970 - .L_1969)
.L_1969:
        /*0004*/ 	.word	0x00000082


	//----- nvinfo : EIATTR_KPARAM_INFO
	.align		4
.L_1970:
        /*0008*/ 	.byte	0x04, 0x17
        /*000a*/ 	.short	(.L_1972 - .L_1971)
.L_1971:
        /*000c*/ 	.word	0x00000000
        /*0010*/ 	.short	0x0002
        /*0012*/ 	.short	0x0018
        /*0014*/ 	.byte	0x00, 0xf0, 0x81, 0x00


	//----- nvinfo : EIATTR_KPARAM_INFO
	.align		4
.L_1972:
        /*0018*/ 	.byte	0x04, 0x17
        /*001a*/ 	.short	(.L_1974 - .L_1973)
.L_1973:
        /*001c*/ 	.word	0x00000000
        /*0020*/ 	.short	0x0001
        /*0022*/ 	.short	0x0008
        /*0024*/ 	.byte	0x00, 0xf0, 0x41, 0x00


	//----- nvinfo : EIATTR_KPARAM_INFO
	.align		4
.L_1974:
        /*0028*/ 	.byte	0x04, 0x17
        /*002a*/ 	.short	(.L_1976 - .L_1975)
.L_1975:
        /*002c*/ 	.word	0x00000000
        /*0030*/ 	.short	0x0000
        /*0032*/ 	.short	0x0000
        /*0034*/ 	.byte	0x00, 0xf0, 0x11, 0x00


	//----- nvinfo : EIATTR_SPARSE_MMA_MASK
	.align		4
.L_1976:
        /*0038*/ 	.byte	0x03, 0x50
        /*003a*/ 	.short	0x0000


	//----- nvinfo : EIATTR_MAXREG_COUNT
	.align		4
        /*003c*/ 	.byte	0x03, 0x1b
        /*003e*/ 	.short	0x00ff


	//----- nvinfo : EIATTR_MERCURY_ISA_VERSION
	.align		4
        /*0040*/ 	.byte	0x03, 0x5f
        /*0042*/ 	.short	0x0101


	//----- nvinfo : EIATTR_EXIT_INSTR_OFFSETS
	.align		4
        /*0044*/ 	.byte	0x04, 0x1c
        /*0046*/ 	.short	(.L_1978 - .L_1977)


	//   ....[0]....
.L_1977:
        /*0048*/ 	.word	0x000005f0


	//   ....[1]....
        /*004c*/ 	.word	0x000016a0


	//   ....[2]....
        /*0050*/ 	.word	0x000016f0


	//----- nvinfo : EIATTR_MAX_THREADS
	.align		4
.L_1978:
        /*0054*/ 	.byte	0x04, 0x05
        /*0056*/ 	.short	(.L_1980 - .L_1979)
.L_1979:
        /*0058*/ 	.word	0x00000080
        /*005c*/ 	.word	0x00000001
        /*0060*/ 	.word	0x00000001


	//----- nvinfo : EIATTR_CRS_STACK_SIZE
	.align		4
.L_1980:
        /*0064*/ 	.byte	0x04, 0x1e
        /*0066*/ 	.short	(.L_1982 - .L_1981)
.L_1981:
        /*0068*/ 	.word	0x00000000


	//----- nvinfo : EIATTR_CBANK_PARAM_SIZE
	.align		4
.L_1982:
        /*006c*/ 	.byte	0x03, 0x19
        /*006e*/ 	.short	0x0038


	//----- nvinfo : EIATTR_PARAM_CBANK
	.align		4
        /*0070*/ 	.byte	0x04, 0x0a
        /*0072*/ 	.short	(.L_1984 - .L_1983)
	.align		4
.L_1983:
        /*0074*/ 	.word	index@(.nv.constant0._ZN2at6native29vectorized_elementwise_kernelILi8EZZZNS0_54_GLOBAL__N__d8c5977b_16_LinearAlgebra_cu_7dd49032_297216addr_kernel_cudaERNS_14TensorIteratorERKN3c106ScalarES8_ENKUlvE_clEvENKUlvE7_clEvEUlNS5_7complexIfEESC_SC_E_St5arrayIPcLm4EEEEviT0_T1_)
        /*0078*/ 	.short	0x0210
        /*007a*/ 	.short	0x0038


	//----- nvinfo : EIATTR_SW_WAR
	.align		4
.L_1984:
        /*007c*/ 	.byte	0x04, 0x36
        /*007e*/ 	.short	(.L_1986 - .L_1985)
.L_1985:
        /*0080*/ 	.word	0x00000008
.L_1986:


//--------------------- .nv.info._ZN2at6native18elementwise_kernelILi128ELi4EZNS0_15gpu_kernel_implIZZZNS0_54_GLOBAL__N__d8c5977b_16_LinearAlgebra_cu_7dd49032_297216addr_kernel_cudaERNS_14TensorIteratorERKN3c106ScalarES9_ENKUlvE_clEvENKUlvE6_clEvEUlNS6_7complexIdEESD_SD_E0_EEvRNS_18TensorIteratorBaseERKT_EUliE_EEviT1_ --------------------------
	.section	.nv.info._ZN2at6native18elementwise_kernelILi128ELi4EZNS0_15gpu_kernel_implIZZZNS0_54_GLOBAL__N__d8c5977b_16_LinearAlgebra_cu_7dd49032_297216addr_kernel_cudaERNS_14TensorIteratorERKN3c106ScalarES9_ENKUlvE_clEvENKUlvE6_clEvEUlNS6_7complexIdEESD_SD_E0_EEvRNS_18TensorIteratorBaseERKT_EUliE_EEviT1_,"",@"SHT_CUDA_INFO"
	.sectionflags	@""
	.align	4


	//----- nvinfo : EIATTR_CUDA_API_VERSION
	.align		4
        /*0000*/ 	.byte	0x04, 0x37
        /*0002*/ 	.short	(.L_1988 - .L_1987)
.L_1987:
        /*0004*/ 	.word	0x00000082


	//----- nvinfo : EIATTR_KPARAM_INFO
	.align		4
.L_1988:
        /*0008*/ 	.byte	0x04, 0x17
        /*000a*/ 	.short	(.L_1990 - .L_1989)
.L_1989:
        /*000c*/ 	.word	0x00000000
        /*0010*/ 	.short	0x0001
        /*0012*/ 	.short	0x0010
        /*0014*/ 	.byte	0x00, 0xf0, 0x81, 0x0c


	//----- nvinfo : EIATTR_KPARAM_INFO
	.align		4
.L_1990:
        /*0018*/ 	.byte	0x04, 0x17
        /*001a*/ 	.short	(.L_1992 - .L_1991)
.L_1991:
        /*001c*/ 	.word	0x00000000
        /*0020*/ 	.short	0x0000
        /*0022*/ 	.short	0x0000
        /*0024*/ 	.byte	0x00, 0xf0, 0x11, 0x00


	//----- nvinfo : EIATTR_SPARSE_MMA_MASK
	.align		4
.L_1992:
        /*0028*/ 	.byte	0x03, 0x50
        /*002a*/ 	.short	0x0000


	//----- nvinfo : EIATTR_MAXREG_COUNT
	.align		4
        /*002c*/ 	.byte	0x03, 0x1b
        /*002e*/ 	.short	0x0080


	//----- nvinfo : EIATTR_EXTERNS
	.align		4
        /*0030*/ 	.byte	0x04, 0x0f
        /*0032*/ 	.short	(.L_1994 - .L_1993)


	//   ....[0]....
	.align		4
.L_1993:
        /*0034*/ 	.word	index@(__assertfail)


	//----- nvinfo : EIATTR_MERCURY_ISA_VERSION
	.align		4
.L_1994:
        /*0038*/ 	.byte	0x03, 0x5f
        /*003a*/ 	.short	0x0101


	//----- nvinfo : EIATTR_SYSCALL_OFFSETS
	.align		4
        /*003c*/ 	.byte	0x04, 0x46
        /*003e*/ 	.short	(.L_1996 - .L_1995)


	//   ....[0]....
.L_1995:
        /*0040*/ 	.word	0x00002880


	//   ....[1]....
        /*0044*/ 	.word	0x00003910


	//   ....[2]....
        /*0048*/ 	.word	0x000049a0


	//   ....[3]....
        /*004c*/ 	.word	0x00005c50


	//   ....[4]....
        /*0050*/ 	.word	0x00008500


	//   ....[5]....
        /*0054*/ 	.word	0x00009590


	//   ....[6]....
        /*0058*/ 	.word	0x0000a620


	//   ....[7]....
        /*005c*/ 	.word	0x0000b8d0


	//   ....[8]....
        /*0060*/ 	.word	0x0000e170


	//   ....[9]....
        /*0064*/ 	.word	0x0000f200


	//   ....[10]....
        /*0068*/ 	.word	0x00010290


	//   ....[11]....
        /*006c*/ 	.word	0x00011540


	//   ....[12]....
        /*0070*/ 	.word	0x00013dd0


	//   ....[13]....
        /*0074*/ 	.word	0x00014e60


	//   ....[14]....
        /*0078*/ 	.word	0x00015ef0


	//   ....[15]....
        /*007c*/ 	.word	0x000171b0


	//----- nvinfo : EIATTR_EXIT_INSTR_OFFSETS
	.align		4
.L_1996:
        /*0080*/ 	.byte	0x04, 0x1c
        /*0082*/ 	.short	(.L_1998 - .L_1997)


	//   ....[0]....
.L_1997:
        /*0084*/ 	.word	0x000115f0


	//   ....[1]....
        /*0088*/ 	.word	0x000161b0


	//   ....[2]....
        /*008c*/ 	.word	0x000161f0


	//   ....[3]....
        /*0090*/ 	.word	0x00016280


	//   ....[4]....
        /*0094*/ 	.word	0x000162b0


	//   ....[5]....
        /*0098*/ 	.word	0x000162e0


	//   ....[6]....
        /*009c*/ 	.word	0x000163b0


	//   ....[7]....
        /*00a0*/ 	.word	0x00016430


	//   ....[8]....
        /*00a4*/ 	.word	0x00016530


	//   ....[9]....
        /*00a8*/ 	.word	0x000165e0


	//   ....[10]....
        /*00ac*/ 	.word	0x00016600


	//   ....[11]....
        /*00b0*/ 	.word	0x000166d0


	//   ....[12]....
        /*00b4*/ 	.word	0x000166f0


	//   ....[13]....
        /*00b8*/ 	.word	0x000168c0


	//   ....[14]....
        /*00bc*/ 	.word	0x00016a60


	//   ....[15]....
        /*00c0*/ 	.word	0x00016ae0


	//   ....[16]....
        /*00c4*/ 	.word	0x00016b90


	//   ....[17]....
        /*00c8*/ 	.word	0x00016d50


	//   ....[18]....
        /*00cc*/ 	.word	0x00016f10


	//   ....[19]....
        /*00d0*/ 	.word	0x000170b0


	//   ....[20]....
        /*00d4*/ 	.word	0x000171c0


	//   ....[21]....
        /*00d8*/ 	.word	0x000171f0


	//   ....[22]....
        /*00dc*/ 	.word	0x00017220


	//----- nvinfo : EIATTR_MAX_THREADS
	.align		4
.L_1998:
        /*00e0*/ 	.byte	0x04, 0x05
        /*00e2*/ 	.short	(.L_2000 - .L_1999)
.L_1999:
        /*00e4*/ 	.word	0x00000080
        /*00e8*/ 	.word	0x00000001
        /*00ec*/ 	.word	0x00000001


	//----- nvinfo : EIATTR_CRS_STACK_SIZE
	.align		4
.L_2000:
        /*00f0*/ 	.byte	0x04, 0x1e
        /*00f2*/ 	.short	(.L_2002 - .L_2001)
.L_2001:
        /*00f4*/ 	.word	0x00000000


	//----- nvinfo : EIATTR_CBANK_PARAM_SIZE
	.align		4
.L_2002:
        /*00f8*/ 	.byte	0x03, 0x19
        /*00fa*/ 	.short	0x0330


	//----- nvinfo : EIATTR_PARAM_CBANK
	.align		4
        /*00fc*/ 	.byte	0x04, 0x0a
        /*00fe*/ 	.short	(.L_2004 - .L_2003)
	.align		4
.L_2003:
        /*0100*/ 	.word	index@(.nv.constant0._ZN2at6native18elementwise_kernelILi128ELi4EZNS0_15gpu_kernel_implIZZZNS0_54_GLOBAL__N__d8c5977b_16_LinearAlgebra_cu_7dd49032_297216addr_kernel_cudaERNS_14TensorIteratorERKN3c106ScalarES9_ENKUlvE_clEvENKUlvE6_clEvEUlNS6_7complexIdEESD_SD_E0_EEvRNS_18TensorIteratorBaseERKT_EUliE_EEviT1_)
        /*0104*/ 	.short	0x0210
        /*0106*/ 	.short	0x0330


	//----- nvinfo : EIATTR_SW_WAR
	.align		4
.L_2004:
        /*0108*/ 	.byte	0x04, 0x36
        /*010a*/ 	.short	(.L_2006 - .L_2005)
.L_2005:
        /*010c*/ 	.word	0x00000008
.L_2006:


//--------------------- .nv.info._ZN2at6native27unrolled_elementwise_kernelIZZZNS0_54_GLOBAL__N__d8c5977b_16_LinearAlgebra_cu_7dd49032_297216addr_kernel_cudaERNS_14TensorIteratorERKN3c106ScalarES8_ENKUlvE_clEvENKUlvE6_clEvEUlNS5_7complexIdEESC_SC_E0_St5arrayIPcLm4EELi4E23TrivialOffsetCalculatorILi3EjESH_ILi1EjENS0_6memory12LoadWithCastILi3EEENSK_13StoreWithCastILi1EEEEEviT_T0_T2_T3_T4_T5_ --------------------------
	.section	.nv.info._ZN2at6native27unrolled_elementwise_kernelIZZZNS0_54_GLOBAL__N__d8c5977b_16_LinearAlgebra_cu_7dd49032_297216addr_kernel_cudaERNS_14TensorIteratorERKN3c106ScalarES8_ENKUlvE_clEvENKUlvE6_clEvEUlNS5_7complexIdEESC_SC_E0_St5arrayIPcLm4EELi4E23TrivialOffsetCalculatorILi3EjESH_ILi1EjENS0_6memory12LoadWithCastILi3EEENSK_13StoreWithCastILi1EEEEEviT_T0_T2_T3_T4_T5_,"",@"SHT_CUDA_INFO"
	.sectionflags	@""
	.align	4


	//----- nvinfo : EIATTR_CUDA_API_VERSION
	.align		4
        /*0000*/ 	.byte	0x04, 0x37
        /*0002*/ 	.short	(.L_2008 - .L_2007)
.L_2007:
        /*0004*/ 	.word	0x00000082


	//----- nvinfo : EIATTR_KPARAM_INFO
	.align		4
.L_2008:
        /*0008*/ 	.byte	0x04, 0x17
        /*000a*/ 	.short	(.L_2010 - .L_2009)
.L_2009:
        /*000c*/ 	.word	0x00000000
        /*0010*/ 	.short	0x0006
        /*0012*/ 	.short	0x0074
        /*0014*/ 	.byte	0x00, 0xf0, 0x21, 0x00


	//----- nvinfo : EIATTR_KPARAM_INFO
	.align		4
.L_2010:
        /*0018*/ 	.byte	0x04, 0x17
        /*001a*/ 	.short	(.L_2012 - .L_2011)
.L_2011:
        /*001c*/ 	.word	0x00000000
        /*0020*/ 	.short	0x0005
        /*0022*/ 	.short	0x0064
        /*0024*/ 	.byte	0x00, 0xf0, 0x41, 0x00


	//----- nvinfo : EIATTR_KPARAM_INFO
	.align		4
.L_2012:
        /*0028*/ 	.byte	0x04, 0x17
        /*002a*/ 	.short	(.L_2014 - .L_2013)
.L_2013:
        /*002c*/ 	.word	0x00000000
        /*0030*/ 	.short	0x0004
        /*0032*/ 	.short	0x0061
        /*0034*/ 	.byte	0x00, 0xf0, 0x05, 0x00


	//----- nvinfo : EIATTR_KPARAM_INFO
	.align		4
.L_2014:
        /*0038*/ 	.byte	0x04, 0x17
        /*003a*/ 	.short	(.L_2016 - .L_2015)
.L_2015:
        /*003c*/ 	.word	0x00000000
        /*0040*/ 	.short	0x0003
        /*0042*/ 	.short	0x0060
        /*0044*/ 	.byte	0x00, 0xf0, 0x05, 0x00


	//----- nvinfo : EIATTR_KPARAM_INFO
	.align		4
.L_2016:
        /*0048*/ 	.byte	0x04, 0x17
        /*004a*/ 	.short	(.L_2018 - .L_2017)
.L_2017:
        /*004c*/ 	.word	0x00000000
        /*0050*/ 	.short	0x0002
        /*0052*/ 	.short	0x0040
        /*0054*/ 	.byte	0x00, 0xf0, 0x81, 0x00


	//----- nvinfo : EIATTR_KPARAM_INFO
	.align		4
.L_2018:
        /*0058*/ 	.byte	0x04, 0x17
        /*005a*/ 	.short	(.L_2020 - .L_2019)
.L_2019:
        /*005c*/ 	.word	0x00000000
        /*0060*/ 	.short	0x0001
        /*0062*/ 	.short	0x0010
        /*0064*/ 	.byte	0x00, 0xf0, 0xc1, 0x00


	//----- nvinfo : EIATTR_KPARAM_INFO
	.align		4
.L_2020:
        /*0068*/ 	.byte	0x04, 0x17
        /*006a*/ 	.short	(.L_2022 - .L_2021)
.L_2021:
        /*006c*/ 	.word	0x00000000
        /*0070*/ 	.short	0x0000
        /*0072*/ 	.short	0x0000
        /*0074*/ 	.byte	0x00, 0xf0, 0x11, 0x00


	//----- nvinfo : EIATTR_SPARSE_MMA_MASK
	.align		4
.L_2022:
        /*0078*/ 	.byte	0x03, 0x50
        /*007a*/ 	.short	0x0000


	//----- nvinfo : EIATTR_MAXREG_COUNT
	.align		4
        /*007c*/ 	.byte	0x03, 0x1b
        /*007e*/ 	.short	0x00ff


	//----- nvinfo : EIATTR_EXTERNS
	.align		4
        /*0080*/ 	.byte	0x04, 0x0f
        /*0082*/ 	.short	(.L_2024 - .L_2023)


	//   ....[0]....
	.align		4
.L_2023:
        /*0084*/ 	.word	index@(__assertfail)


	//----- nvinfo : EIATTR_MERCURY_ISA_VERSION
	.align		4
.L_2024:
        /*0088*/ 	.byte	0x03, 0x5f
        /*008a*/ 	.short	0x0101


	//----- nvinfo : EIATTR_SYSCALL_OFFSETS
	.align		4
        /*008c*/ 	.byte	0x04, 0x46
        /*008e*/ 	.short	(.L_2026 - .L_2025)


	//   ....[0]....
.L_2025:
        /*0090*/ 	.word	0x00001130


	//   ....[1]....
        /*0094*/ 	.word	0x000021d0


	//   ....[2]....
        /*0098*/ 	.word	0x00003270


	//   ....[3]....
        /*009c*/ 	.word	0x000043c0


	//   ....[4]....
        /*00a0*/ 	.word	0x00005460


	//   ....[5]....
        /*00a4*/ 	.word	0x00006500


	//   ....[6]....
        /*00a8*/ 	.word	0x00007660


	//   ....[7]....
        /*00ac*/ 	.word	0x00008700


	//   ....[8]....
        /*00b0*/ 	.word	0x000097a0


	//   ....[9]....
        /*00b4*/ 	.word	0x0000a900


	//   ....[10]....
        /*00b8*/ 	.word	0x0000b9a0


	//   ....[11]....
        /*00bc*/ 	.word	0x0000ca40


	//   ....[12]....
        /*00c0*/ 	.word	0x0000e3d0


	//   ....[13]....
        /*00c4*/ 	.word	0x0000f5e0


	//   ....[14]....
        /*00c8*/ 	.word	0x000107b0


	//   ....[15]....
        /*00cc*/ 	.word	0x000119a0


	//----- nvinfo : EIATTR_EXIT_INSTR_OFFSETS
	.align		4
.L_2026:
        /*00d0*/ 	.byte	0x04, 0x1c
        /*00d2*/ 	.short	(.L_2028 - .L_2027)


	//   ....[0]....
.L_2027:
        /*00d4*/ 	.word	0x00010850


	//   ....[1]....
        /*00d8*/ 	.word	0x000109a0


	//   ....[2]....
        /*00dc*/ 	.word	0x000109e0


	//   ....[3]....
        /*00e0*/ 	.word	0x00010a70


	//   ....[4]....
        /*00e4*/ 	.word	0x00010aa0


	//   ....[5]....
        /*00e8*/ 	.word	0x00010ad0


	//   ....[6]....
        /*00ec*/ 	.word	0x00010ba0


	//   ....[7]....
        /*00f0*/ 	.word	0x00010c20


	//   ....[8]....
        /*00f4*/ 	.word	0x00010d20


	//   ....[9]....
        /*00f8*/ 	.word	0x00010dd0


	//   ....[10]....
        /*00fc*/ 	.word	0x00010df0


	//   ....[11]....
        /*0100*/ 	.word	0x00010ec0


	//   ....[12]....
        /*0104*/ 	.word	0x00010ee0


	//   ....[13]....
        /*0108*/ 	.word	0x000110b0


	//   ....[14]....
        /*010c*/ 	.word	0x00011250


	//   ....[15]....
        /*0110*/ 	.word	0x000112d0


	//   ....[16]....
        /*0114*/ 	.word	0x00011380


	//   ....[17]....
        /*0118*/ 	.word	0x00011540


	//   ....[18]....
        /*011c*/ 	.word	0x00011700


	//   ....[19]....
        /*0120*/ 	.word	0x000118a0


	//   ....[20]....
        /*0124*/ 	.word	0x000119b0


	//   ....[21]....
        /*0128*/ 	.word	0x000119e0


	//   ....[22]....
        /*012c*/ 	.word	0x00011a10


	//----- nvinfo : EIATTR_MAX_THREADS
	.align		4
.L_2028:
        /*0130*/ 	.byte	0x04, 0x05
        /*0132*/ 	.short	(.L_2030 - .L_2029)
.L_2029:
        /*0134*/ 	.word	0x00000080
        /*0138*/ 	.word	0x00000001
        /*013c*/ 	.word	0x00000001


	//----- nvinfo : EIATTR_CRS_STACK_SIZE
	.align		4
.L_2030:
        /*0140*/ 	.byte	0x04, 0x1e
        /*0142*/ 	.short	(.L_2032 - .L_2031)
.L_2031:
        /*0144*/ 	.word	0x00000000


	//----- nvinfo : EIATTR_CBANK_PARAM_SIZE
	.align		4
.L_2032:
        /*0148*/ 	.byte	0x03, 0x19
        /*014a*/ 	.short	0x007c


	//----- nvinfo : EIATTR_PARAM_CBANK
	.align		4
        /*014c*/ 	.byte	0x04, 0x0a
        /*014e*/ 	.short	(.L_2034 - .L_2033)
	.align		4
.L_2033:
        /*0150*/ 	.word	index@(.nv.constant0._ZN2at6native27unrolled_elementwise_kernelIZZZNS0_54_GLOBAL__N__d8c5977b_16_LinearAlgebra_cu_7dd49032_297216addr_kernel_cudaERNS_14TensorIteratorERKN3c106ScalarES8_ENKUlvE_clEvENKUlvE6_clEvEUlNS5_7complexIdEESC_SC_E0_St5arrayIPcLm4EELi4E23TrivialOffsetCalculatorILi3EjESH_ILi1EjENS0_6memory12LoadWithCastILi3EEENSK_13StoreWithCastILi1EEEEEviT_T0_T2_T3_T4_T5_)
        /*0154*/ 	.short	0x0210
        /*0156*/ 	.short	0x007c


	//----- nvinfo : EIATTR_SW_WAR
	.align		4
.L_2034:
        /*0158*/ 	.byte	0x04, 0x36
        /*015a*/ 	.short	(.L_2036 - .L_2035)
.L_2035:
        /*015c*/ 	.word	0x00000008
.L_2036:


//--------------------- .nv.info._ZN2at6native18elementwise_kernelILi128ELi2EZNS0_22gpu_kernel_impl_nocastIZZZNS0_54_GLOBAL__N__d8c5977b_16_LinearAlgebra_cu_7dd49032_297216addr_kernel_cudaERNS_14TensorIteratorERKN3c106ScalarES9_ENKUlvE_clEvENKUlvE6_clEvEUlNS6_7complexIdEESD_SD_E0_EEvRNS_18TensorIteratorBaseERKT_EUliE_EEviT1_ --------------------------
	.section	.nv.info._ZN2at6native18elementwise_kernelILi128ELi2EZNS0_22gpu_kernel_impl_nocastIZZZNS0_54_GLOBAL__N__d8c5977b_16_LinearAlgebra_cu_7dd49032_297216addr_kernel_cudaERNS_14TensorIteratorERKN3c106ScalarES9_ENKUlvE_clEvENKUlvE6_clEvEUlNS6_7complexIdEESD_SD_E0_EEvRNS_18TensorIteratorBaseERKT_EUliE_EEviT1_,"",@"SHT_CUDA_INFO"
	.sectionflags	@""
	.align	4


	//----- nvinfo : EIATTR_CUDA_API_VERSION
	.align		4
        /*0000*/ 	.byte	0x04, 0x37
        /*0002*/ 	.short	(.L_2038 - .L_2037)
.L_2037:
        /*0004*/ 	.word	0x00000082


	//----- nvinfo : EIATTR_KPARAM_INFO
	.align		4
.L_2038:
        /*0008*/ 	.byte	0x04, 0x17
        /*000a*/ 	.short	(.L_2040 - .L_2039)
.L_2039:
        /*000c*/ 	.word	0x00000000
        /*0010*/ 	.short	0x0001
        /*0012*/ 	.short	0x0010
        /*0014*/ 	.byte	0x00, 0xf0, 0x81, 0x0c


	//----- nvinfo : EIATTR_KPARAM_INFO
	.align		4
.L_2040:
        /*0018*/ 	.byte	0x04, 0x17
        /*001a*/ 	.short	(.L_2042 - .L_2041)
.L_2041:
        /*001c*/ 	.word	0x00000000
        /*0020*/ 	.short	0x0000
        /*0022*/ 	.short	0x0000
        /*0024*/ 	.byte	0x00, 0xf0, 0x11, 0x00


	//----- nvinfo : EIATTR_SPARSE_MMA_MASK
	.align		4
.L_2042:
        /*0028*/ 	.byte	0x03, 0x50
        /*002a*/ 	.short	0x0000


	//----- nvinfo : EIATTR_MAXREG_COUNT
	.align		4
        /*002c*/ 	.byte	0x03, 0x1b
        /*002e*/ 	.short	0x0080


	//----- nvinfo : EIATTR_MERCURY_ISA_VERSION
	.align		4
        /*0030*/ 	.byte	0x03, 0x5f
        /*0032*/ 	.short	0x0101


	//----- nvinfo : EIATTR_EXIT_INSTR_OFFSETS
	.align		4
        /*0034*/ 	.byte	0x04, 0x1c
        /*0036*/ 	.short	(.L_2044 - .L_2043)


	//   ....[0]....
.L_2043:
        /*0038*/ 	.word	0x00001aa0


	//   ....[1]....
        /*003c*/ 	.word	0x00003480


	//----- nvinfo : EIATTR_MAX_THREADS
	.align		4
.L_2044:
        /*0040*/ 	.byte	0x04, 0x05
        /*0042*/ 	.short	(.L_2046 - .L_2045)
.L_2045:
        /*0044*/ 	.word	0x00000080
        /*0048*/ 	.word	0x00000001
        /*004c*/ 	.word	0x00000001


	//----- nvinfo : EIATTR_CRS_STACK_SIZE
	.align		4
.L_2046:
        /*0050*/ 	.byte	0x04, 0x1e
        /*0052*/ 	.short	(.L_2048 - .L_2047)
.L_2047:
        /*0054*/ 	.word	0x00000000


	//----- nvinfo : EIATTR_CBANK_PARAM_SIZE
	.align		4
.L_2048:
        /*0058*/ 	.byte	0x03, 0x19
        /*005a*/ 	.short	0x0330


	//----- nvinfo : EIATTR_PARAM_CBANK
	.align		4
        /*005c*/ 	.byte	0x04, 0x0a
        /*005e*/ 	.short	(.L_2050 - .L_2049)
	.align		4
.L_2049:
        /*0060*/ 	.word	index@(.nv.constant0._ZN2at6native18elementwise_kernelILi128ELi2EZNS0_22gpu_kernel_impl_nocastIZZZNS0_54_GLOBAL__N__d8c5977b_16_LinearAlgebra_cu_7dd49032_297216addr_kernel_cudaERNS_14TensorIteratorERKN3c106ScalarES9_ENKUlvE_clEvENKUlvE6_clEvEUlNS6_7complexIdEESD_SD_E0_EEvRNS_18TensorIteratorBaseERKT_EUliE_EEviT1_)
        /*0064*/ 	.short	0x0210
        /*0066*/ 	.short	0x0330


	//----- nvinfo : EIATTR_SW_WAR
	.align		4
.L_2050:
        /*0068*/ 	.byte	0x04, 0x36
        /*006a*/ 	.short	(.L_2052 - .L_2051)
.L_2051:
        /*006c*/ 	.word	0x00000008
.L_2052:


//--------------------- .nv.info._ZN2at6native27unrolled_elementwise_kernelIZZZNS0_54_GLOBAL__N__d8c5977b_16_LinearAlgebra_cu_7dd49032_297216addr_kernel_cudaERNS_14TensorIteratorERKN3c106ScalarES8_ENKUlvE_clEvENKUlvE6_clEvEUlNS5_7complexIdEESC_SC_E0_St5arrayIPcLm4EELi4E23TrivialOffsetCalculatorILi3EjESH_ILi1EjENS0_6memory15LoadWithoutCastENSK_16StoreWithoutCastEEEviT_T0_T2_T3_T4_T5_ --------------------------
	.section	.nv.info._ZN2at6native27unrolled_elementwise_kernelIZZZNS0_54_GLOBAL__N__d8c5977b_16_LinearAlgebra_cu_7dd49032_297216addr_kernel_cudaERNS_14TensorIteratorERKN3c106ScalarES8_ENKUlvE_clEvENKUlvE6_clEvEUlNS5_7complexIdEESC_SC_E0_St5arrayIPcLm4EELi4E23TrivialOffsetCalculatorILi3EjESH_ILi1EjENS0_6memory15LoadWithoutCastENSK_16StoreWithoutCastEEEviT_T0_T2_T3_T4_T5_,"",@"SHT_CUDA_INFO"
	.sectionflags	@""
	.align	4


	//----- nvinfo : EIATTR_CUDA_API_VERSION
	.align		4
        /*0000*/ 	.byte	0x04, 0x37
        /*0002*/ 	.short	(.L_2054 - .L_2053)
.L_2053:
        /*0004*/ 	.word	0x00000082


	//----- nvinfo : EIATTR_KPARAM_INFO
	.align		4
.L_2054:
        /*0008*/ 	.byte	0x04, 0x17
        /*000a*/ 	.short	(.L_2056 - .L_2055)
.L_2055:
        /*000c*/ 	.word	0x00000000
        /*0010*/ 	.short	0x0006
        /*0012*/ 	.short	0x0063
        /*0014*/ 	.byte	0x00, 0xf0, 0x05, 0x00


	//----- nvinfo : EIATTR_KPARAM_INFO
	.align		4
.L_2056:
        /*0018*/ 	.byte	0x04, 0x17
        /*001a*/ 	.short	(.L_2058 - .L_2057)
.L_2057:
        /*001c*/ 	.word	0x00000000
        /*0020*/ 	.short	0x0005
        /*0022*/ 	.short	0x0062
        /*0024*/ 	.byte	0x00, 0xf0, 0x05, 0x00


	//----- nvinfo : EIATTR_KPARAM_INFO
	.align		4
.L_2058:
        /*0028*/ 	.byte	0x04, 0x17
        /*002a*/ 	.short	(.L_2060 - .L_2059)
.L_2059:
        /*002c*/ 	.word	0x00000000
        /*0030*/ 	.short	0x0004
        /*0032*/ 	.short	0x0061
        /*0034*/ 	.byte	0x00, 0xf0, 0x05, 0x00


	//----- nvinfo : EIATTR_KPARAM_INFO
	.align		4
.L_2060:
        /*0038*/ 	.byte	0x04, 0x17
        /*003a*/ 	.short	(.L_2062 - .L_2061)
.L_2061:
        /*003c*/ 	.word	0x00000000
        /*0040*/ 	.short	0x0003
        /*0042*/ 	.short	0x0060
        /*0044*/ 	.byte	0x00, 0xf0, 0x05, 0x00


	//----- nvinfo : EIATTR_KPARAM_INFO
	.align		4
.L_2062:
        /*0048*/ 	.byte	0x04, 0x17
        /*004a*/ 	.short	(.L_2064 - .L_2063)
.L_2063:
        /*004c*/ 	.word	0x00000000
        /*0050*/ 	.short	0x0002
        /*0052*/ 	.short	0x0040
        /*0054*/ 	.byte	0x00, 0xf0, 0x81, 0x00


	//----- nvinfo : EIATTR_KPARAM_INFO
	.align		4
.L_2064:
        /*0058*/ 	.byte	0x04, 0x17
        /*005a*/ 	.short	(.L_2066 - .L_2065)
.L_2065:
        /*005c*/ 	.word	0x00000000
        /*0060*/ 	.short	0x0001
        /*0062*/ 	.short	0x0010
        /*0064*/ 	.byte	0x00, 0xf0, 0xc1, 0x00


	//----- nvinfo : EIATTR_KPARAM_INFO
	.align		4
.L_2066:
        /*0068*/ 	.byte	0x04, 0x17
        /*006a*/ 	.short	(.L_2068 - .L_2067)
.L_2067:
        /*006c*/ 	.word	0x00000000
        /*0070*/ 	.short	0x0000
        /*0072*/ 	.short	0x0000
        /*0074*/ 	.byte	0x00, 0xf0, 0x11, 0x00


	//----- nvinfo : EIATTR_SPARSE_MMA_MASK
	.align		4
.L_2068:
        /*0078*/ 	.byte	0x03, 0x50
        /*007a*/ 	.short	0x0000


	//----- nvinfo : EIATTR_MAXREG_COUNT
	.align		4
        /*007c*/ 	.byte	0x03, 0x1b
        /*007e*/ 	.short	0x00ff


	//----- nvinfo : EIATTR_MERCURY_ISA_VERSION
	.align		4
        /*0080*/ 	.byte	0x03, 0x5f
        /*0082*/ 	.short	0x0101


	//----- nvinfo : EIATTR_EXIT_INSTR_OFFSETS
	.align		4
        /*0084*/ 	.byte	0x04, 0x1c
        /*0086*/ 	.short	(.L_2070 - .L_2069)


	//   ....[0]....
.L_2069:
        /*0088*/ 	.word	0x00000cb0


	//   ....[1]....
        /*008c*/ 	.word	0x00000d00


	//----- nvinfo : EIATTR_MAX_THREADS
	.align		4
.L_2070:
        /*0090*/ 	.byte	0x04, 0x05
        /*0092*/ 	.short	(.L_2072 - .L_2071)
.L_2071:
        /*0094*/ 	.word	0x00000080
        /*0098*/ 	.word	0x00000001
        /*009c*/ 	.word	0x00000001


	//----- nvinfo : EIATTR_CRS_STACK_SIZE
	.align		4
.L_2072:
        /*00a0*/ 	.byte	0x04, 0x1e
        /*00a2*/ 	.short	(.L_2074 - .L_2073)
.L_2073:
        /*00a4*/ 	.word	0x00000000


	//----- nvinfo : EIATTR_CBANK_PARAM_SIZE
	.align		4
.L_2074:
        /*00a8*/ 	.byte	0x03, 0x19
        /*00aa*/ 	.short	0x0064


	//----- nvinfo : EIATTR_PARAM_CBANK
	.align		4
        /*00ac*/ 	.byte	0x04, 0x0a
        /*00ae*/ 	.short	(.L_2076 - .L_2075)
	.align		4
.L_2075:
        /*00b0*/ 	.word	index@(.nv.constant0._ZN2at6native27unrolled_elementwise_kernelIZZZNS0_54_GLOBAL__N__d8c5977b_16_LinearAlgebra_cu_7dd49032_297216addr_kernel_cudaERNS_14TensorIteratorERKN3c106ScalarES8_ENKUlvE_clEvENKUlvE6_clEvEUlNS5_7complexIdEESC_SC_E0_St5arrayIPcLm4EELi4E23TrivialOffsetCalculatorILi3EjESH_ILi1EjENS0_6memory15LoadWithoutCastENSK_16StoreWithoutCastEEEviT_T0_T2_T3_T4_T5_)
        /*00b4*/ 	.short	0x0210
        /*00b6*/ 	.short	0x0064


	//----- nvinfo : EIATTR_SW_WAR
	.align		4
.L_2076:
        /*00b8*/ 	.byte	0x04, 0x36
        /*00ba*/ 	.short	(.L_2078 - .L_2077)
.L_2077:
        /*00bc*/ 	.word	0x00000008
.L_2078:


//--------------------- .nv.info._ZN2at6native29vectorized_elementwise_kernelILi2EZZZNS0_54_GLOBAL__N__d8c5977b_16_LinearAlgebra_cu_7dd49032_297216addr_kernel_cudaERNS_14TensorIteratorERKN3c106ScalarES8_ENKUlvE_clEvENKUlvE6_clEvEUlNS5_7complexIdEESC_SC_E0_St5arrayIPcLm4EEEEviT0_T1_ --------------------------
	.section	.nv.info._ZN2at6native29vectorized_elementwise_kernelILi2EZZZNS0_54_GLOBAL__N__d8c5977b_16_LinearAlgebra_cu_7dd49032_297216addr_kernel_cudaERNS_14TensorIteratorERKN3c106ScalarES8_ENKUlvE_clEvENKUlvE6_clEvEUlNS5_7complexIdEESC_SC_E0_St5arrayIPcLm4EEEEviT0_T1_,"",@"SHT_CUDA_INFO"
	.sectionflags	@""
	.align	4


	//----- nvinfo : EIATTR_CUDA_API_VERSION
	.align		4
        /*0000*/ 	.byte	0x04, 0x37
        /*0002*/ 	.short	(.L_2080 - .L_2079)
.L_2079:
        /*0004*/ 	.word	0x00000082


	//----- nvinfo : EIATTR_KPARAM_INFO
	.align		4
.L_2080:
        /*0008*/ 	.byte	0x04, 0x17
        /*000a*/ 	.short	(.L_2082 - .L_2081)
.L_2081:
        /*000c*/ 	.word	0x00000000
        /*0010*/ 	.short	0x0002
        /*0012*/ 	.short	0x0040
        /*0014*/ 	.byte	0x00, 0xf0, 0x81, 0x00


	//----- nvinfo : EIATTR_KPARAM_INFO
	.align		4
.L_2082:
        /*0018*/ 	.byte	0x04, 0x17
        /*001a*/ 	.short	(.L_2084 - .L_2083)
.L_2083:
        /*001c*/ 	.word	0x00000000
        /*0020*/ 	.short	0x0001
        /*0022*/ 	.short	0x0010
        /*0024*/ 	.byte	0x00, 0xf0, 0xc1, 0x00


	//----- nvinfo : EIATTR_KPARAM_INFO
	.align		4
.L_2084:
        /*0028*/ 	.byte	0x04, 0x17
        /*002a*/ 	.short	(.L_2086 - .L_2085)
.L_2085:
        /*002c*/ 	.word	0x00000000
        /*0030*/ 	.short	0x0000
        /*0032*/ 	.short	0x0000
        /*0034*/ 	.byte	0x00, 0xf0, 0x11, 0x00


	//----- nvinfo : EIATTR_SPARSE_MMA_MASK
	.align		4
.L_2086:
        /*0038*/ 	.byte	0x03, 0x50
        /*003a*/ 	.short	0x0000


	//----- nvinfo : EIATTR_MAXREG_COUNT
	.align		4
        /*003c*/ 	.byte	0x03, 0x1b
        /*003e*/ 	.short	0x00ff


	//----- nvinfo : EIATTR_MERCURY_ISA_VERSION
	.align		4
        /*0040*/ 	.byte	0x03, 0x5f
        /*0042*/ 	.short	0x0101


	//----- nvinfo : EIATTR_EXIT_INSTR_OFFSETS
	.align		4
        /*0044*/ 	.byte	0x04, 0x1c
        /*0046*/ 	.short	(.L_2088 - .L_2087)


	//   ....[0]....
.L_2087:
        /*0048*/ 	.word	0x00000aa0


	//   ....[1]....
        /*004c*/ 	.word	0x00002390


	//   ....[2]....
        /*0050*/ 	.word	0x000023e0


	//----- nvinfo : EIATTR_MAX_THREADS
	.align		4
.L_2088:
        /*0054*/ 	.byte	0x04, 0x05
        /*0056*/ 	.short	(.L_2090 - .L_2089)
.L_2089:
        /*0058*/ 	.word	0x00000080
        /*005c*/ 	.word	0x00000001
        /*0060*/ 	.word	0x00000001


	//----- nvinfo : EIATTR_CRS_STACK_SIZE
	.align		4
.L_2090:
        /*0064*/ 	.byte	0x04, 0x1e
        /*0066*/ 	.short	(.L_2092 - .L_2091)
.L_2091:
        /*0068*/ 	.word	0x00000000


	//----- nvinfo : EIATTR_CBANK_PARAM_SIZE
	.align		4
.L_2092:
        /*006c*/ 	.byte	0x03, 0x19
        /*006e*/ 	.short	0x0060


	//----- nvinfo : EIATTR_PARAM_CBANK
	.align		4
        /*0070*/ 	.byte	0x04, 0x0a
        /*0072*/ 	.short	(.L_2094 - .L_2093)
	.align		4
.L_2093:
        /*0074*/ 	.word	index@(.nv.constant0._ZN2at6native29vectorized_elementwise_kernelILi2EZZZNS0_54_GLOBAL__N__d8c5977b_16_LinearAlgebra_cu_7dd49032_297216addr_kernel_cudaERNS_14TensorIteratorERKN3c106ScalarES8_ENKUlvE_clEvENKUlvE6_clEvEUlNS5_7complexIdEESC_SC_E0_St5arrayIPcLm4EEEEviT0_T1_)
        /*0078*/ 	.short	0x0210
        /*007a*/ 	.short	0x0060


	//----- nvinfo : EIATTR_SW_WAR
	.align		4
.L_2094:
        /*007c*/ 	.byte	0x04, 0x36
        /*007e*/ 	.short	(.L_2096 - .L_2095)
.L_2095:
        /*0080*/ 	.word	0x00000008
.L_2096:


//--------------------- .nv.info._ZN2at6native29vectorized_elementwise_kernelILi4EZZZNS0_54_GLOBAL__N__d8c5977b_16_LinearAlgebra_cu_7dd49032_297216addr_kernel_cudaERNS_14TensorIteratorERKN3c106ScalarES8_ENKUlvE_clEvENKUlvE6_clEvEUlNS5_7complexIdEESC_SC_E0_St5arrayIPcLm4EEEEviT0_T1_ --------------------------
	.section	.nv.info._ZN2at6native29vectorized_elementwise_kernelILi4EZZZNS0_54_GLOBAL__N__d8c5977b_16_LinearAlgebra_cu_7dd49032_297216addr_kernel_cudaERNS_14TensorIteratorERKN3c106ScalarES8_ENKUlvE_clEvENKUlvE6_clEvEUlNS5_7complexIdEESC_SC_E0_St5arrayIPcLm4EEEEviT0_T1_,"",@"SHT_CUDA_INFO"
	.sectionflags	@""
	.align	4


	//----- nvinfo : EIATTR_CUDA_API_VERSION
	.align		4
        /*0000*/ 	.byte	0x04, 0x37
        /*0002*/ 	.short	(.L_2098 - .L_2097)
.L_2097:
        /*0004*/ 	.word	0x00000082


	//----- nvinfo : EIATTR_KPARAM_INFO
	.align		4
.L_2098:
        /*0008*/ 	.byte	0x04, 0x17
        /*000a*/ 	.short	(.L_2100 - .L_2099)
.L_2099:
        /*000c*/ 	.word	0x00000000
        /*0010*/ 	.short	0x0002
        /*0012*/ 	.short	0x0040
        /*0014*/ 	.byte	0x00, 0xf0, 0x81, 0x00


	//----- nvinfo : EIATTR_KPARAM_INFO
	.align		4
.L_2100:
        /*0018*/ 	.byte	0x04, 0x17
        /*001a*/ 	.short	(.L_2102 - .L_2101)
.L_2101:
        /*001c*/ 	.word	0x00000000
        /*0020*/ 	.short	0x0001
        /*0022*/ 	.short	0x0010
        /*0024*/ 	.byte	0x00, 0xf0, 0xc1, 0x00


	//----- nvinfo : EIATTR_KPARAM_INFO
	.align		4
.L_2102:
        /*0028*/ 	.byte	0x04, 0x17
        /*002a*/ 	.short	(.L_2104 - .L_2103)
.L_2103:
        /*002c*/ 	.word	0x00000000
        /*0030*/ 	.short	0x0000
        /*0032*/ 	.short	0x0000
        /*0034*/ 	.byte	0x00, 0xf0, 0x11, 0x00


	//----- nvinfo : EIATTR_SPARSE_MMA_MASK
	.align		4
.L_2104:
        /*0038*/ 	.byte	0x03, 0x50
        /*003a*/ 	.short	0x0000


	//----- nvinfo : EIATTR_MAXREG_COUNT
	.align		4
        /*003c*/ 	.byte	0x03, 0x1b
        /*003e*/ 	.short	0x00ff


	//----- nvinfo : EIATTR_MERCURY_ISA_VERSION
	.align		4
        /*0040*/ 	.byte	0x03, 0x5f
        /*0042*/ 	.short	0x0101


	//----- nvinfo : EIATTR_EXIT_INSTR_OFFSETS
	.align		4
        /*0044*/ 	.byte	0x04, 0x1c
        /*0046*/ 	.short	(.L_2106 - .L_2105)


	//   ....[0]....
.L_2105:
        /*0048*/ 	.word	0x00000aa0


	//   ....[1]....
        /*004c*/ 	.word	0x00002390


	//   ....[2]....
        /*0050*/ 	.word	0x000023e0


	//----- nvinfo : EIATTR_MAX_THREADS
	.align		4
.L_2106:
        /*0054*/ 	.byte	0x04, 0x05
        /*0056*/ 	.short	(.L_2108 - .L_2107)
.L_2107:
        /*0058*/ 	.word	0x00000080
        /*005c*/ 	.word	0x00000001
        /*0060*/ 	.word	0x00000001


	//----- nvinfo : EIATTR_CRS_STACK_SIZE
	.align		4
.L_2108:
        /*0064*/ 	.byte	0x04, 0x1e
        /*0066*/ 	.short	(.L_2110 - .L_2109)
.L_2109:
        /*0068*/ 	.word	0x00000000


	//----- nvinfo : EIATTR_CBANK_PARAM_SIZE
	.align		4
.L_2110:
        /*006c*/ 	.byte	0x03, 0x19
        /*006e*/ 	.short	0x0060


	//----- nvinfo : EIATTR_PARAM_CBANK
	.align		4
        /*0070*/ 	.byte	0x04, 0x0a
        /*0072*/ 	.short	(.L_2112 - .L_2111)
	.align		4
.L_2111:
        /*0074*/ 	.word	index@(.nv.constant0._ZN2at6native29vectorized_elementwise_kernelILi4EZZZNS0_54_GLOBAL__N__d8c5977b_16_LinearAlgebra_cu_7dd49032_297216addr_kernel_cudaERNS_14TensorIteratorERKN3c106ScalarES8_ENKUlvE_clEvENKUlvE6_clEvEUlNS5_7complexIdEESC_SC_E0_St5arrayIPcLm4EEEEviT0_T1_)
        /*0078*/ 	.short	0x0210
        /*007a*/ 	.short	0x0060


	//----- nvinfo : EIATTR_SW_WAR
	.align		4
.L_2112:
        /*007c*/ 	.byte	0x04, 0x36
        /*007e*/ 	.short	(.L_2114 - .L_2113)
.L_2113:
        /*0080*/ 	.word	0x00000008
.L_2114:


//--------------------- .nv.info._ZN2at6native29vectorized_elementwise_kernelILi8EZZZNS0_54_GLOBAL__N__d8c5977b_16_LinearAlgebra_cu_7dd49032_297216addr_kernel_cudaERNS_14TensorIteratorERKN3c106ScalarES8_ENKUlvE_clEvENKUlvE6_clEvEUlNS5_7complexIdEESC_SC_E0_St5arrayIPcLm4EEEEviT0_T1_ --------------------------
	.section	.nv.info._ZN2at6native29vectorized_elementwise_kernelILi8EZZZNS0_54_GLOBAL__N__d8c5977b_16_LinearAlgebra_cu_7dd49032_297216addr_kernel_cudaERNS_14TensorIteratorERKN3c106ScalarES8_ENKUlvE_clEvENKUlvE6_clEvEUlNS5_7complexIdEESC_SC_E0_St5arrayIPcLm4EEEEviT0_T1_,"",@"SHT_CUDA_INFO"
	.sectionflags	@""
	.align	4


	//----- nvinfo : EIATTR_CUDA_API_VERSION
	.align		4
        /*0000*/ 	.byte	0x04, 0x37
        /*0002*/ 	.short	(.L_2116 - .L_2115)
.L_2115:
        /*0004*/ 	.word	0x00000082


	//----- nvinfo : EIATTR_KPARAM_INFO
	.align		4
.L_2116:
        /*0008*/ 	.byte	0x04, 0x17
        /*000a*/ 	.short	(.L_2118 - .L_2117)
.L_2117:
        /*000c*/ 	.word	0x00000000
        /*0010*/ 	.short	0x0002
        /*0012*/ 	.short	0x0040
        /*0014*/ 	.byte	0x00, 0xf0, 0x81, 0x00


	//----- nvinfo : EIATTR_KPARAM_INFO
	.align		4
.L_2118:
        /*0018*/ 	.byte	0x04, 0x17
        /*001a*/ 	.short	(.L_2120 - .L_2119)
.L_2119:
        /*001c*/ 	.word	0x00000000
        /*0020*/ 	.short	0x0001
        /*0022*/ 	.short	0x0010
        /*0024*/ 	.byte	0x00, 0xf0, 0xc1, 0x00


	//----- nvinfo : EIATTR_KPARAM_INFO
	.align		4
.L_2120:
        /*0028*/ 	.byte	0x04, 0x17
        /*002a*/ 	.short	(.L_2122 - .L_2121)
.L_2121:
        /*002c*/ 	.word	0x00000000
        /*0030*/ 	.short	0x0000
        /*0032*/ 	.short	0x0000
        /*0034*/ 	.byte	0x00, 0xf0, 0x11, 0x00


	//----- nvinfo : EIATTR_SPARSE_MMA_MASK
	.align		4
.L_2122:
        /*0038*/ 	.byte	0x03, 0x50
        /*003a*/ 	.short	0x0000


	//----- nvinfo : EIATTR_MAXREG_COUNT
	.align		4
        /*003c*/ 	.byte	0x03, 0x1b
        /*003e*/ 	.short	0x00ff


	//----- nvinfo : EIATTR_MERCURY_ISA_VERSION
	.align		4
        /*0040*/ 	.byte	0x03, 0x5f
        /*0042*/ 	.short	0x0101


	//----- nvinfo : EIATTR_EXIT_INSTR_OFFSETS
	.align		4
        /*0044*/ 	.byte	0x04, 0x1c
        /*0046*/ 	.short	(.L_2124 - .L_2123)


	//   ....[0]....
.L_2123:
        /*0048*/ 	.word	0x00000aa0


	//   ....[1]....
        /*004c*/ 	.word	0x00002390


	//   ....[2]....
        /*0050*/ 	.word	0x000023e0


	//----- nvinfo : EIATTR_MAX_THREADS
	.align		4
.L_2124:
        /*0054*/ 	.byte	0x04, 0x05
        /*0056*/ 	.short	(.L_2126 - .L_2125)
.L_2125:
        /*0058*/ 	.word	0x00000080
        /*005c*/ 	.word	0x00000001
        /*0060*/ 	.word	0x00000001


	//----- nvinfo : EIATTR_CRS_STACK_SIZE
	.align		4
.L_2126:
        /*0064*/ 	.byte	0x04, 0x1e
        /*0066*/ 	.short	(.L_2128 - .L_2127)
.L_2127:
        /*0068*/ 	.word	0x00000000


	//----- nvinfo : EIATTR_CBANK_PARAM_SIZE
	.align		4
.L_2128:
        /*006c*/ 	.byte	0x03, 0x19
        /*006e*/ 	.short	0x0060


	//----- nvinfo : EIATTR_PARAM_CBANK
	.align		4
        /*0070*/ 	.byte	0x04, 0x0a
        /*0072*/ 	.short	(.L_2130 - .L_2129)
	.align		4
.L_2129:
        /*0074*/ 	.word	index@(.nv.constant0._ZN2at6native29vectorized_elementwise_kernelILi8EZZZNS0_54_GLOBAL__N__d8c5977b_16_LinearAlgebra_cu_7dd49032_297216addr_kernel_cudaERNS_14TensorIteratorERKN3c106ScalarES8_ENKUlvE_clEvENKUlvE6_clEvEUlNS5_7complexIdEESC_SC_E0_St5arrayIPcLm4EEEEviT0_T1_)
        /*0078*/ 	.short	0x0210
        /*007a*/ 	.short	0x0060


	//----- nvinfo : EIATTR_SW_WAR
	.align		4
.L_2130:
        /*007c*/ 	.byte	0x04, 0x36
        /*007e*/ 	.short	(.L_2132 - .L_2131)
.L_2131:
        /*0080*/ 	.word	0x00000008
.L_2132:


//--------------------- .nv.info._ZN2at6native18elementwise_kernelILi128ELi4EZNS0_15gpu_kernel_implIZZZNS0_54_GLOBAL__N__d8c5977b_16_LinearAlgebra_cu_7dd49032_297216addr_kernel_cudaERNS_14TensorIteratorERKN3c106ScalarES9_ENKUlvE_clEvENKUlvE6_clEvEUlNS6_7complexIdEESD_SD_E_EEvRNS_18TensorIteratorBaseERKT_EUliE_EEviT1_ --------------------------
	.section	.nv.info._ZN2at6native18elementwise_kernelILi128ELi4EZNS0_15gpu_kernel_implIZZZNS0_54_GLOBAL__N__d8c5977b_16_LinearAlgebra_cu_7dd49032_297216addr_kernel_cudaERNS_14TensorIteratorERKN3c106ScalarES9_ENKUlvE_clEvENKUlvE6_clEvEUlNS6_7complexIdEESD_SD_E_EEvRNS_18TensorIteratorBaseERKT_EUliE_EEviT1_,"",@"SHT_CUDA_INFO"
	.sectionflags	@""
	.align	4


	//----- nvinfo : EIATTR_CUDA_API_VERSION
	.align		4
        /*0000*/ 	.byte	0x04, 0x37
        /*0002*/ 	.short	(.L_2134 - .L_2133)
.L_2133:
        /*0004*/ 	.word	0x00000082


	//----- nvinfo : EIATTR_KPARAM_INFO
	.align		4
.L_2134:
        /*0008*/ 	.byte	0x04, 0x17
        /*000a*/ 	.short	(.L_2136 - .L_2135)
.L_2135:
        /*000c*/ 	.word	0x00000000
        /*0010*/ 	.short	0x0001
        /*0012*/ 	.short	0x0010
        /*0014*/ 	.byte	0x00, 0xf0, 0x41, 0x0c


	//----- nvinfo : EIATTR_KPARAM_INFO
	.align		4
.L_2136:
        /*0018*/ 	.byte	0x04, 0x17
        /*001a*/ 	.short	(.L_2138 - .L_2137)
.L_2137:
        /*001c*/ 	.word	0x00000000
        /*0020*/ 	.short	0x0000
        /*0022*/ 	.short	0x0000
        /*0024*/ 	.byte	0x00, 0xf0, 0x11, 0x00


	//----- nvinfo : EIATTR_SPARSE_MMA_MASK
	.align		4
.L_2138:
        /*0028*/ 	.byte	0x03, 0x50
        /*002a*/ 	.short	0x0000


	//----- nvinfo : EIATTR_MAXREG_COUNT
	.align		4
        /*002c*/ 	.byte	0x03, 0x1b
        /*002e*/ 	.short	0x0080


	//----- nvinfo : EIATTR_EXTERNS
	.align		4
        /*0030*/ 	.byte	0x04, 0x0f
        /*0032*/ 	.short	(.L_2140 - .L_2139)


	//   ....[0]....
	.align		4
.L_2139:
        /*0034*/ 	.word	index@(__assertfail)


	//----- nvinfo : EIATTR_MERCURY_ISA_VERSION
	.align		4
.L_2140:
        /*0038*/ 	.byte	0x03, 0x5f
        /*003a*/ 	.short	0x0101


	//----- nvinfo : EIATTR_SYSCALL_OFFSETS
	.align		4
        /*003c*/ 	.byte	0x04, 0x46
        /*003e*/ 	.short	(.L_2142 - .L_2141)


	//   ....[0]....
.L_2141:
        /*0040*/ 	.word	0x00001880


	//   ....[1]....
        /*0044*/ 	.word	0x00002870


	//   ....[2]....
        /*0048*/ 	.word	0x00003900


	//   ....[3]....
        /*004c*/ 	.word	0x00004b30


	//   ....[4]....
        /*0050*/ 	.word	0x000063d0


	//   ....[5]....
        /*0054*/ 	.word	0x000073c0


	//   ....[6]....
        /*0058*/ 	.word	0x00008450


	//   ....[7]....
        /*005c*/ 	.word	0x00009680


	//   ....[8]....
        /*0060*/ 	.word	0x0000af10


	//   ....[9]....
        /*0064*/ 	.word	0x0000bf00


	//   ....[10]....
        /*0068*/ 	.word	0x0000cf90


	//   ....[11]....
        /*006c*/ 	.word	0x0000e1c0


	//   ....[12]....
        /*0070*/ 	.word	0x0000fa40


	//   ....[13]....
        /*0074*/ 	.word	0x00010a30


	//   ....[14]....
        /*0078*/ 	.word	0x00011ac0


	//   ....[15]....
        /*007c*/ 	.word	0x00012cf0


	//----- nvinfo : EIATTR_EXIT_INSTR_OFFSETS
	.align		4
.L_2142:
        /*0080*/ 	.byte	0x04, 0x1c
        /*0082*/ 	.short	(.L_2144 - .L_2143)


	//   ....[0]....
.L_2143:
        /*0084*/ 	.word	0x0000e270


	//   ....[1]....
        /*0088*/ 	.word	0x00011cf0


	//   ....[2]....
        /*008c*/ 	.word	0x00011d30


	//   ....[3]....
        /*0090*/ 	.word	0x00011dc0


	//   ....[4]....
        /*0094*/ 	.word	0x00011df0


	//   ....[5]....
        /*0098*/ 	.word	0x00011e20


	//   ....[6]....
        /*009c*/ 	.word	0x00011ef0


	//   ....[7]....
        /*00a0*/ 	.word	0x00011f70


	//   ....[8]....
        /*00a4*/ 	.word	0x00012070


	//   ....[9]....
        /*00a8*/ 	.word	0x00012120


	//   ....[10]....
        /*00ac*/ 	.word	0x00012140


	//   ....[11]....
        /*00b0*/ 	.word	0x00012210


	//   ....[12]....
        /*00b4*/ 	.word	0x00012230


	//   ....[13]....
        /*00b8*/ 	.word	0x00012400


	//   ....[14]....
        /*00bc*/ 	.word	0x000125a0


	//   ....[15]....
        /*00c0*/ 	.word	0x00012620


	//   ....[16]....
        /*00c4*/ 	.word	0x000126d0


	//   ....[17]....
        /*00c8*/ 	.word	0x00012890


	//   ....[18]....
        /*00cc*/ 	.word	0x00012a50


	//   ....[19]....
        /*00d0*/ 	.word	0x00012bf0


	//   ....[20]....
        /*00d4*/ 	.word	0x00012d00


	//   ....[21]....
        /*00d8*/ 	.word	0x00012d30


	//   ....[22]....
        /*00dc*/ 	.word	0x00012d60


	//----- nvinfo : EIATTR_MAX_THREADS
	.align		4
.L_2144:
        /*00e0*/ 	.byte	0x04, 0x05
        /*00e2*/ 	.short	(.L_2146 - .L_2145)
.L_2145:
        /*00e4*/ 	.word	0x00000080
        /*00e8*/ 	.word	0x00000001
        /*00ec*/ 	.word	0x00000001


	//----- nvinfo : EIATTR_CRS_STACK_SIZE
	.align		4
.L_2146:
        /*00f0*/ 	.byte	0x04, 0x1e
        /*00f2*/ 	.short	(.L_2148 - .L_2147)
.L_2147:
        /*00f4*/ 	.word	0x00000000


	//----- nvinfo : EIATTR_CBANK_PARAM_SIZE
	.align		4
.L_2148:
        /*00f8*/ 	.byte	0x03, 0x19
        /*00fa*/ 	.short	0x0320


	//----- nvinfo : EIATTR_PARAM_CBANK
	.align		4
        /*00fc*/ 	.byte	0x04, 0x0a
        /*00fe*/ 	.short	(.L_2150 - .L_2149)
	.align		4
.L_2149:
        /*0100*/ 	.word	index@(.nv.constant0._ZN2at6native18elementwise_kernelILi128ELi4EZNS0_15gpu_kernel_implIZZZNS0_54_GLOBAL__N__d8c5977b_16_LinearAlgebra_cu_7dd49032_297216addr_kernel_cudaERNS_14TensorIteratorERKN3c106ScalarES9_ENKUlvE_clEvENKUlvE6_clEvEUlNS6_7complexIdEESD_SD_E_EEvRNS_18TensorIteratorBaseERKT_EUliE_EEviT1_)
        /*0104*/ 	.short	0x0210
        /*0106*/ 	.short	0x0320


	//----- nvinfo : EIATTR_SW_WAR
	.align		4
.L_2150:
        /*0108*/ 	.byte	0x04, 0x36
        /*010a*/ 	.short	(.L_2152 - .L_2151)
.L_2151:
        /*010c*/ 	.word	0x00000008
.L_2152:


//--------------------- .nv.info._ZN2at6native27unrolled_elementwise_kernelIZZZNS0_54_GLOBAL__N__d8c5977b_16_LinearAlgebra_cu_7dd49032_297216addr_kernel_cudaERNS_14TensorIteratorERKN3c106ScalarES8_ENKUlvE_clEvENKUlvE6_clEvEUlNS5_7complexIdEESC_SC_E_St5arrayIPcLm4EELi4E23TrivialOffsetCalculatorILi3EjESH_ILi1EjENS0_6memory12LoadWithCastILi3EEENSK_13StoreWithCastILi1EEEEEviT_T0_T2_T3_T4_T5_ --------------------------
	.section	.nv.info._ZN2at6native27unrolled_elementwise_kernelIZZZNS0_54_GLOBAL__N__d8c5977b_16_LinearAlgebra_cu_7dd49032_297216addr_kernel_cudaERNS_14TensorIteratorERKN3c106ScalarES8_ENKUlvE_clEvENKUlvE6_clEvEUlNS5_7complexIdEESC_SC_E_St5arrayIPcLm4EELi4E23TrivialOffsetCalculatorILi3EjESH_ILi1EjENS0_6memory12LoadWithCastILi3EEENSK_13StoreWithCastILi1EEEEEviT_T0_T2_T3_T4_T5_,"",@"SHT_CUDA_INFO"
	.sectionflags	@""
	.align	4


	//----- nvinfo : EIATTR_CUDA_API_VERSION
	.align		4
        /*0000*/ 	.byte	0x04, 0x37
        /*0002*/ 	.short	(.L_2154 - .L_2153)
.L_2153:
        /*0004*/ 	.word	0x00000082


	//----- nvinfo : EIATTR_KPARAM_INFO
	.align		4
.L_2154:
        /*0008*/ 	.byte	0x04, 0x17
        /*000a*/ 	.short	(.L_2156 - .L_2155)
.L_2155:
        /*000c*/ 	.word	0x00000000
        /*0010*/ 	.short	0x0006
        /*0012*/ 	.short	0x0064
        /*0014*/ 	.byte	0x00, 0xf0, 0x21, 0x00


	//----- nvinfo : EIATTR_KPARAM_INFO
	.align		4
.L_2156:
        /*0018*/ 	.byte	0x04, 0x17
        /*001a*/ 	.short	(.L_2158 - .L_2157)
.L_2157:
        /*001c*/ 	.word	0x00000000
        /*0020*/ 	.short	0x0005
        /*0022*/ 	.short	0x0054
        /*0024*/ 	.byte	0x00, 0xf0, 0x41, 0x00


	//----- nvinfo : EIATTR_KPARAM_INFO
	.align		4
.L_2158:
        /*0028*/ 	.byte	0x04, 0x17
        /*002a*/ 	.short	(.L_2160 - .L_2159)
.L_2159:
        /*002c*/ 	.word	0x00000000
        /*0030*/ 	.short	0x0004
        /*0032*/ 	.short	0x0051
        /*0034*/ 	.byte	0x00, 0xf0, 0x05, 0x00


	//----- nvinfo : EIATTR_KPARAM_INFO
	.align		4
.L_2160:
        /*0038*/ 	.byte	0x04, 0x17
        /*003a*/ 	.short	(.L_2162 - .L_2161)
.L_2161:
        /*003c*/ 	.word	0x00000000
        /*0040*/ 	.short	0x0003
        /*0042*/ 	.short	0x0050
        /*0044*/ 	.byte	0x00, 0xf0, 0x05, 0x00


	//----- nvinfo : EIATTR_KPARAM_INFO
	.align		4
.L_2162:
        /*0048*/ 	.byte	0x04, 0x17
        /*004a*/ 	.short	(.L_2164 - .L_2163)
.L_2163:
        /*004c*/ 	.word	0x00000000
        /*0050*/ 	.short	0x0002
        /*0052*/ 	.short	0x0030
        /*0054*/ 	.byte	0x00, 0xf0, 0x81, 0x00


	//----- nvinfo : EIATTR_KPARAM_INFO
	.align		4
.L_2164:
        /*0058*/ 	.byte	0x04, 0x17
        /*005a*/ 	.short	(.L_2166 - .L_2165)
.L_2165:
        /*005c*/ 	.word	0x00000000
        /*0060*/ 	.short	0x0001
        /*0062*/ 	.short	0x0010
        /*0064*/ 	.byte	0x00, 0xf0, 0x81, 0x00


	//----- nvinfo : EIATTR_KPARAM_INFO
	.align		4
.L_2166:
        /*0068*/ 	.byte	0x04, 0x17
        /*006a*/ 	.short	(.L_2168 - .L_2167)
.L_2167:
        /*006c*/ 	.word	0x00000000
        /*0070*/ 	.short	0x0000
        /*0072*/ 	.short	0x0000
        /*0074*/ 	.byte	0x00, 0xf0, 0x11, 0x00


	//----- nvinfo : EIATTR_SPARSE_MMA_MASK
	.align		4
.L_2168:
        /*0078*/ 	.byte	0x03, 0x50
        /*007a*/ 	.short	0x0000


	//----- nvinfo : EIATTR_MAXREG_COUNT
	.align		4
        /*007c*/ 	.byte	0x03, 0x1b
        /*007e*/ 	.short	0x00ff


	//----- nvinfo : EIATTR_EXTERNS
	.align		4
        /*0080*/ 	.byte	0x04, 0x0f
        /*0082*/ 	.short	(.L_2170 - .L_2169)


	//   ....[0]....
	.align		4
.L_2169:
        /*0084*/ 	.word	index@(__assertfail)


	//----- nvinfo : EIATTR_MERCURY_ISA_VERSION
	.align		4
.L_2170:
        /*0088*/ 	.byte	0x03, 0x5f
        /*008a*/ 	.short	0x0101


	//----- nvinfo : EIATTR_SYSCALL_OFFSETS
	.align		4
        /*008c*/ 	.byte	0x04, 0x46
        /*008e*/ 	.short	(.L_2172 - .L_2171)


	//   ....[0]....
.L_2171:
        /*0090*/ 	.word	0x00000290


	//   ....[1]....
        /*0094*/ 	.word	0x00001290


	//   ....[2]....
        /*0098*/ 	.word	0x00002330


	//   ....[3]....
        /*009c*/ 	.word	0x000025e0


	//   ....[4]....
        /*00a0*/ 	.word	0x000035e0


	//   ....[5]....
        /*00a4*/ 	.word	0x00004680


	//   ....[6]....
        /*00a8*/ 	.word	0x00004950


	//   ....[7]....
        /*00ac*/ 	.word	0x00005950


	//   ....[8]....
        /*00b0*/ 	.word	0x000069f0


	//   ....[9]....
        /*00b4*/ 	.word	0x00006ca0


	//   ....[10]....
        /*00b8*/ 	.word	0x00007cb0


	//   ....[11]....
        /*00bc*/ 	.word	0x00008d60


	//   ....[12]....
        /*00c0*/ 	.word	0x0000a4e0


	//   ....[13]....
        /*00c4*/ 	.word	0x0000b6e0


	//   ....[14]....
        /*00c8*/ 	.word	0x0000c8a0


	//   ....[15]....
        /*00cc*/ 	.word	0x0000da80


	//----- nvinfo : EIATTR_EXIT_INSTR_OFFSETS
	.align		4
.L_2172:
        /*00d0*/ 	.byte	0x04, 0x1c
        /*00d2*/ 	.short	(.L_2174 - .L_2173)


	//   ....[0]....
.L_2173:
        /*00d4*/ 	.word	0x0000c940


	//   ....[1]....
        /*00d8*/ 	.word	0x0000ca80


	//   ....[2]....
        /*00dc*/ 	.word	0x0000cac0


	//   ....[3]....
        /*00e0*/ 	.word	0x0000cb50


	//   ....[4]....
        /*00e4*/ 	.word	0x0000cb80


	//   ....[5]....
        /*00e8*/ 	.word	0x0000cbb0


	//   ....[6]....
        /*00ec*/ 	.word	0x0000cc80


	//   ....[7]....
        /*00f0*/ 	.word	0x0000cd00


	//   ....[8]....
        /*00f4*/ 	.word	0x0000ce00


	//   ....[9]....
        /*00f8*/ 	.word	0x0000ceb0


	//   ....[10]....
        /*00fc*/ 	.word	0x0000ced0


	//   ....[11]....
        /*0100*/ 	.word	0x0000cfa0


	//   ....[12]....
        /*0104*/ 	.word	0x0000cfc0


	//   ....[13]....
        /*0108*/ 	.word	0x0000d190


	//   ....[14]....
        /*010c*/ 	.word	0x0000d330


	//   ....[15]....
        /*0110*/ 	.word	0x0000d3b0


	//   ....[16]....
        /*0114*/ 	.word	0x0000d460


	//   ....[17]....
        /*0118*/ 	.word	0x0000d620


	//   ....[18]....
        /*011c*/ 	.word	0x0000d7e0


	//   ....[19]....
        /*0120*/ 	.word	0x0000d980


	//   ....[20]....
        /*0124*/ 	.word	0x0000da90


	//   ....[21]....
        /*0128*/ 	.word	0x0000dac0


	//   ....[22]....
        /*012c*/ 	.word	0x0000daf0


	//----- nvinfo : EIATTR_MAX_THREADS
	.align		4
.L_2174:
        /*0130*/ 	.byte	0x04, 0x05
        /*0132*/ 	.short	(.L_2176 - .L_2175)
.L_2175:
        /*0134*/ 	.word	0x00000080
        /*0138*/ 	.word	0x00000001
        /*013c*/ 	.word	0x00000001


	//----- nvinfo : EIATTR_CRS_STACK_SIZE
	.align		4
.L_2176:
        /*0140*/ 	.byte	0x04, 0x1e
        /*0142*/ 	.short	(.L_2178 - .L_2177)
.L_2177:
        /*0144*/ 	.word	0x00000000


	//----- nvinfo : EIATTR_CBANK_PARAM_SIZE
	.align		4
.L_2178:
        /*0148*/ 	.byte	0x03, 0x19
        /*014a*/ 	.short	0x006c


	//----- nvinfo : EIATTR_PARAM_CBANK
	.align		4
        /*014c*/ 	.byte	0x04, 0x0a
        /*014e*/ 	.short	(.L_2180 - .L_2179)
	.align		4
.L_2179:
        /*0150*/ 	.word	index@(.nv.constant0._ZN2at6native27unrolled_elementwise_kernelIZZZNS0_54_GLOBAL__N__d8c5977b_16_LinearAlgebra_cu_7dd49032_297216addr_kernel_cudaERNS_14TensorIteratorERKN3c106ScalarES8_ENKUlvE_clEvENKUlvE6_clEvEUlNS5_7complexIdEESC_SC_E_St5arrayIPcLm4EELi4E23TrivialOffsetCalculatorILi3EjESH_ILi1EjENS0_6memory12LoadWithCastILi3EEENSK_13StoreWithCastILi1EEEEEviT_T0_T2_T3_T4_T5_)
        /*0154*/ 	.short	0x0210
        /*0156*/ 	.short	0x006c


	//----- nvinfo : EIATTR_SW_WAR
	.align		4
.L_2180:
        /*0158*/ 	.byte	0x04, 0x36
        /*015a*/ 	.short	(.L_2182 - .L_2181)
.L_2181:
        /*015c*/ 	.word	0x00000008
.L_2182:


//--------------------- .nv.info._ZN2at6native18elementwise_kernelILi128ELi2EZNS0_22gpu_kernel_impl_nocastIZZZNS0_54_GLOBAL__N__d8c5977b_16_LinearAlgebra_cu_7dd49032_297216addr_kernel_cudaERNS_14TensorIteratorERKN3c106ScalarES9_ENKUlvE_clEvENKUlvE6_clEvEUlNS6_7complexIdEESD_SD_E_EEvRNS_18TensorIteratorBaseERKT_EUliE_EEviT1_ --------------------------
	.section	.nv.info._ZN2at6native18elementwise_kernelILi128ELi2EZNS0_22gpu_kernel_impl_nocastIZZZNS0_54_GLOBAL__N__d8c5977b_16_LinearAlgebra_cu_7dd49032_297216addr_kernel_cudaERNS_14TensorIteratorERKN3c106ScalarES9_ENKUlvE_clEvENKUlvE6_clEvEUlNS6_7complexIdEESD_SD_E_EEvRNS_18TensorIteratorBaseERKT_EUliE_EEviT1_,"",@"SHT_CUDA_INFO"
	.sectionflags	@""
	.align	4


	//----- nvinfo : EIATTR_CUDA_API_VERSION
	.align		4
        /*0000*/ 	.byte	0x04, 0x37
        /*0002*/ 	.short	(.L_2184 - .L_2183)
.L_2183:
        /*0004*/ 	.word	0x00000082


	//----- nvinfo : EIATTR_KPARAM_INFO
	.align		4
.L_2184:
        /*0008*/ 	.byte	0x04, 0x17
        /*000a*/ 	.short	(.L_2186 - .L_2185)
.L_2185:
        /*000c*/ 	.word	0x00000000
        /*0010*/ 	.short	0x0001
        /*0012*/ 	.short	0x0010
        /*0014*/ 	.byte	0x00, 0xf0, 0x41, 0x0c


	//----- nvinfo : EIATTR_KPARAM_INFO
	.align		4
.L_2186:
        /*0018*/ 	.byte	0x04, 0x17
        /*001a*/ 	.short	(.L_2188 - .L_2187)
.L_2187:
        /*001c*/ 	.word	0x00000000
        /*0020*/ 	.short	0x0000
        /*0022*/ 	.short	0x0000
        /*0024*/ 	.byte	0x00, 0xf0, 0x11, 0x00


	//----- nvinfo : EIATTR_SPARSE_MMA_MASK
	.align		4
.L_2188:
        /*0028*/ 	.byte	0x03, 0x50
        /*002a*/ 	.short	0x0000


	//----- nvinfo : EIATTR_MAXREG_COUNT
	.align		4
        /*002c*/ 	.byte	0x03, 0x1b
        /*002e*/ 	.short	0x0080


	//----- nvinfo : EIATTR_MERCURY_ISA_VERSION
	.align		4
        /*0030*/ 	.byte	0x03, 0x5f
        /*0032*/ 	.short	0x0101


	//----- nvinfo : EIATTR_EXIT_INSTR_OFFSETS
	.align		4
        /*0034*/ 	.byte	0x04, 0x1c
        /*0036*/ 	.short	(.L_2190 - .L_2189)


	//   ....[0]....
.L_2189:
        /*0038*/ 	.word	0x00001840


	//   ....[1]....
        /*003c*/ 	.word	0x00002fc0


	//----- nvinfo : EIATTR_MAX_THREADS
	.align		4
.L_2190:
        /*0040*/ 	.byte	0x04, 0x05
        /*0042*/ 	.short	(.L_2192 - .L_2191)
.L_2191:
        /*0044*/ 	.word	0x00000080
        /*0048*/ 	.word	0x00000001
        /*004c*/ 	.word	0x00000001


	//----- nvinfo : EIATTR_CRS_STACK_SIZE
	.align		4
.L_2192:
        /*0050*/ 	.byte	0x04, 0x1e
        /*0052*/ 	.short	(.L_2194 - .L_2193)
.L_2193:
        /*0054*/ 	.word	0x00000000


	//----- nvinfo : EIATTR_CBANK_PARAM_SIZE
	.align		4
.L_2194:
        /*0058*/ 	.byte	0x03, 0x19
        /*005a*/ 	.short	0x0320


	//----- nvinfo : EIATTR_PARAM_CBANK
	.align		4
        /*005c*/ 	.byte	0x04, 0x0a
        /*005e*/ 	.short	(.L_2196 - .L_2195)
	.align		4
.L_2195:
        /*0060*/ 	.word	index@(.nv.constant0._ZN2at6native18elementwise_kernelILi128ELi2EZNS0_22gpu_kernel_impl_nocastIZZZNS0_54_GLOBAL__N__d8c5977b_16_LinearAlgebra_cu_7dd49032_297216addr_kernel_cudaERNS_14TensorIteratorERKN3c106ScalarES9_ENKUlvE_clEvENKUlvE6_clEvEUlNS6_7complexIdEESD_SD_E_EEvRNS_18TensorIteratorBaseERKT_EUliE_EEviT1_)
        /*0064*/ 	.short	0x0210
        /*0066*/ 	.short	0x0320


	//----- nvinfo : EIATTR_SW_WAR
	.align		4
.L_2196:
        /*0068*/ 	.byte	0x04, 0x36
        /*006a*/ 	.short	(.L_2198 - .L_2197)
.L_2197:
        /*006c*/ 	.word	0x00000008
.L_2198:


//--------------------- .nv.info._ZN2at6native27unrolled_elementwise_kernelIZZZNS0_54_GLOBAL__N__d8c5977b_16_LinearAlgebra_cu_7dd49032_297216addr_kernel_cudaERNS_14TensorIteratorERKN3c106ScalarES8_ENKUlvE_clEvENKUlvE6_clEvEUlNS5_7complexIdEESC_SC_E_St5arrayIPcLm4EELi4E23TrivialOffsetCalculatorILi3EjESH_ILi1EjENS0_6memory15LoadWithoutCastENSK_16StoreWithoutCastEEEviT_T0_T2_T3_T4_T5_ --------------------------
	.section	.nv.info._ZN2at6native27unrolled_elementwise_kernelIZZZNS0_54_GLOBAL__N__d8c5977b_16_LinearAlgebra_cu_7dd49032_297216addr_kernel_cudaERNS_14TensorIteratorERKN3c106ScalarES8_ENKUlvE_clEvENKUlvE6_clEvEUlNS5_7complexIdEESC_SC_E_St5arrayIPcLm4EELi4E23TrivialOffsetCalculatorILi3EjESH_ILi1EjENS0_6memory15LoadWithoutCastENSK_16StoreWithoutCastEEEviT_T0_T2_T3_T4_T5_,"",@"SHT_CUDA_INFO"
	.sectionflags	@""
	.align	4


	//----- nvinfo : EIATTR_CUDA_API_VERSION
	.align		4
        /*0000*/ 	.byte	0x04, 0x37
        /*0002*/ 	.short	(.L_2200 - .L_2199)
.L_2199:
        /*0004*/ 	.word	0x00000082


	//----- nvinfo : EIATTR_KPARAM_INFO
	.align		4
.L_2200:
        /*0008*/ 	.byte	0x04, 0x17
        /*000a*/ 	.short	(.L_2202 - .L_2201)
.L_2201:
        /*000c*/ 	.word	0x00000000
        /*0010*/ 	.short	0x0006
        /*0012*/ 	.short	0x0053
        /*0014*/ 	.byte	0x00, 0xf0, 0x05, 0x00


	//----- nvinfo : EIATTR_KPARAM_INFO
	.align		4
.L_2202:
        /*0018*/ 	.byte	0x04, 0x17
        /*001a*/ 	.short	(.L_2204 - .L_2203)
.L_2203:
        /*001c*/ 	.word	0x00000000
        /*0020*/ 	.short	0x0005
        /*0022*/ 	.short	0x0052
        /*0024*/ 	.byte	0x00, 0xf0, 0x05, 0x00


	//----- nvinfo : EIATTR_KPARAM_INFO
	.align		4
.L_2204:
        /*0028*/ 	.byte	0x04, 0x17
        /*002a*/ 	.short	(.L_2206 - .L_2205)
.L_2205:
        /*002c*/ 	.word	0x00000000
        /*0030*/ 	.short	0x0004
        /*0032*/ 	.short	0x0051
        /*0034*/ 	.byte	0x00, 0xf0, 0x05, 0x00


	//----- nvinfo : EIATTR_KPARAM_INFO
	.align		4
.L_2206:
        /*0038*/ 	.byte	0x04, 0x17
        /*003a*/ 	.short	(.L_2208 - .L_2207)
.L_2207:
        /*003c*/ 	.word	0x00000000
        /*0040*/ 	.short	0x0003
        /*0042*/ 	.short	0x0050
        /*0044*/ 	.byte	0x00, 0xf0, 0x05, 0x00


	//----- nvinfo : EIATTR_KPARAM_INFO
	.align		4
.L_2208:
        /*0048*/ 	.byte	0x04, 0x17
        /*004a*/ 	.short	(.L_2210 - .L_2209)
.L_2209:
        /*004c*/ 	.word	0x00000000
        /*0050*/ 	.short	0x0002
        /*0052*/ 	.short	0x0030
        /*0054*/ 	.byte	0x00, 0xf0, 0x81, 0x00


	//----- nvinfo : EIATTR_KPARAM_INFO
	.align		4
.L_2210:
        /*0058*/ 	.byte	0x04, 0x17
        /*005a*/ 	.short	(.L_2212 - .L_2211)
.L_2211:
        /*005c*/ 	.word	0x00000000
        /*0060*/ 	.short	0x0001
        /*0062*/ 	.short	0x0010
        /*0064*/ 	.byte	0x00, 0xf0, 0x81, 0x00


	//----- nvinfo : EIATTR_KPARAM_INFO
	.align		4
.L_2212:
        /*0068*/ 	.byte	0x04, 0x17
        /*006a*/ 	.short	(.L_2214 - .L_2213)
.L_2213:
        /*006c*/ 	.word	0x00000000
        /*0070*/ 	.short	0x0000
        /*0072*/ 	.short	0x0000
        /*0074*/ 	.byte	0x00, 0xf0, 0x11, 0x00


	//----- nvinfo : EIATTR_SPARSE_MMA_MASK
	.align		4
.L_2214:
        /*0078*/ 	.byte	0x03, 0x50
        /*007a*/ 	.short	0x0000


	//----- nvinfo : EIATTR_MAXREG_COUNT
	.align		4
        /*007c*/ 	.byte	0x03, 0x1b
        /*007e*/ 	.short	0x00ff


	//----- nvinfo : EIATTR_MERCURY_ISA_VERSION
	.align		4
        /*0080*/ 	.byte	0x03, 0x5f
        /*0082*/ 	.short	0x0101


	//----- nvinfo : EIATTR_EXIT_INSTR_OFFSETS
	.align		4
        /*0084*/ 	.byte	0x04, 0x1c
        /*0086*/ 	.short	(.L_2216 - .L_2215)


	//   ....[0]....
.L_2215:
        /*0088*/ 	.word	0x00000910


	//   ....[1]....
        /*008c*/ 	.word	0x00000960


	//----- nvinfo : EIATTR_MAX_THREADS
	.align		4
.L_2216:
        /*0090*/ 	.byte	0x04, 0x05
        /*0092*/ 	.short	(.L_2218 - .L_2217)
.L_2217:
        /*0094*/ 	.word	0x00000080
        /*0098*/ 	.word	0x00000001
        /*009c*/ 	.word	0x00000001


	//----- nvinfo : EIATTR_CRS_STACK_SIZE
	.align		4
.L_2218:
        /*00a0*/ 	.byte	0x04, 0x1e
        /*00a2*/ 	.short	(.L_2220 - .L_2219)
.L_2219:
        /*00a4*/ 	.word	0x00000000


	//----- nvinfo : EIATTR_CBANK_PARAM_SIZE
	.align		4
.L_2220:
        /*00a8*/ 	.byte	0x03, 0x19
        /*00aa*/ 	.short	0x0054


	//----- nvinfo : EIATTR_PARAM_CBANK
	.align		4
        /*00ac*/ 	.byte	0x04, 0x0a
        /*00ae*/ 	.short	(.L_2222 - .L_2221)
	.align		4
.L_2221:
        /*00b0*/ 	.word	index@(.nv.constant0._ZN2at6native27unrolled_elementwise_kernelIZZZNS0_54_GLOBAL__N__d8c5977b_16_LinearAlgebra_cu_7dd49032_297216addr_kernel_cudaERNS_14TensorIteratorERKN3c106ScalarES8_ENKUlvE_clEvENKUlvE6_clEvEUlNS5_7complexIdEESC_SC_E_St5arrayIPcLm4EELi4E23TrivialOffsetCalculatorILi3EjESH_ILi1EjENS0_6memory15LoadWithoutCastENSK_16StoreWithoutCastEEEviT_T0_T2_T3_T4_T5_)
        /*00b4*/ 	.short	0x0210
        /*00b6*/ 	.short	0x0054


	//----- nvinfo : EIATTR_SW_WAR
	.align		4
.L_2222:
        /*00b8*/ 	.byte	0x04, 0x36
        /*00ba*/ 	.short	(.L_2224 - .L_2223)
.L_2223:
        /*00bc*/ 	.word	0x00000008
.L_2224:


//--------------------- .nv.info._ZN2at6native29vectorized_elementwise_kernelILi2EZZZNS0_54_GLOBAL__N__d8c5977b_16_LinearAlgebra_cu_7dd49032_297216addr_kernel_cudaERNS_14TensorIteratorERKN3c106ScalarES8_ENKUlvE_clEvENKUlvE6_clEvEUlNS5_7complexIdEESC_SC_E_St5arrayIPcLm4EEEEviT0_T1_ --------------------------
	.section	.nv.info._ZN2at6native29vectorized_elementwise_kernelILi2EZZZNS0_54_GLOBAL__N__d8c5977b_16_LinearAlgebra_cu_7dd49032_297216addr_kernel_cudaERNS_14TensorIteratorERKN3c106ScalarES8_ENKUlvE_clEvENKUlvE6_clEvEUlNS5_7complexIdEESC_SC_E_St5arrayIPcLm4EEEEviT0_T1_,"",@"SHT_CUDA_INFO"
	.sectionflags	@""
	.align	4


	//----- nvinfo : EIATTR_CUDA_API_VERSION
	.align		4
        /*0000*/ 	.byte	0x04, 0x37
        /*0002*/ 	.short	(.L_2226 - .L_2225)
.L_2225:
        /*0004*/ 	.word	0x00000082


	//----- nvinfo : EIATTR_KPARAM_INFO
	.align		4
.L_2226:
        /*0008*/ 	.byte	0x04, 0x17
        /*000a*/ 	.short	(.L_2228 - .L_2227)
.L_2227:
        /*000c*/ 	.word	0x00000000
        /*0010*/ 	.short	0x0002
        /*0012*/ 	.short	0x0030
        /*0014*/ 	.byte	0x00, 0xf0, 0x81, 0x00


	//----- nvinfo : EIATTR_KPARAM_INFO
	.align		4
.L_2228:
        /*0018*/ 	.byte	0x04, 0x17
        /*001a*/ 	.short	(.L_2230 - .L_2229)
.L_2229:
        /*001c*/ 	.word	0x00000000
        /*0020*/ 	.short	0x0001
        /*0022*/ 	.short	0x0010
        /*0024*/ 	.byte	0x00, 0xf0, 0x81, 0x00


	//----- nvinfo : EIATTR_KPARAM_INFO
	.align		4
.L_2230:
        /*0028*/ 	.byte	0x04, 0x17
        /*002a*/ 	.short	(.L_2232 - .L_2231)
.L_2231:
        /*002c*/ 	.word	0x00000000
        /*0030*/ 	.short	0x0000
        /*0032*/ 	.short	0x0000
        /*0034*/ 	.byte	0x00, 0xf0, 0x11, 0x00


	//----- nvinfo : EIATTR_SPARSE_MMA_MASK
	.align		4
.L_2232:
        /*0038*/ 	.byte	0x03, 0x50
        /*003a*/ 	.short	0x0000


	//----- nvinfo : EIATTR_MAXREG_COUNT
	.align		4
        /*003c*/ 	.byte	0x03, 0x1b
        /*003e*/ 	.short	0x00ff


	//----- nvinfo : EIATTR_MERCURY_ISA_VERSION
	.align		4
        /*0040*/ 	.byte	0x03, 0x5f
        /*0042*/ 	.short	0x0101


	//----- nvinfo : EIATTR_EXIT_INSTR_OFFSETS
	.align		4
        /*0044*/ 	.byte	0x04, 0x1c
        /*0046*/ 	.short	(.L_2234 - .L_2233)


	//   ....[0]....
.L_2233:
        /*0048*/ 	.word	0x000006d0


	//   ....[1]....
        /*004c*/ 	.word	0x000018f0


	//   ....[2]....
        /*0050*/ 	.word	0x00001940


	//----- nvinfo : EIATTR_MAX_THREADS
	.align		4
.L_2234:
        /*0054*/ 	.byte	0x04, 0x05
        /*0056*/ 	.short	(.L_2236 - .L_2235)
.L_2235:
        /*0058*/ 	.word	0x00000080
        /*005c*/ 	.word	0x00000001
        /*0060*/ 	.word	0x00000001


	//----- nvinfo : EIATTR_CRS_STACK_SIZE
	.align		4
.L_2236:
        /*0064*/ 	.byte	0x04, 0x1e
        /*0066*/ 	.short	(.L_2238 - .L_2237)
.L_2237:
        /*0068*/ 	.word	0x00000000


	//----- nvinfo : EIATTR_CBANK_PARAM_SIZE
	.align		4
.L_2238:
        /*006c*/ 	.byte	0x03, 0x19
        /*006e*/ 	.short	0x0050


	//----- nvinfo : EIATTR_PARAM_CBANK
	.align		4
        /*0070*/ 	.byte	0x04, 0x0a
        /*0072*/ 	.short	(.L_2240 - .L_2239)
	.align		4
.L_2239:
        /*0074*/ 	.word	index@(.nv.constant0._ZN2at6native29vectorized_elementwise_kernelILi2EZZZNS0_54_GLOBAL__N__d8c5977b_16_LinearAlgebra_cu_7dd49032_297216addr_kernel_cudaERNS_14TensorIteratorERKN3c106ScalarES8_ENKUlvE_clEvENKUlvE6_clEvEUlNS5_7complexIdEESC_SC_E_St5arrayIPcLm4EEEEviT0_T1_)
        /*0078*/ 	.short	0x0210
        /*007a*/ 	.short	0x0050


	//----- nvinfo : EIATTR_SW_WAR
	.align		4
.L_2240:
        /*007c*/ 	.byte	0x04, 0x36
        /*007e*/ 	.short	(.L_2242 - .L_2241)
.L_2241:
        /*0080*/ 	.word	0x00000008
.L_2242:


//--------------------- .nv.info._ZN2at6native29vectorized_elementwise_kernelILi4EZZZNS0_54_GLOBAL__N__d8c5977b_16_LinearAlgebra_cu_7dd49032_297216addr_kernel_cudaERNS_14TensorIteratorERKN3c106ScalarES8_ENKUlvE_clEvENKUlvE6_clEvEUlNS5_7complexIdEESC_SC_E_St5arrayIPcLm4EEEEviT0_T1_ --------------------------
	.section	.nv.info._ZN2at6native29vectorized_elementwise_kernelILi4EZZZNS0_54_GLOBAL__N__d8c5977b_16_LinearAlgebra_cu_7dd49032_297216addr_kernel_cudaERNS_14TensorIteratorERKN3c106ScalarES8_ENKUlvE_clEvENKUlvE6_clEvEUlNS5_7complexIdEESC_SC_E_St5arrayIPcLm4EEEEviT0_T1_,"",@"SHT_CUDA_INFO"
	.sectionflags	@""
	.align	4


	//----- nvinfo : EIATTR_CUDA_API_VERSION
	.align		4
        /*0000*/ 	.byte	0x04, 0x37
        /*0002*/ 	.short	(.L_2244 - .L_2243)
.L_2243:
        /*0004*/ 	.word	0x00000082


	//----- nvinfo : EIATTR_KPARAM_INFO
	.align		4
.L_2244:
        /*0008*/ 	.byte	0x04, 0x17
        /*000a*/ 	.short	(.L_2246 - .L_2245)
.L_2245:
        /*000c*/ 	.word	0x00000000
        /*0010*/ 	.short	0x0002
        /*0012*/ 	.short	0x0030
        /*0014*/ 	.byte	0x00, 0xf0, 0x81, 0x00


	//----- nvinfo : EIATTR_KPARAM_INFO
	.align		4
.L_2246:
        /*0018*/ 	.byte	0x04, 0x17
        /*001a*/ 	.short	(.L_2248 - .L_2247)
.L_2247:
        /*001c*/ 	.word	0x00000000
        /*0020*/ 	.short	0x0001
        /*0022*/ 	.short	0x0010
        /*0024*/ 	.byte	0x00, 0xf0, 0x81, 0x00


	//----- nvinfo : EIATTR_KPARAM_INFO
	.align		4
.L_2248:
        /*0028*/ 	.byte	0x04, 0x17
        /*002a*/ 	.short	(.L_2250 - .L_2249)
.L_2249:
        /*002c*/ 	.word	0x00000000
        /*0030*/ 	.short	0x0000
        /*0032*/ 	.short	0x0000
        /*0034*/ 	.byte	0x00, 0xf0, 0x11, 0x00


	//----- nvinfo : EIATTR_SPARSE_MMA_MASK
	.align		4
.L_2250:
        /*0038*/ 	.byte	0x03, 0x50
        /*003a*/ 	.short	0x0000


	//----- nvinfo : EIATTR_MAXREG_COUNT
	.align		4
        /*003c*/ 	.byte	0x03, 0x1b
        /*003e*/ 	.short	0x00ff


	//----- nvinfo : EIATTR_MERCURY_ISA_VERSION
	.align		4
        /*0040*/ 	.byte	0x03, 0x5f
        /*0042*/ 	.short	0x0101


	//----- nvinfo : EIATTR_EXIT_INSTR_OFFSETS
	.align		4
        /*0044*/ 	.byte	0x04, 0x1c
        /*0046*/ 	.short	(.L_2252 - .L_2251)


	//   ....[0]....
.L_2251:
        /*0048*/ 	.word	0x000006d0


	//   ....[1]....
        /*004c*/ 	.word	0x000018f0


	//   ....[2]....
        /*0050*/ 	.word	0x00001940


	//----- nvinfo : EIATTR_MAX_THREADS
	.align		4
.L_2252:
        /*0054*/ 	.byte	0x04, 0x05
        /*0056*/ 	.short	(.L_2254 - .L_2253)
.L_2253:
        /*0058*/ 	.word	0x00000080
        /*005c*/ 	.word	0x00000001
        /*0060*/ 	.word	0x00000001


	//----- nvinfo : EIATTR_CRS_STACK_SIZE
	.align		4
.L_2254:
        /*0064*/ 	.byte	0x04, 0x1e
        /*0066*/ 	.short	(.L_2256 - .L_2255)
.L_2255:
        /*0068*/ 	.word	0x00000000


	//----- nvinfo : EIATTR_CBANK_PARAM_SIZE
	.align		4
.L_2256:
        /*006c*/ 	.byte	0x03, 0x19
        /*006e*/ 	.short	0x0050


	//----- nvinfo : EIATTR_PARAM_CBANK
	.align		4
        /*0070*/ 	.byte	0x04, 0x0a
        /*0072*/ 	.short	(.L_2258 - .L_2257)
	.align		4
.L_2257:
        /*0074*/ 	.word	index@(.nv.constant0._ZN2at6native29vectorized_elementwise_kernelILi4EZZZNS0_54_GLOBAL__N__d8c5977b_16_LinearAlgebra_cu_7dd49032_297216addr_kernel_cudaERNS_14TensorIteratorERKN3c106ScalarES8_ENKUlvE_clEvENKUlvE6_clEvEUlNS5_7complexIdEESC_SC_E_St5arrayIPcLm4EEEEviT0_T1_)
        /*0078*/ 	.short	0x0210
        /*007a*/ 	.short	0x0050


	//----- nvinfo : EIATTR_SW_WAR
	.align		4
.L_2258:
        /*007c*/ 	.byte	0x04, 0x36
        /*007e*/ 	.short	(.L_2260 - .L_2259)
.L_2259:
        /*0080*/ 	.word	0x00000008
.L_2260:


//--------------------- .nv.info._ZN2at6native29vectorized_elementwise_kernelILi8EZZZNS0_54_GLOBAL__N__d8c5977b_16_LinearAlgebra_cu_7dd49032_297216addr_kernel_cudaERNS_14TensorIteratorERKN3c106ScalarES8_ENKUlvE_clEvENKUlvE6_clEvEUlNS5_7complexIdEESC_SC_E_St5arrayIPcLm4EEEEviT0_T1_ --------------------------
	.section	.nv.info._ZN2at6native29vectorized_elementwise_kernelILi8EZZZNS0_54_GLOBAL__N__d8c5977b_16_LinearAlgebra_cu_7dd49032_297216addr_kernel_cudaERNS_14TensorIteratorERKN3c106ScalarES8_ENKUlvE_clEvENKUlvE6_clEvEUlNS5_7complexIdEESC_SC_E_St5arrayIPcLm4EEEEviT0_T1_,"",@"SHT_CUDA_INFO"
	.sectionflags	@""
	.align	4


	//----- nvinfo : EIATTR_CUDA_API_VERSION
	.align		4
        /*0000*/ 	.byte	0x04, 0x37
        /*0002*/ 	.short	(.L_2262 - .L_2261)
.L_2261:
        /*0004*/ 	.word	0x00000082


	//----- nvinfo : EIATTR_KPARAM_INFO
	.align		4
.L_2262:
        /*0008*/ 	.byte	0x04, 0x17
        /*000a*/ 	.short	(.L_2264 - .L_2263)
.L_2263:
        /*000c*/ 	.word	0x00000000
        /*0010*/ 	.short	0x0002
        /*0012*/ 	.short	0x0030
        /*0014*/ 	.byte	0x00, 0xf0, 0x81, 0x00


	//----- nvinfo : EIATTR_KPARAM_INFO
	.align		4
.L_2264:
        /*0018*/ 	.byte	0x04, 0x17
        /*001a*/ 	.short	(.L_2266 - .L_2265)
.L_2265:
        /*001c*/ 	.word	0x00000000
        /*0020*/ 	.short	0x0001
        /*0022*/ 	.short	0x0010
        /*0024*/ 	.byte	0x00, 0xf0, 0x81, 0x00


	//----- nvinfo : EIATTR_KPARAM_INFO
	.align		4
.L_2266:
        /*0028*/ 	.byte	0x04, 0x17
        /*002a*/ 	.short	(.L_2268 - .L_2267)
.L_2267:
        /*002c*/ 	.word	0x00000000
        /*0030*/ 	.short	0x0000
        /*0032*/ 	.short	0x0000
        /*0034*/ 	.byte	0x00, 0xf0, 0x11, 0x00


	//----- nvinfo : EIATTR_SPARSE_MMA_MASK
	.align		4
.L_2268:
        /*0038*/ 	.byte	0x03, 0x50
        /*003a*/ 	.short	0x0000


	//----- nvinfo : EIATTR_MAXREG_COUNT
	.align		4
        /*003c*/ 	.byte	0x03, 0x1b
        /*003e*/ 	.short	0x00ff


	//----- nvinfo : EIATTR_MERCURY_ISA_VERSION
	.align		4
        /*0040*/ 	.byte	0x03, 0x5f
        /*0042*/ 	.short	0x0101


	//----- nvinfo : EIATTR_EXIT_INSTR_OFFSETS
	.align		4
        /*0044*/ 	.byte	0x04, 0x1c
        /*0046*/ 	.short	(.L_2270 - .L_2269)


	//   ....[0]....
.L_2269:
        /*0048*/ 	.word	0x000006d0


	//   ....[1]....
        /*004c*/ 	.word	0x000018f0


	//   ....[2]....
        /*0050*/ 	.word	0x00001940


	//----- nvinfo : EIATTR_MAX_THREADS
	.align		4
.L_2270:
        /*0054*/ 	.byte	0x04, 0x05
        /*0056*/ 	.short	(.L_2272 - .L_2271)
.L_2271:
        /*0058*/ 	.word	0x00000080
        /*005c*/ 	.word	0x00000001
        /*0060*/ 	.word	0x00000001


	//----- nvinfo : EIATTR_CRS_STACK_SIZE
	.align		4
.L_2272:
        /*0064*/ 	.byte	0x04, 0x1e
        /*0066*/ 	.short	(.L_2274 - .L_2273)
.L_2273:
        /*0068*/ 	.word	0x00000000


	//----- nvinfo : EIATTR_CBANK_PARAM_SIZE
	.align		4
.L_2274:
        /*006c*/ 	.byte	0x03, 0x19
        /*006e*/ 	.short	0x0050


	//----- nvinfo : EIATTR_PARAM_CBANK
	.align		4
        /*0070*/ 	.byte	0x04, 0x0a
        /*0072*/ 	.short	(.L_2276 - .L_2275)
	.align		4
.L_2275:
        /*0074*/ 	.word	index@(.nv.constant0._ZN2at6native29vectorized_elementwise_kernelILi8EZZZNS0_54_GLOBAL__N__d8c5977b_16_LinearAlgebra_cu_7dd49032_297216addr_kernel_cudaERNS_14TensorIteratorERKN3c106ScalarES8_ENKUlvE_clEvENKUlvE6_clEvEUlNS5_7complexIdEESC_SC_E_St5arrayIPcLm4EEEEviT0_T1_)
        /*0078*/ 	.short	0x0210
        /*007a*/ 	.short	0x0050


	//----- nvinfo : EIATTR_SW_WAR
	.align		4
.L_2276:
        /*007c*/ 	.byte	0x04, 0x36
        /*007e*/ 	.short	(.L_2278 - .L_2277)
.L_2277:
        /*0080*/ 	.word	0x00000008
.L_2278:


//--------------------- .nv.info._ZN2at6native18elementwise_kernelILi128ELi4EZNS0_15gpu_kernel_implIZZZNS0_54_GLOBAL__N__d8c5977b_16_LinearAlgebra_cu_7dd49032_297216addr_kernel_cudaERNS_14TensorIteratorERKN3c106ScalarES9_ENKUlvE_clEvENKUlvE5_clEvEUlfffE0_EEvRNS_18TensorIteratorBaseERKT_EUliE_EEviT1_ --------------------------
	.section	.nv.info._ZN2at6native18elementwise_kernelILi128ELi4EZNS0_15gpu_kernel_implIZZZNS0_54_GLOBAL__N__d8c5977b_16_LinearAlgebra_cu_7dd49032_297216addr_kernel_cudaERNS_14TensorIteratorERKN3c106ScalarES9_ENKUlvE_clEvENKUlvE5_clEvEUlfffE0_EEvRNS_18TensorIteratorBaseERKT_EUliE_EEviT1_,"",@"SHT_CUDA_INFO"
	.sectionflags	@""
	.align	4


	//----- nvinfo : EIATTR_CUDA_API_VERSION
	.align		4
        /*0000*/ 	.byte	0x04, 0x37
        /*0002*/ 	.short	(.L_2280 - .L_2279)
.L_2279:
        /*0004*/ 	.word	0x00000082


	//----- nvinfo : EIATTR_KPARAM_INFO
	.align		4
.L_2280:
        /*0008*/ 	.byte	0x04, 0x17
        /*000a*/ 	.short	(.L_2282 - .L_2281)
.L_2281:
        /*000c*/ 	.word	0x00000000
        /*0010*/ 	.short	0x0001
        /*0012*/ 	.short	0x0008
        /*0014*/ 	.byte	0x00, 0xf0, 0x01, 0x0c


	//----- nvinfo : EIATTR_KPARAM_INFO
	.align		4
.L_2282:
        /*0018*/ 	.byte	0x04, 0x17
        /*001a*/ 	.short	(.L_2284 - .L_2283)
.L_2283:
        /*001c*/ 	.word	0x00000000
        /*0020*/ 	.short	0x0000
        /*0022*/ 	.short	0x0000
        /*0024*/ 	.byte	0x00, 0xf0, 0x11, 0x00


	//----- nvinfo : EIATTR_SPARSE_MMA_MASK
	.align		4
.L_2284:
        /*0028*/ 	.byte	0x03, 0x50
        /*002a*/ 	.short	0x0000


	//----- nvinfo : EIATTR_MAXREG_COUNT
	.align		4
        /*002c*/ 	.byte	0x03, 0x1b
        /*002e*/ 	.short	0x0080


	//----- nvinfo : EIATTR_EXTERNS
	.align		4
        /*0030*/ 	.byte	0x04, 0x0f
        /*0032*/ 	.short	(.L_2286 - .L_2285)


	//   ....[0]....
	.align		4
.L_2285:
        /*0034*/ 	.word	index@(__assertfail)


	//----- nvinfo : EIATTR_MERCURY_ISA_VERSION
	.align		4
.L_2286:
        /*0038*/ 	.byte	0x03, 0x5f
        /*003a*/ 	.short	0x0101


	//----- nvinfo : EIATTR_SYSCALL_OFFSETS
	.align		4
        /*003c*/ 	.byte	0x04, 0x46
        /*003e*/ 	.short	(.L_2288 - .L_2287)


	//   ....[0]....
.L_2287:
        /*0040*/ 	.word	0x00002630


	//   ....[1]....
        /*0044*/ 	.word	0x00003450


	//   ....[2]....
        /*0048*/ 	.word	0x00004270


	//   ....[3]....
        /*004c*/ 	.word	0x00005100


	//   ....[4]....
        /*0050*/ 	.word	0x00007760


	//   ....[5]....
        /*0054*/ 	.word	0x00008580


	//   ....[6]....
        /*0058*/ 	.word	0x000093a0


	//   ....[7]....
        /*005c*/ 	.word	0x0000a230


	//   ....[8]....
        /*0060*/ 	.word	0x0000c880


	//   ....[9]....
        /*0064*/ 	.word	0x0000d6a0


	//   ....[10]....
        /*0068*/ 	.word	0x0000e4c0


	//   ....[11]....
        /*006c*/ 	.word	0x0000f350


	//   ....[12]....
        /*0070*/ 	.word	0x00011990


	//   ....[13]....
        /*0074*/ 	.word	0x000127b0


	//   ....[14]....
        /*0078*/ 	.word	0x000135d0


	//   ....[15]....
        /*007c*/ 	.word	0x00014460


	//----- nvinfo : EIATTR_EXIT_INSTR_OFFSETS
	.align		4
.L_2288:
        /*0080*/ 	.byte	0x04, 0x1c
        /*0082*/ 	.short	(.L_2290 - .L_2289)


	//   ....[0]....
.L_2289:
        /*0084*/ 	.word	0x0000f400


	//   ....[1]....
        /*0088*/ 	.word	0x00013780


	//   ....[2]....
        /*008c*/ 	.word	0x000137c0


	//   ....[3]....
        /*0090*/ 	.word	0x00013850


	//   ....[4]....
        /*0094*/ 	.word	0x00013880


	//   ....[5]....
        /*0098*/ 	.word	0x000138b0


	//   ....[6]....
        /*009c*/ 	.word	0x00013930


	//   ....[7]....
        /*00a0*/ 	.word	0x00013960


	//   ....[8]....
        /*00a4*/ 	.word	0x000139f0


	//   ....[9]....
        /*00a8*/ 	.word	0x00013a30


	//   ....[10]....
        /*00ac*/ 	.word	0x00013a70


	//   ....[11]....
        /*00b0*/ 	.word	0x00013b30


	//   ....[12]....
        /*00b4*/ 	.word	0x00013b80


	//   ....[13]....
        /*00b8*/ 	.word	0x00013d00


	//   ....[14]....
        /*00bc*/ 	.word	0x00013e50


	//   ....[15]....
        /*00c0*/ 	.word	0x00013e80


	//   ....[16]....
        /*00c4*/ 	.word	0x00013f30


	//   ....[17]....
        /*00c8*/ 	.word	0x000140a0


	//   ....[18]....
        /*00cc*/ 	.word	0x00014210


	//   ....[19]....
        /*00d0*/ 	.word	0x00014360


	//   ....[20]....
        /*00d4*/ 	.word	0x00014470


	//   ....[21]....
        /*00d8*/ 	.word	0x000144a0


	//   ....[22]....
        /*00dc*/ 	.word	0x000144d0


	//----- nvinfo : EIATTR_MAX_THREADS
	.align		4
.L_2290:
        /*00e0*/ 	.byte	0x04, 0x05
        /*00e2*/ 	.short	(.L_2292 - .L_2291)
.L_2291:
        /*00e4*/ 	.word	0x00000080
        /*00e8*/ 	.word	0x00000001
        /*00ec*/ 	.word	0x00000001


	//----- nvinfo : EIATTR_CRS_STACK_SIZE
	.align		4
.L_2292:
        /*00f0*/ 	.byte	0x04, 0x1e
        /*00f2*/ 	.short	(.L_2294 - .L_2293)
.L_2293:
        /*00f4*/ 	.word	0x00000000


	//----- nvinfo : EIATTR_CBANK_PARAM_SIZE
	.align		4
.L_2294:
        /*00f8*/ 	.byte	0x03, 0x19
        /*00fa*/ 	.short	0x0308


	//----- nvinfo : EIATTR_PARAM_CBANK
	.align		4
        /*00fc*/ 	.byte	0x04, 0x0a
        /*00fe*/ 	.short	(.L_2296 - .L_2295)
	.align		4
.L_2295:
        /*0100*/ 	.word	index@(.nv.constant0._ZN2at6native18elementwise_kernelILi128ELi4EZNS0_15gpu_kernel_implIZZZNS0_54_GLOBAL__N__d8c5977b_16_LinearAlgebra_cu_7dd49032_297216addr_kernel_cudaERNS_14TensorIteratorERKN3c106ScalarES9_ENKUlvE_clEvENKUlvE5_clEvEUlfffE0_EEvRNS_18TensorIteratorBaseERKT_EUliE_EEviT1_)
        /*0104*/ 	.short	0x0210
        /*0106*/ 	.short	0x0308


	//----- nvinfo : EIATTR_SW_WAR
	.align		4
.L_2296:
        /*0108*/ 	.byte	0x04, 0x36
        /*010a*/ 	.short	(.L_2298 - .L_2297)
.L_2297:
        /*010c*/ 	.word	0x00000008
.L_2298:


//--------------------- .nv.info._ZN2at6native27unrolled_elementwise_kernelIZZZNS0_54_GLOBAL__N__d8c5977b_16_LinearAlgebra_cu_7dd49032_297216addr_kernel_cudaERNS_14TensorIteratorERKN3c106ScalarES8_ENKUlvE_clEvENKUlvE5_clEvEUlfffE0_St5arrayIPcLm4EELi4E23TrivialOffsetCalculatorILi3EjESF_ILi1EjENS0_6memory12LoadWithCastILi3EEENSI_13StoreWithCastILi1EEEEEviT_T0_T2_T3_T4_T5_ --------------------------
	.section	.nv.info._ZN2at6native27unrolled_elementwise_kernelIZZZNS0_54_GLOBAL__N__d8c5977b_16_LinearAlgebra_cu_7dd49032_297216addr_kernel_cudaERNS_14TensorIteratorERKN3c106ScalarES8_ENKUlvE_clEvENKUlvE5_clEvEUlfffE0_St5arrayIPcLm4EELi4E23TrivialOffsetCalculatorILi3EjESF_ILi1EjENS0_6memory12LoadWithCastILi3EEENSI_13StoreWithCastILi1EEEEEviT_T0_T2_T3_T4_T5_,"",@"SHT_CUDA_INFO"
	.sectionflags	@""
	.align	4


	//----- nvinfo : EIATTR_CUDA_API_VERSION
	.align		4
        /*0000*/ 	.byte	0x04, 0x37
        /*0002*/ 	.short	(.L_2300 - .L_2299)
.L_2299:
        /*0004*/ 	.word	0x00000082


	//----- nvinfo : EIATTR_KPARAM_INFO
	.align		4
.L_2300:
        /*0008*/ 	.byte	0x04, 0x17
        /*000a*/ 	.short	(.L_2302 - .L_2301)
.L_2301:
        /*000c*/ 	.word	0x00000000
        /*0010*/ 	.short	0x0006
        /*0012*/ 	.short	0x004c
        /*0014*/ 	.byte	0x00, 0xf0, 0x21, 0x00


	//----- nvinfo : EIATTR_KPARAM_INFO
	.align		4
.L_2302:
        /*0018*/ 	.byte	0x04, 0x17
        /*001a*/ 	.short	(.L_2304 - .L_2303)
.L_2303:
        /*001c*/ 	.word	0x00000000
        /*0020*/ 	.short	0x0005
        /*0022*/ 	.short	0x003c
        /*0024*/ 	.byte	0x00, 0xf0, 0x41, 0x00


	//----- nvinfo : EIATTR_KPARAM_INFO
	.align		4
.L_2304:
        /*0028*/ 	.byte	0x04, 0x17
        /*002a*/ 	.short	(.L_2306 - .L_2305)
.L_2305:
        /*002c*/ 	.word	0x00000000
        /*0030*/ 	.short	0x0004
        /*0032*/ 	.short	0x0039
        /*0034*/ 	.byte	0x00, 0xf0, 0x05, 0x00


	//----- nvinfo : EIATTR_KPARAM_INFO
	.align		4
.L_2306:
        /*0038*/ 	.byte	0x04, 0x17
        /*003a*/ 	.short	(.L_2308 - .L_2307)
.L_2307:
        /*003c*/ 	.word	0x00000000
        /*0040*/ 	.short	0x0003
        /*0042*/ 	.short	0x0038
        /*0044*/ 	.byte	0x00, 0xf0, 0x05, 0x00


	//----- nvinfo : EIATTR_KPARAM_INFO
	.align		4
.L_2308:
        /*0048*/ 	.byte	0x04, 0x17
        /*004a*/ 	.short	(.L_2310 - .L_2309)
.L_2309:
        /*004c*/ 	.word	0x00000000
        /*0050*/ 	.short	0x0002
        /*0052*/ 	.short	0x0018
        /*0054*/ 	.byte	0x00, 0xf0, 0x81, 0x00


	//----- nvinfo : EIATTR_KPARAM_INFO
	.align		4
.L_2310:
        /*0058*/ 	.byte	0x04, 0x17
        /*005a*/ 	.short	(.L_2312 - .L_2311)
.L_2311:
        /*005c*/ 	.word	0x00000000
        /*0060*/ 	.short	0x0001
        /*0062*/ 	.short	0x0008
        /*0064*/ 	.byte	0x00, 0xf0, 0x41, 0x00


	//----- nvinfo : EIATTR_KPARAM_INFO
	.align		4
.L_2312:
        /*0068*/ 	.byte	0x04, 0x17
        /*006a*/ 	.short	(.L_2314 - .L_2313)
.L_2313:
        /*006c*/ 	.word	0x00000000
        /*0070*/ 	.short	0x0000
        /*0072*/ 	.short	0x0000
        /*0074*/ 	.byte	0x00, 0xf0, 0x11, 0x00


	//----- nvinfo : EIATTR_SPARSE_MMA_MASK
	.align		4
.L_2314:
        /*0078*/ 	.byte	0x03, 0x50
        /*007a*/ 	.short	0x0000


	//----- nvinfo : EIATTR_MAXREG_COUNT
	.align		4
        /*007c*/ 	.byte	0x03, 0x1b
        /*007e*/ 	.short	0x00ff


	//----- nvinfo : EIATTR_EXTERNS
	.align		4
        /*0080*/ 	.byte	0x04, 0x0f
        /*0082*/ 	.short	(.L_2316 - .L_2315)


	//   ....[0]....
	.align		4
.L_2315:
        /*0084*/ 	.word	index@(__assertfail)


	//----- nvinfo : EIATTR_MERCURY_ISA_VERSION
	.align		4
.L_2316:
        /*0088*/ 	.byte	0x03, 0x5f
        /*008a*/ 	.short	0x0101


	//----- nvinfo : EIATTR_SYSCALL_OFFSETS
	.align		4
        /*008c*/ 	.byte	0x04, 0x46
        /*008e*/ 	.short	(.L_2318 - .L_2317)


	//   ....[0]....
.L_2317:
        /*0090*/ 	.word	0x00000ea0


	//   ....[1]....
        /*0094*/ 	.word	0x00001cd0


	//   ....[2]....
        /*0098*/ 	.word	0x00002b00


	//   ....[3]....
        /*009c*/ 	.word	0x000039c0


	//   ....[4]....
        /*00a0*/ 	.word	0x000047f0


	//   ....[5]....
        /*00a4*/ 	.word	0x00005620


	//   ....[6]....
        /*00a8*/ 	.word	0x00006500


	//   ....[7]....
        /*00ac*/ 	.word	0x00007340


	//   ....[8]....
        /*00b0*/ 	.word	0x00008180


	//   ....[9]....
        /*00b4*/ 	.word	0x00009050


	//   ....[10]....
        /*00b8*/ 	.word	0x00009e90


	//   ....[11]....
        /*00bc*/ 	.word	0x0000aca0


	//   ....[12]....
        /*00c0*/ 	.word	0x0000bca0


	//   ....[13]....
        /*00c4*/ 	.word	0x0000cb80


	//   ....[14]....
        /*00c8*/ 	.word	0x0000da40


	//   ....[15]....
        /*00cc*/ 	.word	0x0000e910


	//----- nvinfo : EIATTR_EXIT_INSTR_OFFSETS
	.align		4
.L_2318:
        /*00d0*/ 	.byte	0x04, 0x1c
        /*00d2*/ 	.short	(.L_2320 - .L_2319)


	//   ....[0]....
.L_2319:
        /*00d4*/ 	.word	0x0000dae0


	//   ....[1]....
        /*00d8*/ 	.word	0x0000dc30


	//   ....[2]....
        /*00dc*/ 	.word	0x0000dc70


	//   ....[3]....
        /*00e0*/ 	.word	0x0000dd00


	//   ....[4]....
        /*00e4*/ 	.word	0x0000dd30


	//   ....[5]....
        /*00e8*/ 	.word	0x0000dd60


	//   ....[6]....
        /*00ec*/ 	.word	0x0000dde0


	//   ....[7]....
        /*00f0*/ 	.word	0x0000de10


	//   ....[8]....
        /*00f4*/ 	.word	0x0000dea0


	//   ....[9]....
        /*00f8*/ 	.word	0x0000dee0


	//   ....[10]....
        /*00fc*/ 	.word	0x0000df20


	//   ....[11]....
        /*0100*/ 	.word	0x0000dfe0


	//   ....[12]....
        /*0104*/ 	.word	0x0000e030


	//   ....[13]....
        /*0108*/ 	.word	0x0000e1b0


	//   ....[14]....
        /*010c*/ 	.word	0x0000e300


	//   ....[15]....
        /*0110*/ 	.word	0x0000e330


	//   ....[16]....
        /*0114*/ 	.word	0x0000e3e0


	//   ....[17]....
        /*0118*/ 	.word	0x0000e550


	//   ....[18]....
        /*011c*/ 	.word	0x0000e6c0


	//   ....[19]....
        /*0120*/ 	.word	0x0000e810


	//   ....[20]....
        /*0124*/ 	.word	0x0000e920


	//   ....[21]....
        /*0128*/ 	.word	0x0000e950


	//   ....[22]....
        /*012c*/ 	.word	0x0000e980


	//----- nvinfo : EIATTR_MAX_THREADS
	.align		4
.L_2320:
        /*0130*/ 	.byte	0x04, 0x05
        /*0132*/ 	.short	(.L_2322 - .L_2321)
.L_2321:
        /*0134*/ 	.word	0x00000080
        /*0138*/ 	.word	0x00000001
        /*013c*/ 	.word	0x00000001


	//----- nvinfo : EIATTR_CRS_STACK_SIZE
	.align		4
.L_2322:
        /*0140*/ 	.byte	0x04, 0x1e
        /*0142*/ 	.short	(.L_2324 - .L_2323)
.L_2323:
        /*0144*/ 	.word	0x00000000


	//----- nvinfo : EIATTR_CBANK_PARAM_SIZE
	.align		4
.L_2324:
        /*0148*/ 	.byte	0x03, 0x19
        /*014a*/ 	.short	0x0054


	//----- nvinfo : EIATTR_PARAM_CBANK
	.align		4
        /*014c*/ 	.byte	0x04, 0x0a
        /*014e*/ 	.short	(.L_2326 - .L_2325)
	.align		4
.L_2325:
        /*0150*/ 	.word	index@(.nv.constant0._ZN2at6native27unrolled_elementwise_kernelIZZZNS0_54_GLOBAL__N__d8c5977b_16_LinearAlgebra_cu_7dd49032_297216addr_kernel_cudaERNS_14TensorIteratorERKN3c106ScalarES8_ENKUlvE_clEvENKUlvE5_clEvEUlfffE0_St5arrayIPcLm4EELi4E23TrivialOffsetCalculatorILi3EjESF_ILi1EjENS0_6memory12LoadWithCastILi3EEENSI_13StoreWithCastILi1EEEEEviT_T0_T2_T3_T4_T5_)
        /*0154*/ 	.short	0x0210
        /*0156*/ 	.short	0x0054


	//----- nvinfo : EIATTR_SW_WAR
	.align		4
.L_2326:
        /*0158*/ 	.byte	0x04, 0x36
        /*015a*/ 	.short	(.L_2328 - .L_2327)
.L_2327:
        /*015c*/ 	.word	0x00000008
.L_2328:


//--------------------- .nv.info._ZN2at6native18elementwise_kernelILi128ELi2EZNS0_22gpu_kernel_impl_nocastIZZZNS0_54_GLOBAL__N__d8c5977b_16_LinearAlgebra_cu_7dd49032_297216addr_kernel_cudaERNS_14TensorIteratorERKN3c106ScalarES9_ENKUlvE_clEvENKUlvE5_clEvEUlfffE0_EEvRNS_18TensorIteratorBaseERKT_EUliE_EEviT1_ --------------------------
	.section	.nv.info._ZN2at6native18elementwise_kernelILi128ELi2EZNS0_22gpu_kernel_impl_nocastIZZZNS0_54_GLOBAL__N__d8c5977b_16_LinearAlgebra_cu_7dd49032_297216addr_kernel_cudaERNS_14TensorIteratorERKN3c106ScalarES9_ENKUlvE_clEvENKUlvE5_clEvEUlfffE0_EEvRNS_18TensorIteratorBaseERKT_EUliE_EEviT1_,"",@"SHT_CUDA_INFO"
	.sectionflags	@""
	.align	4


	//----- nvinfo : EIATTR_CUDA_API_VERSION
	.align		4
        /*0000*/ 	.byte	0x04, 0x37
        /*0002*/ 	.short	(.L_2330 - .L_2329)
.L_2329:
        /*0004*/ 	.word	0x00000082


	//----- nvinfo : EIATTR_KPARAM_INFO
	.align		4
.L_2330:
        /*0008*/ 	.byte	0x04, 0x17
        /*000a*/ 	.short	(.L_2332 - .L_2331)
.L_2331:
        /*000c*/ 	.word	0x00000000
        /*0010*/ 	.short	0x0001
        /*0012*/ 	.short	0x0008
        /*0014*/ 	.byte	0x00, 0xf0, 0xe1, 0x0b


	//----- nvinfo : EIATTR_KPARAM_INFO
	.align		4
.L_2332:
        /*0018*/ 	.byte	0x04, 0x17
        /*001a*/ 	.short	(.L_2334 - .L_2333)
.L_2333:
        /*001c*/ 	.word	0x00000000
        /*0020*/ 	.short	0x0000
        /*0022*/ 	.short	0x0000
        /*0024*/ 	.byte	0x00, 0xf0, 0x11, 0x00


	//----- nvinfo : EIATTR_SPARSE_MMA_MASK
	.align		4
.L_2334:
        /*0028*/ 	.byte	0x03, 0x50
        /*002a*/ 	.short	0x0000


	//----- nvinfo : EIATTR_MAXREG_COUNT
	.align		4
        /*002c*/ 	.byte	0x03, 0x1b
        /*002e*/ 	.short	0x0080


	//----- nvinfo : EIATTR_MERCURY_ISA_VERSION
	.align		4
        /*0030*/ 	.byte	0x03, 0x5f
        /*0032*/ 	.short	0x0101


	//----- nvinfo : EIATTR_EXIT_INSTR_OFFSETS
	.align		4
        /*0034*/ 	.byte	0x04, 0x1c
        /*0036*/ 	.short	(.L_2336 - .L_2335)


	//   ....[0]....
.L_2335:
        /*0038*/ 	.word	0x000019b0


	//   ....[1]....
        /*003c*/ 	.word	0x000032b0


	//----- nvinfo : EIATTR_MAX_THREADS
	.align		4
.L_2336:
        /*0040*/ 	.byte	0x04, 0x05
        /*0042*/ 	.short	(.L_2338 - .L_2337)
.L_2337:
        /*0044*/ 	.word	0x00000080
        /*0048*/ 	.word	0x00000001
        /*004c*/ 	.word	0x00000001


	//----- nvinfo : EIATTR_CRS_STACK_SIZE
	.align		4
.L_2338:
        /*0050*/ 	.byte	0x04, 0x1e
        /*0052*/ 	.short	(.L_2340 - .L_2339)
.L_2339:
        /*0054*/ 	.word	0x00000000


	//----- nvinfo : EIATTR_CBANK_PARAM_SIZE
	.align		4
.L_2340:
        /*0058*/ 	.byte	0x03, 0x19
        /*005a*/ 	.short	0x0300


	//----- nvinfo : EIATTR_PARAM_CBANK
	.align		4
        /*005c*/ 	.byte	0x04, 0x0a
        /*005e*/ 	.short	(.L_2342 - .L_2341)
	.align		4
.L_2341:
        /*0060*/ 	.word	index@(.nv.constant0._ZN2at6native18elementwise_kernelILi128ELi2EZNS0_22gpu_kernel_impl_nocastIZZZNS0_54_GLOBAL__N__d8c5977b_16_LinearAlgebra_cu_7dd49032_297216addr_kernel_cudaERNS_14TensorIteratorERKN3c106ScalarES9_ENKUlvE_clEvENKUlvE5_clEvEUlfffE0_EEvRNS_18TensorIteratorBaseERKT_EUliE_EEviT1_)
        /*0064*/ 	.short	0x0210
        /*0066*/ 	.short	0x0300


	//----- nvinfo : EIATTR_SW_WAR
	.align		4
.L_2342:
        /*0068*/ 	.byte	0x04, 0x36
        /*006a*/ 	.short	(.L_2344 - .L_2343)
.L_2343:
        /*006c*/ 	.word	0x00000008
.L_2344:


//--------------------- .nv.info._ZN2at6native27unrolled_elementwise_kernelIZZZNS0_54_GLOBAL__N__d8c5977b_16_LinearAlgebra_cu_7dd49032_297216addr_kernel_cudaERNS_14TensorIteratorERKN3c106ScalarES8_ENKUlvE_clEvENKUlvE5_clEvEUlfffE0_St5arrayIPcLm4EELi4E23TrivialOffsetCalculatorILi3EjESF_ILi1EjENS0_6memory15LoadWithoutCastENSI_16StoreWithoutCastEEEviT_T0_T2_T3_T4_T5_ --------------------------
	.section	.nv.info._ZN2at6native27unrolled_elementwise_kernelIZZZNS0_54_GLOBAL__N__d8c5977b_16_LinearAlgebra_cu_7dd49032_297216addr_kernel_cudaERNS_14TensorIteratorERKN3c106ScalarES8_ENKUlvE_clEvENKUlvE5_clEvEUlfffE0_St5arrayIPcLm4EELi4E23TrivialOffsetCalculatorILi3EjESF_ILi1EjENS0_6memory15LoadWithoutCastENSI_16StoreWithoutCastEEEviT_T0_T2_T3_T4_T5_,"",@"SHT_CUDA_INFO"
	.sectionflags	@""
	.align	4


	//----- nvinfo : EIATTR_CUDA_API_VERSION
	.align		4
        /*0000*/ 	.byte	0x04, 0x37
        /*0002*/ 	.short	(.L_2346 - .L_2345)
.L_2345:
        /*0004*/ 	.word	0x00000082


	//----- nvinfo : EIATTR_KPARAM_INFO
	.align		4
.L_2346:
        /*0008*/ 	.byte	0x04, 0x17
        /*000a*/ 	.short	(.L_2348 - .L_2347)
.L_2347:
        /*000c*/ 	.word	0x00000000
        /*0010*/ 	.short	0x0006
        /*0012*/ 	.short	0x003b
        /*0014*/ 	.byte	0x00, 0xf0, 0x05, 0x00


	//----- nvinfo : EIATTR_KPARAM_INFO
	.align		4
.L_2348:
        /*0018*/ 	.byte	0x04, 0x17
        /*001a*/ 	.short	(.L_2350 - .L_2349)
.L_2349:
        /*001c*/ 	.word	0x00000000
        /*0020*/ 	.short	0x0005
        /*0022*/ 	.short	0x003a
        /*0024*/ 	.byte	0x00, 0xf0, 0x05, 0x00


	//----- nvinfo : EIATTR_KPARAM_INFO
	.align		4
.L_2350:
        /*0028*/ 	.byte	0x04, 0x17
        /*002a*/ 	.short	(.L_2352 - .L_2351)
.L_2351:
        /*002c*/ 	.word	0x00000000
        /*0030*/ 	.short	0x0004
        /*0032*/ 	.short	0x0039
        /*0034*/ 	.byte	0x00, 0xf0, 0x05, 0x00


	//----- nvinfo : EIATTR_KPARAM_INFO
	.align		4
.L_2352:
        /*0038*/ 	.byte	0x04, 0x17
        /*003a*/ 	.short	(.L_2354 - .L_2353)
.L_2353:
        /*003c*/ 	.word	0x00000000
        /*0040*/ 	.short	0x0003
        /*0042*/ 	.short	0x0038
        /*0044*/ 	.byte	0x00, 0xf0, 0x05, 0x00


	//----- nvinfo : EIATTR_KPARAM_INFO
	.align		4
.L_2354:
        /*0048*/ 	.byte	0x04, 0x17
        /*004a*/ 	.short	(.L_2356 - .L_2355)
.L_2355:
        /*004c*/ 	.word	0x00000000
        /*0050*/ 	.short	0x0002
        /*0052*/ 	.short	0x0018
        /*0054*/ 	.byte	0x00, 0xf0, 0x81, 0x00


	//----- nvinfo : EIATTR_KPARAM_INFO
	.align		4
.L_2356:
        /*0058*/ 	.byte	0x04, 0x17
        /*005a*/ 	.short	(.L_2358 - .L_2357)
.L_2357:
        /*005c*/ 	.word	0x00000000
        /*0060*/ 	.short	0x0001
        /*0062*/ 	.short	0x0008
        /*0064*/ 	.byte	0x00, 0xf0, 0x41, 0x00


	//----- nvinfo : EIATTR_KPARAM_INFO
	.align		4
.L_2358:
        /*0068*/ 	.byte	0x04, 0x17
        /*006a*/ 	.short	(.L_2360 - .L_2359)
.L_2359:
        /*006c*/ 	.word	0x00000000
        /*0070*/ 	.short	0x0000
        /*0072*/ 	.short	0x0000
        /*0074*/ 	.byte	0x00, 0xf0, 0x11, 0x00


	//----- nvinfo : EIATTR_SPARSE_MMA_MASK
	.align		4
.L_2360:
        /*0078*/ 	.byte	0x03, 0x50
        /*007a*/ 	.short	0x0000


	//----- nvinfo : EIATTR_MAXREG_COUNT
	.align		4
        /*007c*/ 	.byte	0x03, 0x1b
        /*007e*/ 	.short	0x00ff


	//----- nvinfo : EIATTR_MERCURY_ISA_VERSION
	.align		4
        /*0080*/ 	.byte	0x03, 0x5f
        /*0082*/ 	.short	0x0101


	//----- nvinfo : EIATTR_EXIT_INSTR_OFFSETS
	.align		4
        /*0084*/ 	.byte	0x04, 0x1c
        /*0086*/ 	.short	(.L_2362 - .L_2361)


	//   ....[0]....
.L_2361:
        /*0088*/ 	.word	0x00000600


	//   ....[1]....
        /*008c*/ 	.word	0x00000650


	//----- nvinfo : EIATTR_MAX_THREADS
	.align		4
.L_2362:
        /*0090*/ 	.byte	0x04, 0x05
        /*0092*/ 	.short	(.L_2364 - .L_2363)
.L_2363:
        /*0094*/ 	.word	0x00000080
        /*0098*/ 	.word	0x00000001
        /*009c*/ 	.word	0x00000001


	//----- nvinfo : EIATTR_CRS_STACK_SIZE
	.align		4
.L_2364:
        /*00a0*/ 	.byte	0x04, 0x1e
        /*00a2*/ 	.short	(.L_2366 - .L_2365)
.L_2365:
        /*00a4*/ 	.word	0x00000000


	//----- nvinfo : EIATTR_CBANK_PARAM_SIZE
	.align		4
.L_2366:
        /*00a8*/ 	.byte	0x03, 0x19
        /*00aa*/ 	.short	0x003c


	//----- nvinfo : EIATTR_PARAM_CBANK
	.align		4
        /*00ac*/ 	.byte	0x04, 0x0a
        /*00ae*/ 	.short	(.L_2368 - .L_2367)
	.align		4
.L_2367:
        /*00b0*/ 	.word	index@(.nv.constant0._ZN2at6native27unrolled_elementwise_kernelIZZZNS0_54_GLOBAL__N__d8c5977b_16_LinearAlgebra_cu_7dd49032_297216addr_kernel_cudaERNS_14TensorIteratorERKN3c106ScalarES8_ENKUlvE_clEvENKUlvE5_clEvEUlfffE0_St5arrayIPcLm4EELi4E23TrivialOffsetCalculatorILi3EjESF_ILi1EjENS0_6memory15LoadWithoutCastENSI_16StoreWithoutCastEEEviT_T0_T2_T3_T4_T5_)
        /*00b4*/ 	.short	0x0210
        /*00b6*/ 	.short	0x003c


	//----- nvinfo : EIATTR_SW_WAR
	.align		4
.L_2368:
        /*00b8*/ 	.byte	0x04, 0x36
        /*00ba*/ 	.short	(.L_2370 - .L_2369)
.L_2369:
        /*00bc*/ 	.word	0x00000008
.L_2370:


//--------------------- .nv.info._ZN2at6native29vectorized_elementwise_kernelILi2EZZZNS0_54_GLOBAL__N__d8c5977b_16_LinearAlgebra_cu_7dd49032_297216addr_kernel_cudaERNS_14TensorIteratorERKN3c106ScalarES8_ENKUlvE_clEvENKUlvE5_clEvEUlfffE0_St5arrayIPcLm4EEEEviT0_T1_ --------------------------
	.section	.nv.info._ZN2at6native29vectorized_elementwise_kernelILi2EZZZNS0_54_GLOBAL__N__d8c5977b_16_LinearAlgebra_cu_7dd49032_297216addr_kernel_cudaERNS_14TensorIteratorERKN3c106ScalarES8_ENKUlvE_clEvENKUlvE5_clEvEUlfffE0_St5arrayIPcLm4EEEEviT0_T1_,"",@"SHT_CUDA_INFO"
	.sectionflags	@""
	.align	4


	//----- nvinfo : EIATTR_CUDA_API_VERSION
	.align		4
        /*0000*/ 	.byte	0x04, 0x37
        /*0002*/ 	.short	(.L_2372 - .L_2371)
.L_2371:
        /*0004*/ 	.word	0x00000082


	//----- nvinfo : EIATTR_KPARAM_INFO
	.align		4
.L_2372:
        /*0008*/ 	.byte	0x04, 0x17
        /*000a*/ 	.short	(.L_2374 - .L_2373)
.L_2373:
        /*000c*/ 	.word	0x00000000
        /*0010*/ 	.short	0x0002
        /*0012*/ 	.short	0x0018
        /*0014*/ 	.byte	0x00, 0xf0, 0x81, 0x00


	//----- nvinfo : EIATTR_KPARAM_INFO
	.align		4
.L_2374:
        /*0018*/ 	.byte	0x04, 0x17
        /*001a*/ 	.short	(.L_2376 - .L_2375)
.L_2375:
        /*001c*/ 	.word	0x00000000
        /*0020*/ 	.short	0x0001
        /*0022*/ 	.short	0x0008
        /*0024*/ 	.byte	0x00, 0xf0, 0x41, 0x00


	//----- nvinfo : EIATTR_KPARAM_INFO
	.align		4
.L_2376:
        /*0028*/ 	.byte	0x04, 0x17
        /*002a*/ 	.short	(.L_2378 - .L_2377)
.L_2377:
        /*002c*/ 	.word	0x00000000
        /*0030*/ 	.short	0x0000
        /*0032*/ 	.short	0x0000
        /*0034*/ 	.byte	0x00, 0xf0, 0x11, 0x00


	//----- nvinfo : EIATTR_SPARSE_MMA_MASK
	.align		4
.L_2378:
        /*0038*/ 	.byte	0x03, 0x50
        /*003a*/ 	.short	0x0000


	//----- nvinfo : EIATTR_MAXREG_COUNT
	.align		4
        /*003c*/ 	.byte	0x03, 0x1b
        /*003e*/ 	.short	0x00ff


	//----- nvinfo : EIATTR_MERCURY_ISA_VERSION
	.align		4
        /*0040*/ 	.byte	0x03, 0x5f
        /*0042*/ 	.short	0x0101


	//----- nvinfo : EIATTR_EXIT_INSTR_OFFSETS
	.align		4
        /*0044*/ 	.byte	0x04, 0x1c
        /*0046*/ 	.short	(.L_2380 - .L_2379)


	//   ....[0]....
.L_2379:
        /*0048*/ 	.word	0x000003e0


	//   ....[1]....
        /*004c*/ 	.word	0x00001000


	//   ....[2]....
        /*0050*/ 	.word	0x00001050


	//----- nvinfo : EIATTR_MAX_THREADS
	.align		4
.L_2380:
        /*0054*/ 	.byte	0x04, 0x05
        /*0056*/ 	.short	(.L_2382 - .L_2381)
.L_2381:
        /*0058*/ 	.word	0x00000080
        /*005c*/ 	.word	0x00000001
        /*0060*/ 	.word	0x00000001


	//----- nvinfo : EIATTR_CRS_STACK_SIZE
	.align		4
.L_2382:
        /*0064*/ 	.byte	0x04, 0x1e
        /*0066*/ 	.short	(.L_2384 - .L_2383)
.L_2383:
        /*0068*/ 	.word	0x00000000


	//----- nvinfo : EIATTR_CBANK_PARAM_SIZE
	.align		4
.L_2384:
        /*006c*/ 	.byte	0x03, 0x19
        /*006e*/ 	.short	0x0038


	//----- nvinfo : EIATTR_PARAM_CBANK
	.align		4
        /*0070*/ 	.byte	0x04, 0x0a
        /*0072*/ 	.short	(.L_2386 - .L_2385)
	.align		4
.L_2385:
        /*0074*/ 	.word	index@(.nv.constant0._ZN2at6native29vectorized_elementwise_kernelILi2EZZZNS0_54_GLOBAL__N__d8c5977b_16_LinearAlgebra_cu_7dd49032_297216addr_kernel_cudaERNS_14TensorIteratorERKN3c106ScalarES8_ENKUlvE_clEvENKUlvE5_clEvEUlfffE0_St5arrayIPcLm4EEEEviT0_T1_)
        /*0078*/ 	.short	0x0210
        /*007a*/ 	.short	0x0038


	//----- nvinfo : EIATTR_SW_WAR
	.align		4
.L_2386:
        /*007c*/ 	.byte	0x04, 0x36
        /*007e*/ 	.short	(.L_2388 - .L_2387)
.L_2387:
        /*0080*/ 	.word	0x00000008
.L_2388:


//--------------------- .nv.info._ZN2at6native29vectorized_elementwise_kernelILi4EZZZNS0_54_GLOBAL__N__d8c5977b_16_LinearAlgebra_cu_7dd49032_297216addr_kernel_cudaERNS_14TensorIteratorERKN3c106ScalarES8_ENKUlvE_clEvENKUlvE5_clEvEUlfffE0_St5arrayIPcLm4EEEEviT0_T1_ --------------------------
	.section	.nv.info._ZN2at6native29vectorized_elementwise_kernelILi4EZZZNS0_54_GLOBAL__N__d8c5977b_16_LinearAlgebra_cu_7dd49032_297216addr_kernel_cudaERNS_14TensorIteratorERKN3c106ScalarES8_ENKUlvE_clEvENKUlvE5_clEvEUlfffE0_St5arrayIPcLm4EEEEviT0_T1_,"",@"SHT_CUDA_INFO"
	.sectionflags	@""
	.align	4


	//----- nvinfo : EIATTR_CUDA_API_VERSION
	.align		4
        /*0000*/ 	.byte	0x04, 0x37
        /*0002*/ 	.short	(.L_2390 - .L_2389)
.L_2389:
        /*0004*/ 	.word	0x00000082


	//----- nvinfo : EIATTR_KPARAM_INFO
	.align		4
.L_2390:
        /*0008*/ 	.byte	0x04, 0x17
        /*000a*/ 	.short	(.L_2392 - .L_2391)
.L_2391:
        /*000c*/ 	.word	0x00000000
        /*0010*/ 	.short	0x0002
        /*0012*/ 	.short	0x0018
        /*0014*/ 	.byte	0x00, 0xf0, 0x81, 0x00


	//----- nvinfo : EIATTR_KPARAM_INFO
	.align		4
.L_2392:
        /*0018*/ 	.byte	0x04, 0x17
        /*001a*/ 	.short	(.L_2394 - .L_2393)
.L_2393:
        /*001c*/ 	.word	0x00000000
        /*0020*/ 	.short	0x0001
        /*0022*/ 	.short	0x0008
        /*0024*/ 	.byte	0x00, 0xf0, 0x41, 0x00


	//----- nvinfo : EIATTR_KPARAM_INFO
	.align		4
.L_2394:
        /*0028*/ 	.byte	0x04, 0x17
        /*002a*/ 	.short	(.L_2396 - .L_2395)
.L_2395:
        /*002c*/ 	.word	0x00000000
        /*0030*/ 	.short	0x0000
        /*0032*/ 	.short	0x0000
        /*0034*/ 	.byte	0x00, 0xf0, 0x11, 0x00


	//----- nvinfo : EIATTR_SPARSE_MMA_MASK
	.align		4
.L_2396:
        /*0038*/ 	.byte	0x03, 0x50
        /*003a*/ 	.short	0x0000


	//----- nvinfo : EIATTR_MAXREG_COUNT
	.align		4
        /*003c*/ 	.byte	0x03, 0x1b
        /*003e*/ 	.short	0x00ff


	//----- nvinfo : EIATTR_MERCURY_ISA_VERSION
	.align		4
        /*0040*/ 	.byte	0x03, 0x5f
        /*0042*/ 	.short	0x0101


	//----- nvinfo : EIATTR_EXIT_INSTR_OFFSETS
	.align		4
        /*0044*/ 	.byte	0x04, 0x1c
        /*0046*/ 	.short	(.L_2398 - .L_2397)


	//   ....[0]....
.L_2397:
        /*0048*/ 	.word	0x00000360


	//   ....[1]....
        /*004c*/ 	.word	0x00000f80


	//   ....[2]....
        /*0050*/ 	.word	0x00000fd0


	//----- nvinfo : EIATTR_MAX_THREADS
	.align		4
.L_2398:
        /*0054*/ 	.byte	0x04, 0x05
        /*0056*/ 	.short	(.L_2400 - .L_2399)
.L_2399:
        /*0058*/ 	.word	0x00000080
        /*005c*/ 	.word	0x00000001
        /*0060*/ 	.word	0x00000001


	//----- nvinfo : EIATTR_CRS_STACK_SIZE
	.align		4
.L_2400:
        /*0064*/ 	.byte	0x04, 0x1e
        /*0066*/ 	.short	(.L_2402 - .L_2401)
.L_2401:
        /*0068*/ 	.word	0x00000000


	//----- nvinfo : EIATTR_CBANK_PARAM_SIZE
	.align		4
.L_2402:
        /*006c*/ 	.byte	0x03, 0x19
        /*006e*/ 	.short	0x0038


	//----- nvinfo : EIATTR_PARAM_CBANK
	.align		4
        /*0070*/ 	.byte	0x04, 0x0a
        /*0072*/ 	.short	(.L_2404 - .L_2403)
	.align		4
.L_2403:
        /*0074*/ 	.word	index@(.nv.constant0._ZN2at6native29vectorized_elementwise_kernelILi4EZZZNS0_54_GLOBAL__N__d8c5977b_16_LinearAlgebra_cu_7dd49032_297216addr_kernel_cudaERNS_14TensorIteratorERKN3c106ScalarES8_ENKUlvE_clEvENKUlvE5_clEvEUlfffE0_St5arrayIPcLm4EEEEviT0_T1_)
        /*0078*/ 	.short	0x0210
        /*007a*/ 	.short	0x0038


	//----- nvinfo : EIATTR_SW_WAR
	.align		4
.L_2404:
        /*007c*/ 	.byte	0x04, 0x36
        /*007e*/ 	.short	(.L_2406 - .L_2405)
.L_2405:
        /*0080*/ 	.word	0x00000008
.L_2406:


//--------------------- .nv.info._ZN2at6native29vectorized_elementwise_kernelILi8EZZZNS0_54_GLOBAL__N__d8c5977b_16_LinearAlgebra_cu_7dd49032_297216addr_kernel_cudaERNS_14TensorIteratorERKN3c106ScalarES8_ENKUlvE_clEvENKUlvE5_clEvEUlfffE0_St5arrayIPcLm4EEEEviT0_T1_ --------------------------
	.section	.nv.info._ZN2at6native29vectorized_elementwise_kernelILi8EZZZNS0_54_GLOBAL__N__d8c5977b_16_LinearAlgebra_cu_7dd49032_297216addr_kernel_cudaERNS_14TensorIteratorERKN3c106ScalarES8_ENKUlvE_clEvENKUlvE5_clEvEUlfffE0_St5arrayIPcLm4EEEEviT0_T1_,"",@"SHT_CUDA_INFO"
	.sectionflags	@""
	.align	4


	//----- nvinfo : EIATTR_CUDA_API_VERSION
	.align		4
        /*0000*/ 	.byte	0x04, 0x37
        /*0002*/ 	.short	(.L_2408 - .L_2407)
.L_2407:
        /*0004*/ 	.word	0x00000082


	//----- nvinfo : EIATTR_KPARAM_INFO
	.align		4
.L_2408:
        /*0008*/ 	.byte	0x04, 0x17
        /*000a*/ 	.short	(.L_2410 - .L_2409)
.L_2409:
        /*000c*/ 	.word	0x00000000
        /*0010*/ 	.short	0x0002
        /*0012*/ 	.short	0x0018
        /*0014*/ 	.byte	0x00, 0xf0, 0x81, 0x00


	//----- nvinfo : EIATTR_KPARAM_INFO
	.align		4
.L_2410:
        /*0018*/ 	.byte	0x04, 0x17
        /*001a*/ 	.short	(.L_2412 - .L_2411)
.L_2411:
        /*001c*/ 	.word	0x00000000
        /*0020*/ 	.short	0x0001
        /*0022*/ 	.short	0x0008
        /*0024*/ 	.byte	0x00, 0xf0, 0x41, 0x00


	//----- nvinfo : EIATTR_KPARAM_INFO
	.align		4
.L_2412:
        /*0028*/ 	.byte	0x04, 0x17
        /*002a*/ 	.short	(.L_2414 - .L_2413)
.L_2413:
        /*002c*/ 	.word	0x00000000
        /*0030*/ 	.short	0x0000
        /*0032*/ 	.short	0x0000
        /*0034*/ 	.byte	0x00, 0xf0, 0x11, 0x00


	//----- nvinfo : EIATTR_SPARSE_MMA_MASK
	.align		4
.L_2414:
        /*0038*/ 	.byte	0x03, 0x50
        /*003a*/ 	.short	0x0000


	//----- nvinfo : EIATTR_MAXREG_COUNT
	.align		4
        /*003c*/ 	.byte	0x03, 0x1b
        /*003e*/ 	.short	0x00ff


	//----- nvinfo : EIATTR_MERCURY_ISA_VERSION
	.align		4
        /*0040*/ 	.byte	0x03, 0x5f
        /*0042*/ 	.short	0x0101


	//----- nvinfo : EIATTR_EXIT_INSTR_OFFSETS
	.align		4
        /*0044*/ 	.byte	0x04, 0x1c
        /*0046*/ 	.short	(.L_2416 - .L_2415)


	//   ....[0]....
.L_2415:
        /*0048*/ 	.word	0x00000360


	//   ....[1]....
        /*004c*/ 	.word	0x00000f80


	//   ....[2]....
        /*0050*/ 	.word	0x00000fd0


	//----- nvinfo : EIATTR_MAX_THREADS
	.align		4
.L_2416:
        /*0054*/ 	.byte	0x04, 0x05
        /*0056*/ 	.short	(.L_2418 - .L_2417)
.L_2417:
        /*0058*/ 	.word	0x00000080
        /*005c*/ 	.word	0x00000001
        /*0060*/ 	.word	0x00000001


	//----- nvinfo : EIATTR_CRS_STACK_SIZE
	.align		4
.L_2418:
        /*0064*/ 	.byte	0x04, 0x1e
        /*0066*/ 	.short	(.L_2420 - .L_2419)
.L_2419:
        /*0068*/ 	.word	0x00000000


	//----- nvinfo : EIATTR_CBANK_PARAM_SIZE
	.align		4
.L_2420:
        /*006c*/ 	.byte	0x03, 0x19
        /*006e*/ 	.short	0x0038


	//----- nvinfo : EIATTR_PARAM_CBANK
	.align		4
        /*0070*/ 	.byte	0x04, 0x0a
        /*0072*/ 	.short	(.L_2422 - .L_2421)
	.align		4
.L_2421:
        /*0074*/ 	.word	index@(.nv.constant0._ZN2at6native29vectorized_elementwise_kernelILi8EZZZNS0_54_GLOBAL__N__d8c5977b_16_LinearAlgebra_cu_7dd49032_297216addr_kernel_cudaERNS_14TensorIteratorERKN3c106ScalarES8_ENKUlvE_clEvENKUlvE5_clEvEUlfffE0_St5arrayIPcLm4EEEEviT0_T1_)
        /*0078*/ 	.short	0x0210
        /*007a*/ 	.short	0x0038


	//----- nvinfo : EIATTR_SW_WAR
	.align		4
.L_2422:
        /*007c*/ 	.byte	0x04, 0x36
        /*007e*/ 	.short	(.L_2424 - .L_2423)
.L_2423:
        /*0080*/ 	.word	0x00000008
.L_2424:


//--------------------- .nv.info._ZN2at6native18elementwise_kernelILi128ELi4EZNS0_15gpu_kernel_implIZZZNS0_54_GLOBAL__N__d8c5977b_16_LinearAlgebra_cu_7dd49032_297216addr_kernel_cudaERNS_14TensorIteratorERKN3c106ScalarES9_ENKUlvE_clEvENKUlvE5_clEvEUlfffE_EEvRNS_18TensorIteratorBaseERKT_EUliE_EEviT1_ --------------------------
	.section	.nv.info._ZN2at6native18elementwise_kernelILi128ELi4EZNS0_15gpu_kernel_implIZZZNS0_54_GLOBAL__N__d8c5977b_16_LinearAlgebra_cu_7dd49032_297216addr_kernel_cudaERNS_14TensorIteratorERKN3c106ScalarES9_ENKUlvE_clEvENKUlvE5_clEvEUlfffE_EEvRNS_18TensorIteratorBaseERKT_EUliE_EEviT1_,"",@"SHT_CUDA_INFO"
	.sectionflags	@""
	.align	4


	//----- nvinfo : EIATTR_CUDA_API_VERSION
	.align		4
        /*0000*/ 	.byte	0x04, 0x37
        /*0002*/ 	.short	(.L_2426 - .L_2425)
.L_2425:
        /*0004*/ 	.word	0x00000082


	//----- nvinfo : EIATTR_KPARAM_INFO
	.align		4
.L_2426:
        /*0008*/ 	.byte	0x04, 0x17
        /*000a*/ 	.short	(.L_2428 - .L_2427)
.L_2427:
        /*000c*/ 	.word	0x00000000
        /*0010*/ 	.short	0x0001
        /*0012*/ 	.short	0x0008
        /*0014*/ 	.byte	0x00, 0xf0, 0x01, 0x0c


	//----- nvinfo : EIATTR_KPARAM_INFO
	.align		4
.L_2428:
        /*0018*/ 	.byte	0x04, 0x17
        /*001a*/ 	.short	(.L_2430 - .L_2429)
.L_2429:
        /*001c*/ 	.word	0x00000000
        /*0020*/ 	.short	0x0000
        /*0022*/ 	.short	0x0000
        /*0024*/ 	.byte	0x00, 0xf0, 0x11, 0x00


	//----- nvinfo : EIATTR_SPARSE_MMA_MASK
	.align		4
.L_2430:
        /*0028*/ 	.byte	0x03, 0x50
        /*002a*/ 	.short	0x0000


	//----- nvinfo : EIATTR_MAXREG_COUNT
	.align		4
        /*002c*/ 	.byte	0x03, 0x1b
        /*002e*/ 	.short	0x0080


	//----- nvinfo : EIATTR_EXTERNS
	.align		4
        /*0030*/ 	.byte	0x04, 0x0f
        /*0032*/ 	.short	(.L_2432 - .L_2431)


	//   ....[0]....
	.align		4
.L_2431:
        /*0034*/ 	.word	index@(__assertfail)


	//----- nvinfo : EIATTR_MERCURY_ISA_VERSION
	.align		4
.L_2432:
        /*0038*/ 	.byte	0x03, 0x5f
        /*003a*/ 	.short	0x0101


	//----- nvinfo : EIATTR_SYSCALL_OFFSETS
	.align		4
        /*003c*/ 	.byte	0x04, 0x46
        /*003e*/ 	.short	(.L_2434 - .L_2433)


	//   ....[0]....
.L_2433:
        /*0040*/ 	.word	0x00001860


	//   ....[1]....
        /*0044*/ 	.word	0x00002600


	//   ....[2]....
        /*0048*/ 	.word	0x00003420


	//   ....[3]....
        /*004c*/ 	.word	0x000042a0


	//   ....[4]....
        /*0050*/ 	.word	0x00005b40


	//   ....[5]....
        /*0054*/ 	.word	0x000068e0


	//   ....[6]....
        /*0058*/ 	.word	0x00007700


	//   ....[7]....
        /*005c*/ 	.word	0x00008580


	//   ....[8]....
        /*0060*/ 	.word	0x00009e10


	//   ....[9]....
        /*0064*/ 	.word	0x0000abb0


	//   ....[10]....
        /*0068*/ 	.word	0x0000b9d0


	//   ....[11]....
        /*006c*/ 	.word	0x0000c850


	//   ....[12]....
        /*0070*/ 	.word	0x0000e0d0


	//   ....[13]....
        /*0074*/ 	.word	0x0000ee70


	//   ....[14]....
        /*0078*/ 	.word	0x0000fc90


	//   ....[15]....
        /*007c*/ 	.word	0x00010b10


	//----- nvinfo : EIATTR_EXIT_INSTR_OFFSETS
	.align		4
.L_2434:
        /*0080*/ 	.byte	0x04, 0x1c
        /*0082*/ 	.short	(.L_2436 - .L_2435)


	//   ....[0]....
.L_2435:
        /*0084*/ 	.word	0x0000c900


	//   ....[1]....
        /*0088*/ 	.word	0x0000fe30


	//   ....[2]....
        /*008c*/ 	.word	0x0000fe70


	//   ....[3]....
        /*0090*/ 	.word	0x0000ff00


	//   ....[4]....
        /*0094*/ 	.word	0x0000ff30


	//   ....[5]....
        /*0098*/ 	.word	0x0000ff60


	//   ....[6]....
        /*009c*/ 	.word	0x0000ffe0


	//   ....[7]....
        /*00a0*/ 	.word	0x00010010


	//   ....[8]....
        /*00a4*/ 	.word	0x000100a0


	//   ....[9]....
        /*00a8*/ 	.word	0x000100e0


	//   ....[10]....
        /*00ac*/ 	.word	0x00010120


	//   ....[11]....
        /*00b0*/ 	.word	0x000101e0


	//   ....[12]....
        /*00b4*/ 	.word	0x00010230


	//   ....[13]....
        /*00b8*/ 	.word	0x000103b0


	//   ....[14]....
        /*00bc*/ 	.word	0x00010500


	//   ....[15]....
        /*00c0*/ 	.word	0x00010530


	//   ....[16]....
        /*00c4*/ 	.word	0x000105e0


	//   ....[17]....
        /*00c8*/ 	.word	0x00010750


	//   ....[18]....
        /*00cc*/ 	.word	0x000108c0


	//   ....[19]....
        /*00d0*/ 	.word	0x00010a10


	//   ....[20]....
        /*00d4*/ 	.word	0x00010b20


	//   ....[21]....
        /*00d8*/ 	.word	0x00010b50


	//   ....[22]....
        /*00dc*/ 	.word	0x00010b80


	//----- nvinfo : EIATTR_MAX_THREADS
	.align		4
.L_2436:
        /*00e0*/ 	.byte	0x04, 0x05
        /*00e2*/ 	.short	(.L_2438 - .L_2437)
.L_2437:
        /*00e4*/ 	.word	0x00000080
        /*00e8*/ 	.word	0x00000001
        /*00ec*/ 	.word	0x00000001


	//----- nvinfo : EIATTR_CRS_STACK_SIZE
	.align		4
.L_2438:
        /*00f0*/ 	.byte	0x04, 0x1e
        /*00f2*/ 	.short	(.L_2440 - .L_2439)
.L_2439:
        /*00f4*/ 	.word	0x00000000


	//----- nvinfo : EIATTR_CBANK_PARAM_SIZE
	.align		4
.L_2440:
        /*00f8*/ 	.byte	0x03, 0x19
        /*00fa*/ 	.short	0x0308


	//----- nvinfo : EIATTR_PARAM_CBANK
	.align		4
        /*00fc*/ 	.byte	0x04, 0x0a
        /*00fe*/ 	.short	(.L_2442 - .L_2441)
	.align		4
.L_2441:
        /*0100*/ 	.word	index@(.nv.constant0._ZN2at6native18elementwise_kernelILi128ELi4EZNS0_15gpu_kernel_implIZZZNS0_54_GLOBAL__N__d8c5977b_16_LinearAlgebra_cu_7dd49032_297216addr_kernel_cudaERNS_14TensorIteratorERKN3c106ScalarES9_ENKUlvE_clEvENKUlvE5_clEvEUlfffE_EEvRNS_18TensorIteratorBaseERKT_EUliE_EEviT1_)
        /*0104*/ 	.short	0x0210
        /*0106*/ 	.short	0x0308


	//----- nvinfo : EIATTR_SW_WAR
	.align		4
.L_2442:
        /*0108*/ 	.byte	0x04, 0x36
        /*010a*/ 	.short	(.L_2444 - .L_2443)
.L_2443:
        /*010c*/ 	.word	0x00000008
.L_2444:


//--------------------- .nv.info._ZN2at6native27unrolled_elementwise_kernelIZZZNS0_54_GLOBAL__N__d8c5977b_16_LinearAlgebra_cu_7dd49032_297216addr_kernel_cudaERNS_14TensorIteratorERKN3c106ScalarES8_ENKUlvE_clEvENKUlvE5_clEvEUlfffE_St5arrayIPcLm4EELi4E23TrivialOffsetCalculatorILi3EjESF_ILi1EjENS0_6memory12LoadWithCastILi3EEENSI_13StoreWithCastILi1EEEEEviT_T0_T2_T3_T4_T5_ --------------------------
	.section	.nv.info._ZN2at6native27unrolled_elementwise_kernelIZZZNS0_54_GLOBAL__N__d8c5977b_16_LinearAlgebra_cu_7dd49032_297216addr_kernel_cudaERNS_14TensorIteratorERKN3c106ScalarES8_ENKUlvE_clEvENKUlvE5_clEvEUlfffE_St5arrayIPcLm4EELi4E23TrivialOffsetCalculatorILi3EjESF_ILi1EjENS0_6memory12LoadWithCastILi3EEENSI_13StoreWithCastILi1EEEEEviT_T0_T2_T3_T4_T5_,"",@"SHT_CUDA_INFO"
	.sectionflags	@""
	.align	4


	//----- nvinfo : EIATTR_CUDA_API_VERSION
	.align		4
        /*0000*/ 	.byte	0x04, 0x37
        /*0002*/ 	.short	(.L_2446 - .L_2445)
.L_2445:
        /*0004*/ 	.word	0x00000082


	//----- nvinfo : EIATTR_KPARAM_INFO
	.align		4
.L_2446:
        /*0008*/ 	.byte	0x04, 0x17
        /*000a*/ 	.short	(.L_2448 - .L_2447)
.L_2447:
        /*000c*/ 	.word	0x00000000
        /*0010*/ 	.short	0x0006
        /*0012*/ 	.short	0x004c
        /*0014*/ 	.byte	0x00, 0xf0, 0x21, 0x00


	//----- nvinfo : EIATTR_KPARAM_INFO
	.align		4
.L_2448:
        /*0018*/ 	.byte	0x04, 0x17
        /*001a*/ 	.short	(.L_2450 - .L_2449)
.L_2449:
        /*001c*/ 	.word	0x00000000
        /*0020*/ 	.short	0x0005
        /*0022*/ 	.short	0x003c
        /*0024*/ 	.byte	0x00, 0xf0, 0x41, 0x00


	//----- nvinfo : EIATTR_KPARAM_INFO
	.align		4
.L_2450:
        /*0028*/ 	.byte	0x04, 0x17
        /*002a*/ 	.short	(.L_2452 - .L_2451)
.L_2451:
        /*002c*/ 	.word	0x00000000
        /*0030*/ 	.short	0x0004
        /*0032*/ 	.short	0x0039
        /*0034*/ 	.byte	0x00, 0xf0, 0x05, 0x00


	//----- nvinfo : EIATTR_KPARAM_INFO
	.align		4
.L_2452:
        /*0038*/ 	.byte	0x04, 0x17
        /*003a*/ 	.short	(.L_2454 - .L_2453)
.L_2453:
        /*003c*/ 	.word	0x00000000
        /*0040*/ 	.short	0x0003
        /*0042*/ 	.short	0x0038
        /*0044*/ 	.byte	0x00, 0xf0, 0x05, 0x00


	//----- nvinfo : EIATTR_KPARAM_INFO
	.align		4
.L_2454:
        /*0048*/ 	.byte	0x04, 0x17
        /*004a*/ 	.short	(.L_2456 - .L_2455)
.L_2455:
        /*004c*/ 	.word	0x00000000
        /*0050*/ 	.short	0x0002
        /*0052*/ 	.short	0x0018
        /*0054*/ 	.byte	0x00, 0xf0, 0x81, 0x00


	//----- nvinfo : EIATTR_KPARAM_INFO
	.align		4
.L_2456:
        /*0058*/ 	.byte	0x04, 0x17
        /*005a*/ 	.short	(.L_2458 - .L_2457)
.L_2457:
        /*005c*/ 	.word	0x00000000
        /*0060*/ 	.short	0x0001
        /*0062*/ 	.short	0x0008
        /*0064*/ 	.byte	0x00, 0xf0, 0x41, 0x00


	//----- nvinfo : EIATTR_KPARAM_INFO
	.align		4
.L_2458:
        /*0068*/ 	.byte	0x04, 0x17
        /*006a*/ 	.short	(.L_2460 - .L_2459)
.L_2459:
        /*006c*/ 	.word	0x00000000
        /*0070*/ 	.short	0x0000
        /*0072*/ 	.short	0x0000
        /*0074*/ 	.byte	0x00, 0xf0, 0x11, 0x00


	//----- nvinfo : EIATTR_SPARSE_MMA_MASK
	.align		4
.L_2460:
        /*0078*/ 	.byte	0x03, 0x50
        /*007a*/ 	.short	0x0000


	//----- nvinfo : EIATTR_MAXREG_COUNT
	.align		4
        /*007c*/ 	.byte	0x03, 0x1b
        /*007e*/ 	.short	0x00ff


	//----- nvinfo : EIATTR_EXTERNS
	.align		4
        /*0080*/ 	.byte	0x04, 0x0f
        /*0082*/ 	.short	(.L_2462 - .L_2461)


	//   ....[0]....
	.align		4
.L_2461:
        /*0084*/ 	.word	index@(__assertfail)


	//----- nvinfo : EIATTR_MERCURY_ISA_VERSION
	.align		4
.L_2462:
        /*0088*/ 	.byte	0x03, 0x5f
        /*008a*/ 	.short	0x0101


	//----- nvinfo : EIATTR_SYSCALL_OFFSETS
	.align		4
        /*008c*/ 	.byte	0x04, 0x46
        /*008e*/ 	.short	(.L_2464 - .L_2463)


	//   ....[0]....
.L_2463:
        /*0090*/ 	.word	0x00000260


	//   ....[1]....
        /*0094*/ 	.word	0x00001020


	//   ....[2]....
        /*0098*/ 	.word	0x00001e50


	//   ....[3]....
        /*009c*/ 	.word	0x000020d0


	//   ....[4]....
        /*00a0*/ 	.word	0x00002e80


	//   ....[5]....
        /*00a4*/ 	.word	0x00003cb0


	//   ....[6]....
        /*00a8*/ 	.word	0x00003f40


	//   ....[7]....
        /*00ac*/ 	.word	0x00004d00


	//   ....[8]....
        /*00b0*/ 	.word	0x00005b40


	//   ....[9]....
        /*00b4*/ 	.word	0x00005db0


	//   ....[10]....
        /*00b8*/ 	.word	0x00006b70


	//   ....[11]....
        /*00bc*/ 	.word	0x00007980


	//   ....[12]....
        /*00c0*/ 	.word	0x00008910


	//   ....[13]....
        /*00c4*/ 	.word	0x000097e0


	//   ....[14]....
        /*00c8*/ 	.word	0x0000a6a0


	//   ....[15]....
        /*00cc*/ 	.word	0x0000b560


	//----- nvinfo : EIATTR_EXIT_INSTR_OFFSETS
	.align		4
.L_2464:
        /*00d0*/ 	.byte	0x04, 0x1c
        /*00d2*/ 	.short	(.L_2466 - .L_2465)


	//   ....[0]....
.L_2465:
        /*00d4*/ 	.word	0x0000a740


	//   ....[1]....
        /*00d8*/ 	.word	0x0000a880


	//   ....[2]....
        /*00dc*/ 	.word	0x0000a8c0


	//   ....[3]....
        /*00e0*/ 	.word	0x0000a950


	//   ....[4]....
        /*00e4*/ 	.word	0x0000a980


	//   ....[5]....
        /*00e8*/ 	.word	0x0000a9b0


	//   ....[6]....
        /*00ec*/ 	.word	0x0000aa30


	//   ....[7]....
        /*00f0*/ 	.word	0x0000aa60


	//   ....[8]....
        /*00f4*/ 	.word	0x0000aaf0


	//   ....[9]....
        /*00f8*/ 	.word	0x0000ab30


	//   ....[10]....
        /*00fc*/ 	.word	0x0000ab70


	//   ....[11]....
        /*0100*/ 	.word	0x0000ac30


	//   ....[12]....
        /*0104*/ 	.word	0x0000ac80


	//   ....[13]....
        /*0108*/ 	.word	0x0000ae00


	//   ....[14]....
        /*010c*/ 	.word	0x0000af50


	//   ....[15]....
        /*0110*/ 	.word	0x0000af80


	//   ....[16]....
        /*0114*/ 	.word	0x0000b030


	//   ....[17]....
        /*0118*/ 	.word	0x0000b1a0


	//   ....[18]....
        /*011c*/ 	.word	0x0000b310


	//   ....[19]....
        /*0120*/ 	.word	0x0000b460


	//   ....[20]....
        /*0124*/ 	.word	0x0000b570


	//   ....[21]....
        /*0128*/ 	.word	0x0000b5a0


	//   ....[22]....
        /*012c*/ 	.word	0x0000b5d0


	//----- nvinfo : EIATTR_MAX_THREADS
	.align		4
.L_2466:
        /*0130*/ 	.byte	0x04, 0x05
        /*0132*/ 	.short	(.L_2468 - .L_2467)
.L_2467:
        /*0134*/ 	.word	0x00000080
        /*0138*/ 	.word	0x00000001
        /*013c*/ 	.word	0x00000001


	//----- nvinfo : EIATTR_CRS_STACK_SIZE
	.align		4
.L_2468:
        /*0140*/ 	.byte	0x04, 0x1e
        /*0142*/ 	.short	(.L_2470 - .L_2469)
.L_2469:
        /*0144*/ 	.word	0x00000000


	//----- nvinfo : EIATTR_CBANK_PARAM_SIZE
	.align		4
.L_2470:
        /*0148*/ 	.byte	0x03, 0x19
        /*014a*/ 	.short	0x0054


	//----- nvinfo : EIATTR_PARAM_CBANK
	.align		4
        /*014c*/ 	.byte	0x04, 0x0a
        /*014e*/ 	.short	(.L_2472 - .L_2471)
	.align		4
.L_2471:
        /*0150*/ 	.word	index@(.nv.constant0._ZN2at6native27unrolled_elementwise_kernelIZZZNS0_54_GLOBAL__N__d8c5977b_16_LinearAlgebra_cu_7dd49032_297216addr_kernel_cudaERNS_14TensorIteratorERKN3c106ScalarES8_ENKUlvE_clEvENKUlvE5_clEvEUlfffE_St5arrayIPcLm4EELi4E23TrivialOffsetCalculatorILi3EjESF_ILi1EjENS0_6memory12LoadWithCastILi3EEENSI_13StoreWithCastILi1EEEEEviT_T0_T2_T3_T4_T5_)
        /*0154*/ 	.short	0x0210
        /*0156*/ 	.short	0x0054


	//----- nvinfo : EIATTR_SW_WAR
	.align		4
.L_2472:
        /*0158*/ 	.byte	0x04, 0x36
        /*015a*/ 	.short	(.L_2474 - .L_2473)
.L_2473:
        /*015c*/ 	.word	0x00000008
.L_2474:


//--------------------- .nv.info._ZN2at6native18elementwise_kernelILi128ELi2EZNS0_22gpu_kernel_impl_nocastIZZZNS0_54_GLOBAL__N__d8c5977b_16_LinearAlgebra_cu_7dd49032_297216addr_kernel_cudaERNS_14TensorIteratorERKN3c106ScalarES9_ENKUlvE_clEvENKUlvE5_clEvEUlfffE_EEvRNS_18TensorIteratorBaseERKT_EUliE_EEviT1_ --------------------------
	.section	.nv.info._ZN2at6native18elementwise_kernelILi128ELi2EZNS0_22gpu_kernel_impl_nocastIZZZNS0_54_GLOBAL__N__d8c5977b_16_LinearAlgebra_cu_7dd49032_297216addr_kernel_cudaERNS_14TensorIteratorERKN3c106ScalarES9_ENKUlvE_clEvENKUlvE5_clEvEUlfffE_EEvRNS_18TensorIteratorBaseERKT_EUliE_EEviT1_,"",@"SHT_CUDA_INFO"
	.sectionflags	@""
	.align	4


	//----- nvinfo : EIATTR_CUDA_API_VERSION
	.align		4
        /*0000*/ 	.byte	0x04, 0x37
        /*0002*/ 	.short	(.L_2476 - .L_2475)
.L_2475:
        /*0004*/ 	.word	0x00000082


	//----- nvinfo : EIATTR_KPARAM_INFO
	.align		4
.L_2476:
        /*0008*/ 	.byte	0x04, 0x17
        /*000a*/ 	.short	(.L_2478 - .L_2477)
.L_2477:
        /*000c*/ 	.word	0x00000000
        /*0010*/ 	.short	0x0001
        /*0012*/ 	.short	0x0008
        /*0014*/ 	.byte	0x00, 0xf0, 0xe1, 0x0b


	//----- nvinfo : EIATTR_KPARAM_INFO
	.align		4
.L_2478:
        /*0018*/ 	.byte	0x04, 0x17
        /*001a*/ 	.short	(.L_2480 - .L_2479)
.L_2479:
        /*001c*/ 	.word	0x00000000
        /*0020*/ 	.short	0x0000
        /*0022*/ 	.short	0x0000
        /*0024*/ 	.byte	0x00, 0xf0, 0x11, 0x00


	//----- nvinfo : EIATTR_SPARSE_MMA_MASK
	.align		4
.L_2480:
        /*0028*/ 	.byte	0x03, 0x50
        /*002a*/ 	.short	0x0000


	//----- nvinfo : EIATTR_MAXREG_COUNT
	.align		4
        /*002c*/ 	.byte	0x03, 0x1b
        /*002e*/ 	.short	0x0080


	//----- nvinfo : EIATTR_MERCURY_ISA_VERSION
	.align		4
        /*0030*/ 	.byte	0x03, 0x5f
        /*0032*/ 	.short	0x0101


	//----- nvinfo : EIATTR_EXIT_INSTR_OFFSETS
	.align		4
        /*0034*/ 	.byte	0x04, 0x1c
        /*0036*/ 	.short	(.L_2482 - .L_2481)


	//   ....[0]....
.L_2481:
        /*0038*/ 	.word	0x000017d0


	//   ....[1]....
        /*003c*/ 	.word	0x00002ee0


	//----- nvinfo : EIATTR_MAX_THREADS
	.align		4
.L_2482:
        /*0040*/ 	.byte	0x04, 0x05
        /*0042*/ 	.short	(.L_2484 - .L_2483)
.L_2483:
        /*0044*/ 	.word	0x00000080
        /*0048*/ 	.word	0x00000001
        /*004c*/ 	.word	0x00000001


	//----- nvinfo : EIATTR_CRS_STACK_SIZE
	.align		4
.L_2484:
        /*0050*/ 	.byte	0x04, 0x1e
        /*0052*/ 	.short	(.L_2486 - .L_2485)
.L_2485:
        /*0054*/ 	.word	0x00000000


	//----- nvinfo : EIATTR_CBANK_PARAM_SIZE
	.align		4
.L_2486:
        /*0058*/ 	.byte	0x03, 0x19
        /*005a*/ 	.short	0x0300


	//----- nvinfo : EIATTR_PARAM_CBANK
	.align		4
        /*005c*/ 	.byte	0x04, 0x0a
        /*005e*/ 	.short	(.L_2488 - .L_2487)
	.align		4
.L_2487:
        /*0060*/ 	.word	index@(.nv.constant0._ZN2at6native18elementwise_kernelILi128ELi2EZNS0_22gpu_kernel_impl_nocastIZZZNS0_54_GLOBAL__N__d8c5977b_16_LinearAlgebra_cu_7dd49032_297216addr_kernel_cudaERNS_14TensorIteratorERKN3c106ScalarES9_ENKUlvE_clEvENKUlvE5_clEvEUlfffE_EEvRNS_18TensorIteratorBaseERKT_EUliE_EEviT1_)
        /*0064*/ 	.short	0x0210
        /*0066*/ 	.short	0x0300


	//----- nvinfo : EIATTR_SW_WAR
	.align		4
.L_2488:
        /*0068*/ 	.byte	0x04, 0x36
        /*006a*/ 	.short	(.L_2490 - .L_2489)
.L_2489:
        /*006c*/ 	.word	0x00000008
.L_2490:


//--------------------- .nv.info._ZN2at6native27unrolled_elementwise_kernelIZZZNS0_54_GLOBAL__N__d8c5977b_16_LinearAlgebra_cu_7dd49032_297216addr_kernel_cudaERNS_14TensorIteratorERKN3c106ScalarES8_ENKUlvE_clEvENKUlvE5_clEvEUlfffE_St5arrayIPcLm4EELi4E23TrivialOffsetCalculatorILi3EjESF_ILi1EjENS0_6memory15LoadWithoutCastENSI_16StoreWithoutCastEEEviT_T0_T2_T3_T4_T5_ --------------------------
	.section	.nv.info._ZN2at6native27unrolled_elementwise_kernelIZZZNS0_54_GLOBAL__N__d8c5977b_16_LinearAlgebra_cu_7dd49032_297216addr_kernel_cudaERNS_14TensorIteratorERKN3c106ScalarES8_ENKUlvE_clEvENKUlvE5_clEvEUlfffE_St5arrayIPcLm4EELi4E23TrivialOffsetCalculatorILi3EjESF_ILi1EjENS0_6memory15LoadWithoutCastENSI_16StoreWithoutCastEEEviT_T0_T2_T3_T4_T5_,"",@"SHT_CUDA_INFO"
	.sectionflags	@""
	.align	4


	//----- nvinfo : EIATTR_CUDA_API_VERSION
	.align		4
        /*0000*/ 	.byte	0x04, 0x37
        /*0002*/ 	.short	(.L_2492 - .L_2491)
.L_2491:
        /*0004*/ 	.word	0x00000082


	//----- nvinfo : EIATTR_KPARAM_INFO
	.align		4
.L_2492:
        /*0008*/ 	.byte	0x04, 0x17
        /*000a*/ 	.short	(.L_2494 - .L_2493)
.L_2493:
        /*000c*/ 	.word	0x00000000
        /*0010*/ 	.short	0x0006
        /*0012*/ 	.short	0x003b
        /*0014*/ 	.byte	0x00, 0xf0, 0x05, 0x00


	//----- nvinfo : EIATTR_KPARAM_INFO
	.align		4
.L_2494:
        /*0018*/ 	.byte	0x04, 0x17
        /*001a*/ 	.short	(.L_2496 - .L_2495)
.L_2495:
        /*001c*/ 	.word	0x00000000
        /*0020*/ 	.short	0x0005
        /*0022*/ 	.short	0x003a
        /*0024*/ 	.byte	0x00, 0xf0, 0x05, 0x00


	//----- nvinfo : EIATTR_KPARAM_INFO
	.align		4
.L_2496:
        /*0028*/ 	.byte	0x04, 0x17
        /*002a*/ 	.short	(.L_2498 - .L_2497)
.L_2497:
        /*002c*/ 	.word	0x00000000
        /*0030*/ 	.short	0x0004
        /*0032*/ 	.short	0x0039
        /*0034*/ 	.byte	0x00, 0xf0, 0x05, 0x00


	//----- nvinfo : EIATTR_KPARAM_INFO
	.align		4
.L_2498:
        /*0038*/ 	.byte	0x04, 0x17
        /*003a*/ 	.short	(.L_2500 - .L_2499)
.L_2499:
        /*003c*/ 	.word	0x00000000
        /*0040*/ 	.short	0x0003
        /*0042*/ 	.short	0x0038
        /*0044*/ 	.byte	0x00, 0xf0, 0x05, 0x00


	//----- nvinfo : EIATTR_KPARAM_INFO
	.align		4
.L_2500:
        /*0048*/ 	.byte	0x04, 0x17
        /*004a*/ 	.short	(.L_2502 - .L_2501)
.L_2501:
        /*004c*/ 	.word	0x00000000
        /*0050*/ 	.short	0x0002
        /*0052*/ 	.short	0x0018
        /*0054*/ 	.byte	0x00, 0xf0, 0x81, 0x00


	//----- nvinfo : EIATTR_KPARAM_INFO
	.align		4
.L_2502:
        /*0058*/ 	.byte	0x04, 0x17
        /*005a*/ 	.short	(.L_2504 - .L_2503)
.L_2503:
        /*005c*/ 	.word	0x00000000
        /*0060*/ 	.short	0x0001
        /*0062*/ 	.short	0x0008
        /*0064*/ 	.byte	0x00, 0xf0, 0x41, 0x00


	//----- nvinfo : EIATTR_KPARAM_INFO
	.align		4
.L_2504:
        /*0068*/ 	.byte	0x04, 0x17
        /*006a*/ 	.short	(.L_2506 - .L_2505)
.L_2505:
        /*006c*/ 	.word	0x00000000
        /*0070*/ 	.short	0x0000
        /*0072*/ 	.short	0x0000
        /*0074*/ 	.byte	0x00, 0xf0, 0x11, 0x00


	//----- nvinfo : EIATTR_SPARSE_MMA_MASK
	.align		4
.L_2506:
        /*0078*/ 	.byte	0x03, 0x50
        /*007a*/ 	.short	0x0000


	//----- nvinfo : EIATTR_MAXREG_COUNT
	.align		4
        /*007c*/ 	.byte	0x03, 0x1b
        /*007e*/ 	.short	0x00ff


	//----- nvinfo : EIATTR_MERCURY_ISA_VERSION
	.align		4
        /*0080*/ 	.byte	0x03, 0x5f
        /*0082*/ 	.short	0x0101


	//----- nvinfo : EIATTR_EXIT_INSTR_OFFSETS
	.align		4
        /*0084*/ 	.byte	0x04, 0x1c
        /*0086*/ 	.short	(.L_2508 - .L_2507)


	//   ....[0]....
.L_2507:
        /*0088*/ 	.word	0x000004f0


	//   ....[1]....
        /*008c*/ 	.word	0x00000550


	//----- nvinfo : EIATTR_MAX_THREADS
	.align		4
.L_2508:
        /*0090*/ 	.byte	0x04, 0x05
        /*0092*/ 	.short	(.L_2510 - .L_2509)
.L_2509:
        /*0094*/ 	.word	0x00000080
        /*0098*/ 	.word	0x00000001
        /*009c*/ 	.word	0x00000001


	//----- nvinfo : EIATTR_CRS_STACK_SIZE
	.align		4
.L_2510:
        /*00a0*/ 	.byte	0x04, 0x1e
        /*00a2*/ 	.short	(.L_2512 - .L_2511)
.L_2511:
        /*00a4*/ 	.word	0x00000000


	//----- nvinfo : EIATTR_CBANK_PARAM_SIZE
	.align		4
.L_2512:
        /*00a8*/ 	.byte	0x03, 0x19
        /*00aa*/ 	.short	0x003c


	//----- nvinfo : EIATTR_PARAM_CBANK
	.align		4
        /*00ac*/ 	.byte	0x04, 0x0a
        /*00ae*/ 	.short	(.L_2514 - .L_2513)
	.align		4
.L_2513:
        /*00b0*/ 	.word	index@(.nv.constant0._ZN2at6native27unrolled_elementwise_kernelIZZZNS0_54_GLOBAL__N__d8c5977b_16_LinearAlgebra_cu_7dd49032_297216addr_kernel_cudaERNS_14TensorIteratorERKN3c106ScalarES8_ENKUlvE_clEvENKUlvE5_clEvEUlfffE_St5arrayIPcLm4EELi4E23TrivialOffsetCalculatorILi3EjESF_ILi1EjENS0_6memory15LoadWithoutCastENSI_16StoreWithoutCastEEEviT_T0_T2_T3_T4_T5_)
        /*00b4*/ 	.short	0x0210
        /*00b6*/ 	.short	0x003c


	//----- nvinfo : EIATTR_SW_WAR
	.align		4
.L_2514:
        /*00b8*/ 	.byte	0x04, 0x36
        /*00ba*/ 	.short	(.L_2516 - .L_2515)
.L_2515:
        /*00bc*/ 	.word	0x00000008
.L_2516:


//--------------------- .nv.info._ZN2at6native29vectorized_elementwise_kernelILi2EZZZNS0_54_GLOBAL__N__d8c5977b_16_LinearAlgebra_cu_7dd49032_297216addr_kernel_cudaERNS_14TensorIteratorERKN3c106ScalarES8_ENKUlvE_clEvENKUlvE5_clEvEUlfffE_St5arrayIPcLm4EEEEviT0_T1_ --------------------------
	.section	.nv.info._ZN2at6native29vectorized_elementwise_kernelILi2EZZZNS0_54_GLOBAL__N__d8c5977b_16_LinearAlgebra_cu_7dd49032_297216addr_kernel_cudaERNS_14TensorIteratorERKN3c106ScalarES8_ENKUlvE_clEvENKUlvE5_clEvEUlfffE_St5arrayIPcLm4EEEEviT0_T1_,"",@"SHT_CUDA_INFO"
	.sectionflags	@""
	.align	4


	//----- nvinfo : EIATTR_CUDA_API_VERSION
	.align		4
        /*0000*/ 	.byte	0x04, 0x37
        /*0002*/ 	.short	(.L_2518 - .L_2517)
.L_2517:
        /*0004*/ 	.word	0x00000082


	//----- nvinfo : EIATTR_KPARAM_INFO
	.align		4
.L_2518:
        /*0008*/ 	.byte	0x04, 0x17
        /*000a*/ 	.short	(.L_2520 - .L_2519)
.L_2519:
        /*000c*/ 	.word	0x00000000
        /*0010*/ 	.short	0x0002
        /*0012*/ 	.short	0x0018
        /*0014*/ 	.byte	0x00, 0xf0, 0x81, 0x00


	//----- nvinfo : EIATTR_KPARAM_INFO
	.align		4
.L_2520:
        /*0018*/ 	.byte	0x04, 0x17
        /*001a*/ 	.short	(.L_2522 - .L_2521)
.L_2521:
        /*001c*/ 	.word	0x00000000
        /*0020*/ 	.short	0x0001
        /*0022*/ 	.short	0x0008
        /*0024*/ 	.byte	0x00, 0xf0, 0x41, 0x00


	//----- nvinfo : EIATTR_KPARAM_INFO
	.align		4
.L_2522:
        /*0028*/ 	.byte	0x04, 0x17
        /*002a*/ 	.short	(.L_2524 - .L_2523)
.L_2523:
        /*002c*/ 	.word	0x00000000
        /*0030*/ 	.short	0x0000
        /*0032*/ 	.short	0x0000
        /*0034*/ 	.byte	0x00, 0xf0, 0x11, 0x00


	//----- nvinfo : EIATTR_SPARSE_MMA_MASK
	.align		4
.L_2524:
        /*0038*/ 	.byte	0x03, 0x50
        /*003a*/ 	.short	0x0000


	//----- nvinfo : EIATTR_MAXREG_COUNT
	.align		4
        /*003c*/ 	.byte	0x03, 0x1b
        /*003e*/ 	.short	0x00ff


	//----- nvinfo : EIATTR_MERCURY_ISA_VERSION
	.align		4
        /*0040*/ 	.byte	0x03, 0x5f
        /*0042*/ 	.short	0x0101


	//----- nvinfo : EIATTR_EXIT_INSTR_OFFSETS
	.align		4
        /*0044*/ 	.byte	0x04, 0x1c
        /*0046*/ 	.short	(.L_2526 - .L_2525)


	//   ....[0]....
.L_2525:
        /*0048*/ 	.word	0x000002f0


	//   ....[1]....
        /*004c*/ 	.word	0x00000cc0


	//   ....[2]....
        /*0050*/ 	.word	0x00000d10


	//----- nvinfo : EIATTR_MAX_THREADS
	.align		4
.L_2526:
        /*0054*/ 	.byte	0x04, 0x05
        /*0056*/ 	.short	(.L_2528 - .L_2527)
.L_2527:
        /*0058*/ 	.word	0x00000080
        /*005c*/ 	.word	0x00000001
        /*0060*/ 	.word	0x00000001


	//----- nvinfo : EIATTR_CRS_STACK_SIZE
	.align		4
.L_2528:
        /*0064*/ 	.byte	0x04, 0x1e
        /*0066*/ 	.short	(.L_2530 - .L_2529)
.L_2529:
        /*0068*/ 	.word	0x00000000


	//----- nvinfo : EIATTR_CBANK_PARAM_SIZE
	.align		4
.L_2530:
        /*006c*/ 	.byte	0x03, 0x19
        /*006e*/ 	.short	0x0038


	//----- nvinfo : EIATTR_PARAM_CBANK
	.align		4
        /*0070*/ 	.byte	0x04, 0x0a
        /*0072*/ 	.short	(.L_2532 - .L_2531)
	.align		4
.L_2531:
        /*0074*/ 	.word	index@(.nv.constant0._ZN2at6native29vectorized_elementwise_kernelILi2EZZZNS0_54_GLOBAL__N__d8c5977b_16_LinearAlgebra_cu_7dd49032_297216addr_kernel_cudaERNS_14TensorIteratorERKN3c106ScalarES8_ENKUlvE_clEvENKUlvE5_clEvEUlfffE_St5arrayIPcLm4EEEEviT0_T1_)
        /*0078*/ 	.short	0x0210
        /*007a*/ 	.short	0x0038


	//----- nvinfo : EIATTR_SW_WAR
	.align		4
.L_2532:
        /*007c*/ 	.byte	0x04, 0x36
        /*007e*/ 	.short	(.L_2534 - .L_2533)
.L_2533:
        /*0080*/ 	.word	0x00000008
.L_2534:


//--------------------- .nv.info._ZN2at6native29vectorized_elementwise_kernelILi4EZZZNS0_54_GLOBAL__N__d8c5977b_16_LinearAlgebra_cu_7dd49032_297216addr_kernel_cudaERNS_14TensorIteratorERKN3c106ScalarES8_ENKUlvE_clEvENKUlvE5_clEvEUlfffE_St5arrayIPcLm4EEEEviT0_T1_ --------------------------
	.section	.nv.info._ZN2at6native29vectorized_elementwise_kernelILi4EZZZNS0_54_GLOBAL__N__d8c5977b_16_LinearAlgebra_cu_7dd49032_297216addr_kernel_cudaERNS_14TensorIteratorERKN3c106ScalarES8_ENKUlvE_clEvENKUlvE5_clEvEUlfffE_St5arrayIPcLm4EEEEviT0_T1_,"",@"SHT_CUDA_INFO"
	.sectionflags	@""
	.align	4


	//----- nvinfo : EIATTR_CUDA_API_VERSION
	.align		4
        /*0000*/ 	.byte	0x04, 0x37
        /*0002*/ 	.short	(.L_2536 - .L_2535)
.L_2535:
        /*0004*/ 	.word	0x00000082


	//----- nvinfo : EIATTR_KPARAM_INFO
	.align		4
.L_2536:
        /*0008*/ 	.byte	0x04, 0x17
        /*000a*/ 	.short	(.L_2538 - .L_2537)
.L_2537:
        /*000c*/ 	.word	0x00000000
        /*0010*/ 	.short	0x0002
        /*0012*/ 	.short	0x0018
        /*0014*/ 	.byte	0x00, 0xf0, 0x81, 0x00


	//----- nvinfo : EIATTR_KPARAM_INFO
	.align		4
.L_2538:
        /*0018*/ 	.byte	0x04, 0x17
        /*001a*/ 	.short	(.L_2540 - .L_2539)
.L_2539:
        /*001c*/ 	.word	0x00000000
        /*0020*/ 	.short	0x0001
        /*0022*/ 	.short	0x0008
        /*0024*/ 	.byte	0x00, 0xf0, 0x41, 0x00


	//----- nvinfo : EIATTR_KPARAM_INFO
	.align		4
.L_2540:
        /*0028*/ 	.byte	0x04, 0x17
        /*002a*/ 	.short	(.L_2542 - .L_2541)
.L_2541:
        /*002c*/ 	.word	0x00000000
        /*0030*/ 	.short	0x0000
        /*0032*/ 	.short	0x0000
        /*0034*/ 	.byte	0x00, 0xf0, 0x11, 0x00


	//----- nvinfo : EIATTR_SPARSE_MMA_MASK
	.align		4
.L_2542:
        /*0038*/ 	.byte	0x03, 0x50
        /*003a*/ 	.short	0x0000


	//----- nvinfo : EIATTR_MAXREG_COUNT
	.align		4
        /*003c*/ 	.byte	0x03, 0x1b
        /*003e*/ 	.short	0x00ff


	//----- nvinfo : EIATTR_MERCURY_ISA_VERSION
	.align		4
        /*0040*/ 	.byte	0x03, 0x5f
        /*0042*/ 	.short	0x0101


	//----- nvinfo : EIATTR_EXIT_INSTR_OFFSETS
	.align		4
        /*0044*/ 	.byte	0x04, 0x1c
        /*0046*/ 	.short	(.L_2544 - .L_2543)


	//   ....[0]....
.L_2543:
        /*0048*/ 	.word	0x00000290


	//   ....[1]....
        /*004c*/ 	.word	0x00000c60


	//   ....[2]....
        /*0050*/ 	.word	0x00000cb0


	//----- nvinfo : EIATTR_MAX_THREADS
	.align		4
.L_2544:
        /*0054*/ 	.byte	0x04, 0x05
        /*0056*/ 	.short	(.L_2546 - .L_2545)
.L_2545:
        /*0058*/ 	.word	0x00000080
        /*005c*/ 	.word	0x00000001
        /*0060*/ 	.word	0x00000001


	//----- nvinfo : EIATTR_CRS_STACK_SIZE
	.align		4
.L_2546:
        /*0064*/ 	.byte	0x04, 0x1e
        /*0066*/ 	.short	(.L_2548 - .L_2547)
.L_2547:
        /*0068*/ 	.word	0x00000000


	//----- nvinfo : EIATTR_CBANK_PARAM_SIZE
	.align		4
.L_2548:
        /*006c*/ 	.byte	0x03, 0x19
        /*006e*/ 	.short	0x0038


	//----- nvinfo : EIATTR_PARAM_CBANK
	.align		4
        /*0070*/ 	.byte	0x04, 0x0a
        /*0072*/ 	.short	(.L_2550 - .L_2549)
	.align		4
.L_2549:
        /*0074*/ 	.word	index@(.nv.constant0._ZN2at6native29vectorized_elementwise_kernelILi4EZZZNS0_54_GLOBAL__N__d8c5977b_16_LinearAlgebra_cu_7dd49032_297216addr_kernel_cudaERNS_14TensorIteratorERKN3c106ScalarES8_ENKUlvE_clEvENKUlvE5_clEvEUlfffE_St5arrayIPcLm4EEEEviT0_T1_)
        /*0078*/ 	.short	0x0210
        /*007a*/ 	.short	0x0038


	//----- nvinfo : EIATTR_SW_WAR
	.align		4
.L_2550:
        /*007c*/ 	.byte	0x04, 0x36
        /*007e*/ 	.short	(.L_2552 - .L_2551)
.L_2551:
        /*0080*/ 	.word	0x00000008
.L_2552:


//--------------------- .nv.info._ZN2at6native29vectorized_elementwise_kernelILi8EZZZNS0_54_GLOBAL__N__d8c5977b_16_LinearAlgebra_cu_7dd49032_297216addr_kernel_cudaERNS_14TensorIteratorERKN3c106ScalarES8_ENKUlvE_clEvENKUlvE5_clEvEUlfffE_St5arrayIPcLm4EEEEviT0_T1_ --------------------------
	.section	.nv.info._ZN2at6native29vectorized_elementwise_kernelILi8EZZZNS0_54_GLOBAL__N__d8c5977b_16_LinearAlgebra_cu_7dd49032_297216addr_kernel_cudaERNS_14TensorIteratorERKN3c106ScalarES8_ENKUlvE_clEvENKUlvE5_clEvEUlfffE_St5arrayIPcLm4EEEEviT0_T1_,"",@"SHT_CUDA_INFO"
	.sectionflags	@""
	.align	4


	//----- nvinfo : EIATTR_CUDA_API_VERSION
	.align		4
        /*0000*/ 	.byte	0x04, 0x37
        /*0002*/ 	.short	(.L_2554 - .L_2553)
.L_2553:
        /*0004*/ 	.word	0x00000082


	//----- nvinfo : EIATTR_KPARAM_INFO
	.align		4
.L_2554:
        /*0008*/ 	.byte	0x04, 0x17
        /*000a*/ 	.short	(.L_2556 - .L_2555)
.L_2555:
        /*000c*/ 	.word	0x00000000
        /*0010*/ 	.short	0x0002
        /*0012*/ 	.short	0x0018
        /*0014*/ 	.byte	0x00, 0xf0, 0x81, 0x00


	//----- nvinfo : EIATTR_KPARAM_INFO
	.align		4
.L_2556:
        /*0018*/ 	.byte	0x04, 0x17
        /*001a*/ 	.short	(.L_2558 - .L_2557)
.L_2557:
        /*001c*/ 	.word	0x00000000
        /*0020*/ 	.short	0x0001
        /*0022*/ 	.short	0x0008
        /*0024*/ 	.byte	0x00, 0xf0, 0x41, 0x00


	//----- nvinfo : EIATTR_KPARAM_INFO
	.align		4
.L_2558:
        /*0028*/ 	.byte	0x04, 0x17
        /*002a*/ 	.short	(.L_2560 - .L_2559)
.L_2559:
        /*002c*/ 	.word	0x00000000
        /*0030*/ 	.short	0x0000
        /*0032*/ 	.short	0x0000
        /*0034*/ 	.byte	0x00, 0xf0, 0x11, 0x00


	//----- nvinfo : EIATTR_SPARSE_MMA_MASK
	.align		4
.L_2560:
        /*0038*/ 	.byte	0x03, 0x50
        /*003a*/ 	.short	0x0000


	//----- nvinfo : EIATTR_MAXREG_COUNT
	.align		4
        /*003c*/ 	.byte	0x03, 0x1b
        /*003e*/ 	.short	0x00ff


	//----- nvinfo : EIATTR_MERCURY_ISA_VERSION
	.align		4
        /*0040*/ 	.byte	0x03, 0x5f
        /*0042*/ 	.short	0x0101


	//----- nvinfo : EIATTR_EXIT_INSTR_OFFSETS
	.align		4
        /*0044*/ 	.byte	0x04, 0x1c
        /*0046*/ 	.short	(.L_2562 - .L_2561)


	//   ....[0]....
.L_2561:
        /*0048*/ 	.word	0x00000290


	//   ....[1]....
        /*004c*/ 	.word	0x00000c60


	//   ....[2]....
        /*0050*/ 	.word	0x00000cb0


	//----- nvinfo : EIATTR_MAX_THREADS
	.align		4
.L_2562:
        /*0054*/ 	.byte	0x04, 0x05
        /*0056*/ 	.short	(.L_2564 - .L_2563)
.L_2563:
        /*0058*/ 	.word	0x00000080
        /*005c*/ 	.word	0x00000001
        /*0060*/ 	.word	0x00000001


	//----- nvinfo : EIATTR_CRS_STACK_SIZE
	.align		4
.L_2564:
        /*0064*/ 	.byte	0x04, 0x1e
        /*0066*/ 	.short	(.L_2566 - .L_2565)
.L_2565:
        /*0068*/ 	.word	0x00000000


	//----- nvinfo : EIATTR_CBANK_PARAM_SIZE
	.align		4
.L_2566:
        /*006c*/ 	.byte	0x03, 0x19
        /*006e*/ 	.short	0x0038


	//----- nvinfo : EIATTR_PARAM_CBANK
	.align		4
        /*0070*/ 	.byte	0x04, 0x0a
        /*0072*/ 	.short	(.L_2568 - .L_2567)
	.align		4
.L_2567:
        /*0074*/ 	.word	index@(.nv.constant0._ZN2at6native29vectorized_elementwise_kernelILi8EZZZNS0_54_GLOBAL__N__d8c5977b_16_LinearAlgebra_cu_7dd49032_297216addr_kernel_cudaERNS_14TensorIteratorERKN3c106ScalarES8_ENKUlvE_clEvENKUlvE5_clEvEUlfffE_St5arrayIPcLm4EEEEviT0_T1_)
        /*0078*/ 	.short	0x0210
        /*007a*/ 	.short	0x0038


	//----- nvinfo : EIATTR_SW_WAR
	.align		4
.L_2568:
        /*007c*/ 	.byte	0x04, 0x36
        /*007e*/ 	.short	(.L_2570 - .L_2569)
.L_2569:
        /*0080*/ 	.word	0x00000008
.L_2570:


//--------------------- .nv.info._ZN2at6native18elementwise_kernelILi128ELi4EZNS0_15gpu_kernel_implIZZZNS0_54_GLOBAL__N__d8c5977b_16_LinearAlgebra_cu_7dd49032_297216addr_kernel_cudaERNS_14TensorIteratorERKN3c106ScalarES9_ENKUlvE_clEvENKUlvE4_clEvEUldddE0_EEvRNS_18TensorIteratorBaseERKT_EUliE_EEviT1_ --------------------------
	.section	.nv.info._ZN2at6native18elementwise_kernelILi128ELi4EZNS0_15gpu_kernel_implIZZZNS0_54_GLOBAL__N__d8c5977b_16_LinearAlgebra_cu_7dd49032_297216addr_kernel_cudaERNS_14TensorIteratorERKN3c106ScalarES9_ENKUlvE_clEvENKUlvE4_clEvEUldddE0_EEvRNS_18TensorIteratorBaseERKT_EUliE_EEviT1_,"",@"SHT_CUDA_INFO"
	.sectionflags	@""
	.align	4


	//----- nvinfo : EIATTR_CUDA_API_VERSION
	.align		4
        /*0000*/ 	.byte	0x04, 0x37
        /*0002*/ 	.short	(.L_2572 - .L_2571)
.L_2571:
        /*0004*/ 	.word	0x00000082


	//----- nvinfo : EIATTR_KPARAM_INFO
	.align		4
.L_2572:
        /*0008*/ 	.byte	0x04, 0x17
        /*000a*/ 	.short	(.L_2574 - .L_2573)
.L_2573:
        /*000c*/ 	.word	0x00000000
        /*0010*/ 	.short	0x0001
        /*0012*/ 	.short	0x0008
        /*0014*/ 	.byte	0x00, 0xf0, 0x21, 0x0c


	//----- nvinfo : EIATTR_KPARAM_INFO
	.align		4
.L_2574:
        /*0018*/ 	.byte	0x04, 0x17
        /*001a*/ 	.short	(.L_2576 - .L_2575)
.L_2575:
        /*001c*/ 	.word	0x00000000
        /*0020*/ 	.short	0x0000
        /*0022*/ 	.short	0x0000
        /*0024*/ 	.byte	0x00, 0xf0, 0x11, 0x00


	//----- nvinfo : EIATTR_SPARSE_MMA_MASK
	.align		4
.L_2576:
        /*0028*/ 	.byte	0x03, 0x50
        /*002a*/ 	.short	0x0000


	//----- nvinfo : EIATTR_MAXREG_COUNT
	.align		4
        /*002c*/ 	.byte	0x03, 0x1b
        /*002e*/ 	.short	0x0080


	//----- nvinfo : EIATTR_EXTERNS
	.align		4
        /*0030*/ 	.byte	0x04, 0x0f
        /*0032*/ 	.short	(.L_2578 - .L_2577)


	//   ....[0]....
	.align		4
.L_2577:
        /*0034*/ 	.word	index@(__assertfail)


	//----- nvinfo : EIATTR_MERCURY_ISA_VERSION
	.align		4
.L_2578:
        /*0038*/ 	.byte	0x03, 0x5f
        /*003a*/ 	.short	0x0101


	//----- nvinfo : EIATTR_SYSCALL_OFFSETS
	.align		4
        /*003c*/ 	.byte	0x04, 0x46
        /*003e*/ 	.short	(.L_2580 - .L_2579)


	//   ....[0]....
.L_2579:
        /*0040*/ 	.word	0x00002730


	//   ....[1]....
        /*0044*/ 	.word	0x00003640


	//   ....[2]....
        /*0048*/ 	.word	0x00004550


	//   ....[3]....
        /*004c*/ 	.word	0x000056c0


	//   ....[4]....
        /*0050*/ 	.word	0x00007e20


	//   ....[5]....
        /*0054*/ 	.word	0x00008d30


	//   ....[6]....
        /*0058*/ 	.word	0x00009c40


	//   ....[7]....
        /*005c*/ 	.word	0x0000adb0


	//   ....[8]....
        /*0060*/ 	.word	0x0000d500


	//   ....[9]....
        /*0064*/ 	.word	0x0000e410


	//   ....[10]....
        /*0068*/ 	.word	0x0000f320


	//   ....[11]....
        /*006c*/ 	.word	0x00010490


	//   ....[12]....
        /*0070*/ 	.word	0x00012bd0


	//   ....[13]....
        /*0074*/ 	.word	0x00013ae0


	//   ....[14]....
        /*0078*/ 	.word	0x000149f0


	//   ....[15]....
        /*007c*/ 	.word	0x00015b60


	//----- nvinfo : EIATTR_EXIT_INSTR_OFFSETS
	.align		4
.L_2580:
        /*0080*/ 	.byte	0x04, 0x1c
        /*0082*/ 	.short	(.L_2582 - .L_2581)


	//   ....[0]....
.L_2581:
        /*0084*/ 	.word	0x00010540


	//   ....[1]....
        /*0088*/ 	.word	0x00014ba0


	//   ....[2]....
        /*008c*/ 	.word	0x00014be0


	//   ....[3]....
        /*0090*/ 	.word	0x00014c70


	//   ....[4]....
        /*0094*/ 	.word	0x00014ca0


	//   ....[5]....
        /*0098*/ 	.word	0x00014cd0


	//   ....[6]....
        /*009c*/ 	.word	0x00014da0


	//   ....[7]....
        /*00a0*/ 	.word	0x00014e20


	//   ....[8]....
        /*00a4*/ 	.word	0x00014f00


	//   ....[9]....
        /*00a8*/ 	.word	0x00014f90


	//   ....[10]....
        /*00ac*/ 	.word	0x00014fb0


	//   ....[11]....
        /*00b0*/ 	.word	0x00015070


	//   ....[12]....
        /*00b4*/ 	.word	0x000150a0


	//   ....[13]....
        /*00b8*/ 	.word	0x00015270


	//   ....[14]....
        /*00bc*/ 	.word	0x00015410


	//   ....[15]....
        /*00c0*/ 	.word	0x00015490


	//   ....[16]....
        /*00c4*/ 	.word	0x00015540


	//   ....[17]....
        /*00c8*/ 	.word	0x00015700


	//   ....[18]....
        /*00cc*/ 	.word	0x000158c0


	//   ....[19]....
        /*00d0*/ 	.word	0x00015a60


	//   ....[20]....
        /*00d4*/ 	.word	0x00015b70


	//   ....[21]....
        /*00d8*/ 	.word	0x00015ba0


	//   ....[22]....
        /*00dc*/ 	.word	0x00015bd0


	//----- nvinfo : EIATTR_MAX_THREADS
	.align		4
.L_2582:
        /*00e0*/ 	.byte	0x04, 0x05
        /*00e2*/ 	.short	(.L_2584 - .L_2583)
.L_2583:
        /*00e4*/ 	.word	0x00000080
        /*00e8*/ 	.word	0x00000001
        /*00ec*/ 	.word	0x00000001


	//----- nvinfo : EIATTR_CRS_STACK_SIZE
	.align		4
.L_2584:
        /*00f0*/ 	.byte	0x04, 0x1e
        /*00f2*/ 	.short	(.L_2586 - .L_2585)
.L_2585:
        /*00f4*/ 	.word	0x00000000


	//----- nvinfo : EIATTR_CBANK_PARAM_SIZE
	.align		4
.L_2586:
        /*00f8*/ 	.byte	0x03, 0x19
        /*00fa*/ 	.short	0x0310


	//----- nvinfo : EIATTR_PARAM_CBANK
	.align		4
        /*00fc*/ 	.byte	0x04, 0x0a
        /*00fe*/ 	.short	(.L_2588 - .L_2587)
	.align		4
.L_2587:
        /*0100*/ 	.word	index@(.nv.constant0._ZN2at6native18elementwise_kernelILi128ELi4EZNS0_15gpu_kernel_implIZZZNS0_54_GLOBAL__N__d8c5977b_16_LinearAlgebra_cu_7dd49032_297216addr_kernel_cudaERNS_14TensorIteratorERKN3c106ScalarES9_ENKUlvE_clEvENKUlvE4_clEvEUldddE0_EEvRNS_18TensorIteratorBaseERKT_EUliE_EEviT1_)
        /*0104*/ 	.short	0x0210
        /*0106*/ 	.short	0x0310


	//----- nvinfo : EIATTR_SW_WAR
	.align		4
.L_2588:
        /*0108*/ 	.byte	0x04, 0x36
        /*010a*/ 	.short	(.L_2590 - .L_2589)
.L_2589:
        /*010c*/ 	.word	0x00000008
.L_2590:


//--------------------- .nv.info._ZN2at6native27unrolled_elementwise_kernelIZZZNS0_54_GLOBAL__N__d8c5977b_16_LinearAlgebra_cu_7dd49032_297216addr_kernel_cudaERNS_14TensorIteratorERKN3c106ScalarES8_ENKUlvE_clEvENKUlvE4_clEvEUldddE0_St5arrayIPcLm4EELi4E23TrivialOffsetCalculatorILi3EjESF_ILi1EjENS0_6memory12LoadWithCastILi3EEENSI_13StoreWithCastILi1EEEEEviT_T0_T2_T3_T4_T5_ --------------------------
	.section	.nv.info._ZN2at6native27unrolled_elementwise_kernelIZZZNS0_54_GLOBAL__N__d8c5977b_16_LinearAlgebra_cu_7dd49032_297216addr_kernel_cudaERNS_14TensorIteratorERKN3c106ScalarES8_ENKUlvE_clEvENKUlvE4_clEvEUldddE0_St5arrayIPcLm4EELi4E23TrivialOffsetCalculatorILi3EjESF_ILi1EjENS0_6memory12LoadWithCastILi3EEENSI_13StoreWithCastILi1EEEEEviT_T0_T2_T3_T4_T5_,"",@"SHT_CUDA_INFO"
	.sectionflags	@""
	.align	4


	//----- nvinfo : EIATTR_CUDA_API_VERSION
	.align		4
        /*0000*/ 	.byte	0x04, 0x37
        /*0002*/ 	.short	(.L_2592 - .L_2591)
.L_2591:
        /*0004*/ 	.word	0x00000082


	//----- nvinfo : EIATTR_KPARAM_INFO
	.align		4
.L_2592:
        /*0008*/ 	.byte	0x04, 0x17
        /*000a*/ 	.short	(.L_2594 - .L_2593)
.L_2593:
        /*000c*/ 	.word	0x00000000
        /*0010*/ 	.short	0x0006
        /*0012*/ 	.short	0x0054
        /*0014*/ 	.byte	0x00, 0xf0, 0x21, 0x00


	//----- nvinfo : EIATTR_KPARAM_INFO
	.align		4
.L_2594:
        /*0018*/ 	.byte	0x04, 0x17
        /*001a*/ 	.short	(.L_2596 - .L_2595)
.L_2595:
        /*001c*/ 	.word	0x00000000
        /*0020*/ 	.short	0x0005
        /*0022*/ 	.short	0x0044
        /*0024*/ 	.byte	0x00, 0xf0, 0x41, 0x00


	//----- nvinfo : EIATTR_KPARAM_INFO
	.align		4
.L_2596:
        /*0028*/ 	.byte	0x04, 0x17
        /*002a*/ 	.short	(.L_2598 - .L_2597)
.L_2597:
        /*002c*/ 	.word	0x00000000
        /*0030*/ 	.short	0x0004
        /*0032*/ 	.short	0x0041
        /*0034*/ 	.byte	0x00, 0xf0, 0x05, 0x00


	//----- nvinfo : EIATTR_KPARAM_INFO
	.align		4
.L_2598:
        /*0038*/ 	.byte	0x04, 0x17
        /*003a*/ 	.short	(.L_2600 - .L_2599)
.L_2599:
        /*003c*/ 	.word	0x00000000
        /*0040*/ 	.short	0x0003
        /*0042*/ 	.short	0x0040
        /*0044*/ 	.byte	0x00, 0xf0, 0x05, 0x00


	//----- nvinfo : EIATTR_KPARAM_INFO
	.align		4
.L_2600:
        /*0048*/ 	.byte	0x04, 0x17
        /*004a*/ 	.short	(.L_2602 - .L_2601)
.L_2601:
        /*004c*/ 	.word	0x00000000
        /*0050*/ 	.short	0x0002
        /*0052*/ 	.short	0x0020
        /*0054*/ 	.byte	0x00, 0xf0, 0x81, 0x00


	//----- nvinfo : EIATTR_KPARAM_INFO
	.align		4
.L_2602:
        /*0058*/ 	.byte	0x04, 0x17
        /*005a*/ 	.short	(.L_2604 - .L_2603)
.L_2603:
        /*005c*/ 	.word	0x00000000
        /*0060*/ 	.short	0x0001
        /*0062*/ 	.short	0x0008
        /*0064*/ 	.byte	0x00, 0xf0, 0x61, 0x00


	//----- nvinfo : EIATTR_KPARAM_INFO
	.align		4
.L_2604:
        /*0068*/ 	.byte	0x04, 0x17
        /*006a*/ 	.short	(.L_2606 - .L_2605)
.L_2605:
        /*006c*/ 	.word	0x00000000
        /*0070*/ 	.short	0x0000
        /*0072*/ 	.short	0x0000
        /*0074*/ 	.byte	0x00, 0xf0, 0x11, 0x00


	//----- nvinfo : EIATTR_SPARSE_MMA_MASK
	.align		4
.L_2606:
        /*0078*/ 	.byte	0x03, 0x50
        /*007a*/ 	.short	0x0000


	//----- nvinfo : EIATTR_MAXREG_COUNT
	.align		4
        /*007c*/ 	.byte	0x03, 0x1b
        /*007e*/ 	.short	0x00ff


	//----- nvinfo : EIATTR_EXTERNS
	.align		4
        /*0080*/ 	.byte	0x04, 0x0f
        /*0082*/ 	.short	(.L_2608 - .L_2607)


	//   ....[0]....
	.align		4
.L_2607:
        /*0084*/ 	.word	index@(__assertfail)


	//----- nvinfo : EIATTR_MERCURY_ISA_VERSION
	.align		4
.L_2608:
        /*0088*/ 	.byte	0x03, 0x5f
        /*008a*/ 	.short	0x0101


	//----- nvinfo : EIATTR_SYSCALL_OFFSETS
	.align		4
        /*008c*/ 	.byte	0x04, 0x46
        /*008e*/ 	.short	(.L_2610 - .L_2609)


	//   ....[0]....
.L_2609:
        /*0090*/ 	.word	0x00000fb0


	//   ....[1]....
        /*0094*/ 	.word	0x00001ed0


	//   ....[2]....
        /*0098*/ 	.word	0x00002df0


	//   ....[3]....
        /*009c*/ 	.word	0x00003d90


	//   ....[4]....
        /*00a0*/ 	.word	0x00004cb0


	//   ....[5]....
        /*00a4*/ 	.word	0x00005bd0


	//   ....[6]....
        /*00a8*/ 	.word	0x00006b90


	//   ....[7]....
        /*00ac*/ 	.word	0x00007ab0


	//   ....[8]....
        /*00b0*/ 	.word	0x000089d0


	//   ....[9]....
        /*00b4*/ 	.word	0x00009970


	//   ....[10]....
        /*00b8*/ 	.word	0x0000a8a0


	//   ....[11]....
        /*00bc*/ 	.word	0x0000b7c0


	//   ....[12]....
        /*00c0*/ 	.word	0x0000ca60


	//   ....[13]....
        /*00c4*/ 	.word	0x0000dbf0


	//   ....[14]....
        /*00c8*/ 	.word	0x0000ed70


	//   ....[15]....
        /*00cc*/ 	.word	0x0000ff10


	//----- nvinfo : EIATTR_EXIT_INSTR_OFFSETS
	.align		4
.L_2610:
        /*00d0*/ 	.byte	0x04, 0x1c
        /*00d2*/ 	.short	(.L_2612 - .L_2611)


	//   ....[0]....
.L_2611:
        /*00d4*/ 	.word	0x0000ee10


	//   ....[1]....
        /*00d8*/ 	.word	0x0000ef50


	//   ....[2]....
        /*00dc*/ 	.word	0x0000ef90


	//   ....[3]....
        /*00e0*/ 	.word	0x0000f020


	//   ....[4]....
        /*00e4*/ 	.word	0x0000f050


	//   ....[5]....
        /*00e8*/ 	.word	0x0000f080


	//   ....[6]....
        /*00ec*/ 	.word	0x0000f150


	//   ....[7]....
        /*00f0*/ 	.word	0x0000f1d0


	//   ....[8]....
        /*00f4*/ 	.word	0x0000f2b0


	//   ....[9]....
        /*00f8*/ 	.word	0x0000f340


	//   ....[10]....
        /*00fc*/ 	.word	0x0000f360


	//   ....[11]....
        /*0100*/ 	.word	0x0000f420


	//   ....[12]....
        /*0104*/ 	.word	0x0000f450


	//   ....[13]....
        /*0108*/ 	.word	0x0000f620


	//   ....[14]....
        /*010c*/ 	.word	0x0000f7c0


	//   ....[15]....
        /*0110*/ 	.word	0x0000f840


	//   ....[16]....
        /*0114*/ 	.word	0x0000f8f0


	//   ....[17]....
        /*0118*/ 	.word	0x0000fab0


	//   ....[18]....
        /*011c*/ 	.word	0x0000fc70


	//   ....[19]....
        /*0120*/ 	.word	0x0000fe10


	//   ....[20]....
        /*0124*/ 	.word	0x0000ff20


	//   ....[21]....
        /*0128*/ 	.word	0x0000ff50


	//   ....[22]....
        /*012c*/ 	.word	0x0000ff80


	//----- nvinfo : EIATTR_MAX_THREADS
	.align		4
.L_2612:
        /*0130*/ 	.byte	0x04, 0x05
        /*0132*/ 	.short	(.L_2614 - .L_2613)
.L_2613:
        /*0134*/ 	.word	0x00000080
        /*0138*/ 	.word	0x00000001
        /*013c*/ 	.word	0x00000001


	//----- nvinfo : EIATTR_CRS_STACK_SIZE
	.align		4
.L_2614:
        /*0140*/ 	.byte	0x04, 0x1e
        /*0142*/ 	.short	(.L_2616 - .L_2615)
.L_2615:
        /*0144*/ 	.word	0x00000000


	//----- nvinfo : EIATTR_CBANK_PARAM_SIZE
	.align		4
.L_2616:
        /*0148*/ 	.byte	0x03, 0x19
        /*014a*/ 	.short	0x005c


	//----- nvinfo : EIATTR_PARAM_CBANK
	.align		4
        /*014c*/ 	.byte	0x04, 0x0a
        /*014e*/ 	.short	(.L_2618 - .L_2617)
	.align		4
.L_2617:
        /*0150*/ 	.word	index@(.nv.constant0._ZN2at6native27unrolled_elementwise_kernelIZZZNS0_54_GLOBAL__N__d8c5977b_16_LinearAlgebra_cu_7dd49032_297216addr_kernel_cudaERNS_14TensorIteratorERKN3c106ScalarES8_ENKUlvE_clEvENKUlvE4_clEvEUldddE0_St5arrayIPcLm4EELi4E23TrivialOffsetCalculatorILi3EjESF_ILi1EjENS0_6memory12LoadWithCastILi3EEENSI_13StoreWithCastILi1EEEEEviT_T0_T2_T3_T4_T5_)
        /*0154*/ 	.short	0x0210
        /*0156*/ 	.short	0x005c


	//----- nvinfo : EIATTR_SW_WAR
	.align		4
.L_2618:
        /*0158*/ 	.byte	0x04, 0x36
        /*015a*/ 	.short	(.L_2620 - .L_2619)
.L_2619:
        /*015c*/ 	.word	0x00000008
.L_2620:


//--------------------- .nv.info._ZN2at6native18elementwise_kernelILi128ELi2EZNS0_22gpu_kernel_impl_nocastIZZZNS0_54_GLOBAL__N__d8c5977b_16_LinearAlgebra_cu_7dd49032_297216addr_kernel_cudaERNS_14TensorIteratorERKN3c106ScalarES9_ENKUlvE_clEvENKUlvE4_clEvEUldddE0_EEvRNS_18TensorIteratorBaseERKT_EUliE_EEviT1_ --------------------------
	.section	.nv.info._ZN2at6native18elementwise_kernelILi128ELi2EZNS0_22gpu_kernel_impl_nocastIZZZNS0_54_GLOBAL__N__d8c5977b_16_LinearAlgebra_cu_7dd49032_297216addr_kernel_cudaERNS_14TensorIteratorERKN3c106ScalarES9_ENKUlvE_clEvENKUlvE4_clEvEUldddE0_EEvRNS_18TensorIteratorBaseERKT_EUliE_EEviT1_,"",@"SHT_CUDA_INFO"
	.sectionflags	@""
	.align	4


	//----- nvinfo : EIATTR_CUDA_API_VERSION
	.align		4
        /*0000*/ 	.byte	0x04, 0x37
        /*0002*/ 	.short	(.L_2622 - .L_2621)
.L_2621:
        /*0004*/ 	.word	0x00000082


	//----- nvinfo : EIATTR_KPARAM_INFO
	.align		4
.L_2622:
        /*0008*/ 	.byte	0x04, 0x17
        /*000a*/ 	.short	(.L_2624 - .L_2623)
.L_2623:
        /*000c*/ 	.word	0x00000000
        /*0010*/ 	.short	0x0001
        /*0012*/ 	.short	0x0008
        /*0014*/ 	.byte	0x00, 0xf0, 0x01, 0x0c


	//----- nvinfo : EIATTR_KPARAM_INFO
	.align		4
.L_2624:
        /*0018*/ 	.byte	0x04, 0x17
        /*001a*/ 	.short	(.L_2626 - .L_2625)
.L_2625:
        /*001c*/ 	.word	0x00000000
        /*0020*/ 	.short	0x0000
        /*0022*/ 	.short	0x0000
        /*0024*/ 	.byte	0x00, 0xf0, 0x11, 0x00


	//----- nvinfo : EIATTR_SPARSE_MMA_MASK
	.align		4
.L_2626:
        /*0028*/ 	.byte	0x03, 0x50
        /*002a*/ 	.short	0x0000


	//----- nvinfo : EIATTR_MAXREG_COUNT
	.align		4
        /*002c*/ 	.byte	0x03, 0x1b
        /*002e*/ 	.short	0x0080


	//----- nvinfo : EIATTR_MERCURY_ISA_VERSION
	.align		4
        /*0030*/ 	.byte	0x03, 0x5f
        /*0032*/ 	.short	0x0101


	//----- nvinfo : EIATTR_EXIT_INSTR_OFFSETS
	.align		4
        /*0034*/ 	.byte	0x04, 0x1c
        /*0036*/ 	.short	(.L_2628 - .L_2627)


	//   ....[0]....
.L_2627:
        /*0038*/ 	.word	0x000019c0


	//   ....[1]....
        /*003c*/ 	.word	0x000032d0


	//----- nvinfo : EIATTR_MAX_THREADS
	.align		4
.L_2628:
        /*0040*/ 	.byte	0x04, 0x05
        /*0042*/ 	.short	(.L_2630 - .L_2629)
.L_2629:
        /*0044*/ 	.word	0x00000080
        /*0048*/ 	.word	0x00000001
        /*004c*/ 	.word	0x00000001


	//----- nvinfo : EIATTR_CRS_STACK_SIZE
	.align		4
.L_2630:
        /*0050*/ 	.byte	0x04, 0x1e
        /*0052*/ 	.short	(.L_2632 - .L_2631)
.L_2631:
        /*0054*/ 	.word	0x00000000


	//----- nvinfo : EIATTR_CBANK_PARAM_SIZE
	.align		4
.L_2632:
        /*0058*/ 	.byte	0x03, 0x19
        /*005a*/ 	.short	0x0308


	//----- nvinfo : EIATTR_PARAM_CBANK
	.align		4
        /*005c*/ 	.byte	0x04, 0x0a
        /*005e*/ 	.short	(.L_2634 - .L_2633)
	.align		4
.L_2633:
        /*0060*/ 	.word	index@(.nv.constant0._ZN2at6native18elementwise_kernelILi128ELi2EZNS0_22gpu_kernel_impl_nocastIZZZNS0_54_GLOBAL__N__d8c5977b_16_LinearAlgebra_cu_7dd49032_297216addr_kernel_cudaERNS_14TensorIteratorERKN3c106ScalarES9_ENKUlvE_clEvENKUlvE4_clEvEUldddE0_EEvRNS_18TensorIteratorBaseERKT_EUliE_EEviT1_)
        /*0064*/ 	.short	0x0210
        /*0066*/ 	.short	0x0308


	//----- nvinfo : EIATTR_SW_WAR
	.align		4
.L_2634:
        /*0068*/ 	.byte	0x04, 0x36
        /*006a*/ 	.short	(.L_2636 - .L_2635)
.L_2635:
        /*006c*/ 	.word	0x00000008
.L_2636:


//--------------------- .nv.info._ZN2at6native27unrolled_elementwise_kernelIZZZNS0_54_GLOBAL__N__d8c5977b_16_LinearAlgebra_cu_7dd49032_297216addr_kernel_cudaERNS_14TensorIteratorERKN3c106ScalarES8_ENKUlvE_clEvENKUlvE4_clEvEUldddE0_St5arrayIPcLm4EELi4E23TrivialOffsetCalculatorILi3EjESF_ILi1EjENS0_6memory15LoadWithoutCastENSI_16StoreWithoutCastEEEviT_T0_T2_T3_T4_T5_ --------------------------
	.section	.nv.info._ZN2at6native27unrolled_elementwise_kernelIZZZNS0_54_GLOBAL__N__d8c5977b_16_LinearAlgebra_cu_7dd49032_297216addr_kernel_cudaERNS_14TensorIteratorERKN3c106ScalarES8_ENKUlvE_clEvENKUlvE4_clEvEUldddE0_St5arrayIPcLm4EELi4E23TrivialOffsetCalculatorILi3EjESF_ILi1EjENS0_6memory15LoadWithoutCastENSI_16StoreWithoutCastEEEviT_T0_T2_T3_T4_T5_,"",@"SHT_CUDA_INFO"
	.sectionflags	@""
	.align	4


	//----- nvinfo : EIATTR_CUDA_API_VERSION
	.align		4
        /*0000*/ 	.byte	0x04, 0x37
        /*0002*/ 	.short	(.L_2638 - .L_2637)
.L_2637:
        /*0004*/ 	.word	0x00000082


	//----- nvinfo : EIATTR_KPARAM_INFO
	.align		4
.L_2638:
        /*0008*/ 	.byte	0x04, 0x17
        /*000a*/ 	.short	(.L_2640 - .L_2639)
.L_2639:
        /*000c*/ 	.word	0x00000000
        /*0010*/ 	.short	0x0006
        /*0012*/ 	.short	0x0043
        /*0014*/ 	.byte	0x00, 0xf0, 0x05, 0x00


	//----- nvinfo : EIATTR_KPARAM_INFO
	.align		4
.L_2640:
        /*0018*/ 	.byte	0x04, 0x17
        /*001a*/ 	.short	(.L_2642 - .L_2641)
.L_2641:
        /*001c*/ 	.word	0x00000000
        /*0020*/ 	.short	0x0005
        /*0022*/ 	.short	0x0042
        /*0024*/ 	.byte	0x00, 0xf0, 0x05, 0x00


	//----- nvinfo : EIATTR_KPARAM_INFO
	.align		4
.L_2642:
        /*0028*/ 	.byte	0x04, 0x17
        /*002a*/ 	.short	(.L_2644 - .L_2643)
.L_2643:
        /*002c*/ 	.word	0x00000000
        /*0030*/ 	.short	0x0004
        /*0032*/ 	.short	0x0041
        /*0034*/ 	.byte	0x00, 0xf0, 0x05, 0x00


	//----- nvinfo : EIATTR_KPARAM_INFO
	.align		4
.L_2644:
        /*0038*/ 	.byte	0x04, 0x17
        /*003a*/ 	.short	(.L_2646 - .L_2645)
.L_2645:
        /*003c*/ 	.word	0x00000000
        /*0040*/ 	.short	0x0003
        /*0042*/ 	.short	0x0040
        /*0044*/ 	.byte	0x00, 0xf0, 0x05, 0x00


	//----- nvinfo : EIATTR_KPARAM_INFO
	.align		4
.L_2646:
        /*0048*/ 	.byte	0x04, 0x17
        /*004a*/ 	.short	(.L_2648 - .L_2647)
.L_2647:
        /*004c*/ 	.word	0x00000000
        /*0050*/ 	.short	0x0002
        /*0052*/ 	.short	0x0020
        /*0054*/ 	.byte	0x00, 0xf0, 0x81, 0x00


	//----- nvinfo : EIATTR_KPARAM_INFO
	.align		4
.L_2648:
        /*0058*/ 	.byte	0x04, 0x17
        /*005a*/ 	.short	(.L_2650 - .L_2649)
.L_2649:
        /*005c*/ 	.word	0x00000000
        /*0060*/ 	.short	0x0001
        /*0062*/ 	.short	0x0008
        /*0064*/ 	.byte	0x00, 0xf0, 0x61, 0x00


	//----- nvinfo : EIATTR_KPARAM_INFO
	.align		4
.L_2650:
        /*0068*/ 	.byte	0x04, 0x17
        /*006a*/ 	.short	(.L_2652 - .L_2651)
.L_2651:
        /*006c*/ 	.word	0x00000000
        /*0070*/ 	.short	0x0000
        /*0072*/ 	.short	0x0000
        /*0074*/ 	.byte	0x00, 0xf0, 0x11, 0x00


	//----- nvinfo : EIATTR_SPARSE_MMA_MASK
	.align		4
.L_2652:
        /*0078*/ 	.byte	0x03, 0x50
        /*007a*/ 	.short	0x0000


	//----- nvinfo : EIATTR_MAXREG_COUNT
	.align		4
        /*007c*/ 	.byte	0x03, 0x1b
        /*007e*/ 	.short	0x00ff


	//----- nvinfo : EIATTR_MERCURY_ISA_VERSION
	.align		4
        /*0080*/ 	.byte	0x03, 0x5f
        /*0082*/ 	.short	0x0101


	//----- nvinfo : EIATTR_EXIT_INSTR_OFFSETS
	.align		4
        /*0084*/ 	.byte	0x04, 0x1c
        /*0086*/ 	.short	(.L_2654 - .L_2653)


	//   ....[0]....
.L_2653:
        /*0088*/ 	.word	0x00000640


	//   ....[1]....
        /*008c*/ 	.word	0x00000690


	//----- nvinfo : EIATTR_MAX_THREADS
	.align		4
.L_2654:
        /*0090*/ 	.byte	0x04, 0x05
        /*0092*/ 	.short	(.L_2656 - .L_2655)
.L_2655:
        /*0094*/ 	.word	0x00000080
        /*0098*/ 	.word	0x00000001
        /*009c*/ 	.word	0x00000001


	//----- nvinfo : EIATTR_CRS_STACK_SIZE
	.align		4
.L_2656:
        /*00a0*/ 	.byte	0x04, 0x1e
        /*00a2*/ 	.short	(.L_2658 - .L_2657)
.L_2657:
        /*00a4*/ 	.word	0x00000000


	//----- nvinfo : EIATTR_CBANK_PARAM_SIZE
	.align		4
.L_2658:
        /*00a8*/ 	.byte	0x03, 0x19
        /*00aa*/ 	.short	0x0044


	//----- nvinfo : EIATTR_PARAM_CBANK
	.align		4
        /*00ac*/ 	.byte	0x04, 0x0a
        /*00ae*/ 	.short	(.L_2660 - .L_2659)
	.align		4
.L_2659:
        /*00b0*/ 	.word	index@(.nv.constant0._ZN2at6native27unrolled_elementwise_kernelIZZZNS0_54_GLOBAL__N__d8c5977b_16_LinearAlgebra_cu_7dd49032_297216addr_kernel_cudaERNS_14TensorIteratorERKN3c106ScalarES8_ENKUlvE_clEvENKUlvE4_clEvEUldddE0_St5arrayIPcLm4EELi4E23TrivialOffsetCalculatorILi3EjESF_ILi1EjENS0_6memory15LoadWithoutCastENSI_16StoreWithoutCastEEEviT_T0_T2_T3_T4_T5_)
        /*00b4*/ 	.short	0x0210
        /*00b6*/ 	.short	0x0044


	//----- nvinfo : EIATTR_SW_WAR
	.align		4
.L_2660:
        /*00b8*/ 	.byte	0x04, 0x36
        /*00ba*/ 	.short	(.L_2662 - .L_2661)
.L_2661:
        /*00bc*/ 	.word	0x00000008
.L_2662:


//--------------------- .nv.info._ZN2at6native29vectorized_elementwise_kernelILi2EZZZNS0_54_GLOBAL__N__d8c5977b_16_LinearAlgebra_cu_7dd49032_297216addr_kernel_cudaERNS_14TensorIteratorERKN3c106ScalarES8_ENKUlvE_clEvENKUlvE4_clEvEUldddE0_St5arrayIPcLm4EEEEviT0_T1_ --------------------------
	.section	.nv.info._ZN2at6native29vectorized_elementwise_kernelILi2EZZZNS0_54_GLOBAL__N__d8c5977b_16_LinearAlgebra_cu_7dd49032_297216addr_kernel_cudaERNS_14TensorIteratorERKN3c106ScalarES8_ENKUlvE_clEvENKUlvE4_clEvEUldddE0_St5arrayIPcLm4EEEEviT0_T1_,"",@"SHT_CUDA_INFO"
	.sectionflags	@""
	.align	4


	//----- nvinfo : EIATTR_CUDA_API_VERSION
	.align		4
        /*0000*/ 	.byte	0x04, 0x37
        /*0002*/ 	.short	(.L_2664 - .L_2663)
.L_2663:
        /*0004*/ 	.word	0x00000082


	//----- nvinfo : EIATTR_KPARAM_INFO
	.align		4
.L_2664:
        /*0008*/ 	.byte	0x04, 0x17
        /*000a*/ 	.short	(.L_2666 - .L_2665)
.L_2665:
        /*000c*/ 	.word	0x00000000
        /*0010*/ 	.short	0x0002
        /*0012*/ 	.short	0x0020
        /*0014*/ 	.byte	0x00, 0xf0, 0x81, 0x00


	//----- nvinfo : EIATTR_KPARAM_INFO
	.align		4
.L_2666:
        /*0018*/ 	.byte	0x04, 0x17
        /*001a*/ 	.short	(.L_2668 - .L_2667)
.L_2667:
        /*001c*/ 	.word	0x00000000
        /*0020*/ 	.short	0x0001
        /*0022*/ 	.short	0x0008
        /*0024*/ 	.byte	0x00, 0xf0, 0x61, 0x00


	//----- nvinfo : EIATTR_KPARAM_INFO
	.align		4
.L_2668:
        /*0028*/ 	.byte	0x04, 0x17
        /*002a*/ 	.short	(.L_2670 - .L_2669)
.L_2669:
        /*002c*/ 	.word	0x00000000
        /*0030*/ 	.short	0x0000
        /*0032*/ 	.short	0x0000
        /*0034*/ 	.byte	0x00, 0xf0, 0x11, 0x00


	//----- nvinfo : EIATTR_SPARSE_MMA_MASK
	.align		4
.L_2670:
        /*0038*/ 	.byte	0x03, 0x50
        /*003a*/ 	.short	0x0000


	//----- nvinfo : EIATTR_MAXREG_COUNT
	.align		4
        /*003c*/ 	.byte	0x03, 0x1b
        /*003e*/ 	.short	0x00ff


	//----- nvinfo : EIATTR_MERCURY_ISA_VERSION
	.align		4
        /*0040*/ 	.byte	0x03, 0x5f
        /*0042*/ 	.short	0x0101


	//----- nvinfo : EIATTR_EXIT_INSTR_OFFSETS
	.align		4
        /*0044*/ 	.byte	0x04, 0x1c
        /*0046*/ 	.short	(.L_2672 - .L_2671)


	//   ....[0]....
.L_2671:
        /*0048*/ 	.word	0x00000400


	//   ....[1]....
        /*004c*/ 	.word	0x00001090


	//   ....[2]....
        /*0050*/ 	.word	0x000010e0


	//----- nvinfo : EIATTR_MAX_THREADS
	.align		4
.L_2672:
        /*0054*/ 	.byte	0x04, 0x05
        /*0056*/ 	.short	(.L_2674 - .L_2673)
.L_2673:
        /*0058*/ 	.word	0x00000080
        /*005c*/ 	.word	0x00000001
        /*0060*/ 	.word	0x00000001


	//----- nvinfo : EIATTR_CRS_STACK_SIZE
	.align		4
.L_2674:
        /*0064*/ 	.byte	0x04, 0x1e
        /*0066*/ 	.short	(.L_2676 - .L_2675)
.L_2675:
        /*0068*/ 	.word	0x00000000


	//----- nvinfo : EIATTR_CBANK_PARAM_SIZE
	.align		4
.L_2676:
        /*006c*/ 	.byte	0x03, 0x19
        /*006e*/ 	.short	0x0040


	//----- nvinfo : EIATTR_PARAM_CBANK
	.align		4
        /*0070*/ 	.byte	0x04, 0x0a
        /*0072*/ 	.short	(.L_2678 - .L_2677)
	.align		4
.L_2677:
        /*0074*/ 	.word	index@(.nv.constant0._ZN2at6native29vectorized_elementwise_kernelILi2EZZZNS0_54_GLOBAL__N__d8c5977b_16_LinearAlgebra_cu_7dd49032_297216addr_kernel_cudaERNS_14TensorIteratorERKN3c106ScalarES8_ENKUlvE_clEvENKUlvE4_clEvEUldddE0_St5arrayIPcLm4EEEEviT0_T1_)
        /*0078*/ 	.short	0x0210
        /*007a*/ 	.short	0x0040


	//----- nvinfo : EIATTR_SW_WAR
	.align		4
.L_2678:
        /*007c*/ 	.byte	0x04, 0x36
        /*007e*/ 	.short	(.L_2680 - .L_2679)
.L_2679:
        /*0080*/ 	.word	0x00000008
.L_2680:


//--------------------- .nv.info._ZN2at6native29vectorized_elementwise_kernelILi4EZZZNS0_54_GLOBAL__N__d8c5977b_16_LinearAlgebra_cu_7dd49032_297216addr_kernel_cudaERNS_14TensorIteratorERKN3c106ScalarES8_ENKUlvE_clEvENKUlvE4_clEvEUldddE0_St5arrayIPcLm4EEEEviT0_T1_ --------------------------
	.section	.nv.info._ZN2at6native29vectorized_elementwise_kernelILi4EZZZNS0_54_GLOBAL__N__d8c5977b_16_LinearAlgebra_cu_7dd49032_297216addr_kernel_cudaERNS_14TensorIteratorERKN3c106ScalarES8_ENKUlvE_clEvENKUlvE4_clEvEUldddE0_St5arrayIPcLm4EEEEviT0_T1_,"",@"SHT_CUDA_INFO"
	.sectionflags	@""
	.align	4


	//----- nvinfo : EIATTR_CUDA_API_VERSION
	.align		4
        /*0000*/ 	.byte	0x04, 0x37
        /*0002*/ 	.short	(.L_2682 - .L_2681)
.L_2681:
        /*0004*/ 	.word	0x00000082


	//----- nvinfo : EIATTR_KPARAM_INFO
	.align		4
.L_2682:
        /*0008*/ 	.byte	0x04, 0x17
        /*000a*/ 	.short	(.L_2684 - .L_2683)
.L_2683:
        /*000c*/ 	.word	0x00000000
        /*0010*/ 	.short	0x0002
        /*0012*/ 	.short	0x0020
        /*0014*/ 	.byte	0x00, 0xf0, 0x81, 0x00


	//----- nvinfo : EIATTR_KPARAM_INFO
	.align		4
.L_2684:
        /*0018*/ 	.byte	0x04, 0x17
        /*001a*/ 	.short	(.L_2686 - .L_2685)
.L_2685:
        /*001c*/ 	.word	0x00000000
        /*0020*/ 	.short	0x0001
        /*0022*/ 	.short	0x0008
        /*0024*/ 	.byte	0x00, 0xf0, 0x61, 0x00


	//----- nvinfo : EIATTR_KPARAM_INFO
	.align		4
.L_2686:
        /*0028*/ 	.byte	0x04, 0x17
        /*002a*/ 	.short	(.L_2688 - .L_2687)
.L_2687:
        /*002c*/ 	.word	0x00000000
        /*0030*/ 	.short	0x0000
        /*0032*/ 	.short	0x0000
        /*0034*/ 	.byte	0x00, 0xf0, 0x11, 0x00


	//----- nvinfo : EIATTR_SPARSE_MMA_MASK
	.align		4
.L_2688:
        /*0038*/ 	.byte	0x03, 0x50
        /*003a*/ 	.short	0x0000


	//----- nvinfo : EIATTR_MAXREG_COUNT
	.align		4
        /*003c*/ 	.byte	0x03, 0x1b
        /*003e*/ 	.short	0x00ff


	//----- nvinfo : EIATTR_MERCURY_ISA_VERSION
	.align		4
        /*0040*/ 	.byte	0x03, 0x5f
        /*0042*/ 	.short	0x0101


	//----- nvinfo : EIATTR_EXIT_INSTR_OFFSETS
	.align		4
        /*0044*/ 	.byte	0x04, 0x1c
        /*0046*/ 	.short	(.L_2690 - .L_2689)


	//   ....[0]....
.L_2689:
        /*0048*/ 	.word	0x00000400


	//   ....[1]....
        /*004c*/ 	.word	0x00001090


	//   ....[2]....
        /*0050*/ 	.word	0x000010e0


	//----- nvinfo : EIATTR_MAX_THREADS
	.align		4
.L_2690:
        /*0054*/ 	.byte	0x04, 0x05
        /*0056*/ 	.short	(.L_2692 - .L_2691)
.L_2691:
        /*0058*/ 	.word	0x00000080
        /*005c*/ 	.word	0x00000001
        /*0060*/ 	.word	0x00000001


	//----- nvinfo : EIATTR_CRS_STACK_SIZE
	.align		4
.L_2692:
        /*0064*/ 	.byte	0x04, 0x1e
        /*0066*/ 	.short	(.L_2694 - .L_2693)
.L_2693:
        /*0068*/ 	.word	0x00000000


	//----- nvinfo : EIATTR_CBANK_PARAM_SIZE
	.align		4
.L_2694:
        /*006c*/ 	.byte	0x03, 0x19
        /*006e*/ 	.short	0x0040


	//----- nvinfo : EIATTR_PARAM_CBANK
	.align		4
        /*0070*/ 	.byte	0x04, 0x0a
        /*0072*/ 	.short	(.L_2696 - .L_2695)
	.align		4
.L_2695:
        /*0074*/ 	.word	index@(.nv.constant0._ZN2at6native29vectorized_elementwise_kernelILi4EZZZNS0_54_GLOBAL__N__d8c5977b_16_LinearAlgebra_cu_7dd49032_297216addr_kernel_cudaERNS_14TensorIteratorERKN3c106ScalarES8_ENKUlvE_clEvENKUlvE4_clEvEUldddE0_St5arrayIPcLm4EEEEviT0_T1_)
        /*0078*/ 	.short	0x0210
        /*007a*/ 	.short	0x0040


	//----- nvinfo : EIATTR_SW_WAR
	.align		4
.L_2696:
        /*007c*/ 	.byte	0x04, 0x36
        /*007e*/ 	.short	(.L_2698 - .L_2697)
.L_2697:
        /*0080*/ 	.word	0x00000008
.L_2698:


//--------------------- .nv.info._ZN2at6native29vectorized_elementwise_kernelILi8EZZZNS0_54_GLOBAL__N__d8c5977b_16_LinearAlgebra_cu_7dd49032_297216addr_kernel_cudaERNS_14TensorIteratorERKN3c106ScalarES8_ENKUlvE_clEvENKUlvE4_clEvEUldddE0_St5arrayIPcLm4EEEEviT0_T1_ --------------------------
	.section	.nv.info._ZN2at6native29vectorized_elementwise_kernelILi8EZZZNS0_54_GLOBAL__N__d8c5977b_16_LinearAlgebra_cu_7dd49032_297216addr_kernel_cudaERNS_14TensorIteratorERKN3c106ScalarES8_ENKUlvE_clEvENKUlvE4_clEvEUldddE0_St5arrayIPcLm4EEEEviT0_T1_,"",@"SHT_CUDA_INFO"
	.sectionflags	@""
	.align	4


	//----- nvinfo : EIATTR_CUDA_API_VERSION
	.align		4
        /*0000*/ 	.byte	0x04, 0x37
        /*0002*/ 	.short	(.L_2700 - .L_2699)
.L_2699:
        /*0004*/ 	.word	0x00000082


	//----- nvinfo : EIATTR_KPARAM_INFO
	.align		4
.L_2700:
        /*0008*/ 	.byte	0x04, 0x17
        /*000a*/ 	.short	(.L_2702 - .L_2701)
.L_2701:
        /*000c*/ 	.word	0x00000000
        /*0010*/ 	.short	0x0002
        /*0012*/ 	.short	0x0020
        /*0014*/ 	.byte	0x00, 0xf0, 0x81, 0x00


	//----- nvinfo : EIATTR_KPARAM_INFO
	.align		4
.L_2702:
        /*0018*/ 	.byte	0x04, 0x17
        /*001a*/ 	.short	(.L_2704 - .L_2703)
.L_2703:
        /*001c*/ 	.word	0x00000000
        /*0020*/ 	.short	0x0001
        /*0022*/ 	.short	0x0008
        /*0024*/ 	.byte	0x00, 0xf0, 0x61, 0x00


	//----- nvinfo : EIATTR_KPARAM_INFO
	.align		4
.L_2704:
        /*0028*/ 	.byte	0x04, 0x17
        /*002a*/ 	.short	(.L_2706 - .L_2705)
.L_2705:
        /*002c*/ 	.word	0x00000000
        /*0030*/ 	.short	0x0000
        /*0032*/ 	.short	0x0000
        /*0034*/ 	.byte	0x00, 0xf0, 0x11, 0x00


	//----- nvinfo : EIATTR_SPARSE_MMA_MASK
	.align		4
.L_2706:
        /*0038*/ 	.byte	0x03, 0x50
        /*003a*/ 	.short	0x0000


	//----- nvinfo : EIATTR_MAXREG_COUNT
	.align		4
        /*003c*/ 	.byte	0x03, 0x1b
        /*003e*/ 	.short	0x00ff


	//----- nvinfo : EIATTR_MERCURY_ISA_VERSION
	.align		4
        /*0040*/ 	.byte	0x03, 0x5f
        /*0042*/ 	.short	0x0101


	//----- nvinfo : EIATTR_EXIT_INSTR_OFFSETS
	.align		4
        /*0044*/ 	.byte	0x04, 0x1c
        /*0046*/ 	.short	(.L_2708 - .L_2707)


	//   ....[0]....
.L_2707:
        /*0048*/ 	.word	0x00000400


	//   ....[1]....
        /*004c*/ 	.word	0x00001090


	//   ....[2]....
        /*0050*/ 	.word	0x000010e0


	//----- nvinfo : EIATTR_MAX_THREADS
	.align		4
.L_2708:
        /*0054*/ 	.byte	0x04, 0x05
        /*0056*/ 	.short	(.L_2710 - .L_2709)
.L_2709:
        /*0058*/ 	.word	0x00000080
        /*005c*/ 	.word	0x00000001
        /*0060*/ 	.word	0x00000001


	//----- nvinfo : EIATTR_CRS_STACK_SIZE
	.align		4
.L_2710:
        /*0064*/ 	.byte	0x04, 0x1e
        /*0066*/ 	.short	(.L_2712 - .L_2711)
.L_2711:
        /*0068*/ 	.word	0x00000000


	//----- nvinfo : EIATTR_CBANK_PARAM_SIZE
	.align		4
.L_2712:
        /*006c*/ 	.byte	0x03, 0x19
        /*006e*/ 	.short	0x0040


	//----- nvinfo : EIATTR_PARAM_CBANK
	.align		4
        /*0070*/ 	.byte	0x04, 0x0a
        /*0072*/ 	.short	(.L_2714 - .L_2713)
	.align		4
.L_2713:
        /*0074*/ 	.word	index@(.nv.constant0._ZN2at6native29vectorized_elementwise_kernelILi8EZZZNS0_54_GLOBAL__N__d8c5977b_16_LinearAlgebra_cu_7dd49032_297216addr_kernel_cudaERNS_14TensorIteratorERKN3c106ScalarES8_ENKUlvE_clEvENKUlvE4_clEvEUldddE0_St5arrayIPcLm4EEEEviT0_T1_)
        /*0078*/ 	.short	0x0210
        /*007a*/ 	.short	0x0040


	//----- nvinfo : EIATTR_SW_WAR
	.align		4
.L_2714:
        /*007c*/ 	.byte	0x04, 0x36
        /*007e*/ 	.short	(.L_2716 - .L_2715)
.L_2715:
        /*0080*/ 	.word	0x00000008
.L_2716:


//--------------------- .nv.info._ZN2at6native18elementwise_kernelILi128ELi4EZNS0_15gpu_kernel_implIZZZNS0_54_GLOBAL__N__d8c5977b_16_LinearAlgebra_cu_7dd49032_297216addr_kernel_cudaERNS_14TensorIteratorERKN3c106ScalarES9_ENKUlvE_clEvENKUlvE4_clEvEUldddE_EEvRNS_18TensorIteratorBaseERKT_EUliE_EEviT1_ --------------------------
	.section	.nv.info._ZN2at6native18elementwise_kernelILi128ELi4EZNS0_15gpu_kernel_implIZZZNS0_54_GLOBAL__N__d8c5977b_16_LinearAlgebra_cu_7dd49032_297216addr_kernel_cudaERNS_14TensorIteratorERKN3c106ScalarES9_ENKUlvE_clEvENKUlvE4_clEvEUldddE_EEvRNS_18TensorIteratorBaseERKT_EUliE_EEviT1_,"",@"SHT_CUDA_INFO"
	.sectionflags	@""
	.align	4


	//----- nvinfo : EIATTR_CUDA_API_VERSION
	.align		4
        /*0000*/ 	.byte	0x04, 0x37
        /*0002*/ 	.short	(.L_2718 - .L_2717)
.L_2717:
        /*0004*/ 	.word	0x00000082


	//----- nvinfo : EIATTR_KPARAM_INFO
	.align		4
.L_2718:
        /*0008*/ 	.byte	0x04, 0x17
        /*000a*/ 	.short	(.L_2720 - .L_2719)
.L_2719:
        /*000c*/ 	.word	0x00000000
        /*0010*/ 	.short	0x0001
        /*0012*/ 	.short	0x0008
        /*0014*/ 	.byte	0x00, 0xf0, 0x01, 0x0c


	//----- nvinfo : EIATTR_KPARAM_INFO
	.align		4
.L_2720:
        /*0018*/ 	.byte	0x04, 0x17
        /*001a*/ 	.short	(.L_2722 - .L_2721)
.L_2721:
        /*001c*/ 	.word	0x00000000
        /*0020*/ 	.short	0x0000
        /*0022*/ 	.short	0x0000
        /*0024*/ 	.byte	0x00, 0xf0, 0x11, 0x00


	//----- nvinfo : EIATTR_SPARSE_MMA_MASK
	.align		4
.L_2722:
        /*0028*/ 	.byte	0x03, 0x50
        /*002a*/ 	.short	0x0000


	//----- nvinfo : EIATTR_MAXREG_COUNT
	.align		4
        /*002c*/ 	.byte	0x03, 0x1b
        /*002e*/ 	.short	0x0080


	//----- nvinfo : EIATTR_EXTERNS
	.align		4
        /*0030*/ 	.byte	0x04, 0x0f
        /*0032*/ 	.short	(.L_2724 - .L_2723)


	//   ....[0]....
	.align		4
.L_2723:
        /*0034*/ 	.word	index@(__assertfail)


	//----- nvinfo : EIATTR_MERCURY_ISA_VERSION
	.align		4
.L_2724:
        /*0038*/ 	.byte	0x03, 0x5f
        /*003a*/ 	.short	0x0101


	//----- nvinfo : EIATTR_SYSCALL_OFFSETS
	.align		4
        /*003c*/ 	.byte	0x04, 0x46
        /*003e*/ 	.short	(.L_2726 - .L_2725)


	//   ....[0]....
.L_2725:
        /*0040*/ 	.word	0x00001860


	//   ....[1]....
        /*0044*/ 	.word	0x00002700


	//   ....[2]....
        /*0048*/ 	.word	0x00003610


	//   ....[3]....
        /*004c*/ 	.word	0x00004760


	//   ....[4]....
        /*0050*/ 	.word	0x00006000


	//   ....[5]....
        /*0054*/ 	.word	0x00006ea0


	//   ....[6]....
        /*0058*/ 	.word	0x00007db0


	//   ....[7]....
        /*005c*/ 	.word	0x00008f00


	//   ....[8]....
        /*0060*/ 	.word	0x0000a790


	//   ....[9]....
        /*0064*/ 	.word	0x0000b630


	//   ....[10]....
        /*0068*/ 	.word	0x0000c540


	//   ....[11]....
        /*006c*/ 	.word	0x0000d690


	//   ....[12]....
        /*0070*/ 	.word	0x0000ef10


	//   ....[13]....
        /*0074*/ 	.word	0x0000fdb0


	//   ....[14]....
        /*0078*/ 	.word	0x00010cc0


	//   ....[15]....
        /*007c*/ 	.word	0x00011e10


	//----- nvinfo : EIATTR_EXIT_INSTR_OFFSETS
	.align		4
.L_2726:
        /*0080*/ 	.byte	0x04, 0x1c
        /*0082*/ 	.short	(.L_2728 - .L_2727)


	//   ....[0]....
.L_2727:
        /*0084*/ 	.word	0x0000d740


	//   ....[1]....
        /*0088*/ 	.word	0x00010e50


	//   ....[2]....
        /*008c*/ 	.word	0x00010e90


	//   ....[3]....
        /*0090*/ 	.word	0x00010f20


	//   ....[4]....
        /*0094*/ 	.word	0x00010f50


	//   ....[5]....
        /*0098*/ 	.word	0x00010f80


	//   ....[6]....
        /*009c*/ 	.word	0x00011050


	//   ....[7]....
        /*00a0*/ 	.word	0x000110d0


	//   ....[8]....
        /*00a4*/ 	.word	0x000111b0


	//   ....[9]....
        /*00a8*/ 	.word	0x00011240


	//   ....[10]....
        /*00ac*/ 	.word	0x00011260


	//   ....[11]....
        /*00b0*/ 	.word	0x00011320


	//   ....[12]....
        /*00b4*/ 	.word	0x00011350


	//   ....[13]....
        /*00b8*/ 	.word	0x00011520


	//   ....[14]....
        /*00bc*/ 	.word	0x000116c0


	//   ....[15]....
        /*00c0*/ 	.word	0x00011740


	//   ....[16]....
        /*00c4*/ 	.word	0x000117f0


	//   ....[17]....
        /*00c8*/ 	.word	0x000119b0


	//   ....[18]....
        /*00cc*/ 	.word	0x00011b70


	//   ....[19]....
        /*00d0*/ 	.word	0x00011d10


	//   ....[20]....
        /*00d4*/ 	.word	0x00011e20


	//   ....[21]....
        /*00d8*/ 	.word	0x00011e50


	//   ....[22]....
        /*00dc*/ 	.word	0x00011e80


	//----- nvinfo : EIATTR_MAX_THREADS
	.align		4
.L_2728:
        /*00e0*/ 	.byte	0x04, 0x05
        /*00e2*/ 	.short	(.L_2730 - .L_2729)
.L_2729:
        /*00e4*/ 	.word	0x00000080
        /*00e8*/ 	.word	0x00000001
        /*00ec*/ 	.word	0x00000001


	//----- nvinfo : EIATTR_CRS_STACK_SIZE
	.align		4
.L_2730:
        /*00f0*/ 	.byte	0x04, 0x1e
        /*00f2*/ 	.short	(.L_2732 - .L_2731)
.L_2731:
        /*00f4*/ 	.word	0x00000000


	//----- nvinfo : EIATTR_CBANK_PARAM_SIZE
	.align		4
.L_2732:
        /*00f8*/ 	.byte	0x03, 0x19
        /*00fa*/ 	.short	0x0308


	//----- nvinfo : EIATTR_PARAM_CBANK
	.align		4
        /*00fc*/ 	.byte	0x04, 0x0a
        /*00fe*/ 	.short	(.L_2734 - .L_2733)
	.align		4
.L_2733:
        /*0100*/ 	.word	index@(.nv.constant0._ZN2at6native18elementwise_kernelILi128ELi4EZNS0_15gpu_kernel_implIZZZNS0_54_GLOBAL__N__d8c5977b_16_LinearAlgebra_cu_7dd49032_297216addr_kernel_cudaERNS_14TensorIteratorERKN3c106ScalarES9_ENKUlvE_clEvENKUlvE4_clEvEUldddE_EEvRNS_18TensorIteratorBaseERKT_EUliE_EEviT1_)
        /*0104*/ 	.short	0x0210
        /*0106*/ 	.short	0x0308


	//----- nvinfo : EIATTR_SW_WAR
	.align		4
.L_2734:
        /*0108*/ 	.byte	0x04, 0x36
        /*010a*/ 	.short	(.L_2736 - .L_2735)
.L_2735:
        /*010c*/ 	.word	0x00000008
.L_2736:


//--------------------- .nv.info._ZN2at6native27unrolled_elementwise_kernelIZZZNS0_54_GLOBAL__N__d8c5977b_16_LinearAlgebra_cu_7dd49032_297216addr_kernel_cudaERNS_14TensorIteratorERKN3c106ScalarES8_ENKUlvE_clEvENKUlvE4_clEvEUldddE_St5arrayIPcLm4EELi4E23TrivialOffsetCalculatorILi3EjESF_ILi1EjENS0_6memory12LoadWithCastILi3EEENSI_13StoreWithCastILi1EEEEEviT_T0_T2_T3_T4_T5_ --------------------------
	.section	.nv.info._ZN2at6native27unrolled_elementwise_kernelIZZZNS0_54_GLOBAL__N__d8c5977b_16_LinearAlgebra_cu_7dd49032_297216addr_kernel_cudaERNS_14TensorIteratorERKN3c106ScalarES8_ENKUlvE_clEvENKUlvE4_clEvEUldddE_St5arrayIPcLm4EELi4E23TrivialOffsetCalculatorILi3EjESF_ILi1EjENS0_6memory12LoadWithCastILi3EEENSI_13StoreWithCastILi1EEEEEviT_T0_T2_T3_T4_T5_,"",@"SHT_CUDA_INFO"
	.sectionflags	@""
	.align	4


	//----- nvinfo : EIATTR_CUDA_API_VERSION
	.align		4
        /*0000*/ 	.byte	0x04, 0x37
        /*0002*/ 	.short	(.L_2738 - .L_2737)
.L_2737:
        /*0004*/ 	.word	0x00000082


	//----- nvinfo : EIATTR_KPARAM_INFO
	.align		4
.L_2738:
        /*0008*/ 	.byte	0x04, 0x17
        /*000a*/ 	.short	(.L_2740 - .L_2739)
.L_2739:
        /*000c*/ 	.word	0x00000000
        /*0010*/ 	.short	0x0006
        /*0012*/ 	.short	0x004c
        /*0014*/ 	.byte	0x00, 0xf0, 0x21, 0x00


	//----- nvinfo : EIATTR_KPARAM_INFO
	.align		4
.L_2740:
        /*0018*/ 	.byte	0x04, 0x17
        /*001a*/ 	.short	(.L_2742 - .L_2741)
.L_2741:
        /*001c*/ 	.word	0x00000000
        /*0020*/ 	.short	0x0005
        /*0022*/ 	.short	0x003c
        /*0024*/ 	.byte	0x00, 0xf0, 0x41, 0x00


	//----- nvinfo : EIATTR_KPARAM_INFO
	.align		4
.L_2742:
        /*0028*/ 	.byte	0x04, 0x17
        /*002a*/ 	.short	(.L_2744 - .L_2743)
.L_2743:
        /*002c*/ 	.word	0x00000000
        /*0030*/ 	.short	0x0004
        /*0032*/ 	.short	0x0039
        /*0034*/ 	.byte	0x00, 0xf0, 0x05, 0x00


	//----- nvinfo : EIATTR_KPARAM_INFO
	.align		4
.L_2744:
        /*0038*/ 	.byte	0x04, 0x17
        /*003a*/ 	.short	(.L_2746 - .L_2745)
.L_2745:
        /*003c*/ 	.word	0x00000000
        /*0040*/ 	.short	0x0003
        /*0042*/ 	.short	0x0038
        /*0044*/ 	.byte	0x00, 0xf0, 0x05, 0x00


	//----- nvinfo : EIATTR_KPARAM_INFO
	.align		4
.L_2746:
        /*0048*/ 	.byte	0x04, 0x17
        /*004a*/ 	.short	(.L_2748 - .L_2747)
.L_2747:
        /*004c*/ 	.word	0x00000000
        /*0050*/ 	.short	0x0002
        /*0052*/ 	.short	0x0018
        /*0054*/ 	.byte	0x00, 0xf0, 0x81, 0x00


	//----- nvinfo : EIATTR_KPARAM_INFO
	.align		4
.L_2748:
        /*0058*/ 	.byte	0x04, 0x17
        /*005a*/ 	.short	(.L_2750 - .L_2749)
.L_2749:
        /*005c*/ 	.word	0x00000000
        /*0060*/ 	.short	0x0001
        /*0062*/ 	.short	0x0008
        /*0064*/ 	.byte	0x00, 0xf0, 0x41, 0x00


	//----- nvinfo : EIATTR_KPARAM_INFO
	.align		4
.L_2750:
        /*0068*/ 	.byte	0x04, 0x17
        /*006a*/ 	.short	(.L_2752 - .L_2751)
.L_2751:
        /*006c*/ 	.word	0x00000000
        /*0070*/ 	.short	0x0000
        /*0072*/ 	.short	0x0000
        /*0074*/ 	.byte	0x00, 0xf0, 0x11, 0x00


	//----- nvinfo : EIATTR_SPARSE_MMA_MASK
	.align		4
.L_2752:
        /*0078*/ 	.byte	0x03, 0x50
        /*007a*/ 	.short	0x0000


	//----- nvinfo : EIATTR_MAXREG_COUNT
	.align		4
        /*007c*/ 	.byte	0x03, 0x1b
        /*007e*/ 	.short	0x00ff


	//----- nvinfo : EIATTR_EXTERNS
	.align		4
        /*0080*/ 	.byte	0x04, 0x0f
        /*0082*/ 	.short	(.L_2754 - .L_2753)


	//   ....[0]....
	.align		4
.L_2753:
        /*0084*/ 	.word	index@(__assertfail)


	//----- nvinfo : EIATTR_MERCURY_ISA_VERSION
	.align		4
.L_2754:
        /*0088*/ 	.byte	0x03, 0x5f
        /*008a*/ 	.short	0x0101


	//----- nvinfo : EIATTR_SYSCALL_OFFSETS
	.align		4
        /*008c*/ 	.byte	0x04, 0x46
        /*008e*/ 	.short	(.L_2756 - .L_2755)


	//   ....[0]....
.L_2755:
        /*0090*/ 	.word	0x00000270


	//   ....[1]....
        /*0094*/ 	.word	0x00001130


	//   ....[2]....
        /*0098*/ 	.word	0x00002050


	//   ....[3]....
        /*009c*/ 	.word	0x000022c0


	//   ....[4]....
        /*00a0*/ 	.word	0x00003170


	//   ....[5]....
        /*00a4*/ 	.word	0x00004090


	//   ....[6]....
        /*00a8*/ 	.word	0x00004310


	//   ....[7]....
        /*00ac*/ 	.word	0x000051d0


	//   ....[8]....
        /*00b0*/ 	.word	0x000060f0


	//   ....[9]....
        /*00b4*/ 	.word	0x00006350


	//   ....[10]....
        /*00b8*/ 	.word	0x00007210


	//   ....[11]....
        /*00bc*/ 	.word	0x00008140


	//   ....[12]....
        /*00c0*/ 	.word	0x00009390


	//   ....[13]....
        /*00c4*/ 	.word	0x0000a520


	//   ....[14]....
        /*00c8*/ 	.word	0x0000b6a0


	//   ....[15]....
        /*00cc*/ 	.word	0x0000c840


	//----- nvinfo : EIATTR_EXIT_INSTR_OFFSETS
	.align		4
.L_2756:
        /*00d0*/ 	.byte	0x04, 0x1c
        /*00d2*/ 	.short	(.L_2758 - .L_2757)


	//   ....[0]....
.L_2757:
        /*00d4*/ 	.word	0x0000b740


	//   ....[1]....
        /*00d8*/ 	.word	0x0000b880


	//   ....[2]....
        /*00dc*/ 	.word	0x0000b8c0


	//   ....[3]....
        /*00e0*/ 	.word	0x0000b950


	//   ....[4]....
        /*00e4*/ 	.word	0x0000b980


	//   ....[5]....
        /*00e8*/ 	.word	0x0000b9b0


	//   ....[6]....
        /*00ec*/ 	.word	0x0000ba80


	//   ....[7]....
        /*00f0*/ 	.word	0x0000bb00


	//   ....[8]....
        /*00f4*/ 	.word	0x0000bbe0


	//   ....[9]....
        /*00f8*/ 	.word	0x0000bc70


	//   ....[10]....
        /*00fc*/ 	.word	0x0000bc90


	//   ....[11]....
        /*0100*/ 	.word	0x0000bd50


	//   ....[12]....
        /*0104*/ 	.word	0x0000bd80


	//   ....[13]....
        /*0108*/ 	.word	0x0000bf50


	//   ....[14]....
        /*010c*/ 	.word	0x0000c0f0


	//   ....[15]....
        /*0110*/ 	.word	0x0000c170


	//   ....[16]....
        /*0114*/ 	.word	0x0000c220


	//   ....[17]....
        /*0118*/ 	.word	0x0000c3e0


	//   ....[18]....
        /*011c*/ 	.word	0x0000c5a0


	//   ....[19]....
        /*0120*/ 	.word	0x0000c740


	//   ....[20]....
        /*0124*/ 	.word	0x0000c850


	//   ....[21]....
        /*0128*/ 	.word	0x0000c880


	//   ....[22]....
        /*012c*/ 	.word	0x0000c8b0


	//----- nvinfo : EIATTR_MAX_THREADS
	.align		4
.L_2758:
        /*0130*/ 	.byte	0x04, 0x05
        /*0132*/ 	.short	(.L_2760 - .L_2759)
.L_2759:
        /*0134*/ 	.word	0x00000080
        /*0138*/ 	.word	0x00000001
        /*013c*/ 	.word	0x00000001


	//----- nvinfo : EIATTR_CRS_STACK_SIZE
	.align		4
.L_2760:
        /*0140*/ 	.byte	0x04, 0x1e
        /*0142*/ 	.short	(.L_2762 - .L_2761)
.L_2761:
        /*0144*/ 	.word	0x00000000


	//----- nvinfo : EIATTR_CBANK_PARAM_SIZE
	.align		4
.L_2762:
        /*0148*/ 	.byte	0x03, 0x19
        /*014a*/ 	.short	0x0054


	//----- nvinfo : EIATTR_PARAM_CBANK
	.align		4
        /*014c*/ 	.byte	0x04, 0x0a
        /*014e*/ 	.short	(.L_2764 - .L_2763)
	.align		4
.L_2763:
        /*0150*/ 	.word	index@(.nv.constant0._ZN2at6native27unrolled_elementwise_kernelIZZZNS0_54_GLOBAL__N__d8c5977b_16_LinearAlgebra_cu_7dd49032_297216addr_kernel_cudaERNS_14TensorIteratorERKN3c106ScalarES8_ENKUlvE_clEvENKUlvE4_clEvEUldddE_St5arrayIPcLm4EELi4E23TrivialOffsetCalculatorILi3EjESF_ILi1EjENS0_6memory12LoadWithCastILi3EEENSI_13StoreWithCastILi1EEEEEviT_T0_T2_T3_T4_T5_)
        /*0154*/ 	.short	0x0210
        /*0156*/ 	.short	0x0054


	//----- nvinfo : EIATTR_SW_WAR
	.align		4
.L_2764:
        /*0158*/ 	.byte	0x04, 0x36
        /*015a*/ 	.short	(.L_2766 - .L_2765)
.L_2765:
        /*015c*/ 	.word	0x00000008
.L_2766:


//--------------------- .nv.info._ZN2at6native18elementwise_kernelILi128ELi2EZNS0_22gpu_kernel_impl_nocastIZZZNS0_54_GLOBAL__N__d8c5977b_16_LinearAlgebra_cu_7dd49032_297216addr_kernel_cudaERNS_14TensorIteratorERKN3c106ScalarES9_ENKUlvE_clEvENKUlvE4_clEvEUldddE_EEvRNS_18TensorIteratorBaseERKT_EUliE_EEviT1_ --------------------------
	.section	.nv.info._ZN2at6native18elementwise_kernelILi128ELi2EZNS0_22gpu_kernel_impl_nocastIZZZNS0_54_GLOBAL__N__d8c5977b_16_LinearAlgebra_cu_7dd49032_297216addr_kernel_cudaERNS_14TensorIteratorERKN3c106ScalarES9_ENKUlvE_clEvENKUlvE4_clEvEUldddE_EEvRNS_18TensorIteratorBaseERKT_EUliE_EEviT1_,"",@"SHT_CUDA_INFO"
	.sectionflags	@""
	.align	4


	//----- nvinfo : EIATTR_CUDA_API_VERSION
	.align		4
        /*0000*/ 	.byte	0x04, 0x37
        /*0002*/ 	.short	(.L_2768 - .L_2767)
.L_2767:
        /*0004*/ 	.word	0x00000082


	//----- nvinfo : EIATTR_KPARAM_INFO
	.align		4
.L_2768:
        /*0008*/ 	.byte	0x04, 0x17
        /*000a*/ 	.short	(.L_2770 - .L_2769)
.L_2769:
        /*000c*/ 	.word	0x00000000
        /*0010*/ 	.short	0x0001
        /*0012*/ 	.short	0x0008
        /*0014*/ 	.byte	0x00, 0xf0, 0xe1, 0x0b


	//----- nvinfo : EIATTR_KPARAM_INFO
	.align		4
.L_2770:
        /*0018*/ 	.byte	0x04, 0x17
        /*001a*/ 	.short	(.L_2772 - .L_2771)
.L_2771:
        /*001c*/ 	.word	0x00000000
        /*0020*/ 	.short	0x0000
        /*0022*/ 	.short	0x0000
        /*0024*/ 	.byte	0x00, 0xf0, 0x11, 0x00


	//----- nvinfo : EIATTR_SPARSE_MMA_MASK
	.align		4
.L_2772:
        /*0028*/ 	.byte	0x03, 0x50
        /*002a*/ 	.short	0x0000


	//----- nvinfo : EIATTR_MAXREG_COUNT
	.align		4
        /*002c*/ 	.byte	0x03, 0x1b
        /*002e*/ 	.short	0x0080


	//----- nvinfo : EIATTR_MERCURY_ISA_VERSION
	.align		4
        /*0030*/ 	.byte	0x03, 0x5f
        /*0032*/ 	.short	0x0101


	//----- nvinfo : EIATTR_EXIT_INSTR_OFFSETS
	.align		4
        /*0034*/ 	.byte	0x04, 0x1c
        /*0036*/ 	.short	(.L_2774 - .L_2773)


	//   ....[0]....
.L_2773:
        /*0038*/ 	.word	0x000017d0


	//   ....[1]....
        /*003c*/ 	.word	0x00002ee0


	//----- nvinfo : EIATTR_MAX_THREADS
	.align		4
.L_2774:
        /*0040*/ 	.byte	0x04, 0x05
        /*0042*/ 	.short	(.L_2776 - .L_2775)
.L_2775:
        /*0044*/ 	.word	0x00000080
        /*0048*/ 	.word	0x00000001
        /*004c*/ 	.word	0x00000001


	//----- nvinfo : EIATTR_CRS_STACK_SIZE
	.align		4
.L_2776:
        /*0050*/ 	.byte	0x04, 0x1e
        /*0052*/ 	.short	(.L_2778 - .L_2777)
.L_2777:
        /*0054*/ 	.word	0x00000000


	//----- nvinfo : EIATTR_CBANK_PARAM_SIZE
	.align		4
.L_2778:
        /*0058*/ 	.byte	0x03, 0x19
        /*005a*/ 	.short	0x0300


	//----- nvinfo : EIATTR_PARAM_CBANK
	.align		4
        /*005c*/ 	.byte	0x04, 0x0a
        /*005e*/ 	.short	(.L_2780 - .L_2779)
	.align		4
.L_2779:
        /*0060*/ 	.word	index@(.nv.constant0._ZN2at6native18elementwise_kernelILi128ELi2EZNS0_22gpu_kernel_impl_nocastIZZZNS0_54_GLOBAL__N__d8c5977b_16_LinearAlgebra_cu_7dd49032_297216addr_kernel_cudaERNS_14TensorIteratorERKN3c106ScalarES9_ENKUlvE_clEvENKUlvE4_clEvEUldddE_EEvRNS_18TensorIteratorBaseERKT_EUliE_EEviT1_)
        /*0064*/ 	.short	0x0210
        /*0066*/ 	.short	0x0300


	//----- nvinfo : EIATTR_SW_WAR
	.align		4
.L_2780:
        /*0068*/ 	.byte	0x04, 0x36
        /*006a*/ 	.short	(.L_2782 - .L_2781)
.L_2781:
        /*006c*/ 	.word	0x00000008
.L_2782:


//--------------------- .nv.info._ZN2at6native27unrolled_elementwise_kernelIZZZNS0_54_GLOBAL__N__d8c5977b_16_LinearAlgebra_cu_7dd49032_297216addr_kernel_cudaERNS_14TensorIteratorERKN3c106ScalarES8_ENKUlvE_clEvENKUlvE4_clEvEUldddE_St5arrayIPcLm4EELi4E23TrivialOffsetCalculatorILi3EjESF_ILi1EjENS0_6memory15LoadWithoutCastENSI_16StoreWithoutCastEEEviT_T0_T2_T3_T4_T5_ --------------------------
	.section	.nv.info._ZN2at6native27unrolled_elementwise_kernelIZZZNS0_54_GLOBAL__N__d8c5977b_16_LinearAlgebra_cu_7dd49032_297216addr_kernel_cudaERNS_14TensorIteratorERKN3c106ScalarES8_ENKUlvE_clEvENKUlvE4_clEvEUldddE_St5arrayIPcLm4EELi4E23TrivialOffsetCalculatorILi3EjESF_ILi1EjENS0_6memory15LoadWithoutCastENSI_16StoreWithoutCastEEEviT_T0_T2_T3_T4_T5_,"",@"SHT_CUDA_INFO"
	.sectionflags	@""
	.align	4


	//----- nvinfo : EIATTR_CUDA_API_VERSION
	.align		4
        /*0000*/ 	.byte	0x04, 0x37
        /*0002*/ 	.short	(.L_2784 - .L_2783)
.L_2783:
        /*0004*/ 	.word	0x00000082


	//----- nvinfo : EIATTR_KPARAM_INFO
	.align		4
.L_2784:
        /*0008*/ 	.byte	0x04, 0x17
        /*000a*/ 	.short	(.L_2786 - .L_2785)
.L_2785:
        /*000c*/ 	.word	0x00000000
        /*0010*/ 	.short	0x0006
        /*0012*/ 	.short	0x003b
        /*0014*/ 	.byte	0x00, 0xf0, 0x05, 0x00


	//----- nvinfo : EIATTR_KPARAM_INFO
	.align		4
.L_2786:
        /*0018*/ 	.byte	0x04, 0x17
        /*001a*/ 	.short	(.L_2788 - .L_2787)
.L_2787:
        /*001c*/ 	.word	0x00000000
        /*0020*/ 	.short	0x0005
        /*0022*/ 	.short	0x003a
        /*0024*/ 	.byte	0x00, 0xf0, 0x05, 0x00


	//----- nvinfo : EIATTR_KPARAM_INFO
	.align		4
.L_2788:
        /*0028*/ 	.byte	0x04, 0x17
        /*002a*/ 	.short	(.L_2790 - .L_2789)
.L_2789:
        /*002c*/ 	.word	0x00000000
        /*0030*/ 	.short	0x0004
        /*0032*/ 	.short	0x0039
        /*0034*/ 	.byte	0x00, 0xf0, 0x05, 0x00


	//----- nvinfo : EIATTR_KPARAM_INFO
	.align		4
.L_2790:
        /*0038*/ 	.byte	0x04, 0x17
        /*003a*/ 	.short	(.L_2792 - .L_2791)
.L_2791:
        /*003c*/ 	.word	0x00000000
        /*0040*/ 	.short	0x0003
        /*0042*/ 	.short	0x0038
        /*0044*/ 	.byte	0x00, 0xf0, 0x05, 0x00


	//----- nvinfo : EIATTR_KPARAM_INFO
	.align		4
.L_2792:
        /*0048*/ 	.byte	0x04, 0x17
        /*004a*/ 	.short	(.L_2794 - .L_2793)
.L_2793:
        /*004c*/ 	.word	0x00000000
        /*0050*/ 	.short	0x0002
        /*0052*/ 	.short	0x0018
        /*0054*/ 	.byte	0x00, 0xf0, 0x81, 0x00


	//----- nvinfo : EIATTR_KPARAM_INFO
	.align		4
.L_2794:
        /*0058*/ 	.byte	0x04, 0x17
        /*005a*/ 	.short	(.L_2796 - .L_2795)
.L_2795:
        /*005c*/ 	.word	0x00000000
        /*0060*/ 	.short	0x0001
        /*0062*/ 	.short	0x0008
        /*0064*/ 	.byte	0x00, 0xf0, 0x41, 0x00


	//----- nvinfo : EIATTR_KPARAM_INFO
	.align		4
.L_2796:
        /*0068*/ 	.byte	0x04, 0x17
        /*006a*/ 	.short	(.L_2798 - .L_2797)
.L_2797:
        /*006c*/ 	.word	0x00000000
        /*0070*/ 	.short	0x0000
        /*0072*/ 	.short	0x0000
        /*0074*/ 	.byte	0x00, 0xf0, 0x11, 0x00


	//----- nvinfo : EIATTR_SPARSE_MMA_MASK
	.align		4
.L_2798:
        /*0078*/ 	.byte	0x03, 0x50
        /*007a*/ 	.short	0x0000


	//----- nvinfo : EIATTR_MAXREG_COUNT
	.align		4
        /*007c*/ 	.byte	0x03, 0x1b
        /*007e*/ 	.short	0x00ff


	//----- nvinfo : EIATTR_MERCURY_ISA_VERSION
	.align		4
        /*0080*/ 	.byte	0x03, 0x5f
        /*0082*/ 	.short	0x0101


	//----- nvinfo : EIATTR_EXIT_INSTR_OFFSETS
	.align		4
        /*0084*/ 	.byte	0x04, 0x1c
        /*0086*/ 	.short	(.L_2800 - .L_2799)


	//   ....[0]....
.L_2799:
        /*0088*/ 	.word	0x00000500


	//   ....[1]....
        /*008c*/ 	.word	0x00000560


	//----- nvinfo : EIATTR_MAX_THREADS
	.align		4
.L_2800:
        /*0090*/ 	.byte	0x04, 0x05
        /*0092*/ 	.short	(.L_2802 - .L_2801)
.L_2801:
        /*0094*/ 	.word	0x00000080
        /*0098*/ 	.word	0x00000001
        /*009c*/ 	.word	0x00000001


	//----- nvinfo : EIATTR_CRS_STACK_SIZE
	.align		4
.L_2802:
        /*00a0*/ 	.byte	0x04, 0x1e
        /*00a2*/ 	.short	(.L_2804 - .L_2803)
.L_2803:
        /*00a4*/ 	.word	0x00000000


	//----- nvinfo : EIATTR_CBANK_PARAM_SIZE
	.align		4
.L_2804:
        /*00a8*/ 	.byte	0x03, 0x19
        /*00aa*/ 	.short	0x003c


	//----- nvinfo : EIATTR_PARAM_CBANK
	.align		4
        /*00ac*/ 	.byte	0x04, 0x0a
        /*00ae*/ 	.short	(.L_2806 - .L_2805)
	.align		4
.L_2805:
        /*00b0*/ 	.word	index@(.nv.constant0._ZN2at6native27unrolled_elementwise_kernelIZZZNS0_54_GLOBAL__N__d8c5977b_16_LinearAlgebra_cu_7dd49032_297216addr_kernel_cudaERNS_14TensorIteratorERKN3c106ScalarES8_ENKUlvE_clEvENKUlvE4_clEvEUldddE_St5arrayIPcLm4EELi4E23TrivialOffsetCalculatorILi3EjESF_ILi1EjENS0_6memory15LoadWithoutCastENSI_16StoreWithoutCastEEEviT_T0_T2_T3_T4_T5_)
        /*00b4*/ 	.short	0x0210
        /*00b6*/ 	.short	0x003c


	//----- nvinfo : EIATTR_SW_WAR
	.align		4
.L_2806:
        /*00b8*/ 	.byte	0x04, 0x36
        /*00ba*/ 	.short	(.L_2808 - .L_2807)
.L_2807:
        /*00bc*/ 	.word	0x00000008
.L_2808:


//--------------------- .nv.info._ZN2at6native29vectorized_elementwise_kernelILi2EZZZNS0_54_GLOBAL__N__d8c5977b_16_LinearAlgebra_cu_7dd49032_297216addr_kernel_cudaERNS_14TensorIteratorERKN3c106ScalarES8_ENKUlvE_clEvENKUlvE4_clEvEUldddE_St5arrayIPcLm4EEEEviT0_T1_ --------------------------
	.section	.nv.info._ZN2at6native29vectorized_elementwise_kernelILi2EZZZNS0_54_GLOBAL__N__d8c5977b_16_LinearAlgebra_cu_7dd49032_297216addr_kernel_cudaERNS_14TensorIteratorERKN3c106ScalarES8_ENKUlvE_clEvENKUlvE4_clEvEUldddE_St5arrayIPcLm4EEEEviT0_T1_,"",@"SHT_CUDA_INFO"
	.sectionflags	@""
	.align	4


	//----- nvinfo : EIATTR_CUDA_API_VERSION
	.align		4
        /*0000*/ 	.byte	0x04, 0x37
        /*0002*/ 	.short	(.L_2810 - .L_2809)
.L_2809:
        /*0004*/ 	.word	0x00000082


	//----- nvinfo : EIATTR_KPARAM_INFO
	.align		4
.L_2810:
        /*0008*/ 	.byte	0x04, 0x17
        /*000a*/ 	.short	(.L_2812 - .L_2811)
.L_2811:
        /*000c*/ 	.word	0x00000000
        /*0010*/ 	.short	0x0002
        /*0012*/ 	.short	0x0018
        /*0014*/ 	.byte	0x00, 0xf0, 0x81, 0x00


	//----- nvinfo : EIATTR_KPARAM_INFO
	.align		4
.L_2812:
        /*0018*/ 	.byte	0x04, 0x17
        /*001a*/ 	.short	(.L_2814 - .L_2813)
.L_2813:
        /*001c*/ 	.word	0x00000000
        /*0020*/ 	.short	0x0001
        /*0022*/ 	.short	0x0008
        /*0024*/ 	.byte	0x00, 0xf0, 0x41, 0x00


	//----- nvinfo : EIATTR_KPARAM_INFO
	.align		4
.L_2814:
        /*0028*/ 	.byte	0x04, 0x17
        /*002a*/ 	.short	(.L_2816 - .L_2815)
.L_2815:
        /*002c*/ 	.word	0x00000000
        /*0030*/ 	.short	0x0000
        /*0032*/ 	.short	0x0000
        /*0034*/ 	.byte	0x00, 0xf0, 0x11, 0x00


	//----- nvinfo : EIATTR_SPARSE_MMA_MASK
	.align		4
.L_2816:
        /*0038*/ 	.byte	0x03, 0x50
        /*003a*/ 	.short	0x0000


	//----- nvinfo : EIATTR_MAXREG_COUNT
	.align		4
        /*003c*/ 	.byte	0x03, 0x1b
        /*003e*/ 	.short	0x00ff


	//----- nvinfo : EIATTR_MERCURY_ISA_VERSION
	.align		4
        /*0040*/ 	.byte	0x03, 0x5f
        /*0042*/ 	.short	0x0101


	//----- nvinfo : EIATTR_EXIT_INSTR_OFFSETS
	.align		4
        /*0044*/ 	.byte	0x04, 0x1c
        /*0046*/ 	.short	(.L_2818 - .L_2817)


	//   ....[0]....
.L_2817:
        /*0048*/ 	.word	0x000002f0


	//   ....[1]....
        /*004c*/ 	.word	0x00000d00


	//   ....[2]....
        /*0050*/ 	.word	0x00000d50


	//----- nvinfo : EIATTR_MAX_THREADS
	.align		4
.L_2818:
        /*0054*/ 	.byte	0x04, 0x05
        /*0056*/ 	.short	(.L_2820 - .L_2819)
.L_2819:
        /*0058*/ 	.word	0x00000080
        /*005c*/ 	.word	0x00000001
        /*0060*/ 	.word	0x00000001


	//----- nvinfo : EIATTR_CRS_STACK_SIZE
	.align		4
.L_2820:
        /*0064*/ 	.byte	0x04, 0x1e
        /*0066*/ 	.short	(.L_2822 - .L_2821)
.L_2821:
        /*0068*/ 	.word	0x00000000


	//----- nvinfo : EIATTR_CBANK_PARAM_SIZE
	.align		4
.L_2822:
        /*006c*/ 	.byte	0x03, 0x19
        /*006e*/ 	.short	0x0038


	//----- nvinfo : EIATTR_PARAM_CBANK
	.align		4
        /*0070*/ 	.byte	0x04, 0x0a
        /*0072*/ 	.short	(.L_2824 - .L_2823)
	.align		4
.L_2823:
        /*0074*/ 	.word	index@(.nv.constant0._ZN2at6native29vectorized_elementwise_kernelILi2EZZZNS0_54_GLOBAL__N__d8c5977b_16_LinearAlgebra_cu_7dd49032_297216addr_kernel_cudaERNS_14TensorIteratorERKN3c106ScalarES8_ENKUlvE_clEvENKUlvE4_clEvEUldddE_St5arrayIPcLm4EEEEviT0_T1_)
        /*0078*/ 	.short	0x0210
        /*007a*/ 	.short	0x0038


	//----- nvinfo : EIATTR_SW_WAR
	.align		4
.L_2824:
        /*007c*/ 	.byte	0x04, 0x36
        /*007e*/ 	.short	(.L_2826 - .L_2825)
.L_2825:
        /*0080*/ 	.word	0x00000008
.L_2826:


//--------------------- .nv.info._ZN2at6native29vectorized_elementwise_kernelILi4EZZZNS0_54_GLOBAL__N__d8c5977b_16_LinearAlgebra_cu_7dd49032_297216addr_kernel_cudaERNS_14TensorIteratorERKN3c106ScalarES8_ENKUlvE_clEvENKUlvE4_clEvEUldddE_St5arrayIPcLm4EEEEviT0_T1_ --------------------------
	.section	.nv.info._ZN2at6native29vectorized_elementwise_kernelILi4EZZZNS0_54_GLOBAL__N__d8c5977b_16_LinearAlgebra_cu_7dd49032_297216addr_kernel_cudaERNS_14TensorIteratorERKN3c106ScalarES8_ENKUlvE_clEvENKUlvE4_clEvEUldddE_St5arrayIPcLm4EEEEviT0_T1_,"",@"SHT_CUDA_INFO"
	.sectionflags	@""
	.align	4


	//----- nvinfo : EIATTR_CUDA_API_VERSION
	.align		4
        /*0000*/ 	.byte	0x04, 0x37
        /*0002*/ 	.short	(.L_2828 - .L_2827)
.L_2827:
        /*0004*/ 	.word	0x00000082


	//----- nvinfo : EIATTR_KPARAM_INFO
	.align		4
.L_2828:
        /*0008*/ 	.byte	0x04, 0x17
        /*000a*/ 	.short	(.L_2830 - .L_2829)
.L_2829:
        /*000c*/ 	.word	0x00000000
        /*0010*/ 	.short	0x0002
        /*0012*/ 	.short	0x0018
        /*0014*/ 	.byte	0x00, 0xf0, 0x81, 0x00


	//----- nvinfo : EIATTR_KPARAM_INFO
	.align		4
.L_2830:
        /*0018*/ 	.byte	0x04, 0x17
        /*001a*/ 	.short	(.L_2832 - .L_2831)
.L_2831:
        /*001c*/ 	.word	0x00000000
        /*0020*/ 	.short	0x0001
        /*0022*/ 	.short	0x0008
        /*0024*/ 	.byte	0x00, 0xf0, 0x41, 0x00


	//----- nvinfo : EIATTR_KPARAM_INFO
	.align		4
.L_2832:
        /*0028*/ 	.byte	0x04, 0x17
        /*002a*/ 	.short	(.L_2834 - .L_2833)
.L_2833:
        /*002c*/ 	.word	0x00000000
        /*0030*/ 	.short	0x0000
        /*0032*/ 	.short	0x0000
        /*0034*/ 	.byte	0x00, 0xf0, 0x11, 0x00


	//----- nvinfo : EIATTR_SPARSE_MMA_MASK
	.align		4
.L_2834:
        /*0038*/ 	.byte	0x03, 0x50
        /*003a*/ 	.short	0x0000


	//----- nvinfo : EIATTR_MAXREG_COUNT
	.align		4
        /*003c*/ 	.byte	0x03, 0x1b
        /*003e*/ 	.short	0x00ff


	//----- nvinfo : EIATTR_MERCURY_ISA_VERSION
	.align		4
        /*0040*/ 	.byte	0x03, 0x5f
        /*0042*/ 	.short	0x0101


	//----- nvinfo : EIATTR_EXIT_INSTR_OFFSETS
	.align		4
        /*0044*/ 	.byte	0x04, 0x1c
        /*0046*/ 	.short	(.L_2836 - .L_2835)


	//   ....[0]....
.L_2835:
        /*0048*/ 	.word	0x000002f0


	//   ....[1]....
        /*004c*/ 	.word	0x00000d00


	//   ....[2]....
        /*0050*/ 	.word	0x00000d50


	//----- nvinfo : EIATTR_MAX_THREADS
	.align		4
.L_2836:
        /*0054*/ 	.byte	0x04, 0x05
        /*0056*/ 	.short	(.L_2838 - .L_2837)
.L_2837:
        /*0058*/ 	.word	0x00000080
        /*005c*/ 	.word	0x00000001
        /*0060*/ 	.word	0x00000001


	//----- nvinfo : EIATTR_CRS_STACK_SIZE
	.align		4
.L_2838:
        /*0064*/ 	.byte	0x04, 0x1e
        /*0066*/ 	.short	(.L_2840 - .L_2839)
.L_2839:
        /*0068*/ 	.word	0x00000000


	//----- nvinfo : EIATTR_CBANK_PARAM_SIZE
	.align		4
.L_2840:
        /*006c*/ 	.byte	0x03, 0x19
        /*006e*/ 	.short	0x0038


	//----- nvinfo : EIATTR_PARAM_CBANK
	.align		4
        /*0070*/ 	.byte	0x04, 0x0a
        /*0072*/ 	.short	(.L_2842 - .L_2841)
	.align		4
.L_2841:
        /*0074*/ 	.word	index@(.nv.constant0._ZN2at6native29vectorized_elementwise_kernelILi4EZZZNS0_54_GLOBAL__N__d8c5977b_16_LinearAlgebra_cu_7dd49032_297216addr_kernel_cudaERNS_14TensorIteratorERKN3c106ScalarES8_ENKUlvE_clEvENKUlvE4_clEvEUldddE_St5arrayIPcLm4EEEEviT0_T1_)
        /*0078*/ 	.short	0x0210
        /*007a*/ 	.short	0x0038


	//----- nvinfo : EIATTR_SW_WAR
	.align		4
.L_2842:
        /*007c*/ 	.byte	0x04, 0x36
        /*007e*/ 	.short	(.L_2844 - .L_2843)
.L_2843:
        /*0080*/ 	.word	0x00000008
.L_2844:


//--------------------- .nv.info._ZN2at6native29vectorized_elementwise_kernelILi8EZZZNS0_54_GLOBAL__N__d8c5977b_16_LinearAlgebra_cu_7dd49032_297216addr_kernel_cudaERNS_14TensorIteratorERKN3c106ScalarES8_ENKUlvE_clEvENKUlvE4_clEvEUldddE_St5arrayIPcLm4EEEEviT0_T1_ --------------------------
	.section	.nv.info._ZN2at6native29vectorized_elementwise_kernelILi8EZZZNS0_54_GLOBAL__N__d8c5977b_16_LinearAlgebra_cu_7dd49032_297216addr_kernel_cudaERNS_14TensorIteratorERKN3c106ScalarES8_ENKUlvE_clEvENKUlvE4_clEvEUldddE_St5arrayIPcLm4EEEEviT0_T1_,"",@"SHT_CUDA_INFO"
	.sectionflags	@""
	.align	4


	//----- nvinfo : EIATTR_CUDA_API_VERSION
	.align		4
        /*0000*/ 	.byte	0x04, 0x37
        /*0002*/ 	.short	(.L_2846 - .L_2845)
.L_2845:
        /*0004*/ 	.word	0x00000082


	//----- nvinfo : EIATTR_KPARAM_INFO
	.align		4
.L_2846:
        /*0008*/ 	.byte	0x04, 0x17
        /*000a*/ 	.short	(.L_2848 - .L_2847)
.L_2847:
        /*000c*/ 	.word	0x00000000
        /*0010*/ 	.short	0x0002
        /*0012*/ 	.short	0x0018
        /*0014*/ 	.byte	0x00, 0xf0, 0x81, 0x00


	//----- nvinfo : EIATTR_KPARAM_INFO
	.align		4
.L_2848:
        /*0018*/ 	.byte	0x04, 0x17
        /*001a*/ 	.short	(.L_2850 - .L_2849)
.L_2849:
        /*001c*/ 	.word	0x00000000
        /*0020*/ 	.short	0x0001
        /*0022*/ 	.short	0x0008
        /*0024*/ 	.byte	0x00, 0xf0, 0x41, 0x00


	//----- nvinfo : EIATTR_KPARAM_INFO
	.align		4
.L_2850:
        /*0028*/ 	.byte	0x04, 0x17
        /*002a*/ 	.short	(.L_2852 - .L_2851)
.L_2851:
        /*002c*/ 	.word	0x00000000
        /*0030*/ 	.short	0x0000
        /*0032*/ 	.short	0x0000
        /*0034*/ 	.byte	0x00, 0xf0, 0x11, 0x00


	//----- nvinfo : EIATTR_SPARSE_MMA_MASK
	.align		4
.L_2852:
        /*0038*/ 	.byte	0x03, 0x50
        /*003a*/ 	.short	0x0000


	//----- nvinfo : EIATTR_MAXREG_COUNT
	.align		4
        /*003c*/ 	.byte	0x03, 0x1b
        /*003e*/ 	.short	0x00ff


	//----- nvinfo : EIATTR_MERCURY_ISA_VERSION
	.align		4
        /*0040*/ 	.byte	0x03, 0x5f
        /*0042*/ 	.short	0x0101


	//----- nvinfo : EIATTR_EXIT_INSTR_OFFSETS
	.align		4
        /*0044*/ 	.byte	0x04, 0x1c
        /*0046*/ 	.short	(.L_2854 - .L_2853)


	//   ....[0]....
.L_2853:
        /*0048*/ 	.word	0x000002f0


	//   ....[1]....
        /*004c*/ 	.word	0x00000d00


	//   ....[2]....
        /*0050*/ 	.word	0x00000d50


	//----- nvinfo : EIATTR_MAX_THREADS
	.align		4
.L_2854:
        /*0054*/ 	.byte	0x04, 0x05
        /*0056*/ 	.short	(.L_2856 - .L_2855)
.L_2855:
        /*0058*/ 	.word	0x00000080
        /*005c*/ 	.word	0x00000001
        /*0060*/ 	.word	0x00000001


	//----- nvinfo : EIATTR_CRS_STACK_SIZE
	.align		4
.L_2856:
        /*0064*/ 	.byte	0x04, 0x1e
        /*0066*/ 	.short	(.L_2858 - .L_2857)
.L_2857:
        /*0068*/ 	.word	0x00000000


	//----- nvinfo : EIATTR_CBANK_PARAM_SIZE
	.align		4
.L_2858:
        /*006c*/ 	.byte	0x03, 0x19
        /*006e*/ 	.short	0x0038


	//----- nvinfo : EIATTR_PARAM_CBANK
	.align		4
        /*0070*/ 	.byte	0x04, 0x0a
        /*0072*/ 	.short	(.L_2860 - .L_2859)
	.align		4
.L_2859:
        /*0074*/ 	.word	index@(.nv.constant0._ZN2at6native29vectorized_elementwise_kernelILi8EZZZNS0_54_GLOBAL__N__d8c5977b_16_LinearAlgebra_cu_7dd49032_297216addr_kernel_cudaERNS_14TensorIteratorERKN3c106ScalarES8_ENKUlvE_clEvENKUlvE4_clEvEUldddE_St5arrayIPcLm4EEEEviT0_T1_)
        /*0078*/ 	.short	0x0210
        /*007a*/ 	.short	0x0038


	//----- nvinfo : EIATTR_SW_WAR
	.align		4
.L_2860:
        /*007c*/ 	.byte	0x04, 0x36
        /*007e*/ 	.short	(.L_2862 - .L_2861)
.L_2861:
        /*0080*/ 	.word	0x00000008
.L_2862:


//--------------------- .nv.info._ZN2at6native18elementwise_kernelILi128ELi4EZNS0_15gpu_kernel_implIZZZNS0_54_GLOBAL__N__d8c5977b_16_LinearAlgebra_cu_7dd49032_297216addr_kernel_cudaERNS_14TensorIteratorERKN3c106ScalarES9_ENKUlvE_clEvENKUlvE3_clEvEUlsssE0_EEvRNS_18TensorIteratorBaseERKT_EUliE_EEviT1_ --------------------------
	.section	.nv.info._ZN2at6native18elementwise_kernelILi128ELi4EZNS0_15gpu_kernel_implIZZZNS0_54_GLOBAL__N__d8c5977b_16_LinearAlgebra_cu_7dd49032_297216addr_kernel_cudaERNS_14TensorIteratorERKN3c106ScalarES9_ENKUlvE_clEvENKUlvE3_clEvEUlsssE0_EEvRNS_18TensorIteratorBaseERKT_EUliE_EEviT1_,"",@"SHT_CUDA_INFO"
	.sectionflags	@""
	.align	4


	//----- nvinfo : EIATTR_CUDA_API_VERSION
	.align		4
        /*0000*/ 	.byte	0x04, 0x37
        /*0002*/ 	.short	(.L_2864 - .L_2863)
.L_2863:
        /*0004*/ 	.word	0x00000082


	//----- nvinfo : EIATTR_KPARAM_INFO
	.align		4
.L_2864:
        /*0008*/ 	.byte	0x04, 0x17
        /*000a*/ 	.short	(.L_2866 - .L_2865)
.L_2865:
        /*000c*/ 	.word	0x00000000
        /*0010*/ 	.short	0x0001
        /*0012*/ 	.short	0x0008
        /*0014*/ 	.byte	0x00, 0xf0, 0x01, 0x0c


	//----- nvinfo : EIATTR_KPARAM_INFO
	.align		4
.L_2866:
        /*0018*/ 	.byte	0x04, 0x17
        /*001a*/ 	.short	(.L_2868 - .L_2867)
.L_2867:
        /*001c*/ 	.word	0x00000000
        /*0020*/ 	.short	0x0000
        /*0022*/ 	.short	0x0000
        /*0024*/ 	.byte	0x00, 0xf0, 0x11, 0x00


	//----- nvinfo : EIATTR_SPARSE_MMA_MASK
	.align		4
.L_2868:
        /*0028*/ 	.byte	0x03, 0x50
        /*002a*/ 	.short	0x0000


	//----- nvinfo : EIATTR_MAXREG_COUNT
	.align		4
        /*002c*/ 	.byte	0x03, 0x1b
        /*002e*/ 	.short	0x0080


	//----- nvinfo : EIATTR_EXTERNS
	.align		4
        /*0030*/ 	.byte	0x04, 0x0f
        /*0032*/ 	.short	(.L_2870 - .L_2869)


	//   ....[0]....
	.align		4
.L_2869:
        /*0034*/ 	.word	index@(__assertfail)


	//----- nvinfo : EIATTR_MERCURY_ISA_VERSION
	.align		4
.L_2870:
        /*0038*/ 	.byte	0x03, 0x5f
        /*003a*/ 	.short	0x0101


	//----- nvinfo : EIATTR_SYSCALL_OFFSETS
	.align		4
        /*003c*/ 	.byte	0x04, 0x46
        /*003e*/ 	.short	(.L_2872 - .L_2871)


	//   ....[0]....
.L_2871:
        /*0040*/ 	.word	0x000026c0


	//   ....[1]....
        /*0044*/ 	.word	0x00003540


	//   ....[2]....
        /*0048*/ 	.word	0x000043c0


	//   ....[3]....
        /*004c*/ 	.word	0x000052f0


	//   ....[4]....
        /*0050*/ 	.word	0x000079f0


	//   ....[5]....
        /*0054*/ 	.word	0x00008870


	//   ....[6]....
        /*0058*/ 	.word	0x000096f0


	//   ....[7]....
        /*005c*/ 	.word	0x0000a620


	//   ....[8]....
        /*0060*/ 	.word	0x0000cd10


	//   ....[9]....
        /*0064*/ 	.word	0x0000db90


	//   ....[10]....
        /*0068*/ 	.word	0x0000ea10


	//   ....[11]....
        /*006c*/ 	.word	0x0000f940


	//   ....[12]....
        /*0070*/ 	.word	0x00012020


	//   ....[13]....
        /*0074*/ 	.word	0x00012ea0


	//   ....[14]....
        /*0078*/ 	.word	0x00013d20


	//   ....[15]....
        /*007c*/ 	.word	0x00014c50


	//----- nvinfo : EIATTR_EXIT_INSTR_OFFSETS
	.align		4
.L_2872:
        /*0080*/ 	.byte	0x04, 0x1c
        /*0082*/ 	.short	(.L_2874 - .L_2873)


	//   ....[0]....
.L_2873:
        /*0084*/ 	.word	0x0000fa00


	//   ....[1]....
        /*0088*/ 	.word	0x00013f10


	//   ....[2]....
        /*008c*/ 	.word	0x00013f30


	//   ....[3]....
        /*0090*/ 	.word	0x00013fd0


	//   ....[4]....
        /*0094*/ 	.word	0x00014000


	//   ....[5]....
        /*0098*/ 	.word	0x00014020


	//   ....[6]....
        /*009c*/ 	.word	0x000140b0


	//   ....[7]....
        /*00a0*/ 	.word	0x000140f0


	//   ....[8]....
        /*00a4*/ 	.word	0x00014190


	//   ....[9]....
        /*00a8*/ 	.word	0x000141e0


	//   ....[10]....
        /*00ac*/ 	.word	0x00014210


	//   ....[11]....
        /*00b0*/ 	.word	0x000142e0


	//   ....[12]....
        /*00b4*/ 	.word	0x00014320


	//   ....[13]....
        /*00b8*/ 	.word	0x000144b0


	//   ....[14]....
        /*00bc*/ 	.word	0x00014610


	//   ....[15]....
        /*00c0*/ 	.word	0x00014650


	//   ....[16]....
        /*00c4*/ 	.word	0x000146f0


	//   ....[17]....
        /*00c8*/ 	.word	0x00014870


	//   ....[18]....
        /*00cc*/ 	.word	0x000149f0


	//   ....[19]....
        /*00d0*/ 	.word	0x00014b50


	//   ....[20]....
        /*00d4*/ 	.word	0x00014c60


	//   ....[21]....
        /*00d8*/ 	.word	0x00014ca0


	//   ....[22]....
        /*00dc*/ 	.word	0x00014cd0


	//----- nvinfo : EIATTR_MAX_THREADS
	.align		4
.L_2874:
        /*00e0*/ 	.byte	0x04, 0x05
        /*00e2*/ 	.short	(.L_2876 - .L_2875)
.L_2875:
        /*00e4*/ 	.word	0x00000080
        /*00e8*/ 	.word	0x00000001
        /*00ec*/ 	.word	0x00000001


	//----- nvinfo : EIATTR_CRS_STACK_SIZE
	.align		4
.L_2876:
        /*00f0*/ 	.byte	0x04, 0x1e
        /*00f2*/ 	.short	(.L_2878 - .L_2877)
.L_2877:
        /*00f4*/ 	.word	0x00000000


	//----- nvinfo : EIATTR_CBANK_PARAM_SIZE
	.align		4
.L_2878:
        /*00f8*/ 	.byte	0x03, 0x19
        /*00fa*/ 	.short	0x0308


	//----- nvinfo : EIATTR_PARAM_CBANK
	.align		4
        /*00fc*/ 	.byte	0x04, 0x0a
        /*00fe*/ 	.short	(.L_2880 - .L_2879)
	.align		4
.L_2879:
        /*0100*/ 	.word	index@(.nv.constant0._ZN2at6native18elementwise_kernelILi128ELi4EZNS0_15gpu_kernel_implIZZZNS0_54_GLOBAL__N__d8c5977b_16_LinearAlgebra_cu_7dd49032_297216addr_kernel_cudaERNS_14TensorIteratorERKN3c106ScalarES9_ENKUlvE_clEvENKUlvE3_clEvEUlsssE0_EEvRNS_18TensorIteratorBaseERKT_EUliE_EEviT1_)
        /*0104*/ 	.short	0x0210
        /*0106*/ 	.short	0x0308


	//----- nvinfo : EIATTR_SW_WAR
	.align		4
.L_2880:
        /*0108*/ 	.byte	0x04, 0x36
        /*010a*/ 	.short	(.L_2882 - .L_2881)
.L_2881:
        /*010c*/ 	.word	0x00000008
.L_2882:


//--------------------- .nv.info._ZN2at6native27unrolled_elementwise_kernelIZZZNS0_54_GLOBAL__N__d8c5977b_16_LinearAlgebra_cu_7dd49032_297216addr_kernel_cudaERNS_14TensorIteratorERKN3c106ScalarES8_ENKUlvE_clEvENKUlvE3_clEvEUlsssE0_St5arrayIPcLm4EELi4E23TrivialOffsetCalculatorILi3EjESF_ILi1EjENS0_6memory12LoadWithCastILi3EEENSI_13StoreWithCastILi1EEEEEviT_T0_T2_T3_T4_T5_ --------------------------
	.section	.nv.info._ZN2at6native27unrolled_elementwise_kernelIZZZNS0_54_GLOBAL__N__d8c5977b_16_LinearAlgebra_cu_7dd49032_297216addr_kernel_cudaERNS_14TensorIteratorERKN3c106ScalarES8_ENKUlvE_clEvENKUlvE3_clEvEUlsssE0_St5arrayIPcLm4EELi4E23TrivialOffsetCalculatorILi3EjESF_ILi1EjENS0_6memory12LoadWithCastILi3EEENSI_13StoreWithCastILi1EEEEEviT_T0_T2_T3_T4_T5_,"",@"SHT_CUDA_INFO"
	.sectionflags	@""
	.align	4


	//----- nvinfo : EIATTR_CUDA_API_VERSION
	.align		4
        /*0000*/ 	.byte	0x04, 0x37
        /*0002*/ 	.short	(.L_2884 - .L_2883)
.L_2883:
        /*0004*/ 	.word	0x00000082


	//----- nvinfo : EIATTR_KPARAM_INFO
	.align		4
.L_2884:
        /*0008*/ 	.byte	0x04, 0x17
        /*000a*/ 	.short	(.L_2886 - .L_2885)
.L_2885:
        /*000c*/ 	.word	0x00000000
        /*0010*/ 	.short	0x0006
        /*0012*/ 	.short	0x004c
        /*0014*/ 	.byte	0x00, 0xf0, 0x21, 0x00


	//----- nvinfo : EIATTR_KPARAM_INFO
	.align		4
.L_2886:
        /*0018*/ 	.byte	0x04, 0x17
        /*001a*/ 	.short	(.L_2888 - .L_2887)
.L_2887:
        /*001c*/ 	.word	0x00000000
        /*0020*/ 	.short	0x0005
        /*0022*/ 	.short	0x003c
        /*0024*/ 	.byte	0x00, 0xf0, 0x41, 0x00


	//----- nvinfo : EIATTR_KPARAM_INFO
	.align		4
.L_2888:
        /*0028*/ 	.byte	0x04, 0x17
        /*002a*/ 	.short	(.L_2890 - .L_2889)
.L_2889:
        /*002c*/ 	.word	0x00000000
        /*0030*/ 	.short	0x0004
        /*0032*/ 	.short	0x0039
        /*0034*/ 	.byte	0x00, 0xf0, 0x05, 0x00


	//----- nvinfo : EIATTR_KPARAM_INFO
	.align		4
.L_2890:
        /*0038*/ 	.byte	0x04, 0x17
        /*003a*/ 	.short	(.L_2892 - .L_2891)
.L_2891:
        /*003c*/ 	.word	0x00000000
        /*0040*/ 	.short	0x0003
        /*0042*/ 	.short	0x0038
        /*0044*/ 	.byte	0x00, 0xf0, 0x05, 0x00


	//----- nvinfo : EIATTR_KPARAM_INFO
	.align		4
.L_2892:
        /*0048*/ 	.byte	0x04, 0x17
        /*004a*/ 	.short	(.L_2894 - .L_2893)
.L_2893:
        /*004c*/ 	.word	0x00000000
        /*0050*/ 	.short	0x0002
        /*0052*/ 	.short	0x0018
        /*0054*/ 	.byte	0x00, 0xf0, 0x81, 0x00


	//----- nvinfo : EIATTR_KPARAM_INFO
	.align		4
.L_2894:
        /*0058*/ 	.byte	0x04, 0x17
        /*005a*/ 	.short	(.L_2896 - .L_2895)
.L_2895:
        /*005c*/ 	.word	0x00000000
        /*0060*/ 	.short	0x0001
        /*0062*/ 	.short	0x0008
        /*0064*/ 	.byte	0x00, 0xf0, 0x41, 0x00


	//----- nvinfo : EIATTR_KPARAM_INFO
	.align		4
.L_2896:
        /*0068*/ 	.byte	0x04, 0x17
        /*006a*/ 	.short	(.L_2898 - .L_2897)
.L_2897:
        /*006c*/ 	.word	0x00000000
        /*0070*/ 	.short	0x0000
        /*0072*/ 	.short	0x0000
        /*0074*/ 	.byte	0x00, 0xf0, 0x11, 0x00


	//----- nvinfo : EIATTR_SPARSE_MMA_MASK
	.align		4
.L_2898:
        /*0078*/ 	.byte	0x03, 0x50
        /*007a*/ 	.short	0x0000


	//----- nvinfo : EIATTR_MAXREG_COUNT
	.align		4
        /*007c*/ 	.byte	0x03, 0x1b
        /*007e*/ 	.short	0x00ff


	//----- nvinfo : EIATTR_EXTERNS
	.align		4
        /*0080*/ 	.byte	0x04, 0x0f
        /*0082*/ 	.short	(.L_2900 - .L_2899)


	//   ....[0]....
	.align		4
.L_2899:
        /*0084*/ 	.word	index@(__assertfail)


	//----- nvinfo : EIATTR_MERCURY_ISA_VERSION
	.align		4
.L_2900:
        /*0088*/ 	.byte	0x03, 0x5f
        /*008a*/ 	.short	0x0101


	//----- nvinfo : EIATTR_SYSCALL_OFFSETS
	.align		4
        /*008c*/ 	.byte	0x04, 0x46
        /*008e*/ 	.short	(.L_2902 - .L_2901)


	//   ....[0]....
.L_2901:
        /*0090*/ 	.word	0x00000f40


	//   ....[1]....
        /*0094*/ 	.word	0x00001dd0


	//   ....[2]....
        /*0098*/ 	.word	0x00002c60


	//   ....[3]....
        /*009c*/ 	.word	0x00003b70


	//   ....[4]....
        /*00a0*/ 	.word	0x00004a00


	//   ....[5]....
        /*00a4*/ 	.word	0x00005890


	//   ....[6]....
        /*00a8*/ 	.word	0x000067c0


	//   ....[7]....
        /*00ac*/ 	.word	0x00007660


	//   ....[8]....
        /*00b0*/ 	.word	0x00008500


	//   ....[9]....
        /*00b4*/ 	.word	0x00009410


	//   ....[10]....
        /*00b8*/ 	.word	0x0000a2b0


	//   ....[11]....
        /*00bc*/ 	.word	0x0000b150


	//   ....[12]....
        /*00c0*/ 	.word	0x0000c3e0


	//   ....[13]....
        /*00c4*/ 	.word	0x0000d350


	//   ....[14]....
        /*00c8*/ 	.word	0x0000e270


	//   ....[15]....
        /*00cc*/ 	.word	0x0000f190


	//----- nvinfo : EIATTR_EXIT_INSTR_OFFSETS
	.align		4
.L_2902:
        /*00d0*/ 	.byte	0x04, 0x1c
        /*00d2*/ 	.short	(.L_2904 - .L_2903)


	//   ....[0]....
.L_2903:
        /*00d4*/ 	.word	0x0000e320


	//   ....[1]....
        /*00d8*/ 	.word	0x0000e450


	//   ....[2]....
        /*00dc*/ 	.word	0x0000e470


	//   ....[3]....
        /*00e0*/ 	.word	0x0000e510


	//   ....[4]....
        /*00e4*/ 	.word	0x0000e540


	//   ....[5]....
        /*00e8*/ 	.word	0x0000e560


	//   ....[6]....
        /*00ec*/ 	.word	0x0000e5f0


	//   ....[7]....
        /*00f0*/ 	.word	0x0000e630


	//   ....[8]....
        /*00f4*/ 	.word	0x0000e6d0


	//   ....[9]....
        /*00f8*/ 	.word	0x0000e720


	//   ....[10]....
        /*00fc*/ 	.word	0x0000e750


	//   ....[11]....
        /*0100*/ 	.word	0x0000e820


	//   ....[12]....
        /*0104*/ 	.word	0x0000e860


	//   ....[13]....
        /*0108*/ 	.word	0x0000e9f0


	//   ....[14]....
        /*010c*/ 	.word	0x0000eb50


	//   ....[15]....
        /*0110*/ 	.word	0x0000eb90


	//   ....[16]....
        /*0114*/ 	.word	0x0000ec30


	//   ....[17]....
        /*0118*/ 	.word	0x0000edb0


	//   ....[18]....
        /*011c*/ 	.word	0x0000ef30


	//   ....[19]....
        /*0120*/ 	.word	0x0000f090


	//   ....[20]....
        /*0124*/ 	.word	0x0000f1a0


	//   ....[21]....
        /*0128*/ 	.word	0x0000f1e0


	//   ....[22]....
        /*012c*/ 	.word	0x0000f210


	//----- nvinfo : EIATTR_MAX_THREADS
	.align		4
.L_2904:
        /*0130*/ 	.byte	0x04, 0x05
        /*0132*/ 	.short	(.L_2906 - .L_2905)
.L_2905:
        /*0134*/ 	.word	0x00000080
        /*0138*/ 	.word	0x00000001
        /*013c*/ 	.word	0x00000001


	//----- nvinfo : EIATTR_CRS_STACK_SIZE
	.align		4
.L_2906:
        /*0140*/ 	.byte	0x04, 0x1e
        /*0142*/ 	.short	(.L_2908 - .L_2907)
.L_2907:
        /*0144*/ 	.word	0x00000000


	//----- nvinfo : EIATTR_CBANK_PARAM_SIZE
	.align		4
.L_2908:
        /*0148*/ 	.byte	0x03, 0x19
        /*014a*/ 	.short	0x0054


	//----- nvinfo : EIATTR_PARAM_CBANK
	.align		4
        /*014c*/ 	.byte	0x04, 0x0a
        /*014e*/ 	.short	(.L_2910 - .L_2909)
	.align		4
.L_2909:
        /*0150*/ 	.word	index@(.nv.constant0._ZN2at6native27unrolled_elementwise_kernelIZZZNS0_54_GLOBAL__N__d8c5977b_16_LinearAlgebra_cu_7dd49032_297216addr_kernel_cudaERNS_14TensorIteratorERKN3c106ScalarES8_ENKUlvE_clEvENKUlvE3_clEvEUlsssE0_St5arrayIPcLm4EELi4E23TrivialOffsetCalculatorILi3EjESF_ILi1EjENS0_6memory12LoadWithCastILi3EEENSI_13StoreWithCastILi1EEEEEviT_T0_T2_T3_T4_T5_)
        /*0154*/ 	.short	0x0210
        /*0156*/ 	.short	0x0054


	//----- nvinfo : EIATTR_SW_WAR
	.align		4
.L_2910:
        /*0158*/ 	.byte	0x04, 0x36
        /*015a*/ 	.short	(.L_2912 - .L_2911)
.L_2911:
        /*015c*/ 	.word	0x00000008
.L_2912:


//--------------------- .nv.info._ZN2at6native18elementwise_kernelILi128ELi4EZNS0_22gpu_kernel_impl_nocastIZZZNS0_54_GLOBAL__N__d8c5977b_16_LinearAlgebra_cu_7dd49032_297216addr_kernel_cudaERNS_14TensorIteratorERKN3c106ScalarES9_ENKUlvE_clEvENKUlvE3_clEvEUlsssE0_EEvRNS_18TensorIteratorBaseERKT_EUliE_EEviT1_ --------------------------
	.section	.nv.info._ZN2at6native18elementwise_kernelILi128ELi4EZNS0_22gpu_kernel_impl_nocastIZZZNS0_54_GLOBAL__N__d8c5977b_16_LinearAlgebra_cu_7dd49032_297216addr_kernel_cudaERNS_14TensorIteratorERKN3c106ScalarES9_ENKUlvE_clEvENKUlvE3_clEvEUlsssE0_EEvRNS_18TensorIteratorBaseERKT_EUliE_EEviT1_,"",@"SHT_CUDA_INFO"
	.sectionflags	@""
	.align	4


	//----- nvinfo : EIATTR_CUDA_API_VERSION
	.align		4
        /*0000*/ 	.byte	0x04, 0x37
        /*0002*/ 	.short	(.L_2914 - .L_2913)
.L_2913:
        /*0004*/ 	.word	0x00000082


	//----- nvinfo : EIATTR_KPARAM_INFO
	.align		4
.L_2914:
        /*0008*/ 	.byte	0x04, 0x17
        /*000a*/ 	.short	(.L_2916 - .L_2915)
.L_2915:
        /*000c*/ 	.word	0x00000000
        /*0010*/ 	.short	0x0001
        /*0012*/ 	.short	0x0008
        /*0014*/ 	.byte	0x00, 0xf0, 0xe1, 0x0b


	//----- nvinfo : EIATTR_KPARAM_INFO
	.align		4
.L_2916:
        /*0018*/ 	.byte	0x04, 0x17
        /*001a*/ 	.short	(.L_2918 - .L_2917)
.L_2917:
        /*001c*/ 	.word	0x00000000
        /*0020*/ 	.short	0x0000
        /*0022*/ 	.short	0x0000
        /*0024*/ 	.byte	0x00, 0xf0, 0x11, 0x00


	//----- nvinfo : EIATTR_SPARSE_MMA_MASK
	.align		4
.L_2918:
        /*0028*/ 	.byte	0x03, 0x50
        /*002a*/ 	.short	0x0000


	//----- nvinfo : EIATTR_MAXREG_COUNT
	.align		4
        /*002c*/ 	.byte	0x03, 0x1b
        /*002e*/ 	.short	0x0080


	//----- nvinfo : EIATTR_MERCURY_ISA_VERSION
	.align		4
        /*0030*/ 	.byte	0x03, 0x5f
        /*0032*/ 	.short	0x0101


	//----- nvinfo : EIATTR_EXIT_INSTR_OFFSETS
	.align		4
        /*0034*/ 	.byte	0x04, 0x1c
        /*0036*/ 	.short	(.L_2920 - .L_2919)


	//   ....[0]....
.L_2919:
        /*0038*/ 	.word	0x00004c80


	//   ....[1]....
        /*003c*/ 	.word	0x000065a0


	//----- nvinfo : EIATTR_MAX_THREADS
	.align		4
.L_2920:
        /*0040*/ 	.byte	0x04, 0x05
        /*0042*/ 	.short	(.L_2922 - .L_2921)
.L_2921:
        /*0044*/ 	.word	0x00000080
        /*0048*/ 	.word	0x00000001
        /*004c*/ 	.word	0x00000001


	//----- nvinfo : EIATTR_CRS_STACK_SIZE
	.align		4
.L_2922:
        /*0050*/ 	.byte	0x04, 0x1e
        /*0052*/ 	.short	(.L_2924 - .L_2923)
.L_2923:
        /*0054*/ 	.word	0x00000000


	//----- nvinfo : EIATTR_CBANK_PARAM_SIZE
	.align		4
.L_2924:
        /*0058*/ 	.byte	0x03, 0x19
        /*005a*/ 	.short	0x0300


	//----- nvinfo : EIATTR_PARAM_CBANK
	.align		4
        /*005c*/ 	.byte	0x04, 0x0a
        /*005e*/ 	.short	(.L_2926 - .L_2925)
	.align		4
.L_2925:
        /*0060*/ 	.word	index@(.nv.constant0._ZN2at6native18elementwise_kernelILi128ELi4EZNS0_22gpu_kernel_impl_nocastIZZZNS0_54_GLOBAL__N__d8c5977b_16_LinearAlgebra_cu_7dd49032_297216addr_kernel_cudaERNS_14TensorIteratorERKN3c106ScalarES9_ENKUlvE_clEvENKUlvE3_clEvEUlsssE0_EEvRNS_18TensorIteratorBaseERKT_EUliE_EEviT1_)
        /*0064*/ 	.short	0x0210
        /*0066*/ 	.short	0x0300


	//----- nvinfo : EIATTR_SW_WAR
	.align		4
.L_2926:
        /*0068*/ 	.byte	0x04, 0x36
        /*006a*/ 	.short	(.L_2928 - .L_2927)
.L_2927:
        /*006c*/ 	.word	0x00000008
.L_2928:


//--------------------- .nv.info._ZN2at6native27unrolled_elementwise_kernelIZZZNS0_54_GLOBAL__N__d8c5977b_16_LinearAlgebra_cu_7dd49032_297216addr_kernel_cudaERNS_14TensorIteratorERKN3c106ScalarES8_ENKUlvE_clEvENKUlvE3_clEvEUlsssE0_St5arrayIPcLm4EELi4E23TrivialOffsetCalculatorILi3EjESF_ILi1EjENS0_6memory15LoadWithoutCastENSI_16StoreWithoutCastEEEviT_T0_T2_T3_T4_T5_ --------------------------
	.section	.nv.info._ZN2at6native27unrolled_elementwise_kernelIZZZNS0_54_GLOBAL__N__d8c5977b_16_LinearAlgebra_cu_7dd49032_297216addr_kernel_cudaERNS_14TensorIteratorERKN3c106ScalarES8_ENKUlvE_clEvENKUlvE3_clEvEUlsssE0_St5arrayIPcLm4EELi4E23TrivialOffsetCalculatorILi3EjESF_ILi1EjENS0_6memory15LoadWithoutCastENSI_16StoreWithoutCastEEEviT_T0_T2_T3_T4_T5_,"",@"SHT_CUDA_INFO"
	.sectionflags	@""
	.align	4


	//----- nvinfo : EIATTR_CUDA_API_VERSION
	.align		4
        /*0000*/ 	.byte	0x04, 0x37
        /*0002*/ 	.short	(.L_2930 - .L_2929)
.L_2929:
        /*0004*/ 	.word	0x00000082


	//----- nvinfo : EIATTR_KPARAM_INFO
	.align		4
.L_2930:
        /*0008*/ 	.byte	0x04, 0x17
        /*000a*/ 	.short	(.L_2932 - .L_2931)
.L_2931:
        /*000c*/ 	.word	0x00000000
        /*0010*/ 	.short	0x0006
        /*0012*/ 	.short	0x003b
        /*0014*/ 	.byte	0x00, 0xf0, 0x05, 0x00


	//----- nvinfo : EIATTR_KPARAM_INFO
	.align		4
.L_2932:
        /*0018*/ 	.byte	0x04, 0x17
        /*001a*/ 	.short	(.L_2934 - .L_2933)
.L_2933:
        /*001c*/ 	.word	0x00000000
        /*0020*/ 	.short	0x0005
        /*0022*/ 	.short	0x003a
        /*0024*/ 	.byte	0x00, 0xf0, 0x05, 0x00


	//----- nvinfo : EIATTR_KPARAM_INFO
	.align		4
.L_2934:
        /*0028*/ 	.byte	0x04, 0x17
        /*002a*/ 	.short	(.L_2936 - .L_2935)
.L_2935:
        /*002c*/ 	.word	0x00000000
        /*0030*/ 	.short	0x0004
        /*0032*/ 	.short	0x0039
        /*0034*/ 	.byte	0x00, 0xf0, 0x05, 0x00


	//----- nvinfo : EIATTR_KPARAM_INFO
	.align		4
.L_2936:
        /*0038*/ 	.byte	0x04, 0x17
        /*003a*/ 	.short	(.L_2938 - .L_2937)
.L_2937:
        /*003c*/ 	.word	0x00000000
        /*0040*/ 	.short	0x0003
        /*0042*/ 	.short	0x0038
        /*0044*/ 	.byte	0x00, 0xf0, 0x05, 0x00


	//----- nvinfo : EIATTR_KPARAM_INFO
	.align		4
.L_2938:
        /*0048*/ 	.byte	0x04, 0x17
        /*004a*/ 	.short	(.L_2940 - .L_2939)
.L_2939:
        /*004c*/ 	.word	0x00000000
        /*0050*/ 	.short	0x0002
        /*0052*/ 	.short	0x0018
        /*0054*/ 	.byte	0x00, 0xf0, 0x81, 0x00


	//----- nvinfo : EIATTR_KPARAM_INFO
	.align		4
.L_2940:
        /*0058*/ 	.byte	0x04, 0x17
        /*005a*/ 	.short	(.L_2942 - .L_2941)
.L_2941:
        /*005c*/ 	.word	0x00000000
        /*0060*/ 	.short	0x0001
        /*0062*/ 	.short	0x0008
        /*0064*/ 	.byte	0x00, 0xf0, 0x41, 0x00


	//----- nvinfo : EIATTR_KPARAM_INFO
	.align		4
.L_2942:
        /*0068*/ 	.byte	0x04, 0x17
        /*006a*/ 	.short	(.L_2944 - .L_2943)
.L_2943:
        /*006c*/ 	.word	0x00000000
        /*0070*/ 	.short	0x0000
        /*0072*/ 	.short	0x0000
        /*0074*/ 	.byte	0x00, 0xf0, 0x11, 0x00


	//----- nvinfo : EIATTR_SPARSE_MMA_MASK
	.align		4
.L_2944:
        /*0078*/ 	.byte	0x03, 0x50
        /*007a*/ 	.short	0x0000


	//----- nvinfo : EIATTR_MAXREG_COUNT
	.align		4
        /*007c*/ 	.byte	0x03, 0x1b
        /*007e*/ 	.short	0x00ff


	//----- nvinfo : EIATTR_MERCURY_ISA_VERSION
	.align		4
        /*0080*/ 	.byte	0x03, 0x5f
        /*0082*/ 	.short	0x0101


	//----- nvinfo : EIATTR_EXIT_INSTR_OFFSETS
	.align		4
        /*0084*/ 	.byte	0x04, 0x1c
        /*0086*/ 	.short	(.L_2946 - .L_2945)


	//   ....[0]....
.L_2945:
        /*0088*/ 	.word	0x00000640


	//   ....[1]....
        /*008c*/ 	.word	0x000006a0


	//----- nvinfo : EIATTR_MAX_THREADS
	.align		4
.L_2946:
        /*0090*/ 	.byte	0x04, 0x05
        /*0092*/ 	.short	(.L_2948 - .L_2947)
.L_2947:
        /*0094*/ 	.word	0x00000080
        /*0098*/ 	.word	0x00000001
        /*009c*/ 	.word	0x00000001


	//----- nvinfo : EIATTR_CRS_STACK_SIZE
	.align		4
.L_2948:
        /*00a0*/ 	.byte	0x04, 0x1e
        /*00a2*/ 	.short	(.L_2950 - .L_2949)
.L_2949:
        /*00a4*/ 	.word	0x00000000


	//----- nvinfo : EIATTR_CBANK_PARAM_SIZE
	.align		4
.L_2950:
        /*00a8*/ 	.byte	0x03, 0x19
        /*00aa*/ 	.short	0x003c


	//----- nvinfo : EIATTR_PARAM_CBANK
	.align		4
        /*00ac*/ 	.byte	0x04, 0x0a
        /*00ae*/ 	.short	(.L_2952 - .L_2951)
	.align		4
.L_2951:
        /*00b0*/ 	.word	index@(.nv.constant0._ZN2at6native27unrolled_elementwise_kernelIZZZNS0_54_GLOBAL__N__d8c5977b_16_LinearAlgebra_cu_7dd49032_297216addr_kernel_cudaERNS_14TensorIteratorERKN3c106ScalarES8_ENKUlvE_clEvENKUlvE3_clEvEUlsssE0_St5arrayIPcLm4EELi4E23TrivialOffsetCalculatorILi3EjESF_ILi1EjENS0_6memory15LoadWithoutCastENSI_16StoreWithoutCastEEEviT_T0_T2_T3_T4_T5_)
        /*00b4*/ 	.short	0x0210
        /*00b6*/ 	.short	0x003c


	//----- nvinfo : EIATTR_SW_WAR
	.align		4
.L_2952:
        /*00b8*/ 	.byte	0x04, 0x36
        /*00ba*/ 	.short	(.L_2954 - .L_2953)
.L_2953:
        /*00bc*/ 	.word	0x00000008
.L_2954:


//--------------------- .nv.info._ZN2at6native29vectorized_elementwise_kernelILi2EZZZNS0_54_GLOBAL__N__d8c5977b_16_LinearAlgebra_cu_7dd49032_297216addr_kernel_cudaERNS_14TensorIteratorERKN3c106ScalarES8_ENKUlvE_clEvENKUlvE3_clEvEUlsssE0_St5arrayIPcLm4EEEEviT0_T1_ --------------------------
	.section	.nv.info._ZN2at6native29vectorized_elementwise_kernelILi2EZZZNS0_54_GLOBAL__N__d8c5977b_16_LinearAlgebra_cu_7dd49032_297216addr_kernel_cudaERNS_14TensorIteratorERKN3c106ScalarES8_ENKUlvE_clEvENKUlvE3_clEvEUlsssE0_St5arrayIPcLm4EEEEviT0_T1_,"",@"SHT_CUDA_INFO"
	.sectionflags	@""
	.align	4


	//----- nvinfo : EIATTR_CUDA_API_VERSION
	.align		4
        /*0000*/ 	.byte	0x04, 0x37
        /*0002*/ 	.short	(.L_2956 - .L_2955)
.L_2955:
        /*0004*/ 	.word	0x00000082


	//----- nvinfo : EIATTR_KPARAM_INFO
	.align		4
.L_2956:
        /*0008*/ 	.byte	0x04, 0x17
        /*000a*/ 	.short	(.L_2958 - .L_2957)
.L_2957:
        /*000c*/ 	.word	0x00000000
        /*0010*/ 	.short	0x0002
        /*0012*/ 	.short	0x0018
        /*0014*/ 	.byte	0x00, 0xf0, 0x81, 0x00


	//----- nvinfo : EIATTR_KPARAM_INFO
	.align		4
.L_2958:
        /*0018*/ 	.byte	0x04, 0x17
        /*001a*/ 	.short	(.L_2960 - .L_2959)
.L_2959:
        /*001c*/ 	.word	0x00000000
        /*0020*/ 	.short	0x0001
        /*0022*/ 	.short	0x0008
        /*0024*/ 	.byte	0x00, 0xf0, 0x41, 0x00


	//----- nvinfo : EIATTR_KPARAM_INFO
	.align		4
.L_2960:
        /*0028*/ 	.byte	0x04, 0x17
        /*002a*/ 	.short	(.L_2962 - .L_2961)
.L_2961:
        /*002c*/ 	.word	0x00000000
        /*0030*/ 	.short	0x0000
        /*0032*/ 	.short	0x0000
        /*0034*/ 	.byte	0x00, 0xf0, 0x11, 0x00


	//----- nvinfo : EIATTR_SPARSE_MMA_MASK
	.align		4
.L_2962:
        /*0038*/ 	.byte	0x03, 0x50
        /*003a*/ 	.short	0x0000


	//----- nvinfo : EIATTR_MAXREG_COUNT
	.align		4
        /*003c*/ 	.byte	0x03, 0x1b
        /*003e*/ 	.short	0x00ff


	//----- nvinfo : EIATTR_MERCURY_ISA_VERSION
	.align		4
        /*0040*/ 	.byte	0x03, 0x5f
        /*0042*/ 	.short	0x0101


	//----- nvinfo : EIATTR_EXIT_INSTR_OFFSETS
	.align		4
        /*0044*/ 	.byte	0x04, 0x1c
        /*0046*/ 	.short	(.L_2964 - .L_2963)


	//   ....[0]....
.L_2963:
        /*0048*/ 	.word	0x00000660


	//   ....[1]....
        /*004c*/ 	.word	0x000012a0


	//   ....[2]....
        /*0050*/ 	.word	0x000012f0


	//----- nvinfo : EIATTR_MAX_THREADS
	.align		4
.L_2964:
        /*0054*/ 	.byte	0x04, 0x05
        /*0056*/ 	.short	(.L_2966 - .L_2965)
.L_2965:
        /*0058*/ 	.word	0x00000080
        /*005c*/ 	.word	0x00000001
        /*0060*/ 	.word	0x00000001


	//----- nvinfo : EIATTR_CRS_STACK_SIZE
	.align		4
.L_2966:
        /*0064*/ 	.byte	0x04, 0x1e
        /*0066*/ 	.short	(.L_2968 - .L_2967)
.L_2967:
        /*0068*/ 	.word	0x00000000


	//----- nvinfo : EIATTR_CBANK_PARAM_SIZE
	.align		4
.L_2968:
        /*006c*/ 	.byte	0x03, 0x19
        /*006e*/ 	.short	0x0038


	//----- nvinfo : EIATTR_PARAM_CBANK
	.align		4
        /*0070*/ 	.byte	0x04, 0x0a
        /*0072*/ 	.short	(.L_2970 - .L_2969)
	.align		4
.L_2969:
        /*0074*/ 	.word	index@(.nv.constant0._ZN2at6native29vectorized_elementwise_kernelILi2EZZZNS0_54_GLOBAL__N__d8c5977b_16_LinearAlgebra_cu_7dd49032_297216addr_kernel_cudaERNS_14TensorIteratorERKN3c106ScalarES8_ENKUlvE_clEvENKUlvE3_clEvEUlsssE0_St5arrayIPcLm4EEEEviT0_T1_)
        /*0078*/ 	.short	0x0210
        /*007a*/ 	.short	0x0038


	//----- nvinfo : EIATTR_SW_WAR
	.align		4
.L_2970:
        /*007c*/ 	.byte	0x04, 0x36
        /*007e*/ 	.short	(.L_2972 - .L_2971)
.L_2971:
        /*0080*/ 	.word	0x00000008
.L_2972:


//--------------------- .nv.info._ZN2at6native29vectorized_elementwise_kernelILi4EZZZNS0_54_GLOBAL__N__d8c5977b_16_LinearAlgebra_cu_7dd49032_297216addr_kernel_cudaERNS_14TensorIteratorERKN3c106ScalarES8_ENKUlvE_clEvENKUlvE3_clEvEUlsssE0_St5arrayIPcLm4EEEEviT0_T1_ --------------------------
	.section	.nv.info._ZN2at6native29vectorized_elementwise_kernelILi4EZZZNS0_54_GLOBAL__N__d8c5977b_16_LinearAlgebra_cu_7dd49032_297216addr_kernel_cudaERNS_14TensorIteratorERKN3c106ScalarES8_ENKUlvE_clEvENKUlvE3_clEvEUlsssE0_St5arrayIPcLm4EEEEviT0_T1_,"",@"SHT_CUDA_INFO"
	.sectionflags	@""
	.align	4


	//----- nvinfo : EIATTR_CUDA_API_VERSION
	.align		4
        /*0000*/ 	.byte	0x04, 0x37
        /*0002*/ 	.short	(.L_2974 - .L_2973)
.L_2973:
        /*0004*/ 	.word	0x00000082


	//----- nvinfo : EIATTR_KPARAM_INFO
	.align		4
.L_2974:
        /*0008*/ 	.byte	0x04, 0x17
        /*000a*/ 	.short	(.L_2976 - .L_2975)
.L_2975:
        /*000c*/ 	.word	0x00000000
        /*0010*/ 	.short	0x0002
        /*0012*/ 	.short	0x0018
        /*0014*/ 	.byte	0x00, 0xf0, 0x81, 0x00


	//----- nvinfo : EIATTR_KPARAM_INFO
	.align		4
.L_2976:
        /*0018*/ 	.byte	0x04, 0x17
        /*001a*/ 	.short	(.L_2978 - .L_2977)
.L_2977:
        /*001c*/ 	.word	0x00000000
        /*0020*/ 	.short	0x0001
        /*0022*/ 	.short	0x0008
        /*0024*/ 	.byte	0x00, 0xf0, 0x41, 0x00


	//----- nvinfo : EIATTR_KPARAM_INFO
	.align		4
.L_2978:
        /*0028*/ 	.byte	0x04, 0x17
        /*002a*/ 	.short	(.L_2980 - .L_2979)
.L_2979:
        /*002c*/ 	.word	0x00000000
        /*0030*/ 	.short	0x0000
        /*0032*/ 	.short	0x0000
        /*0034*/ 	.byte	0x00, 0xf0, 0x11, 0x00


	//----- nvinfo : EIATTR_SPARSE_MMA_MASK
	.align		4
.L_2980:
        /*0038*/ 	.byte	0x03, 0x50
        /*003a*/ 	.short	0x0000


	//----- nvinfo : EIATTR_MAXREG_COUNT
	.align		4
        /*003c*/ 	.byte	0x03, 0x1b
        /*003e*/ 	.short	0x00ff


	//----- nvinfo : EIATTR_MERCURY_ISA_VERSION
	.align		4
        /*0040*/ 	.byte	0x03, 0x5f
        /*0042*/ 	.short	0x0101


	//----- nvinfo : EIATTR_EXIT_INSTR_OFFSETS
	.align		4
        /*0044*/ 	.byte	0x04, 0x1c
        /*0046*/ 	.short	(.L_2982 - .L_2981)


	//   ....[0]....
.L_2981:
        /*0048*/ 	.word	0x000005c0


	//   ....[1]....
        /*004c*/ 	.word	0x00001200


	//   ....[2]....
        /*0050*/ 	.word	0x00001250


	//----- nvinfo : EIATTR_MAX_THREADS
	.align		4
.L_2982:
        /*0054*/ 	.byte	0x04, 0x05
        /*0056*/ 	.short	(.L_2984 - .L_2983)
.L_2983:
        /*0058*/ 	.word	0x00000080
        /*005c*/ 	.word	0x00000001
        /*0060*/ 	.word	0x00000001


	//----- nvinfo : EIATTR_CRS_STACK_SIZE
	.align		4
.L_2984:
        /*0064*/ 	.byte	0x04, 0x1e
        /*0066*/ 	.short	(.L_2986 - .L_2985)
.L_2985:
        /*0068*/ 	.word	0x00000000


	//----- nvinfo : EIATTR_CBANK_PARAM_SIZE
	.align		4
.L_2986:
        /*006c*/ 	.byte	0x03, 0x19
        /*006e*/ 	.short	0x0038


	//----- nvinfo : EIATTR_PARAM_CBANK
	.align		4
        /*0070*/ 	.byte	0x04, 0x0a
        /*0072*/ 	.short	(.L_2988 - .L_2987)
	.align		4
.L_2987:
        /*0074*/ 	.word	index@(.nv.constant0._ZN2at6native29vectorized_elementwise_kernelILi4EZZZNS0_54_GLOBAL__N__d8c5977b_16_LinearAlgebra_cu_7dd49032_297216addr_kernel_cudaERNS_14TensorIteratorERKN3c106ScalarES8_ENKUlvE_clEvENKUlvE3_clEvEUlsssE0_St5arrayIPcLm4EEEEviT0_T1_)
        /*0078*/ 	.short	0x0210
        /*007a*/ 	.short	0x0038


	//----- nvinfo : EIATTR_SW_WAR
	.align		4
.L_2988:
        /*007c*/ 	.byte	0x04, 0x36
        /*007e*/ 	.short	(.L_2990 - .L_2989)
.L_2989:
        /*0080*/ 	.word	0x00000008
.L_2990:


//--------------------- .nv.info._ZN2at6native29vectorized_elementwise_kernelILi8EZZZNS0_54_GLOBAL__N__d8c5977b_16_LinearAlgebra_cu_7dd49032_297216addr_kernel_cudaERNS_14TensorIteratorERKN3c106ScalarES8_ENKUlvE_clEvENKUlvE3_clEvEUlsssE0_St5arrayIPcLm4EEEEviT0_T1_ --------------------------
	.section	.nv.info._ZN2at6native29vectorized_elementwise_kernelILi8EZZZNS0_54_GLOBAL__N__d8c5977b_16_LinearAlgebra_cu_7dd49032_297216addr_kernel_cudaERNS_14TensorIteratorERKN3c106ScalarES8_ENKUlvE_clEvENKUlvE3_clEvEUlsssE0_St5arrayIPcLm4EEEEviT0_T1_,"",@"SHT_CUDA_INFO"
	.sectionflags	@""
	.align	4


	//----- nvinfo : EIATTR_CUDA_API_VERSION
	.align		4
        /*0000*/ 	.byte	0x04, 0x37
        /*0002*/ 	.short	(.L_2992 - .L_2991)
.L_2991:
        /*0004*/ 	.word	0x00000082


	//----- nvinfo : EIATTR_KPARAM_INFO
	.align		4
.L_2992:
        /*0008*/ 	.byte	0x04, 0x17
        /*000a*/ 	.short	(.L_2994 - .L_2993)
.L_2993:
        /*000c*/ 	.word	0x00000000
        /*0010*/ 	.short	0x0002
        /*0012*/ 	.short	0x0018
        /*0014*/ 	.byte	0x00, 0xf0, 0x81, 0x00


	//----- nvinfo : EIATTR_KPARAM_INFO
	.align		4
.L_2994:
        /*0018*/ 	.byte	0x04, 0x17
        /*001a*/ 	.short	(.L_2996 - .L_2995)
.L_2995:
        /*001c*/ 	.word	0x00000000
        /*0020*/ 	.short	0x0001
        /*0022*/ 	.short	0x0008
        /*0024*/ 	.byte	0x00, 0xf0, 0x41, 0x00


	//----- nvinfo : EIATTR_KPARAM_INFO
	.align		4
.L_2996:
        /*0028*/ 	.byte	0x04, 0x17
        /*002a*/ 	.short	(.L_2998 - .L_2997)
.L_2997:
        /*002c*/ 	.word	0x00000000
        /*0030*/ 	.short	0x0000
        /*0032*/ 	.short	0x0000
        /*0034*/ 	.byte	0x00, 0xf0, 0x11, 0x00


	//----- nvinfo : EIATTR_SPARSE_MMA_MASK
	.align		4
.L_2998:
        /*0038*/ 	.byte	0x03, 0x50
        /*003a*/ 	.short	0x0000


	//----- nvinfo : EIATTR_MAXREG_COUNT
	.align		4
        /*003c*/ 	.byte	0x03, 0x1b
        /*003e*/ 	.short	0x00ff


	//----- nvinfo : EIATTR_MERCURY_ISA_VERSION
	.align		4
        /*0040*/ 	.byte	0x03, 0x5f
        /*0042*/ 	.short	0x0101


	//----- nvinfo : EIATTR_EXIT_INSTR_OFFSETS
	.align		4
        /*0044*/ 	.byte	0x04, 0x1c
        /*0046*/ 	.short	(.L_3000 - .L_2999)


	//   ....[0]....
.L_2999:
        /*0048*/ 	.word	0x00000510


	//   ....[1]....
        /*004c*/ 	.word	0x00001150


	//   ....[2]....
        /*0050*/ 	.word	0x000011a0


	//----- nvinfo : EIATTR_MAX_THREADS
	.align		4
.L_3000:
        /*0054*/ 	.byte	0x04, 0x05
        /*0056*/ 	.short	(.L_3002 - .L_3001)
.L_3001:
        /*0058*/ 	.word	0x00000080
        /*005c*/ 	.word	0x00000001
        /*0060*/ 	.word	0x00000001


	//----- nvinfo : EIATTR_CRS_STACK_SIZE
	.align		4
.L_3002:
        /*0064*/ 	.byte	0x04, 0x1e
        /*0066*/ 	.short	(.L_3004 - .L_3003)
.L_3003:
        /*0068*/ 	.word	0x00000000


	//----- nvinfo : EIATTR_CBANK_PARAM_SIZE
	.align		4
.L_3004:
        /*006c*/ 	.byte	0x03, 0x19
        /*006e*/ 	.short	0x0038


	//----- nvinfo : EIATTR_PARAM_CBANK
	.align		4
        /*0070*/ 	.byte	0x04, 0x0a
        /*0072*/ 	.short	(.L_3006 - .L_3005)
	.align		4
.L_3005:
        /*0074*/ 	.word	index@(.nv.constant0._ZN2at6native29vectorized_elementwise_kernelILi8EZZZNS0_54_GLOBAL__N__d8c5977b_16_LinearAlgebra_cu_7dd49032_297216addr_kernel_cudaERNS_14TensorIteratorERKN3c106ScalarES8_ENKUlvE_clEvENKUlvE3_clEvEUlsssE0_St5arrayIPcLm4EEEEviT0_T1_)
        /*0078*/ 	.short	0x0210
        /*007a*/ 	.short	0x0038


	//----- nvinfo : EIATTR_SW_WAR
	.align		4
.L_3006:
        /*007c*/ 	.byte	0x04, 0x36
        /*007e*/ 	.short	(.L_3008 - .L_3007)
.L_3007:
        /*0080*/ 	.word	0x00000008
.L_3008:


//--------------------- .nv.info._ZN2at6native18elementwise_kernelILi128ELi4EZNS0_15gpu_kernel_implIZZZNS0_54_GLOBAL__N__d8c5977b_16_LinearAlgebra_cu_7dd49032_297216addr_kernel_cudaERNS_14TensorIteratorERKN3c106ScalarES9_ENKUlvE_clEvENKUlvE3_clEvEUlsssE_EEvRNS_18TensorIteratorBaseERKT_EUliE_EEviT1_ --------------------------
	.section	.nv.info._ZN2at6native18elementwise_kernelILi128ELi4EZNS0_15gpu_kernel_implIZZZNS0_54_GLOBAL__N__d8c5977b_16_LinearAlgebra_cu_7dd49032_297216addr_kernel_cudaERNS_14TensorIteratorERKN3c106ScalarES9_ENKUlvE_clEvENKUlvE3_clEvEUlsssE_EEvRNS_18TensorIteratorBaseERKT_EUliE_EEviT1_,"",@"SHT_CUDA_INFO"
	.sectionflags	@""
	.align	4


	//----- nvinfo : EIATTR_CUDA_API_VERSION
	.align		4
        /*0000*/ 	.byte	0x04, 0x37
        /*0002*/ 	.short	(.L_3010 - .L_3009)
.L_3009:
        /*0004*/ 	.word	0x00000082


	//----- nvinfo : EIATTR_KPARAM_INFO
	.align		4
.L_3010:
        /*0008*/ 	.byte	0x04, 0x17
        /*000a*/ 	.short	(.L_3012 - .L_3011)
.L_3011:
        /*000c*/ 	.word	0x00000000
        /*0010*/ 	.short	0x0001
        /*0012*/ 	.short	0x0008
        /*0014*/ 	.byte	0x00, 0xf0, 0x01, 0x0c


	//----- nvinfo : EIATTR_KPARAM_INFO
	.align		4
.L_3012:
        /*0018*/ 	.byte	0x04, 0x17
        /*001a*/ 	.short	(.L_3014 - .L_3013)
.L_3013:
        /*001c*/ 	.word	0x00000000
        /*0020*/ 	.short	0x0000
        /*0022*/ 	.short	0x0000
        /*0024*/ 	.byte	0x00, 0xf0, 0x11, 0x00


	//----- nvinfo : EIATTR_SPARSE_MMA_MASK
	.align		4
.L_3014:
        /*0028*/ 	.byte	0x03, 0x50
        /*002a*/ 	.short	0x0000


	//----- nvinfo : EIATTR_MAXREG_COUNT
	.align		4
        /*002c*/ 	.byte	0x03, 0x1b
        /*002e*/ 	.short	0x0080


	//----- nvinfo : EIATTR_EXTERNS
	.align		4
        /*0030*/ 	.byte	0x04, 0x0f
        /*0032*/ 	.short	(.L_3016 - .L_3015)


	//   ....[0]....
	.align		4
.L_3015:
        /*0034*/ 	.word	index@(__assertfail)


	//----- nvinfo : EIATTR_MERCURY_ISA_VERSION
	.align		4
.L_3016:
        /*0038*/ 	.byte	0x03, 0x5f
        /*003a*/ 	.short	0x0101


	//----- nvinfo : EIATTR_SYSCALL_OFFSETS
	.align		4
        /*003c*/ 	.byte	0x04, 0x46
        /*003e*/ 	.short	(.L_3018 - .L_3017)


	//   ....[0]....
.L_3017:
        /*0040*/ 	.word	0x00001860


	//   ....[1]....
        /*0044*/ 	.word	0x00002690


	//   ....[2]....
        /*0048*/ 	.word	0x00003510


	//   ....[3]....
        /*004c*/ 	.word	0x00004400


	//   ....[4]....
        /*0050*/ 	.word	0x00005cb0


	//   ....[5]....
        /*0054*/ 	.word	0x00006ae0


	//   ....[6]....
        /*0058*/ 	.word	0x00007960


	//   ....[7]....
        /*005c*/ 	.word	0x00008850


	//   ....[8]....
        /*0060*/ 	.word	0x0000a0f0


	//   ....[9]....
        /*0064*/ 	.word	0x0000af20


	//   ....[10]....
        /*0068*/ 	.word	0x0000bda0


	//   ....[11]....
        /*006c*/ 	.word	0x0000cc90


	//   ....[12]....
        /*0070*/ 	.word	0x0000e520


	//   ....[13]....
        /*0074*/ 	.word	0x0000f350


	//   ....[14]....
        /*0078*/ 	.word	0x000101d0


	//   ....[15]....
        /*007c*/ 	.word	0x000110c0


	//----- nvinfo : EIATTR_EXIT_INSTR_OFFSETS
	.align		4
.L_3018:
        /*0080*/ 	.byte	0x04, 0x1c
        /*0082*/ 	.short	(.L_3020 - .L_3019)


	//   ....[0]....
.L_3019:
        /*0084*/ 	.word	0x0000cd50


	//   ....[1]....
        /*0088*/ 	.word	0x00010380


	//   ....[2]....
        /*008c*/ 	.word	0x000103a0


	//   ....[3]....
        /*0090*/ 	.word	0x00010440


	//   ....[4]....
        /*0094*/ 	.word	0x00010470


	//   ....[5]....
        /*0098*/ 	.word	0x00010490


	//   ....[6]....
        /*009c*/ 	.word	0x00010520


	//   ....[7]....
        /*00a0*/ 	.word	0x00010560


	//   ....[8]....
        /*00a4*/ 	.word	0x00010600


	//   ....[9]....
        /*00a8*/ 	.word	0x00010650


	//   ....[10]....
        /*00ac*/ 	.word	0x00010680


	//   ....[11]....
        /*00b0*/ 	.word	0x00010750


	//   ....[12]....
        /*00b4*/ 	.word	0x00010790


	//   ....[13]....
        /*00b8*/ 	.word	0x00010920


	//   ....[14]....
        /*00bc*/ 	.word	0x00010a80


	//   ....[15]....
        /*00c0*/ 	.word	0x00010ac0


	//   ....[16]....
        /*00c4*/ 	.word	0x00010b60


	//   ....[17]....
        /*00c8*/ 	.word	0x00010ce0


	//   ....[18]....
        /*00cc*/ 	.word	0x00010e60


	//   ....[19]....
        /*00d0*/ 	.word	0x00010fc0


	//   ....[20]....
        /*00d4*/ 	.word	0x000110d0


	//   ....[21]....
        /*00d8*/ 	.word	0x00011110


	//   ....[22]....
        /*00dc*/ 	.word	0x00011140


	//----- nvinfo : EIATTR_MAX_THREADS
	.align		4
.L_3020:
        /*00e0*/ 	.byte	0x04, 0x05
        /*00e2*/ 	.short	(.L_3022 - .L_3021)
.L_3021:
        /*00e4*/ 	.word	0x00000080
        /*00e8*/ 	.word	0x00000001
        /*00ec*/ 	.word	0x00000001


	//----- nvinfo : EIATTR_CRS_STACK_SIZE
	.align		4
.L_3022:
        /*00f0*/ 	.byte	0x04, 0x1e
        /*00f2*/ 	.short	(.L_3024 - .L_3023)
.L_3023:
        /*00f4*/ 	.word	0x00000000


	//----- nvinfo : EIATTR_CBANK_PARAM_SIZE
	.align		4
.L_3024:
        /*00f8*/ 	.byte	0x03, 0x19
        /*00fa*/ 	.short	0x0308


	//----- nvinfo : EIATTR_PARAM_CBANK
	.align		4
        /*00fc*/ 	.byte	0x04, 0x0a
        /*00fe*/ 	.short	(.L_3026 - .L_3025)
	.align		4
.L_3025:
        /*0100*/ 	.word	index@(.nv.constant0._ZN2at6native18elementwise_kernelILi128ELi4EZNS0_15gpu_kernel_implIZZZNS0_54_GLOBAL__N__d8c5977b_16_LinearAlgebra_cu_7dd49032_297216addr_kernel_cudaERNS_14TensorIteratorERKN3c106ScalarES9_ENKUlvE_clEvENKUlvE3_clEvEUlsssE_EEvRNS_18TensorIteratorBaseERKT_EUliE_EEviT1_)
        /*0104*/ 	.short	0x0210
        /*0106*/ 	.short	0x0308


	//----- nvinfo : EIATTR_SW_WAR
	.align		4
.L_3026:
        /*0108*/ 	.byte	0x04, 0x36
        /*010a*/ 	.short	(.L_3028 - .L_3027)
.L_3027:
        /*010c*/ 	.word	0x00000008
.L_3028:


//--------------------- .nv.info._ZN2at6native27unrolled_elementwise_kernelIZZZNS0_54_GLOBAL__N__d8c5977b_16_LinearAlgebra_cu_7dd49032_297216addr_kernel_cudaERNS_14TensorIteratorERKN3c106ScalarES8_ENKUlvE_clEvENKUlvE3_clEvEUlsssE_St5arrayIPcLm4EELi4E23TrivialOffsetCalculatorILi3EjESF_ILi1EjENS0_6memory12LoadWithCastILi3EEENSI_13StoreWithCastILi1EEEEEviT_T0_T2_T3_T4_T5_ --------------------------
	.section	.nv.info._ZN2at6native27unrolled_elementwise_kernelIZZZNS0_54_GLOBAL__N__d8c5977b_16_LinearAlgebra_cu_7dd49032_297216addr_kernel_cudaERNS_14TensorIteratorERKN3c106ScalarES8_ENKUlvE_clEvENKUlvE3_clEvEUlsssE_St5arrayIPcLm4EELi4E23TrivialOffsetCalculatorILi3EjESF_ILi1EjENS0_6memory12LoadWithCastILi3EEENSI_13StoreWithCastILi1EEEEEviT_T0_T2_T3_T4_T5_,"",@"SHT_CUDA_INFO"
	.sectionflags	@""
	.align	4


	//----- nvinfo : EIATTR_CUDA_API_VERSION
	.align		4
        /*0000*/ 	.byte	0x04, 0x37
        /*0002*/ 	.short	(.L_3030 - .L_3029)
.L_3029:
        /*0004*/ 	.word	0x00000082


	//----- nvinfo : EIATTR_KPARAM_INFO
	.align		4
.L_3030:
        /*0008*/ 	.byte	0x04, 0x17
        /*000a*/ 	.short	(.L_3032 - .L_3031)
.L_3031:
        /*000c*/ 	.word	0x00000000
        /*0010*/ 	.short	0x0006
        /*0012*/ 	.short	0x004c
        /*0014*/ 	.byte	0x00, 0xf0, 0x21, 0x00


	//----- nvinfo : EIATTR_KPARAM_INFO
	.align		4
.L_3032:
        /*0018*/ 	.byte	0x04, 0x17
        /*001a*/ 	.short	(.L_3034 - .L_3033)
.L_3033:
        /*001c*/ 	.word	0x00000000
        /*0020*/ 	.short	0x0005
        /*0022*/ 	.short	0x003c
        /*0024*/ 	.byte	0x00, 0xf0, 0x41, 0x00


	//----- nvinfo : EIATTR_KPARAM_INFO
	.align		4
.L_3034:
        /*0028*/ 	.byte	0x04, 0x17
        /*002a*/ 	.short	(.L_3036 - .L_3035)
.L_3035:
        /*002c*/ 	.word	0x00000000
        /*0030*/ 	.short	0x0004
        /*0032*/ 	.short	0x0039
        /*0034*/ 	.byte	0x00, 0xf0, 0x05, 0x00


	//----- nvinfo : EIATTR_KPARAM_INFO
	.align		4
.L_3036:
        /*0038*/ 	.byte	0x04, 0x17
        /*003a*/ 	.short	(.L_3038 - .L_3037)
.L_3037:
        /*003c*/ 	.word	0x00000000
        /*0040*/ 	.short	0x0003
        /*0042*/ 	.short	0x0038
        /*0044*/ 	.byte	0x00, 0xf0, 0x05, 0x00


	//----- nvinfo : EIATTR_KPARAM_INFO
	.align		4
.L_3038:
        /*0048*/ 	.byte	0x04, 0x17
        /*004a*/ 	.short	(.L_3040 - .L_3039)
.L_3039:
        /*004c*/ 	.word	0x00000000
        /*0050*/ 	.short	0x0002
        /*0052*/ 	.short	0x0018
        /*0054*/ 	.byte	0x00, 0xf0, 0x81, 0x00


	//----- nvinfo : EIATTR_KPARAM_INFO
	.align		4
.L_3040:
        /*0058*/ 	.byte	0x04, 0x17
        /*005a*/ 	.short	(.L_3042 - .L_3041)
.L_3041:
        /*005c*/ 	.word	0x00000000
        /*0060*/ 	.short	0x0001
        /*0062*/ 	.short	0x0008
        /*0064*/ 	.byte	0x00, 0xf0, 0x41, 0x00


	//----- nvinfo : EIATTR_KPARAM_INFO
	.align		4
.L_3042:
        /*0068*/ 	.byte	0x04, 0x17
        /*006a*/ 	.short	(.L_3044 - .L_3043)
.L_3043:
        /*006c*/ 	.word	0x00000000
        /*0070*/ 	.short	0x0000
        /*0072*/ 	.short	0x0000
        /*0074*/ 	.byte	0x00, 0xf0, 0x11, 0x00


	//----- nvinfo : EIATTR_SPARSE_MMA_MASK
	.align		4
.L_3044:
        /*0078*/ 	.byte	0x03, 0x50
        /*007a*/ 	.short	0x0000


	//----- nvinfo : EIATTR_MAXREG_COUNT
	.align		4
        /*007c*/ 	.byte	0x03, 0x1b
        /*007e*/ 	.short	0x00ff


	//----- nvinfo : EIATTR_EXTERNS
	.align		4
        /*0080*/ 	.byte	0x04, 0x0f
        /*0082*/ 	.short	(.L_3046 - .L_3045)


	//   ....[0]....
	.align		4
.L_3045:
        /*0084*/ 	.word	index@(__assertfail)


	//----- nvinfo : EIATTR_MERCURY_ISA_VERSION
	.align		4
.L_3046:
        /*0088*/ 	.byte	0x03, 0x5f
        /*008a*/ 	.short	0x0101


	//----- nvinfo : EIATTR_SYSCALL_OFFSETS
	.align		4
        /*008c*/ 	.byte	0x04, 0x46
        /*008e*/ 	.short	(.L_3048 - .L_3047)


	//   ....[0]....
.L_3047:
        /*0090*/ 	.word	0x00000270


	//   ....[1]....
        /*0094*/ 	.word	0x000010c0


	//   ....[2]....
        /*0098*/ 	.word	0x00001f50


	//   ....[3]....
        /*009c*/ 	.word	0x000021a0


	//   ....[4]....
        /*00a0*/ 	.word	0x00002fe0


	//   ....[5]....
        /*00a4*/ 	.word	0x00003e70


	//   ....[6]....
        /*00a8*/ 	.word	0x000040d0


	//   ....[7]....
        /*00ac*/ 	.word	0x00004f20


	//   ....[8]....
        /*00b0*/ 	.word	0x00005dc0


	//   ....[9]....
        /*00b4*/ 	.word	0x00006000


	//   ....[10]....
        /*00b8*/ 	.word	0x00006e50


	//   ....[11]....
        /*00bc*/ 	.word	0x00007cf0


	//   ....[12]....
        /*00c0*/ 	.word	0x00008dd0


	//   ....[13]....
        /*00c4*/ 	.word	0x00009d10


	//   ....[14]....
        /*00c8*/ 	.word	0x0000ac30


	//   ....[15]....
        /*00cc*/ 	.word	0x0000bb50


	//----- nvinfo : EIATTR_EXIT_INSTR_OFFSETS
	.align		4
.L_3048:
        /*00d0*/ 	.byte	0x04, 0x1c
        /*00d2*/ 	.short	(.L_3050 - .L_3049)


	//   ....[0]....
.L_3049:
        /*00d4*/ 	.word	0x0000ace0


	//   ....[1]....
        /*00d8*/ 	.word	0x0000ae10


	//   ....[2]....
        /*00dc*/ 	.word	0x0000ae30


	//   ....[3]....
        /*00e0*/ 	.word	0x0000aed0


	//   ....[4]....
        /*00e4*/ 	.word	0x0000af00


	//   ....[5]....
        /*00e8*/ 	.word	0x0000af20


	//   ....[6]....
        /*00ec*/ 	.word	0x0000afb0


	//   ....[7]....
        /*00f0*/ 	.word	0x0000aff0


	//   ....[8]....
        /*00f4*/ 	.word	0x0000b090


	//   ....[9]....
        /*00f8*/ 	.word	0x0000b0e0


	//   ....[10]....
        /*00fc*/ 	.word	0x0000b110


	//   ....[11]....
        /*0100*/ 	.word	0x0000b1e0


	//   ....[12]....
        /*0104*/ 	.word	0x0000b220


	//   ....[13]....
        /*0108*/ 	.word	0x0000b3b0


	//   ....[14]....
        /*010c*/ 	.word	0x0000b510


	//   ....[15]....
        /*0110*/ 	.word	0x0000b550


	//   ....[16]....
        /*0114*/ 	.word	0x0000b5f0


	//   ....[17]....
        /*0118*/ 	.word	0x0000b770


	//   ....[18]....
        /*011c*/ 	.word	0x0000b8f0


	//   ....[19]....
        /*0120*/ 	.word	0x0000ba50


	//   ....[20]....
        /*0124*/ 	.word	0x0000bb60


	//   ....[21]....
        /*0128*/ 	.word	0x0000bba0


	//   ....[22]....
        /*012c*/ 	.word	0x0000bbd0


	//----- nvinfo : EIATTR_MAX_THREADS
	.align		4
.L_3050:
        /*0130*/ 	.byte	0x04, 0x05
        /*0132*/ 	.short	(.L_3052 - .L_3051)
.L_3051:
        /*0134*/ 	.word	0x00000080
        /*0138*/ 	.word	0x00000001
        /*013c*/ 	.word	0x00000001


	//----- nvinfo : EIATTR_CRS_STACK_SIZE
	.align		4
.L_3052:
        /*0140*/ 	.byte	0x04, 0x1e
        /*0142*/ 	.short	(.L_3054 - .L_3053)
.L_3053:
        /*0144*/ 	.word	0x00000000


	//----- nvinfo : EIATTR_CBANK_PARAM_SIZE
	.align		4
.L_3054:
        /*0148*/ 	.byte	0x03, 0x19
        /*014a*/ 	.short	0x0054


	//----- nvinfo : EIATTR_PARAM_CBANK
	.align		4
        /*014c*/ 	.byte	0x04, 0x0a
        /*014e*/ 	.short	(.L_3056 - .L_3055)
	.align		4
.L_3055:
        /*0150*/ 	.word	index@(.nv.constant0._ZN2at6native27unrolled_elementwise_kernelIZZZNS0_54_GLOBAL__N__d8c5977b_16_LinearAlgebra_cu_7dd49032_297216addr_kernel_cudaERNS_14TensorIteratorERKN3c106ScalarES8_ENKUlvE_clEvENKUlvE3_clEvEUlsssE_St5arrayIPcLm4EELi4E23TrivialOffsetCalculatorILi3EjESF_ILi1EjENS0_6memory12LoadWithCastILi3EEENSI_13StoreWithCastILi1EEEEEviT_T0_T2_T3_T4_T5_)
        /*0154*/ 	.short	0x0210
        /*0156*/ 	.short	0x0054


	//----- nvinfo : EIATTR_SW_WAR
	.align		4
.L_3056:
        /*0158*/ 	.byte	0x04, 0x36
        /*015a*/ 	.short	(.L_3058 - .L_3057)
.L_3057:
        /*015c*/ 	.word	0x00000008
.L_3058:


//--------------------- .nv.info._ZN2at6native18elementwise_kernelILi128ELi4EZNS0_22gpu_kernel_impl_nocastIZZZNS0_54_GLOBAL__N__d8c5977b_16_LinearAlgebra_cu_7dd49032_297216addr_kernel_cudaERNS_14TensorIteratorERKN3c106ScalarES9_ENKUlvE_clEvENKUlvE3_clEvEUlsssE_EEvRNS_18TensorIteratorBaseERKT_EUliE_EEviT1_ --------------------------
	.section	.nv.info._ZN2at6native18elementwise_kernelILi128ELi4EZNS0_22gpu_kernel_impl_nocastIZZZNS0_54_GLOBAL__N__d8c5977b_16_LinearAlgebra_cu_7dd49032_297216addr_kernel_cudaERNS_14TensorIteratorERKN3c106ScalarES9_ENKUlvE_clEvENKUlvE3_clEvEUlsssE_EEvRNS_18TensorIteratorBaseERKT_EUliE_EEviT1_,"",@"SHT_CUDA_INFO"
	.sectionflags	@""
	.align	4


	//----- nvinfo : EIATTR_CUDA_API_VERSION
	.align		4
        /*0000*/ 	.byte	0x04, 0x37
        /*0002*/ 	.short	(.L_3060 - .L_3059)
.L_3059:
        /*0004*/ 	.word	0x00000082


	//----- nvinfo : EIATTR_KPARAM_INFO
	.align		4
.L_3060:
        /*0008*/ 	.byte	0x04, 0x17
        /*000a*/ 	.short	(.L_3062 - .L_3061)
.L_3061:
        /*000c*/ 	.word	0x00000000
        /*0010*/ 	.short	0x0001
        /*0012*/ 	.short	0x0008
        /*0014*/ 	.byte	0x00, 0xf0, 0xe1, 0x0b


	//----- nvinfo : EIATTR_KPARAM_INFO
	.align		4
.L_3062:
        /*0018*/ 	.byte	0x04, 0x17
        /*001a*/ 	.short	(.L_3064 - .L_3063)
.L_3063:
        /*001c*/ 	.word	0x00000000
        /*0020*/ 	.short	0x0000
        /*0022*/ 	.short	0x0000
        /*0024*/ 	.byte	0x00, 0xf0, 0x11, 0x00


	//----- nvinfo : EIATTR_SPARSE_MMA_MASK
	.align		4
.L_3064:
        /*0028*/ 	.byte	0x03, 0x50
        /*002a*/ 	.short	0x0000


	//----- nvinfo : EIATTR_MAXREG_COUNT
	.align		4
        /*002c*/ 	.byte	0x03, 0x1b
        /*002e*/ 	.short	0x0080


	//----- nvinfo : EIATTR_MERCURY_ISA_VERSION
	.align		4
        /*0030*/ 	.byte	0x03, 0x5f
        /*0032*/ 	.short	0x0101


	//----- nvinfo : EIATTR_EXIT_INSTR_OFFSETS
	.align		4
        /*0034*/ 	.byte	0x04, 0x1c
        /*0036*/ 	.short	(.L_3066 - .L_3065)


	//   ....[0]....
.L_3065:
        /*0038*/ 	.word	0x00004740


	//   ....[1]....
        /*003c*/ 	.word	0x00005e90


	//----- nvinfo : EIATTR_MAX_THREADS
	.align		4
.L_3066:
        /*0040*/ 	.byte	0x04, 0x05
        /*0042*/ 	.short	(.L_3068 - .L_3067)
.L_3067:
        /*0044*/ 	.word	0x00000080
        /*0048*/ 	.word	0x00000001
        /*004c*/ 	.word	0x00000001


	//----- nvinfo : EIATTR_CRS_STACK_SIZE
	.align		4
.L_3068:
        /*0050*/ 	.byte	0x04, 0x1e
        /*0052*/ 	.short	(.L_3070 - .L_3069)
.L_3069:
        /*0054*/ 	.word	0x00000000


	//----- nvinfo : EIATTR_CBANK_PARAM_SIZE
	.align		4
.L_3070:
        /*0058*/ 	.byte	0x03, 0x19
        /*005a*/ 	.short	0x0300


	//----- nvinfo : EIATTR_PARAM_CBANK
	.align		4
        /*005c*/ 	.byte	0x04, 0x0a
        /*005e*/ 	.short	(.L_3072 - .L_3071)
	.align		4
.L_3071:
        /*0060*/ 	.word	index@(.nv.constant0._ZN2at6native18elementwise_kernelILi128ELi4EZNS0_22gpu_kernel_impl_nocastIZZZNS0_54_GLOBAL__N__d8c5977b_16_LinearAlgebra_cu_7dd49032_297216addr_kernel_cudaERNS_14TensorIteratorERKN3c106ScalarES9_ENKUlvE_clEvENKUlvE3_clEvEUlsssE_EEvRNS_18TensorIteratorBaseERKT_EUliE_EEviT1_)
        /*0064*/ 	.short	0x0210
        /*0066*/ 	.short	0x0300


	//----- nvinfo : EIATTR_SW_WAR
	.align		4
.L_3072:
        /*0068*/ 	.byte	0x04, 0x36
        /*006a*/ 	.short	(.L_3074 - .L_3073)
.L_3073:
        /*006c*/ 	.word	0x00000008
.L_3074:


//--------------------- .nv.info._ZN2at6native27unrolled_elementwise_kernelIZZZNS0_54_GLOBAL__N__d8c5977b_16_LinearAlgebra_cu_7dd49032_297216addr_kernel_cudaERNS_14TensorIteratorERKN3c106ScalarES8_ENKUlvE_clEvENKUlvE3_clEvEUlsssE_St5arrayIPcLm4EELi4E23TrivialOffsetCalculatorILi3EjESF_ILi1EjENS0_6memory15LoadWithoutCastENSI_16StoreWithoutCastEEEviT_T0_T2_T3_T4_T5_ --------------------------
	.section	.nv.info._ZN2at6native27unrolled_elementwise_kernelIZZZNS0_54_GLOBAL__N__d8c5977b_16_LinearAlgebra_cu_7dd49032_297216addr_kernel_cudaERNS_14TensorIteratorERKN3c106ScalarES8_ENKUlvE_clEvENKUlvE3_clEvEUlsssE_St5arrayIPcLm4EELi4E23TrivialOffsetCalculatorILi3EjESF_ILi1EjENS0_6memory15LoadWithoutCastENSI_16StoreWithoutCastEEEviT_T0_T2_T3_T4_T5_,"",@"SHT_CUDA_INFO"
	.sectionflags	@""
	.align	4


	//----- nvinfo : EIATTR_CUDA_API_VERSION
	.align		4
        /*0000*/ 	.byte	0x04, 0x37
        /*0002*/ 	.short	(.L_3076 - .L_3075)
.L_3075:
        /*0004*/ 	.word	0x00000082


	//----- nvinfo : EIATTR_KPARAM_INFO
	.align		4
.L_3076:
        /*0008*/ 	.byte	0x04, 0x17
        /*000a*/ 	.short	(.L_3078 - .L_3077)
.L_3077:
        /*000c*/ 	.word	0x00000000
        /*0010*/ 	.short	0x0006
        /*0012*/ 	.short	0x003b
        /*0014*/ 	.byte	0x00, 0xf0, 0x05, 0x00


	//----- nvinfo : EIATTR_KPARAM_INFO
	.align		4
.L_3078:
        /*0018*/ 	.byte	0x04, 0x17
        /*001a*/ 	.short	(.L_3080 - .L_3079)
.L_3079:
        /*001c*/ 	.word	0x00000000
        /*0020*/ 	.short	0x0005
        /*0022*/ 	.short	0x003a
        /*0024*/ 	.byte	0x00, 0xf0, 0x05, 0x00


	//----- nvinfo : EIATTR_KPARAM_INFO
	.align		4
.L_3080:
        /*0028*/ 	.byte	0x04, 0x17
        /*002a*/ 	.short	(.L_3082 - .L_3081)
.L_3081:
        /*002c*/ 	.word	0x00000000
        /*0030*/ 	.short	0x0004
        /*0032*/ 	.short	0x0039
        /*0034*/ 	.byte	0x00, 0xf0, 0x05, 0x00


	//----- nvinfo : EIATTR_KPARAM_INFO
	.align		4
.L_3082:
        /*0038*/ 	.byte	0x04, 0x17
        /*003a*/ 	.short	(.L_3084 - .L_3083)
.L_3083:
        /*003c*/ 	.word	0x00000000
        /*0040*/ 	.short	0x0003
        /*0042*/ 	.short	0x0038
        /*0044*/ 	.byte	0x00, 0xf0, 0x05, 0x00


	//----- nvinfo : EIATTR_KPARAM_INFO
	.align		4
.L_3084:
        /*0048*/ 	.byte	0x04, 0x17
        /*004a*/ 	.short	(.L_3086 - .L_3085)
.L_3085:
        /*004c*/ 	.word	0x00000000
        /*0050*/ 	.short	0x0002
        /*0052*/ 	.short	0x0018
        /*0054*/ 	.byte	0x00, 0xf0, 0x81, 0x00


	//----- nvinfo : EIATTR_KPARAM_INFO
	.align		4
.L_3086:
        /*0058*/ 	.byte	0x04, 0x17
        /*005a*/ 	.short	(.L_3088 - .L_3087)
.L_3087:
        /*005c*/ 	.word	0x00000000
        /*0060*/ 	.short	0x0001
        /*0062*/ 	.short	0x0008
        /*0064*/ 	.byte	0x00, 0xf0, 0x41, 0x00


	//----- nvinfo : EIATTR_KPARAM_INFO
	.align		4
.L_3088:
        /*0068*/ 	.byte	0x04, 0x17
        /*006a*/ 	.short	(.L_3090 - .L_3089)
.L_3089:
        /*006c*/ 	.word	0x00000000
        /*0070*/ 	.short	0x0000
        /*0072*/ 	.short	0x0000
        /*0074*/ 	.byte	0x00, 0xf0, 0x11, 0x00


	//----- nvinfo : EIATTR_SPARSE_MMA_MASK
	.align		4
.L_3090:
        /*0078*/ 	.byte	0x03, 0x50
        /*007a*/ 	.short	0x0000


	//----- nvinfo : EIATTR_MAXREG_COUNT
	.align		4
        /*007c*/ 	.byte	0x03, 0x1b
        /*007e*/ 	.short	0x00ff


	//----- nvinfo : EIATTR_MERCURY_ISA_VERSION
	.align		4
        /*0080*/ 	.byte	0x03, 0x5f
        /*0082*/ 	.short	0x0101


	//----- nvinfo : EIATTR_EXIT_INSTR_OFFSETS
	.align		4
        /*0084*/ 	.byte	0x04, 0x1c
        /*0086*/ 	.short	(.L_3092 - .L_3091)


	//   ....[0]....
.L_3091:
        /*0088*/ 	.word	0x000005e0


	//   ....[1]....
        /*008c*/ 	.word	0x00000660


	//----- nvinfo : EIATTR_MAX_THREADS
	.align		4
.L_3092:
        /*0090*/ 	.byte	0x04, 0x05
        /*0092*/ 	.short	(.L_3094 - .L_3093)
.L_3093:
        /*0094*/ 	.word	0x00000080
        /*0098*/ 	.word	0x00000001
        /*009c*/ 	.word	0x00000001


	//----- nvinfo : EIATTR_CRS_STACK_SIZE
	.align		4
.L_3094:
        /*00a0*/ 	.byte	0x04, 0x1e
        /*00a2*/ 	.short	(.L_3096 - .L_3095)
.L_3095:
        /*00a4*/ 	.word	0x00000000


	//----- nvinfo : EIATTR_CBANK_PARAM_SIZE
	.align		4
.L_3096:
        /*00a8*/ 	.byte	0x03, 0x19
        /*00aa*/ 	.short	0x003c


	//----- nvinfo : EIATTR_PARAM_CBANK
	.align		4
        /*00ac*/ 	.byte	0x04, 0x0a
        /*00ae*/ 	.short	(.L_3098 - .L_3097)
	.align		4
.L_3097:
        /*00b0*/ 	.word	index@(.nv.constant0._ZN2at6native27unrolled_elementwise_kernelIZZZNS0_54_GLOBAL__N__d8c5977b_16_LinearAlgebra_cu_7dd49032_297216addr_kernel_cudaERNS_14TensorIteratorERKN3c106ScalarES8_ENKUlvE_clEvENKUlvE3_clEvEUlsssE_St5arrayIPcLm4EELi4E23TrivialOffsetCalculatorILi3EjESF_ILi1EjENS0_6memory15LoadWithoutCastENSI_16StoreWithoutCastEEEviT_T0_T2_T3_T4_T5_)
        /*00b4*/ 	.short	0x0210
        /*00b6*/ 	.short	0x003c


	//----- nvinfo : EIATTR_SW_WAR
	.align		4
.L_3098:
        /*00b8*/ 	.byte	0x04, 0x36
        /*00ba*/ 	.short	(.L_3100 - .L_3099)
.L_3099:
        /*00bc*/ 	.word	0x00000008
.L_3100:


//--------------------- .nv.info._ZN2at6native29vectorized_elementwise_kernelILi2EZZZNS0_54_GLOBAL__N__d8c5977b_16_LinearAlgebra_cu_7dd49032_297216addr_kernel_cudaERNS_14TensorIteratorERKN3c106ScalarES8_ENKUlvE_clEvENKUlvE3_clEvEUlsssE_St5arrayIPcLm4EEEEviT0_T1_ --------------------------
	.section	.nv.info._ZN2at6native29vectorized_elementwise_kernelILi2EZZZNS0_54_GLOBAL__N__d8c5977b_16_LinearAlgebra_cu_7dd49032_297216addr_kernel_cudaERNS_14TensorIteratorERKN3c106ScalarES8_ENKUlvE_clEvENKUlvE3_clEvEUlsssE_St5arrayIPcLm4EEEEviT0_T1_,"",@"SHT_CUDA_INFO"
	.sectionflags	@""
	.align	4


	//----- nvinfo : EIATTR_CUDA_API_VERSION
	.align		4
        /*0000*/ 	.byte	0x04, 0x37
        /*0002*/ 	.short	(.L_3102 - .L_3101)
.L_3101:
        /*0004*/ 	.word	0x00000082


	//----- nvinfo : EIATTR_KPARAM_INFO
	.align		4
.L_3102:
        /*0008*/ 	.byte	0x04, 0x17
        /*000a*/ 	.short	(.L_3104 - .L_3103)
.L_3103:
        /*000c*/ 	.word	0x00000000
        /*0010*/ 	.short	0x0002
        /*0012*/ 	.short	0x0018
        /*0014*/ 	.byte	0x00, 0xf0, 0x81, 0x00


	//----- nvinfo : EIATTR_KPARAM_INFO
	.align		4
.L_3104:
        /*0018*/ 	.byte	0x04, 0x17
        /*001a*/ 	.short	(.L_3106 - .L_3105)
.L_3105:
        /*001c*/ 	.word	0x00000000
        /*0020*/ 	.short	0x0001
        /*0022*/ 	.short	0x0008
        /*0024*/ 	.byte	0x00, 0xf0, 0x41, 0x00


	//----- nvinfo : EIATTR_KPARAM_INFO
	.align		4
.L_3106:
        /*0028*/ 	.byte	0x04, 0x17
        /*002a*/ 	.short	(.L_3108 - .L_3107)
.L_3107:
        /*002c*/ 	.word	0x00000000
        /*0030*/ 	.short	0x0000
        /*0032*/ 	.short	0x0000
        /*0034*/ 	.byte	0x00, 0xf0, 0x11, 0x00


	//----- nvinfo : EIATTR_SPARSE_MMA_MASK
	.align		4
.L_3108:
        /*0038*/ 	.byte	0x03, 0x50
        /*003a*/ 	.short	0x0000


	//----- nvinfo : EIATTR_MAXREG_COUNT
	.align		4
        /*003c*/ 	.byte	0x03, 0x1b
        /*003e*/ 	.short	0x00ff


	//----- nvinfo : EIATTR_MERCURY_ISA_VERSION
	.align		4
        /*0040*/ 	.byte	0x03, 0x5f
        /*0042*/ 	.short	0x0101


	//----- nvinfo : EIATTR_EXIT_INSTR_OFFSETS
	.align		4
        /*0044*/ 	.byte	0x04, 0x1c
        /*0046*/ 	.short	(.L_3110 - .L_3109)


	//   ....[0]....
.L_3109:
        /*0048*/ 	.word	0x000005c0


	//   ....[1]....
        /*004c*/ 	.word	0x00001240


	//   ....[2]....
        /*0050*/ 	.word	0x00001290


	//----- nvinfo : EIATTR_MAX_THREADS
	.align		4
.L_3110:
        /*0054*/ 	.byte	0x04, 0x05
        /*0056*/ 	.short	(.L_3112 - .L_3111)
.L_3111:
        /*0058*/ 	.word	0x00000080
        /*005c*/ 	.word	0x00000001
        /*0060*/ 	.word	0x00000001


	//----- nvinfo : EIATTR_CRS_STACK_SIZE
	.align		4
.L_3112:
        /*0064*/ 	.byte	0x04, 0x1e
        /*0066*/ 	.short	(.L_3114 - .L_3113)
.L_3113:
        /*0068*/ 	.word	0x00000000


	//----- nvinfo : EIATTR_CBANK_PARAM_SIZE
	.align		4
.L_3114:
        /*006c*/ 	.byte	0x03, 0x19
        /*006e*/ 	.short	0x0038


	//----- nvinfo : EIATTR_PARAM_CBANK
	.align		4
        /*0070*/ 	.byte	0x04, 0x0a
        /*0072*/ 	.short	(.L_3116 - .L_3115)
	.align		4
.L_3115:
        /*0074*/ 	.word	index@(.nv.constant0._ZN2at6native29vectorized_elementwise_kernelILi2EZZZNS0_54_GLOBAL__N__d8c5977b_16_LinearAlgebra_cu_7dd49032_297216addr_kernel_cudaERNS_14TensorIteratorERKN3c106ScalarES8_ENKUlvE_clEvENKUlvE3_clEvEUlsssE_St5arrayIPcLm4EEEEviT0_T1_)
        /*0078*/ 	.short	0x0210
        /*007a*/ 	.short	0x0038


	//----- nvinfo : EIATTR_SW_WAR
	.align		4
.L_3116:
        /*007c*/ 	.byte	0x04, 0x36
        /*007e*/ 	.short	(.L_3118 - .L_3117)
.L_3117:
        /*0080*/ 	.word	0x00000008
.L_3118:


//--------------------- .nv.info._ZN2at6native29vectorized_elementwise_kernelILi4EZZZNS0_54_GLOBAL__N__d8c5977b_16_LinearAlgebra_cu_7dd49032_297216addr_kernel_cudaERNS_14TensorIteratorERKN3c106ScalarES8_ENKUlvE_clEvENKUlvE3_clEvEUlsssE_St5arrayIPcLm4EEEEviT0_T1_ --------------------------
	.section	.nv.info._ZN2at6native29vectorized_elementwise_kernelILi4EZZZNS0_54_GLOBAL__N__d8c5977b_16_LinearAlgebra_cu_7dd49032_297216addr_kernel_cudaERNS_14TensorIteratorERKN3c106ScalarES8_ENKUlvE_clEvENKUlvE3_clEvEUlsssE_St5arrayIPcLm4EEEEviT0_T1_,"",@"SHT_CUDA_INFO"
	.sectionflags	@""
	.align	4


	//----- nvinfo : EIATTR_CUDA_API_VERSION
	.align		4
        /*0000*/ 	.byte	0x04, 0x37
        /*0002*/ 	.short	(.L_3120 - .L_3119)
.L_3119:
        /*0004*/ 	.word	0x00000082


	//----- nvinfo : EIATTR_KPARAM_INFO
	.align		4
.L_3120:
        /*0008*/ 	.byte	0x04, 0x17
        /*000a*/ 	.short	(.L_3122 - .L_3121)
.L_3121:
        /*000c*/ 	.word	0x00000000
        /*0010*/ 	.short	0x0002
        /*0012*/ 	.short	0x0018
        /*0014*/ 	.byte	0x00, 0xf0, 0x81, 0x00


	//----- nvinfo : EIATTR_KPARAM_INFO
	.align		4
.L_3122:
        /*0018*/ 	.byte	0x04, 0x17
        /*001a*/ 	.short	(.L_3124 - .L_3123)
.L_3123:
        /*001c*/ 	.word	0x00000000
        /*0020*/ 	.short	0x0001
        /*0022*/ 	.short	0x0008
        /*0024*/ 	.byte	0x00, 0xf0, 0x41, 0x00


	//----- nvinfo : EIATTR_KPARAM_INFO
	.align		4
.L_3124:
        /*0028*/ 	.byte	0x04, 0x17
        /*002a*/ 	.short	(.L_3126 - .L_3125)
.L_3125:
        /*002c*/ 	.word	0x00000000
        /*0030*/ 	.short	0x0000
        /*0032*/ 	.short	0x0000
        /*0034*/ 	.byte	0x00, 0xf0, 0x11, 0x00


	//----- nvinfo : EIATTR_SPARSE_MMA_MASK
	.align		4
.L_3126:
        /*0038*/ 	.byte	0x03, 0x50
        /*003a*/ 	.short	0x0000


	//----- nvinfo : EIATTR_MAXREG_COUNT
	.align		4
        /*003c*/ 	.byte	0x03, 0x1b
        /*003e*/ 	.short	0x00ff


	//----- nvinfo : EIATTR_MERCURY_ISA_VERSION
	.align		4
        /*0040*/ 	.byte	0x03, 0x5f
        /*0042*/ 	.short	0x0101


	//----- nvinfo : EIATTR_EXIT_INSTR_OFFSETS
	.align		4
        /*0044*/ 	.byte	0x04, 0x1c
        /*0046*/ 	.short	(.L_3128 - .L_3127)


	//   ....[0]....
.L_3127:
        /*0048*/ 	.word	0x00000530


	//   ....[1]....
        /*004c*/ 	.word	0x000011b0


	//   ....[2]....
        /*0050*/ 	.word	0x00001200


	//----- nvinfo : EIATTR_MAX_THREADS
	.align		4
.L_3128:
        /*0054*/ 	.byte	0x04, 0x05
        /*0056*/ 	.short	(.L_3130 - .L_3129)
.L_3129:
        /*0058*/ 	.word	0x00000080
        /*005c*/ 	.word	0x00000001
        /*0060*/ 	.word	0x00000001


	//----- nvinfo : EIATTR_CRS_STACK_SIZE
	.align		4
.L_3130:
        /*0064*/ 	.byte	0x04, 0x1e
        /*0066*/ 	.short	(.L_3132 - .L_3131)
.L_3131:
        /*0068*/ 	.word	0x00000000


	//----- nvinfo : EIATTR_CBANK_PARAM_SIZE
	.align		4
.L_3132:
        /*006c*/ 	.byte	0x03, 0x19
        /*006e*/ 	.short	0x0038


	//----- nvinfo : EIATTR_PARAM_CBANK
	.align		4
        /*0070*/ 	.byte	0x04, 0x0a
        /*0072*/ 	.short	(.L_3134 - .L_3133)
	.align		4
.L_3133:
        /*0074*/ 	.word	index@(.nv.constant0._ZN2at6native29vectorized_elementwise_kernelILi4EZZZNS0_54_GLOBAL__N__d8c5977b_16_LinearAlgebra_cu_7dd49032_297216addr_kernel_cudaERNS_14TensorIteratorERKN3c106ScalarES8_ENKUlvE_clEvENKUlvE3_clEvEUlsssE_St5arrayIPcLm4EEEEviT0_T1_)
        /*0078*/ 	.short	0x0210
        /*007a*/ 	.short	0x0038


	//----- nvinfo : EIATTR_SW_WAR
	.align		4
.L_3134:
        /*007c*/ 	.byte	0x04, 0x36
        /*007e*/ 	.short	(.L_3136 - .L_3135)
.L_3135:
        /*0080*/ 	.word	0x00000008
.L_3136:


//--------------------- .nv.info._ZN2at6native29vectorized_elementwise_kernelILi8EZZZNS0_54_GLOBAL__N__d8c5977b_16_LinearAlgebra_cu_7dd49032_297216addr_kernel_cudaERNS_14TensorIteratorERKN3c106ScalarES8_ENKUlvE_clEvENKUlvE3_clEvEUlsssE_St5arrayIPcLm4EEEEviT0_T1_ --------------------------
	.section	.nv.info._ZN2at6native29vectorized_elementwise_kernelILi8EZZZNS0_54_GLOBAL__N__d8c5977b_16_LinearAlgebra_cu_7dd49032_297216addr_kernel_cudaERNS_14TensorIteratorERKN3c106ScalarES8_ENKUlvE_clEvENKUlvE3_clEvEUlsssE_St5arrayIPcLm4EEEEviT0_T1_,"",@"SHT_CUDA_INFO"
	.sectionflags	@""
	.align	4


	//----- nvinfo : EIATTR_CUDA_API_VERSION
	.align		4
        /*0000*/ 	.byte	0x04, 0x37
        /*0002*/ 	.short	(.L_3138 - .L_3137)
.L_3137:
        /*0004*/ 	.word	0x00000082


	//----- nvinfo : EIATTR_KPARAM_INFO
	.align		4
.L_3138:
        /*0008*/ 	.byte	0x04, 0x17
        /*000a*/ 	.short	(.L_3140 - .L_3139)
.L_3139:
        /*000c*/ 	.word	0x00000000
        /*0010*/ 	.short	0x0002
        /*0012*/ 	.short	0x0018
        /*0014*/ 	.byte	0x00, 0xf0, 0x81, 0x00


	//----- nvinfo : EIATTR_KPARAM_INFO
	.align		4
.L_3140:
        /*0018*/ 	.byte	0x04, 0x17
        /*001a*/ 	.short	(.L_3142 - .L_3141)
.L_3141:
        /*001c*/ 	.word	0x00000000
        /*0020*/ 	.short	0x0001
        /*0022*/ 	.short	0x0008
        /*0024*/ 	.byte	0x00, 0xf0, 0x41, 0x00


	//----- nvinfo : EIATTR_KPARAM_INFO
	.align		4
.L_3142:
        /*0028*/ 	.byte	0x04, 0x17
        /*002a*/ 	.short	(.L_3144 - .L_3143)
.L_3143:
        /*002c*/ 	.word	0x00000000
        /*0030*/ 	.short	0x0000
        /*0032*/ 	.short	0x0000
        /*0034*/ 	.byte	0x00, 0xf0, 0x11, 0x00


	//----- nvinfo : EIATTR_SPARSE_MMA_MASK
	.align		4
.L_3144:
        /*0038*/ 	.byte	0x03, 0x50
        /*003a*/ 	.short	0x0000


	//----- nvinfo : EIATTR_MAXREG_COUNT
	.align		4
        /*003c*/ 	.byte	0x03, 0x1b
        /*003e*/ 	.short	0x00ff


	//----- nvinfo : EIATTR_MERCURY_ISA_VERSION
	.align		4
        /*0040*/ 	.byte	0x03, 0x5f
        /*0042*/ 	.short	0x0101


	//----- nvinfo : EIATTR_EXIT_INSTR_OFFSETS
	.align		4
        /*0044*/ 	.byte	0x04, 0x1c
        /*0046*/ 	.short	(.L_3146 - .L_3145)


	//   ....[0]....
.L_3145:
        /*0048*/ 	.word	0x000004e0


	//   ....[1]....
        /*004c*/ 	.word	0x00001160


	//   ....[2]....
        /*0050*/ 	.word	0x000011b0


	//----- nvinfo : EIATTR_MAX_THREADS
	.align		4
.L_3146:
        /*0054*/ 	.byte	0x04, 0x05
        /*0056*/ 	.short	(.L_3148 - .L_3147)
.L_3147:
        /*0058*/ 	.word	0x00000080
        /*005c*/ 	.word	0x00000001
        /*0060*/ 	.word	0x00000001


	//----- nvinfo : EIATTR_CRS_STACK_SIZE
	.align		4
.L_3148:
        /*0064*/ 	.byte	0x04, 0x1e
        /*0066*/ 	.short	(.L_3150 - .L_3149)
.L_3149:
        /*0068*/ 	.word	0x00000000


	//----- nvinfo : EIATTR_CBANK_PARAM_SIZE
	.align		4
.L_3150:
        /*006c*/ 	.byte	0x03, 0x19
        /*006e*/ 	.short	0x0038


	//----- nvinfo : EIATTR_PARAM_CBANK
	.align		4
        /*0070*/ 	.byte	0x04, 0x0a
        /*0072*/ 	.short	(.L_3152 - .L_3151)
	.align		4
.L_3151:
        /*0074*/ 	.word	index@(.nv.constant0._ZN2at6native29vectorized_elementwise_kernelILi8EZZZNS0_54_GLOBAL__N__d8c5977b_16_LinearAlgebra_cu_7dd49032_297216addr_kernel_cudaERNS_14TensorIteratorERKN3c106ScalarES8_ENKUlvE_clEvENKUlvE3_clEvEUlsssE_St5arrayIPcLm4EEEEviT0_T1_)
        /*0078*/ 	.short	0x0210
        /*007a*/ 	.short	0x0038


	//----- nvinfo : EIATTR_SW_WAR
	.align		4
.L_3152:
        /*007c*/ 	.byte	0x04, 0x36
        /*007e*/ 	.short	(.L_3154 - .L_3153)
.L_3153:
        /*0080*/ 	.word	0x00000008
.L_3154:


//--------------------- .nv.info._ZN2at6native18elementwise_kernelILi128ELi4EZNS0_15gpu_kernel_implIZZZNS0_54_GLOBAL__N__d8c5977b_16_LinearAlgebra_cu_7dd49032_297216addr_kernel_cudaERNS_14TensorIteratorERKN3c106ScalarES9_ENKUlvE_clEvENKUlvE2_clEvEUllllE0_EEvRNS_18TensorIteratorBaseERKT_EUliE_EEviT1_ --------------------------
	.section	.nv.info._ZN2at6native18elementwise_kernelILi128ELi4EZNS0_15gpu_kernel_implIZZZNS0_54_GLOBAL__N__d8c5977b_16_LinearAlgebra_cu_7dd49032_297216addr_kernel_cudaERNS_14TensorIteratorERKN3c106ScalarES9_ENKUlvE_clEvENKUlvE2_clEvEUllllE0_EEvRNS_18TensorIteratorBaseERKT_EUliE_EEviT1_,"",@"SHT_CUDA_INFO"
	.sectionflags	@""
	.align	4


	//----- nvinfo : EIATTR_CUDA_API_VERSION
	.align		4
        /*0000*/ 	.byte	0x04, 0x37
        /*0002*/ 	.short	(.L_3156 - .L_3155)
.L_3155:
        /*0004*/ 	.word	0x00000082


	//----- nvinfo : EIATTR_KPARAM_INFO
	.align		4
.L_3156:
        /*0008*/ 	.byte	0x04, 0x17
        /*000a*/ 	.short	(.L_3158 - .L_3157)
.L_3157:
        /*000c*/ 	.word	0x00000000
        /*0010*/ 	.short	0x0001
        /*0012*/ 	.short	0x0008
        /*0014*/ 	.byte	0x00, 0xf0, 0x21, 0x0c


	//----- nvinfo : EIATTR_KPARAM_INFO
	.align		4
.L_3158:
        /*0018*/ 	.byte	0x04, 0x17
        /*001a*/ 	.short	(.L_3160 - .L_3159)
.L_3159:
        /*001c*/ 	.word	0x00000000
        /*0020*/ 	.short	0x0000
        /*0022*/ 	.short	0x0000
        /*0024*/ 	.byte	0x00, 0xf0, 0x11, 0x00


	//----- nvinfo : EIATTR_SPARSE_MMA_MASK
	.align		4
.L_3160:
        /*0028*/ 	.byte	0x03, 0x50
        /*002a*/ 	.short	0x0000


	//----- nvinfo : EIATTR_MAXREG_COUNT
	.align		4
        /*002c*/ 	.byte	0x03, 0x1b
        /*002e*/ 	.short	0x0080


	//----- nvinfo : EIATTR_EXTERNS
	.align		4
        /*0030*/ 	.byte	0x04, 0x0f
        /*0032*/ 	.short	(.L_3162 - .L_3161)


	//   ....[0]....
	.align		4
.L_3161:
        /*0034*/ 	.word	index@(__assertfail)


	//----- nvinfo : EIATTR_MERCURY_ISA_VERSION
	.align		4
.L_3162:
        /*0038*/ 	.byte	0x03, 0x5f
        /*003a*/ 	.short	0x0101


	//----- nvinfo : EIATTR_SYSCALL_OFFSETS
	.align		4
        /*003c*/ 	.byte	0x04, 0x46
        /*003e*/ 	.short	(.L_3164 - .L_3163)


	//   ....[0]....
.L_3163:
        /*0040*/ 	.word	0x000026a0


	//   ....[1]....
        /*0044*/ 	.word	0x00003510


	//   ....[2]....
        /*0048*/ 	.word	0x00004380


	//   ....[3]....
        /*004c*/ 	.word	0x000052d0


	//   ....[4]....
        /*0050*/ 	.word	0x00007980


	//   ....[5]....
        /*0054*/ 	.word	0x000087f0


	//   ....[6]....
        /*0058*/ 	.word	0x00009660


	//   ....[7]....
        /*005c*/ 	.word	0x0000a5b0


	//   ....[8]....
        /*0060*/ 	.word	0x0000cc50


	//   ....[9]....
        /*0064*/ 	.word	0x0000dac0


	//   ....[10]....
        /*0068*/ 	.word	0x0000e930


	//   ....[11]....
        /*006c*/ 	.word	0x0000f880


	//   ....[12]....
        /*0070*/ 	.word	0x00011f10


	//   ....[13]....
        /*0074*/ 	.word	0x00012d80


	//   ....[14]....
        /*0078*/ 	.word	0x00013bf0


	//   ....[15]....
        /*007c*/ 	.word	0x00014b40


	//----- nvinfo : EIATTR_EXIT_INSTR_OFFSETS
	.align		4
.L_3164:
        /*0080*/ 	.byte	0x04, 0x1c
        /*0082*/ 	.short	(.L_3166 - .L_3165)


	//   ....[0]....
.L_3165:
        /*0084*/ 	.word	0x0000f910


	//   ....[1]....
        /*0088*/ 	.word	0x00013e30


	//   ....[2]....
        /*008c*/ 	.word	0x00013e50


	//   ....[3]....
        /*0090*/ 	.word	0x00013ed0


	//   ....[4]....
        /*0094*/ 	.word	0x00013ef0


	//   ....[5]....
        /*0098*/ 	.word	0x00013f10


	//   ....[6]....
        /*009c*/ 	.word	0x00013fa0


	//   ....[7]....
        /*00a0*/ 	.word	0x00013fe0


	//   ....[8]....
        /*00a4*/ 	.word	0x00014080


	//   ....[9]....
        /*00a8*/ 	.word	0x000140d0


	//   ....[10]....
        /*00ac*/ 	.word	0x00014100


	//   ....[11]....
        /*00b0*/ 	.word	0x000141d0


	//   ....[12]....
        /*00b4*/ 	.word	0x00014210


	//   ....[13]....
        /*00b8*/ 	.word	0x000143a0


	//   ....[14]....
        /*00bc*/ 	.word	0x00014500


	//   ....[15]....
        /*00c0*/ 	.word	0x00014540


	//   ....[16]....
        /*00c4*/ 	.word	0x000145e0


	//   ....[17]....
        /*00c8*/ 	.word	0x00014760


	//   ....[18]....
        /*00cc*/ 	.word	0x000148e0


	//   ....[19]....
        /*00d0*/ 	.word	0x00014a40


	//   ....[20]....
        /*00d4*/ 	.word	0x00014b50


	//   ....[21]....
        /*00d8*/ 	.word	0x00014b70


	//   ....[22]....
        /*00dc*/ 	.word	0x00014b90


	//----- nvinfo : EIATTR_MAX_THREADS
	.align		4
.L_3166:
        /*00e0*/ 	.byte	0x04, 0x05
        /*00e2*/ 	.short	(.L_3168 - .L_3167)
.L_3167:
        /*00e4*/ 	.word	0x00000080
        /*00e8*/ 	.word	0x00000001
        /*00ec*/ 	.word	0x00000001


	//----- nvinfo : EIATTR_CRS_STACK_SIZE
	.align		4
.L_3168:
        /*00f0*/ 	.byte	0x04, 0x1e
        /*00f2*/ 	.short	(.L_3170 - .L_3169)
.L_3169:
        /*00f4*/ 	.word	0x00000000


	//----- nvinfo : EIATTR_CBANK_PARAM_SIZE
	.align		4
.L_3170:
        /*00f8*/ 	.byte	0x03, 0x19
        /*00fa*/ 	.short	0x0310


	//----- nvinfo : EIATTR_PARAM_CBANK
	.align		4
        /*00fc*/ 	.byte	0x04, 0x0a
        /*00fe*/ 	.short	(.L_3172 - .L_3171)
	.align		4
.L_3171:
        /*0100*/ 	.word	index@(.nv.constant0._ZN2at6native18elementwise_kernelILi128ELi4EZNS0_15gpu_kernel_implIZZZNS0_54_GLOBAL__N__d8c5977b_16_LinearAlgebra_cu_7dd49032_297216addr_kernel_cudaERNS_14TensorIteratorERKN3c106ScalarES9_ENKUlvE_clEvENKUlvE2_clEvEUllllE0_EEvRNS_18TensorIteratorBaseERKT_EUliE_EEviT1_)
        /*0104*/ 	.short	0x0210
        /*0106*/ 	.short	0x0310


	//----- nvinfo : EIATTR_SW_WAR
	.align		4
.L_3172:
        /*0108*/ 	.byte	0x04, 0x36
        /*010a*/ 	.short	(.L_3174 - .L_3173)
.L_3173:
        /*010c*/ 	.word	0x00000008
.L_3174:


//--------------------- .nv.info._ZN2at6native27unrolled_elementwise_kernelIZZZNS0_54_GLOBAL__N__d8c5977b_16_LinearAlgebra_cu_7dd49032_297216addr_kernel_cudaERNS_14TensorIteratorERKN3c106ScalarES8_ENKUlvE_clEvENKUlvE2_clEvEUllllE0_St5arrayIPcLm4EELi4E23TrivialOffsetCalculatorILi3EjESF_ILi1EjENS0_6memory12LoadWithCastILi3EEENSI_13StoreWithCastILi1EEEEEviT_T0_T2_T3_T4_T5_ --------------------------
	.section	.nv.info._ZN2at6native27unrolled_elementwise_kernelIZZZNS0_54_GLOBAL__N__d8c5977b_16_LinearAlgebra_cu_7dd49032_297216addr_kernel_cudaERNS_14TensorIteratorERKN3c106ScalarES8_ENKUlvE_clEvENKUlvE2_clEvEUllllE0_St5arrayIPcLm4EELi4E23TrivialOffsetCalculatorILi3EjESF_ILi1EjENS0_6memory12LoadWithCastILi3EEENSI_13StoreWithCastILi1EEEEEviT_T0_T2_T3_T4_T5_,"",@"SHT_CUDA_INFO"
	.sectionflags	@""
	.align	4


	//----- nvinfo : EIATTR_CUDA_API_VERSION
	.align		4
        /*0000*/ 	.byte	0x04, 0x37
        /*0002*/ 	.short	(.L_3176 - .L_3175)
.L_3175:
        /*0004*/ 	.word	0x00000082


	//----- nvinfo : EIATTR_KPARAM_INFO
	.align		4
.L_3176:
        /*0008*/ 	.byte	0x04, 0x17
        /*000a*/ 	.short	(.L_3178 - .L_3177)
.L_3177:
        /*000c*/ 	.word	0x00000000
        /*0010*/ 	.short	0x0006
        /*0012*/ 	.short	0x0054
        /*0014*/ 	.byte	0x00, 0xf0, 0x21, 0x00


	//----- nvinfo : EIATTR_KPARAM_INFO
	.align		4
.L_3178:
        /*0018*/ 	.byte	0x04, 0x17
        /*001a*/ 	.short	(.L_3180 - .L_3179)
.L_3179:
        /*001c*/ 	.word	0x00000000
        /*0020*/ 	.short	0x0005
        /*0022*/ 	.short	0x0044
        /*0024*/ 	.byte	0x00, 0xf0, 0x41, 0x00


	//----- nvinfo : EIATTR_KPARAM_INFO
	.align		4
.L_3180:
        /*0028*/ 	.byte	0x04, 0x17
        /*002a*/ 	.short	(.L_3182 - .L_3181)
.L_3181:
        /*002c*/ 	.word	0x00000000
        /*0030*/ 	.short	0x0004
        /*0032*/ 	.short	0x0041
        /*0034*/ 	.byte	0x00, 0xf0, 0x05, 0x00


	//----- nvinfo : EIATTR_KPARAM_INFO
	.align		4
.L_3182:
        /*0038*/ 	.byte	0x04, 0x17
        /*003a*/ 	.short	(.L_3184 - .L_3183)
.L_3183:
        /*003c*/ 	.word	0x00000000
        /*0040*/ 	.short	0x0003
        /*0042*/ 	.short	0x0040
        /*0044*/ 	.byte	0x00, 0xf0, 0x05, 0x00


	//----- nvinfo : EIATTR_KPARAM_INFO
	.align		4
.L_3184:
        /*0048*/ 	.byte	0x04, 0x17
        /*004a*/ 	.short	(.L_3186 - .L_3185)
.L_3185:
        /*004c*/ 	.word	0x00000000
        /*0050*/ 	.short	0x0002
        /*0052*/ 	.short	0x0020
        /*0054*/ 	.byte	0x00, 0xf0, 0x81, 0x00


	//----- nvinfo : EIATTR_KPARAM_INFO
	.align		4
.L_3186:
        /*0058*/ 	.byte	0x04, 0x17
        /*005a*/ 	.short	(.L_3188 - .L_3187)
.L_3187:
        /*005c*/ 	.word	0x00000000
        /*0060*/ 	.short	0x0001
        /*0062*/ 	.short	0x0008
        /*0064*/ 	.byte	0x00, 0xf0, 0x61, 0x00


	//----- nvinfo : EIATTR_KPARAM_INFO
	.align		4
.L_3188:
        /*0068*/ 	.byte	0x04, 0x17
        /*006a*/ 	.short	(.L_3190 - .L_3189)
.L_3189:
        /*006c*/ 	.word	0x00000000
        /*0070*/ 	.short	0x0000
        /*0072*/ 	.short	0x0000
        /*0074*/ 	.byte	0x00, 0xf0, 0x11, 0x00


	//----- nvinfo : EIATTR_SPARSE_MMA_MASK
	.align		4
.L_3190:
        /*0078*/ 	.byte	0x03, 0x50
        /*007a*/ 	.short	0x0000


	//----- nvinfo : EIATTR_MAXREG_COUNT
	.align		4
        /*007c*/ 	.byte	0x03, 0x1b
        /*007e*/ 	.short	0x00ff


	//----- nvinfo : EIATTR_EXTERNS
	.align		4
        /*0080*/ 	.byte	0x04, 0x0f
        /*0082*/ 	.short	(.L_3192 - .L_3191)


	//   ....[0]....
	.align		4
.L_3191:
        /*0084*/ 	.word	index@(__assertfail)


	//----- nvinfo : EIATTR_MERCURY_ISA_VERSION
	.align		4
.L_3192:
        /*0088*/ 	.byte	0x03, 0x5f
        /*008a*/ 	.short	0x0101


	//----- nvinfo : EIATTR_SYSCALL_OFFSETS
	.align		4
        /*008c*/ 	.byte	0x04, 0x46
        /*008e*/ 	.short	(.L_3194 - .L_3193)


	//   ....[0]....
.L_3193:
        /*0090*/ 	.word	0x00000f20


	//   ....[1]....
        /*0094*/ 	.word	0x00001da0


	//   ....[2]....
        /*0098*/ 	.word	0x00002c20


	//   ....[3]....
        /*009c*/ 	.word	0x00003b20


	//   ....[4]....
        /*00a0*/ 	.word	0x000049a0


	//   ....[5]....
        /*00a4*/ 	.word	0x00005820


	//   ....[6]....
        /*00a8*/ 	.word	0x00006740


	//   ....[7]....
        /*00ac*/ 	.word	0x000075c0


	//   ....[8]....
        /*00b0*/ 	.word	0x00008440


	//   ....[9]....
        /*00b4*/ 	.word	0x00009340


	//   ....[10]....
        /*00b8*/ 	.word	0x0000a1d0


	//   ....[11]....
        /*00bc*/ 	.word	0x0000b060


	//   ....[12]....
        /*00c0*/ 	.word	0x0000c400


	//   ....[13]....
        /*00c4*/ 	.word	0x0000d2e0


	//   ....[14]....
        /*00c8*/ 	.word	0x0000e180


	//   ....[15]....
        /*00cc*/ 	.word	0x0000f040


	//----- nvinfo : EIATTR_EXIT_INSTR_OFFSETS
	.align		4
.L_3194:
        /*00d0*/ 	.byte	0x04, 0x1c
        /*00d2*/ 	.short	(.L_3196 - .L_3195)


	//   ....[0]....
.L_3195:
        /*00d4*/ 	.word	0x0000e200


	//   ....[1]....
        /*00d8*/ 	.word	0x0000e330


	//   ....[2]....
        /*00dc*/ 	.word	0x0000e350


	//   ....[3]....
        /*00e0*/ 	.word	0x0000e3d0


	//   ....[4]....
        /*00e4*/ 	.word	0x0000e3f0


	//   ....[5]....
        /*00e8*/ 	.word	0x0000e410


	//   ....[6]....
        /*00ec*/ 	.word	0x0000e4a0


	//   ....[7]....
        /*00f0*/ 	.word	0x0000e4e0


	//   ....[8]....
        /*00f4*/ 	.word	0x0000e580


	//   ....[9]....
        /*00f8*/ 	.word	0x0000e5d0


	//   ....[10]....
        /*00fc*/ 	.word	0x0000e600


	//   ....[11]....
        /*0100*/ 	.word	0x0000e6d0


	//   ....[12]....
        /*0104*/ 	.word	0x0000e710


	//   ....[13]....
        /*0108*/ 	.word	0x0000e8a0


	//   ....[14]....
        /*010c*/ 	.word	0x0000ea00


	//   ....[15]....
        /*0110*/ 	.word	0x0000ea40


	//   ....[16]....
        /*0114*/ 	.word	0x0000eae0


	//   ....[17]....
        /*0118*/ 	.word	0x0000ec60


	//   ....[18]....
        /*011c*/ 	.word	0x0000ede0


	//   ....[19]....
        /*0120*/ 	.word	0x0000ef40


	//   ....[20]....
        /*0124*/ 	.word	0x0000f050


	//   ....[21]....
        /*0128*/ 	.word	0x0000f070


	//   ....[22]....
        /*012c*/ 	.word	0x0000f090


	//----- nvinfo : EIATTR_MAX_THREADS
	.align		4
.L_3196:
        /*0130*/ 	.byte	0x04, 0x05
        /*0132*/ 	.short	(.L_3198 - .L_3197)
.L_3197:
        /*0134*/ 	.word	0x00000080
        /*0138*/ 	.word	0x00000001
        /*013c*/ 	.word	0x00000001


	//----- nvinfo : EIATTR_CRS_STACK_SIZE
	.align		4
.L_3198:
        /*0140*/ 	.byte	0x04, 0x1e
        /*0142*/ 	.short	(.L_3200 - .L_3199)
.L_3199:
        /*0144*/ 	.word	0x00000000


	//----- nvinfo : EIATTR_CBANK_PARAM_SIZE
	.align		4
.L_3200:
        /*0148*/ 	.byte	0x03, 0x19
        /*014a*/ 	.short	0x005c


	//----- nvinfo : EIATTR_PARAM_CBANK
	.align		4
        /*014c*/ 	.byte	0x04, 0x0a
        /*014e*/ 	.short	(.L_3202 - .L_3201)
	.align		4
.L_3201:
        /*0150*/ 	.word	index@(.nv.constant0._ZN2at6native27unrolled_elementwise_kernelIZZZNS0_54_GLOBAL__N__d8c5977b_16_LinearAlgebra_cu_7dd49032_297216addr_kernel_cudaERNS_14TensorIteratorERKN3c106ScalarES8_ENKUlvE_clEvENKUlvE2_clEvEUllllE0_St5arrayIPcLm4EELi4E23TrivialOffsetCalculatorILi3EjESF_ILi1EjENS0_6memory12LoadWithCastILi3EEENSI_13StoreWithCastILi1EEEEEviT_T0_T2_T3_T4_T5_)
        /*0154*/ 	.short	0x0210
        /*0156*/ 	.short	0x005c


	//----- nvinfo : EIATTR_SW_WAR
	.align		4
.L_3202:
        /*0158*/ 	.byte	0x04, 0x36
        /*015a*/ 	.short	(.L_3204 - .L_3203)
.L_3203:
        /*015c*/ 	.word	0x00000008
.L_3204:


//--------------------- .nv.info._ZN2at6native18elementwise_kernelILi128ELi2EZNS0_22gpu_kernel_impl_nocastIZZZNS0_54_GLOBAL__N__d8c5977b_16_LinearAlgebra_cu_7dd49032_297216addr_kernel_cudaERNS_14TensorIteratorERKN3c106ScalarES9_ENKUlvE_clEvENKUlvE2_clEvEUllllE0_EEvRNS_18TensorIteratorBaseERKT_EUliE_EEviT1_ --------------------------
	.section	.nv.info._ZN2at6native18elementwise_kernelILi128ELi2EZNS0_22gpu_kernel_impl_nocastIZZZNS0_54_GLOBAL__N__d8c5977b_16_LinearAlgebra_cu_7dd49032_297216addr_kernel_cudaERNS_14TensorIteratorERKN3c106ScalarES9_ENKUlvE_clEvENKUlvE2_clEvEUllllE0_EEvRNS_18TensorIteratorBaseERKT_EUliE_EEviT1_,"",@"SHT_CUDA_INFO"
	.sectionflags	@""
	.align	4


	//----- nvinfo : EIATTR_CUDA_API_VERSION
	.align		4
        /*0000*/ 	.byte	0x04, 0x37
        /*0002*/ 	.short	(.L_3206 - .L_3205)
.L_3205:
        /*0004*/ 	.word	0x00000082


	//----- nvinfo : EIATTR_KPARAM_INFO
	.align		4
.L_3206:
        /*0008*/ 	.byte	0x04, 0x17
        /*000a*/ 	.short	(.L_3208 - .L_3207)
.L_3207:
        /*000c*/ 	.word	0x00000000
        /*0010*/ 	.short	0x0001
        /*0012*/ 	.short	0x0008
        /*0014*/ 	.byte	0x00, 0xf0, 0x01, 0x0c


	//----- nvinfo : EIATTR_KPARAM_INFO
	.align		4
.L_3208:
        /*0018*/ 	.byte	0x04, 0x17
        /*001a*/ 	.short	(.L_3210 - .L_3209)
.L_3209:
        /*001c*/ 	.word	0x00000000
        /*0020*/ 	.short	0x0000
        /*0022*/ 	.short	0x0000
        /*0024*/ 	.byte	0x00, 0xf0, 0x11, 0x00


	//----- nvinfo : EIATTR_SPARSE_MMA_MASK
	.align		4
.L_3210:
        /*0028*/ 	.byte	0x03, 0x50
        /*002a*/ 	.short	0x0000


	//----- nvinfo : EIATTR_MAXREG_COUNT
	.align		4
        /*002c*/ 	.byte	0x03, 0x1b
        /*002e*/ 	.short	0x0080


	//----- nvinfo : EIATTR_MERCURY_ISA_VERSION
	.align		4
        /*0030*/ 	.byte	0x03, 0x5f
        /*0032*/ 	.short	0x0101


	//----- nvinfo : EIATTR_EXIT_INSTR_OFFSETS
	.align		4
        /*0034*/ 	.byte	0x04, 0x1c
        /*0036*/ 	.short	(.L_3212 - .L_3211)


	//   ....[0]....
.L_3211:
        /*0038*/ 	.word	0x00001a50


	//   ....[1]....
        /*003c*/ 	.word	0x000033f0


	//----- nvinfo : EIATTR_MAX_THREADS
	.align		4
.L_3212:
        /*0040*/ 	.byte	0x04, 0x05
        /*0042*/ 	.short	(.L_3214 - .L_3213)
.L_3213:
        /*0044*/ 	.word	0x00000080
        /*0048*/ 	.word	0x00000001
        /*004c*/ 	.word	0x00000001


	//----- nvinfo : EIATTR_CRS_STACK_SIZE
	.align		4
.L_3214:
        /*0050*/ 	.byte	0x04, 0x1e
        /*0052*/ 	.short	(.L_3216 - .L_3215)
.L_3215:
        /*0054*/ 	.word	0x00000000


	//----- nvinfo : EIATTR_CBANK_PARAM_SIZE
	.align		4
.L_3216:
        /*0058*/ 	.byte	0x03, 0x19
        /*005a*/ 	.short	0x0308


	//----- nvinfo : EIATTR_PARAM_CBANK
	.align		4
        /*005c*/ 	.byte	0x04, 0x0a
        /*005e*/ 	.short	(.L_3218 - .L_3217)
	.align		4
.L_3217:
        /*0060*/ 	.word	index@(.nv.constant0._ZN2at6native18elementwise_kernelILi128ELi2EZNS0_22gpu_kernel_impl_nocastIZZZNS0_54_GLOBAL__N__d8c5977b_16_LinearAlgebra_cu_7dd49032_297216addr_kernel_cudaERNS_14TensorIteratorERKN3c106ScalarES9_ENKUlvE_clEvENKUlvE2_clEvEUllllE0_EEvRNS_18TensorIteratorBaseERKT_EUliE_EEviT1_)
        /*0064*/ 	.short	0x0210
        /*0066*/ 	.short	0x0308


	//----- nvinfo : EIATTR_SW_WAR
	.align		4
.L_3218:
        /*0068*/ 	.byte	0x04, 0x36
        /*006a*/ 	.short	(.L_3220 - .L_3219)
.L_3219:
        /*006c*/ 	.word	0x00000008
.L_3220:


//--------------------- .nv.info._ZN2at6native27unrolled_elementwise_kernelIZZZNS0_54_GLOBAL__N__d8c5977b_16_LinearAlgebra_cu_7dd49032_297216addr_kernel_cudaERNS_14TensorIteratorERKN3c106ScalarES8_ENKUlvE_clEvENKUlvE2_clEvEUllllE0_St5arrayIPcLm4EELi4E23TrivialOffsetCalculatorILi3EjESF_ILi1EjENS0_6memory15LoadWithoutCastENSI_16StoreWithoutCastEEEviT_T0_T2_T3_T4_T5_ --------------------------
	.section	.nv.info._ZN2at6native27unrolled_elementwise_kernelIZZZNS0_54_GLOBAL__N__d8c5977b_16_LinearAlgebra_cu_7dd49032_297216addr_kernel_cudaERNS_14TensorIteratorERKN3c106ScalarES8_ENKUlvE_clEvENKUlvE2_clEvEUllllE0_St5arrayIPcLm4EELi4E23TrivialOffsetCalculatorILi3EjESF_ILi1EjENS0_6memory15LoadWithoutCastENSI_16StoreWithoutCastEEEviT_T0_T2_T3_T4_T5_,"",@"SHT_CUDA_INFO"
	.sectionflags	@""
	.align	4


	//----- nvinfo : EIATTR_CUDA_API_VERSION
	.align		4
        /*0000*/ 	.byte	0x04, 0x37
        /*0002*/ 	.short	(.L_3222 - .L_3221)
.L_3221:
        /*0004*/ 	.word	0x00000082


	//----- nvinfo : EIATTR_KPARAM_INFO
	.align		4
.L_3222:
        /*0008*/ 	.byte	0x04, 0x17
        /*000a*/ 	.short	(.L_3224 - .L_3223)
.L_3223:
        /*000c*/ 	.word	0x00000000
        /*0010*/ 	.short	0x0006
        /*0012*/ 	.short	0x0043
        /*0014*/ 	.byte	0x00, 0xf0, 0x05, 0x00


	//----- nvinfo : EIATTR_KPARAM_INFO
	.align		4
.L_3224:
        /*0018*/ 	.byte	0x04, 0x17
        /*001a*/ 	.short	(.L_3226 - .L_3225)
.L_3225:
        /*001c*/ 	.word	0x00000000
        /*0020*/ 	.short	0x0005
        /*0022*/ 	.short	0x0042
        /*0024*/ 	.byte	0x00, 0xf0, 0x05, 0x00


	//----- nvinfo : EIATTR_KPARAM_INFO
	.align		4
.L_3226:
        /*0028*/ 	.byte	0x04, 0x17
        /*002a*/ 	.short	(.L_3228 - .L_3227)
.L_3227:
        /*002c*/ 	.word	0x00000000
        /*0030*/ 	.short	0x0004
        /*0032*/ 	.short	0x0041
        /*0034*/ 	.byte	0x00, 0xf0, 0x05, 0x00


	//----- nvinfo : EIATTR_KPARAM_INFO
	.align		4
.L_3228:
        /*0038*/ 	.byte	0x04, 0x17
        /*003a*/ 	.short	(.L_3230 - .L_3229)
.L_3229:
        /*003c*/ 	.word	0x00000000
        /*0040*/ 	.short	0x0003
        /*0042*/ 	.short	0x0040
        /*0044*/ 	.byte	0x00, 0xf0, 0x05, 0x00


	//----- nvinfo : EIATTR_KPARAM_INFO
	.align		4
.L_3230:
        /*0048*/ 	.byte	0x04, 0x17
        /*004a*/ 	.short	(.L_3232 - .L_3231)
.L_3231:
        /*004c*/ 	.word	0x00000000
        /*0050*/ 	.short	0x0002
        /*0052*/ 	.short	0x0020
        /*0054*/ 	.byte	0x00, 0xf0, 0x81, 0x00


	//----- nvinfo : EIATTR_KPARAM_INFO
	.align		4
.L_3232:
        /*0058*/ 	.byte	0x04, 0x17
        /*005a*/ 	.short	(.L_3234 - .L_3233)
.L_3233:
        /*005c*/ 	.word	0x00000000
        /*0060*/ 	.short	0x0001
        /*0062*/ 	.short	0x0008
        /*0064*/ 	.byte	0x00, 0xf0, 0x61, 0x00


	//----- nvinfo : EIATTR_KPARAM_INFO
	.align		4
.L_3234:
        /*0068*/ 	.byte	0x04, 0x17
        /*006a*/ 	.short	(.L_3236 - .L_3235)
.L_3235:
        /*006c*/ 	.word	0x00000000
        /*0070*/ 	.short	0x0000
        /*0072*/ 	.short	0x0000
        /*0074*/ 	.byte	0x00, 0xf0, 0x11, 0x00


	//----- nvinfo : EIATTR_SPARSE_MMA_MASK
	.align		4
.L_3236:
        /*0078*/ 	.byte	0x03, 0x50
        /*007a*/ 	.short	0x0000


	//----- nvinfo : EIATTR_MAXREG_COUNT
	.align		4
        /*007c*/ 	.byte	0x03, 0x1b
        /*007e*/ 	.short	0x00ff


	//----- nvinfo : EIATTR_MERCURY_ISA_VERSION
	.align		4
        /*0080*/ 	.byte	0x03, 0x5f
        /*0082*/ 	.short	0x0101


	//----- nvinfo : EIATTR_EXIT_INSTR_OFFSETS
	.align		4
        /*0084*/ 	.byte	0x04, 0x1c
        /*0086*/ 	.short	(.L_3238 - .L_3237)


	//   ....[0]....
.L_3237:
        /*0088*/ 	.word	0x00000840


	//   ....[1]....
        /*008c*/ 	.word	0x000008f0


	//----- nvinfo : EIATTR_MAX_THREADS
	.align		4
.L_3238:
        /*0090*/ 	.byte	0x04, 0x05
        /*0092*/ 	.short	(.L_3240 - .L_3239)
.L_3239:
        /*0094*/ 	.word	0x00000080
        /*0098*/ 	.word	0x00000001
        /*009c*/ 	.word	0x00000001


	//----- nvinfo : EIATTR_CRS_STACK_SIZE
	.align		4
.L_3240:
        /*00a0*/ 	.byte	0x04, 0x1e
        /*00a2*/ 	.short	(.L_3242 - .L_3241)
.L_3241:
        /*00a4*/ 	.word	0x00000000


	//----- nvinfo : EIATTR_CBANK_PARAM_SIZE
	.align		4
.L_3242:
        /*00a8*/ 	.byte	0x03, 0x19
        /*00aa*/ 	.short	0x0044


	//----- nvinfo : EIATTR_PARAM_CBANK
	.align		4
        /*00ac*/ 	.byte	0x04, 0x0a
        /*00ae*/ 	.short	(.L_3244 - .L_3243)
	.align		4
.L_3243:
        /*00b0*/ 	.word	index@(.nv.constant0._ZN2at6native27unrolled_elementwise_kernelIZZZNS0_54_GLOBAL__N__d8c5977b_16_LinearAlgebra_cu_7dd49032_297216addr_kernel_cudaERNS_14TensorIteratorERKN3c106ScalarES8_ENKUlvE_clEvENKUlvE2_clEvEUllllE0_St5arrayIPcLm4EELi4E23TrivialOffsetCalculatorILi3EjESF_ILi1EjENS0_6memory15LoadWithoutCastENSI_16StoreWithoutCastEEEviT_T0_T2_T3_T4_T5_)
        /*00b4*/ 	.short	0x0210
        /*00b6*/ 	.short	0x0044


	//----- nvinfo : EIATTR_SW_WAR
	.align		4
.L_3244:
        /*00b8*/ 	.byte	0x04, 0x36
        /*00ba*/ 	.short	(.L_3246 - .L_3245)
.L_3245:
        /*00bc*/ 	.word	0x00000008
.L_3246:


//--------------------- .nv.info._ZN2at6native29vectorized_elementwise_kernelILi2EZZZNS0_54_GLOBAL__N__d8c5977b_16_LinearAlgebra_cu_7dd49032_297216addr_kernel_cudaERNS_14TensorIteratorERKN3c106ScalarES8_ENKUlvE_clEvENKUlvE2_clEvEUllllE0_St5arrayIPcLm4EEEEviT0_T1_ --------------------------
	.section	.nv.info._ZN2at6native29vectorized_elementwise_kernelILi2EZZZNS0_54_GLOBAL__N__d8c5977b_16_LinearAlgebra_cu_7dd49032_297216addr_kernel_cudaERNS_14TensorIteratorERKN3c106ScalarES8_ENKUlvE_clEvENKUlvE2_clEvEUllllE0_St5arrayIPcLm4EEEEviT0_T1_,"",@"SHT_CUDA_INFO"
	.sectionflags	@""
	.align	4


	//----- nvinfo : EIATTR_CUDA_API_VERSION
	.align		4
        /*0000*/ 	.byte	0x04, 0x37
        /*0002*/ 	.short	(.L_3248 - .L_3247)
.L_3247:
        /*0004*/ 	.word	0x00000082


	//----- nvinfo : EIATTR_KPARAM_INFO
	.align		4
.L_3248:
        /*0008*/ 	.byte	0x04, 0x17
        /*000a*/ 	.short	(.L_3250 - .L_3249)
.L_3249:
        /*000c*/ 	.word	0x00000000
        /*0010*/ 	.short	0x0002
        /*0012*/ 	.short	0x0020
        /*0014*/ 	.byte	0x00, 0xf0, 0x81, 0x00


	//----- nvinfo : EIATTR_KPARAM_INFO
	.align		4
.L_3250:
        /*0018*/ 	.byte	0x04, 0x17
        /*001a*/ 	.short	(.L_3252 - .L_3251)
.L_3251:
        /*001c*/ 	.word	0x00000000
        /*0020*/ 	.short	0x0001
        /*0022*/ 	.short	0x0008
        /*0024*/ 	.byte	0x00, 0xf0, 0x61, 0x00


	//----- nvinfo : EIATTR_KPARAM_INFO
	.align		4
.L_3252:
        /*0028*/ 	.byte	0x04, 0x17
        /*002a*/ 	.short	(.L_3254 - .L_3253)
.L_3253:
        /*002c*/ 	.word	0x00000000
        /*0030*/ 	.short	0x0000
        /*0032*/ 	.short	0x0000
        /*0034*/ 	.byte	0x00, 0xf0, 0x11, 0x00


	//----- nvinfo : EIATTR_SPARSE_MMA_MASK
	.align		4
.L_3254:
        /*0038*/ 	.byte	0x03, 0x50
        /*003a*/ 	.short	0x0000


	//----- nvinfo : EIATTR_MAXREG_COUNT
	.align		4
        /*003c*/ 	.byte	0x03, 0x1b
        /*003e*/ 	.short	0x00ff


	//----- nvinfo : EIATTR_MERCURY_ISA_VERSION
	.align		4
        /*0040*/ 	.byte	0x03, 0x5f
        /*0042*/ 	.short	0x0101


	//----- nvinfo : EIATTR_EXIT_INSTR_OFFSETS
	.align		4
        /*0044*/ 	.byte	0x04, 0x1c
        /*0046*/ 	.short	(.L_3256 - .L_3255)


	//   ....[0]....
.L_3255:
        /*0048*/ 	.word	0x00000920


	//   ....[1]....
        /*004c*/ 	.word	0x00001aa0


	//   ....[2]....
        /*0050*/ 	.word	0x00001b00


	//----- nvinfo : EIATTR_MAX_THREADS
	.align		4
.L_3256:
        /*0054*/ 	.byte	0x04, 0x05
        /*0056*/ 	.short	(.L_3258 - .L_3257)
.L_3257:
        /*0058*/ 	.word	0x00000080
        /*005c*/ 	.word	0x00000001
        /*0060*/ 	.word	0x00000001


	//----- nvinfo : EIATTR_CRS_STACK_SIZE
	.align		4
.L_3258:
        /*0064*/ 	.byte	0x04, 0x1e
        /*0066*/ 	.short	(.L_3260 - .L_3259)
.L_3259:
        /*0068*/ 	.word	0x00000000


	//----- nvinfo : EIATTR_CBANK_PARAM_SIZE
	.align		4
.L_3260:
        /*006c*/ 	.byte	0x03, 0x19
        /*006e*/ 	.short	0x0040


	//----- nvinfo : EIATTR_PARAM_CBANK
	.align		4
        /*0070*/ 	.byte	0x04, 0x0a
        /*0072*/ 	.short	(.L_3262 - .L_3261)
	.align		4
.L_3261:
        /*0074*/ 	.word	index@(.nv.constant0._ZN2at6native29vectorized_elementwise_kernelILi2EZZZNS0_54_GLOBAL__N__d8c5977b_16_LinearAlgebra_cu_7dd49032_297216addr_kernel_cudaERNS_14TensorIteratorERKN3c106ScalarES8_ENKUlvE_clEvENKUlvE2_clEvEUllllE0_St5arrayIPcLm4EEEEviT0_T1_)
        /*0078*/ 	.short	0x0210
        /*007a*/ 	.short	0x0040


	//----- nvinfo : EIATTR_SW_WAR
	.align		4
.L_3262:
        /*007c*/ 	.byte	0x04, 0x36
        /*007e*/ 	.short	(.L_3264 - .L_3263)
.L_3263:
        /*0080*/ 	.word	0x00000008
.L_3264:


//--------------------- .nv.info._ZN2at6native29vectorized_elementwise_kernelILi4EZZZNS0_54_GLOBAL__N__d8c5977b_16_LinearAlgebra_cu_7dd49032_297216addr_kernel_cudaERNS_14TensorIteratorERKN3c106ScalarES8_ENKUlvE_clEvENKUlvE2_clEvEUllllE0_St5arrayIPcLm4EEEEviT0_T1_ --------------------------
	.section	.nv.info._ZN2at6native29vectorized_elementwise_kernelILi4EZZZNS0_54_GLOBAL__N__d8c5977b_16_LinearAlgebra_cu_7dd49032_297216addr_kernel_cudaERNS_14TensorIteratorERKN3c106ScalarES8_ENKUlvE_clEvENKUlvE2_clEvEUllllE0_St5arrayIPcLm4EEEEviT0_T1_,"",@"SHT_CUDA_INFO"
	.sectionflags	@""
	.align	4


	//----- nvinfo : EIATTR_CUDA_API_VERSION
	.align		4
        /*0000*/ 	.byte	0x04, 0x37
        /*0002*/ 	.short	(.L_3266 - .L_3265)
.L_3265:
        /*0004*/ 	.word	0x00000082


	//----- nvinfo : EIATTR_KPARAM_INFO
	.align		4
.L_3266:
        /*0008*/ 	.byte	0x04, 0x17
        /*000a*/ 	.short	(.L_3268 - .L_3267)
.L_3267:
        /*000c*/ 	.word	0x00000000
        /*0010*/ 	.short	0x0002
        /*0012*/ 	.short	0x0020
        /*0014*/ 	.byte	0x00, 0xf0, 0x81, 0x00


	//----- nvinfo : EIATTR_KPARAM_INFO
	.align		4
.L_3268:
        /*0018*/ 	.byte	0x04, 0x17
        /*001a*/ 	.short	(.L_3270 - .L_3269)
.L_3269:
        /*001c*/ 	.word	0x00000000
        /*0020*/ 	.short	0x0001
        /*0022*/ 	.short	0x0008
        /*0024*/ 	.byte	0x00, 0xf0, 0x61, 0x00


	//----- nvinfo : EIATTR_KPARAM_INFO
	.align		4
.L_3270:
        /*0028*/ 	.byte	0x04, 0x17
        /*002a*/ 	.short	(.L_3272 - .L_3271)
.L_3271:
        /*002c*/ 	.word	0x00000000
        /*0030*/ 	.short	0x0000
        /*0032*/ 	.short	0x0000
        /*0034*/ 	.byte	0x00, 0xf0, 0x11, 0x00


	//----- nvinfo : EIATTR_SPARSE_MMA_MASK
	.align		4
.L_3272:
        /*0038*/ 	.byte	0x03, 0x50
        /*003a*/ 	.short	0x0000


	//----- nvinfo : EIATTR_MAXREG_COUNT
	.align		4
        /*003c*/ 	.byte	0x03, 0x1b
        /*003e*/ 	.short	0x00ff


	//----- nvinfo : EIATTR_MERCURY_ISA_VERSION
	.align		4
        /*0040*/ 	.byte	0x03, 0x5f
        /*0042*/ 	.short	0x0101


	//----- nvinfo : EIATTR_EXIT_INSTR_OFFSETS
	.align		4
        /*0044*/ 	.byte	0x04, 0x1c
        /*0046*/ 	.short	(.L_3274 - .L_3273)


	//   ....[0]....
.L_3273:
        /*0048*/ 	.word	0x00000920


	//   ....[1]....
        /*004c*/ 	.word	0x00001aa0


	//   ....[2]....
        /*0050*/ 	.word	0x00001b00


	//----- nvinfo : EIATTR_MAX_THREADS
	.align		4
.L_3274:
        /*0054*/ 	.byte	0x04, 0x05
        /*0056*/ 	.short	(.L_3276 - .L_3275)
.L_3275:
        /*0058*/ 	.word	0x00000080
        /*005c*/ 	.word	0x00000001
        /*0060*/ 	.word	0x00000001


	//----- nvinfo : EIATTR_CRS_STACK_SIZE
	.align		4
.L_3276:
        /*0064*/ 	.byte	0x04, 0x1e
        /*0066*/ 	.short	(.L_3278 - .L_3277)
.L_3277:
        /*0068*/ 	.word	0x00000000


	//----- nvinfo : EIATTR_CBANK_PARAM_SIZE
	.align		4
.L_3278:
        /*006c*/ 	.byte	0x03, 0x19
        /*006e*/ 	.short	0x0040


	//----- nvinfo : EIATTR_PARAM_CBANK
	.align		4
        /*0070*/ 	.byte	0x04, 0x0a
        /*0072*/ 	.short	(.L_3280 - .L_3279)
	.align		4
.L_3279:
        /*0074*/ 	.word	index@(.nv.constant0._ZN2at6native29vectorized_elementwise_kernelILi4EZZZNS0_54_GLOBAL__N__d8c5977b_16_LinearAlgebra_cu_7dd49032_297216addr_kernel_cudaERNS_14TensorIteratorERKN3c106ScalarES8_ENKUlvE_clEvENKUlvE2_clEvEUllllE0_St5arrayIPcLm4EEEEviT0_T1_)
        /*0078*/ 	.short	0x0210
        /*007a*/ 	.short	0x0040


	//----- nvinfo : EIATTR_SW_WAR
	.align		4
.L_3280:
        /*007c*/ 	.byte	0x04, 0x36
        /*007e*/ 	.short	(.L_3282 - .L_3281)
.L_3281:
        /*0080*/ 	.word	0x00000008
.L_3282:


//--------------------- .nv.info._ZN2at6native29vectorized_elementwise_kernelILi8EZZZNS0_54_GLOBAL__N__d8c5977b_16_LinearAlgebra_cu_7dd49032_297216addr_kernel_cudaERNS_14TensorIteratorERKN3c106ScalarES8_ENKUlvE_clEvENKUlvE2_clEvEUllllE0_St5arrayIPcLm4EEEEviT0_T1_ --------------------------
	.section	.nv.info._ZN2at6native29vectorized_elementwise_kernelILi8EZZZNS0_54_GLOBAL__N__d8c5977b_16_LinearAlgebra_cu_7dd49032_297216addr_kernel_cudaERNS_14TensorIteratorERKN3c106ScalarES8_ENKUlvE_clEvENKUlvE2_clEvEUllllE0_St5arrayIPcLm4EEEEviT0_T1_,"",@"SHT_CUDA_INFO"
	.sectionflags	@""
	.align	4


	//----- nvinfo : EIATTR_CUDA_API_VERSION
	.align		4
        /*0000*/ 	.byte	0x04, 0x37
        /*0002*/ 	.short	(.L_3284 - .L_3283)
.L_3283:
        /*0004*/ 	.word	0x00000082


	//----- nvinfo : EIATTR_KPARAM_INFO
	.align		4
.L_3284:
        /*0008*/ 	.byte	0x04, 0x17
        /*000a*/ 	.short	(.L_3286 - .L_3285)
.L_3285:
        /*000c*/ 	.word	0x00000000
        /*0010*/ 	.short	0x0002
        /*0012*/ 	.short	0x0020
        /*0014*/ 	.byte	0x00, 0xf0, 0x81, 0x00


	//----- nvinfo : EIATTR_KPARAM_INFO
	.align		4
.L_3286:
        /*0018*/ 	.byte	0x04, 0x17
        /*001a*/ 	.short	(.L_3288 - .L_3287)
.L_3287:
        /*001c*/ 	.word	0x00000000
        /*0020*/ 	.short	0x0001
        /*0022*/ 	.short	0x0008
        /*0024*/ 	.byte	0x00, 0xf0, 0x61, 0x00


	//----- nvinfo : EIATTR_KPARAM_INFO
	.align		4
.L_3288:
        /*0028*/ 	.byte	0x04, 0x17
        /*002a*/ 	.short	(.L_3290 - .L_3289)
.L_3289:
        /*002c*/ 	.word	0x00000000
        /*0030*/ 	.short	0x0000
        /*0032*/ 	.short	0x0000
        /*0034*/ 	.byte	0x00, 0xf0, 0x11, 0x00


	//----- nvinfo : EIATTR_SPARSE_MMA_MASK
	.align		4
.L_3290:
        /*0038*/ 	.byte	0x03, 0x50
        /*003a*/ 	.short	0x0000


	//----- nvinfo : EIATTR_MAXREG_COUNT
	.align		4
        /*003c*/ 	.byte	0x03, 0x1b
        /*003e*/ 	.short	0x00ff


	//----- nvinfo : EIATTR_MERCURY_ISA_VERSION
	.align		4
        /*0040*/ 	.byte	0x03, 0x5f
        /*0042*/ 	.short	0x0101


	//----- nvinfo : EIATTR_EXIT_INSTR_OFFSETS
	.align		4
        /*0044*/ 	.byte	0x04, 0x1c
        /*0046*/ 	.short	(.L_3292 - .L_3291)


	//   ....[0]....
.L_3291:
        /*0048*/ 	.word	0x00000920


	//   ....[1]....
        /*004c*/ 	.word	0x00001aa0


	//   ....[2]....
        /*0050*/ 	.word	0x00001b00


	//----- nvinfo : EIATTR_MAX_THREADS
	.align		4
.L_3292:
        /*0054*/ 	.byte	0x04, 0x05
        /*0056*/ 	.short	(.L_3294 - .L_3293)
.L_3293:
        /*0058*/ 	.word	0x00000080
        /*005c*/ 	.word	0x00000001
        /*0060*/ 	.word	0x00000001


	//----- nvinfo : EIATTR_CRS_STACK_SIZE
	.align		4
.L_3294:
        /*0064*/ 	.byte	0x04, 0x1e
        /*0066*/ 	.short	(.L_3296 - .L_3295)
.L_3295:
        /*0068*/ 	.word	0x00000000


	//----- nvinfo : EIATTR_CBANK_PARAM_SIZE
	.align		4
.L_3296:
        /*006c*/ 	.byte	0x03, 0x19
        /*006e*/ 	.short	0x0040


	//----- nvinfo : EIATTR_PARAM_CBANK
	.align		4
        /*0070*/ 	.byte	0x04, 0x0a
        /*0072*/ 	.short	(.L_3298 - .L_3297)
	.align		4
.L_3297:
        /*0074*/ 	.word	index@(.nv.constant0._ZN2at6native29vectorized_elementwise_kernelILi8EZZZNS0_54_GLOBAL__N__d8c5977b_16_LinearAlgebra_cu_7dd49032_297216addr_kernel_cudaERNS_14TensorIteratorERKN3c106ScalarES8_ENKUlvE_clEvENKUlvE2_clEvEUllllE0_St5arrayIPcLm4EEEEviT0_T1_)
        /*0078*/ 	.short	0x0210
        /*007a*/ 	.short	0x0040


	//----- nvinfo : EIATTR_SW_WAR
	.align		4
.L_3298:
        /*007c*/ 	.byte	0x04, 0x36
        /*007e*/ 	.short	(.L_3300 - .L_3299)
.L_3299:
        /*0080*/ 	.word	0x00000008
.L_3300:


//--------------------- .nv.info._ZN2at6native18elementwise_kernelILi128ELi4EZNS0_15gpu_kernel_implIZZZNS0_54_GLOBAL__N__d8c5977b_16_LinearAlgebra_cu_7dd49032_297216addr_kernel_cudaERNS_14TensorIteratorERKN3c106ScalarES9_ENKUlvE_clEvENKUlvE2_clEvEUllllE_EEvRNS_18TensorIteratorBaseERKT_EUliE_EEviT1_ --------------------------
	.section	.nv.info._ZN2at6native18elementwise_kernelILi128ELi4EZNS0_15gpu_kernel_implIZZZNS0_54_GLOBAL__N__d8c5977b_16_LinearAlgebra_cu_7dd49032_297216addr_kernel_cudaERNS_14TensorIteratorERKN3c106ScalarES9_ENKUlvE_clEvENKUlvE2_clEvEUllllE_EEvRNS_18TensorIteratorBaseERKT_EUliE_EEviT1_,"",@"SHT_CUDA_INFO"
	.sectionflags	@""
	.align	4


	//----- nvinfo : EIATTR_CUDA_API_VERSION
	.align		4
        /*0000*/ 	.byte	0x04, 0x37
        /*0002*/ 	.short	(.L_3302 - .L_3301)
.L_3301:
        /*0004*/ 	.word	0x00000082


	//----- nvinfo : EIATTR_KPARAM_INFO
	.align		4
.L_3302:
        /*0008*/ 	.byte	0x04, 0x17
        /*000a*/ 	.short	(.L_3304 - .L_3303)
.L_3303:
        /*000c*/ 	.word	0x00000000
        /*0010*/ 	.short	0x0001
        /*0012*/ 	.short	0x0008
        /*0014*/ 	.byte	0x00, 0xf0, 0x01, 0x0c


	//----- nvinfo : EIATTR_KPARAM_INFO
	.align		4
.L_3304:
        /*0018*/ 	.byte	0x04, 0x17
        /*001a*/ 	.short	(.L_3306 - .L_3305)
.L_3305:
        /*001c*/ 	.word	0x00000000
        /*0020*/ 	.short	0x0000
        /*0022*/ 	.short	0x0000
        /*0024*/ 	.byte	0x00, 0xf0, 0x11, 0x00


	//----- nvinfo : EIATTR_SPARSE_MMA_MASK
	.align		4
.L_3306:
        /*0028*/ 	.byte	0x03, 0x50
        /*002a*/ 	.short	0x0000


	//----- nvinfo : EIATTR_MAXREG_COUNT
	.align		4
        /*002c*/ 	.byte	0x03, 0x1b
        /*002e*/ 	.short	0x0080


	//----- nvinfo : EIATTR_EXTERNS
	.align		4
        /*0030*/ 	.byte	0x04, 0x0f
        /*0032*/ 	.short	(.L_3308 - .L_3307)


	//   ....[0]....
	.align		4
.L_3307:
        /*0034*/ 	.word	index@(__assertfail)


	//----- nvinfo : EIATTR_MERCURY_ISA_VERSION
	.align		4
.L_3308:
        /*0038*/ 	.byte	0x03, 0x5f
        /*003a*/ 	.short	0x0101


	//----- nvinfo : EIATTR_SYSCALL_OFFSETS
	.align		4
        /*003c*/ 	.byte	0x04, 0x46
        /*003e*/ 	.short	(.L_3310 - .L_3309)


	//   ....[0]....
.L_3309:
        /*0040*/ 	.word	0x00001860


	//   ....[1]....
        /*0044*/ 	.word	0x00002670


	//   ....[2]....
        /*0048*/ 	.word	0x000034e0


	//   ....[3]....
        /*004c*/ 	.word	0x000043e0


	//   ....[4]....
        /*0050*/ 	.word	0x00005c60


	//   ....[5]....
        /*0054*/ 	.word	0x00006a70


	//   ....[6]....
        /*0058*/ 	.word	0x000078e0


	//   ....[7]....
        /*005c*/ 	.word	0x000087e0


	//   ....[8]....
        /*0060*/ 	.word	0x0000a050


	//   ....[9]....
        /*0064*/ 	.word	0x0000ae60


	//   ....[10]....
        /*0068*/ 	.word	0x0000bcd0


	//   ....[11]....
        /*006c*/ 	.word	0x0000cbd0


	//   ....[12]....
        /*0070*/ 	.word	0x0000e430


	//   ....[13]....
        /*0074*/ 	.word	0x0000f240


	//   ....[14]....
        /*0078*/ 	.word	0x000100b0


	//   ....[15]....
        /*007c*/ 	.word	0x00010fb0


	//----- nvinfo : EIATTR_EXIT_INSTR_OFFSETS
	.align		4
.L_3310:
        /*0080*/ 	.byte	0x04, 0x1c
        /*0082*/ 	.short	(.L_3312 - .L_3311)


	//   ....[0]....
.L_3311:
        /*0084*/ 	.word	0x0000cc60


	//   ....[1]....
        /*0088*/ 	.word	0x000102a0


	//   ....[2]....
        /*008c*/ 	.word	0x000102c0


	//   ....[3]....
        /*0090*/ 	.word	0x00010340


	//   ....[4]....
        /*0094*/ 	.word	0x00010360


	//   ....[5]....
        /*0098*/ 	.word	0x00010380


	//   ....[6]....
        /*009c*/ 	.word	0x00010410


	//   ....[7]....
        /*00a0*/ 	.word	0x00010450


	//   ....[8]....
        /*00a4*/ 	.word	0x000104f0


	//   ....[9]....
        /*00a8*/ 	.word	0x00010540


	//   ....[10]....
        /*00ac*/ 	.word	0x00010570


	//   ....[11]....
        /*00b0*/ 	.word	0x00010640


	//   ....[12]....
        /*00b4*/ 	.word	0x00010680


	//   ....[13]....
        /*00b8*/ 	.word	0x00010810


	//   ....[14]....
        /*00bc*/ 	.word	0x00010970


	//   ....[15]....
        /*00c0*/ 	.word	0x000109b0


	//   ....[16]....
        /*00c4*/ 	.word	0x00010a50


	//   ....[17]....
        /*00c8*/ 	.word	0x00010bd0


	//   ....[18]....
        /*00cc*/ 	.word	0x00010d50


	//   ....[19]....
        /*00d0*/ 	.word	0x00010eb0


	//   ....[20]....
        /*00d4*/ 	.word	0x00010fc0


	//   ....[21]....
        /*00d8*/ 	.word	0x00010fe0


	//   ....[22]....
        /*00dc*/ 	.word	0x00011000


	//----- nvinfo : EIATTR_MAX_THREADS
	.align		4
.L_3312:
        /*00e0*/ 	.byte	0x04, 0x05
        /*00e2*/ 	.short	(.L_3314 - .L_3313)
.L_3313:
        /*00e4*/ 	.word	0x00000080
        /*00e8*/ 	.word	0x00000001
        /*00ec*/ 	.word	0x00000001


	//----- nvinfo : EIATTR_CRS_STACK_SIZE
	.align		4
.L_3314:
        /*00f0*/ 	.byte	0x04, 0x1e
        /*00f2*/ 	.short	(.L_3316 - .L_3315)
.L_3315:
        /*00f4*/ 	.word	0x00000000


	//----- nvinfo : EIATTR_CBANK_PARAM_SIZE
	.align		4
.L_3316:
        /*00f8*/ 	.byte	0x03, 0x19
        /*00fa*/ 	.short	0x0308


	//----- nvinfo : EIATTR_PARAM_CBANK
	.align		4
        /*00fc*/ 	.byte	0x04, 0x0a
        /*00fe*/ 	.short	(.L_3318 - .L_3317)
	.align		4
.L_3317:
        /*0100*/ 	.word	index@(.nv.constant0._ZN2at6native18elementwise_kernelILi128ELi4EZNS0_15gpu_kernel_implIZZZNS0_54_GLOBAL__N__d8c5977b_16_LinearAlgebra_cu_7dd49032_297216addr_kernel_cudaERNS_14TensorIteratorERKN3c106ScalarES9_ENKUlvE_clEvENKUlvE2_clEvEUllllE_EEvRNS_18TensorIteratorBaseERKT_EUliE_EEviT1_)
        /*0104*/ 	.short	0x0210
        /*0106*/ 	.short	0x0308


	//----- nvinfo : EIATTR_SW_WAR
	.align		4
.L_3318:
        /*0108*/ 	.byte	0x04, 0x36
        /*010a*/ 	.short	(.L_3320 - .L_3319)
.L_3319:
        /*010c*/ 	.word	0x00000008
.L_3320:


//--------------------- .nv.info._ZN2at6native27unrolled_elementwise_kernelIZZZNS0_54_GLOBAL__N__d8c5977b_16_LinearAlgebra_cu_7dd49032_297216addr_kernel_cudaERNS_14TensorIteratorERKN3c106ScalarES8_ENKUlvE_clEvENKUlvE2_clEvEUllllE_St5arrayIPcLm4EELi4E23TrivialOffsetCalculatorILi3EjESF_ILi1EjENS0_6memory12LoadWithCastILi3EEENSI_13StoreWithCastILi1EEEEEviT_T0_T2_T3_T4_T5_ --------------------------
	.section	.nv.info._ZN2at6native27unrolled_elementwise_kernelIZZZNS0_54_GLOBAL__N__d8c5977b_16_LinearAlgebra_cu_7dd49032_297216addr_kernel_cudaERNS_14TensorIteratorERKN3c106ScalarES8_ENKUlvE_clEvENKUlvE2_clEvEUllllE_St5arrayIPcLm4EELi4E23TrivialOffsetCalculatorILi3EjESF_ILi1EjENS0_6memory12LoadWithCastILi3EEENSI_13StoreWithCastILi1EEEEEviT_T0_T2_T3_T4_T5_,"",@"SHT_CUDA_INFO"
	.sectionflags	@""
	.align	4


	//----- nvinfo : EIATTR_CUDA_API_VERSION
	.align		4
        /*0000*/ 	.byte	0x04, 0x37
        /*0002*/ 	.short	(.L_3322 - .L_3321)
.L_3321:
        /*0004*/ 	.word	0x00000082


	//----- nvinfo : EIATTR_KPARAM_INFO
	.align		4
.L_3322:
        /*0008*/ 	.byte	0x04, 0x17
        /*000a*/ 	.short	(.L_3324 - .L_3323)
.L_3323:
        /*000c*/ 	.word	0x00000000
        /*0010*/ 	.short	0x0006
        /*0012*/ 	.short	0x004c
        /*0014*/ 	.byte	0x00, 0xf0, 0x21, 0x00


	//----- nvinfo : EIATTR_KPARAM_INFO
	.align		4
.L_3324:
        /*0018*/ 	.byte	0x04, 0x17
        /*001a*/ 	.short	(.L_3326 - .L_3325)
.L_3325:
        /*001c*/ 	.word	0x00000000
        /*0020*/ 	.short	0x0005
        /*0022*/ 	.short	0x003c
        /*0024*/ 	.byte	0x00, 0xf0, 0x41, 0x00


	//----- nvinfo : EIATTR_KPARAM_INFO
	.align		4
.L_3326:
        /*0028*/ 	.byte	0x04, 0x17
        /*002a*/ 	.short	(.L_3328 - .L_3327)
.L_3327:
        /*002c*/ 	.word	0x00000000
        /*0030*/ 	.short	0x0004
        /*0032*/ 	.short	0x0039
        /*0034*/ 	.byte	0x00, 0xf0, 0x05, 0x00


	//----- nvinfo : EIATTR_KPARAM_INFO
	.align		4
.L_3328:
        /*0038*/ 	.byte	0x04, 0x17
        /*003a*/ 	.short	(.L_3330 - .L_3329)
.L_3329:
        /*003c*/ 	.word	0x00000000
        /*0040*/ 	.short	0x0003
        /*0042*/ 	.short	0x0038
        /*0044*/ 	.byte	0x00, 0xf0, 0x05, 0x00


	//----- nvinfo : EIATTR_KPARAM_INFO
	.align		4
.L_3330:
        /*0048*/ 	.byte	0x04, 0x17
        /*004a*/ 	.short	(.L_3332 - .L_3331)
.L_3331:
        /*004c*/ 	.word	0x00000000
        /*0050*/ 	.short	0x0002
        /*0052*/ 	.short	0x0018
        /*0054*/ 	.byte	0x00, 0xf0, 0x81, 0x00


	//----- nvinfo : EIATTR_KPARAM_INFO
	.align		4
.L_3332:
        /*0058*/ 	.byte	0x04, 0x17
        /*005a*/ 	.short	(.L_3334 - .L_3333)
.L_3333:
        /*005c*/ 	.word	0x00000000
        /*0060*/ 	.short	0x0001
        /*0062*/ 	.short	0x0008
        /*0064*/ 	.byte	0x00, 0xf0, 0x41, 0x00


	//----- nvinfo : EIATTR_KPARAM_INFO
	.align		4
.L_3334:
        /*0068*/ 	.byte	0x04, 0x17
        /*006a*/ 	.short	(.L_3336 - .L_3335)
.L_3335:
        /*006c*/ 	.word	0x00000000
        /*0070*/ 	.short	0x0000
        /*0072*/ 	.short	0x0000
        /*0074*/ 	.byte	0x00, 0xf0, 0x11, 0x00


	//----- nvinfo : EIATTR_SPARSE_MMA_MASK
	.align		4
.L_3336:
        /*0078*/ 	.byte	0x03, 0x50
        /*007a*/ 	.short	0x0000


	//----- nvinfo : EIATTR_MAXREG_COUNT
	.align		4
        /*007c*/ 	.byte	0x03, 0x1b
        /*007e*/ 	.short	0x00ff


	//----- nvinfo : EIATTR_EXTERNS
	.align		4
        /*0080*/ 	.byte	0x04, 0x0f
        /*0082*/ 	.short	(.L_3338 - .L_3337)


	//   ....[0]....
	.align		4
.L_3337:
        /*0084*/ 	.word	index@(__assertfail)


	//----- nvinfo : EIATTR_MERCURY_ISA_VERSION
	.align		4
.L_3338:
        /*0088*/ 	.byte	0x03, 0x5f
        /*008a*/ 	.short	0x0101


	//----- nvinfo : EIATTR_SYSCALL_OFFSETS
	.align		4
        /*008c*/ 	.byte	0x04, 0x46
        /*008e*/ 	.short	(.L_3340 - .L_3339)


	//   ....[0]....
.L_3339:
        /*0090*/ 	.word	0x00000270


	//   ....[1]....
        /*0094*/ 	.word	0x000010a0


	//   ....[2]....
        /*0098*/ 	.word	0x00001f20


	//   ....[3]....
        /*009c*/ 	.word	0x00002180


	//   ....[4]....
        /*00a0*/ 	.word	0x00002fa0


	//   ....[5]....
        /*00a4*/ 	.word	0x00003e20


	//   ....[6]....
        /*00a8*/ 	.word	0x00004090


	//   ....[7]....
        /*00ac*/ 	.word	0x00004eb0


	//   ....[8]....
        /*00b0*/ 	.word	0x00005d40


	//   ....[9]....
        /*00b4*/ 	.word	0x00005f90


	//   ....[10]....
        /*00b8*/ 	.word	0x00006dc0


	//   ....[11]....
        /*00bc*/ 	.word	0x00007c50


	//   ....[12]....
        /*00c0*/ 	.word	0x00008ee0


	//   ....[13]....
        /*00c4*/ 	.word	0x00009df0


	//   ....[14]....
        /*00c8*/ 	.word	0x0000ac90


	//   ....[15]....
        /*00cc*/ 	.word	0x0000bb60


	//----- nvinfo : EIATTR_EXIT_INSTR_OFFSETS
	.align		4
.L_3340:
        /*00d0*/ 	.byte	0x04, 0x1c
        /*00d2*/ 	.short	(.L_3342 - .L_3341)


	//   ....[0]....
.L_3341:
        /*00d4*/ 	.word	0x0000ad10


	//   ....[1]....
        /*00d8*/ 	.word	0x0000ae50


	//   ....[2]....
        /*00dc*/ 	.word	0x0000ae70


	//   ....[3]....
        /*00e0*/ 	.word	0x0000aef0


	//   ....[4]....
        /*00e4*/ 	.word	0x0000af10


	//   ....[5]....
        /*00e8*/ 	.word	0x0000af30


	//   ....[6]....
        /*00ec*/ 	.word	0x0000afc0


	//   ....[7]....
        /*00f0*/ 	.word	0x0000b000


	//   ....[8]....
        /*00f4*/ 	.word	0x0000b0a0


	//   ....[9]....
        /*00f8*/ 	.word	0x0000b0f0


	//   ....[10]....
        /*00fc*/ 	.word	0x0000b120


	//   ....[11]....
        /*0100*/ 	.word	0x0000b1f0


	//   ....[12]....
        /*0104*/ 	.word	0x0000b230


	//   ....[13]....
        /*0108*/ 	.word	0x0000b3c0


	//   ....[14]....
        /*010c*/ 	.word	0x0000b520


	//   ....[15]....
        /*0110*/ 	.word	0x0000b560


	//   ....[16]....
        /*0114*/ 	.word	0x0000b600


	//   ....[17]....
        /*0118*/ 	.word	0x0000b780


	//   ....[18]....
        /*011c*/ 	.word	0x0000b900


	//   ....[19]....
        /*0120*/ 	.word	0x0000ba60


	//   ....[20]....
        /*0124*/ 	.word	0x0000bb70


	//   ....[21]....
        /*0128*/ 	.word	0x0000bb90


	//   ....[22]....
        /*012c*/ 	.word	0x0000bbb0


	//----- nvinfo : EIATTR_MAX_THREADS
	.align		4
.L_3342:
        /*0130*/ 	.byte	0x04, 0x05
        /*0132*/ 	.short	(.L_3344 - .L_3343)
.L_3343:
        /*0134*/ 	.word	0x00000080
        /*0138*/ 	.word	0x00000001
        /*013c*/ 	.word	0x00000001


	//----- nvinfo : EIATTR_CRS_STACK_SIZE
	.align		4
.L_3344:
        /*0140*/ 	.byte	0x04, 0x1e
        /*0142*/ 	.short	(.L_3346 - .L_3345)
.L_3345:
        /*0144*/ 	.word	0x00000000


	//----- nvinfo : EIATTR_CBANK_PARAM_SIZE
	.align		4
.L_3346:
        /*0148*/ 	.byte	0x03, 0x19
        /*014a*/ 	.short	0x0054


	//----- nvinfo : EIATTR_PARAM_CBANK
	.align		4
        /*014c*/ 	.byte	0x04, 0x0a
        /*014e*/ 	.short	(.L_3348 - .L_3347)
	.align		4
.L_3347:
        /*0150*/ 	.word	index@(.nv.constant0._ZN2at6native27unrolled_elementwise_kernelIZZZNS0_54_GLOBAL__N__d8c5977b_16_LinearAlgebra_cu_7dd49032_297216addr_kernel_cudaERNS_14TensorIteratorERKN3c106ScalarES8_ENKUlvE_clEvENKUlvE2_clEvEUllllE_St5arrayIPcLm4EELi4E23TrivialOffsetCalculatorILi3EjESF_ILi1EjENS0_6memory12LoadWithCastILi3EEENSI_13StoreWithCastILi1EEEEEviT_T0_T2_T3_T4_T5_)
        /*0154*/ 	.short	0x0210
        /*0156*/ 	.short	0x0054


	//----- nvinfo : EIATTR_SW_WAR
	.align		4
.L_3348:
        /*0158*/ 	.byte	0x04, 0x36
        /*015a*/ 	.short	(.L_3350 - .L_3349)
.L_3349:
        /*015c*/ 	.word	0x00000008
.L_3350:


//--------------------- .nv.info._ZN2at6native18elementwise_kernelILi128ELi2EZNS0_22gpu_kernel_impl_nocastIZZZNS0_54_GLOBAL__N__d8c5977b_16_LinearAlgebra_cu_7dd49032_297216addr_kernel_cudaERNS_14TensorIteratorERKN3c106ScalarES9_ENKUlvE_clEvENKUlvE2_clEvEUllllE_EEvRNS_18TensorIteratorBaseERKT_EUliE_EEviT1_ --------------------------
	.section	.nv.info._ZN2at6native18elementwise_kernelILi128ELi2EZNS0_22gpu_kernel_impl_nocastIZZZNS0_54_GLOBAL__N__d8c5977b_16_LinearAlgebra_cu_7dd49032_297216addr_kernel_cudaERNS_14TensorIteratorERKN3c106ScalarES9_ENKUlvE_clEvENKUlvE2_clEvEUllllE_EEvRNS_18TensorIteratorBaseERKT_EUliE_EEviT1_,"",@"SHT_CUDA_INFO"
	.sectionflags	@""
	.align	4


	//----- nvinfo : EIATTR_CUDA_API_VERSION
	.align		4
        /*0000*/ 	.byte	0x04, 0x37
        /*0002*/ 	.short	(.L_3352 - .L_3351)
.L_3351:
        /*0004*/ 	.word	0x00000082


	//----- nvinfo : EIATTR_KPARAM_INFO
	.align		4
.L_3352:
        /*0008*/ 	.byte	0x04, 0x17
        /*000a*/ 	.short	(.L_3354 - .L_3353)
.L_3353:
        /*000c*/ 	.word	0x00000000
        /*0010*/ 	.short	0x0001
        /*0012*/ 	.short	0x0008
        /*0014*/ 	.byte	0x00, 0xf0, 0xe1, 0x0b


	//----- nvinfo : EIATTR_KPARAM_INFO
	.align		4
.L_3354:
        /*0018*/ 	.byte	0x04, 0x17
        /*001a*/ 	.short	(.L_3356 - .L_3355)
.L_3355:
        /*001c*/ 	.word	0x00000000
        /*0020*/ 	.short	0x0000
        /*0022*/ 	.short	0x0000
        /*0024*/ 	.byte	0x00, 0xf0, 0x11, 0x00


	//----- nvinfo : EIATTR_SPARSE_MMA_MASK
	.align		4
.L_3356:
        /*0028*/ 	.byte	0x03, 0x50
        /*002a*/ 	.short	0x0000


	//----- nvinfo : EIATTR_MAXREG_COUNT
	.align		4
        /*002c*/ 	.byte	0x03, 0x1b
        /*002e*/ 	.short	0x0080


	//----- nvinfo : EIATTR_MERCURY_ISA_VERSION
	.align		4
        /*0030*/ 	.byte	0x03, 0x5f
        /*0032*/ 	.short	0x0101


	//----- nvinfo : EIATTR_EXIT_INSTR_OFFSETS
	.align		4
        /*0034*/ 	.byte	0x04, 0x1c
        /*0036*/ 	.short	(.L_3358 - .L_3357)


	//   ....[0]....
.L_3357:
        /*0038*/ 	.word	0x00001830


	//   ....[1]....
        /*003c*/ 	.word	0x00002fa0


	//----- nvinfo : EIATTR_MAX_THREADS
	.align		4
.L_3358:
        /*0040*/ 	.byte	0x04, 0x05
        /*0042*/ 	.short	(.L_3360 - .L_3359)
.L_3359:
        /*0044*/ 	.word	0x00000080
        /*0048*/ 	.word	0x00000001
        /*004c*/ 	.word	0x00000001


	//----- nvinfo : EIATTR_CRS_STACK_SIZE
	.align		4
.L_3360:
        /*0050*/ 	.byte	0x04, 0x1e
        /*0052*/ 	.short	(.L_3362 - .L_3361)
.L_3361:
        /*0054*/ 	.word	0x00000000


	//----- nvinfo : EIATTR_CBANK_PARAM_SIZE
	.align		4
.L_3362:
        /*0058*/ 	.byte	0x03, 0x19
        /*005a*/ 	.short	0x0300


	//----- nvinfo : EIATTR_PARAM_CBANK
	.align		4
        /*005c*/ 	.byte	0x04, 0x0a
        /*005e*/ 	.short	(.L_3364 - .L_3363)
	.align		4
.L_3363:
        /*0060*/ 	.word	index@(.nv.constant0._ZN2at6native18elementwise_kernelILi128ELi2EZNS0_22gpu_kernel_impl_nocastIZZZNS0_54_GLOBAL__N__d8c5977b_16_LinearAlgebra_cu_7dd49032_297216addr_kernel_cudaERNS_14TensorIteratorERKN3c106ScalarES9_ENKUlvE_clEvENKUlvE2_clEvEUllllE_EEvRNS_18TensorIteratorBaseERKT_EUliE_EEviT1_)
        /*0064*/ 	.short	0x0210
        /*0066*/ 	.short	0x0300


	//----- nvinfo : EIATTR_SW_WAR
	.align		4
.L_3364:
        /*0068*/ 	.byte	0x04, 0x36
        /*006a*/ 	.short	(.L_3366 - .L_3365)
.L_3365:
        /*006c*/ 	.word	0x00000008
.L_3366:


//--------------------- .nv.info._ZN2at6native27unrolled_elementwise_kernelIZZZNS0_54_GLOBAL__N__d8c5977b_16_LinearAlgebra_cu_7dd49032_297216addr_kernel_cudaERNS_14TensorIteratorERKN3c106ScalarES8_ENKUlvE_clEvENKUlvE2_clEvEUllllE_St5arrayIPcLm4EELi4E23TrivialOffsetCalculatorILi3EjESF_ILi1EjENS0_6memory15LoadWithoutCastENSI_16StoreWithoutCastEEEviT_T0_T2_T3_T4_T5_ --------------------------
	.section	.nv.info._ZN2at6native27unrolled_elementwise_kernelIZZZNS0_54_GLOBAL__N__d8c5977b_16_LinearAlgebra_cu_7dd49032_297216addr_kernel_cudaERNS_14TensorIteratorERKN3c106ScalarES8_ENKUlvE_clEvENKUlvE2_clEvEUllllE_St5arrayIPcLm4EELi4E23TrivialOffsetCalculatorILi3EjESF_ILi1EjENS0_6memory15LoadWithoutCastENSI_16StoreWithoutCastEEEviT_T0_T2_T3_T4_T5_,"",@"SHT_CUDA_INFO"
	.sectionflags	@""
	.align	4


	//----- nvinfo : EIATTR_CUDA_API_VERSION
	.align		4
        /*0000*/ 	.byte	0x04, 0x37
        /*0002*/ 	.short	(.L_3368 - .L_3367)
.L_3367:
        /*0004*/ 	.word	0x00000082


	//----- nvinfo : EIATTR_KPARAM_INFO
	.align		4
.L_3368:
        /*0008*/ 	.byte	0x04, 0x17
        /*000a*/ 	.short	(.L_3370 - .L_3369)
.L_3369:
        /*000c*/ 	.word	0x00000000
        /*0010*/ 	.short	0x0006
        /*0012*/ 	.short	0x003b
        /*0014*/ 	.byte	0x00, 0xf0, 0x05, 0x00


	//----- nvinfo : EIATTR_KPARAM_INFO
	.align		4
.L_3370:
        /*0018*/ 	.byte	0x04, 0x17
        /*001a*/ 	.short	(.L_3372 - .L_3371)
.L_3371:
        /*001c*/ 	.word	0x00000000
        /*0020*/ 	.short	0x0005
        /*0022*/ 	.short	0x003a
        /*0024*/ 	.byte	0x00, 0xf0, 0x05, 0x00


	//----- nvinfo : EIATTR_KPARAM_INFO
	.align		4
.L_3372:
        /*0028*/ 	.byte	0x04, 0x17
        /*002a*/ 	.short	(.L_3374 - .L_3373)
.L_3373:
        /*002c*/ 	.word	0x00000000
        /*0030*/ 	.short	0x0004
        /*0032*/ 	.short	0x0039
        /*0034*/ 	.byte	0x00, 0xf0, 0x05, 0x00


	//----- nvinfo : EIATTR_KPARAM_INFO
	.align		4
.L_3374:
        /*0038*/ 	.byte	0x04, 0x17
        /*003a*/ 	.short	(.L_3376 - .L_3375)
.L_3375:
        /*003c*/ 	.word	0x00000000
        /*0040*/ 	.short	0x0003
        /*0042*/ 	.short	0x0038
        /*0044*/ 	.byte	0x00, 0xf0, 0x05, 0x00


	//----- nvinfo : EIATTR_KPARAM_INFO
	.align		4
.L_3376:
        /*0048*/ 	.byte	0x04, 0x17
        /*004a*/ 	.short	(.L_3378 - .L_3377)
.L_3377:
        /*004c*/ 	.word	0x00000000
        /*0050*/ 	.short	0x0002
        /*0052*/ 	.short	0x0018
        /*0054*/ 	.byte	0x00, 0xf0, 0x81, 0x00


	//----- nvinfo : EIATTR_KPARAM_INFO
	.align		4
.L_3378:
        /*0058*/ 	.byte	0x04, 0x17
        /*005a*/ 	.short	(.L_3380 - .L_3379)
.L_3379:
        /*005c*/ 	.word	0x00000000
        /*0060*/ 	.short	0x0001
        /*0062*/ 	.short	0x0008
        /*0064*/ 	.byte	0x00, 0xf0, 0x41, 0x00


	//----- nvinfo : EIATTR_KPARAM_INFO
	.align		4
.L_3380:
        /*0068*/ 	.byte	0x04, 0x17
        /*006a*/ 	.short	(.L_3382 - .L_3381)
.L_3381:
        /*006c*/ 	.word	0x00000000
        /*0070*/ 	.short	0x0000
        /*0072*/ 	.short	0x0000
        /*0074*/ 	.byte	0x00, 0xf0, 0x11, 0x00


	//----- nvinfo : EIATTR_SPARSE_MMA_MASK
	.align		4
.L_3382:
        /*0078*/ 	.byte	0x03, 0x50
        /*007a*/ 	.short	0x0000


	//----- nvinfo : EIATTR_MAXREG_COUNT
	.align		4
        /*007c*/ 	.byte	0x03, 0x1b
        /*007e*/ 	.short	0x00ff


	//----- nvinfo : EIATTR_MERCURY_ISA_VERSION
	.align		4
        /*0080*/ 	.byte	0x03, 0x5f
        /*0082*/ 	.short	0x0101


	//----- nvinfo : EIATTR_EXIT_INSTR_OFFSETS
	.align		4
        /*0084*/ 	.byte	0x04, 0x1c
        /*0086*/ 	.short	(.L_3384 - .L_3383)


	//   ....[0]....
.L_3383:
        /*0088*/ 	.word	0x00000630


	//   ....[1]....
        /*008c*/ 	.word	0x000006d0


	//----- nvinfo : EIATTR_MAX_THREADS
	.align		4
.L_3384:
        /*0090*/ 	.byte	0x04, 0x05
        /*0092*/ 	.short	(.L_3386 - .L_3385)
.L_3385:
        /*0094*/ 	.word	0x00000080
        /*0098*/ 	.word	0x00000001
        /*009c*/ 	.word	0x00000001


	//----- nvinfo : EIATTR_CRS_STACK_SIZE
	.align		4
.L_3386:
        /*00a0*/ 	.byte	0x04, 0x1e
        /*00a2*/ 	.short	(.L_3388 - .L_3387)
.L_3387:
        /*00a4*/ 	.word	0x00000000


	//----- nvinfo : EIATTR_CBANK_PARAM_SIZE
	.align		4
.L_3388:
        /*00a8*/ 	.byte	0x03, 0x19
        /*00aa*/ 	.short	0x003c


	//----- nvinfo : EIATTR_PARAM_CBANK
	.align		4
        /*00ac*/ 	.byte	0x04, 0x0a
        /*00ae*/ 	.short	(.L_3390 - .L_3389)
	.align		4
.L_3389:
        /*00b0*/ 	.word	index@(.nv.constant0._ZN2at6native27unrolled_elementwise_kernelIZZZNS0_54_GLOBAL__N__d8c5977b_16_LinearAlgebra_cu_7dd49032_297216addr_kernel_cudaERNS_14TensorIteratorERKN3c106ScalarES8_ENKUlvE_clEvENKUlvE2_clEvEUllllE_St5arrayIPcLm4EELi4E23TrivialOffsetCalculatorILi3EjESF_ILi1EjENS0_6memory15LoadWithoutCastENSI_16StoreWithoutCastEEEviT_T0_T2_T3_T4_T5_)
        /*00b4*/ 	.short	0x0210
        /*00b6*/ 	.short	0x003c


	//----- nvinfo : EIATTR_SW_WAR
	.align		4
.L_3390:
        /*00b8*/ 	.byte	0x04, 0x36
        /*00ba*/ 	.short	(.L_3392 - .L_3391)
.L_3391:
        /*00bc*/ 	.word	0x00000008
.L_3392:


//--------------------- .nv.info._ZN2at6native29vectorized_elementwise_kernelILi2EZZZNS0_54_GLOBAL__N__d8c5977b_16_LinearAlgebra_cu_7dd49032_297216addr_kernel_cudaERNS_14TensorIteratorERKN3c106ScalarES8_ENKUlvE_clEvENKUlvE2_clEvEUllllE_St5arrayIPcLm4EEEEviT0_T1_ --------------------------
	.section	.nv.info._ZN2at6native29vectorized_elementwise_kernelILi2EZZZNS0_54_GLOBAL__N__d8c5977b_16_LinearAlgebra_cu_7dd49032_297216addr_kernel_cudaERNS_14TensorIteratorERKN3c106ScalarES8_ENKUlvE_clEvENKUlvE2_clEvEUllllE_St5arrayIPcLm4EEEEviT0_T1_,"",@"SHT_CUDA_INFO"
	.sectionflags	@""
	.align	4


	//----- nvinfo : EIATTR_CUDA_API_VERSION
	.align		4
        /*0000*/ 	.byte	0x04, 0x37
        /*0002*/ 	.short	(.L_3394 - .L_3393)
.L_3393:
        /*0004*/ 	.word	0x00000082


	//----- nvinfo : EIATTR_KPARAM_INFO
	.align		4
.L_3394:
        /*0008*/ 	.byte	0x04, 0x17
        /*000a*/ 	.short	(.L_3396 - .L_3395)
.L_3395:
        /*000c*/ 	.word	0x00000000
        /*0010*/ 	.short	0x0002
        /*0012*/ 	.short	0x0018
        /*0014*/ 	.byte	0x00, 0xf0, 0x81, 0x00


	//----- nvinfo : EIATTR_KPARAM_INFO
	.align		4
.L_3396:
        /*0018*/ 	.byte	0x04, 0x17
        /*001a*/ 	.short	(.L_3398 - .L_3397)
.L_3397:
        /*001c*/ 	.word	0x00000000
        /*0020*/ 	.short	0x0001
        /*0022*/ 	.short	0x0008
        /*0024*/ 	.byte	0x00, 0xf0, 0x41, 0x00


	//----- nvinfo : EIATTR_KPARAM_INFO
	.align		4
.L_3398:
        /*0028*/ 	.byte	0x04, 0x17
        /*002a*/ 	.short	(.L_3400 - .L_3399)
.L_3399:
        /*002c*/ 	.word	0x00000000
        /*0030*/ 	.short	0x0000
        /*0032*/ 	.short	0x0000
        /*0034*/ 	.byte	0x00, 0xf0, 0x11, 0x00


	//----- nvinfo : EIATTR_SPARSE_MMA_MASK
	.align		4
.L_3400:
        /*0038*/ 	.byte	0x03, 0x50
        /*003a*/ 	.short	0x0000


	//----- nvinfo : EIATTR_MAXREG_COUNT
	.align		4
        /*003c*/ 	.byte	0x03, 0x1b
        /*003e*/ 	.short	0x00ff


	//----- nvinfo : EIATTR_MERCURY_ISA_VERSION
	.align		4
        /*0040*/ 	.byte	0x03, 0x5f
        /*0042*/ 	.short	0x0101


	//----- nvinfo : EIATTR_EXIT_INSTR_OFFSETS
	.align		4
        /*0044*/ 	.byte	0x04, 0x1c
        /*0046*/ 	.short	(.L_3402 - .L_3401)


	//   ....[0]....
.L_3401:
        /*0048*/ 	.word	0x00000600


	//   ....[1]....
        /*004c*/ 	.word	0x00001350


	//   ....[2]....
        /*0050*/ 	.word	0x000013b0


	//----- nvinfo : EIATTR_MAX_THREADS
	.align		4
.L_3402:
        /*0054*/ 	.byte	0x04, 0x05
        /*0056*/ 	.short	(.L_3404 - .L_3403)
.L_3403:
        /*0058*/ 	.word	0x00000080
        /*005c*/ 	.word	0x00000001
        /*0060*/ 	.word	0x00000001


	//----- nvinfo : EIATTR_CRS_STACK_SIZE
	.align		4
.L_3404:
        /*0064*/ 	.byte	0x04, 0x1e
        /*0066*/ 	.short	(.L_3406 - .L_3405)
.L_3405:
        /*0068*/ 	.word	0x00000000


	//----- nvinfo : EIATTR_CBANK_PARAM_SIZE
	.align		4
.L_3406:
        /*006c*/ 	.byte	0x03, 0x19
        /*006e*/ 	.short	0x0038


	//----- nvinfo : EIATTR_PARAM_CBANK
	.align		4
        /*0070*/ 	.byte	0x04, 0x0a
        /*0072*/ 	.short	(.L_3408 - .L_3407)
	.align		4
.L_3407:
        /*0074*/ 	.word	index@(.nv.constant0._ZN2at6native29vectorized_elementwise_kernelILi2EZZZNS0_54_GLOBAL__N__d8c5977b_16_LinearAlgebra_cu_7dd49032_297216addr_kernel_cudaERNS_14TensorIteratorERKN3c106ScalarES8_ENKUlvE_clEvENKUlvE2_clEvEUllllE_St5arrayIPcLm4EEEEviT0_T1_)
        /*0078*/ 	.short	0x0210
        /*007a*/ 	.short	0x0038


	//----- nvinfo : EIATTR_SW_WAR
	.align		4
.L_3408:
        /*007c*/ 	.byte	0x04, 0x36
        /*007e*/ 	.short	(.L_3410 - .L_3409)
.L_3409:
        /*0080*/ 	.word	0x00000008
.L_3410:


//--------------------- .nv.info._ZN2at6native29vectorized_elementwise_kernelILi4EZZZNS0_54_GLOBAL__N__d8c5977b_16_LinearAlgebra_cu_7dd49032_297216addr_kernel_cudaERNS_14TensorIteratorERKN3c106ScalarES8_ENKUlvE_clEvENKUlvE2_clEvEUllllE_St5arrayIPcLm4EEEEviT0_T1_ --------------------------
	.section	.nv.info._ZN2at6native29vectorized_elementwise_kernelILi4EZZZNS0_54_GLOBAL__N__d8c5977b_16_LinearAlgebra_cu_7dd49032_297216addr_kernel_cudaERNS_14TensorIteratorERKN3c106ScalarES8_ENKUlvE_clEvENKUlvE2_clEvEUllllE_St5arrayIPcLm4EEEEviT0_T1_,"",@"SHT_CUDA_INFO"
	.sectionflags	@""
	.align	4


	//----- nvinfo : EIATTR_CUDA_API_VERSION
	.align		4
        /*0000*/ 	.byte	0x04, 0x37
        /*0002*/ 	.short	(.L_3412 - .L_3411)
.L_3411:
        /*0004*/ 	.word	0x00000082


	//----- nvinfo : EIATTR_KPARAM_INFO
	.align		4
.L_3412:
        /*0008*/ 	.byte	0x04, 0x17
        /*000a*/ 	.short	(.L_3414 - .L_3413)
.L_3413:
        /*000c*/ 	.word	0x00000000
        /*0010*/ 	.short	0x0002
        /*0012*/ 	.short	0x0018
        /*0014*/ 	.byte	0x00, 0xf0, 0x81, 0x00


	//----- nvinfo : EIATTR_KPARAM_INFO
	.align		4
.L_3414:
        /*0018*/ 	.byte	0x04, 0x17
        /*001a*/ 	.short	(.L_3416 - .L_3415)
.L_3415:
        /*001c*/ 	.word	0x00000000
        /*0020*/ 	.short	0x0001
        /*0022*/ 	.short	0x0008
        /*0024*/ 	.byte	0x00, 0xf0, 0x41, 0x00


	//----- nvinfo : EIATTR_KPARAM_INFO
	.align		4
.L_3416:
        /*0028*/ 	.byte	0x04, 0x17
        /*002a*/ 	.short	(.L_3418 - .L_3417)
.L_3417:
        /*002c*/ 	.word	0x00000000
        /*0030*/ 	.short	0x0000
        /*0032*/ 	.short	0x0000
        /*0034*/ 	.byte	0x00, 0xf0, 0x11, 0x00


	//----- nvinfo : EIATTR_SPARSE_MMA_MASK
	.align		4
.L_3418:
        /*0038*/ 	.byte	0x03, 0x50
        /*003a*/ 	.short	0x0000


	//----- nvinfo : EIATTR_MAXREG_COUNT
	.align		4
        /*003c*/ 	.byte	0x03, 0x1b
        /*003e*/ 	.short	0x00ff


	//----- nvinfo : EIATTR_MERCURY_ISA_VERSION
	.align		4
        /*0040*/ 	.byte	0x03, 0x5f
        /*0042*/ 	.short	0x0101


	//----- nvinfo : EIATTR_EXIT_INSTR_OFFSETS
	.align		4
        /*0044*/ 	.byte	0x04, 0x1c
        /*0046*/ 	.short	(.L_3420 - .L_3419)


	//   ....[0]....
.L_3419:
        /*0048*/ 	.word	0x00000600


	//   ....[1]....
        /*004c*/ 	.word	0x00001350


	//   ....[2]....
        /*0050*/ 	.word	0x000013b0


	//----- nvinfo : EIATTR_MAX_THREADS
	.align		4
.L_3420:
        /*0054*/ 	.byte	0x04, 0x05
        /*0056*/ 	.short	(.L_3422 - .L_3421)
.L_3421:
        /*0058*/ 	.word	0x00000080
        /*005c*/ 	.word	0x00000001
        /*0060*/ 	.word	0x00000001


	//----- nvinfo : EIATTR_CRS_STACK_SIZE
	.align		4
.L_3422:
        /*0064*/ 	.byte	0x04, 0x1e
        /*0066*/ 	.short	(.L_3424 - .L_3423)
.L_3423:
        /*0068*/ 	.word	0x00000000


	//----- nvinfo : EIATTR_CBANK_PARAM_SIZE
	.align		4
.L_3424:
        /*006c*/ 	.byte	0x03, 0x19
        /*006e*/ 	.short	0x0038


	//----- nvinfo : EIATTR_PARAM_CBANK
	.align		4
        /*0070*/ 	.byte	0x04, 0x0a
        /*0072*/ 	.short	(.L_3426 - .L_3425)
	.align		4
.L_3425:
        /*0074*/ 	.word	index@(.nv.constant0._ZN2at6native29vectorized_elementwise_kernelILi4EZZZNS0_54_GLOBAL__N__d8c5977b_16_LinearAlgebra_cu_7dd49032_297216addr_kernel_cudaERNS_14TensorIteratorERKN3c106ScalarES8_ENKUlvE_clEvENKUlvE2_clEvEUllllE_St5arrayIPcLm4EEEEviT0_T1_)
        /*0078*/ 	.short	0x0210
        /*007a*/ 	.short	0x0038


	//----- nvinfo : EIATTR_SW_WAR
	.align		4
.L_3426:
        /*007c*/ 	.byte	0x04, 0x36
        /*007e*/ 	.short	(.L_3428 - .L_3427)
.L_3427:
        /*0080*/ 	.word	0x00000008
.L_3428:


//--------------------- .nv.info._ZN2at6native29vectorized_elementwise_kernelILi8EZZZNS0_54_GLOBAL__N__d8c5977b_16_LinearAlgebra_cu_7dd49032_297216addr_kernel_cudaERNS_14TensorIteratorERKN3c106ScalarES8_ENKUlvE_clEvENKUlvE2_clEvEUllllE_St5arrayIPcLm4EEEEviT0_T1_ --------------------------
	.section	.nv.info._ZN2at6native29vectorized_elementwise_kernelILi8EZZZNS0_54_GLOBAL__N__d8c5977b_16_LinearAlgebra_cu_7dd49032_297216addr_kernel_cudaERNS_14TensorIteratorERKN3c106ScalarES8_ENKUlvE_clEvENKUlvE2_clEvEUllllE_St5arrayIPcLm4EEEEviT0_T1_,"",@"SHT_CUDA_INFO"
	.sectionflags	@""
	.align	4


	//----- nvinfo : EIATTR_CUDA_API_VERSION
	.align		4
        /*0000*/ 	.byte	0x04, 0x37
        /*0002*/ 	.short	(.L_3430 - .L_3429)
.L_3429:
        /*0004*/ 	.word	0x00000082


	//----- nvinfo : EIATTR_KPARAM_INFO
	.align		4
.L_3430:
        /*0008*/ 	.byte	0x04, 0x17
        /*000a*/ 	.short	(.L_3432 - .L_3431)
.L_3431:
        /*000c*/ 	.word	0x00000000
        /*0010*/ 	.short	0x0002
        /*0012*/ 	.short	0x0018
        /*0014*/ 	.byte	0x00, 0xf0, 0x81, 0x00


	//----- nvinfo : EIATTR_KPARAM_INFO
	.align		4
.L_3432:
        /*0018*/ 	.byte	0x04, 0x17
        /*001a*/ 	.short	(.L_3434 - .L_3433)
.L_3433:
        /*001c*/ 	.word	0x00000000
        /*0020*/ 	.short	0x0001
        /*0022*/ 	.short	0x0008
        /*0024*/ 	.byte	0x00, 0xf0, 0x41, 0x00


	//----- nvinfo : EIATTR_KPARAM_INFO
	.align		4
.L_3434:
        /*0028*/ 	.byte	0x04, 0x17
        /*002a*/ 	.short	(.L_3436 - .L_3435)
.L_3435:
        /*002c*/ 	.word	0x00000000
        /*0030*/ 	.short	0x0000
        /*0032*/ 	.short	0x0000
        /*0034*/ 	.byte	0x00, 0xf0, 0x11, 0x00


	//----- nvinfo : EIATTR_SPARSE_MMA_MASK
	.align		4
.L_3436:
        /*0038*/ 	.byte	0x03, 0x50
        /*003a*/ 	.short	0x0000


	//----- nvinfo : EIATTR_MAXREG_COUNT
	.align		4
        /*003c*/ 	.byte	0x03, 0x1b
        /*003e*/ 	.short	0x00ff


	//----- nvinfo : EIATTR_MERCURY_ISA_VERSION
	.align		4
        /*0040*/ 	.byte	0x03, 0x5f
        /*0042*/ 	.short	0x0101


	//----- nvinfo : EIATTR_EXIT_INSTR_OFFSETS
	.align		4
        /*0044*/ 	.byte	0x04, 0x1c
        /*0046*/ 	.short	(.L_3438 - .L_3437)


	//   ....[0]....
.L_3437:
        /*0048*/ 	.word	0x00000600


	//   ....[1]....
        /*004c*/ 	.word	0x00001350


	//   ....[2]....
        /*0050*/ 	.word	0x000013b0


	//----- nvinfo : EIATTR_MAX_THREADS
	.align		4
.L_3438:
        /*0054*/ 	.byte	0x04, 0x05
        /*0056*/ 	.short	(.L_3440 - .L_3439)
.L_3439:
        /*0058*/ 	.word	0x00000080
        /*005c*/ 	.word	0x00000001
        /*0060*/ 	.word	0x00000001


	//----- nvinfo : EIATTR_CRS_STACK_SIZE
	.align		4
.L_3440:
        /*0064*/ 	.byte	0x04, 0x1e
        /*0066*/ 	.short	(.L_3442 - .L_3441)
.L_3441:
        /*0068*/ 	.word	0x00000000


	//----- nvinfo : EIATTR_CBANK_PARAM_SIZE
	.align		4
.L_3442:
        /*006c*/ 	.byte	0x03, 0x19
        /*006e*/ 	.short	0x0038


	//----- nvinfo : EIATTR_PARAM_CBANK
	.align		4
        /*0070*/ 	.byte	0x04, 0x0a
        /*0072*/ 	.short	(.L_3444 - .L_3443)
	.align		4
.L_3443:
        /*0074*/ 	.word	index@(.nv.constant0._ZN2at6native29vectorized_elementwise_kernelILi8EZZZNS0_54_GLOBAL__N__d8c5977b_16_LinearAlgebra_cu_7dd49032_297216addr_kernel_cudaERNS_14TensorIteratorERKN3c106ScalarES8_ENKUlvE_clEvENKUlvE2_clEvEUllllE_St5arrayIPcLm4EEEEviT0_T1_)
        /*0078*/ 	.short	0x0210
        /*007a*/ 	.short	0x0038


	//----- nvinfo : EIATTR_SW_WAR
	.align		4
.L_3444:
        /*007c*/ 	.byte	0x04, 0x36
        /*007e*/ 	.short	(.L_3446 - .L_3445)
.L_3445:
        /*0080*/ 	.word	0x00000008
.L_3446:


//--------------------- .nv.info._ZN2at6native18elementwise_kernelILi128ELi4EZNS0_15gpu_kernel_implIZZZNS0_54_GLOBAL__N__d8c5977b_16_LinearAlgebra_cu_7dd49032_297216addr_kernel_cudaERNS_14TensorIteratorERKN3c106ScalarES9_ENKUlvE_clEvENKUlvE1_clEvEUliiiE0_EEvRNS_18TensorIteratorBaseERKT_EUliE_EEviT1_ --------------------------
	.section	.nv.info._ZN2at6native18elementwise_kernelILi128ELi4EZNS0_15gpu_kernel_implIZZZNS0_54_GLOBAL__N__d8c5977b_16_LinearAlgebra_cu_7dd49032_297216addr_kernel_cudaERNS_14TensorIteratorERKN3c106ScalarES9_ENKUlvE_clEvENKUlvE1_clEvEUliiiE0_EEvRNS_18TensorIteratorBaseERKT_EUliE_EEviT1_,"",@"SHT_CUDA_INFO"
	.sectionflags	@""
	.align	4


	//----- nvinfo : EIATTR_CUDA_API_VERSION
	.align		4
        /*0000*/ 	.byte	0x04, 0x37
        /*0002*/ 	.short	(.L_3448 - .L_3447)
.L_3447:
        /*0004*/ 	.word	0x00000082


	//----- nvinfo : EIATTR_KPARAM_INFO
	.align		4
.L_3448:
        /*0008*/ 	.byte	0x04, 0x17
        /*000a*/ 	.short	(.L_3450 - .L_3449)
.L_3449:
        /*000c*/ 	.word	0x00000000
        /*0010*/ 	.short	0x0001
        /*0012*/ 	.short	0x0008
        /*0014*/ 	.byte	0x00, 0xf0, 0x01, 0x0c


	//----- nvinfo : EIATTR_KPARAM_INFO
	.align		4
.L_3450:
        /*0018*/ 	.byte	0x04, 0x17
        /*001a*/ 	.short	(.L_3452 - .L_3451)
.L_3451:
        /*001c*/ 	.word	0x00000000
        /*0020*/ 	.short	0x0000
        /*0022*/ 	.short	0x0000
        /*0024*/ 	.byte	0x00, 0xf0, 0x11, 0x00


	//----- nvinfo : EIATTR_SPARSE_MMA_MASK
	.align		4
.L_3452:
        /*0028*/ 	.byte	0x03, 0x50
        /*002a*/ 	.short	0x0000


	//----- nvinfo : EIATTR_MAXREG_COUNT
	.align		4
        /*002c*/ 	.byte	0x03, 0x1b
        /*002e*/ 	.short	0x0080


	//----- nvinfo : EIATTR_EXTERNS
	.align		4
        /*0030*/ 	.byte	0x04, 0x0f
        /*0032*/ 	.short	(.L_3454 - .L_3453)


	//   ....[0]....
	.align		4
.L_3453:
        /*0034*/ 	.word	index@(__assertfail)


	//----- nvinfo : EIATTR_MERCURY_ISA_VERSION
	.align		4
.L_3454:
        /*0038*/ 	.byte	0x03, 0x5f
        /*003a*/ 	.short	0x0101


	//----- nvinfo : EIATTR_SYSCALL_OFFSETS
	.align		4
        /*003c*/ 	.byte	0x04, 0x46
        /*003e*/ 	.short	(.L_3456 - .L_3455)


	//   ....[0]....
.L_3455:
        /*0040*/ 	.word	0x00002650


	//   ....[1]....
        /*0044*/ 	.word	0x00003450


	//   ....[2]....
        /*0048*/ 	.word	0x00004250


	//   ....[3]....
        /*004c*/ 	.word	0x000050c0


	//   ....[4]....
        /*0050*/ 	.word	0x00007720


	//   ....[5]....
        /*0054*/ 	.word	0x00008520


	//   ....[6]....
        /*0058*/ 	.word	0x00009320


	//   ....[7]....
        /*005c*/ 	.word	0x0000a190


	//   ....[8]....
        /*0060*/ 	.word	0x0000c7e0


	//   ....[9]....
        /*0064*/ 	.word	0x0000d5e0


	//   ....[10]....
        /*0068*/ 	.word	0x0000e3e0


	//   ....[11]....
        /*006c*/ 	.word	0x0000f250


	//   ....[12]....
        /*0070*/ 	.word	0x00011890


	//   ....[13]....
        /*0074*/ 	.word	0x00012690


	//   ....[14]....
        /*0078*/ 	.word	0x00013490


	//   ....[15]....
        /*007c*/ 	.word	0x00014300


	//----- nvinfo : EIATTR_EXIT_INSTR_OFFSETS
	.align		4
.L_3456:
        /*0080*/ 	.byte	0x04, 0x1c
        /*0082*/ 	.short	(.L_3458 - .L_3457)


	//   ....[0]....
.L_3457:
        /*0084*/ 	.word	0x0000f2f0


	//   ....[1]....
        /*0088*/ 	.word	0x000135f0


	//   ....[2]....
        /*008c*/ 	.word	0x00013610


	//   ....[3]....
        /*0090*/ 	.word	0x000136a0


	//   ....[4]....
        /*0094*/ 	.word	0x000136c0


	//   ....[5]....
        /*0098*/ 	.word	0x000136e0


	//   ....[6]....
        /*009c*/ 	.word	0x00013770


	//   ....[7]....
        /*00a0*/ 	.word	0x000137b0


	//   ....[8]....
        /*00a4*/ 	.word	0x00013850


	//   ....[9]....
        /*00a8*/ 	.word	0x000138a0


	//   ....[10]....
        /*00ac*/ 	.word	0x000138d0


	//   ....[11]....
        /*00b0*/ 	.word	0x00013990


	//   ....[12]....
        /*00b4*/ 	.word	0x000139d0


	//   ....[13]....
        /*00b8*/ 	.word	0x00013b60


	//   ....[14]....
        /*00bc*/ 	.word	0x00013cc0


	//   ....[15]....
        /*00c0*/ 	.word	0x00013d00


	//   ....[16]....
        /*00c4*/ 	.word	0x00013da0


	//   ....[17]....
        /*00c8*/ 	.word	0x00013f20


	//   ....[18]....
        /*00cc*/ 	.word	0x000140a0


	//   ....[19]....
        /*00d0*/ 	.word	0x00014200


	//   ....[20]....
        /*00d4*/ 	.word	0x00014310


	//   ....[21]....
        /*00d8*/ 	.word	0x00014340


	//   ....[22]....
        /*00dc*/ 	.word	0x00014360


	//----- nvinfo : EIATTR_MAX_THREADS
	.align		4
.L_3458:
        /*00e0*/ 	.byte	0x04, 0x05
        /*00e2*/ 	.short	(.L_3460 - .L_3459)
.L_3459:
        /*00e4*/ 	.word	0x00000080
        /*00e8*/ 	.word	0x00000001
        /*00ec*/ 	.word	0x00000001


	//----- nvinfo : EIATTR_CRS_STACK_SIZE
	.align		4
.L_3460:
        /*00f0*/ 	.byte	0x04, 0x1e
        /*00f2*/ 	.short	(.L_3462 - .L_3461)
.L_3461:
        /*00f4*/ 	.word	0x00000000


	//----- nvinfo : EIATTR_CBANK_PARAM_SIZE
	.align		4
.L_3462:
        /*00f8*/ 	.byte	0x03, 0x19
        /*00fa*/ 	.short	0x0308


	//----- nvinfo : EIATTR_PARAM_CBANK
	.align		4
        /*00fc*/ 	.byte	0x04, 0x0a
        /*00fe*/ 	.short	(.L_3464 - .L_3463)
	.align		4
.L_3463:
        /*0100*/ 	.word	index@(.nv.constant0._ZN2at6native18elementwise_kernelILi128ELi4EZNS0_15gpu_kernel_implIZZZNS0_54_GLOBAL__N__d8c5977b_16_LinearAlgebra_cu_7dd49032_297216addr_kernel_cudaERNS_14TensorIteratorERKN3c106ScalarES9_ENKUlvE_clEvENKUlvE1_clEvEUliiiE0_EEvRNS_18TensorIteratorBaseERKT_EUliE_EEviT1_)
        /*0104*/ 	.short	0x0210
        /*0106*/ 	.short	0x0308


	//----- nvinfo : EIATTR_SW_WAR
	.align		4
.L_3464:
        /*0108*/ 	.byte	0x04, 0x36
        /*010a*/ 	.short	(.L_3466 - .L_3465)
.L_3465:
        /*010c*/ 	.word	0x00000008
.L_3466:


//--------------------- .nv.info._ZN2at6native27unrolled_elementwise_kernelIZZZNS0_54_GLOBAL__N__d8c5977b_16_LinearAlgebra_cu_7dd49032_297216addr_kernel_cudaERNS_14TensorIteratorERKN3c106ScalarES8_ENKUlvE_clEvENKUlvE1_clEvEUliiiE0_St5arrayIPcLm4EELi4E23TrivialOffsetCalculatorILi3EjESF_ILi1EjENS0_6memory12LoadWithCastILi3EEENSI_13StoreWithCastILi1EEEEEviT_T0_T2_T3_T4_T5_ --------------------------
	.section	.nv.info._ZN2at6native27unrolled_elementwise_kernelIZZZNS0_54_GLOBAL__N__d8c5977b_16_LinearAlgebra_cu_7dd49032_297216addr_kernel_cudaERNS_14TensorIteratorERKN3c106ScalarES8_ENKUlvE_clEvENKUlvE1_clEvEUliiiE0_St5arrayIPcLm4EELi4E23TrivialOffsetCalculatorILi3EjESF_ILi1EjENS0_6memory12LoadWithCastILi3EEENSI_13StoreWithCastILi1EEEEEviT_T0_T2_T3_T4_T5_,"",@"SHT_CUDA_INFO"
	.sectionflags	@""
	.align	4


	//----- nvinfo : EIATTR_CUDA_API_VERSION
	.align		4
        /*0000*/ 	.byte	0x04, 0x37
        /*0002*/ 	.short	(.L_3468 - .L_3467)
.L_3467:
        /*0004*/ 	.word	0x00000082


	//----- nvinfo : EIATTR_KPARAM_INFO
	.align		4
.L_3468:
        /*0008*/ 	.byte	0x04, 0x17
        /*000a*/ 	.short	(.L_3470 - .L_3469)
.L_3469:
        /*000c*/ 	.word	0x00000000
        /*0010*/ 	.short	0x0006
        /*0012*/ 	.short	0x004c
        /*0014*/ 	.byte	0x00, 0xf0, 0x21, 0x00


	//----- nvinfo : EIATTR_KPARAM_INFO
	.align		4
.L_3470:
        /*0018*/ 	.byte	0x04, 0x17
        /*001a*/ 	.short	(.L_3472 - .L_3471)
.L_3471:
        /*001c*/ 	.word	0x00000000
        /*0020*/ 	.short	0x0005
        /*0022*/ 	.short	0x003c
        /*0024*/ 	.byte	0x00, 0xf0, 0x41, 0x00


	//----- nvinfo : EIATTR_KPARAM_INFO
	.align		4
.L_3472:
        /*0028*/ 	.byte	0x04, 0x17
        /*002a*/ 	.short	(.L_3474 - .L_3473)
.L_3473:
        /*002c*/ 	.word	0x00000000
        /*0030*/ 	.short	0x0004
        /*0032*/ 	.short	0x0039
        /*0034*/ 	.byte	0x00, 0xf0, 0x05, 0x00


	//----- nvinfo : EIATTR_KPARAM_INFO
	.align		4
.L_3474:
        /*0038*/ 	.byte	0x04, 0x17
        /*003a*/ 	.short	(.L_3476 - .L_3475)
.L_3475:
        /*003c*/ 	.word	0x00000000
        /*0040*/ 	.short	0x0003
        /*0042*/ 	.short	0x0038
        /*0044*/ 	.byte	0x00, 0xf0, 0x05, 0x00


	//----- nvinfo : EIATTR_KPARAM_INFO
	.align		4
.L_3476:
        /*0048*/ 	.byte	0x04, 0x17
        /*004a*/ 	.short	(.L_3478 - .L_3477)
.L_3477:
        /*004c*/ 	.word	0x00000000
        /*0050*/ 	.short	0x0002
        /*0052*/ 	.short	0x0018
        /*0054*/ 	.byte	0x00, 0xf0, 0x81, 0x00


	//----- nvinfo : EIATTR_KPARAM_INFO
	.align		4
.L_3478:
        /*0058*/ 	.byte	0x04, 0x17
        /*005a*/ 	.short	(.L_3480 - .L_3479)
.L_3479:
        /*005c*/ 	.word	0x00000000
        /*0060*/ 	.short	0x0001
        /*0062*/ 	.short	0x0008
        /*0064*/ 	.byte	0x00, 0xf0, 0x41, 0x00


	//----- nvinfo : EIATTR_KPARAM_INFO
	.align		4
.L_3480:
        /*0068*/ 	.byte	0x04, 0x17
        /*006a*/ 	.short	(.L_3482 - .L_3481)
.L_3481:
        /*006c*/ 	.word	0x00000000
        /*0070*/ 	.short	0x0000
        /*0072*/ 	.short	0x0000
        /*0074*/ 	.byte	0x00, 0xf0, 0x11, 0x00


	//----- nvinfo : EIATTR_SPARSE_MMA_MASK
	.align		4
.L_3482:
        /*0078*/ 	.byte	0x03, 0x50
        /*007a*/ 	.short	0x0000


	//----- nvinfo : EIATTR_MAXREG_COUNT
	.align		4
        /*007c*/ 	.byte	0x03, 0x1b
        /*007e*/ 	.short	0x00ff


	//----- nvinfo : EIATTR_EXTERNS
	.align		4
        /*0080*/ 	.byte	0x04, 0x0f
        /*0082*/ 	.short	(.L_3484 - .L_3483)


	//   ....[0]....
	.align		4
.L_3483:
        /*0084*/ 	.word	index@(__assertfail)


	//----- nvinfo : EIATTR_MERCURY_ISA_VERSION
	.align		4
.L_3484:
        /*0088*/ 	.byte	0x03, 0x5f
        /*008a*/ 	.short	0x0101


	//----- nvinfo : EIATTR_SYSCALL_OFFSETS
	.align		4
        /*008c*/ 	.byte	0x04, 0x46
        /*008e*/ 	.short	(.L_3486 - .L_3485)


	//   ....[0]....
.L_3485:
        /*0090*/ 	.word	0x00000ec0


	//   ....[1]....
        /*0094*/ 	.word	0x00001cd0


	//   ....[2]....
        /*0098*/ 	.word	0x00002ae0


	//   ....[3]....
        /*009c*/ 	.word	0x00003980


	//   ....[4]....
        /*00a0*/ 	.word	0x00004790


	//   ....[5]....
        /*00a4*/ 	.word	0x000055a0


	//   ....[6]....
        /*00a8*/ 	.word	0x00006460


	//   ....[7]....
        /*00ac*/ 	.word	0x00007280


	//   ....[8]....
        /*00b0*/ 	.word	0x000080a0


	//   ....[9]....
        /*00b4*/ 	.word	0x00008f50


	//   ....[10]....
        /*00b8*/ 	.word	0x00009d70


	//   ....[11]....
        /*00bc*/ 	.word	0x0000ab80


	//   ....[12]....
        /*00c0*/ 	.word	0x0000bb90


	//   ....[13]....
        /*00c4*/ 	.word	0x0000caa0


	//   ....[14]....
        /*00c8*/ 	.word	0x0000d980


	//   ....[15]....
        /*00cc*/ 	.word	0x0000e880


	//----- nvinfo : EIATTR_EXIT_INSTR_OFFSETS
	.align		4
.L_3486:
        /*00d0*/ 	.byte	0x04, 0x1c
        /*00d2*/ 	.short	(.L_3488 - .L_3487)


	//   ....[0]....
.L_3487:
        /*00d4*/ 	.word	0x0000da20


	//   ....[1]....
        /*00d8*/ 	.word	0x0000db70


	//   ....[2]....
        /*00dc*/ 	.word	0x0000db90


	//   ....[3]....
        /*00e0*/ 	.word	0x0000dc20


	//   ....[4]....
        /*00e4*/ 	.word	0x0000dc40


	//   ....[5]....
        /*00e8*/ 	.word	0x0000dc60


	//   ....[6]....
        /*00ec*/ 	.word	0x0000dcf0


	//   ....[7]....
        /*00f0*/ 	.word	0x0000dd30


	//   ....[8]....
        /*00f4*/ 	.word	0x0000ddd0


	//   ....[9]....
        /*00f8*/ 	.word	0x0000de20


	//   ....[10]....
        /*00fc*/ 	.word	0x0000de50


	//   ....[11]....
        /*0100*/ 	.word	0x0000df10


	//   ....[12]....
        /*0104*/ 	.word	0x0000df50


	//   ....[13]....
        /*0108*/ 	.word	0x0000e0e0


	//   ....[14]....
        /*010c*/ 	.word	0x0000e240


	//   ....[15]....
        /*0110*/ 	.word	0x0000e280


	//   ....[16]....
        /*0114*/ 	.word	0x0000e320


	//   ....[17]....
        /*0118*/ 	.word	0x0000e4a0


	//   ....[18]....
        /*011c*/ 	.word	0x0000e620


	//   ....[19]....
        /*0120*/ 	.word	0x0000e780


	//   ....[20]....
        /*0124*/ 	.word	0x0000e890


	//   ....[21]....
        /*0128*/ 	.word	0x0000e8c0


	//   ....[22]....
        /*012c*/ 	.word	0x0000e8e0


	//----- nvinfo : EIATTR_MAX_THREADS
	.align		4
.L_3488:
        /*0130*/ 	.byte	0x04, 0x05
        /*0132*/ 	.short	(.L_3490 - .L_3489)
.L_3489:
        /*0134*/ 	.word	0x00000080
        /*0138*/ 	.word	0x00000001
        /*013c*/ 	.word	0x00000001


	//----- nvinfo : EIATTR_CRS_STACK_SIZE
	.align		4
.L_3490:
        /*0140*/ 	.byte	0x04, 0x1e
        /*0142*/ 	.short	(.L_3492 - .L_3491)
.L_3491:
        /*0144*/ 	.word	0x00000000


	//----- nvinfo : EIATTR_CBANK_PARAM_SIZE
	.align		4
.L_3492:
        /*0148*/ 	.byte	0x03, 0x19
        /*014a*/ 	.short	0x0054


	//----- nvinfo : EIATTR_PARAM_CBANK
	.align		4
        /*014c*/ 	.byte	0x04, 0x0a
        /*014e*/ 	.short	(.L_3494 - .L_3493)
	.align		4
.L_3493:
        /*0150*/ 	.word	index@(.nv.constant0._ZN2at6native27unrolled_elementwise_kernelIZZZNS0_54_GLOBAL__N__d8c5977b_16_LinearAlgebra_cu_7dd49032_297216addr_kernel_cudaERNS_14TensorIteratorERKN3c106ScalarES8_ENKUlvE_clEvENKUlvE1_clEvEUliiiE0_St5arrayIPcLm4EELi4E23TrivialOffsetCalculatorILi3EjESF_ILi1EjENS0_6memory12LoadWithCastILi3EEENSI_13StoreWithCastILi1EEEEEviT_T0_T2_T3_T4_T5_)
        /*0154*/ 	.short	0x0210
        /*0156*/ 	.short	0x0054


	//----- nvinfo : EIATTR_SW_WAR
	.align		4
.L_3494:
        /*0158*/ 	.byte	0x04, 0x36
        /*015a*/ 	.short	(.L_3496 - .L_3495)
.L_3495:
        /*015c*/ 	.word	0x00000008
.L_3496:


//--------------------- .nv.info._ZN2at6native18elementwise_kernelILi128ELi2EZNS0_22gpu_kernel_impl_nocastIZZZNS0_54_GLOBAL__N__d8c5977b_16_LinearAlgebra_cu_7dd49032_297216addr_kernel_cudaERNS_14TensorIteratorERKN3c106ScalarES9_ENKUlvE_clEvENKUlvE1_clEvEUliiiE0_EEvRNS_18TensorIteratorBaseERKT_EUliE_EEviT1_ --------------------------
	.section	.nv.info._ZN2at6native18elementwise_kernelILi128ELi2EZNS0_22gpu_kernel_impl_nocastIZZZNS0_54_GLOBAL__N__d8c5977b_16_LinearAlgebra_cu_7dd49032_297216addr_kernel_cudaERNS_14TensorIteratorERKN3c106ScalarES9_ENKUlvE_clEvENKUlvE1_clEvEUliiiE0_EEvRNS_18TensorIteratorBaseERKT_EUliE_EEviT1_,"",@"SHT_CUDA_INFO"
	.sectionflags	@""
	.align	4


	//----- nvinfo : EIATTR_CUDA_API_VERSION
	.align		4
        /*0000*/ 	.byte	0x04, 0x37
        /*0002*/ 	.short	(.L_3498 - .L_3497)
.L_3497:
        /*0004*/ 	.word	0x00000082


	//----- nvinfo : EIATTR_KPARAM_INFO
	.align		4
.L_3498:
        /*0008*/ 	.byte	0x04, 0x17
        /*000a*/ 	.short	(.L_3500 - .L_3499)
.L_3499:
        /*000c*/ 	.word	0x00000000
        /*0010*/ 	.short	0x0001
        /*0012*/ 	.short	0x0008
        /*0014*/ 	.byte	0x00, 0xf0, 0xe1, 0x0b


	//----- nvinfo : EIATTR_KPARAM_INFO
	.align		4
.L_3500:
        /*0018*/ 	.byte	0x04, 0x17
        /*001a*/ 	.short	(.L_3502 - .L_3501)
.L_3501:
        /*001c*/ 	.word	0x00000000
        /*0020*/ 	.short	0x0000
        /*0022*/ 	.short	0x0000
        /*0024*/ 	.byte	0x00, 0xf0, 0x11, 0x00


	//----- nvinfo : EIATTR_SPARSE_MMA_MASK
	.align		4
.L_3502:
        /*0028*/ 	.byte	0x03, 0x50
        /*002a*/ 	.short	0x0000


	//----- nvinfo : EIATTR_MAXREG_COUNT
	.align		4
        /*002c*/ 	.byte	0x03, 0x1b
        /*002e*/ 	.short	0x0080


	//----- nvinfo : EIATTR_MERCURY_ISA_VERSION
	.align		4
        /*0030*/ 	.byte	0x03, 0x5f
        /*0032*/ 	.short	0x0101


	//----- nvinfo : EIATTR_EXIT_INSTR_OFFSETS
	.align		4
        /*0034*/ 	.byte	0x04, 0x1c
        /*0036*/ 	.short	(.L_3504 - .L_3503)


	//   ....[0]....
.L_3503:
        /*0038*/ 	.word	0x000019b0


	//   ....[1]....
        /*003c*/ 	.word	0x000032b0


	//----- nvinfo : EIATTR_MAX_THREADS
	.align		4
.L_3504:
        /*0040*/ 	.byte	0x04, 0x05
        /*0042*/ 	.short	(.L_3506 - .L_3505)
.L_3505:
        /*0044*/ 	.word	0x00000080
        /*0048*/ 	.word	0x00000001
        /*004c*/ 	.word	0x00000001


	//----- nvinfo : EIATTR_CRS_STACK_SIZE
	.align		4
.L_3506:
        /*0050*/ 	.byte	0x04, 0x1e
        /*0052*/ 	.short	(.L_3508 - .L_3507)
.L_3507:
        /*0054*/ 	.word	0x00000000


	//----- nvinfo : EIATTR_CBANK_PARAM_SIZE
	.align		4
.L_3508:
        /*0058*/ 	.byte	0x03, 0x19
        /*005a*/ 	.short	0x0300


	//----- nvinfo : EIATTR_PARAM_CBANK
	.align		4
        /*005c*/ 	.byte	0x04, 0x0a
        /*005e*/ 	.short	(.L_3510 - .L_3509)
	.align		4
.L_3509:
        /*0060*/ 	.word	index@(.nv.constant0._ZN2at6native18elementwise_kernelILi128ELi2EZNS0_22gpu_kernel_impl_nocastIZZZNS0_54_GLOBAL__N__d8c5977b_16_LinearAlgebra_cu_7dd49032_297216addr_kernel_cudaERNS_14TensorIteratorERKN3c106ScalarES9_ENKUlvE_clEvENKUlvE1_clEvEUliiiE0_EEvRNS_18TensorIteratorBaseERKT_EUliE_EEviT1_)
        /*0064*/ 	.short	0x0210
        /*0066*/ 	.short	0x0300


	//----- nvinfo : EIATTR_SW_WAR
	.align		4
.L_3510:
        /*0068*/ 	.byte	0x04, 0x36
        /*006a*/ 	.short	(.L_3512 - .L_3511)
.L_3511:
        /*006c*/ 	.word	0x00000008
.L_3512:


//--------------------- .nv.info._ZN2at6native27unrolled_elementwise_kernelIZZZNS0_54_GLOBAL__N__d8c5977b_16_LinearAlgebra_cu_7dd49032_297216addr_kernel_cudaERNS_14TensorIteratorERKN3c106ScalarES8_ENKUlvE_clEvENKUlvE1_clEvEUliiiE0_St5arrayIPcLm4EELi4E23TrivialOffsetCalculatorILi3EjESF_ILi1EjENS0_6memory15LoadWithoutCastENSI_16StoreWithoutCastEEEviT_T0_T2_T3_T4_T5_ --------------------------
	.section	.nv.info._ZN2at6native27unrolled_elementwise_kernelIZZZNS0_54_GLOBAL__N__d8c5977b_16_LinearAlgebra_cu_7dd49032_297216addr_kernel_cudaERNS_14TensorIteratorERKN3c106ScalarES8_ENKUlvE_clEvENKUlvE1_clEvEUliiiE0_St5arrayIPcLm4EELi4E23TrivialOffsetCalculatorILi3EjESF_ILi1EjENS0_6memory15LoadWithoutCastENSI_16StoreWithoutCastEEEviT_T0_T2_T3_T4_T5_,"",@"SHT_CUDA_INFO"
	.sectionflags	@""
	.align	4


	//----- nvinfo : EIATTR_CUDA_API_VERSION
	.align		4
        /*0000*/ 	.byte	0x04, 0x37
        /*0002*/ 	.short	(.L_3514 - .L_3513)
.L_3513:
        /*0004*/ 	.word	0x00000082


	//----- nvinfo : EIATTR_KPARAM_INFO
	.align		4
.L_3514:
        /*0008*/ 	.byte	0x04, 0x17
        /*000a*/ 	.short	(.L_3516 - .L_3515)
.L_3515:
        /*000c*/ 	.word	0x00000000
        /*0010*/ 	.short	0x0006
        /*0012*/ 	.short	0x003b
        /*0014*/ 	.byte	0x00, 0xf0, 0x05, 0x00


	//----- nvinfo : EIATTR_KPARAM_INFO
	.align		4
.L_3516:
        /*0018*/ 	.byte	0x04, 0x17
        /*001a*/ 	.short	(.L_3518 - .L_3517)
.L_3517:
        /*001c*/ 	.word	0x00000000
        /*0020*/ 	.short	0x0005
        /*0022*/ 	.short	0x003a
        /*0024*/ 	.byte	0x00, 0xf0, 0x05, 0x00


	//----- nvinfo : EIATTR_KPARAM_INFO
	.align		4
.L_3518:
        /*0028*/ 	.byte	0x04, 0x17
        /*002a*/ 	.short	(.L_3520 - .L_3519)
.L_3519:
        /*002c*/ 	.word	0x00000000
        /*0030*/ 	.short	0x0004
        /*0032*/ 	.short	0x0039
        /*0034*/ 	.byte	0x00, 0xf0, 0x05, 0x00


	//----- nvinfo : EIATTR_KPARAM_INFO
	.align		4
.L_3520:
        /*0038*/ 	.byte	0x04, 0x17
        /*003a*/ 	.short	(.L_3522 - .L_3521)
.L_3521:
        /*003c*/ 	.word	0x00000000
        /*0040*/ 	.short	0x0003
        /*0042*/ 	.short	0x0038
        /*0044*/ 	.byte	0x00, 0xf0, 0x05, 0x00


	//----- nvinfo : EIATTR_KPARAM_INFO
	.align		4
.L_3522:
        /*0048*/ 	.byte	0x04, 0x17
        /*004a*/ 	.short	(.L_3524 - .L_3523)
.L_3523:
        /*004c*/ 	.word	0x00000000
        /*0050*/ 	.short	0x0002
        /*0052*/ 	.short	0x0018
        /*0054*/ 	.byte	0x00, 0xf0, 0x81, 0x00


	//----- nvinfo : EIATTR_KPARAM_INFO
	.align		4
.L_3524:
        /*0058*/ 	.byte	0x04, 0x17
        /*005a*/ 	.short	(.L_3526 - .L_3525)
.L_3525:
        /*005c*/ 	.word	0x00000000
        /*0060*/ 	.short	0x0001
        /*0062*/ 	.short	0x0008
        /*0064*/ 	.byte	0x00, 0xf0, 0x41, 0x00


	//----- nvinfo : EIATTR_KPARAM_INFO
	.align		4
.L_3526:
        /*0068*/ 	.byte	0x04, 0x17
        /*006a*/ 	.short	(.L_3528 - .L_3527)
.L_3527:
        /*006c*/ 	.word	0x00000000
        /*0070*/ 	.short	0x0000
        /*0072*/ 	.short	0x0000
        /*0074*/ 	.byte	0x00, 0xf0, 0x11, 0x00


	//----- nvinfo : EIATTR_SPARSE_MMA_MASK
	.align		4
.L_3528:
        /*0078*/ 	.byte	0x03, 0x50
        /*007a*/ 	.short	0x0000


	//----- nvinfo : EIATTR_MAXREG_COUNT
	.align		4
        /*007c*/ 	.byte	0x03, 0x1b
        /*007e*/ 	.short	0x00ff


	//----- nvinfo : EIATTR_MERCURY_ISA_VERSION
	.align		4
        /*0080*/ 	.byte	0x03, 0x5f
        /*0082*/ 	.short	0x0101


	//----- nvinfo : EIATTR_EXIT_INSTR_OFFSETS
	.align		4
        /*0084*/ 	.byte	0x04, 0x1c
        /*0086*/ 	.short	(.L_3530 - .L_3529)


	//   ....[0]....
.L_3529:
        /*0088*/ 	.word	0x00000610


	//   ....[1]....
        /*008c*/ 	.word	0x00000670


	//----- nvinfo : EIATTR_MAX_THREADS
	.align		4
.L_3530:
        /*0090*/ 	.byte	0x04, 0x05
        /*0092*/ 	.short	(.L_3532 - .L_3531)
.L_3531:
        /*0094*/ 	.word	0x00000080
        /*0098*/ 	.word	0x00000001
        /*009c*/ 	.word	0x00000001


	//----- nvinfo : EIATTR_CRS_STACK_SIZE
	.align		4
.L_3532:
        /*00a0*/ 	.byte	0x04, 0x1e
        /*00a2*/ 	.short	(.L_3534 - .L_3533)
.L_3533:
        /*00a4*/ 	.word	0x00000000


	//----- nvinfo : EIATTR_CBANK_PARAM_SIZE
	.align		4
.L_3534:
        /*00a8*/ 	.byte	0x03, 0x19
        /*00aa*/ 	.short	0x003c


	//----- nvinfo : EIATTR_PARAM_CBANK
	.align		4
        /*00ac*/ 	.byte	0x04, 0x0a
        /*00ae*/ 	.short	(.L_3536 - .L_3535)
	.align		4
.L_3535:
        /*00b0*/ 	.word	index@(.nv.constant0._ZN2at6native27unrolled_elementwise_kernelIZZZNS0_54_GLOBAL__N__d8c5977b_16_LinearAlgebra_cu_7dd49032_297216addr_kernel_cudaERNS_14TensorIteratorERKN3c106ScalarES8_ENKUlvE_clEvENKUlvE1_clEvEUliiiE0_St5arrayIPcLm4EELi4E23TrivialOffsetCalculatorILi3EjESF_ILi1EjENS0_6memory15LoadWithoutCastENSI_16StoreWithoutCastEEEviT_T0_T2_T3_T4_T5_)
        /*00b4*/ 	.short	0x0210
        /*00b6*/ 	.short	0x003c


	//----- nvinfo : EIATTR_SW_WAR
	.align		4
.L_3536:
        /*00b8*/ 	.byte	0x04, 0x36
        /*00ba*/ 	.short	(.L_3538 - .L_3537)
.L_3537:
        /*00bc*/ 	.word	0x00000008
.L_3538:


//--------------------- .nv.info._ZN2at6native29vectorized_elementwise_kernelILi2EZZZNS0_54_GLOBAL__N__d8c5977b_16_LinearAlgebra_cu_7dd49032_297216addr_kernel_cudaERNS_14TensorIteratorERKN3c106ScalarES8_ENKUlvE_clEvENKUlvE1_clEvEUliiiE0_St5arrayIPcLm4EEEEviT0_T1_ --------------------------
	.section	.nv.info._ZN2at6native29vectorized_elementwise_kernelILi2EZZZNS0_54_GLOBAL__N__d8c5977b_16_LinearAlgebra_cu_7dd49032_297216addr_kernel_cudaERNS_14TensorIteratorERKN3c106ScalarES8_ENKUlvE_clEvENKUlvE1_clEvEUliiiE0_St5arrayIPcLm4EEEEviT0_T1_,"",@"SHT_CUDA_INFO"
	.sectionflags	@""
	.align	4


	//----- nvinfo : EIATTR_CUDA_API_VERSION
	.align		4
        /*0000*/ 	.byte	0x04, 0x37
        /*0002*/ 	.short	(.L_3540 - .L_3539)
.L_3539:
        /*0004*/ 	.word	0x00000082


	//----- nvinfo : EIATTR_KPARAM_INFO
	.align		4
.L_3540:
        /*0008*/ 	.byte	0x04, 0x17
        /*000a*/ 	.short	(.L_3542 - .L_3541)
.L_3541:
        /*000c*/ 	.word	0x00000000
        /*0010*/ 	.short	0x0002
        /*0012*/ 	.short	0x0018
        /*0014*/ 	.byte	0x00, 0xf0, 0x81, 0x00


	//----- nvinfo : EIATTR_KPARAM_INFO
	.align		4
.L_3542:
        /*0018*/ 	.byte	0x04, 0x17
        /*001a*/ 	.short	(.L_3544 - .L_3543)
.L_3543:
        /*001c*/ 	.word	0x00000000
        /*0020*/ 	.short	0x0001
        /*0022*/ 	.short	0x0008
        /*0024*/ 	.byte	0x00, 0xf0, 0x41, 0x00


	//----- nvinfo : EIATTR_KPARAM_INFO
	.align		4
.L_3544:
        /*0028*/ 	.byte	0x04, 0x17
        /*002a*/ 	.short	(.L_3546 - .L_3545)
.L_3545:
        /*002c*/ 	.word	0x00000000
        /*0030*/ 	.short	0x0000
        /*0032*/ 	.short	0x0000
        /*0034*/ 	.byte	0x00, 0xf0, 0x11, 0x00


	//----- nvinfo : EIATTR_SPARSE_MMA_MASK
	.align		4
.L_3546:
        /*0038*/ 	.byte	0x03, 0x50
        /*003a*/ 	.short	0x0000


	//----- nvinfo : EIATTR_MAXREG_COUNT
	.align		4
        /*003c*/ 	.byte	0x03, 0x1b
        /*003e*/ 	.short	0x00ff


	//----- nvinfo : EIATTR_MERCURY_ISA_VERSION
	.align		4
        /*0040*/ 	.byte	0x03, 0x5f
        /*0042*/ 	.short	0x0101


	//----- nvinfo : EIATTR_EXIT_INSTR_OFFSETS
	.align		4
        /*0044*/ 	.byte	0x04, 0x1c
        /*0046*/ 	.short	(.L_3548 - .L_3547)


	//   ....[0]....
.L_3547:
        /*0048*/ 	.word	0x000003e0


	//   ....[1]....
        /*004c*/ 	.word	0x00001010


	//   ....[2]....
        /*0050*/ 	.word	0x00001060


	//----- nvinfo : EIATTR_MAX_THREADS
	.align		4
.L_3548:
        /*0054*/ 	.byte	0x04, 0x05
        /*0056*/ 	.short	(.L_3550 - .L_3549)
.L_3549:
        /*0058*/ 	.word	0x00000080
        /*005c*/ 	.word	0x00000001
        /*0060*/ 	.word	0x00000001


	//----- nvinfo : EIATTR_CRS_STACK_SIZE
	.align		4
.L_3550:
        /*0064*/ 	.byte	0x04, 0x1e
        /*0066*/ 	.short	(.L_3552 - .L_3551)
.L_3551:
        /*0068*/ 	.word	0x00000000


	//----- nvinfo : EIATTR_CBANK_PARAM_SIZE
	.align		4
.L_3552:
        /*006c*/ 	.byte	0x03, 0x19
        /*006e*/ 	.short	0x0038


	//----- nvinfo : EIATTR_PARAM_CBANK
	.align		4
        /*0070*/ 	.byte	0x04, 0x0a
        /*0072*/ 	.short	(.L_3554 - .L_3553)
	.align		4
.L_3553:
        /*0074*/ 	.word	index@(.nv.constant0._ZN2at6native29vectorized_elementwise_kernelILi2EZZZNS0_54_GLOBAL__N__d8c5977b_16_LinearAlgebra_cu_7dd49032_297216addr_kernel_cudaERNS_14TensorIteratorERKN3c106ScalarES8_ENKUlvE_clEvENKUlvE1_clEvEUliiiE0_St5arrayIPcLm4EEEEviT0_T1_)
        /*0078*/ 	.short	0x0210
        /*007a*/ 	.short	0x0038


	//----- nvinfo : EIATTR_SW_WAR
	.align		4
.L_3554:
        /*007c*/ 	.byte	0x04, 0x36
        /*007e*/ 	.short	(.L_3556 - .L_3555)
.L_3555:
        /*0080*/ 	.word	0x00000008
.L_3556:


//--------------------- .nv.info._ZN2at6native29vectorized_elementwise_kernelILi4EZZZNS0_54_GLOBAL__N__d8c5977b_16_LinearAlgebra_cu_7dd49032_297216addr_kernel_cudaERNS_14TensorIteratorERKN3c106ScalarES8_ENKUlvE_clEvENKUlvE1_clEvEUliiiE0_St5arrayIPcLm4EEEEviT0_T1_ --------------------------
	.section	.nv.info._ZN2at6native29vectorized_elementwise_kernelILi4EZZZNS0_54_GLOBAL__N__d8c5977b_16_LinearAlgebra_cu_7dd49032_297216addr_kernel_cudaERNS_14TensorIteratorERKN3c106ScalarES8_ENKUlvE_clEvENKUlvE1_clEvEUliiiE0_St5arrayIPcLm4EEEEviT0_T1_,"",@"SHT_CUDA_INFO"
	.sectionflags	@""
	.align	4


	//----- nvinfo : EIATTR_CUDA_API_VERSION
	.align		4
        /*0000*/ 	.byte	0x04, 0x37
        /*0002*/ 	.short	(.L_3558 - .L_3557)
.L_3557:
        /*0004*/ 	.word	0x00000082


	//----- nvinfo : EIATTR_KPARAM_INFO
	.align		4
.L_3558:
        /*0008*/ 	.byte	0x04, 0x17
        /*000a*/ 	.short	(.L_3560 - .L_3559)
.L_3559:
        /*000c*/ 	.word	0x00000000
        /*0010*/ 	.short	0x0002
        /*0012*/ 	.short	0x0018
        /*0014*/ 	.byte	0x00, 0xf0, 0x81, 0x00


	//----- nvinfo : EIATTR_KPARAM_INFO
	.align		4
.L_3560:
        /*0018*/ 	.byte	0x04, 0x17
        /*001a*/ 	.short	(.L_3562 - .L_3561)
.L_3561:
        /*001c*/ 	.word	0x00000000
        /*0020*/ 	.short	0x0001
        /*0022*/ 	.short	0x0008
        /*0024*/ 	.byte	0x00, 0xf0, 0x41, 0x00


	//----- nvinfo : EIATTR_KPARAM_INFO
	.align		4
.L_3562:
        /*0028*/ 	.byte	0x04, 0x17
        /*002a*/ 	.short	(.L_3564 - .L_3563)
.L_3563:
        /*002c*/ 	.word	0x00000000
        /*0030*/ 	.short	0x0000
        /*0032*/ 	.short	0x0000
        /*0034*/ 	.byte	0x00, 0xf0, 0x11, 0x00


	//----- nvinfo : EIATTR_SPARSE_MMA_MASK
	.align		4
.L_3564:
        /*0038*/ 	.byte	0x03, 0x50
        /*003a*/ 	.short	0x0000


	//----- nvinfo : EIATTR_MAXREG_COUNT
	.align		4
        /*003c*/ 	.byte	0x03, 0x1b
        /*003e*/ 	.short	0x00ff


	//----- nvinfo : EIATTR_MERCURY_ISA_VERSION
	.align		4
        /*0040*/ 	.byte	0x03, 0x5f
        /*0042*/ 	.short	0x0101


	//----- nvinfo : EIATTR_EXIT_INSTR_OFFSETS
	.align		4
        /*0044*/ 	.byte	0x04, 0x1c
        /*0046*/ 	.short	(.L_3566 - .L_3565)


	//   ....[0]....
.L_3565:
        /*0048*/ 	.word	0x00000360


	//   ....[1]....
        /*004c*/ 	.word	0x00000f90


	//   ....[2]....
        /*0050*/ 	.word	0x00000fe0


	//----- nvinfo : EIATTR_MAX_THREADS
	.align		4
.L_3566:
        /*0054*/ 	.byte	0x04, 0x05
        /*0056*/ 	.short	(.L_3568 - .L_3567)
.L_3567:
        /*0058*/ 	.word	0x00000080
        /*005c*/ 	.word	0x00000001
        /*0060*/ 	.word	0x00000001


	//----- nvinfo : EIATTR_CRS_STACK_SIZE
	.align		4
.L_3568:
        /*0064*/ 	.byte	0x04, 0x1e
        /*0066*/ 	.short	(.L_3570 - .L_3569)
.L_3569:
        /*0068*/ 	.word	0x00000000


	//----- nvinfo : EIATTR_CBANK_PARAM_SIZE
	.align		4
.L_3570:
        /*006c*/ 	.byte	0x03, 0x19
        /*006e*/ 	.short	0x0038


	//----- nvinfo : EIATTR_PARAM_CBANK
	.align		4
        /*0070*/ 	.byte	0x04, 0x0a
        /*0072*/ 	.short	(.L_3572 - .L_3571)
	.align		4
.L_3571:
        /*0074*/ 	.word	index@(.nv.constant0._ZN2at6native29vectorized_elementwise_kernelILi4EZZZNS0_54_GLOBAL__N__d8c5977b_16_LinearAlgebra_cu_7dd49032_297216addr_kernel_cudaERNS_14TensorIteratorERKN3c106ScalarES8_ENKUlvE_clEvENKUlvE1_clEvEUliiiE0_St5arrayIPcLm4EEEEviT0_T1_)
        /*0078*/ 	.short	0x0210
        /*007a*/ 	.short	0x0038


	//----- nvinfo : EIATTR_SW_WAR
	.align		4
.L_3572:
        /*007c*/ 	.byte	0x04, 0x36
        /*007e*/ 	.short	(.L_3574 - .L_3573)
.L_3573:
        /*0080*/ 	.word	0x00000008
.L_3574:


//--------------------- .nv.info._ZN2at6native29vectorized_elementwise_kernelILi8EZZZNS0_54_GLOBAL__N__d8c5977b_16_LinearAlgebra_cu_7dd49032_297216addr_kernel_cudaERNS_14TensorIteratorERKN3c106ScalarES8_ENKUlvE_clEvENKUlvE1_clEvEUliiiE0_St5arrayIPcLm4EEEEviT0_T1_ --------------------------
	.section	.nv.info._ZN2at6native29vectorized_elementwise_kernelILi8EZZZNS0_54_GLOBAL__N__d8c5977b_16_LinearAlgebra_cu_7dd49032_297216addr_kernel_cudaERNS_14TensorIteratorERKN3c106ScalarES8_ENKUlvE_clEvENKUlvE1_clEvEUliiiE0_St5arrayIPcLm4EEEEviT0_T1_,"",@"SHT_CUDA_INFO"
	.sectionflags	@""
	.align	4


	//----- nvinfo : EIATTR_CUDA_API_VERSION
	.align		4
        /*0000*/ 	.byte	0x04, 0x37
        /*0002*/ 	.short	(.L_3576 - .L_3575)
.L_3575:
        /*0004*/ 	.word	0x00000082


	//----- nvinfo : EIATTR_KPARAM_INFO
	.align		4
.L_3576:
        /*0008*/ 	.byte	0x04, 0x17
        /*000a*/ 	.short	(.L_3578 - .L_3577)
.L_3577:
        /*000c*/ 	.word	0x00000000
        /*0010*/ 	.short	0x0002
        /*0012*/ 	.short	0x0018
        /*0014*/ 	.byte	0x00, 0xf0, 0x81, 0x00


	//----- nvinfo : EIATTR_KPARAM_INFO
	.align		4
.L_3578:
        /*0018*/ 	.byte	0x04, 0x17
        /*001a*/ 	.short	(.L_3580 - .L_3579)
.L_3579:
        /*001c*/ 	.word	0x00000000
        /*0020*/ 	.short	0x0001
        /*0022*/ 	.short	0x0008
        /*0024*/ 	.byte	0x00, 0xf0, 0x41, 0x00


	//----- nvinfo : EIATTR_KPARAM_INFO
	.align		4
.L_3580:
        /*0028*/ 	.byte	0x04, 0x17
        /*002a*/ 	.short	(.L_3582 - .L_3581)
.L_3581:
        /*002c*/ 	.word	0x00000000
        /*0030*/ 	.short	0x0000
        /*0032*/ 	.short	0x0000
        /*0034*/ 	.byte	0x00, 0xf0, 0x11, 0x00


	//----- nvinfo : EIATTR_SPARSE_MMA_MASK
	.align		4
.L_3582:
        /*0038*/ 	.byte	0x03, 0x50
        /*003a*/ 	.short	0x0000


	//----- nvinfo : EIATTR_MAXREG_COUNT
	.align		4
        /*003c*/ 	.byte	0x03, 0x1b
        /*003e*/ 	.short	0x00ff


	//----- nvinfo : EIATTR_MERCURY_ISA_VERSION
	.align		4
        /*0040*/ 	.byte	0x03, 0x5f
        /*0042*/ 	.short	0x0101


	//----- nvinfo : EIATTR_EXIT_INSTR_OFFSETS
	.align		4
        /*0044*/ 	.byte	0x04, 0x1c
        /*0046*/ 	.short	(.L_3584 - .L_3583)


	//   ....[0]....
.L_3583:
        /*0048*/ 	.word	0x00000360


	//   ....[1]....
        /*004c*/ 	.word	0x00000f90


	//   ....[2]....
        /*0050*/ 	.word	0x00000fe0


	//----- nvinfo : EIATTR_MAX_THREADS
	.align		4
.L_3584:
        /*0054*/ 	.byte	0x04, 0x05
        /*0056*/ 	.short	(.L_3586 - .L_3585)
.L_3585:
        /*0058*/ 	.word	0x00000080
        /*005c*/ 	.word	0x00000001
        /*0060*/ 	.word	0x00000001


	//----- nvinfo : EIATTR_CRS_STACK_SIZE
	.align		4
.L_3586:
        /*0064*/ 	.byte	0x04, 0x1e
        /*0066*/ 	.short	(.L_3588 - .L_3587)
.L_3587:
        /*0068*/ 	.word	0x00000000


	//----- nvinfo : EIATTR_CBANK_PARAM_SIZE
	.align		4
.L_3588:
        /*006c*/ 	.byte	0x03, 0x19
        /*006e*/ 	.short	0x0038


	//----- nvinfo : EIATTR_PARAM_CBANK
	.align		4
        /*0070*/ 	.byte	0x04, 0x0a
        /*0072*/ 	.short	(.L_3590 - .L_3589)
	.align		4
.L_3589:
        /*0074*/ 	.word	index@(.nv.constant0._ZN2at6native29vectorized_elementwise_kernelILi8EZZZNS0_54_GLOBAL__N__d8c5977b_16_LinearAlgebra_cu_7dd49032_297216addr_kernel_cudaERNS_14TensorIteratorERKN3c106ScalarES8_ENKUlvE_clEvENKUlvE1_clEvEUliiiE0_St5arrayIPcLm4EEEEviT0_T1_)
        /*0078*/ 	.short	0x0210
        /*007a*/ 	.short	0x0038


	//----- nvinfo : EIATTR_SW_WAR
	.align		4
.L_3590:
        /*007c*/ 	.byte	0x04, 0x36
        /*007e*/ 	.short	(.L_3592 - .L_3591)
.L_3591:
        /*0080*/ 	.word	0x00000008
.L_3592:


//--------------------- .nv.info._ZN2at6native18elementwise_kernelILi128ELi4EZNS0_15gpu_kernel_implIZZZNS0_54_GLOBAL__N__d8c5977b_16_LinearAlgebra_cu_7dd49032_297216addr_kernel_cudaERNS_14TensorIteratorERKN3c106ScalarES9_ENKUlvE_clEvENKUlvE1_clEvEUliiiE_EEvRNS_18TensorIteratorBaseERKT_EUliE_EEviT1_ --------------------------
	.section	.nv.info._ZN2at6native18elementwise_kernelILi128ELi4EZNS0_15gpu_kernel_implIZZZNS0_54_GLOBAL__N__d8c5977b_16_LinearAlgebra_cu_7dd49032_297216addr_kernel_cudaERNS_14TensorIteratorERKN3c106ScalarES9_ENKUlvE_clEvENKUlvE1_clEvEUliiiE_EEvRNS_18TensorIteratorBaseERKT_EUliE_EEviT1_,"",@"SHT_CUDA_INFO"
	.sectionflags	@""
	.align	4


	//----- nvinfo : EIATTR_CUDA_API_VERSION
	.align		4
        /*0000*/ 	.byte	0x04, 0x37
        /*0002*/ 	.short	(.L_3594 - .L_3593)
.L_3593:
        /*0004*/ 	.word	0x00000082


	//----- nvinfo : EIATTR_KPARAM_INFO
	.align		4
.L_3594:
        /*0008*/ 	.byte	0x04, 0x17
        /*000a*/ 	.short	(.L_3596 - .L_3595)
.L_3595:
        /*000c*/ 	.word	0x00000000
        /*0010*/ 	.short	0x0001
        /*0012*/ 	.short	0x0008
        /*0014*/ 	.byte	0x00, 0xf0, 0x01, 0x0c


	//----- nvinfo : EIATTR_KPARAM_INFO
	.align		4
.L_3596:
        /*0018*/ 	.byte	0x04, 0x17
        /*001a*/ 	.short	(.L_3598 - .L_3597)
.L_3597:
        /*001c*/ 	.word	0x00000000
        /*0020*/ 	.short	0x0000
        /*0022*/ 	.short	0x0000
        /*0024*/ 	.byte	0x00, 0xf0, 0x11, 0x00


	//----- nvinfo : EIATTR_SPARSE_MMA_MASK
	.align		4
.L_3598:
        /*0028*/ 	.byte	0x03, 0x50
        /*002a*/ 	.short	0x0000


	//----- nvinfo : EIATTR_MAXREG_COUNT
	.align		4
        /*002c*/ 	.byte	0x03, 0x1b
        /*002e*/ 	.short	0x0080


	//----- nvinfo : EIATTR_EXTERNS
	.align		4
        /*0030*/ 	.byte	0x04, 0x0f
        /*0032*/ 	.short	(.L_3600 - .L_3599)


	//   ....[0]....
	.align		4
.L_3599:
        /*0034*/ 	.word	index@(__assertfail)


	//----- nvinfo : EIATTR_MERCURY_ISA_VERSION
	.align		4
.L_3600:
        /*0038*/ 	.byte	0x03, 0x5f
        /*003a*/ 	.short	0x0101


	//----- nvinfo : EIATTR_SYSCALL_OFFSETS
	.align		4
        /*003c*/ 	.byte	0x04, 0x46
        /*003e*/ 	.short	(.L_3602 - .L_3601)


	//   ....[0]....
.L_3601:
        /*0040*/ 	.word	0x00001860


	//   ....[1]....
        /*0044*/ 	.word	0x00002620


	//   ....[2]....
        /*0048*/ 	.word	0x00003420


	//   ....[3]....
        /*004c*/ 	.word	0x00004280


	//   ....[4]....
        /*0050*/ 	.word	0x00005b10


	//   ....[5]....
        /*0054*/ 	.word	0x000068d0


	//   ....[6]....
        /*0058*/ 	.word	0x000076d0


	//   ....[7]....
        /*005c*/ 	.word	0x00008530


	//   ....[8]....
        /*0060*/ 	.word	0x00009db0


	//   ....[9]....
        /*0064*/ 	.word	0x0000ab70


	//   ....[10]....
        /*0068*/ 	.word	0x0000b970


	//   ....[11]....
        /*006c*/ 	.word	0x0000c7d0


	//   ....[12]....
        /*0070*/ 	.word	0x0000e040


	//   ....[13]....
        /*0074*/ 	.word	0x0000ee00


	//   ....[14]....
        /*0078*/ 	.word	0x0000fc00


	//   ....[15]....
        /*007c*/ 	.word	0x00010a60


	//----- nvinfo : EIATTR_EXIT_INSTR_OFFSETS
	.align		4
.L_3602:
        /*0080*/ 	.byte	0x04, 0x1c
        /*0082*/ 	.short	(.L_3604 - .L_3603)


	//   ....[0]....
.L_3603:
        /*0084*/ 	.word	0x0000c870


	//   ....[1]....
        /*0088*/ 	.word	0x0000fd50


	//   ....[2]....
        /*008c*/ 	.word	0x0000fd70


	//   ....[3]....
        /*0090*/ 	.word	0x0000fe00


	//   ....[4]....
        /*0094*/ 	.word	0x0000fe20


	//   ....[5]....
        /*0098*/ 	.word	0x0000fe40


	//   ....[6]....
        /*009c*/ 	.word	0x0000fed0


	//   ....[7]....
        /*00a0*/ 	.word	0x0000ff10


	//   ....[8]....
        /*00a4*/ 	.word	0x0000ffb0


	//   ....[9]....
        /*00a8*/ 	.word	0x00010000


	//   ....[10]....
        /*00ac*/ 	.word	0x00010030


	//   ....[11]....
        /*00b0*/ 	.word	0x000100f0


	//   ....[12]....
        /*00b4*/ 	.word	0x00010130


	//   ....[13]....
        /*00b8*/ 	.word	0x000102c0


	//   ....[14]....
        /*00bc*/ 	.word	0x00010420


	//   ....[15]....
        /*00c0*/ 	.word	0x00010460


	//   ....[16]....
        /*00c4*/ 	.word	0x00010500


	//   ....[17]....
        /*00c8*/ 	.word	0x00010680


	//   ....[18]....
        /*00cc*/ 	.word	0x00010800


	//   ....[19]....
        /*00d0*/ 	.word	0x00010960


	//   ....[20]....
        /*00d4*/ 	.word	0x00010a70


	//   ....[21]....
        /*00d8*/ 	.word	0x00010aa0


	//   ....[22]....
        /*00dc*/ 	.word	0x00010ac0


	//----- nvinfo : EIATTR_MAX_THREADS
	.align		4
.L_3604:
        /*00e0*/ 	.byte	0x04, 0x05
        /*00e2*/ 	.short	(.L_3606 - .L_3605)
.L_3605:
        /*00e4*/ 	.word	0x00000080
        /*00e8*/ 	.word	0x00000001
        /*00ec*/ 	.word	0x00000001


	//----- nvinfo : EIATTR_CRS_STACK_SIZE
	.align		4
.L_3606:
        /*00f0*/ 	.byte	0x04, 0x1e
        /*00f2*/ 	.short	(.L_3608 - .L_3607)
.L_3607:
        /*00f4*/ 	.word	0x00000000


	//----- nvinfo : EIATTR_CBANK_PARAM_SIZE
	.align		4
.L_3608:
        /*00f8*/ 	.byte	0x03, 0x19
        /*00fa*/ 	.short	0x0308


	//----- nvinfo : EIATTR_PARAM_CBANK
	.align		4
        /*00fc*/ 	.byte	0x04, 0x0a
        /*00fe*/ 	.short	(.L_3610 - .L_3609)
	.align		4
.L_3609:
        /*0100*/ 	.word	index@(.nv.constant0._ZN2at6native18elementwise_kernelILi128ELi4EZNS0_15gpu_kernel_implIZZZNS0_54_GLOBAL__N__d8c5977b_16_LinearAlgebra_cu_7dd49032_297216addr_kernel_cudaERNS_14TensorIteratorERKN3c106ScalarES9_ENKUlvE_clEvENKUlvE1_clEvEUliiiE_EEvRNS_18TensorIteratorBaseERKT_EUliE_EEviT1_)
        /*0104*/ 	.short	0x0210
        /*0106*/ 	.short	0x0308


	//----- nvinfo : EIATTR_SW_WAR
	.align		4
.L_3610:
        /*0108*/ 	.byte	0x04, 0x36
        /*010a*/ 	.short	(.L_3612 - .L_3611)
.L_3611:
        /*010c*/ 	.word	0x00000008
.L_3612:


//--------------------- .nv.info._ZN2at6native27unrolled_elementwise_kernelIZZZNS0_54_GLOBAL__N__d8c5977b_16_LinearAlgebra_cu_7dd49032_297216addr_kernel_cudaERNS_14TensorIteratorERKN3c106ScalarES8_ENKUlvE_clEvENKUlvE1_clEvEUliiiE_St5arrayIPcLm4EELi4E23TrivialOffsetCalculatorILi3EjESF_ILi1EjENS0_6memory12LoadWithCastILi3EEENSI_13StoreWithCastILi1EEEEEviT_T0_T2_T3_T4_T5_ --------------------------
	.section	.nv.info._ZN2at6native27unrolled_elementwise_kernelIZZZNS0_54_GLOBAL__N__d8c5977b_16_LinearAlgebra_cu_7dd49032_297216addr_kernel_cudaERNS_14TensorIteratorERKN3c106ScalarES8_ENKUlvE_clEvENKUlvE1_clEvEUliiiE_St5arrayIPcLm4EELi4E23TrivialOffsetCalculatorILi3EjESF_ILi1EjENS0_6memory12LoadWithCastILi3EEENSI_13StoreWithCastILi1EEEEEviT_T0_T2_T3_T4_T5_,"",@"SHT_CUDA_INFO"
	.sectionflags	@""
	.align	4


	//----- nvinfo : EIATTR_CUDA_API_VERSION
	.align		4
        /*0000*/ 	.byte	0x04, 0x37
        /*0002*/ 	.short	(.L_3614 - .L_3613)
.L_3613:
        /*0004*/ 	.word	0x00000082


	//----- nvinfo : EIATTR_KPARAM_INFO
	.align		4
.L_3614:
        /*0008*/ 	.byte	0x04, 0x17
        /*000a*/ 	.short	(.L_3616 - .L_3615)
.L_3615:
        /*000c*/ 	.word	0x00000000
        /*0010*/ 	.short	0x0006
        /*0012*/ 	.short	0x004c
        /*0014*/ 	.byte	0x00, 0xf0, 0x21, 0x00


	//----- nvinfo : EIATTR_KPARAM_INFO
	.align		4
.L_3616:
        /*0018*/ 	.byte	0x04, 0x17
        /*001a*/ 	.short	(.L_3618 - .L_3617)
.L_3617:
        /*001c*/ 	.word	0x00000000
        /*0020*/ 	.short	0x0005
        /*0022*/ 	.short	0x003c
        /*0024*/ 	.byte	0x00, 0xf0, 0x41, 0x00


	//----- nvinfo : EIATTR_KPARAM_INFO
	.align		4
.L_3618:
        /*0028*/ 	.byte	0x04, 0x17
        /*002a*/ 	.short	(.L_3620 - .L_3619)
.L_3619:
        /*002c*/ 	.word	0x00000000
        /*0030*/ 	.short	0x0004
        /*0032*/ 	.short	0x0039
        /*0034*/ 	.byte	0x00, 0xf0, 0x05, 0x00


	//----- nvinfo : EIATTR_KPARAM_INFO
	.align		4
.L_3620:
        /*0038*/ 	.byte	0x04, 0x17
        /*003a*/ 	.short	(.L_3622 - .L_3621)
.L_3621:
        /*003c*/ 	.word	0x00000000
        /*0040*/ 	.short	0x0003
        /*0042*/ 	.short	0x0038
        /*0044*/ 	.byte	0x00, 0xf0, 0x05, 0x00


	//----- nvinfo : EIATTR_KPARAM_INFO
	.align		4
.L_3622:
        /*0048*/ 	.byte	0x04, 0x17
        /*004a*/ 	.short	(.L_3624 - .L_3623)
.L_3623:
        /*004c*/ 	.word	0x00000000
        /*0050*/ 	.short	0x0002
        /*0052*/ 	.short	0x0018
        /*0054*/ 	.byte	0x00, 0xf0, 0x81, 0x00


	//----- nvinfo : EIATTR_KPARAM_INFO
	.align		4
.L_3624:
        /*0058*/ 	.byte	0x04, 0x17
        /*005a*/ 	.short	(.L_3626 - .L_3625)
.L_3625:
        /*005c*/ 	.word	0x00000000
        /*0060*/ 	.short	0x0001
        /*0062*/ 	.short	0x0008
        /*0064*/ 	.byte	0x00, 0xf0, 0x41, 0x00


	//----- nvinfo : EIATTR_KPARAM_INFO
	.align		4
.L_3626:
        /*0068*/ 	.byte	0x04, 0x17
        /*006a*/ 	.short	(.L_3628 - .L_3627)
.L_3627:
        /*006c*/ 	.word	0x00000000
        /*0070*/ 	.short	0x0000
        /*0072*/ 	.short	0x0000
        /*0074*/ 	.byte	0x00, 0xf0, 0x11, 0x00


	//----- nvinfo : EIATTR_SPARSE_MMA_MASK
	.align		4
.L_3628:
        /*0078*/ 	.byte	0x03, 0x50
        /*007a*/ 	.short	0x0000


	//----- nvinfo : EIATTR_MAXREG_COUNT
	.align		4
        /*007c*/ 	.byte	0x03, 0x1b
        /*007e*/ 	.short	0x00ff


	//----- nvinfo : EIATTR_EXTERNS
	.align		4
        /*0080*/ 	.byte	0x04, 0x0f
        /*0082*/ 	.short	(.L_3630 - .L_3629)


	//   ....[0]....
	.align		4
.L_3629:
        /*0084*/ 	.word	index@(__assertfail)


	//----- nvinfo : EIATTR_MERCURY_ISA_VERSION
	.align		4
.L_3630:
        /*0088*/ 	.byte	0x03, 0x5f
        /*008a*/ 	.short	0x0101


	//----- nvinfo : EIATTR_SYSCALL_OFFSETS
	.align		4
        /*008c*/ 	.byte	0x04, 0x46
        /*008e*/ 	.short	(.L_3632 - .L_3631)


	//   ....[0]....
.L_3631:
        /*0090*/ 	.word	0x00000270


	//   ....[1]....
        /*0094*/ 	.word	0x00001050


	//   ....[2]....
        /*0098*/ 	.word	0x00001e60


	//   ....[3]....
        /*009c*/ 	.word	0x000020a0


	//   ....[4]....
        /*00a0*/ 	.word	0x00002e70


	//   ....[5]....
        /*00a4*/ 	.word	0x00003c80


	//   ....[6]....
        /*00a8*/ 	.word	0x00003ed0


	//   ....[7]....
        /*00ac*/ 	.word	0x00004cb0


	//   ....[8]....
        /*00b0*/ 	.word	0x00005ad0


	//   ....[9]....
        /*00b4*/ 	.word	0x00005d00


	//   ....[10]....
        /*00b8*/ 	.word	0x00006ae0


	//   ....[11]....
        /*00bc*/ 	.word	0x000078f0


	//   ....[12]....
        /*00c0*/ 	.word	0x00008880


	//   ....[13]....
        /*00c4*/ 	.word	0x00009760


	//   ....[14]....
        /*00c8*/ 	.word	0x0000a630


	//   ....[15]....
        /*00cc*/ 	.word	0x0000b500


	//----- nvinfo : EIATTR_EXIT_INSTR_OFFSETS
	.align		4
.L_3632:
        /*00d0*/ 	.byte	0x04, 0x1c
        /*00d2*/ 	.short	(.L_3634 - .L_3633)


	//   ....[0]....
.L_3633:
        /*00d4*/ 	.word	0x0000a6c0


	//   ....[1]....
        /*00d8*/ 	.word	0x0000a7f0


	//   ....[2]....
        /*00dc*/ 	.word	0x0000a810


	//   ....[3]....
        /*00e0*/ 	.word	0x0000a8a0


	//   ....[4]....
        /*00e4*/ 	.word	0x0000a8c0


	//   ....[5]....
        /*00e8*/ 	.word	0x0000a8e0


	//   ....[6]....
        /*00ec*/ 	.word	0x0000a970


	//   ....[7]....
        /*00f0*/ 	.word	0x0000a9b0


	//   ....[8]....
        /*00f4*/ 	.word	0x0000aa50


	//   ....[9]....
        /*00f8*/ 	.word	0x0000aaa0


	//   ....[10]....
        /*00fc*/ 	.word	0x0000aad0


	//   ....[11]....
        /*0100*/ 	.word	0x0000ab90


	//   ....[12]....
        /*0104*/ 	.word	0x0000abd0


	//   ....[13]....
        /*0108*/ 	.word	0x0000ad60


	//   ....[14]....
        /*010c*/ 	.word	0x0000aec0


	//   ....[15]....
        /*0110*/ 	.word	0x0000af00


	//   ....[16]....
        /*0114*/ 	.word	0x0000afa0


	//   ....[17]....
        /*0118*/ 	.word	0x0000b120


	//   ....[18]....
        /*011c*/ 	.word	0x0000b2a0


	//   ....[19]....
        /*0120*/ 	.word	0x0000b400


	//   ....[20]....
        /*0124*/ 	.word	0x0000b510


	//   ....[21]....
        /*0128*/ 	.word	0x0000b540


	//   ....[22]....
        /*012c*/ 	.word	0x0000b560


	//----- nvinfo : EIATTR_MAX_THREADS
	.align		4
.L_3634:
        /*0130*/ 	.byte	0x04, 0x05
        /*0132*/ 	.short	(.L_3636 - .L_3635)
.L_3635:
        /*0134*/ 	.word	0x00000080
        /*0138*/ 	.word	0x00000001
        /*013c*/ 	.word	0x00000001


	//----- nvinfo : EIATTR_CRS_STACK_SIZE
	.align		4
.L_3636:
        /*0140*/ 	.byte	0x04, 0x1e
        /*0142*/ 	.short	(.L_3638 - .L_3637)
.L_3637:
        /*0144*/ 	.word	0x00000000


	//----- nvinfo : EIATTR_CBANK_PARAM_SIZE
	.align		4
.L_3638:
        /*0148*/ 	.byte	0x03, 0x19
        /*014a*/ 	.short	0x0054


	//----- nvinfo : EIATTR_PARAM_CBANK
	.align		4
        /*014c*/ 	.byte	0x04, 0x0a
        /*014e*/ 	.short	(.L_3640 - .L_3639)
	.align		4
.L_3639:
        /*0150*/ 	.word	index@(.nv.constant0._ZN2at6native27unrolled_elementwise_kernelIZZZNS0_54_GLOBAL__N__d8c5977b_16_LinearAlgebra_cu_7dd49032_297216addr_kernel_cudaERNS_14TensorIteratorERKN3c106ScalarES8_ENKUlvE_clEvENKUlvE1_clEvEUliiiE_St5arrayIPcLm4EELi4E23TrivialOffsetCalculatorILi3EjESF_ILi1EjENS0_6memory12LoadWithCastILi3EEENSI_13StoreWithCastILi1EEEEEviT_T0_T2_T3_T4_T5_)
        /*0154*/ 	.short	0x0210
        /*0156*/ 	.short	0x0054


	//----- nvinfo : EIATTR_SW_WAR
	.align		4
.L_3640:
        /*0158*/ 	.byte	0x04, 0x36
        /*015a*/ 	.short	(.L_3642 - .L_3641)
.L_3641:
        /*015c*/ 	.word	0x00000008
.L_3642:


//--------------------- .nv.info._ZN2at6native18elementwise_kernelILi128ELi2EZNS0_22gpu_kernel_impl_nocastIZZZNS0_54_GLOBAL__N__d8c5977b_16_LinearAlgebra_cu_7dd49032_297216addr_kernel_cudaERNS_14TensorIteratorERKN3c106ScalarES9_ENKUlvE_clEvENKUlvE1_clEvEUliiiE_EEvRNS_18TensorIteratorBaseERKT_EUliE_EEviT1_ --------------------------
	.section	.nv.info._ZN2at6native18elementwise_kernelILi128ELi2EZNS0_22gpu_kernel_impl_nocastIZZZNS0_54_GLOBAL__N__d8c5977b_16_LinearAlgebra_cu_7dd49032_297216addr_kernel_cudaERNS_14TensorIteratorERKN3c106ScalarES9_ENKUlvE_clEvENKUlvE1_clEvEUliiiE_EEvRNS_18TensorIteratorBaseERKT_EUliE_EEviT1_,"",@"SHT_CUDA_INFO"
	.sectionflags	@""
	.align	4


	//----- nvinfo : EIATTR_CUDA_API_VERSION
	.align		4
        /*0000*/ 	.byte	0x04, 0x37
        /*0002*/ 	.short	(.L_3644 - .L_3643)
.L_3643:
        /*0004*/ 	.word	0x00000082


	//----- nvinfo : EIATTR_KPARAM_INFO
	.align		4
.L_3644:
        /*0008*/ 	.byte	0x04, 0x17
        /*000a*/ 	.short	(.L_3646 - .L_3645)
.L_3645:
        /*000c*/ 	.word	0x00000000
        /*0010*/ 	.short	0x0001
        /*0012*/ 	.short	0x0008
        /*0014*/ 	.byte	0x00, 0xf0, 0xe1, 0x0b


	//----- nvinfo : EIATTR_KPARAM_INFO
	.align		4
.L_3646:
        /*0018*/ 	.byte	0x04, 0x17
        /*001a*/ 	.short	(.L_3648 - .L_3647)
.L_3647:
        /*001c*/ 	.word	0x00000000
        /*0020*/ 	.short	0x0000
        /*0022*/ 	.short	0x0000
        /*0024*/ 	.byte	0x00, 0xf0, 0x11, 0x00


	//----- nvinfo : EIATTR_SPARSE_MMA_MASK
	.align		4
.L_3648:
        /*0028*/ 	.byte	0x03, 0x50
        /*002a*/ 	.short	0x0000


	//----- nvinfo : EIATTR_MAXREG_COUNT
	.align		4
        /*002c*/ 	.byte	0x03, 0x1b
        /*002e*/ 	.short	0x0080


	//----- nvinfo : EIATTR_MERCURY_ISA_VERSION
	.align		4
        /*0030*/ 	.byte	0x03, 0x5f
        /*0032*/ 	.short	0x0101


	//----- nvinfo : EIATTR_EXIT_INSTR_OFFSETS
	.align		4
        /*0034*/ 	.byte	0x04, 0x1c
        /*0036*/ 	.short	(.L_3650 - .L_3649)


	//   ....[0]....
.L_3649:
        /*0038*/ 	.word	0x000017d0


	//   ....[1]....
        /*003c*/ 	.word	0x00002ee0


	//----- nvinfo : EIATTR_MAX_THREADS
	.align		4
.L_3650:
        /*0040*/ 	.byte	0x04, 0x05
        /*0042*/ 	.short	(.L_3652 - .L_3651)
.L_3651:
        /*0044*/ 	.word	0x00000080
        /*0048*/ 	.word	0x00000001
        /*004c*/ 	.word	0x00000001


	//----- nvinfo : EIATTR_CRS_STACK_SIZE
	.align		4
.L_3652:
        /*0050*/ 	.byte	0x04, 0x1e
        /*0052*/ 	.short	(.L_3654 - .L_3653)
.L_3653:
        /*0054*/ 	.word	0x00000000


	//----- nvinfo : EIATTR_CBANK_PARAM_SIZE
	.align		4
.L_3654:
        /*0058*/ 	.byte	0x03, 0x19
        /*005a*/ 	.short	0x0300


	//----- nvinfo : EIATTR_PARAM_CBANK
	.align		4
        /*005c*/ 	.byte	0x04, 0x0a
        /*005e*/ 	.short	(.L_3656 - .L_3655)
	.align		4
.L_3655:
        /*0060*/ 	.word	index@(.nv.constant0._ZN2at6native18elementwise_kernelILi128ELi2EZNS0_22gpu_kernel_impl_nocastIZZZNS0_54_GLOBAL__N__d8c5977b_16_LinearAlgebra_cu_7dd49032_297216addr_kernel_cudaERNS_14TensorIteratorERKN3c106ScalarES9_ENKUlvE_clEvENKUlvE1_clEvEUliiiE_EEvRNS_18TensorIteratorBaseERKT_EUliE_EEviT1_)
        /*0064*/ 	.short	0x0210
        /*0066*/ 	.short	0x0300


	//----- nvinfo : EIATTR_SW_WAR
	.align		4
.L_3656:
        /*0068*/ 	.byte	0x04, 0x36
        /*006a*/ 	.short	(.L_3658 - .L_3657)
.L_3657:
        /*006c*/ 	.word	0x00000008
.L_3658:


//--------------------- .nv.info._ZN2at6native27unrolled_elementwise_kernelIZZZNS0_54_GLOBAL__N__d8c5977b_16_LinearAlgebra_cu_7dd49032_297216addr_kernel_cudaERNS_14TensorIteratorERKN3c106ScalarES8_ENKUlvE_clEvENKUlvE1_clEvEUliiiE_St5arrayIPcLm4EELi4E23TrivialOffsetCalculatorILi3EjESF_ILi1EjENS0_6memory15LoadWithoutCastENSI_16StoreWithoutCastEEEviT_T0_T2_T3_T4_T5_ --------------------------
	.section	.nv.info._ZN2at6native27unrolled_elementwise_kernelIZZZNS0_54_GLOBAL__N__d8c5977b_16_LinearAlgebra_cu_7dd49032_297216addr_kernel_cudaERNS_14TensorIteratorERKN3c106ScalarES8_ENKUlvE_clEvENKUlvE1_clEvEUliiiE_St5arrayIPcLm4EELi4E23TrivialOffsetCalculatorILi3EjESF_ILi1EjENS0_6memory15LoadWithoutCastENSI_16StoreWithoutCastEEEviT_T0_T2_T3_T4_T5_,"",@"SHT_CUDA_INFO"
	.sectionflags	@""
	.align	4


	//----- nvinfo : EIATTR_CUDA_API_VERSION
	.align		4
        /*0000*/ 	.byte	0x04, 0x37
        /*0002*/ 	.short	(.L_3660 - .L_3659)
.L_3659:
        /*0004*/ 	.word	0x00000082


	//----- nvinfo : EIATTR_KPARAM_INFO
	.align		4
.L_3660:
        /*0008*/ 	.byte	0x04, 0x17
        /*000a*/ 	.short	(.L_3662 - .L_3661)
.L_3661:
        /*000c*/ 	.word	0x00000000
        /*0010*/ 	.short	0x0006
        /*0012*/ 	.short	0x003b
        /*0014*/ 	.byte	0x00, 0xf0, 0x05, 0x00


	//----- nvinfo : EIATTR_KPARAM_INFO
	.align		4
.L_3662:
        /*0018*/ 	.byte	0x04, 0x17
        /*001a*/ 	.short	(.L_3664 - .L_3663)
.L_3663:
        /*001c*/ 	.word	0x00000000
        /*0020*/ 	.short	0x0005
        /*0022*/ 	.short	0x003a
        /*0024*/ 	.byte	0x00, 0xf0, 0x05, 0x00


	//----- nvinfo : EIATTR_KPARAM_INFO
	.align		4
.L_3664:
        /*0028*/ 	.byte	0x04, 0x17
        /*002a*/ 	.short	(.L_3666 - .L_3665)
.L_3665:
        /*002c*/ 	.word	0x00000000
        /*0030*/ 	.short	0x0004
        /*0032*/ 	.short	0x0039
        /*0034*/ 	.byte	0x00, 0xf0, 0x05, 0x00


	//----- nvinfo : EIATTR_KPARAM_INFO
	.align		4
.L_3666:
        /*0038*/ 	.byte	0x04, 0x17
        /*003a*/ 	.short	(.L_3668 - .L_3667)
.L_3667:
        /*003c*/ 	.word	0x00000000
        /*0040*/ 	.short	0x0003
        /*0042*/ 	.short	0x0038
        /*0044*/ 	.byte	0x00, 0xf0, 0x05, 0x00


	//----- nvinfo : EIATTR_KPARAM_INFO
	.align		4
.L_3668:
        /*0048*/ 	.byte	0x04, 0x17
        /*004a*/ 	.short	(.L_3670 - .L_3669)
.L_3669:
        /*004c*/ 	.word	0x00000000
        /*0050*/ 	.short	0x0002
        /*0052*/ 	.short	0x0018
        /*0054*/ 	.byte	0x00, 0xf0, 0x81, 0x00


	//----- nvinfo : EIATTR_KPARAM_INFO
	.align		4
.L_3670:
        /*0058*/ 	.byte	0x04, 0x17
        /*005a*/ 	.short	(.L_3672 - .L_3671)
.L_3671:
        /*005c*/ 	.word	0x00000000
        /*0060*/ 	.short	0x0001
        /*0062*/ 	.short	0x0008
        /*0064*/ 	.byte	0x00, 0xf0, 0x41, 0x00


	//----- nvinfo : EIATTR_KPARAM_INFO
	.align		4
.L_3672:
        /*0068*/ 	.byte	0x04, 0x17
        /*006a*/ 	.short	(.L_3674 - .L_3673)
.L_3673:
        /*006c*/ 	.word	0x00000000
        /*0070*/ 	.short	0x0000
        /*0072*/ 	.short	0x0000
        /*0074*/ 	.byte	0x00, 0xf0, 0x11, 0x00


	//----- nvinfo : EIATTR_SPARSE_MMA_MASK
	.align		4
.L_3674:
        /*0078*/ 	.byte	0x03, 0x50
        /*007a*/ 	.short	0x0000


	//----- nvinfo : EIATTR_MAXREG_COUNT
	.align		4
        /*007c*/ 	.byte	0x03, 0x1b
        /*007e*/ 	.short	0x00ff


	//----- nvinfo : EIATTR_MERCURY_ISA_VERSION
	.align		4
        /*0080*/ 	.byte	0x03, 0x5f
        /*0082*/ 	.short	0x0101


	//----- nvinfo : EIATTR_EXIT_INSTR_OFFSETS
	.align		4
        /*0084*/ 	.byte	0x04, 0x1c
        /*0086*/ 	.short	(.L_3676 - .L_3675)


	//   ....[0]....
.L_3675:
        /*0088*/ 	.word	0x000004f0


	//   ....[1]....
        /*008c*/ 	.word	0x00000550


	//----- nvinfo : EIATTR_MAX_THREADS
	.align		4
.L_3676:
        /*0090*/ 	.byte	0x04, 0x05
        /*0092*/ 	.short	(.L_3678 - .L_3677)
.L_3677:
        /*0094*/ 	.word	0x00000080
        /*0098*/ 	.word	0x00000001
        /*009c*/ 	.word	0x00000001


	//----- nvinfo : EIATTR_CRS_STACK_SIZE
	.align		4
.L_3678:
        /*00a0*/ 	.byte	0x04, 0x1e
        /*00a2*/ 	.short	(.L_3680 - .L_3679)
.L_3679:
        /*00a4*/ 	.word	0x00000000


	//----- nvinfo : EIATTR_CBANK_PARAM_SIZE
	.align		4
.L_3680:
        /*00a8*/ 	.byte	0x03, 0x19
        /*00aa*/ 	.short	0x003c


	//----- nvinfo : EIATTR_PARAM_CBANK
	.align		4
        /*00ac*/ 	.byte	0x04, 0x0a
        /*00ae*/ 	.short	(.L_3682 - .L_3681)
	.align		4
.L_3681:
        /*00b0*/ 	.word	index@(.nv.constant0._ZN2at6native27unrolled_elementwise_kernelIZZZNS0_54_GLOBAL__N__d8c5977b_16_LinearAlgebra_cu_7dd49032_297216addr_kernel_cudaERNS_14TensorIteratorERKN3c106ScalarES8_ENKUlvE_clEvENKUlvE1_clEvEUliiiE_St5arrayIPcLm4EELi4E23TrivialOffsetCalculatorILi3EjESF_ILi1EjENS0_6memory15LoadWithoutCastENSI_16StoreWithoutCastEEEviT_T0_T2_T3_T4_T5_)
        /*00b4*/ 	.short	0x0210
        /*00b6*/ 	.short	0x003c


	//----- nvinfo : EIATTR_SW_WAR
	.align		4
.L_3682:
        /*00b8*/ 	.byte	0x04, 0x36
        /*00ba*/ 	.short	(.L_3684 - .L_3683)
.L_3683:
        /*00bc*/ 	.word	0x00000008
.L_3684:


//--------------------- .nv.info._ZN2at6native29vectorized_elementwise_kernelILi2EZZZNS0_54_GLOBAL__N__d8c5977b_16_LinearAlgebra_cu_7dd49032_297216addr_kernel_cudaERNS_14TensorIteratorERKN3c106ScalarES8_ENKUlvE_clEvENKUlvE1_clEvEUliiiE_St5arrayIPcLm4EEEEviT0_T1_ --------------------------
	.section	.nv.info._ZN2at6native29vectorized_elementwise_kernelILi2EZZZNS0_54_GLOBAL__N__d8c5977b_16_LinearAlgebra_cu_7dd49032_297216addr_kernel_cudaERNS_14TensorIteratorERKN3c106ScalarES8_ENKUlvE_clEvENKUlvE1_clEvEUliiiE_St5arrayIPcLm4EEEEviT0_T1_,"",@"SHT_CUDA_INFO"
	.sectionflags	@""
	.align	4


	//----- nvinfo : EIATTR_CUDA_API_VERSION
	.align		4
        /*0000*/ 	.byte	0x04, 0x37
        /*0002*/ 	.short	(.L_3686 - .L_3685)
.L_3685:
        /*0004*/ 	.word	0x00000082


	//----- nvinfo : EIATTR_KPARAM_INFO
	.align		4
.L_3686:
        /*0008*/ 	.byte	0x04, 0x17
        /*000a*/ 	.short	(.L_3688 - .L_3687)
.L_3687:
        /*000c*/ 	.word	0x00000000
        /*0010*/ 	.short	0x0002
        /*0012*/ 	.short	0x0018
        /*0014*/ 	.byte	0x00, 0xf0, 0x81, 0x00


	//----- nvinfo : EIATTR_KPARAM_INFO
	.align		4
.L_3688:
        /*0018*/ 	.byte	0x04, 0x17
        /*001a*/ 	.short	(.L_3690 - .L_3689)
.L_3689:
        /*001c*/ 	.word	0x00000000
        /*0020*/ 	.short	0x0001
        /*0022*/ 	.short	0x0008
        /*0024*/ 	.byte	0x00, 0xf0, 0x41, 0x00


	//----- nvinfo : EIATTR_KPARAM_INFO
	.align		4
.L_3690:
        /*0028*/ 	.byte	0x04, 0x17
        /*002a*/ 	.short	(.L_3692 - .L_3691)
.L_3691:
        /*002c*/ 	.word	0x00000000
        /*0030*/ 	.short	0x0000
        /*0032*/ 	.short	0x0000
        /*0034*/ 	.byte	0x00, 0xf0, 0x11, 0x00


	//----- nvinfo : EIATTR_SPARSE_MMA_MASK
	.align		4
.L_3692:
        /*0038*/ 	.byte	0x03, 0x50
        /*003a*/ 	.short	0x0000


	//----- nvinfo : EIATTR_MAXREG_COUNT
	.align		4
        /*003c*/ 	.byte	0x03, 0x1b
        /*003e*/ 	.short	0x00ff


	//----- nvinfo : EIATTR_MERCURY_ISA_VERSION
	.align		4
        /*0040*/ 	.byte	0x03, 0x5f
        /*0042*/ 	.short	0x0101


	//----- nvinfo : EIATTR_EXIT_INSTR_OFFSETS
	.align		4
        /*0044*/ 	.byte	0x04, 0x1c
        /*0046*/ 	.short	(.L_3694 - .L_3693)


	//   ....[0]....
.L_3693:
        /*0048*/ 	.word	0x000002f0


	//   ....[1]....
        /*004c*/ 	.word	0x00000cc0


	//   ....[2]....
        /*0050*/ 	.word	0x00000d10


	//----- nvinfo : EIATTR_MAX_THREADS
	.align		4
.L_3694:
        /*0054*/ 	.byte	0x04, 0x05
        /*0056*/ 	.short	(.L_3696 - .L_3695)
.L_3695:
        /*0058*/ 	.word	0x00000080
        /*005c*/ 	.word	0x00000001
        /*0060*/ 	.word	0x00000001


	//----- nvinfo : EIATTR_CRS_STACK_SIZE
	.align		4
.L_3696:
        /*0064*/ 	.byte	0x04, 0x1e
        /*0066*/ 	.short	(.L_3698 - .L_3697)
.L_3697:
        /*0068*/ 	.word	0x00000000


	//----- nvinfo : EIATTR_CBANK_PARAM_SIZE
	.align		4
.L_3698:
        /*006c*/ 	.byte	0x03, 0x19
        /*006e*/ 	.short	0x0038


	//----- nvinfo : EIATTR_PARAM_CBANK
	.align		4
        /*0070*/ 	.byte	0x04, 0x0a
        /*0072*/ 	.short	(.L_3700 - .L_3699)
	.align		4
.L_3699:
        /*0074*/ 	.word	index@(.nv.constant0._ZN2at6native29vectorized_elementwise_kernelILi2EZZZNS0_54_GLOBAL__N__d8c5977b_16_LinearAlgebra_cu_7dd49032_297216addr_kernel_cudaERNS_14TensorIteratorERKN3c106ScalarES8_ENKUlvE_clEvENKUlvE1_clEvEUliiiE_St5arrayIPcLm4EEEEviT0_T1_)
        /*0078*/ 	.short	0x0210
        /*007a*/ 	.short	0x0038


	//----- nvinfo : EIATTR_SW_WAR
	.align		4
.L_3700:
        /*007c*/ 	.byte	0x04, 0x36
        /*007e*/ 	.short	(.L_3702 - .L_3701)
.L_3701:
        /*0080*/ 	.word	0x00000008
.L_3702:


//--------------------- .nv.info._ZN2at6native29vectorized_elementwise_kernelILi4EZZZNS0_54_GLOBAL__N__d8c5977b_16_LinearAlgebra_cu_7dd49032_297216addr_kernel_cudaERNS_14TensorIteratorERKN3c106ScalarES8_ENKUlvE_clEvENKUlvE1_clEvEUliiiE_St5arrayIPcLm4EEEEviT0_T1_ --------------------------
	.section	.nv.info._ZN2at6native29vectorized_elementwise_kernelILi4EZZZNS0_54_GLOBAL__N__d8c5977b_16_LinearAlgebra_cu_7dd49032_297216addr_kernel_cudaERNS_14TensorIteratorERKN3c106ScalarES8_ENKUlvE_clEvENKUlvE1_clEvEUliiiE_St5arrayIPcLm4EEEEviT0_T1_,"",@"SHT_CUDA_INFO"
	.sectionflags	@""
	.align	4


	//----- nvinfo : EIATTR_CUDA_API_VERSION
	.align		4
        /*0000*/ 	.byte	0x04, 0x37
        /*0002*/ 	.short	(.L_3704 - .L_3703)
.L_3703:
        /*0004*/ 	.word	0x00000082


	//----- nvinfo : EIATTR_KPARAM_INFO
	.align		4
.L_3704:
        /*0008*/ 	.byte	0x04, 0x17
        /*000a*/ 	.short	(.L_3706 - .L_3705)
.L_3705:
        /*000c*/ 	.word	0x00000000
        /*0010*/ 	.short	0x0002
        /*0012*/ 	.short	0x0018
        /*0014*/ 	.byte	0x00, 0xf0, 0x81, 0x00


	//----- nvinfo : EIATTR_KPARAM_INFO
	.align		4
.L_3706:
        /*0018*/ 	.byte	0x04, 0x17
        /*001a*/ 	.short	(.L_3708 - .L_3707)
.L_3707:
        /*001c*/ 	.word	0x00000000
        /*0020*/ 	.short	0x0001
        /*0022*/ 	.short	0x0008
        /*0024*/ 	.byte	0x00, 0xf0, 0x41, 0x00


	//----- nvinfo : EIATTR_KPARAM_INFO
	.align		4
.L_3708:
        /*0028*/ 	.byte	0x04, 0x17
        /*002a*/ 	.short	(.L_3710 - .L_3709)
.L_3709:
        /*002c*/ 	.word	0x00000000
        /*0030*/ 	.short	0x0000
        /*0032*/ 	.short	0x0000
        /*0034*/ 	.byte	0x00, 0xf0, 0x11, 0x00


	//----- nvinfo : EIATTR_SPARSE_MMA_MASK
	.align		4
.L_3710:
        /*0038*/ 	.byte	0x03, 0x50
        /*003a*/ 	.short	0x0000


	//----- nvinfo : EIATTR_MAXREG_COUNT
	.align		4
        /*003c*/ 	.byte	0x03, 0x1b
        /*003e*/ 	.short	0x00ff


	//----- nvinfo : EIATTR_MERCURY_ISA_VERSION
	.align		4
        /*0040*/ 	.byte	0x03, 0x5f
        /*0042*/ 	.short	0x0101


	//----- nvinfo : EIATTR_EXIT_INSTR_OFFSETS
	.align		4
        /*0044*/ 	.byte	0x04, 0x1c
        /*0046*/ 	.short	(.L_3712 - .L_3711)


	//   ....[0]....
.L_3711:
        /*0048*/ 	.word	0x00000290


	//   ....[1]....
        /*004c*/ 	.word	0x00000c60


	//   ....[2]....
        /*0050*/ 	.word	0x00000cb0


	//----- nvinfo : EIATTR_MAX_THREADS
	.align		4
.L_3712:
        /*0054*/ 	.byte	0x04, 0x05
        /*0056*/ 	.short	(.L_3714 - .L_3713)
.L_3713:
        /*0058*/ 	.word	0x00000080
        /*005c*/ 	.word	0x00000001
        /*0060*/ 	.word	0x00000001


	//----- nvinfo : EIATTR_CRS_STACK_SIZE
	.align		4
.L_3714:
        /*0064*/ 	.byte	0x04, 0x1e
        /*0066*/ 	.short	(.L_3716 - .L_3715)
.L_3715:
        /*0068*/ 	.word	0x00000000


	//----- nvinfo : EIATTR_CBANK_PARAM_SIZE
	.align		4
.L_3716:
        /*006c*/ 	.byte	0x03, 0x19
        /*006e*/ 	.short	0x0038


	//----- nvinfo : EIATTR_PARAM_CBANK
	.align		4
        /*0070*/ 	.byte	0x04, 0x0a
        /*0072*/ 	.short	(.L_3718 - .L_3717)
	.align		4
.L_3717:
        /*0074*/ 	.word	index@(.nv.constant0._ZN2at6native29vectorized_elementwise_kernelILi4EZZZNS0_54_GLOBAL__N__d8c5977b_16_LinearAlgebra_cu_7dd49032_297216addr_kernel_cudaERNS_14TensorIteratorERKN3c106ScalarES8_ENKUlvE_clEvENKUlvE1_clEvEUliiiE_St5arrayIPcLm4EEEEviT0_T1_)
        /*0078*/ 	.short	0x0210
        /*007a*/ 	.short	0x0038


	//----- nvinfo : EIATTR_SW_WAR
	.align		4
.L_3718:
        /*007c*/ 	.byte	0x04, 0x36
        /*007e*/ 	.short	(.L_3720 - .L_3719)
.L_3719:
        /*0080*/ 	.word	0x00000008
.L_3720:


//--------------------- .nv.info._ZN2at6native29vectorized_elementwise_kernelILi8EZZZNS0_54_GLOBAL__N__d8c5977b_16_LinearAlgebra_cu_7dd49032_297216addr_kernel_cudaERNS_14TensorIteratorERKN3c106ScalarES8_ENKUlvE_clEvENKUlvE1_clEvEUliiiE_St5arrayIPcLm4EEEEviT0_T1_ --------------------------
	.section	.nv.info._ZN2at6native29vectorized_elementwise_kernelILi8EZZZNS0_54_GLOBAL__N__d8c5977b_16_LinearAlgebra_cu_7dd49032_297216addr_kernel_cudaERNS_14TensorIteratorERKN3c106ScalarES8_ENKUlvE_clEvENKUlvE1_clEvEUliiiE_St5arrayIPcLm4EEEEviT0_T1_,"",@"SHT_CUDA_INFO"
	.sectionflags	@""
	.align	4


	//----- nvinfo : EIATTR_CUDA_API_VERSION
	.align		4
        /*0000*/ 	.byte	0x04, 0x37
        /*0002*/ 	.short	(.L_3722 - .L_3721)
.L_3721:
        /*0004*/ 	.word	0x00000082


	//----- nvinfo : EIATTR_KPARAM_INFO
	.align		4
.L_3722:
        /*0008*/ 	.byte	0x04, 0x17
        /*000a*/ 	.short	(.L_3724 - .L_3723)
.L_3723:
        /*000c*/ 	.word	0x00000000
        /*0010*/ 	.short	0x0002
        /*0012*/ 	.short	0x0018
        /*0014*/ 	.byte	0x00, 0xf0, 0x81, 0x00


	//----- nvinfo : EIATTR_KPARAM_INFO
	.align		4
.L_3724:
        /*0018*/ 	.byte	0x04, 0x17
        /*001a*/ 	.short	(.L_3726 - .L_3725)
.L_3725:
        /*001c*/ 	.word	0x00000000
        /*0020*/ 	.short	0x0001
        /*0022*/ 	.short	0x0008
        /*0024*/ 	.byte	0x00, 0xf0, 0x41, 0x00


	//----- nvinfo : EIATTR_KPARAM_INFO
	.align		4
.L_3726:
        /*0028*/ 	.byte	0x04, 0x17
        /*002a*/ 	.short	(.L_3728 - .L_3727)
.L_3727:
        /*002c*/ 	.word	0x00000000
        /*0030*/ 	.short	0x0000
        /*0032*/ 	.short	0x0000
        /*0034*/ 	.byte	0x00, 0xf0, 0x11, 0x00


	//----- nvinfo : EIATTR_SPARSE_MMA_MASK
	.align		4
.L_3728:
        /*0038*/ 	.byte	0x03, 0x50
        /*003a*/ 	.short	0x0000


	//----- nvinfo : EIATTR_MAXREG_COUNT
	.align		4
        /*003c*/ 	.byte	0x03, 0x1b
        /*003e*/ 	.short	0x00ff


	//----- nvinfo : EIATTR_MERCURY_ISA_VERSION
	.align		4
        /*0040*/ 	.byte	0x03, 0x5f
        /*0042*/ 	.short	0x0101


	//----- nvinfo : EIATTR_EXIT_INSTR_OFFSETS
	.align		4
        /*0044*/ 	.byte	0x04, 0x1c
        /*0046*/ 	.short	(.L_3730 - .L_3729)


	//   ....[0]....
.L_3729:
        /*0048*/ 	.word	0x00000290


	//   ....[1]....
        /*004c*/ 	.word	0x00000c60


	//   ....[2]....
        /*0050*/ 	.word	0x00000cb0


	//----- nvinfo : EIATTR_MAX_THREADS
	.align		4
.L_3730:
        /*0054*/ 	.byte	0x04, 0x05
        /*0056*/ 	.short	(.L_3732 - .L_3731)
.L_3731:
        /*0058*/ 	.word	0x00000080
        /*005c*/ 	.word	0x00000001
        /*0060*/ 	.word	0x00000001


	//----- nvinfo : EIATTR_CRS_STACK_SIZE
	.align		4
.L_3732:
        /*0064*/ 	.byte	0x04, 0x1e
        /*0066*/ 	.short	(.L_3734 - .L_3733)
.L_3733:
        /*0068*/ 	.word	0x00000000


	//----- nvinfo : EIATTR_CBANK_PARAM_SIZE
	.align		4
.L_3734:
        /*006c*/ 	.byte	0x03, 0x19
        /*006e*/ 	.short	0x0038


	//----- nvinfo : EIATTR_PARAM_CBANK
	.align		4
        /*0070*/ 	.byte	0x04, 0x0a
        /*0072*/ 	.short	(.L_3736 - .L_3735)
	.align		4
.L_3735:
        /*0074*/ 	.word	index@(.nv.constant0._ZN2at6native29vectorized_elementwise_kernelILi8EZZZNS0_54_GLOBAL__N__d8c5977b_16_LinearAlgebra_cu_7dd49032_297216addr_kernel_cudaERNS_14TensorIteratorERKN3c106ScalarES8_ENKUlvE_clEvENKUlvE1_clEvEUliiiE_St5arrayIPcLm4EEEEviT0_T1_)
        /*0078*/ 	.short	0x0210
        /*007a*/ 	.short	0x0038


	//----- nvinfo : EIATTR_SW_WAR
	.align		4
.L_3736:
        /*007c*/ 	.byte	0x04, 0x36
        /*007e*/ 	.short	(.L_3738 - .L_3737)
.L_3737:
        /*0080*/ 	.word	0x00000008
.L_3738:


//--------------------- .nv.info._ZN2at6native18elementwise_kernelILi128ELi4EZNS0_15gpu_kernel_implIZZZNS0_54_GLOBAL__N__d8c5977b_16_LinearAlgebra_cu_7dd49032_297216addr_kernel_cudaERNS_14TensorIteratorERKN3c106ScalarES9_ENKUlvE_clEvENKUlvE0_clEvEUlaaaE0_EEvRNS_18TensorIteratorBaseERKT_EUliE_EEviT1_ --------------------------
	.section	.nv.info._ZN2at6native18elementwise_kernelILi128ELi4EZNS0_15gpu_kernel_implIZZZNS0_54_GLOBAL__N__d8c5977b_16_LinearAlgebra_cu_7dd49032_297216addr_kernel_cudaERNS_14TensorIteratorERKN3c106ScalarES9_ENKUlvE_clEvENKUlvE0_clEvEUlaaaE0_EEvRNS_18TensorIteratorBaseERKT_EUliE_EEviT1_,"",@"SHT_CUDA_INFO"
	.sectionflags	@""
	.align	4


	//----- nvinfo : EIATTR_CUDA_API_VERSION
	.align		4
        /*0000*/ 	.byte	0x04, 0x37
        /*0002*/ 	.short	(.L_3740 - .L_3739)
.L_3739:
        /*0004*/ 	.word	0x00000082


	//----- nvinfo : EIATTR_KPARAM_INFO
	.align		4
.L_3740:
        /*0008*/ 	.byte	0x04, 0x17
        /*000a*/ 	.short	(.L_3742 - .L_3741)
.L_3741:
        /*000c*/ 	.word	0x00000000
        /*0010*/ 	.short	0x0001
        /*0012*/ 	.short	0x0008
        /*0014*/ 	.byte	0x00, 0xf0, 0x01, 0x0c


	//----- nvinfo : EIATTR_KPARAM_INFO
	.align		4
.L_3742:
        /*0018*/ 	.byte	0x04, 0x17
        /*001a*/ 	.short	(.L_3744 - .L_3743)
.L_3743:
        /*001c*/ 	.word	0x00000000
        /*0020*/ 	.short	0x0000
        /*0022*/ 	.short	0x0000
        /*0024*/ 	.byte	0x00, 0xf0, 0x11, 0x00


	//----- nvinfo : EIATTR_SPARSE_MMA_MASK
	.align		4
.L_3744:
        /*0028*/ 	.byte	0x03, 0x50
        /*002a*/ 	.short	0x0000


	//----- nvinfo : EIATTR_MAXREG_COUNT
	.align		4
        /*002c*/ 	.byte	0x03, 0x1b
        /*002e*/ 	.short	0x0080


	//----- nvinfo : EIATTR_EXTERNS
	.align		4
        /*0030*/ 	.byte	0x04, 0x0f
        /*0032*/ 	.short	(.L_3746 - .L_3745)


	//   ....[0]....
	.align		4
.L_3745:
        /*0034*/ 	.word	index@(__assertfail)


	//----- nvinfo : EIATTR_MERCURY_ISA_VERSION
	.align		4
.L_3746:
        /*0038*/ 	.byte	0x03, 0x5f
        /*003a*/ 	.short	0x0101


	//----- nvinfo : EIATTR_SYSCALL_OFFSETS
	.align		4
        /*003c*/ 	.byte	0x04, 0x46
        /*003e*/ 	.short	(.L_3748 - .L_3747)


	//   ....[0]....
.L_3747:
        /*0040*/ 	.word	0x000026c0


	//   ....[1]....
        /*0044*/ 	.word	0x00003540


	//   ....[2]....
        /*0048*/ 	.word	0x000043c0


	//   ....[3]....
        /*004c*/ 	.word	0x00005370


	//   ....[4]....
        /*0050*/ 	.word	0x00007a90


	//   ....[5]....
        /*0054*/ 	.word	0x00008910


	//   ....[6]....
        /*0058*/ 	.word	0x00009790


	//   ....[7]....
        /*005c*/ 	.word	0x0000a730


	//   ....[8]....
        /*0060*/ 	.word	0x0000ce40


	//   ....[9]....
        /*0064*/ 	.word	0x0000dcc0


	//   ....[10]....
        /*0068*/ 	.word	0x0000eb40


	//   ....[11]....
        /*006c*/ 	.word	0x0000fae0


	//   ....[12]....
        /*0070*/ 	.word	0x000121e0


	//   ....[13]....
        /*0074*/ 	.word	0x00013060


	//   ....[14]....
        /*0078*/ 	.word	0x00013ee0


	//   ....[15]....
        /*007c*/ 	.word	0x00014e80


	//----- nvinfo : EIATTR_EXIT_INSTR_OFFSETS
	.align		4
.L_3748:
        /*0080*/ 	.byte	0x04, 0x1c
        /*0082*/ 	.short	(.L_3750 - .L_3749)


	//   ....[0]....
.L_3749:
        /*0084*/ 	.word	0x0000fbc0


	//   ....[1]....
        /*0088*/ 	.word	0x000140b0


	//   ....[2]....
        /*008c*/ 	.word	0x000140d0


	//   ....[3]....
        /*0090*/ 	.word	0x00014190


	//   ....[4]....
        /*0094*/ 	.word	0x000141c0


	//   ....[5]....
        /*0098*/ 	.word	0x00014200


	//   ....[6]....
        /*009c*/ 	.word	0x00014290


	//   ....[7]....
        /*00a0*/ 	.word	0x000142d0


	//   ....[8]....
        /*00a4*/ 	.word	0x00014370


	//   ....[9]....
        /*00a8*/ 	.word	0x000143c0


	//   ....[10]....
        /*00ac*/ 	.word	0x00014410


	//   ....[11]....
        /*00b0*/ 	.word	0x000144d0


	//   ....[12]....
        /*00b4*/ 	.word	0x00014530


	//   ....[13]....
        /*00b8*/ 	.word	0x000146c0


	//   ....[14]....
        /*00bc*/ 	.word	0x00014820


	//   ....[15]....
        /*00c0*/ 	.word	0x00014860


	//   ....[16]....
        /*00c4*/ 	.word	0x00014920


	//   ....[17]....
        /*00c8*/ 	.word	0x00014aa0


	//   ....[18]....
        /*00cc*/ 	.word	0x00014c20


	//   ....[19]....
        /*00d0*/ 	.word	0x00014d80


	//   ....[20]....
        /*00d4*/ 	.word	0x00014e90


	//   ....[21]....
        /*00d8*/ 	.word	0x00014ef0


	//   ....[22]....
        /*00dc*/ 	.word	0x00014f20


	//----- nvinfo : EIATTR_MAX_THREADS
	.align		4
.L_3750:
        /*00e0*/ 	.byte	0x04, 0x05
        /*00e2*/ 	.short	(.L_3752 - .L_3751)
.L_3751:
        /*00e4*/ 	.word	0x00000080
        /*00e8*/ 	.word	0x00000001
        /*00ec*/ 	.word	0x00000001


	//----- nvinfo : EIATTR_CRS_STACK_SIZE
	.align		4
.L_3752:
        /*00f0*/ 	.byte	0x04, 0x1e
        /*00f2*/ 	.short	(.L_3754 - .L_3753)
.L_3753:
        /*00f4*/ 	.word	0x00000000


	//----- nvinfo : EIATTR_CBANK_PARAM_SIZE
	.align		4
.L_3754:
        /*00f8*/ 	.byte	0x03, 0x19
        /*00fa*/ 	.short	0x0308


	//----- nvinfo : EIATTR_PARAM_CBANK
	.align		4
        /*00fc*/ 	.byte	0x04, 0x0a
        /*00fe*/ 	.short	(.L_3756 - .L_3755)
	.align		4
.L_3755:
        /*0100*/ 	.word	index@(.nv.constant0._ZN2at6native18elementwise_kernelILi128ELi4EZNS0_15gpu_kernel_implIZZZNS0_54_GLOBAL__N__d8c5977b_16_LinearAlgebra_cu_7dd49032_297216addr_kernel_cudaERNS_14TensorIteratorERKN3c106ScalarES9_ENKUlvE_clEvENKUlvE0_clEvEUlaaaE0_EEvRNS_18TensorIteratorBaseERKT_EUliE_EEviT1_)
        /*0104*/ 	.short	0x0210
        /*0106*/ 	.short	0x0308


	//----- nvinfo : EIATTR_SW_WAR
	.align		4
.L_3756:
        /*0108*/ 	.byte	0x04, 0x36
        /*010a*/ 	.short	(.L_3758 - .L_3757)
.L_3757:
        /*010c*/ 	.word	0x00000008
.L_3758:


//--------------------- .nv.info._ZN2at6native27unrolled_elementwise_kernelIZZZNS0_54_GLOBAL__N__d8c5977b_16_LinearAlgebra_cu_7dd49032_297216addr_kernel_cudaERNS_14TensorIteratorERKN3c106ScalarES8_ENKUlvE_clEvENKUlvE0_clEvEUlaaaE0_St5arrayIPcLm4EELi4E23TrivialOffsetCalculatorILi3EjESF_ILi1EjENS0_6memory12LoadWithCastILi3EEENSI_13StoreWithCastILi1EEEEEviT_T0_T2_T3_T4_T5_ --------------------------
	.section	.nv.info._ZN2at6native27unrolled_elementwise_kernelIZZZNS0_54_GLOBAL__N__d8c5977b_16_LinearAlgebra_cu_7dd49032_297216addr_kernel_cudaERNS_14TensorIteratorERKN3c106ScalarES8_ENKUlvE_clEvENKUlvE0_clEvEUlaaaE0_St5arrayIPcLm4EELi4E23TrivialOffsetCalculatorILi3EjESF_ILi1EjENS0_6memory12LoadWithCastILi3EEENSI_13StoreWithCastILi1EEEEEviT_T0_T2_T3_T4_T5_,"",@"SHT_CUDA_INFO"
	.sectionflags	@""
	.align	4


	//----- nvinfo : EIATTR_CUDA_API_VERSION
	.align		4
        /*0000*/ 	.byte	0x04, 0x37
        /*0002*/ 	.short	(.L_3760 - .L_3759)
.L_3759:
        /*0004*/ 	.word	0x00000082


	//----- nvinfo : EIATTR_KPARAM_INFO
	.align		4
.L_3760:
        /*0008*/ 	.byte	0x04, 0x17
        /*000a*/ 	.short	(.L_3762 - .L_3761)
.L_3761:
        /*000c*/ 	.word	0x00000000
        /*0010*/ 	.short	0x0006
        /*0012*/ 	.short	0x004c
        /*0014*/ 	.byte	0x00, 0xf0, 0x21, 0x00


	//----- nvinfo : EIATTR_KPARAM_INFO
	.align		4
.L_3762:
        /*0018*/ 	.byte	0x04, 0x17
        /*001a*/ 	.short	(.L_3764 - .L_3763)
.L_3763:
        /*001c*/ 	.word	0x00000000
        /*0020*/ 	.short	0x0005
        /*0022*/ 	.short	0x003c
        /*0024*/ 	.byte	0x00, 0xf0, 0x41, 0x00


	//----- nvinfo : EIATTR_KPARAM_INFO
	.align		4
.L_3764:
        /*0028*/ 	.byte	0x04, 0x17
        /*002a*/ 	.short	(.L_3766 - .L_3765)
.L_3765:
        /*002c*/ 	.word	0x00000000
        /*0030*/ 	.short	0x0004
        /*0032*/ 	.short	0x0039
        /*0034*/ 	.byte	0x00, 0xf0, 0x05, 0x00


	//----- nvinfo : EIATTR_KPARAM_INFO
	.align		4
.L_3766:
        /*0038*/ 	.byte	0x04, 0x17
        /*003a*/ 	.short	(.L_3768 - .L_3767)
.L_3767:
        /*003c*/ 	.word	0x00000000
        /*0040*/ 	.short	0x0003
        /*0042*/ 	.short	0x0038
        /*0044*/ 	.byte	0x00, 0xf0, 0x05, 0x00


	//----- nvinfo : EIATTR_KPARAM_INFO
	.align		4
.L_3768:
        /*0048*/ 	.byte	0x04, 0x17
        /*004a*/ 	.short	(.L_3770 - .L_3769)
.L_3769:
        /*004c*/ 	.word	0x00000000
        /*0050*/ 	.short	0x0002
        /*0052*/ 	.short	0x0018
        /*0054*/ 	.byte	0x00, 0xf0, 0x81, 0x00


	//----- nvinfo : EIATTR_KPARAM_INFO
	.align		4
.L_3770:
        /*0058*/ 	.byte	0x04, 0x17
        /*005a*/ 	.short	(.L_3772 - .L_3771)
.L_3771:
        /*005c*/ 	.word	0x00000000
        /*0060*/ 	.short	0x0001
        /*0062*/ 	.short	0x0008
        /*0064*/ 	.byte	0x00, 0xf0, 0x41, 0x00


	//----- nvinfo : EIATTR_KPARAM_INFO
	.align		4
.L_3772:
        /*0068*/ 	.byte	0x04, 0x17
        /*006a*/ 	.short	(.L_3774 - .L_3773)
.L_3773:
        /*006c*/ 	.word	0x00000000
        /*0070*/ 	.short	0x0000
        /*0072*/ 	.short	0x0000
        /*0074*/ 	.byte	0x00, 0xf0, 0x11, 0x00


	//----- nvinfo : EIATTR_SPARSE_MMA_MASK
	.align		4
.L_3774:
        /*0078*/ 	.byte	0x03, 0x50
        /*007a*/ 	.short	0x0000


	//----- nvinfo : EIATTR_MAXREG_COUNT
	.align		4
        /*007c*/ 	.byte	0x03, 0x1b
        /*007e*/ 	.short	0x00ff


	//----- nvinfo : EIATTR_EXTERNS
	.align		4
        /*0080*/ 	.byte	0x04, 0x0f
        /*0082*/ 	.short	(.L_3776 - .L_3775)


	//   ....[0]....
	.align		4
.L_3775:
        /*0084*/ 	.word	index@(__assertfail)


	//----- nvinfo : EIATTR_MERCURY_ISA_VERSION
	.align		4
.L_3776:
        /*0088*/ 	.byte	0x03, 0x5f
        /*008a*/ 	.short	0x0101


	//----- nvinfo : EIATTR_SYSCALL_OFFSETS
	.align		4
        /*008c*/ 	.byte	0x04, 0x46
        /*008e*/ 	.short	(.L_3778 - .L_3777)


	//   ....[0]....
.L_3777:
        /*0090*/ 	.word	0x00000f40


	//   ....[1]....
        /*0094*/ 	.word	0x00001dd0


	//   ....[2]....
        /*0098*/ 	.word	0x00002c60


	//   ....[3]....
        /*009c*/ 	.word	0x00003b70


	//   ....[4]....
        /*00a0*/ 	.word	0x00004a00


	//   ....[5]....
        /*00a4*/ 	.word	0x00005890


	//   ....[6]....
        /*00a8*/ 	.word	0x000067c0


	//   ....[7]....
        /*00ac*/ 	.word	0x00007660


	//   ....[8]....
        /*00b0*/ 	.word	0x00008500


	//   ....[9]....
        /*00b4*/ 	.word	0x00009410


	//   ....[10]....
        /*00b8*/ 	.word	0x0000a2b0


	//   ....[11]....
        /*00bc*/ 	.word	0x0000b150


	//   ....[12]....
        /*00c0*/ 	.word	0x0000c5e0


	//   ....[13]....
        /*00c4*/ 	.word	0x0000d610


	//   ....[14]....
        /*00c8*/ 	.word	0x0000e600


	//   ....[15]....
        /*00cc*/ 	.word	0x0000f5f0


	//----- nvinfo : EIATTR_EXIT_INSTR_OFFSETS
	.align		4
.L_3778:
        /*00d0*/ 	.byte	0x04, 0x1c
        /*00d2*/ 	.short	(.L_3780 - .L_3779)


	//   ....[0]....
.L_3779:
        /*00d4*/ 	.word	0x0000e6e0


	//   ....[1]....
        /*00d8*/ 	.word	0x0000e810


	//   ....[2]....
        /*00dc*/ 	.word	0x0000e830


	//   ....[3]....
        /*00e0*/ 	.word	0x0000e8f0


	//   ....[4]....
        /*00e4*/ 	.word	0x0000e930


	//   ....[5]....
        /*00e8*/ 	.word	0x0000e970


	//   ....[6]....
        /*00ec*/ 	.word	0x0000ea00


	//   ....[7]....
        /*00f0*/ 	.word	0x0000ea40


	//   ....[8]....
        /*00f4*/ 	.word	0x0000eae0


	//   ....[9]....
        /*00f8*/ 	.word	0x0000eb30


	//   ....[10]....
        /*00fc*/ 	.word	0x0000eb80


	//   ....[11]....
        /*0100*/ 	.word	0x0000ec40


	//   ....[12]....
        /*0104*/ 	.word	0x0000eca0


	//   ....[13]....
        /*0108*/ 	.word	0x0000ee30


	//   ....[14]....
        /*010c*/ 	.word	0x0000ef90


	//   ....[15]....
        /*0110*/ 	.word	0x0000efd0


	//   ....[16]....
        /*0114*/ 	.word	0x0000f090


	//   ....[17]....
        /*0118*/ 	.word	0x0000f210


	//   ....[18]....
        /*011c*/ 	.word	0x0000f390


	//   ....[19]....
        /*0120*/ 	.word	0x0000f4f0


	//   ....[20]....
        /*0124*/ 	.word	0x0000f600


	//   ....[21]....
        /*0128*/ 	.word	0x0000f660


	//   ....[22]....
        /*012c*/ 	.word	0x0000f6a0


	//----- nvinfo : EIATTR_MAX_THREADS
	.align		4
.L_3780:
        /*0130*/ 	.byte	0x04, 0x05
        /*0132*/ 	.short	(.L_3782 - .L_3781)
.L_3781:
        /*0134*/ 	.word	0x00000080
        /*0138*/ 	.word	0x00000001
        /*013c*/ 	.word	0x00000001


	//----- nvinfo : EIATTR_CRS_STACK_SIZE
	.align		4
.L_3782:
        /*0140*/ 	.byte	0x04, 0x1e
        /*0142*/ 	.short	(.L_3784 - .L_3783)
.L_3783:
        /*0144*/ 	.word	0x00000000


	//----- nvinfo : EIATTR_CBANK_PARAM_SIZE
	.align		4
.L_3784:
        /*0148*/ 	.byte	0x03, 0x19
        /*014a*/ 	.short	0x0054


	//----- nvinfo : EIATTR_PARAM_CBANK
	.align		4
        /*014c*/ 	.byte	0x04, 0x0a
        /*014e*/ 	.short	(.L_3786 - .L_3785)
	.align		4
.L_3785:
        /*0150*/ 	.word	index@(.nv.constant0._ZN2at6native27unrolled_elementwise_kernelIZZZNS0_54_GLOBAL__N__d8c5977b_16_LinearAlgebra_cu_7dd49032_297216addr_kernel_cudaERNS_14TensorIteratorERKN3c106ScalarES8_ENKUlvE_clEvENKUlvE0_clEvEUlaaaE0_St5arrayIPcLm4EELi4E23TrivialOffsetCalculatorILi3EjESF_ILi1EjENS0_6memory12LoadWithCastILi3EEENSI_13StoreWithCastILi1EEEEEviT_T0_T2_T3_T4_T5_)
        /*0154*/ 	.short	0x0210
        /*0156*/ 	.short	0x0054


	//----- nvinfo : EIATTR_SW_WAR
	.align		4
.L_3786:
        /*0158*/ 	.byte	0x04, 0x36
        /*015a*/ 	.short	(.L_3788 - .L_3787)
.L_3787:
        /*015c*/ 	.word	0x00000008
.L_3788:


//--------------------- .nv.info._ZN2at6native18elementwise_kernelILi128ELi4EZNS0_22gpu_kernel_impl_nocastIZZZNS0_54_GLOBAL__N__d8c5977b_16_LinearAlgebra_cu_7dd49032_297216addr_kernel_cudaERNS_14TensorIteratorERKN3c106ScalarES9_ENKUlvE_clEvENKUlvE0_clEvEUlaaaE0_EEvRNS_18TensorIteratorBaseERKT_EUliE_EEviT1_ --------------------------
	.section	.nv.info._ZN2at6native18elementwise_kernelILi128ELi4EZNS0_22gpu_kernel_impl_nocastIZZZNS0_54_GLOBAL__N__d8c5977b_16_LinearAlgebra_cu_7dd49032_297216addr_kernel_cudaERNS_14TensorIteratorERKN3c106ScalarES9_ENKUlvE_clEvENKUlvE0_clEvEUlaaaE0_EEvRNS_18TensorIteratorBaseERKT_EUliE_EEviT1_,"",@"SHT_CUDA_INFO"
	.sectionflags	@""
	.align	4


	//----- nvinfo : EIATTR_CUDA_API_VERSION
	.align		4
        /*0000*/ 	.byte	0x04, 0x37
        /*0002*/ 	.short	(.L_3790 - .L_3789)
.L_3789:
        /*0004*/ 	.word	0x00000082


	//----- nvinfo : EIATTR_KPARAM_INFO
	.align		4
.L_3790:
        /*0008*/ 	.byte	0x04, 0x17
        /*000a*/ 	.short	(.L_3792 - .L_3791)
.L_3791:
        /*000c*/ 	.word	0x00000000
        /*0010*/ 	.short	0x0001
        /*0012*/ 	.short	0x0008
        /*0014*/ 	.byte	0x00, 0xf0, 0xe1, 0x0b


	//----- nvinfo : EIATTR_KPARAM_INFO
	.align		4
.L_3792:
        /*0018*/ 	.byte	0x04, 0x17
        /*001a*/ 	.short	(.L_3794 - .L_3793)
.L_3793:
        /*001c*/ 	.word	0x00000000
        /*0020*/ 	.short	0x0000
        /*0022*/ 	.short	0x0000
        /*0024*/ 	.byte	0x00, 0xf0, 0x11, 0x00


	//----- nvinfo : EIATTR_SPARSE_MMA_MASK
	.align		4
.L_3794:
        /*0028*/ 	.byte	0x03, 0x50
        /*002a*/ 	.short	0x0000


	//----- nvinfo : EIATTR_MAXREG_COUNT
	.align		4
        /*002c*/ 	.byte	0x03, 0x1b
        /*002e*/ 	.short	0x0080


	//----- nvinfo : EIATTR_MERCURY_ISA_VERSION
	.align		4
        /*0030*/ 	.byte	0x03, 0x5f
        /*0032*/ 	.short	0x0101


	//----- nvinfo : EIATTR_EXIT_INSTR_OFFSETS
	.align		4
        /*0034*/ 	.byte	0x04, 0x1c
        /*0036*/ 	.short	(.L_3796 - .L_3795)


	//   ....[0]....
.L_3795:
        /*0038*/ 	.word	0x00004c10


	//   ....[1]....
        /*003c*/ 	.word	0x00006500


	//----- nvinfo : EIATTR_MAX_THREADS
	.align		4
.L_3796:
        /*0040*/ 	.byte	0x04, 0x05
        /*0042*/ 	.short	(.L_3798 - .L_3797)
.L_3797:
        /*0044*/ 	.word	0x00000080
        /*0048*/ 	.word	0x00000001
        /*004c*/ 	.word	0x00000001


	//----- nvinfo : EIATTR_CRS_STACK_SIZE
	.align		4
.L_3798:
        /*0050*/ 	.byte	0x04, 0x1e
        /*0052*/ 	.short	(.L_3800 - .L_3799)
.L_3799:
        /*0054*/ 	.word	0x00000000


	//----- nvinfo : EIATTR_CBANK_PARAM_SIZE
	.align		4
.L_3800:
        /*0058*/ 	.byte	0x03, 0x19
        /*005a*/ 	.short	0x0300


	//----- nvinfo : EIATTR_PARAM_CBANK
	.align		4
        /*005c*/ 	.byte	0x04, 0x0a
        /*005e*/ 	.short	(.L_3802 - .L_3801)
	.align		4
.L_3801:
        /*0060*/ 	.word	index@(.nv.constant0._ZN2at6native18elementwise_kernelILi128ELi4EZNS0_22gpu_kernel_impl_nocastIZZZNS0_54_GLOBAL__N__d8c5977b_16_LinearAlgebra_cu_7dd49032_297216addr_kernel_cudaERNS_14TensorIteratorERKN3c106ScalarES9_ENKUlvE_clEvENKUlvE0_clEvEUlaaaE0_EEvRNS_18TensorIteratorBaseERKT_EUliE_EEviT1_)
        /*0064*/ 	.short	0x0210
        /*0066*/ 	.short	0x0300


	//----- nvinfo : EIATTR_SW_WAR
	.align		4
.L_3802:
        /*0068*/ 	.byte	0x04, 0x36
        /*006a*/ 	.short	(.L_3804 - .L_3803)
.L_3803:
        /*006c*/ 	.word	0x00000008
.L_3804:


//--------------------- .nv.info._ZN2at6native27unrolled_elementwise_kernelIZZZNS0_54_GLOBAL__N__d8c5977b_16_LinearAlgebra_cu_7dd49032_297216addr_kernel_cudaERNS_14TensorIteratorERKN3c106ScalarES8_ENKUlvE_clEvENKUlvE0_clEvEUlaaaE0_St5arrayIPcLm4EELi4E23TrivialOffsetCalculatorILi3EjESF_ILi1EjENS0_6memory15LoadWithoutCastENSI_16StoreWithoutCastEEEviT_T0_T2_T3_T4_T5_ --------------------------
	.section	.nv.info._ZN2at6native27unrolled_elementwise_kernelIZZZNS0_54_GLOBAL__N__d8c5977b_16_LinearAlgebra_cu_7dd49032_297216addr_kernel_cudaERNS_14TensorIteratorERKN3c106ScalarES8_ENKUlvE_clEvENKUlvE0_clEvEUlaaaE0_St5arrayIPcLm4EELi4E23TrivialOffsetCalculatorILi3EjESF_ILi1EjENS0_6memory15LoadWithoutCastENSI_16StoreWithoutCastEEEviT_T0_T2_T3_T4_T5_,"",@"SHT_CUDA_INFO"
	.sectionflags	@""
	.align	4


	//----- nvinfo : EIATTR_CUDA_API_VERSION
	.align		4
        /*0000*/ 	.byte	0x04, 0x37
        /*0002*/ 	.short	(.L_3806 - .L_3805)
.L_3805:
        /*0004*/ 	.word	0x00000082


	//----- nvinfo : EIATTR_KPARAM_INFO
	.align		4
.L_3806:
        /*0008*/ 	.byte	0x04, 0x17
        /*000a*/ 	.short	(.L_3808 - .L_3807)
.L_3807:
        /*000c*/ 	.word	0x00000000
        /*0010*/ 	.short	0x0006
        /*0012*/ 	.short	0x003b
        /*0014*/ 	.byte	0x00, 0xf0, 0x05, 0x00


	//----- nvinfo : EIATTR_KPARAM_INFO
	.align		4
.L_3808:
        /*0018*/ 	.byte	0x04, 0x17
        /*001a*/ 	.short	(.L_3810 - .L_3809)
.L_3809:
        /*001c*/ 	.word	0x00000000
        /*0020*/ 	.short	0x0005
        /*0022*/ 	.short	0x003a
        /*0024*/ 	.byte	0x00, 0xf0, 0x05, 0x00


	//----- nvinfo : EIATTR_KPARAM_INFO
	.align		4
.L_3810:
        /*0028*/ 	.byte	0x04, 0x17
        /*002a*/ 	.short	(.L_3812 - .L_3811)
.L_3811:
        /*002c*/ 	.word	0x00000000
        /*0030*/ 	.short	0x0004
        /*0032*/ 	.short	0x0039
        /*0034*/ 	.byte	0x00, 0xf0, 0x05, 0x00


	//----- nvinfo : EIATTR_KPARAM_INFO
	.align		4
.L_3812:
        /*0038*/ 	.byte	0x04, 0x17
        /*003a*/ 	.short	(.L_3814 - .L_3813)
.L_3813:
        /*003c*/ 	.word	0x00000000
        /*0040*/ 	.short	0x0003
        /*0042*/ 	.short	0x0038
        /*0044*/ 	.byte	0x00, 0xf0, 0x05, 0x00


	//----- nvinfo : EIATTR_KPARAM_INFO
	.align		4
.L_3814:
        /*0048*/ 	.byte	0x04, 0x17
        /*004a*/ 	.short	(.L_3816 - .L_3815)
.L_3815:
        /*004c*/ 	.word	0x00000000
        /*0050*/ 	.short	0x0002
        /*0052*/ 	.short	0x0018
        /*0054*/ 	.byte	0x00, 0xf0, 0x81, 0x00


	//----- nvinfo : EIATTR_KPARAM_INFO
	.align		4
.L_3816:
        /*0058*/ 	.byte	0x04, 0x17
        /*005a*/ 	.short	(.L_3818 - .L_3817)
.L_3817:
        /*005c*/ 	.word	0x00000000
        /*0060*/ 	.short	0x0001
        /*0062*/ 	.short	0x0008
        /*0064*/ 	.byte	0x00, 0xf0, 0x41, 0x00


	//----- nvinfo : EIATTR_KPARAM_INFO
	.align		4
.L_3818:
        /*0068*/ 	.byte	0x04, 0x17
        /*006a*/ 	.short	(.L_3820 - .L_3819)
.L_3819:
        /*006c*/ 	.word	0x00000000
        /*0070*/ 	.short	0x0000
        /*0072*/ 	.short	0x0000
        /*0074*/ 	.byte	0x00, 0xf0, 0x11, 0x00


	//----- nvinfo : EIATTR_SPARSE_MMA_MASK
	.align		4
.L_3820:
        /*0078*/ 	.byte	0x03, 0x50
        /*007a*/ 	.short	0x0000


	//----- nvinfo : EIATTR_MAXREG_COUNT
	.align		4
        /*007c*/ 	.byte	0x03, 0x1b
        /*007e*/ 	.short	0x00ff


	//----- nvinfo : EIATTR_MERCURY_ISA_VERSION
	.align		4
        /*0080*/ 	.byte	0x03, 0x5f
        /*0082*/ 	.short	0x0101


	//----- nvinfo : EIATTR_EXIT_INSTR_OFFSETS
	.align		4
        /*0084*/ 	.byte	0x04, 0x1c
        /*0086*/ 	.short	(.L_3822 - .L_3821)


	//   ....[0]....
.L_3821:
        /*0088*/ 	.word	0x00000710


	//   ....[1]....
        /*008c*/ 	.word	0x00000780


	//----- nvinfo : EIATTR_MAX_THREADS
	.align		4
.L_3822:
        /*0090*/ 	.byte	0x04, 0x05
        /*0092*/ 	.short	(.L_3824 - .L_3823)
.L_3823:
        /*0094*/ 	.word	0x00000080
        /*0098*/ 	.word	0x00000001
        /*009c*/ 	.word	0x00000001


	//----- nvinfo : EIATTR_CRS_STACK_SIZE
	.align		4
.L_3824:
        /*00a0*/ 	.byte	0x04, 0x1e
        /*00a2*/ 	.short	(.L_3826 - .L_3825)
.L_3825:
        /*00a4*/ 	.word	0x00000000


	//----- nvinfo : EIATTR_CBANK_PARAM_SIZE
	.align		4
.L_3826:
        /*00a8*/ 	.byte	0x03, 0x19
        /*00aa*/ 	.short	0x003c


	//----- nvinfo : EIATTR_PARAM_CBANK
	.align		4
        /*00ac*/ 	.byte	0x04, 0x0a
        /*00ae*/ 	.short	(.L_3828 - .L_3827)
	.align		4
.L_3827:
        /*00b0*/ 	.word	index@(.nv.constant0._ZN2at6native27unrolled_elementwise_kernelIZZZNS0_54_GLOBAL__N__d8c5977b_16_LinearAlgebra_cu_7dd49032_297216addr_kernel_cudaERNS_14TensorIteratorERKN3c106ScalarES8_ENKUlvE_clEvENKUlvE0_clEvEUlaaaE0_St5arrayIPcLm4EELi4E23TrivialOffsetCalculatorILi3EjESF_ILi1EjENS0_6memory15LoadWithoutCastENSI_16StoreWithoutCastEEEviT_T0_T2_T3_T4_T5_)
        /*00b4*/ 	.short	0x0210
        /*00b6*/ 	.short	0x003c


	//----- nvinfo : EIATTR_SW_WAR
	.align		4
.L_3828:
        /*00b8*/ 	.byte	0x04, 0x36
        /*00ba*/ 	.short	(.L_3830 - .L_3829)
.L_3829:
        /*00bc*/ 	.word	0x00000008
.L_3830:


//--------------------- .nv.info._ZN2at6native29vectorized_elementwise_kernelILi2EZZZNS0_54_GLOBAL__N__d8c5977b_16_LinearAlgebra_cu_7dd49032_297216addr_kernel_cudaERNS_14TensorIteratorERKN3c106ScalarES8_ENKUlvE_clEvENKUlvE0_clEvEUlaaaE0_St5arrayIPcLm4EEEEviT0_T1_ --------------------------
	.section	.nv.info._ZN2at6native29vectorized_elementwise_kernelILi2EZZZNS0_54_GLOBAL__N__d8c5977b_16_LinearAlgebra_cu_7dd49032_297216addr_kernel_cudaERNS_14TensorIteratorERKN3c106ScalarES8_ENKUlvE_clEvENKUlvE0_clEvEUlaaaE0_St5arrayIPcLm4EEEEviT0_T1_,"",@"SHT_CUDA_INFO"
	.sectionflags	@""
	.align	4


	//----- nvinfo : EIATTR_CUDA_API_VERSION
	.align		4
        /*0000*/ 	.byte	0x04, 0x37
        /*0002*/ 	.short	(.L_3832 - .L_3831)
.L_3831:
        /*0004*/ 	.word	0x00000082


	//----- nvinfo : EIATTR_KPARAM_INFO
	.align		4
.L_3832:
        /*0008*/ 	.byte	0x04, 0x17
        /*000a*/ 	.short	(.L_3834 - .L_3833)
.L_3833:
        /*000c*/ 	.word	0x00000000
        /*0010*/ 	.short	0x0002
        /*0012*/ 	.short	0x0018
        /*0014*/ 	.byte	0x00, 0xf0, 0x81, 0x00


	//----- nvinfo : EIATTR_KPARAM_INFO
	.align		4
.L_3834:
        /*0018*/ 	.byte	0x04, 0x17
        /*001a*/ 	.short	(.L_3836 - .L_3835)
.L_3835:
        /*001c*/ 	.word	0x00000000
        /*0020*/ 	.short	0x0001
        /*0022*/ 	.short	0x0008
        /*0024*/ 	.byte	0x00, 0xf0, 0x41, 0x00


	//----- nvinfo : EIATTR_KPARAM_INFO
	.align		4
.L_3836:
        /*0028*/ 	.byte	0x04, 0x17
        /*002a*/ 	.short	(.L_3838 - .L_3837)
.L_3837:
        /*002c*/ 	.word	0x00000000
        /*0030*/ 	.short	0x0000
        /*0032*/ 	.short	0x0000
        /*0034*/ 	.byte	0x00, 0xf0, 0x11, 0x00


	//----- nvinfo : EIATTR_SPARSE_MMA_MASK
	.align		4
.L_3838:
        /*0038*/ 	.byte	0x03, 0x50
        /*003a*/ 	.short	0x0000


	//----- nvinfo : EIATTR_MAXREG_COUNT
	.align		4
        /*003c*/ 	.byte	0x03, 0x1b
        /*003e*/ 	.short	0x00ff


	//----- nvinfo : EIATTR_MERCURY_ISA_VERSION
	.align		4
        /*0040*/ 	.byte	0x03, 0x5f
        /*0042*/ 	.short	0x0101


	//----- nvinfo : EIATTR_EXIT_INSTR_OFFSETS
	.align		4
        /*0044*/ 	.byte	0x04, 0x1c
        /*0046*/ 	.short	(.L_3840 - .L_3839)


	//   ....[0]....
.L_3839:
        /*0048*/ 	.word	0x000006a0


	//   ....[1]....
        /*004c*/ 	.word	0x000014f0


	//   ....[2]....
        /*0050*/ 	.word	0x00001550


	//----- nvinfo : EIATTR_MAX_THREADS
	.align		4
.L_3840:
        /*0054*/ 	.byte	0x04, 0x05
        /*0056*/ 	.short	(.L_3842 - .L_3841)
.L_3841:
        /*0058*/ 	.word	0x00000080
        /*005c*/ 	.word	0x00000001
        /*0060*/ 	.word	0x00000001


	//----- nvinfo : EIATTR_CRS_STACK_SIZE
	.align		4
.L_3842:
        /*0064*/ 	.byte	0x04, 0x1e
        /*0066*/ 	.short	(.L_3844 - .L_3843)
.L_3843:
        /*0068*/ 	.word	0x00000000


	//----- nvinfo : EIATTR_CBANK_PARAM_SIZE
	.align		4
.L_3844:
        /*006c*/ 	.byte	0x03, 0x19
        /*006e*/ 	.short	0x0038


	//----- nvinfo : EIATTR_PARAM_CBANK
	.align		4
        /*0070*/ 	.byte	0x04, 0x0a
        /*0072*/ 	.short	(.L_3846 - .L_3845)
	.align		4
.L_3845:
        /*0074*/ 	.word	index@(.nv.constant0._ZN2at6native29vectorized_elementwise_kernelILi2EZZZNS0_54_GLOBAL__N__d8c5977b_16_LinearAlgebra_cu_7dd49032_297216addr_kernel_cudaERNS_14TensorIteratorERKN3c106ScalarES8_ENKUlvE_clEvENKUlvE0_clEvEUlaaaE0_St5arrayIPcLm4EEEEviT0_T1_)
        /*0078*/ 	.short	0x0210
        /*007a*/ 	.short	0x0038


	//----- nvinfo : EIATTR_SW_WAR
	.align		4
.L_3846:
        /*007c*/ 	.byte	0x04, 0x36
        /*007e*/ 	.short	(.L_3848 - .L_3847)
.L_3847:
        /*0080*/ 	.word	0x00000008
.L_3848:


//--------------------- .nv.info._ZN2at6native29vectorized_elementwise_kernelILi4EZZZNS0_54_GLOBAL__N__d8c5977b_16_LinearAlgebra_cu_7dd49032_297216addr_kernel_cudaERNS_14TensorIteratorERKN3c106ScalarES8_ENKUlvE_clEvENKUlvE0_clEvEUlaaaE0_St5arrayIPcLm4EEEEviT0_T1_ --------------------------
	.section	.nv.info._ZN2at6native29vectorized_elementwise_kernelILi4EZZZNS0_54_GLOBAL__N__d8c5977b_16_LinearAlgebra_cu_7dd49032_297216addr_kernel_cudaERNS_14TensorIteratorERKN3c106ScalarES8_ENKUlvE_clEvENKUlvE0_clEvEUlaaaE0_St5arrayIPcLm4EEEEviT0_T1_,"",@"SHT_CUDA_INFO"
	.sectionflags	@""
	.align	4


	//----- nvinfo : EIATTR_CUDA_API_VERSION
	.align		4
        /*0000*/ 	.byte	0x04, 0x37
        /*0002*/ 	.short	(.L_3850 - .L_3849)
.L_3849:
        /*0004*/ 	.word	0x00000082


	//----- nvinfo : EIATTR_KPARAM_INFO
	.align		4
.L_3850:
        /*0008*/ 	.byte	0x04, 0x17
        /*000a*/ 	.short	(.L_3852 - .L_3851)
.L_3851:
        /*000c*/ 	.word	0x00000000
        /*0010*/ 	.short	0x0002
        /*0012*/ 	.short	0x0018
        /*0014*/ 	.byte	0x00, 0xf0, 0x81, 0x00


	//----- nvinfo : EIATTR_KPARAM_INFO
	.align		4
.L_3852:
        /*0018*/ 	.byte	0x04, 0x17
        /*001a*/ 	.short	(.L_3854 - .L_3853)
.L_3853:
        /*001c*/ 	.word	0x00000000
        /*0020*/ 	.short	0x0001
        /*0022*/ 	.short	0x0008
        /*0024*/ 	.byte	0x00, 0xf0, 0x41, 0x00


	//----- nvinfo : EIATTR_KPARAM_INFO
	.align		4
.L_3854:
        /*0028*/ 	.byte	0x04, 0x17
        /*002a*/ 	.short	(.L_3856 - .L_3855)
.L_3855:
        /*002c*/ 	.word	0x00000000
        /*0030*/ 	.short	0x0000
        /*0032*/ 	.short	0x0000
        /*0034*/ 	.byte	0x00, 0xf0, 0x11, 0x00


	//----- nvinfo : EIATTR_SPARSE_MMA_MASK
	.align		4
.L_3856:
        /*0038*/ 	.byte	0x03, 0x50
        /*003a*/ 	.short	0x0000


	//----- nvinfo : EIATTR_MAXREG_COUNT
	.align		4
        /*003c*/ 	.byte	0x03, 0x1b
        /*003e*/ 	.short	0x00ff


	//----- nvinfo : EIATTR_MERCURY_ISA_VERSION
	.align		4
        /*0040*/ 	.byte	0x03, 0x5f
        /*0042*/ 	.short	0x0101


	//----- nvinfo : EIATTR_EXIT_INSTR_OFFSETS
	.align		4
        /*0044*/ 	.byte	0x04, 0x1c
        /*0046*/ 	.short	(.L_3858 - .L_3857)


	//   ....[0]....
.L_3857:
        /*0048*/ 	.word	0x00000640


	//   ....[1]....
        /*004c*/ 	.word	0x00001490


	//   ....[2]....
        /*0050*/ 	.word	0x000014f0


	//----- nvinfo : EIATTR_MAX_THREADS
	.align		4
.L_3858:
        /*0054*/ 	.byte	0x04, 0x05
        /*0056*/ 	.short	(.L_3860 - .L_3859)
.L_3859:
        /*0058*/ 	.word	0x00000080
        /*005c*/ 	.word	0x00000001
        /*0060*/ 	.word	0x00000001


	//----- nvinfo : EIATTR_CRS_STACK_SIZE
	.align		4
.L_3860:
        /*0064*/ 	.byte	0x04, 0x1e
        /*0066*/ 	.short	(.L_3862 - .L_3861)
.L_3861:
        /*0068*/ 	.word	0x00000000


	//----- nvinfo : EIATTR_CBANK_PARAM_SIZE
	.align		4
.L_3862:
        /*006c*/ 	.byte	0x03, 0x19
        /*006e*/ 	.short	0x0038


	//----- nvinfo : EIATTR_PARAM_CBANK
	.align		4
        /*0070*/ 	.byte	0x04, 0x0a
        /*0072*/ 	.short	(.L_3864 - .L_3863)
	.align		4
.L_3863:
        /*0074*/ 	.word	index@(.nv.constant0._ZN2at6native29vectorized_elementwise_kernelILi4EZZZNS0_54_GLOBAL__N__d8c5977b_16_LinearAlgebra_cu_7dd49032_297216addr_kernel_cudaERNS_14TensorIteratorERKN3c106ScalarES8_ENKUlvE_clEvENKUlvE0_clEvEUlaaaE0_St5arrayIPcLm4EEEEviT0_T1_)
        /*0078*/ 	.short	0x0210
        /*007a*/ 	.short	0x0038


	//----- nvinfo : EIATTR_SW_WAR
	.align		4
.L_3864:
        /*007c*/ 	.byte	0x04, 0x36
        /*007e*/ 	.short	(.L_3866 - .L_3865)
.L_3865:
        /*0080*/ 	.word	0x00000008
.L_3866:


//--------------------- .nv.info._ZN2at6native29vectorized_elementwise_kernelILi8EZZZNS0_54_GLOBAL__N__d8c5977b_16_LinearAlgebra_cu_7dd49032_297216addr_kernel_cudaERNS_14TensorIteratorERKN3c106ScalarES8_ENKUlvE_clEvENKUlvE0_clEvEUlaaaE0_St5arrayIPcLm4EEEEviT0_T1_ --------------------------
	.section	.nv.info._ZN2at6native29vectorized_elementwise_kernelILi8EZZZNS0_54_GLOBAL__N__d8c5977b_16_LinearAlgebra_cu_7dd49032_297216addr_kernel_cudaERNS_14TensorIteratorERKN3c106ScalarES8_ENKUlvE_clEvENKUlvE0_clEvEUlaaaE0_St5arrayIPcLm4EEEEviT0_T1_,"",@"SHT_CUDA_INFO"
	.sectionflags	@""
	.align	4


	//----- nvinfo : EIATTR_CUDA_API_VERSION
	.align		4
        /*0000*/ 	.byte	0x04, 0x37
        /*0002*/ 	.short	(.L_3868 - .L_3867)
.L_3867:
        /*0004*/ 	.word	0x00000082


	//----- nvinfo : EIATTR_KPARAM_INFO
	.align		4
.L_3868:
        /*0008*/ 	.byte	0x04, 0x17
        /*000a*/ 	.short	(.L_3870 - .L_3869)
.L_3869:
        /*000c*/ 	.word	0x00000000
        /*0010*/ 	.short	0x0002
        /*0012*/ 	.short	0x0018
        /*0014*/ 	.byte	0x00, 0xf0, 0x81, 0x00


	//----- nvinfo : EIATTR_KPARAM_INFO
	.align		4
.L_3870:
        /*0018*/ 	.byte	0x04, 0x17
        /*001a*/ 	.short	(.L_3872 - .L_3871)
.L_3871:
        /*001c*/ 	.word	0x00000000
        /*0020*/ 	.short	0x0001
        /*0022*/ 	.short	0x0008
        /*0024*/ 	.byte	0x00, 0xf0, 0x41, 0x00


	//----- nvinfo : EIATTR_KPARAM_INFO
	.align		4
.L_3872:
        /*0028*/ 	.byte	0x04, 0x17
        /*002a*/ 	.short	(.L_3874 - .L_3873)
.L_3873:
        /*002c*/ 	.word	0x00000000
        /*0030*/ 	.short	0x0000
        /*0032*/ 	.short	0x0000
        /*0034*/ 	.byte	0x00, 0xf0, 0x11, 0x00


	//----- nvinfo : EIATTR_SPARSE_MMA_MASK
	.align		4
.L_3874:
        /*0038*/ 	.byte	0x03, 0x50
        /*003a*/ 	.short	0x0000


	//----- nvinfo : EIATTR_MAXREG_COUNT
	.align		4
        /*003c*/ 	.byte	0x03, 0x1b
        /*003e*/ 	.short	0x00ff


	//----- nvinfo : EIATTR_MERCURY_ISA_VERSION
	.align		4
        /*0040*/ 	.byte	0x03, 0x5f
        /*0042*/ 	.short	0x0101


	//----- nvinfo : EIATTR_EXIT_INSTR_OFFSETS
	.align		4
        /*0044*/ 	.byte	0x04, 0x1c
        /*0046*/ 	.short	(.L_3876 - .L_3875)


	//   ....[0]....
.L_3875:
        /*0048*/ 	.word	0x00000700


	//   ....[1]....
        /*004c*/ 	.word	0x00001550


	//   ....[2]....
        /*0050*/ 	.word	0x000015b0


	//----- nvinfo : EIATTR_MAX_THREADS
	.align		4
.L_3876:
        /*0054*/ 	.byte	0x04, 0x05
        /*0056*/ 	.short	(.L_3878 - .L_3877)
.L_3877:
        /*0058*/ 	.word	0x00000080
        /*005c*/ 	.word	0x00000001
        /*0060*/ 	.word	0x00000001


	//----- nvinfo : EIATTR_CRS_STACK_SIZE
	.align		4
.L_3878:
        /*0064*/ 	.byte	0x04, 0x1e
        /*0066*/ 	.short	(.L_3880 - .L_3879)
.L_3879:
        /*0068*/ 	.word	0x00000000


	//----- nvinfo : EIATTR_CBANK_PARAM_SIZE
	.align		4
.L_3880:
        /*006c*/ 	.byte	0x03, 0x19
        /*006e*/ 	.short	0x0038


	//----- nvinfo : EIATTR_PARAM_CBANK
	.align		4
        /*0070*/ 	.byte	0x04, 0x0a
        /*0072*/ 	.short	(.L_3882 - .L_3881)
	.align		4
.L_3881:
        /*0074*/ 	.word	index@(.nv.constant0._ZN2at6native29vectorized_elementwise_kernelILi8EZZZNS0_54_GLOBAL__N__d8c5977b_16_LinearAlgebra_cu_7dd49032_297216addr_kernel_cudaERNS_14TensorIteratorERKN3c106ScalarES8_ENKUlvE_clEvENKUlvE0_clEvEUlaaaE0_St5arrayIPcLm4EEEEviT0_T1_)
        /*0078*/ 	.short	0x0210
        /*007a*/ 	.short	0x0038


	//----- nvinfo : EIATTR_SW_WAR
	.align		4
.L_3882:
        /*007c*/ 	.byte	0x04, 0x36
        /*007e*/ 	.short	(.L_3884 - .L_3883)
.L_3883:
        /*0080*/ 	.word	0x00000008
.L_3884:


//--------------------- .nv.info._ZN2at6native18elementwise_kernelILi128ELi4EZNS0_15gpu_kernel_implIZZZNS0_54_GLOBAL__N__d8c5977b_16_LinearAlgebra_cu_7dd49032_297216addr_kernel_cudaERNS_14TensorIteratorERKN3c106ScalarES9_ENKUlvE_clEvENKUlvE0_clEvEUlaaaE_EEvRNS_18TensorIteratorBaseERKT_EUliE_EEviT1_ --------------------------
	.section	.nv.info._ZN2at6native18elementwise_kernelILi128ELi4EZNS0_15gpu_kernel_implIZZZNS0_54_GLOBAL__N__d8c5977b_16_LinearAlgebra_cu_7dd49032_297216addr_kernel_cudaERNS_14TensorIteratorERKN3c106ScalarES9_ENKUlvE_clEvENKUlvE0_clEvEUlaaaE_EEvRNS_18TensorIteratorBaseERKT_EUliE_EEviT1_,"",@"SHT_CUDA_INFO"
	.sectionflags	@""
	.align	4


	//----- nvinfo : EIATTR_CUDA_API_VERSION
	.align		4
        /*0000*/ 	.byte	0x04, 0x37
        /*0002*/ 	.short	(.L_3886 - .L_3885)
.L_3885:
        /*0004*/ 	.word	0x00000082


	//----- nvinfo : EIATTR_KPARAM_INFO
	.align		4
.L_3886:
        /*0008*/ 	.byte	0x04, 0x17
        /*000a*/ 	.short	(.L_3888 - .L_3887)
.L_3887:
        /*000c*/ 	.word	0x00000000
        /*0010*/ 	.short	0x0001
        /*0012*/ 	.short	0x0008
        /*0014*/ 	.byte	0x00, 0xf0, 0x01, 0x0c


	//----- nvinfo : EIATTR_KPARAM_INFO
	.align		4
.L_3888:
        /*0018*/ 	.byte	0x04, 0x17
        /*001a*/ 	.short	(.L_3890 - .L_3889)
.L_3889:
        /*001c*/ 	.word	0x00000000
        /*0020*/ 	.short	0x0000
        /*0022*/ 	.short	0x0000
        /*0024*/ 	.byte	0x00, 0xf0, 0x11, 0x00


	//----- nvinfo : EIATTR_SPARSE_MMA_MASK
	.align		4
.L_3890:
        /*0028*/ 	.byte	0x03, 0x50
        /*002a*/ 	.short	0x0000


	//----- nvinfo : EIATTR_MAXREG_COUNT
	.align		4
        /*002c*/ 	.byte	0x03, 0x1b
        /*002e*/ 	.short	0x0080


	//----- nvinfo : EIATTR_EXTERNS
	.align		4
        /*0030*/ 	.byte	0x04, 0x0f
        /*0032*/ 	.short	(.L_3892 - .L_3891)


	//   ....[0]....
	.align		4
.L_3891:
        /*0034*/ 	.word	index@(__assertfail)


	//----- nvinfo : EIATTR_MERCURY_ISA_VERSION
	.align		4
.L_3892:
        /*0038*/ 	.byte	0x03, 0x5f
        /*003a*/ 	.short	0x0101


	//----- nvinfo : EIATTR_SYSCALL_OFFSETS
	.align		4
        /*003c*/ 	.byte	0x04, 0x46
        /*003e*/ 	.short	(.L_3894 - .L_3893)


	//   ....[0]....
.L_3893:
        /*0040*/ 	.word	0x00001860


	//   ....[1]....
        /*0044*/ 	.word	0x00002690


	//   ....[2]....
        /*0048*/ 	.word	0x00003510


	//   ....[3]....
        /*004c*/ 	.word	0x000044a0


	//   ....[4]....
        /*0050*/ 	.word	0x00005d80


	//   ....[5]....
        /*0054*/ 	.word	0x00006bb0


	//   ....[6]....
        /*0058*/ 	.word	0x00007a30


	//   ....[7]....
        /*005c*/ 	.word	0x000089c0


	//   ....[8]....
        /*0060*/ 	.word	0x0000a290


	//   ....[9]....
        /*0064*/ 	.word	0x0000b0c0


	//   ....[10]....
        /*0068*/ 	.word	0x0000bf40


	//   ....[11]....
        /*006c*/ 	.word	0x0000ced0


	//   ....[12]....
        /*0070*/ 	.word	0x0000e790


	//   ....[13]....
        /*0074*/ 	.word	0x0000f5c0


	//   ....[14]....
        /*0078*/ 	.word	0x00010440


	//   ....[15]....
        /*007c*/ 	.word	0x000113d0


	//----- nvinfo : EIATTR_EXIT_INSTR_OFFSETS
	.align		4
.L_3894:
        /*0080*/ 	.byte	0x04, 0x1c
        /*0082*/ 	.short	(.L_3896 - .L_3895)


	//   ....[0]....
.L_3895:
        /*0084*/ 	.word	0x0000cfc0


	//   ....[1]....
        /*0088*/ 	.word	0x000105f0


	//   ....[2]....
        /*008c*/ 	.word	0x00010610


	//   ....[3]....
        /*0090*/ 	.word	0x000106d0


	//   ....[4]....
        /*0094*/ 	.word	0x00010710


	//   ....[5]....
        /*0098*/ 	.word	0x00010750


	//   ....[6]....
        /*009c*/ 	.word	0x000107e0


	//   ....[7]....
        /*00a0*/ 	.word	0x00010820


	//   ....[8]....
        /*00a4*/ 	.word	0x000108c0


	//   ....[9]....
        /*00a8*/ 	.word	0x00010910


	//   ....[10]....
        /*00ac*/ 	.word	0x00010960


	//   ....[11]....
        /*00b0*/ 	.word	0x00010a20


	//   ....[12]....
        /*00b4*/ 	.word	0x00010a80


	//   ....[13]....
        /*00b8*/ 	.word	0x00010c10


	//   ....[14]....
        /*00bc*/ 	.word	0x00010d70


	//   ....[15]....
        /*00c0*/ 	.word	0x00010db0


	//   ....[16]....
        /*00c4*/ 	.word	0x00010e70


	//   ....[17]....
        /*00c8*/ 	.word	0x00010ff0


	//   ....[18]....
        /*00cc*/ 	.word	0x00011170


	//   ....[19]....
        /*00d0*/ 	.word	0x000112d0


	//   ....[20]....
        /*00d4*/ 	.word	0x000113e0


	//   ....[21]....
        /*00d8*/ 	.word	0x00011440


	//   ....[22]....
        /*00dc*/ 	.word	0x00011480


	//----- nvinfo : EIATTR_MAX_THREADS
	.align		4
.L_3896:
        /*00e0*/ 	.byte	0x04, 0x05
        /*00e2*/ 	.short	(.L_3898 - .L_3897)
.L_3897:
        /*00e4*/ 	.word	0x00000080
        /*00e8*/ 	.word	0x00000001
        /*00ec*/ 	.word	0x00000001


	//----- nvinfo : EIATTR_CRS_STACK_SIZE
	.align		4
.L_3898:
        /*00f0*/ 	.byte	0x04, 0x1e
        /*00f2*/ 	.short	(.L_3900 - .L_3899)
.L_3899:
        /*00f4*/ 	.word	0x00000000


	//----- nvinfo : EIATTR_CBANK_PARAM_SIZE
	.align		4
.L_3900:
        /*00f8*/ 	.byte	0x03, 0x19
        /*00fa*/ 	.short	0x0308


	//----- nvinfo : EIATTR_PARAM_CBANK
	.align		4
        /*00fc*/ 	.byte	0x04, 0x0a
        /*00fe*/ 	.short	(.L_3902 - .L_3901)
	.align		4
.L_3901:
        /*0100*/ 	.word	index@(.nv.constant0._ZN2at6native18elementwise_kernelILi128ELi4EZNS0_15gpu_kernel_implIZZZNS0_54_GLOBAL__N__d8c5977b_16_LinearAlgebra_cu_7dd49032_297216addr_kernel_cudaERNS_14TensorIteratorERKN3c106ScalarES9_ENKUlvE_clEvENKUlvE0_clEvEUlaaaE_EEvRNS_18TensorIteratorBaseERKT_EUliE_EEviT1_)
        /*0104*/ 	.short	0x0210
        /*0106*/ 	.short	0x0308


	//----- nvinfo : EIATTR_SW_WAR
	.align		4
.L_3902:
        /*0108*/ 	.byte	0x04, 0x36
        /*010a*/ 	.short	(.L_3904 - .L_3903)
.L_3903:
        /*010c*/ 	.word	0x00000008
.L_3904:


//--------------------- .nv.info._ZN2at6native27unrolled_elementwise_kernelIZZZNS0_54_GLOBAL__N__d8c5977b_16_LinearAlgebra_cu_7dd49032_297216addr_kernel_cudaERNS_14TensorIteratorERKN3c106ScalarES8_ENKUlvE_clEvENKUlvE0_clEvEUlaaaE_St5arrayIPcLm4EELi4E23TrivialOffsetCalculatorILi3EjESF_ILi1EjENS0_6memory12LoadWithCastILi3EEENSI_13StoreWithCastILi1EEEEEviT_T0_T2_T3_T4_T5_ --------------------------
	.section	.nv.info._ZN2at6native27unrolled_elementwise_kernelIZZZNS0_54_GLOBAL__N__d8c5977b_16_LinearAlgebra_cu_7dd49032_297216addr_kernel_cudaERNS_14TensorIteratorERKN3c106ScalarES8_ENKUlvE_clEvENKUlvE0_clEvEUlaaaE_St5arrayIPcLm4EELi4E23TrivialOffsetCalculatorILi3EjESF_ILi1EjENS0_6memory12LoadWithCastILi3EEENSI_13StoreWithCastILi1EEEEEviT_T0_T2_T3_T4_T5_,"",@"SHT_CUDA_INFO"
	.sectionflags	@""
	.align	4


	//----- nvinfo : EIATTR_CUDA_API_VERSION
	.align		4
        /*0000*/ 	.byte	0x04, 0x37
        /*0002*/ 	.short	(.L_3906 - .L_3905)
.L_3905:
        /*0004*/ 	.word	0x00000082


	//----- nvinfo : EIATTR_KPARAM_INFO
	.align		4
.L_3906:
        /*0008*/ 	.byte	0x04, 0x17
        /*000a*/ 	.short	(.L_3908 - .L_3907)
.L_3907:
        /*000c*/ 	.word	0x00000000
        /*0010*/ 	.short	0x0006
        /*0012*/ 	.short	0x004c
        /*0014*/ 	.byte	0x00, 0xf0, 0x21, 0x00


	//----- nvinfo : EIATTR_KPARAM_INFO
	.align		4
.L_3908:
        /*0018*/ 	.byte	0x04, 0x17
        /*001a*/ 	.short	(.L_3910 - .L_3909)
.L_3909:
        /*001c*/ 	.word	0x00000000
        /*0020*/ 	.short	0x0005
        /*0022*/ 	.short	0x003c
        /*0024*/ 	.byte	0x00, 0xf0, 0x41, 0x00


	//----- nvinfo : EIATTR_KPARAM_INFO
	.align		4
.L_3910:
        /*0028*/ 	.byte	0x04, 0x17
        /*002a*/ 	.short	(.L_3912 - .L_3911)
.L_3911:
        /*002c*/ 	.word	0x00000000
        /*0030*/ 	.short	0x0004
        /*0032*/ 	.short	0x0039
        /*0034*/ 	.byte	0x00, 0xf0, 0x05, 0x00


	//----- nvinfo : EIATTR_KPARAM_INFO
	.align		4
.L_3912:
        /*0038*/ 	.byte	0x04, 0x17
        /*003a*/ 	.short	(.L_3914 - .L_3913)
.L_3913:
        /*003c*/ 	.word	0x00000000
        /*0040*/ 	.short	0x0003
        /*0042*/ 	.short	0x0038
        /*0044*/ 	.byte	0x00, 0xf0, 0x05, 0x00


	//----- nvinfo : EIATTR_KPARAM_INFO
	.align		4
.L_3914:
        /*0048*/ 	.byte	0x04, 0x17
        /*004a*/ 	.short	(.L_3916 - .L_3915)
.L_3915:
        /*004c*/ 	.word	0x00000000
        /*0050*/ 	.short	0x0002
        /*0052*/ 	.short	0x0018
        /*0054*/ 	.byte	0x00, 0xf0, 0x81, 0x00


	//----- nvinfo : EIATTR_KPARAM_INFO
	.align		4
.L_3916:
        /*0058*/ 	.byte	0x04, 0x17
        /*005a*/ 	.short	(.L_3918 - .L_3917)
.L_3917:
        /*005c*/ 	.word	0x00000000
        /*0060*/ 	.short	0x0001
        /*0062*/ 	.short	0x0008
        /*0064*/ 	.byte	0x00, 0xf0, 0x41, 0x00


	//----- nvinfo : EIATTR_KPARAM_INFO
	.align		4
.L_3918:
        /*0068*/ 	.byte	0x04, 0x17
        /*006a*/ 	.short	(.L_3920 - .L_3919)
.L_3919:
        /*006c*/ 	.word	0x00000000
        /*0070*/ 	.short	0x0000
        /*0072*/ 	.short	0x0000
        /*0074*/ 	.byte	0x00, 0xf0, 0x11, 0x00


	//----- nvinfo : EIATTR_SPARSE_MMA_MASK
	.align		4
.L_3920:
        /*0078*/ 	.byte	0x03, 0x50
        /*007a*/ 	.short	0x0000


	//----- nvinfo : EIATTR_MAXREG_COUNT
	.align		4
        /*007c*/ 	.byte	0x03, 0x1b
        /*007e*/ 	.short	0x00ff


	//----- nvinfo : EIATTR_EXTERNS
	.align		4
        /*0080*/ 	.byte	0x04, 0x0f
        /*0082*/ 	.short	(.L_3922 - .L_3921)


	//   ....[0]....
	.align		4
.L_3921:
        /*0084*/ 	.word	index@(__assertfail)


	//----- nvinfo : EIATTR_MERCURY_ISA_VERSION
	.align		4
.L_3922:
        /*0088*/ 	.byte	0x03, 0x5f
        /*008a*/ 	.short	0x0101


	//----- nvinfo : EIATTR_SYSCALL_OFFSETS
	.align		4
        /*008c*/ 	.byte	0x04, 0x46
        /*008e*/ 	.short	(.L_3924 - .L_3923)


	//   ....[0]....
.L_3923:
        /*0090*/ 	.word	0x00000270


	//   ....[1]....
        /*0094*/ 	.word	0x000010c0


	//   ....[2]....
        /*0098*/ 	.word	0x00001f50


	//   ....[3]....
        /*009c*/ 	.word	0x000021a0


	//   ....[4]....
        /*00a0*/ 	.word	0x00002fe0


	//   ....[5]....
        /*00a4*/ 	.word	0x00003e70


	//   ....[6]....
        /*00a8*/ 	.word	0x000040d0


	//   ....[7]....
        /*00ac*/ 	.word	0x00004f20


	//   ....[8]....
        /*00b0*/ 	.word	0x00005dc0


	//   ....[9]....
        /*00b4*/ 	.word	0x00006010


	//   ....[10]....
        /*00b8*/ 	.word	0x00006e60


	//   ....[11]....
        /*00bc*/ 	.word	0x00007d00


	//   ....[12]....
        /*00c0*/ 	.word	0x00008e70


	//   ....[13]....
        /*00c4*/ 	.word	0x00009e70


	//   ....[14]....
        /*00c8*/ 	.word	0x0000ae60


	//   ....[15]....
        /*00cc*/ 	.word	0x0000be50


	//----- nvinfo : EIATTR_EXIT_INSTR_OFFSETS
	.align		4
.L_3924:
        /*00d0*/ 	.byte	0x04, 0x1c
        /*00d2*/ 	.short	(.L_3926 - .L_3925)


	//   ....[0]....
.L_3925:
        /*00d4*/ 	.word	0x0000af40


	//   ....[1]....
        /*00d8*/ 	.word	0x0000b070


	//   ....[2]....
        /*00dc*/ 	.word	0x0000b090


	//   ....[3]....
        /*00e0*/ 	.word	0x0000b150


	//   ....[4]....
        /*00e4*/ 	.word	0x0000b190


	//   ....[5]....
        /*00e8*/ 	.word	0x0000b1d0


	//   ....[6]....
        /*00ec*/ 	.word	0x0000b260


	//   ....[7]....
        /*00f0*/ 	.word	0x0000b2a0


	//   ....[8]....
        /*00f4*/ 	.word	0x0000b340


	//   ....[9]....
        /*00f8*/ 	.word	0x0000b390


	//   ....[10]....
        /*00fc*/ 	.word	0x0000b3e0


	//   ....[11]....
        /*0100*/ 	.word	0x0000b4a0


	//   ....[12]....
        /*0104*/ 	.word	0x0000b500


	//   ....[13]....
        /*0108*/ 	.word	0x0000b690


	//   ....[14]....
        /*010c*/ 	.word	0x0000b7f0


	//   ....[15]....
        /*0110*/ 	.word	0x0000b830


	//   ....[16]....
        /*0114*/ 	.word	0x0000b8f0


	//   ....[17]....
        /*0118*/ 	.word	0x0000ba70


	//   ....[18]....
        /*011c*/ 	.word	0x0000bbf0


	//   ....[19]....
        /*0120*/ 	.word	0x0000bd50


	//   ....[20]....
        /*0124*/ 	.word	0x0000be60


	//   ....[21]....
        /*0128*/ 	.word	0x0000bec0


	//   ....[22]....
        /*012c*/ 	.word	0x0000bf00


	//----- nvinfo : EIATTR_MAX_THREADS
	.align		4
.L_3926:
        /*0130*/ 	.byte	0x04, 0x05
        /*0132*/ 	.short	(.L_3928 - .L_3927)
.L_3927:
        /*0134*/ 	.word	0x00000080
        /*0138*/ 	.word	0x00000001
        /*013c*/ 	.word	0x00000001


	//----- nvinfo : EIATTR_CRS_STACK_SIZE
	.align		4
.L_3928:
        /*0140*/ 	.byte	0x04, 0x1e
        /*0142*/ 	.short	(.L_3930 - .L_3929)
.L_3929:
        /*0144*/ 	.word	0x00000000


	//----- nvinfo : EIATTR_CBANK_PARAM_SIZE
	.align		4
.L_3930:
        /*0148*/ 	.byte	0x03, 0x19
        /*014a*/ 	.short	0x0054


	//----- nvinfo : EIATTR_PARAM_CBANK
	.align		4
        /*014c*/ 	.byte	0x04, 0x0a
        /*014e*/ 	.short	(.L_3932 - .L_3931)
	.align		4
.L_3931:
        /*0150*/ 	.word	index@(.nv.constant0._ZN2at6native27unrolled_elementwise_kernelIZZZNS0_54_GLOBAL__N__d8c5977b_16_LinearAlgebra_cu_7dd49032_297216addr_kernel_cudaERNS_14TensorIteratorERKN3c106ScalarES8_ENKUlvE_clEvENKUlvE0_clEvEUlaaaE_St5arrayIPcLm4EELi4E23TrivialOffsetCalculatorILi3EjESF_ILi1EjENS0_6memory12LoadWithCastILi3EEENSI_13StoreWithCastILi1EEEEEviT_T0_T2_T3_T4_T5_)
        /*0154*/ 	.short	0x0210
        /*0156*/ 	.short	0x0054


	//----- nvinfo : EIATTR_SW_WAR
	.align		4
.L_3932:
        /*0158*/ 	.byte	0x04, 0x36
        /*015a*/ 	.short	(.L_3934 - .L_3933)
.L_3933:
        /*015c*/ 	.word	0x00000008
.L_3934:


//--------------------- .nv.info._ZN2at6native18elementwise_kernelILi128ELi4EZNS0_22gpu_kernel_impl_nocastIZZZNS0_54_GLOBAL__N__d8c5977b_16_LinearAlgebra_cu_7dd49032_297216addr_kernel_cudaERNS_14TensorIteratorERKN3c106ScalarES9_ENKUlvE_clEvENKUlvE0_clEvEUlaaaE_EEvRNS_18TensorIteratorBaseERKT_EUliE_EEviT1_ --------------------------
	.section	.nv.info._ZN2at6native18elementwise_kernelILi128ELi4EZNS0_22gpu_kernel_impl_nocastIZZZNS0_54_GLOBAL__N__d8c5977b_16_LinearAlgebra_cu_7dd49032_297216addr_kernel_cudaERNS_14TensorIteratorERKN3c106ScalarES9_ENKUlvE_clEvENKUlvE0_clEvEUlaaaE_EEvRNS_18TensorIteratorBaseERKT_EUliE_EEviT1_,"",@"SHT_CUDA_INFO"
	.sectionflags	@""
	.align	4


	//----- nvinfo : EIATTR_CUDA_API_VERSION
	.align		4
        /*0000*/ 	.byte	0x04, 0x37
        /*0002*/ 	.short	(.L_3936 - .L_3935)
.L_3935:
        /*0004*/ 	.word	0x00000082


	//----- nvinfo : EIATTR_KPARAM_INFO
	.align		4
.L_3936:
        /*0008*/ 	.byte	0x04, 0x17
        /*000a*/ 	.short	(.L_3938 - .L_3937)
.L_3937:
        /*000c*/ 	.word	0x00000000
        /*0010*/ 	.short	0x0001
        /*0012*/ 	.short	0x0008
        /*0014*/ 	.byte	0x00, 0xf0, 0xe1, 0x0b


	//----- nvinfo : EIATTR_KPARAM_INFO
	.align		4
.L_3938:
        /*0018*/ 	.byte	0x04, 0x17
        /*001a*/ 	.short	(.L_3940 - .L_3939)
.L_3939:
        /*001c*/ 	.word	0x00000000
        /*0020*/ 	.short	0x0000
        /*0022*/ 	.short	0x0000
        /*0024*/ 	.byte	0x00, 0xf0, 0x11, 0x00


	//----- nvinfo : EIATTR_SPARSE_MMA_MASK
	.align		4
.L_3940:
        /*0028*/ 	.byte	0x03, 0x50
        /*002a*/ 	.short	0x0000


	//----- nvinfo : EIATTR_MAXREG_COUNT
	.align		4
        /*002c*/ 	.byte	0x03, 0x1b
        /*002e*/ 	.short	0x0080


	//----- nvinfo : EIATTR_MERCURY_ISA_VERSION
	.align		4
        /*0030*/ 	.byte	0x03, 0x5f
        /*0032*/ 	.short	0x0101


	//----- nvinfo : EIATTR_EXIT_INSTR_OFFSETS
	.align		4
        /*0034*/ 	.byte	0x04, 0x1c
        /*0036*/ 	.short	(.L_3942 - .L_3941)


	//   ....[0]....
.L_3941:
        /*0038*/ 	.word	0x00004690


	//   ....[1]....
        /*003c*/ 	.word	0x00005db0


	//----- nvinfo : EIATTR_MAX_THREADS
	.align		4
.L_3942:
        /*0040*/ 	.byte	0x04, 0x05
        /*0042*/ 	.short	(.L_3944 - .L_3943)
.L_3943:
        /*0044*/ 	.word	0x00000080
        /*0048*/ 	.word	0x00000001
        /*004c*/ 	.word	0x00000001


	//----- nvinfo : EIATTR_CRS_STACK_SIZE
	.align		4
.L_3944:
        /*0050*/ 	.byte	0x04, 0x1e
        /*0052*/ 	.short	(.L_3946 - .L_3945)
.L_3945:
        /*0054*/ 	.word	0x00000000


	//----- nvinfo : EIATTR_CBANK_PARAM_SIZE
	.align		4
.L_3946:
        /*0058*/ 	.byte	0x03, 0x19
        /*005a*/ 	.short	0x0300


	//----- nvinfo : EIATTR_PARAM_CBANK
	.align		4
        /*005c*/ 	.byte	0x04, 0x0a
        /*005e*/ 	.short	(.L_3948 - .L_3947)
	.align		4
.L_3947:
        /*0060*/ 	.word	index@(.nv.constant0._ZN2at6native18elementwise_kernelILi128ELi4EZNS0_22gpu_kernel_impl_nocastIZZZNS0_54_GLOBAL__N__d8c5977b_16_LinearAlgebra_cu_7dd49032_297216addr_kernel_cudaERNS_14TensorIteratorERKN3c106ScalarES9_ENKUlvE_clEvENKUlvE0_clEvEUlaaaE_EEvRNS_18TensorIteratorBaseERKT_EUliE_EEviT1_)
        /*0064*/ 	.short	0x0210
        /*0066*/ 	.short	0x0300


	//----- nvinfo : EIATTR_SW_WAR
	.align		4
.L_3948:
        /*0068*/ 	.byte	0x04, 0x36
        /*006a*/ 	.short	(.L_3950 - .L_3949)
.L_3949:
        /*006c*/ 	.word	0x00000008
.L_3950:


//--------------------- .nv.info._ZN2at6native27unrolled_elementwise_kernelIZZZNS0_54_GLOBAL__N__d8c5977b_16_LinearAlgebra_cu_7dd49032_297216addr_kernel_cudaERNS_14TensorIteratorERKN3c106ScalarES8_ENKUlvE_clEvENKUlvE0_clEvEUlaaaE_St5arrayIPcLm4EELi4E23TrivialOffsetCalculatorILi3EjESF_ILi1EjENS0_6memory15LoadWithoutCastENSI_16StoreWithoutCastEEEviT_T0_T2_T3_T4_T5_ --------------------------
	.section	.nv.info._ZN2at6native27unrolled_elementwise_kernelIZZZNS0_54_GLOBAL__N__d8c5977b_16_LinearAlgebra_cu_7dd49032_297216addr_kernel_cudaERNS_14TensorIteratorERKN3c106ScalarES8_ENKUlvE_clEvENKUlvE0_clEvEUlaaaE_St5arrayIPcLm4EELi4E23TrivialOffsetCalculatorILi3EjESF_ILi1EjENS0_6memory15LoadWithoutCastENSI_16StoreWithoutCastEEEviT_T0_T2_T3_T4_T5_,"",@"SHT_CUDA_INFO"
	.sectionflags	@""
	.align	4


	//----- nvinfo : EIATTR_CUDA_API_VERSION
	.align		4
        /*0000*/ 	.byte	0x04, 0x37
        /*0002*/ 	.short	(.L_3952 - .L_3951)
.L_3951:
        /*0004*/ 	.word	0x00000082


	//----- nvinfo : EIATTR_KPARAM_INFO
	.align		4
.L_3952:
        /*0008*/ 	.byte	0x04, 0x17
        /*000a*/ 	.short	(.L_3954 - .L_3953)
.L_3953:
        /*000c*/ 	.word	0x00000000
        /*0010*/ 	.short	0x0006
        /*0012*/ 	.short	0x003b
        /*0014*/ 	.byte	0x00, 0xf0, 0x05, 0x00


	//----- nvinfo : EIATTR_KPARAM_INFO
	.align		4
.L_3954:
        /*0018*/ 	.byte	0x04, 0x17
        /*001a*/ 	.short	(.L_3956 - .L_3955)
.L_3955:
        /*001c*/ 	.word	0x00000000
        /*0020*/ 	.short	0x0005
        /*0022*/ 	.short	0x003a
        /*0024*/ 	.byte	0x00, 0xf0, 0x05, 0x00


	//----- nvinfo : EIATTR_KPARAM_INFO
	.align		4
.L_3956:
        /*0028*/ 	.byte	0x04, 0x17
        /*002a*/ 	.short	(.L_3958 - .L_3957)
.L_3957:
        /*002c*/ 	.word	0x00000000
        /*0030*/ 	.short	0x0004
        /*0032*/ 	.short	0x0039
        /*0034*/ 	.byte	0x00, 0xf0, 0x05, 0x00


	//----- nvinfo : EIATTR_KPARAM_INFO
	.align		4
.L_3958:
        /*0038*/ 	.byte	0x04, 0x17
        /*003a*/ 	.short	(.L_3960 - .L_3959)
.L_3959:
        /*003c*/ 	.word	0x00000000
        /*0040*/ 	.short	0x0003
        /*0042*/ 	.short	0x0038
        /*0044*/ 	.byte	0x00, 0xf0, 0x05, 0x00


	//----- nvinfo : EIATTR_KPARAM_INFO
	.align		4
.L_3960:
        /*0048*/ 	.byte	0x04, 0x17
        /*004a*/ 	.short	(.L_3962 - .L_3961)
.L_3961:
        /*004c*/ 	.word	0x00000000
        /*0050*/ 	.short	0x0002
        /*0052*/ 	.short	0x0018
        /*0054*/ 	.byte	0x00, 0xf0, 0x81, 0x00


	//----- nvinfo : EIATTR_KPARAM_INFO
	.align		4
.L_3962:
        /*0058*/ 	.byte	0x04, 0x17
        /*005a*/ 	.short	(.L_3964 - .L_3963)
.L_3963:
        /*005c*/ 	.word	0x00000000
        /*0060*/ 	.short	0x0001
        /*0062*/ 	.short	0x0008
        /*0064*/ 	.byte	0x00, 0xf0, 0x41, 0x00


	//----- nvinfo : EIATTR_KPARAM_INFO
	.align		4
.L_3964:
        /*0068*/ 	.byte	0x04, 0x17
        /*006a*/ 	.short	(.L_3966 - .L_3965)
.L_3965:
        /*006c*/ 	.word	0x00000000
        /*0070*/ 	.short	0x0000
        /*0072*/ 	.short	0x0000
        /*0074*/ 	.byte	0x00, 0xf0, 0x11, 0x00


	//----- nvinfo : EIATTR_SPARSE_MMA_MASK
	.align		4
.L_3966:
        /*0078*/ 	.byte	0x03, 0x50
        /*007a*/ 	.short	0x0000


	//----- nvinfo : EIATTR_MAXREG_COUNT
	.align		4
        /*007c*/ 	.byte	0x03, 0x1b
        /*007e*/ 	.short	0x00ff


	//----- nvinfo : EIATTR_MERCURY_ISA_VERSION
	.align		4
        /*0080*/ 	.byte	0x03, 0x5f
        /*0082*/ 	.short	0x0101


	//----- nvinfo : EIATTR_EXIT_INSTR_OFFSETS
	.align		4
        /*0084*/ 	.byte	0x04, 0x1c
        /*0086*/ 	.short	(.L_3968 - .L_3967)


	//   ....[0]....
.L_3967:
        /*0088*/ 	.word	0x000006e0


	//   ....[1]....
        /*008c*/ 	.word	0x00000750


	//----- nvinfo : EIATTR_MAX_THREADS
	.align		4
.L_3968:
        /*0090*/ 	.byte	0x04, 0x05
        /*0092*/ 	.short	(.L_3970 - .L_3969)
.L_3969:
        /*0094*/ 	.word	0x00000080
        /*0098*/ 	.word	0x00000001
        /*009c*/ 	.word	0x00000001


	//----- nvinfo : EIATTR_CRS_STACK_SIZE
	.align		4
.L_3970:
        /*00a0*/ 	.byte	0x04, 0x1e
        /*00a2*/ 	.short	(.L_3972 - .L_3971)
.L_3971:
        /*00a4*/ 	.word	0x00000000


	//----- nvinfo : EIATTR_CBANK_PARAM_SIZE
	.align		4
.L_3972:
        /*00a8*/ 	.byte	0x03, 0x19
        /*00aa*/ 	.short	0x003c


	//----- nvinfo : EIATTR_PARAM_CBANK
	.align		4
        /*00ac*/ 	.byte	0x04, 0x0a
        /*00ae*/ 	.short	(.L_3974 - .L_3973)
	.align		4
.L_3973:
        /*00b0*/ 	.word	index@(.nv.constant0._ZN2at6native27unrolled_elementwise_kernelIZZZNS0_54_GLOBAL__N__d8c5977b_16_LinearAlgebra_cu_7dd49032_297216addr_kernel_cudaERNS_14TensorIteratorERKN3c106ScalarES8_ENKUlvE_clEvENKUlvE0_clEvEUlaaaE_St5arrayIPcLm4EELi4E23TrivialOffsetCalculatorILi3EjESF_ILi1EjENS0_6memory15LoadWithoutCastENSI_16StoreWithoutCastEEEviT_T0_T2_T3_T4_T5_)
        /*00b4*/ 	.short	0x0210
        /*00b6*/ 	.short	0x003c


	//----- nvinfo : EIATTR_SW_WAR
	.align		4
.L_3974:
        /*00b8*/ 	.byte	0x04, 0x36
        /*00ba*/ 	.short	(.L_3976 - .L_3975)
.L_3975:
        /*00bc*/ 	.word	0x00000008
.L_3976:


//--------------------- .nv.info._ZN2at6native29vectorized_elementwise_kernelILi2EZZZNS0_54_GLOBAL__N__d8c5977b_16_LinearAlgebra_cu_7dd49032_297216addr_kernel_cudaERNS_14TensorIteratorERKN3c106ScalarES8_ENKUlvE_clEvENKUlvE0_clEvEUlaaaE_St5arrayIPcLm4EEEEviT0_T1_ --------------------------
	.section	.nv.info._ZN2at6native29vectorized_elementwise_kernelILi2EZZZNS0_54_GLOBAL__N__d8c5977b_16_LinearAlgebra_cu_7dd49032_297216addr_kernel_cudaERNS_14TensorIteratorERKN3c106ScalarES8_ENKUlvE_clEvENKUlvE0_clEvEUlaaaE_St5arrayIPcLm4EEEEviT0_T1_,"",@"SHT_CUDA_INFO"
	.sectionflags	@""
	.align	4


	//----- nvinfo : EIATTR_CUDA_API_VERSION
	.align		4
        /*0000*/ 	.byte	0x04, 0x37
        /*0002*/ 	.short	(.L_3978 - .L_3977)
.L_3977:
        /*0004*/ 	.word	0x00000082


	//----- nvinfo : EIATTR_KPARAM_INFO
	.align		4
.L_3978:
        /*0008*/ 	.byte	0x04, 0x17
        /*000a*/ 	.short	(.L_3980 - .L_3979)
.L_3979:
        /*000c*/ 	.word	0x00000000
        /*0010*/ 	.short	0x0002
        /*0012*/ 	.short	0x0018
        /*0014*/ 	.byte	0x00, 0xf0, 0x81, 0x00


	//----- nvinfo : EIATTR_KPARAM_INFO
	.align		4
.L_3980:
        /*0018*/ 	.byte	0x04, 0x17
        /*001a*/ 	.short	(.L_3982 - .L_3981)
.L_3981:
        /*001c*/ 	.word	0x00000000
        /*0020*/ 	.short	0x0001
        /*0022*/ 	.short	0x0008
        /*0024*/ 	.byte	0x00, 0xf0, 0x41, 0x00


	//----- nvinfo : EIATTR_KPARAM_INFO
	.align		4
.L_3982:
        /*0028*/ 	.byte	0x04, 0x17
        /*002a*/ 	.short	(.L_3984 - .L_3983)
.L_3983:
        /*002c*/ 	.word	0x00000000
        /*0030*/ 	.short	0x0000
        /*0032*/ 	.short	0x0000
        /*0034*/ 	.byte	0x00, 0xf0, 0x11, 0x00


	//----- nvinfo : EIATTR_SPARSE_MMA_MASK
	.align		4
.L_3984:
        /*0038*/ 	.byte	0x03, 0x50
        /*003a*/ 	.short	0x0000


	//----- nvinfo : EIATTR_MAXREG_COUNT
	.align		4
        /*003c*/ 	.byte	0x03, 0x1b
        /*003e*/ 	.short	0x00ff


	//----- nvinfo : EIATTR_MERCURY_ISA_VERSION
	.align		4
        /*0040*/ 	.byte	0x03, 0x5f
        /*0042*/ 	.short	0x0101


	//----- nvinfo : EIATTR_EXIT_INSTR_OFFSETS
	.align		4
        /*0044*/ 	.byte	0x04, 0x1c
        /*0046*/ 	.short	(.L_3986 - .L_3985)


	//   ....[0]....
.L_3985:
        /*0048*/ 	.word	0x000005d0


	//   ....[1]....
        /*004c*/ 	.word	0x000013b0


	//   ....[2]....
        /*0050*/ 	.word	0x00001410


	//----- nvinfo : EIATTR_MAX_THREADS
	.align		4
.L_3986:
        /*0054*/ 	.byte	0x04, 0x05
        /*0056*/ 	.short	(.L_3988 - .L_3987)
.L_3987:
        /*0058*/ 	.word	0x00000080
        /*005c*/ 	.word	0x00000001
        /*0060*/ 	.word	0x00000001


	//----- nvinfo : EIATTR_CRS_STACK_SIZE
	.align		4
.L_3988:
        /*0064*/ 	.byte	0x04, 0x1e
        /*0066*/ 	.short	(.L_3990 - .L_3989)
.L_3989:
        /*0068*/ 	.word	0x00000000


	//----- nvinfo : EIATTR_CBANK_PARAM_SIZE
	.align		4
.L_3990:
        /*006c*/ 	.byte	0x03, 0x19
        /*006e*/ 	.short	0x0038


	//----- nvinfo : EIATTR_PARAM_CBANK
	.align		4
        /*0070*/ 	.byte	0x04, 0x0a
        /*0072*/ 	.short	(.L_3992 - .L_3991)
	.align		4
.L_3991:
        /*0074*/ 	.word	index@(.nv.constant0._ZN2at6native29vectorized_elementwise_kernelILi2EZZZNS0_54_GLOBAL__N__d8c5977b_16_LinearAlgebra_cu_7dd49032_297216addr_kernel_cudaERNS_14TensorIteratorERKN3c106ScalarES8_ENKUlvE_clEvENKUlvE0_clEvEUlaaaE_St5arrayIPcLm4EEEEviT0_T1_)
        /*0078*/ 	.short	0x0210
        /*007a*/ 	.short	0x0038


	//----- nvinfo : EIATTR_SW_WAR
	.align		4
.L_3992:
        /*007c*/ 	.byte	0x04, 0x36
        /*007e*/ 	.short	(.L_3994 - .L_3993)
.L_3993:
        /*0080*/ 	.word	0x00000008
.L_3994:


//--------------------- .nv.info._ZN2at6native29vectorized_elementwise_kernelILi4EZZZNS0_54_GLOBAL__N__d8c5977b_16_LinearAlgebra_cu_7dd49032_297216addr_kernel_cudaERNS_14TensorIteratorERKN3c106ScalarES8_ENKUlvE_clEvENKUlvE0_clEvEUlaaaE_St5arrayIPcLm4EEEEviT0_T1_ --------------------------
	.section	.nv.info._ZN2at6native29vectorized_elementwise_kernelILi4EZZZNS0_54_GLOBAL__N__d8c5977b_16_LinearAlgebra_cu_7dd49032_297216addr_kernel_cudaERNS_14TensorIteratorERKN3c106ScalarES8_ENKUlvE_clEvENKUlvE0_clEvEUlaaaE_St5arrayIPcLm4EEEEviT0_T1_,"",@"SHT_CUDA_INFO"
	.sectionflags	@""
	.align	4


	//----- nvinfo : EIATTR_CUDA_API_VERSION
	.align		4
        /*0000*/ 	.byte	0x04, 0x37
        /*0002*/ 	.short	(.L_3996 - .L_3995)
.L_3995:
        /*0004*/ 	.word	0x00000082


	//----- nvinfo : EIATTR_KPARAM_INFO
	.align		4
.L_3996:
        /*0008*/ 	.byte	0x04, 0x17
        /*000a*/ 	.short	(.L_3998 - .L_3997)
.L_3997:
        /*000c*/ 	.word	0x00000000
        /*0010*/ 	.short	0x0002
        /*0012*/ 	.short	0x0018
        /*0014*/ 	.byte	0x00, 0xf0, 0x81, 0x00


	//----- nvinfo : EIATTR_KPARAM_INFO
	.align		4
.L_3998:
        /*0018*/ 	.byte	0x04, 0x17
        /*001a*/ 	.short	(.L_4000 - .L_3999)
.L_3999:
        /*001c*/ 	.word	0x00000000
        /*0020*/ 	.short	0x0001
        /*0022*/ 	.short	0x0008
        /*0024*/ 	.byte	0x00, 0xf0, 0x41, 0x00


	//----- nvinfo : EIATTR_KPARAM_INFO
	.align		4
.L_4000:
        /*0028*/ 	.byte	0x04, 0x17
        /*002a*/ 	.short	(.L_4002 - .L_4001)
.L_4001:
        /*002c*/ 	.word	0x00000000
        /*0030*/ 	.short	0x0000
        /*0032*/ 	.short	0x0000
        /*0034*/ 	.byte	0x00, 0xf0, 0x11, 0x00


	//----- nvinfo : EIATTR_SPARSE_MMA_MASK
	.align		4
.L_4002:
        /*0038*/ 	.byte	0x03, 0x50
        /*003a*/ 	.short	0x0000


	//----- nvinfo : EIATTR_MAXREG_COUNT
	.align		4
        /*003c*/ 	.byte	0x03, 0x1b
        /*003e*/ 	.short	0x00ff


	//----- nvinfo : EIATTR_MERCURY_ISA_VERSION
	.align		4
        /*0040*/ 	.byte	0x03, 0x5f
        /*0042*/ 	.short	0x0101


	//----- nvinfo : EIATTR_EXIT_INSTR_OFFSETS
	.align		4
        /*0044*/ 	.byte	0x04, 0x1c
        /*0046*/ 	.short	(.L_4004 - .L_4003)


	//   ....[0]....
.L_4003:
        /*0048*/ 	.word	0x000005d0


	//   ....[1]....
        /*004c*/ 	.word	0x000013b0


	//   ....[2]....
        /*0050*/ 	.word	0x00001410


	//----- nvinfo : EIATTR_MAX_THREADS
	.align		4
.L_4004:
        /*0054*/ 	.byte	0x04, 0x05
        /*0056*/ 	.short	(.L_4006 - .L_4005)
.L_4005:
        /*0058*/ 	.word	0x00000080
        /*005c*/ 	.word	0x00000001
        /*0060*/ 	.word	0x00000001


	//----- nvinfo : EIATTR_CRS_STACK_SIZE
	.align		4
.L_4006:
        /*0064*/ 	.byte	0x04, 0x1e
        /*0066*/ 	.short	(.L_4008 - .L_4007)
.L_4007:
        /*0068*/ 	.word	0x00000000


	//----- nvinfo : EIATTR_CBANK_PARAM_SIZE
	.align		4
.L_4008:
        /*006c*/ 	.byte	0x03, 0x19
        /*006e*/ 	.short	0x0038


	//----- nvinfo : EIATTR_PARAM_CBANK
	.align		4
        /*0070*/ 	.byte	0x04, 0x0a
        /*0072*/ 	.short	(.L_4010 - .L_4009)
	.align		4
.L_4009:
        /*0074*/ 	.word	index@(.nv.constant0._ZN2at6native29vectorized_elementwise_kernelILi4EZZZNS0_54_GLOBAL__N__d8c5977b_16_LinearAlgebra_cu_7dd49032_297216addr_kernel_cudaERNS_14TensorIteratorERKN3c106ScalarES8_ENKUlvE_clEvENKUlvE0_clEvEUlaaaE_St5arrayIPcLm4EEEEviT0_T1_)
        /*0078*/ 	.short	0x0210
        /*007a*/ 	.short	0x0038


	//----- nvinfo : EIATTR_SW_WAR
	.align		4
.L_4010:
        /*007c*/ 	.byte	0x04, 0x36
        /*007e*/ 	.short	(.L_4012 - .L_4011)
.L_4011:
        /*0080*/ 	.word	0x00000008
.L_4012:


//--------------------- .nv.info._ZN2at6native29vectorized_elementwise_kernelILi8EZZZNS0_54_GLOBAL__N__d8c5977b_16_LinearAlgebra_cu_7dd49032_297216addr_kernel_cudaERNS_14TensorIteratorERKN3c106ScalarES8_ENKUlvE_clEvENKUlvE0_clEvEUlaaaE_St5arrayIPcLm4EEEEviT0_T1_ --------------------------
	.section	.nv.info._ZN2at6native29vectorized_elementwise_kernelILi8EZZZNS0_54_GLOBAL__N__d8c5977b_16_LinearAlgebra_cu_7dd49032_297216addr_kernel_cudaERNS_14TensorIteratorERKN3c106ScalarES8_ENKUlvE_clEvENKUlvE0_clEvEUlaaaE_St5arrayIPcLm4EEEEviT0_T1_,"",@"SHT_CUDA_INFO"
	.sectionflags	@""
	.align	4


	//----- nvinfo : EIATTR_CUDA_API_VERSION
	.align		4
        /*0000*/ 	.byte	0x04, 0x37
        /*0002*/ 	.short	(.L_4014 - .L_4013)
.L_4013:
        /*0004*/ 	.word	0x00000082


	//----- nvinfo : EIATTR_KPARAM_INFO
	.align		4
.L_4014:
        /*0008*/ 	.byte	0x04, 0x17
        /*000a*/ 	.short	(.L_4016 - .L_4015)
.L_4015:
        /*000c*/ 	.word	0x00000000
        /*0010*/ 	.short	0x0002
        /*0012*/ 	.short	0x0018
        /*0014*/ 	.byte	0x00, 0xf0, 0x81, 0x00


	//----- nvinfo : EIATTR_KPARAM_INFO
	.align		4
.L_4016:
        /*0018*/ 	.byte	0x04, 0x17
        /*001a*/ 	.short	(.L_4018 - .L_4017)
.L_4017:
        /*001c*/ 	.word	0x00000000
        /*0020*/ 	.short	0x0001
        /*0022*/ 	.short	0x0008
        /*0024*/ 	.byte	0x00, 0xf0, 0x41, 0x00


	//----- nvinfo : EIATTR_KPARAM_INFO
	.align		4
.L_4018:
        /*0028*/ 	.byte	0x04, 0x17
        /*002a*/ 	.short	(.L_4020 - .L_4019)
.L_4019:
        /*002c*/ 	.word	0x00000000
        /*0030*/ 	.short	0x0000
        /*0032*/ 	.short	0x0000
        /*0034*/ 	.byte	0x00, 0xf0, 0x11, 0x00


	//----- nvinfo : EIATTR_SPARSE_MMA_MASK
	.align		4
.L_4020:
        /*0038*/ 	.byte	0x03, 0x50
        /*003a*/ 	.short	0x0000


	//----- nvinfo : EIATTR_MAXREG_COUNT
	.align		4
        /*003c*/ 	.byte	0x03, 0x1b
        /*003e*/ 	.short	0x00ff


	//----- nvinfo : EIATTR_MERCURY_ISA_VERSION
	.align		4
        /*0040*/ 	.byte	0x03, 0x5f
        /*0042*/ 	.short	0x0101


	//----- nvinfo : EIATTR_EXIT_INSTR_OFFSETS
	.align		4
        /*0044*/ 	.byte	0x04, 0x1c
        /*0046*/ 	.short	(.L_4022 - .L_4021)


	//   ....[0]....
.L_4021:
        /*0048*/ 	.word	0x00000780


	//   ....[1]....
        /*004c*/ 	.word	0x00001560


	//   ....[2]....
        /*0050*/ 	.word	0x000015c0


	//----- nvinfo : EIATTR_MAX_THREADS
	.align		4
.L_4022:
        /*0054*/ 	.byte	0x04, 0x05
        /*0056*/ 	.short	(.L_4024 - .L_4023)
.L_4023:
        /*0058*/ 	.word	0x00000080
        /*005c*/ 	.word	0x00000001
        /*0060*/ 	.word	0x00000001


	//----- nvinfo : EIATTR_CRS_STACK_SIZE
	.align		4
.L_4024:
        /*0064*/ 	.byte	0x04, 0x1e
        /*0066*/ 	.short	(.L_4026 - .L_4025)
.L_4025:
        /*0068*/ 	.word	0x00000000


	//----- nvinfo : EIATTR_CBANK_PARAM_SIZE
	.align		4
.L_4026:
        /*006c*/ 	.byte	0x03, 0x19
        /*006e*/ 	.short	0x0038


	//----- nvinfo : EIATTR_PARAM_CBANK
	.align		4
        /*0070*/ 	.byte	0x04, 0x0a
        /*0072*/ 	.short	(.L_4028 - .L_4027)
	.align		4
.L_4027:
        /*0074*/ 	.word	index@(.nv.constant0._ZN2at6native29vectorized_elementwise_kernelILi8EZZZNS0_54_GLOBAL__N__d8c5977b_16_LinearAlgebra_cu_7dd49032_297216addr_kernel_cudaERNS_14TensorIteratorERKN3c106ScalarES8_ENKUlvE_clEvENKUlvE0_clEvEUlaaaE_St5arrayIPcLm4EEEEviT0_T1_)
        /*0078*/ 	.short	0x0210
        /*007a*/ 	.short	0x0038


	//----- nvinfo : EIATTR_SW_WAR
	.align		4
.L_4028:
        /*007c*/ 	.byte	0x04, 0x36
        /*007e*/ 	.short	(.L_4030 - .L_4029)
.L_4029:
        /*0080*/ 	.word	0x00000008
.L_4030:


//--------------------- .nv.info._ZN2at6native18elementwise_kernelILi128ELi4EZNS0_15gpu_kernel_implIZZZNS0_54_GLOBAL__N__d8c5977b_16_LinearAlgebra_cu_7dd49032_297216addr_kernel_cudaERNS_14TensorIteratorERKN3c106ScalarES9_ENKUlvE_clEvENKUlvE_clEvEUlhhhE0_EEvRNS_18TensorIteratorBaseERKT_EUliE_EEviT1_ --------------------------
	.section	.nv.info._ZN2at6native18elementwise_kernelILi128ELi4EZNS0_15gpu_kernel_implIZZZNS0_54_GLOBAL__N__d8c5977b_16_LinearAlgebra_cu_7dd49032_297216addr_kernel_cudaERNS_14TensorIteratorERKN3c106ScalarES9_ENKUlvE_clEvENKUlvE_clEvEUlhhhE0_EEvRNS_18TensorIteratorBaseERKT_EUliE_EEviT1_,"",@"SHT_CUDA_INFO"
	.sectionflags	@""
	.align	4


	//----- nvinfo : EIATTR_CUDA_API_VERSION
	.align		4
        /*0000*/ 	.byte	0x04, 0x37
        /*0002*/ 	.short	(.L_4032 - .L_4031)
.L_4031:
        /*0004*/ 	.word	0x00000082


	//----- nvinfo : EIATTR_KPARAM_INFO
	.align		4
.L_4032:
        /*0008*/ 	.byte	0x04, 0x17
        /*000a*/ 	.short	(.L_4034 - .L_4033)
.L_4033:
        /*000c*/ 	.word	0x00000000
        /*0010*/ 	.short	0x0001
        /*0012*/ 	.short	0x0008
        /*0014*/ 	.byte	0x00, 0xf0, 0x01, 0x0c


	//----- nvinfo : EIATTR_KPARAM_INFO
	.align		4
.L_4034:
        /*0018*/ 	.byte	0x04, 0x17
        /*001a*/ 	.short	(.L_4036 - .L_4035)
.L_4035:
        /*001c*/ 	.word	0x00000000
        /*0020*/ 	.short	0x0000
        /*0022*/ 	.short	0x0000
        /*0024*/ 	.byte	0x00, 0xf0, 0x11, 0x00


	//----- nvinfo : EIATTR_SPARSE_MMA_MASK
	.align		4
.L_4036:
        /*0028*/ 	.byte	0x03, 0x50
        /*002a*/ 	.short	0x0000


	//----- nvinfo : EIATTR_MAXREG_COUNT
	.align		4
        /*002c*/ 	.byte	0x03, 0x1b
        /*002e*/ 	.short	0x0080


	//----- nvinfo : EIATTR_EXTERNS
	.align		4
        /*0030*/ 	.byte	0x04, 0x0f
        /*0032*/ 	.short	(.L_4038 - .L_4037)


	//   ....[0]....
	.align		4
.L_4037:
        /*0034*/ 	.word	index@(__assertfail)


	//----- nvinfo : EIATTR_MERCURY_ISA_VERSION
	.align		4
.L_4038:
        /*0038*/ 	.byte	0x03, 0x5f
        /*003a*/ 	.short	0x0101


	//----- nvinfo : EIATTR_SYSCALL_OFFSETS
	.align		4
        /*003c*/ 	.byte	0x04, 0x46
        /*003e*/ 	.short	(.L_4040 - .L_4039)


	//   ....[0]....
.L_4039:
        /*0040*/ 	.word	0x00002700


	//   ....[1]....
        /*0044*/ 	.word	0x000035c0


	//   ....[2]....
        /*0048*/ 	.word	0x00004480


	//   ....[3]....
        /*004c*/ 	.word	0x00005450


	//   ....[4]....
        /*0050*/ 	.word	0x00007b90


	//   ....[5]....
        /*0054*/ 	.word	0x00008a50


	//   ....[6]....
        /*0058*/ 	.word	0x00009910


	//   ....[7]....
        /*005c*/ 	.word	0x0000a8d0


	//   ....[8]....
        /*0060*/ 	.word	0x0000d000


	//   ....[9]....
        /*0064*/ 	.word	0x0000dec0


	//   ....[10]....
        /*0068*/ 	.word	0x0000ed80


	//   ....[11]....
        /*006c*/ 	.word	0x0000fd40


	//   ....[12]....
        /*0070*/ 	.word	0x00012460


	//   ....[13]....
        /*0074*/ 	.word	0x00013320


	//   ....[14]....
        /*0078*/ 	.word	0x000141e0


	//   ....[15]....
        /*007c*/ 	.word	0x000151b0


	//----- nvinfo : EIATTR_EXIT_INSTR_OFFSETS
	.align		4
.L_4040:
        /*0080*/ 	.byte	0x04, 0x1c
        /*0082*/ 	.short	(.L_4042 - .L_4041)


	//   ....[0]....
.L_4041:
        /*0084*/ 	.word	0x0000fe00


	//   ....[1]....
        /*0088*/ 	.word	0x000143a0


	//   ....[2]....
        /*008c*/ 	.word	0x000143c0


	//   ....[3]....
        /*0090*/ 	.word	0x00014460


	//   ....[4]....
        /*0094*/ 	.word	0x00014490


	//   ....[5]....
        /*0098*/ 	.word	0x000144c0


	//   ....[6]....
        /*009c*/ 	.word	0x00014560


	//   ....[7]....
        /*00a0*/ 	.word	0x000145b0


	//   ....[8]....
        /*00a4*/ 	.word	0x00014660


	//   ....[9]....
        /*00a8*/ 	.word	0x000146c0


	//   ....[10]....
        /*00ac*/ 	.word	0x00014700


	//   ....[11]....
        /*00b0*/ 	.word	0x000147c0


	//   ....[12]....
        /*00b4*/ 	.word	0x00014810


	//   ....[13]....
        /*00b8*/ 	.word	0x000149b0


	//   ....[14]....
        /*00bc*/ 	.word	0x00014b20


	//   ....[15]....
        /*00c0*/ 	.word	0x00014b70


	//   ....[16]....
        /*00c4*/ 	.word	0x00014c20


	//   ....[17]....
        /*00c8*/ 	.word	0x00014db0


	//   ....[18]....
        /*00cc*/ 	.word	0x00014f40


	//   ....[19]....
        /*00d0*/ 	.word	0x000150b0


	//   ....[20]....
        /*00d4*/ 	.word	0x000151c0


	//   ....[21]....
        /*00d8*/ 	.word	0x00015200


	//   ....[22]....
        /*00dc*/ 	.word	0x00015230


	//----- nvinfo : EIATTR_MAX_THREADS
	.align		4
.L_4042:
        /*00e0*/ 	.byte	0x04, 0x05
        /*00e2*/ 	.short	(.L_4044 - .L_4043)
.L_4043:
        /*00e4*/ 	.word	0x00000080
        /*00e8*/ 	.word	0x00000001
        /*00ec*/ 	.word	0x00000001


	//----- nvinfo : EIATTR_CRS_STACK_SIZE
	.align		4
.L_4044:
        /*00f0*/ 	.byte	0x04, 0x1e
        /*00f2*/ 	.short	(.L_4046 - .L_4045)
.L_4045:
        /*00f4*/ 	.word	0x00000000


	//----- nvinfo : EIATTR_CBANK_PARAM_SIZE
	.align		4
.L_4046:
        /*00f8*/ 	.byte	0x03, 0x19
        /*00fa*/ 	.short	0x0308


	//----- nvinfo : EIATTR_PARAM_CBANK
	.align		4
        /*00fc*/ 	.byte	0x04, 0x0a
        /*00fe*/ 	.short	(.L_4048 - .L_4047)
	.align		4
.L_4047:
        /*0100*/ 	.word	index@(.nv.constant0._ZN2at6native18elementwise_kernelILi128ELi4EZNS0_15gpu_kernel_implIZZZNS0_54_GLOBAL__N__d8c5977b_16_LinearAlgebra_cu_7dd49032_297216addr_kernel_cudaERNS_14TensorIteratorERKN3c106ScalarES9_ENKUlvE_clEvENKUlvE_clEvEUlhhhE0_EEvRNS_18TensorIteratorBaseERKT_EUliE_EEviT1_)
        /*0104*/ 	.short	0x0210
        /*0106*/ 	.short	0x0308


	//----- nvinfo : EIATTR_SW_WAR
	.align		4
.L_4048:
        /*0108*/ 	.byte	0x04, 0x36
        /*010a*/ 	.short	(.L_4050 - .L_4049)
.L_4049:
        /*010c*/ 	.word	0x00000008
.L_4050:


//--------------------- .nv.info._ZN2at6native27unrolled_elementwise_kernelIZZZNS0_54_GLOBAL__N__d8c5977b_16_LinearAlgebra_cu_7dd49032_297216addr_kernel_cudaERNS_14TensorIteratorERKN3c106ScalarES8_ENKUlvE_clEvENKUlvE_clEvEUlhhhE0_St5arrayIPcLm4EELi4E23TrivialOffsetCalculatorILi3EjESF_ILi1EjENS0_6memory12LoadWithCastILi3EEENSI_13StoreWithCastILi1EEEEEviT_T0_T2_T3_T4_T5_ --------------------------
	.section	.nv.info._ZN2at6native27unrolled_elementwise_kernelIZZZNS0_54_GLOBAL__N__d8c5977b_16_LinearAlgebra_cu_7dd49032_297216addr_kernel_cudaERNS_14TensorIteratorERKN3c106ScalarES8_ENKUlvE_clEvENKUlvE_clEvEUlhhhE0_St5arrayIPcLm4EELi4E23TrivialOffsetCalculatorILi3EjESF_ILi1EjENS0_6memory12LoadWithCastILi3EEENSI_13StoreWithCastILi1EEEEEviT_T0_T2_T3_T4_T5_,"",@"SHT_CUDA_INFO"
	.sectionflags	@""
	.align	4


	//----- nvinfo : EIATTR_CUDA_API_VERSION
	.align		4
        /*0000*/ 	.byte	0x04, 0x37
        /*0002*/ 	.short	(.L_4052 - .L_4051)
.L_4051:
        /*0004*/ 	.word	0x00000082


	//----- nvinfo : EIATTR_KPARAM_INFO
	.align		4
.L_4052:
        /*0008*/ 	.byte	0x04, 0x17
        /*000a*/ 	.short	(.L_4054 - .L_4053)
.L_4053:
        /*000c*/ 	.word	0x00000000
        /*0010*/ 	.short	0x0006
        /*0012*/ 	.short	0x004c
        /*0014*/ 	.byte	0x00, 0xf0, 0x21, 0x00


	//----- nvinfo : EIATTR_KPARAM_INFO
	.align		4
.L_4054:
        /*0018*/ 	.byte	0x04, 0x17
        /*001a*/ 	.short	(.L_4056 - .L_4055)
.L_4055:
        /*001c*/ 	.word	0x00000000
        /*0020*/ 	.short	0x0005
        /*0022*/ 	.short	0x003c
        /*0024*/ 	.byte	0x00, 0xf0, 0x41, 0x00


	//----- nvinfo : EIATTR_KPARAM_INFO
	.align		4
.L_4056:
        /*0028*/ 	.byte	0x04, 0x17
        /*002a*/ 	.short	(.L_4058 - .L_4057)
.L_4057:
        /*002c*/ 	.word	0x00000000
        /*0030*/ 	.short	0x0004
        /*0032*/ 	.short	0x0039
        /*0034*/ 	.byte	0x00, 0xf0, 0x05, 0x00


	//----- nvinfo : EIATTR_KPARAM_INFO
	.align		4
.L_4058:
        /*0038*/ 	.byte	0x04, 0x17
        /*003a*/ 	.short	(.L_4060 - .L_4059)
.L_4059:
        /*003c*/ 	.word	0x00000000
        /*0040*/ 	.short	0x0003
        /*0042*/ 	.short	0x0038
        /*0044*/ 	.byte	0x00, 0xf0, 0x05, 0x00


	//----- nvinfo : EIATTR_KPARAM_INFO
	.align		4
.L_4060:
        /*0048*/ 	.byte	0x04, 0x17
        /*004a*/ 	.short	(.L_4062 - .L_4061)
.L_4061:
        /*004c*/ 	.word	0x00000000
        /*0050*/ 	.short	0x0002
        /*0052*/ 	.short	0x0018
        /*0054*/ 	.byte	0x00, 0xf0, 0x81, 0x00


	//----- nvinfo : EIATTR_KPARAM_INFO
	.align		4
.L_4062:
        /*0058*/ 	.byte	0x04, 0x17
        /*005a*/ 	.short	(.L_4064 - .L_4063)
.L_4063:
        /*005c*/ 	.word	0x00000000
        /*0060*/ 	.short	0x0001
        /*0062*/ 	.short	0x0008
        /*0064*/ 	.byte	0x00, 0xf0, 0x41, 0x00


	//----- nvinfo : EIATTR_KPARAM_INFO
	.align		4
.L_4064:
        /*0068*/ 	.byte	0x04, 0x17
        /*006a*/ 	.short	(.L_4066 - .L_4065)
.L_4065:
        /*006c*/ 	.word	0x00000000
        /*0070*/ 	.short	0x0000
        /*0072*/ 	.short	0x0000
        /*0074*/ 	.byte	0x00, 0xf0, 0x11, 0x00


	//----- nvinfo : EIATTR_SPARSE_MMA_MASK
	.align		4
.L_4066:
        /*0078*/ 	.byte	0x03, 0x50
        /*007a*/ 	.short	0x0000


	//----- nvinfo : EIATTR_MAXREG_COUNT
	.align		4
        /*007c*/ 	.byte	0x03, 0x1b
        /*007e*/ 	.short	0x00ff


	//----- nvinfo : EIATTR_EXTERNS
	.align		4
        /*0080*/ 	.byte	0x04, 0x0f
        /*0082*/ 	.short	(.L_4068 - .L_4067)


	//   ....[0]....
	.align		4
.L_4067:
        /*0084*/ 	.word	index@(__assertfail)


	//----- nvinfo : EIATTR_MERCURY_ISA_VERSION
	.align		4
.L_4068:
        /*0088*/ 	.byte	0x03, 0x5f
        /*008a*/ 	.short	0x0101


	//----- nvinfo : EIATTR_SYSCALL_OFFSETS
	.align		4
        /*008c*/ 	.byte	0x04, 0x46
        /*008e*/ 	.short	(.L_4070 - .L_4069)


	//   ....[0]....
.L_4069:
        /*0090*/ 	.word	0x00000f80


	//   ....[1]....
        /*0094*/ 	.word	0x00001e50


	//   ....[2]....
        /*0098*/ 	.word	0x00002d20


	//   ....[3]....
        /*009c*/ 	.word	0x00003c70


	//   ....[4]....
        /*00a0*/ 	.word	0x00004b40


	//   ....[5]....
        /*00a4*/ 	.word	0x00005a10


	//   ....[6]....
        /*00a8*/ 	.word	0x00006980


	//   ....[7]....
        /*00ac*/ 	.word	0x00007860


	//   ....[8]....
        /*00b0*/ 	.word	0x00008740


	//   ....[9]....
        /*00b4*/ 	.word	0x00009690


	//   ....[10]....
        /*00b8*/ 	.word	0x0000a570


	//   ....[11]....
        /*00bc*/ 	.word	0x0000b450


	//   ....[12]....
        /*00c0*/ 	.word	0x0000c780


	//   ....[13]....
        /*00c4*/ 	.word	0x0000d7b0


	//   ....[14]....
        /*00c8*/ 	.word	0x0000e7a0


	//   ....[15]....
        /*00cc*/ 	.word	0x0000f790


	//----- nvinfo : EIATTR_EXIT_INSTR_OFFSETS
	.align		4
.L_4070:
        /*00d0*/ 	.byte	0x04, 0x1c
        /*00d2*/ 	.short	(.L_4072 - .L_4071)


	//   ....[0]....
.L_4071:
        /*00d4*/ 	.word	0x0000e850


	//   ....[1]....
        /*00d8*/ 	.word	0x0000e980


	//   ....[2]....
        /*00dc*/ 	.word	0x0000e9a0


	//   ....[3]....
        /*00e0*/ 	.word	0x0000ea40


	//   ....[4]....
        /*00e4*/ 	.word	0x0000ea70


	//   ....[5]....
        /*00e8*/ 	.word	0x0000eaa0


	//   ....[6]....
        /*00ec*/ 	.word	0x0000eb40


	//   ....[7]....
        /*00f0*/ 	.word	0x0000eb90


	//   ....[8]....
        /*00f4*/ 	.word	0x0000ec40


	//   ....[9]....
        /*00f8*/ 	.word	0x0000eca0


	//   ....[10]....
        /*00fc*/ 	.word	0x0000ece0


	//   ....[11]....
        /*0100*/ 	.word	0x0000eda0


	//   ....[12]....
        /*0104*/ 	.word	0x0000edf0


	//   ....[13]....
        /*0108*/ 	.word	0x0000ef90


	//   ....[14]....
        /*010c*/ 	.word	0x0000f100


	//   ....[15]....
        /*0110*/ 	.word	0x0000f150


	//   ....[16]....
        /*0114*/ 	.word	0x0000f200


	//   ....[17]....
        /*0118*/ 	.word	0x0000f390


	//   ....[18]....
        /*011c*/ 	.word	0x0000f520


	//   ....[19]....
        /*0120*/ 	.word	0x0000f690


	//   ....[20]....
        /*0124*/ 	.word	0x0000f7a0


	//   ....[21]....
        /*0128*/ 	.word	0x0000f7e0


	//   ....[22]....
        /*012c*/ 	.word	0x0000f810


	//----- nvinfo : EIATTR_MAX_THREADS
	.align		4
.L_4072:
        /*0130*/ 	.byte	0x04, 0x05
        /*0132*/ 	.short	(.L_4074 - .L_4073)
.L_4073:
        /*0134*/ 	.word	0x00000080
        /*0138*/ 	.word	0x00000001
        /*013c*/ 	.word	0x00000001


	//----- nvinfo : EIATTR_CRS_STACK_SIZE
	.align		4
.L_4074:
        /*0140*/ 	.byte	0x04, 0x1e
        /*0142*/ 	.short	(.L_4076 - .L_4075)
.L_4075:
        /*0144*/ 	.word	0x00000000


	//----- nvinfo : EIATTR_CBANK_PARAM_SIZE
	.align		4
.L_4076:
        /*0148*/ 	.byte	0x03, 0x19
        /*014a*/ 	.short	0x0054


	//----- nvinfo : EIATTR_PARAM_CBANK
	.align		4
        /*014c*/ 	.byte	0x04, 0x0a
        /*014e*/ 	.short	(.L_4078 - .L_4077)
	.align		4
.L_4077:
        /*0150*/ 	.word	index@(.nv.constant0._ZN2at6native27unrolled_elementwise_kernelIZZZNS0_54_GLOBAL__N__d8c5977b_16_LinearAlgebra_cu_7dd49032_297216addr_kernel_cudaERNS_14TensorIteratorERKN3c106ScalarES8_ENKUlvE_clEvENKUlvE_clEvEUlhhhE0_St5arrayIPcLm4EELi4E23TrivialOffsetCalculatorILi3EjESF_ILi1EjENS0_6memory12LoadWithCastILi3EEENSI_13StoreWithCastILi1EEEEEviT_T0_T2_T3_T4_T5_)
        /*0154*/ 	.short	0x0210
        /*0156*/ 	.short	0x0054


	//----- nvinfo : EIATTR_SW_WAR
	.align		4
.L_4078:
        /*0158*/ 	.byte	0x04, 0x36
        /*015a*/ 	.short	(.L_4080 - .L_4079)
.L_4079:
        /*015c*/ 	.word	0x00000008
.L_4080:


//--------------------- .nv.info._ZN2at6native18elementwise_kernelILi128ELi4EZNS0_22gpu_kernel_impl_nocastIZZZNS0_54_GLOBAL__N__d8c5977b_16_LinearAlgebra_cu_7dd49032_297216addr_kernel_cudaERNS_14TensorIteratorERKN3c106ScalarES9_ENKUlvE_clEvENKUlvE_clEvEUlhhhE0_EEvRNS_18TensorIteratorBaseERKT_EUliE_EEviT1_ --------------------------
	.section	.nv.info._ZN2at6native18elementwise_kernelILi128ELi4EZNS0_22gpu_kernel_impl_nocastIZZZNS0_54_GLOBAL__N__d8c5977b_16_LinearAlgebra_cu_7dd49032_297216addr_kernel_cudaERNS_14TensorIteratorERKN3c106ScalarES9_ENKUlvE_clEvENKUlvE_clEvEUlhhhE0_EEvRNS_18TensorIteratorBaseERKT_EUliE_EEviT1_,"",@"SHT_CUDA_INFO"
	.sectionflags	@""
	.align	4


	//----- nvinfo : EIATTR_CUDA_API_VERSION
	.align		4
        /*0000*/ 	.byte	0x04, 0x37
        /*0002*/ 	.short	(.L_4082 - .L_4081)
.L_4081:
        /*0004*/ 	.word	0x00000082


	//----- nvinfo : EIATTR_KPARAM_INFO
	.align		4
.L_4082:
        /*0008*/ 	.byte	0x04, 0x17
        /*000a*/ 	.short	(.L_4084 - .L_4083)
.L_4083:
        /*000c*/ 	.word	0x00000000
        /*0010*/ 	.short	0x0001
        /*0012*/ 	.short	0x0008
        /*0014*/ 	.byte	0x00, 0xf0, 0xe1, 0x0b


	//----- nvinfo : EIATTR_KPARAM_INFO
	.align		4
.L_4084:
        /*0018*/ 	.byte	0x04, 0x17
        /*001a*/ 	.short	(.L_4086 - .L_4085)
.L_4085:
        /*001c*/ 	.word	0x00000000
        /*0020*/ 	.short	0x0000
        /*0022*/ 	.short	0x0000
        /*0024*/ 	.byte	0x00, 0xf0, 0x11, 0x00


	//----- nvinfo : EIATTR_SPARSE_MMA_MASK
	.align		4
.L_4086:
        /*0028*/ 	.byte	0x03, 0x50
        /*002a*/ 	.short	0x0000


	//----- nvinfo : EIATTR_MAXREG_COUNT
	.align		4
        /*002c*/ 	.byte	0x03, 0x1b
        /*002e*/ 	.short	0x0080


	//----- nvinfo : EIATTR_MERCURY_ISA_VERSION
	.align		4
        /*0030*/ 	.byte	0x03, 0x5f
        /*0032*/ 	.short	0x0101


	//----- nvinfo : EIATTR_EXIT_INSTR_OFFSETS
	.align		4
        /*0034*/ 	.byte	0x04, 0x1c
        /*0036*/ 	.short	(.L_4088 - .L_4087)


	//   ....[0]....
.L_4087:
        /*0038*/ 	.word	0x00004c10


	//   ....[1]....
        /*003c*/ 	.word	0x00006500


	//----- nvinfo : EIATTR_MAX_THREADS
	.align		4
.L_4088:
        /*0040*/ 	.byte	0x04, 0x05
        /*0042*/ 	.short	(.L_4090 - .L_4089)
.L_4089:
        /*0044*/ 	.word	0x00000080
        /*0048*/ 	.word	0x00000001
        /*004c*/ 	.word	0x00000001


	//----- nvinfo : EIATTR_CRS_STACK_SIZE
	.align		4
.L_4090:
        /*0050*/ 	.byte	0x04, 0x1e
        /*0052*/ 	.short	(.L_4092 - .L_4091)
.L_4091:
        /*0054*/ 	.word	0x00000000


	//----- nvinfo : EIATTR_CBANK_PARAM_SIZE
	.align		4
.L_4092:
        /*0058*/ 	.byte	0x03, 0x19
        /*005a*/ 	.short	0x0300


	//----- nvinfo : EIATTR_PARAM_CBANK
	.align		4
        /*005c*/ 	.byte	0x04, 0x0a
        /*005e*/ 	.short	(.L_4094 - .L_4093)
	.align		4
.L_4093:
        /*0060*/ 	.word	index@(.nv.constant0._ZN2at6native18elementwise_kernelILi128ELi4EZNS0_22gpu_kernel_impl_nocastIZZZNS0_54_GLOBAL__N__d8c5977b_16_LinearAlgebra_cu_7dd49032_297216addr_kernel_cudaERNS_14TensorIteratorERKN3c106ScalarES9_ENKUlvE_clEvENKUlvE_clEvEUlhhhE0_EEvRNS_18TensorIteratorBaseERKT_EUliE_EEviT1_)
        /*0064*/ 	.short	0x0210
        /*0066*/ 	.short	0x0300


	//----- nvinfo : EIATTR_SW_WAR
	.align		4
.L_4094:
        /*0068*/ 	.byte	0x04, 0x36
        /*006a*/ 	.short	(.L_4096 - .L_4095)
.L_4095:
        /*006c*/ 	.word	0x00000008
.L_4096:


//--------------------- .nv.info._ZN2at6native27unrolled_elementwise_kernelIZZZNS0_54_GLOBAL__N__d8c5977b_16_LinearAlgebra_cu_7dd49032_297216addr_kernel_cudaERNS_14TensorIteratorERKN3c106ScalarES8_ENKUlvE_clEvENKUlvE_clEvEUlhhhE0_St5arrayIPcLm4EELi4E23TrivialOffsetCalculatorILi3EjESF_ILi1EjENS0_6memory15LoadWithoutCastENSI_16StoreWithoutCastEEEviT_T0_T2_T3_T4_T5_ --------------------------
	.section	.nv.info._ZN2at6native27unrolled_elementwise_kernelIZZZNS0_54_GLOBAL__N__d8c5977b_16_LinearAlgebra_cu_7dd49032_297216addr_kernel_cudaERNS_14TensorIteratorERKN3c106ScalarES8_ENKUlvE_clEvENKUlvE_clEvEUlhhhE0_St5arrayIPcLm4EELi4E23TrivialOffsetCalculatorILi3EjESF_ILi1EjENS0_6memory15LoadWithoutCastENSI_16StoreWithoutCastEEEviT_T0_T2_T3_T4_T5_,"",@"SHT_CUDA_INFO"
	.sectionflags	@""
	.align	4


	//----- nvinfo : EIATTR_CUDA_API_VERSION
	.align		4
        /*0000*/ 	.byte	0x04, 0x37
        /*0002*/ 	.short	(.L_4098 - .L_4097)
.L_4097:
        /*0004*/ 	.word	0x00000082


	//----- nvinfo : EIATTR_KPARAM_INFO
	.align		4
.L_4098:
        /*0008*/ 	.byte	0x04, 0x17
        /*000a*/ 	.short	(.L_4100 - .L_4099)
.L_4099:
        /*000c*/ 	.word	0x00000000
        /*0010*/ 	.short	0x0006
        /*0012*/ 	.short	0x003b
        /*0014*/ 	.byte	0x00, 0xf0, 0x05, 0x00


	//----- nvinfo : EIATTR_KPARAM_INFO
	.align		4
.L_4100:
        /*0018*/ 	.byte	0x04, 0x17
        /*001a*/ 	.short	(.L_4102 - .L_4101)
.L_4101:
        /*001c*/ 	.word	0x00000000
        /*0020*/ 	.short	0x0005
        /*0022*/ 	.short	0x003a
        /*0024*/ 	.byte	0x00, 0xf0, 0x05, 0x00


	//----- nvinfo : EIATTR_KPARAM_INFO
	.align		4
.L_4102:
        /*0028*/ 	.byte	0x04, 0x17
        /*002a*/ 	.short	(.L_4104 - .L_4103)
.L_4103:
        /*002c*/ 	.word	0x00000000
        /*0030*/ 	.short	0x0004
        /*0032*/ 	.short	0x0039
        /*0034*/ 	.byte	0x00, 0xf0, 0x05, 0x00


	//----- nvinfo : EIATTR_KPARAM_INFO
	.align		4
.L_4104:
        /*0038*/ 	.byte	0x04, 0x17
        /*003a*/ 	.short	(.L_4106 - .L_4105)
.L_4105:
        /*003c*/ 	.word	0x00000000
        /*0040*/ 	.short	0x0003
        /*0042*/ 	.short	0x0038
        /*0044*/ 	.byte	0x00, 0xf0, 0x05, 0x00


	//----- nvinfo : EIATTR_KPARAM_INFO
	.align		4
.L_4106:
        /*0048*/ 	.byte	0x04, 0x17
        /*004a*/ 	.short	(.L_4108 - .L_4107)
.L_4107:
        /*004c*/ 	.word	0x00000000
        /*0050*/ 	.short	0x0002
        /*0052*/ 	.short	0x0018
        /*0054*/ 	.byte	0x00, 0xf0, 0x81, 0x00


	//----- nvinfo : EIATTR_KPARAM_INFO
	.align		4
.L_4108:
        /*0058*/ 	.byte	0x04, 0x17
        /*005a*/ 	.short	(.L_4110 - .L_4109)
.L_4109:
        /*005c*/ 	.word	0x00000000
        /*0060*/ 	.short	0x0001
        /*0062*/ 	.short	0x0008
        /*0064*/ 	.byte	0x00, 0xf0, 0x41, 0x00


	//----- nvinfo : EIATTR_KPARAM_INFO
	.align		4
.L_4110:
        /*0068*/ 	.byte	0x04, 0x17
        /*006a*/ 	.short	(.L_4112 - .L_4111)
.L_4111:
        /*006c*/ 	.word	0x00000000
        /*0070*/ 	.short	0x0000
        /*0072*/ 	.short	0x0000
        /*0074*/ 	.byte	0x00, 0xf0, 0x11, 0x00


	//----- nvinfo : EIATTR_SPARSE_MMA_MASK
	.align		4
.L_4112:
        /*0078*/ 	.byte	0x03, 0x50
        /*007a*/ 	.short	0x0000


	//----- nvinfo : EIATTR_MAXREG_COUNT
	.align		4
        /*007c*/ 	.byte	0x03, 0x1b
        /*007e*/ 	.short	0x00ff


	//----- nvinfo : EIATTR_MERCURY_ISA_VERSION
	.align		4
        /*0080*/ 	.byte	0x03, 0x5f
        /*0082*/ 	.short	0x0101


	//----- nvinfo : EIATTR_EXIT_INSTR_OFFSETS
	.align		4
        /*0084*/ 	.byte	0x04, 0x1c
        /*0086*/ 	.short	(.L_4114 - .L_4113)


	//   ....[0]....
.L_4113:
        /*0088*/ 	.word	0x00000700


	//   ....[1]....
        /*008c*/ 	.word	0x00000770


	//----- nvinfo : EIATTR_MAX_THREADS
	.align		4
.L_4114:
        /*0090*/ 	.byte	0x04, 0x05
        /*0092*/ 	.short	(.L_4116 - .L_4115)
.L_4115:
        /*0094*/ 	.word	0x00000080
        /*0098*/ 	.word	0x00000001
        /*009c*/ 	.word	0x00000001


	//----- nvinfo : EIATTR_CRS_STACK_SIZE
	.align		4
.L_4116:
        /*00a0*/ 	.byte	0x04, 0x1e
        /*00a2*/ 	.short	(.L_4118 - .L_4117)
.L_4117:
        /*00a4*/ 	.word	0x00000000


	//----- nvinfo : EIATTR_CBANK_PARAM_SIZE
	.align		4
.L_4118:
        /*00a8*/ 	.byte	0x03, 0x19
        /*00aa*/ 	.short	0x003c


	//----- nvinfo : EIATTR_PARAM_CBANK
	.align		4
        /*00ac*/ 	.byte	0x04, 0x0a
        /*00ae*/ 	.short	(.L_4120 - .L_4119)
	.align		4
.L_4119:
        /*00b0*/ 	.word	index@(.nv.constant0._ZN2at6native27unrolled_elementwise_kernelIZZZNS0_54_GLOBAL__N__d8c5977b_16_LinearAlgebra_cu_7dd49032_297216addr_kernel_cudaERNS_14TensorIteratorERKN3c106ScalarES8_ENKUlvE_clEvENKUlvE_clEvEUlhhhE0_St5arrayIPcLm4EELi4E23TrivialOffsetCalculatorILi3EjESF_ILi1EjENS0_6memory15LoadWithoutCastENSI_16StoreWithoutCastEEEviT_T0_T2_T3_T4_T5_)
        /*00b4*/ 	.short	0x0210
        /*00b6*/ 	.short	0x003c


	//----- nvinfo : EIATTR_SW_WAR
	.align		4
.L_4120:
        /*00b8*/ 	.byte	0x04, 0x36
        /*00ba*/ 	.short	(.L_4122 - .L_4121)
.L_4121:
        /*00bc*/ 	.word	0x00000008
.L_4122:


//--------------------- .nv.info._ZN2at6native29vectorized_elementwise_kernelILi2EZZZNS0_54_GLOBAL__N__d8c5977b_16_LinearAlgebra_cu_7dd49032_297216addr_kernel_cudaERNS_14TensorIteratorERKN3c106ScalarES8_ENKUlvE_clEvENKUlvE_clEvEUlhhhE0_St5arrayIPcLm4EEEEviT0_T1_ --------------------------
	.section	.nv.info._ZN2at6native29vectorized_elementwise_kernelILi2EZZZNS0_54_GLOBAL__N__d8c5977b_16_LinearAlgebra_cu_7dd49032_297216addr_kernel_cudaERNS_14TensorIteratorERKN3c106ScalarES8_ENKUlvE_clEvENKUlvE_clEvEUlhhhE0_St5arrayIPcLm4EEEEviT0_T1_,"",@"SHT_CUDA_INFO"
	.sectionflags	@""
	.align	4


	//----- nvinfo : EIATTR_CUDA_API_VERSION
	.align		4
        /*0000*/ 	.byte	0x04, 0x37
        /*0002*/ 	.short	(.L_4124 - .L_4123)
.L_4123:
        /*0004*/ 	.word	0x00000082


	//----- nvinfo : EIATTR_KPARAM_INFO
	.align		4
.L_4124:
        /*0008*/ 	.byte	0x04, 0x17
        /*000a*/ 	.short	(.L_4126 - .L_4125)
.L_4125:
        /*000c*/ 	.word	0x00000000
        /*0010*/ 	.short	0x0002
        /*0012*/ 	.short	0x0018
        /*0014*/ 	.byte	0x00, 0xf0, 0x81, 0x00


	//----- nvinfo : EIATTR_KPARAM_INFO
	.align		4
.L_4126:
        /*0018*/ 	.byte	0x04, 0x17
        /*001a*/ 	.short	(.L_4128 - .L_4127)
.L_4127:
        /*001c*/ 	.word	0x00000000
        /*0020*/ 	.short	0x0001
        /*0022*/ 	.short	0x0008
        /*0024*/ 	.byte	0x00, 0xf0, 0x41, 0x00


	//----- nvinfo : EIATTR_KPARAM_INFO
	.align		4
.L_4128:
        /*0028*/ 	.byte	0x04, 0x17
        /*002a*/ 	.short	(.L_4130 - .L_4129)
.L_4129:
        /*002c*/ 	.word	0x00000000
        /*0030*/ 	.short	0x0000
        /*0032*/ 	.short	0x0000
        /*0034*/ 	.byte	0x00, 0xf0, 0x11, 0x00


	//----- nvinfo : EIATTR_SPARSE_MMA_MASK
	.align		4
.L_4130:
        /*0038*/ 	.byte	0x03, 0x50
        /*003a*/ 	.short	0x0000


	//----- nvinfo : EIATTR_MAXREG_COUNT
	.align		4
        /*003c*/ 	.byte	0x03, 0x1b
        /*003e*/ 	.short	0x00ff


	//----- nvinfo : EIATTR_MERCURY_ISA_VERSION
	.align		4
        /*0040*/ 	.byte	0x03, 0x5f
        /*0042*/ 	.short	0x0101


	//----- nvinfo : EIATTR_EXIT_INSTR_OFFSETS
	.align		4
        /*0044*/ 	.byte	0x04, 0x1c
        /*0046*/ 	.short	(.L_4132 - .L_4131)


	//   ....[0]....
.L_4131:
        /*0048*/ 	.word	0x00000680


	//   ....[1]....
        /*004c*/ 	.word	0x000014c0


	//   ....[2]....
        /*0050*/ 	.word	0x00001520


	//----- nvinfo : EIATTR_MAX_THREADS
	.align		4
.L_4132:
        /*0054*/ 	.byte	0x04, 0x05
        /*0056*/ 	.short	(.L_4134 - .L_4133)
.L_4133:
        /*0058*/ 	.word	0x00000080
        /*005c*/ 	.word	0x00000001
        /*0060*/ 	.word	0x00000001


	//----- nvinfo : EIATTR_CRS_STACK_SIZE
	.align		4
.L_4134:
        /*0064*/ 	.byte	0x04, 0x1e
        /*0066*/ 	.short	(.L_4136 - .L_4135)
.L_4135:
        /*0068*/ 	.word	0x00000000


	//----- nvinfo : EIATTR_CBANK_PARAM_SIZE
	.align		4
.L_4136:
        /*006c*/ 	.byte	0x03, 0x19
        /*006e*/ 	.short	0x0038


	//----- nvinfo : EIATTR_PARAM_CBANK
	.align		4
        /*0070*/ 	.byte	0x04, 0x0a
        /*0072*/ 	.short	(.L_4138 - .L_4137)
	.align		4
.L_4137:
        /*0074*/ 	.word	index@(.nv.constant0._ZN2at6native29vectorized_elementwise_kernelILi2EZZZNS0_54_GLOBAL__N__d8c5977b_16_LinearAlgebra_cu_7dd49032_297216addr_kernel_cudaERNS_14TensorIteratorERKN3c106ScalarES8_ENKUlvE_clEvENKUlvE_clEvEUlhhhE0_St5arrayIPcLm4EEEEviT0_T1_)
        /*0078*/ 	.short	0x0210
        /*007a*/ 	.short	0x0038


	//----- nvinfo : EIATTR_SW_WAR
	.align		4
.L_4138:
        /*007c*/ 	.byte	0x04, 0x36
        /*007e*/ 	.short	(.L_4140 - .L_4139)
.L_4139:
        /*0080*/ 	.word	0x00000008
.L_4140:


//--------------------- .nv.info._ZN2at6native29vectorized_elementwise_kernelILi4EZZZNS0_54_GLOBAL__N__d8c5977b_16_LinearAlgebra_cu_7dd49032_297216addr_kernel_cudaERNS_14TensorIteratorERKN3c106ScalarES8_ENKUlvE_clEvENKUlvE_clEvEUlhhhE0_St5arrayIPcLm4EEEEviT0_T1_ --------------------------
	.section	.nv.info._ZN2at6native29vectorized_elementwise_kernelILi4EZZZNS0_54_GLOBAL__N__d8c5977b_16_LinearAlgebra_cu_7dd49032_297216addr_kernel_cudaERNS_14TensorIteratorERKN3c106ScalarES8_ENKUlvE_clEvENKUlvE_clEvEUlhhhE0_St5arrayIPcLm4EEEEviT0_T1_,"",@"SHT_CUDA_INFO"
	.sectionflags	@""
	.align	4


	//----- nvinfo : EIATTR_CUDA_API_VERSION
	.align		4
        /*0000*/ 	.byte	0x04, 0x37
        /*0002*/ 	.short	(.L_4142 - .L_4141)
.L_4141:
        /*0004*/ 	.word	0x00000082


	//----- nvinfo : EIATTR_KPARAM_INFO
	.align		4
.L_4142:
        /*0008*/ 	.byte	0x04, 0x17
        /*000a*/ 	.short	(.L_4144 - .L_4143)
.L_4143:
        /*000c*/ 	.word	0x00000000
        /*0010*/ 	.short	0x0002
        /*0012*/ 	.short	0x0018
        /*0014*/ 	.byte	0x00, 0xf0, 0x81, 0x00


	//----- nvinfo : EIATTR_KPARAM_INFO
	.align		4
.L_4144:
        /*0018*/ 	.byte	0x04, 0x17
        /*001a*/ 	.short	(.L_4146 - .L_4145)
.L_4145:
        /*001c*/ 	.word	0x00000000
        /*0020*/ 	.short	0x0001
        /*0022*/ 	.short	0x0008
        /*0024*/ 	.byte	0x00, 0xf0, 0x41, 0x00


	//----- nvinfo : EIATTR_KPARAM_INFO
	.align		4
.L_4146:
        /*0028*/ 	.byte	0x04, 0x17
        /*002a*/ 	.short	(.L_4148 - .L_4147)
.L_4147:
        /*002c*/ 	.word	0x00000000
        /*0030*/ 	.short	0x0000
        /*0032*/ 	.short	0x0000
        /*0034*/ 	.byte	0x00, 0xf0, 0x11, 0x00


	//----- nvinfo : EIATTR_SPARSE_MMA_MASK
	.align		4
.L_4148:
        /*0038*/ 	.byte	0x03, 0x50
        /*003a*/ 	.short	0x0000


	//----- nvinfo : EIATTR_MAXREG_COUNT
	.align		4
        /*003c*/ 	.byte	0x03, 0x1b
        /*003e*/ 	.short	0x00ff


	//----- nvinfo : EIATTR_MERCURY_ISA_VERSION
	.align		4
        /*0040*/ 	.byte	0x03, 0x5f
        /*0042*/ 	.short	0x0101


	//----- nvinfo : EIATTR_EXIT_INSTR_OFFSETS
	.align		4
        /*0044*/ 	.byte	0x04, 0x1c
        /*0046*/ 	.short	(.L_4150 - .L_4149)


	//   ....[0]....
.L_4149:
        /*0048*/ 	.word	0x00000620


	//   ....[1]....
        /*004c*/ 	.word	0x00001460


	//   ....[2]....
        /*0050*/ 	.word	0x000014c0


	//----- nvinfo : EIATTR_MAX_THREADS
	.align		4
.L_4150:
        /*0054*/ 	.byte	0x04, 0x05
        /*0056*/ 	.short	(.L_4152 - .L_4151)
.L_4151:
        /*0058*/ 	.word	0x00000080
        /*005c*/ 	.word	0x00000001
        /*0060*/ 	.word	0x00000001


	//----- nvinfo : EIATTR_CRS_STACK_SIZE
	.align		4
.L_4152:
        /*0064*/ 	.byte	0x04, 0x1e
        /*0066*/ 	.short	(.L_4154 - .L_4153)
.L_4153:
        /*0068*/ 	.word	0x00000000


	//----- nvinfo : EIATTR_CBANK_PARAM_SIZE
	.align		4
.L_4154:
        /*006c*/ 	.byte	0x03, 0x19
        /*006e*/ 	.short	0x0038


	//----- nvinfo : EIATTR_PARAM_CBANK
	.align		4
        /*0070*/ 	.byte	0x04, 0x0a
        /*0072*/ 	.short	(.L_4156 - .L_4155)
	.align		4
.L_4155:
        /*0074*/ 	.word	index@(.nv.constant0._ZN2at6native29vectorized_elementwise_kernelILi4EZZZNS0_54_GLOBAL__N__d8c5977b_16_LinearAlgebra_cu_7dd49032_297216addr_kernel_cudaERNS_14TensorIteratorERKN3c106ScalarES8_ENKUlvE_clEvENKUlvE_clEvEUlhhhE0_St5arrayIPcLm4EEEEviT0_T1_)
        /*0078*/ 	.short	0x0210
        /*007a*/ 	.short	0x0038


	//----- nvinfo : EIATTR_SW_WAR
	.align		4
.L_4156:
        /*007c*/ 	.byte	0x04, 0x36
        /*007e*/ 	.short	(.L_4158 - .L_4157)
.L_4157:
        /*0080*/ 	.word	0x00000008
.L_4158:


//--------------------- .nv.info._ZN2at6native29vectorized_elementwise_kernelILi8EZZZNS0_54_GLOBAL__N__d8c5977b_16_LinearAlgebra_cu_7dd49032_297216addr_kernel_cudaERNS_14TensorIteratorERKN3c106ScalarES8_ENKUlvE_clEvENKUlvE_clEvEUlhhhE0_St5arrayIPcLm4EEEEviT0_T1_ --------------------------
	.section	.nv.info._ZN2at6native29vectorized_elementwise_kernelILi8EZZZNS0_54_GLOBAL__N__d8c5977b_16_LinearAlgebra_cu_7dd49032_297216addr_kernel_cudaERNS_14TensorIteratorERKN3c106ScalarES8_ENKUlvE_clEvENKUlvE_clEvEUlhhhE0_St5arrayIPcLm4EEEEviT0_T1_,"",@"SHT_CUDA_INFO"
	.sectionflags	@""
	.align	4


	//----- nvinfo : EIATTR_CUDA_API_VERSION
	.align		4
        /*0000*/ 	.byte	0x04, 0x37
        /*0002*/ 	.short	(.L_4160 - .L_4159)
.L_4159:
        /*0004*/ 	.word	0x00000082


	//----- nvinfo : EIATTR_KPARAM_INFO
	.align		4
.L_4160:
        /*0008*/ 	.byte	0x04, 0x17
        /*000a*/ 	.short	(.L_4162 - .L_4161)
.L_4161:
        /*000c*/ 	.word	0x00000000
        /*0010*/ 	.short	0x0002
        /*0012*/ 	.short	0x0018
        /*0014*/ 	.byte	0x00, 0xf0, 0x81, 0x00


	//----- nvinfo : EIATTR_KPARAM_INFO
	.align		4
.L_4162:
        /*0018*/ 	.byte	0x04, 0x17
        /*001a*/ 	.short	(.L_4164 - .L_4163)
.L_4163:
        /*001c*/ 	.word	0x00000000
        /*0020*/ 	.short	0x0001
        /*0022*/ 	.short	0x0008
        /*0024*/ 	.byte	0x00, 0xf0, 0x41, 0x00


	//----- nvinfo : EIATTR_KPARAM_INFO
	.align		4
.L_4164:
        /*0028*/ 	.byte	0x04, 0x17
        /*002a*/ 	.short	(.L_4166 - .L_4165)
.L_4165:
        /*002c*/ 	.word	0x00000000
        /*0030*/ 	.short	0x0000
        /*0032*/ 	.short	0x0000
        /*0034*/ 	.byte	0x00, 0xf0, 0x11, 0x00


	//----- nvinfo : EIATTR_SPARSE_MMA_MASK
	.align		4
.L_4166:
        /*0038*/ 	.byte	0x03, 0x50
        /*003a*/ 	.short	0x0000


	//----- nvinfo : EIATTR_MAXREG_COUNT
	.align		4
        /*003c*/ 	.byte	0x03, 0x1b
        /*003e*/ 	.short	0x00ff


	//----- nvinfo : EIATTR_MERCURY_ISA_VERSION
	.align		4
        /*0040*/ 	.byte	0x03, 0x5f
        /*0042*/ 	.short	0x0101


	//----- nvinfo : EIATTR_EXIT_INSTR_OFFSETS
	.align		4
        /*0044*/ 	.byte	0x04, 0x1c
        /*0046*/ 	.short	(.L_4168 - .L_4167)


	//   ....[0]....
.L_4167:
        /*0048*/ 	.word	0x000006e0


	//   ....[1]....
        /*004c*/ 	.word	0x00001520


	//   ....[2]....
        /*0050*/ 	.word	0x00001580


	//----- nvinfo : EIATTR_MAX_THREADS
	.align		4
.L_4168:
        /*0054*/ 	.byte	0x04, 0x05
        /*0056*/ 	.short	(.L_4170 - .L_4169)
.L_4169:
        /*0058*/ 	.word	0x00000080
        /*005c*/ 	.word	0x00000001
        /*0060*/ 	.word	0x00000001


	//----- nvinfo : EIATTR_CRS_STACK_SIZE
	.align		4
.L_4170:
        /*0064*/ 	.byte	0x04, 0x1e
        /*0066*/ 	.short	(.L_4172 - .L_4171)
.L_4171:
        /*0068*/ 	.word	0x00000000


	//----- nvinfo : EIATTR_CBANK_PARAM_SIZE
	.align		4
.L_4172:
        /*006c*/ 	.byte	0x03, 0x19
        /*006e*/ 	.short	0x0038


	//----- nvinfo : EIATTR_PARAM_CBANK
	.align		4
        /*0070*/ 	.byte	0x04, 0x0a
        /*0072*/ 	.short	(.L_4174 - .L_4173)
	.align		4
.L_4173:
        /*0074*/ 	.word	index@(.nv.constant0._ZN2at6native29vectorized_elementwise_kernelILi8EZZZNS0_54_GLOBAL__N__d8c5977b_16_LinearAlgebra_cu_7dd49032_297216addr_kernel_cudaERNS_14TensorIteratorERKN3c106ScalarES8_ENKUlvE_clEvENKUlvE_clEvEUlhhhE0_St5arrayIPcLm4EEEEviT0_T1_)
        /*0078*/ 	.short	0x0210
        /*007a*/ 	.short	0x0038


	//----- nvinfo : EIATTR_SW_WAR
	.align		4
.L_4174:
        /*007c*/ 	.byte	0x04, 0x36
        /*007e*/ 	.short	(.L_4176 - .L_4175)
.L_4175:
        /*0080*/ 	.word	0x00000008
.L_4176:


//--------------------- .nv.info._ZN2at6native18elementwise_kernelILi128ELi4EZNS0_15gpu_kernel_implIZZZNS0_54_GLOBAL__N__d8c5977b_16_LinearAlgebra_cu_7dd49032_297216addr_kernel_cudaERNS_14TensorIteratorERKN3c106ScalarES9_ENKUlvE_clEvENKUlvE_clEvEUlhhhE_EEvRNS_18TensorIteratorBaseERKT_EUliE_EEviT1_ --------------------------
	.section	.nv.info._ZN2at6native18elementwise_kernelILi128ELi4EZNS0_15gpu_kernel_implIZZZNS0_54_GLOBAL__N__d8c5977b_16_LinearAlgebra_cu_7dd49032_297216addr_kernel_cudaERNS_14TensorIteratorERKN3c106ScalarES9_ENKUlvE_clEvENKUlvE_clEvEUlhhhE_EEvRNS_18TensorIteratorBaseERKT_EUliE_EEviT1_,"",@"SHT_CUDA_INFO"
	.sectionflags	@""
	.align	4


	//----- nvinfo : EIATTR_CUDA_API_VERSION
	.align		4
        /*0000*/ 	.byte	0x04, 0x37
        /*0002*/ 	.short	(.L_4178 - .L_4177)
.L_4177:
        /*0004*/ 	.word	0x00000082


	//----- nvinfo : EIATTR_KPARAM_INFO
	.align		4
.L_4178:
        /*0008*/ 	.byte	0x04, 0x17
        /*000a*/ 	.short	(.L_4180 - .L_4179)
.L_4179:
        /*000c*/ 	.word	0x00000000
        /*0010*/ 	.short	0x0001
        /*0012*/ 	.short	0x0008
        /*0014*/ 	.byte	0x00, 0xf0, 0x01, 0x0c


	//----- nvinfo : EIATTR_KPARAM_INFO
	.align		4
.L_4180:
        /*0018*/ 	.byte	0x04, 0x17
        /*001a*/ 	.short	(.L_4182 - .L_4181)
.L_4181:
        /*001c*/ 	.word	0x00000000
        /*0020*/ 	.short	0x0000
        /*0022*/ 	.short	0x0000
        /*0024*/ 	.byte	0x00, 0xf0, 0x11, 0x00


	//----- nvinfo : EIATTR_SPARSE_MMA_MASK
	.align		4
.L_4182:
        /*0028*/ 	.byte	0x03, 0x50
        /*002a*/ 	.short	0x0000


	//----- nvinfo : EIATTR_MAXREG_COUNT
	.align		4
        /*002c*/ 	.byte	0x03, 0x1b
        /*002e*/ 	.short	0x0080


	//----- nvinfo : EIATTR_EXTERNS
	.align		4
        /*0030*/ 	.byte	0x04, 0x0f
        /*0032*/ 	.short	(.L_4184 - .L_4183)


	//   ....[0]....
	.align		4
.L_4183:
        /*0034*/ 	.word	index@(__assertfail)


	//----- nvinfo : EIATTR_MERCURY_ISA_VERSION
	.align		4
.L_4184:
        /*0038*/ 	.byte	0x03, 0x5f
        /*003a*/ 	.short	0x0101


	//----- nvinfo : EIATTR_SYSCALL_OFFSETS
	.align		4
        /*003c*/ 	.byte	0x04, 0x46
        /*003e*/ 	.short	(.L_4186 - .L_4185)


	//   ....[0]....
.L_4185:
        /*0040*/ 	.word	0x00001860


	//   ....[1]....
        /*0044*/ 	.word	0x000026d0


	//   ....[2]....
        /*0048*/ 	.word	0x00003590


	//   ....[3]....
        /*004c*/ 	.word	0x00004550


	//   ....[4]....
        /*0050*/ 	.word	0x00005e00


	//   ....[5]....
        /*0054*/ 	.word	0x00006c70


	//   ....[6]....
        /*0058*/ 	.word	0x00007b30


	//   ....[7]....
        /*005c*/ 	.word	0x00008af0


	//   ....[8]....
        /*0060*/ 	.word	0x0000a390


	//   ....[9]....
        /*0064*/ 	.word	0x0000b200


	//   ....[10]....
        /*0068*/ 	.word	0x0000c0c0


	//   ....[11]....
        /*006c*/ 	.word	0x0000d080


	//   ....[12]....
        /*0070*/ 	.word	0x0000e910


	//   ....[13]....
        /*0074*/ 	.word	0x0000f780


	//   ....[14]....
        /*0078*/ 	.word	0x00010640


	//   ....[15]....
        /*007c*/ 	.word	0x00011600


	//----- nvinfo : EIATTR_EXIT_INSTR_OFFSETS
	.align		4
.L_4186:
        /*0080*/ 	.byte	0x04, 0x1c
        /*0082*/ 	.short	(.L_4188 - .L_4187)


	//   ....[0]....
.L_4187:
        /*0084*/ 	.word	0x0000d140


	//   ....[1]....
        /*0088*/ 	.word	0x000107f0


	//   ....[2]....
        /*008c*/ 	.word	0x00010810


	//   ....[3]....
        /*0090*/ 	.word	0x000108b0


	//   ....[4]....
        /*0094*/ 	.word	0x000108e0


	//   ....[5]....
        /*0098*/ 	.word	0x00010910


	//   ....[6]....
        /*009c*/ 	.word	0x000109b0


	//   ....[7]....
        /*00a0*/ 	.word	0x00010a00


	//   ....[8]....
        /*00a4*/ 	.word	0x00010ab0


	//   ....[9]....
        /*00a8*/ 	.word	0x00010b10


	//   ....[10]....
        /*00ac*/ 	.word	0x00010b50


	//   ....[11]....
        /*00b0*/ 	.word	0x00010c10


	//   ....[12]....
        /*00b4*/ 	.word	0x00010c60


	//   ....[13]....
        /*00b8*/ 	.word	0x00010e00


	//   ....[14]....
        /*00bc*/ 	.word	0x00010f70


	//   ....[15]....
        /*00c0*/ 	.word	0x00010fc0


	//   ....[16]....
        /*00c4*/ 	.word	0x00011070


	//   ....[17]....
        /*00c8*/ 	.word	0x00011200


	//   ....[18]....
        /*00cc*/ 	.word	0x00011390


	//   ....[19]....
        /*00d0*/ 	.word	0x00011500


	//   ....[20]....
        /*00d4*/ 	.word	0x00011610


	//   ....[21]....
        /*00d8*/ 	.word	0x00011650


	//   ....[22]....
        /*00dc*/ 	.word	0x00011680


	//----- nvinfo : EIATTR_MAX_THREADS
	.align		4
.L_4188:
        /*00e0*/ 	.byte	0x04, 0x05
        /*00e2*/ 	.short	(.L_4190 - .L_4189)
.L_4189:
        /*00e4*/ 	.word	0x00000080
        /*00e8*/ 	.word	0x00000001
        /*00ec*/ 	.word	0x00000001


	//----- nvinfo : EIATTR_CRS_STACK_SIZE
	.align		4
.L_4190:
        /*00f0*/ 	.byte	0x04, 0x1e
        /*00f2*/ 	.short	(.L_4192 - .L_4191)
.L_4191:
        /*00f4*/ 	.word	0x00000000


	//----- nvinfo : EIATTR_CBANK_PARAM_SIZE
	.align		4
.L_4192:
        /*00f8*/ 	.byte	0x03, 0x19
        /*00fa*/ 	.short	0x0308


	//----- nvinfo : EIATTR_PARAM_CBANK
	.align		4
        /*00fc*/ 	.byte	0x04, 0x0a
        /*00fe*/ 	.short	(.L_4194 - .L_4193)
	.align		4
.L_4193:
        /*0100*/ 	.word	index@(.nv.constant0._ZN2at6native18elementwise_kernelILi128ELi4EZNS0_15gpu_kernel_implIZZZNS0_54_GLOBAL__N__d8c5977b_16_LinearAlgebra_cu_7dd49032_297216addr_kernel_cudaERNS_14TensorIteratorERKN3c106ScalarES9_ENKUlvE_clEvENKUlvE_clEvEUlhhhE_EEvRNS_18TensorIteratorBaseERKT_EUliE_EEviT1_)
        /*0104*/ 	.short	0x0210
        /*0106*/ 	.short	0x0308


	//----- nvinfo : EIATTR_SW_WAR
	.align		4
.L_4194:
        /*0108*/ 	.byte	0x04, 0x36
        /*010a*/ 	.short	(.L_4196 - .L_4195)
.L_4195:
        /*010c*/ 	.word	0x00000008
.L_4196:


//--------------------- .nv.info._ZN2at6native27unrolled_elementwise_kernelIZZZNS0_54_GLOBAL__N__d8c5977b_16_LinearAlgebra_cu_7dd49032_297216addr_kernel_cudaERNS_14TensorIteratorERKN3c106ScalarES8_ENKUlvE_clEvENKUlvE_clEvEUlhhhE_St5arrayIPcLm4EELi4E23TrivialOffsetCalculatorILi3EjESF_ILi1EjENS0_6memory12LoadWithCastILi3EEENSI_13StoreWithCastILi1EEEEEviT_T0_T2_T3_T4_T5_ --------------------------
	.section	.nv.info._ZN2at6native27unrolled_elementwise_kernelIZZZNS0_54_GLOBAL__N__d8c5977b_16_LinearAlgebra_cu_7dd49032_297216addr_kernel_cudaERNS_14TensorIteratorERKN3c106ScalarES8_ENKUlvE_clEvENKUlvE_clEvEUlhhhE_St5arrayIPcLm4EELi4E23TrivialOffsetCalculatorILi3EjESF_ILi1EjENS0_6memory12LoadWithCastILi3EEENSI_13StoreWithCastILi1EEEEEviT_T0_T2_T3_T4_T5_,"",@"SHT_CUDA_INFO"
	.sectionflags	@""
	.align	4


	//----- nvinfo : EIATTR_CUDA_API_VERSION
	.align		4
        /*0000*/ 	.byte	0x04, 0x37
        /*0002*/ 	.short	(.L_4198 - .L_4197)
.L_4197:
        /*0004*/ 	.word	0x00000082


	//----- nvinfo : EIATTR_KPARAM_INFO
	.align		4
.L_4198:
        /*0008*/ 	.byte	0x04, 0x17
        /*000a*/ 	.short	(.L_4200 - .L_4199)
.L_4199:
        /*000c*/ 	.word	0x00000000
        /*0010*/ 	.short	0x0006
        /*0012*/ 	.short	0x004c
        /*0014*/ 	.byte	0x00, 0xf0, 0x21, 0x00


	//----- nvinfo : EIATTR_KPARAM_INFO
	.align		4
.L_4200:
        /*0018*/ 	.byte	0x04, 0x17
        /*001a*/ 	.short	(.L_4202 - .L_4201)
.L_4201:
        /*001c*/ 	.word	0x00000000
        /*0020*/ 	.short	0x0005
        /*0022*/ 	.short	0x003c
        /*0024*/ 	.byte	0x00, 0xf0, 0x41, 0x00


	//----- nvinfo : EIATTR_KPARAM_INFO
	.align		4
.L_4202:
        /*0028*/ 	.byte	0x04, 0x17
        /*002a*/ 	.short	(.L_4204 - .L_4203)
.L_4203:
        /*002c*/ 	.word	0x00000000
        /*0030*/ 	.short	0x0004
        /*0032*/ 	.short	0x0039
        /*0034*/ 	.byte	0x00, 0xf0, 0x05, 0x00


	//----- nvinfo : EIATTR_KPARAM_INFO
	.align		4
.L_4204:
        /*0038*/ 	.byte	0x04, 0x17
        /*003a*/ 	.short	(.L_4206 - .L_4205)
.L_4205:
        /*003c*/ 	.word	0x00000000
        /*0040*/ 	.short	0x0003
        /*0042*/ 	.short	0x0038
        /*0044*/ 	.byte	0x00, 0xf0, 0x05, 0x00


	//----- nvinfo : EIATTR_KPARAM_INFO
	.align		4
.L_4206:
        /*0048*/ 	.byte	0x04, 0x17
        /*004a*/ 	.short	(.L_4208 - .L_4207)
.L_4207:
        /*004c*/ 	.word	0x00000000
        /*0050*/ 	.short	0x0002
        /*0052*/ 	.short	0x0018
        /*0054*/ 	.byte	0x00, 0xf0, 0x81, 0x00


	//----- nvinfo : EIATTR_KPARAM_INFO
	.align		4
.L_4208:
        /*0058*/ 	.byte	0x04, 0x17
        /*005a*/ 	.short	(.L_4210 - .L_4209)
.L_4209:
        /*005c*/ 	.word	0x00000000
        /*0060*/ 	.short	0x0001
        /*0062*/ 	.short	0x0008
        /*0064*/ 	.byte	0x00, 0xf0, 0x41, 0x00


	//----- nvinfo : EIATTR_KPARAM_INFO
	.align		4
.L_4210:
        /*0068*/ 	.byte	0x04, 0x17
        /*006a*/ 	.short	(.L_4212 - .L_4211)
.L_4211:
        /*006c*/ 	.word	0x00000000
        /*0070*/ 	.short	0x0000
        /*0072*/ 	.short	0x0000
        /*0074*/ 	.byte	0x00, 0xf0, 0x11, 0x00


	//----- nvinfo : EIATTR_SPARSE_MMA_MASK
	.align		4
.L_4212:
        /*0078*/ 	.byte	0x03, 0x50
        /*007a*/ 	.short	0x0000


	//----- nvinfo : EIATTR_MAXREG_COUNT
	.align		4
        /*007c*/ 	.byte	0x03, 0x1b
        /*007e*/ 	.short	0x00ff


	//----- nvinfo : EIATTR_EXTERNS
	.align		4
        /*0080*/ 	.byte	0x04, 0x0f
        /*0082*/ 	.short	(.L_4214 - .L_4213)


	//   ....[0]....
	.align		4
.L_4213:
        /*0084*/ 	.word	index@(__assertfail)


	//----- nvinfo : EIATTR_MERCURY_ISA_VERSION
	.align		4
.L_4214:
        /*0088*/ 	.byte	0x03, 0x5f
        /*008a*/ 	.short	0x0101


	//----- nvinfo : EIATTR_SYSCALL_OFFSETS
	.align		4
        /*008c*/ 	.byte	0x04, 0x46
        /*008e*/ 	.short	(.L_4216 - .L_4215)


	//   ....[0]....
.L_4215:
        /*0090*/ 	.word	0x00000270


	//   ....[1]....
        /*0094*/ 	.word	0x00001100


	//   ....[2]....
        /*0098*/ 	.word	0x00001fd0


	//   ....[3]....
        /*009c*/ 	.word	0x00002220


	//   ....[4]....
        /*00a0*/ 	.word	0x000030a0


	//   ....[5]....
        /*00a4*/ 	.word	0x00003f70


	//   ....[6]....
        /*00a8*/ 	.word	0x000041d0


	//   ....[7]....
        /*00ac*/ 	.word	0x00005060


	//   ....[8]....
        /*00b0*/ 	.word	0x00005f40


	//   ....[9]....
        /*00b4*/ 	.word	0x00006190


	//   ....[10]....
        /*00b8*/ 	.word	0x00007020


	//   ....[11]....
        /*00bc*/ 	.word	0x00007f00


	//   ....[12]....
        /*00c0*/ 	.word	0x00009090


	//   ....[13]....
        /*00c4*/ 	.word	0x0000a090


	//   ....[14]....
        /*00c8*/ 	.word	0x0000b080


	//   ....[15]....
        /*00cc*/ 	.word	0x0000c070


	//----- nvinfo : EIATTR_EXIT_INSTR_OFFSETS
	.align		4
.L_4216:
        /*00d0*/ 	.byte	0x04, 0x1c
        /*00d2*/ 	.short	(.L_4218 - .L_4217)


	//   ....[0]....
.L_4217:
        /*00d4*/ 	.word	0x0000b130


	//   ....[1]....
        /*00d8*/ 	.word	0x0000b260


	//   ....[2]....
        /*00dc*/ 	.word	0x0000b280


	//   ....[3]....
        /*00e0*/ 	.word	0x0000b320


	//   ....[4]....
        /*00e4*/ 	.word	0x0000b350


	//   ....[5]....
        /*00e8*/ 	.word	0x0000b380


	//   ....[6]....
        /*00ec*/ 	.word	0x0000b420


	//   ....[7]....
        /*00f0*/ 	.word	0x0000b470


	//   ....[8]....
        /*00f4*/ 	.word	0x0000b520


	//   ....[9]....
        /*00f8*/ 	.word	0x0000b580


	//   ....[10]....
        /*00fc*/ 	.word	0x0000b5c0


	//   ....[11]....
        /*0100*/ 	.word	0x0000b680


	//   ....[12]....
        /*0104*/ 	.word	0x0000b6d0


	//   ....[13]....
        /*0108*/ 	.word	0x0000b870


	//   ....[14]....
        /*010c*/ 	.word	0x0000b9e0


	//   ....[15]....
        /*0110*/ 	.word	0x0000ba30


	//   ....[16]....
        /*0114*/ 	.word	0x0000bae0


	//   ....[17]....
        /*0118*/ 	.word	0x0000bc70


	//   ....[18]....
        /*011c*/ 	.word	0x0000be00


	//   ....[19]....
        /*0120*/ 	.word	0x0000bf70


	//   ....[20]....
        /*0124*/ 	.word	0x0000c080


	//   ....[21]....
        /*0128*/ 	.word	0x0000c0c0


	//   ....[22]....
        /*012c*/ 	.word	0x0000c0f0


	//----- nvinfo : EIATTR_MAX_THREADS
	.align		4
.L_4218:
        /*0130*/ 	.byte	0x04, 0x05
        /*0132*/ 	.short	(.L_4220 - .L_4219)
.L_4219:
        /*0134*/ 	.word	0x00000080
        /*0138*/ 	.word	0x00000001
        /*013c*/ 	.word	0x00000001


	//----- nvinfo : EIATTR_CRS_STACK_SIZE
	.align		4
.L_4220:
        /*0140*/ 	.byte	0x04, 0x1e
        /*0142*/ 	.short	(.L_4222 - .L_4221)
.L_4221:
        /*0144*/ 	.word	0x00000000


	//----- nvinfo : EIATTR_CBANK_PARAM_SIZE
	.align		4
.L_4222:
        /*0148*/ 	.byte	0x03, 0x19
        /*014a*/ 	.short	0x0054


	//----- nvinfo : EIATTR_PARAM_CBANK
	.align		4
        /*014c*/ 	.byte	0x04, 0x0a
        /*014e*/ 	.short	(.L_4224 - .L_4223)
	.align		4
.L_4223:
        /*0150*/ 	.word	index@(.nv.constant0._ZN2at6native27unrolled_elementwise_kernelIZZZNS0_54_GLOBAL__N__d8c5977b_16_LinearAlgebra_cu_7dd49032_297216addr_kernel_cudaERNS_14TensorIteratorERKN3c106ScalarES8_ENKUlvE_clEvENKUlvE_clEvEUlhhhE_St5arrayIPcLm4EELi4E23TrivialOffsetCalculatorILi3EjESF_ILi1EjENS0_6memory12LoadWithCastILi3EEENSI_13StoreWithCastILi1EEEEEviT_T0_T2_T3_T4_T5_)
        /*0154*/ 	.short	0x0210
        /*0156*/ 	.short	0x0054


	//----- nvinfo : EIATTR_SW_WAR
	.align		4
.L_4224:
        /*0158*/ 	.byte	0x04, 0x36
        /*015a*/ 	.short	(.L_4226 - .L_4225)
.L_4225:
        /*015c*/ 	.word	0x00000008
.L_4226:


//--------------------- .nv.info._ZN2at6native18elementwise_kernelILi128ELi4EZNS0_22gpu_kernel_impl_nocastIZZZNS0_54_GLOBAL__N__d8c5977b_16_LinearAlgebra_cu_7dd49032_297216addr_kernel_cudaERNS_14TensorIteratorERKN3c106ScalarES9_ENKUlvE_clEvENKUlvE_clEvEUlhhhE_EEvRNS_18TensorIteratorBaseERKT_EUliE_EEviT1_ --------------------------
	.section	.nv.info._ZN2at6native18elementwise_kernelILi128ELi4EZNS0_22gpu_kernel_impl_nocastIZZZNS0_54_GLOBAL__N__d8c5977b_16_LinearAlgebra_cu_7dd49032_297216addr_kernel_cudaERNS_14TensorIteratorERKN3c106ScalarES9_ENKUlvE_clEvENKUlvE_clEvEUlhhhE_EEvRNS_18TensorIteratorBaseERKT_EUliE_EEviT1_,"",@"SHT_CUDA_INFO"
	.sectionflags	@""
	.align	4


	//----- nvinfo : EIATTR_CUDA_API_VERSION
	.align		4
        /*0000*/ 	.byte	0x04, 0x37
        /*0002*/ 	.short	(.L_4228 - .L_4227)
.L_4227:
        /*0004*/ 	.word	0x00000082


	//----- nvinfo : EIATTR_KPARAM_INFO
	.align		4
.L_4228:
        /*0008*/ 	.byte	0x04, 0x17
        /*000a*/ 	.short	(.L_4230 - .L_4229)
.L_4229:
        /*000c*/ 	.word	0x00000000
        /*0010*/ 	.short	0x0001
        /*0012*/ 	.short	0x0008
        /*0014*/ 	.byte	0x00, 0xf0, 0xe1, 0x0b


	//----- nvinfo : EIATTR_KPARAM_INFO
	.align		4
.L_4230:
        /*0018*/ 	.byte	0x04, 0x17
        /*001a*/ 	.short	(.L_4232 - .L_4231)
.L_4231:
        /*001c*/ 	.word	0x00000000
        /*0020*/ 	.short	0x0000
        /*0022*/ 	.short	0x0000
        /*0024*/ 	.byte	0x00, 0xf0, 0x11, 0x00


	//----- nvinfo : EIATTR_SPARSE_MMA_MASK
	.align		4
.L_4232:
        /*0028*/ 	.byte	0x03, 0x50
        /*002a*/ 	.short	0x0000


	//----- nvinfo : EIATTR_MAXREG_COUNT
	.align		4
        /*002c*/ 	.byte	0x03, 0x1b
        /*002e*/ 	.short	0x0080


	//----- nvinfo : EIATTR_MERCURY_ISA_VERSION
	.align		4
        /*0030*/ 	.byte	0x03, 0x5f
        /*0032*/ 	.short	0x0101


	//----- nvinfo : EIATTR_EXIT_INSTR_OFFSETS
	.align		4
        /*0034*/ 	.byte	0x04, 0x1c
        /*0036*/ 	.short	(.L_4234 - .L_4233)


	//   ....[0]....
.L_4233:
        /*0038*/ 	.word	0x00004690


	//   ....[1]....
        /*003c*/ 	.word	0x00005db0


	//----- nvinfo : EIATTR_MAX_THREADS
	.align		4
.L_4234:
        /*0040*/ 	.byte	0x04, 0x05
        /*0042*/ 	.short	(.L_4236 - .L_4235)
.L_4235:
        /*0044*/ 	.word	0x00000080
        /*0048*/ 	.word	0x00000001
        /*004c*/ 	.word	0x00000001


	//----- nvinfo : EIATTR_CRS_STACK_SIZE
	.align		4
.L_4236:
        /*0050*/ 	.byte	0x04, 0x1e
        /*0052*/ 	.short	(.L_4238 - .L_4237)
.L_4237:
        /*0054*/ 	.word	0x00000000


	//----- nvinfo : EIATTR_CBANK_PARAM_SIZE
	.align		4
.L_4238:
        /*0058*/ 	.byte	0x03, 0x19
        /*005a*/ 	.short	0x0300


	//----- nvinfo : EIATTR_PARAM_CBANK
	.align		4
        /*005c*/ 	.byte	0x04, 0x0a
        /*005e*/ 	.short	(.L_4240 - .L_4239)
	.align		4
.L_4239:
        /*0060*/ 	.word	index@(.nv.constant0._ZN2at6native18elementwise_kernelILi128ELi4EZNS0_22gpu_kernel_impl_nocastIZZZNS0_54_GLOBAL__N__d8c5977b_16_LinearAlgebra_cu_7dd49032_297216addr_kernel_cudaERNS_14TensorIteratorERKN3c106ScalarES9_ENKUlvE_clEvENKUlvE_clEvEUlhhhE_EEvRNS_18TensorIteratorBaseERKT_EUliE_EEviT1_)
        /*0064*/ 	.short	0x0210
        /*0066*/ 	.short	0x0300


	//----- nvinfo : EIATTR_SW_WAR
	.align		4
.L_4240:
        /*0068*/ 	.byte	0x04, 0x36
        /*006a*/ 	.short	(.L_4242 - .L_4241)
.L_4241:
        /*006c*/ 	.word	0x00000008
.L_4242:


//--------------------- .nv.info._ZN2at6native27unrolled_elementwise_kernelIZZZNS0_54_GLOBAL__N__d8c5977b_16_LinearAlgebra_cu_7dd49032_297216addr_kernel_cudaERNS_14TensorIteratorERKN3c106ScalarES8_ENKUlvE_clEvENKUlvE_clEvEUlhhhE_St5arrayIPcLm4EELi4E23TrivialOffsetCalculatorILi3EjESF_ILi1EjENS0_6memory15LoadWithoutCastENSI_16StoreWithoutCastEEEviT_T0_T2_T3_T4_T5_ --------------------------
	.section	.nv.info._ZN2at6native27unrolled_elementwise_kernelIZZZNS0_54_GLOBAL__N__d8c5977b_16_LinearAlgebra_cu_7dd49032_297216addr_kernel_cudaERNS_14TensorIteratorERKN3c106ScalarES8_ENKUlvE_clEvENKUlvE_clEvEUlhhhE_St5arrayIPcLm4EELi4E23TrivialOffsetCalculatorILi3EjESF_ILi1EjENS0_6memory15LoadWithoutCastENSI_16StoreWithoutCastEEEviT_T0_T2_T3_T4_T5_,"",@"SHT_CUDA_INFO"
	.sectionflags	@""
	.align	4


	//----- nvinfo : EIATTR_CUDA_API_VERSION
	.align		4
        /*0000*/ 	.byte	0x04, 0x37
        /*0002*/ 	.short	(.L_4244 - .L_4243)
.L_4243:
        /*0004*/ 	.word	0x00000082


	//----- nvinfo : EIATTR_KPARAM_INFO
	.align		4
.L_4244:
        /*0008*/ 	.byte	0x04, 0x17
        /*000a*/ 	.short	(.L_4246 - .L_4245)
.L_4245:
        /*000c*/ 	.word	0x00000000
        /*0010*/ 	.short	0x0006
        /*0012*/ 	.short	0x003b
        /*0014*/ 	.byte	0x00, 0xf0, 0x05, 0x00


	//----- nvinfo : EIATTR_KPARAM_INFO
	.align		4
.L_4246:
        /*0018*/ 	.byte	0x04, 0x17
        /*001a*/ 	.short	(.L_4248 - .L_4247)
.L_4247:
        /*001c*/ 	.word	0x00000000
        /*0020*/ 	.short	0x0005
        /*0022*/ 	.short	0x003a
        /*0024*/ 	.byte	0x00, 0xf0, 0x05, 0x00


	//----- nvinfo : EIATTR_KPARAM_INFO
	.align		4
.L_4248:
        /*0028*/ 	.byte	0x04, 0x17
        /*002a*/ 	.short	(.L_4250 - .L_4249)
.L_4249:
        /*002c*/ 	.word	0x00000000
        /*0030*/ 	.short	0x0004
        /*0032*/ 	.short	0x0039
        /*0034*/ 	.byte	0x00, 0xf0, 0x05, 0x00


	//----- nvinfo : EIATTR_KPARAM_INFO
	.align		4
.L_4250:
        /*0038*/ 	.byte	0x04, 0x17
        /*003a*/ 	.short	(.L_4252 - .L_4251)
.L_4251:
        /*003c*/ 	.word	0x00000000
        /*0040*/ 	.short	0x0003
        /*0042*/ 	.short	0x0038
        /*0044*/ 	.byte	0x00, 0xf0, 0x05, 0x00


	//----- nvinfo : EIATTR_KPARAM_INFO
	.align		4
.L_4252:
        /*0048*/ 	.byte	0x04, 0x17
        /*004a*/ 	.short	(.L_4254 - .L_4253)
.L_4253:
        /*004c*/ 	.word	0x00000000
        /*0050*/ 	.short	0x0002
        /*0052*/ 	.short	0x0018
        /*0054*/ 	.byte	0x00, 0xf0, 0x81, 0x00


	//----- nvinfo : EIATTR_KPARAM_INFO
	.align		4
.L_4254:
        /*0058*/ 	.byte	0x04, 0x17
        /*005a*/ 	.short	(.L_4256 - .L_4255)
.L_4255:
        /*005c*/ 	.word	0x00000000
        /*0060*/ 	.short	0x0001
        /*0062*/ 	.short	0x0008
        /*0064*/ 	.byte	0x00, 0xf0, 0x41, 0x00


	//----- nvinfo : EIATTR_KPARAM_INFO
	.align		4
.L_4256:
        /*0068*/ 	.byte	0x04, 0x17
        /*006a*/ 	.short	(.L_4258 - .L_4257)
.L_4257:
        /*006c*/ 	.word	0x00000000
        /*0070*/ 	.short	0x0000
        /*0072*/ 	.short	0x0000
        /*0074*/ 	.byte	0x00, 0xf0, 0x11, 0x00


	//----- nvinfo : EIATTR_SPARSE_MMA_MASK
	.align		4
.L_4258:
        /*0078*/ 	.byte	0x03, 0x50
        /*007a*/ 	.short	0x0000


	//----- nvinfo : EIATTR_MAXREG_COUNT
	.align		4
        /*007c*/ 	.byte	0x03, 0x1b
        /*007e*/ 	.short	0x00ff


	//----- nvinfo : EIATTR_MERCURY_ISA_VERSION
	.align		4
        /*0080*/ 	.byte	0x03, 0x5f
        /*0082*/ 	.short	0x0101


	//----- nvinfo : EIATTR_EXIT_INSTR_OFFSETS
	.align		4
        /*0084*/ 	.byte	0x04, 0x1c
        /*0086*/ 	.short	(.L_4260 - .L_4259)


	//   ....[0]....
.L_4259:
        /*0088*/ 	.word	0x000006e0


	//   ....[1]....
        /*008c*/ 	.word	0x00000750


	//----- nvinfo : EIATTR_MAX_THREADS
	.align		4
.L_4260:
        /*0090*/ 	.byte	0x04, 0x05
        /*0092*/ 	.short	(.L_4262 - .L_4261)
.L_4261:
        /*0094*/ 	.word	0x00000080
        /*0098*/ 	.word	0x00000001
        /*009c*/ 	.word	0x00000001


	//----- nvinfo : EIATTR_CRS_STACK_SIZE
	.align		4
.L_4262:
        /*00a0*/ 	.byte	0x04, 0x1e
        /*00a2*/ 	.short	(.L_4264 - .L_4263)
.L_4263:
        /*00a4*/ 	.word	0x00000000


	//----- nvinfo : EIATTR_CBANK_PARAM_SIZE
	.align		4
.L_4264:
        /*00a8*/ 	.byte	0x03, 0x19
        /*00aa*/ 	.short	0x003c


	//----- nvinfo : EIATTR_PARAM_CBANK
	.align		4
        /*00ac*/ 	.byte	0x04, 0x0a
        /*00ae*/ 	.short	(.L_4266 - .L_4265)
	.align		4
.L_4265:
        /*00b0*/ 	.word	index@(.nv.constant0._ZN2at6native27unrolled_elementwise_kernelIZZZNS0_54_GLOBAL__N__d8c5977b_16_LinearAlgebra_cu_7dd49032_297216addr_kernel_cudaERNS_14TensorIteratorERKN3c106ScalarES8_ENKUlvE_clEvENKUlvE_clEvEUlhhhE_St5arrayIPcLm4EELi4E23TrivialOffsetCalculatorILi3EjESF_ILi1EjENS0_6memory15LoadWithoutCastENSI_16StoreWithoutCastEEEviT_T0_T2_T3_T4_T5_)
        /*00b4*/ 	.short	0x0210
        /*00b6*/ 	.short	0x003c


	//----- nvinfo : EIATTR_SW_WAR
	.align		4
.L_4266:
        /*00b8*/ 	.byte	0x04, 0x36
        /*00ba*/ 	.short	(.L_4268 - .L_4267)
.L_4267:
        /*00bc*/ 	.word	0x00000008
.L_4268:


//--------------------- .nv.info._ZN2at6native29vectorized_elementwise_kernelILi2EZZZNS0_54_GLOBAL__N__d8c5977b_16_LinearAlgebra_cu_7dd49032_297216addr_kernel_cudaERNS_14TensorIteratorERKN3c106ScalarES8_ENKUlvE_clEvENKUlvE_clEvEUlhhhE_St5arrayIPcLm4EEEEviT0_T1_ --------------------------
	.section	.nv.info._ZN2at6native29vectorized_elementwise_kernelILi2EZZZNS0_54_GLOBAL__N__d8c5977b_16_LinearAlgebra_cu_7dd49032_297216addr_kernel_cudaERNS_14TensorIteratorERKN3c106ScalarES8_ENKUlvE_clEvENKUlvE_clEvEUlhhhE_St5arrayIPcLm4EEEEviT0_T1_,"",@"SHT_CUDA_INFO"
	.sectionflags	@""
	.align	4


	//----- nvinfo : EIATTR_CUDA_API_VERSION
	.align		4
        /*0000*/ 	.byte	0x04, 0x37
        /*0002*/ 	.short	(.L_4270 - .L_4269)
.L_4269:
        /*0004*/ 	.word	0x00000082


	//----- nvinfo : EIATTR_KPARAM_INFO
	.align		4
.L_4270:
        /*0008*/ 	.byte	0x04, 0x17
        /*000a*/ 	.short	(.L_4272 - .L_4271)
.L_4271:
        /*000c*/ 	.word	0x00000000
        /*0010*/ 	.short	0x0002
        /*0012*/ 	.short	0x0018
        /*0014*/ 	.byte	0x00, 0xf0, 0x81, 0x00


	//----- nvinfo : EIATTR_KPARAM_INFO
	.align		4
.L_4272:
        /*0018*/ 	.byte	0x04, 0x17
        /*001a*/ 	.short	(.L_4274 - .L_4273)
.L_4273:
        /*001c*/ 	.word	0x00000000
        /*0020*/ 	.short	0x0001
        /*0022*/ 	.short	0x0008
        /*0024*/ 	.byte	0x00, 0xf0, 0x41, 0x00


	//----- nvinfo : EIATTR_KPARAM_INFO
	.align		4
.L_4274:
        /*0028*/ 	.byte	0x04, 0x17
        /*002a*/ 	.short	(.L_4276 - .L_4275)
.L_4275:
        /*002c*/ 	.word	0x00000000
        /*0030*/ 	.short	0x0000
        /*0032*/ 	.short	0x0000
        /*0034*/ 	.byte	0x00, 0xf0, 0x11, 0x00


	//----- nvinfo : EIATTR_SPARSE_MMA_MASK
	.align		4
.L_4276:
        /*0038*/ 	.byte	0x03, 0x50
        /*003a*/ 	.short	0x0000


	//----- nvinfo : EIATTR_MAXREG_COUNT
	.align		4
        /*003c*/ 	.byte	0x03, 0x1b
        /*003e*/ 	.short	0x00ff


	//----- nvinfo : EIATTR_MERCURY_ISA_VERSION
	.align		4
        /*0040*/ 	.byte	0x03, 0x5f
        /*0042*/ 	.short	0x0101


	//----- nvinfo : EIATTR_EXIT_INSTR_OFFSETS
	.align		4
        /*0044*/ 	.byte	0x04, 0x1c
        /*0046*/ 	.short	(.L_4278 - .L_4277)


	//   ....[0]....
.L_4277:
        /*0048*/ 	.word	0x000005d0


	//   ....[1]....
        /*004c*/ 	.word	0x000013b0


	//   ....[2]....
        /*0050*/ 	.word	0x00001410


	//----- nvinfo : EIATTR_MAX_THREADS
	.align		4
.L_4278:
        /*0054*/ 	.byte	0x04, 0x05
        /*0056*/ 	.short	(.L_4280 - .L_4279)
.L_4279:
        /*0058*/ 	.word	0x00000080
        /*005c*/ 	.word	0x00000001
        /*0060*/ 	.word	0x00000001


	//----- nvinfo : EIATTR_CRS_STACK_SIZE
	.align		4
.L_4280:
        /*0064*/ 	.byte	0x04, 0x1e
        /*0066*/ 	.short	(.L_4282 - .L_4281)
.L_4281:
        /*0068*/ 	.word	0x00000000


	//----- nvinfo : EIATTR_CBANK_PARAM_SIZE
	.align		4
.L_4282:
        /*006c*/ 	.byte	0x03, 0x19
        /*006e*/ 	.short	0x0038


	//----- nvinfo : EIATTR_PARAM_CBANK
	.align		4
        /*0070*/ 	.byte	0x04, 0x0a
        /*0072*/ 	.short	(.L_4284 - .L_4283)
	.align		4
.L_4283:
        /*0074*/ 	.word	index@(.nv.constant0._ZN2at6native29vectorized_elementwise_kernelILi2EZZZNS0_54_GLOBAL__N__d8c5977b_16_LinearAlgebra_cu_7dd49032_297216addr_kernel_cudaERNS_14TensorIteratorERKN3c106ScalarES8_ENKUlvE_clEvENKUlvE_clEvEUlhhhE_St5arrayIPcLm4EEEEviT0_T1_)
        /*0078*/ 	.short	0x0210
        /*007a*/ 	.short	0x0038


	//----- nvinfo : EIATTR_SW_WAR
	.align		4
.L_4284:
        /*007c*/ 	.byte	0x04, 0x36
        /*007e*/ 	.short	(.L_4286 - .L_4285)
.L_4285:
        /*0080*/ 	.word	0x00000008
.L_4286:


//--------------------- .nv.info._ZN2at6native29vectorized_elementwise_kernelILi4EZZZNS0_54_GLOBAL__N__d8c5977b_16_LinearAlgebra_cu_7dd49032_297216addr_kernel_cudaERNS_14TensorIteratorERKN3c106ScalarES8_ENKUlvE_clEvENKUlvE_clEvEUlhhhE_St5arrayIPcLm4EEEEviT0_T1_ --------------------------
	.section	.nv.info._ZN2at6native29vectorized_elementwise_kernelILi4EZZZNS0_54_GLOBAL__N__d8c5977b_16_LinearAlgebra_cu_7dd49032_297216addr_kernel_cudaERNS_14TensorIteratorERKN3c106ScalarES8_ENKUlvE_clEvENKUlvE_clEvEUlhhhE_St5arrayIPcLm4EEEEviT0_T1_,"",@"SHT_CUDA_INFO"
	.sectionflags	@""
	.align	4


	//----- nvinfo : EIATTR_CUDA_API_VERSION
	.align		4
        /*0000*/ 	.byte	0x04, 0x37
        /*0002*/ 	.short	(.L_4288 - .L_4287)
.L_4287:
        /*0004*/ 	.word	0x00000082


	//----- nvinfo : EIATTR_KPARAM_INFO
	.align		4
.L_4288:
        /*0008*/ 	.byte	0x04, 0x17
        /*000a*/ 	.short	(.L_4290 - .L_4289)
.L_4289:
        /*000c*/ 	.word	0x00000000
        /*0010*/ 	.short	0x0002
        /*0012*/ 	.short	0x0018
        /*0014*/ 	.byte	0x00, 0xf0, 0x81, 0x00


	//----- nvinfo : EIATTR_KPARAM_INFO
	.align		4
.L_4290:
        /*0018*/ 	.byte	0x04, 0x17
        /*001a*/ 	.short	(.L_4292 - .L_4291)
.L_4291:
        /*001c*/ 	.word	0x00000000
        /*0020*/ 	.short	0x0001
        /*0022*/ 	.short	0x0008
        /*0024*/ 	.byte	0x00, 0xf0, 0x41, 0x00


	//----- nvinfo : EIATTR_KPARAM_INFO
	.align		4
.L_4292:
        /*0028*/ 	.byte	0x04, 0x17
        /*002a*/ 	.short	(.L_4294 - .L_4293)
.L_4293:
        /*002c*/ 	.word	0x00000000
        /*0030*/ 	.short	0x0000
        /*0032*/ 	.short	0x0000
        /*0034*/ 	.byte	0x00, 0xf0, 0x11, 0x00


	//----- nvinfo : EIATTR_SPARSE_MMA_MASK
	.align		4
.L_4294:
        /*0038*/ 	.byte	0x03, 0x50
        /*003a*/ 	.short	0x0000


	//----- nvinfo : EIATTR_MAXREG_COUNT
	.align		4
        /*003c*/ 	.byte	0x03, 0x1b
        /*003e*/ 	.short	0x00ff


	//----- nvinfo : EIATTR_MERCURY_ISA_VERSION
	.align		4
        /*0040*/ 	.byte	0x03, 0x5f
        /*0042*/ 	.short	0x0101


	//----- nvinfo : EIATTR_EXIT_INSTR_OFFSETS
	.align		4
        /*0044*/ 	.byte	0x04, 0x1c
        /*0046*/ 	.short	(.L_4296 - .L_4295)


	//   ....[0]....
.L_4295:
        /*0048*/ 	.word	0x000005d0


	//   ....[1]....
        /*004c*/ 	.word	0x000013b0


	//   ....[2]....
        /*0050*/ 	.word	0x00001410


	//----- nvinfo : EIATTR_MAX_THREADS
	.align		4
.L_4296:
        /*0054*/ 	.byte	0x04, 0x05
        /*0056*/ 	.short	(.L_4298 - .L_4297)
.L_4297:
        /*0058*/ 	.word	0x00000080
        /*005c*/ 	.word	0x00000001
        /*0060*/ 	.word	0x00000001


	//----- nvinfo : EIATTR_CRS_STACK_SIZE
	.align		4
.L_4298:
        /*0064*/ 	.byte	0x04, 0x1e
        /*0066*/ 	.short	(.L_4300 - .L_4299)
.L_4299:
        /*0068*/ 	.word	0x00000000


	//----- nvinfo : EIATTR_CBANK_PARAM_SIZE
	.align		4
.L_4300:
        /*006c*/ 	.byte	0x03, 0x19
        /*006e*/ 	.short	0x0038


	//----- nvinfo : EIATTR_PARAM_CBANK
	.align		4
        /*0070*/ 	.byte	0x04, 0x0a
        /*0072*/ 	.short	(.L_4302 - .L_4301)
	.align		4
.L_4301:
        /*0074*/ 	.word	index@(.nv.constant0._ZN2at6native29vectorized_elementwise_kernelILi4EZZZNS0_54_GLOBAL__N__d8c5977b_16_LinearAlgebra_cu_7dd49032_297216addr_kernel_cudaERNS_14TensorIteratorERKN3c106ScalarES8_ENKUlvE_clEvENKUlvE_clEvEUlhhhE_St5arrayIPcLm4EEEEviT0_T1_)
        /*0078*/ 	.short	0x0210
        /*007a*/ 	.short	0x0038


	//----- nvinfo : EIATTR_SW_WAR
	.align		4
.L_4302:
        /*007c*/ 	.byte	0x04, 0x36
        /*007e*/ 	.short	(.L_4304 - .L_4303)
.L_4303:
        /*0080*/ 	.word	0x00000008
.L_4304:


//--------------------- .nv.info._ZN2at6native29vectorized_elementwise_kernelILi8EZZZNS0_54_GLOBAL__N__d8c5977b_16_LinearAlgebra_cu_7dd49032_297216addr_kernel_cudaERNS_14TensorIteratorERKN3c106ScalarES8_ENKUlvE_clEvENKUlvE_clEvEUlhhhE_St5arrayIPcLm4EEEEviT0_T1_ --------------------------
	.section	.nv.info._ZN2at6native29vectorized_elementwise_kernelILi8EZZZNS0_54_GLOBAL__N__d8c5977b_16_LinearAlgebra_cu_7dd49032_297216addr_kernel_cudaERNS_14TensorIteratorERKN3c106ScalarES8_ENKUlvE_clEvENKUlvE_clEvEUlhhhE_St5arrayIPcLm4EEEEviT0_T1_,"",@"SHT_CUDA_INFO"
	.sectionflags	@""
	.align	4


	//----- nvinfo : EIATTR_CUDA_API_VERSION
	.align		4
        /*0000*/ 	.byte	0x04, 0x37
        /*0002*/ 	.short	(.L_4306 - .L_4305)
.L_4305:
        /*0004*/ 	.word	0x00000082


	//----- nvinfo : EIATTR_KPARAM_INFO
	.align		4
.L_4306:
        /*0008*/ 	.byte	0x04, 0x17
        /*000a*/ 	.short	(.L_4308 - .L_4307)
.L_4307:
        /*000c*/ 	.word	0x00000000
        /*0010*/ 	.short	0x0002
        /*0012*/ 	.short	0x0018
        /*0014*/ 	.byte	0x00, 0xf0, 0x81, 0x00


	//----- nvinfo : EIATTR_KPARAM_INFO
	.align		4
.L_4308:
        /*0018*/ 	.byte	0x04, 0x17
        /*001a*/ 	.short	(.L_4310 - .L_4309)
.L_4309:
        /*001c*/ 	.word	0x00000000
        /*0020*/ 	.short	0x0001
        /*0022*/ 	.short	0x0008
        /*0024*/ 	.byte	0x00, 0xf0, 0x41, 0x00


	//----- nvinfo : EIATTR_KPARAM_INFO
	.align		4
.L_4310:
        /*0028*/ 	.byte	0x04, 0x17
        /*002a*/ 	.short	(.L_4312 - .L_4311)
.L_4311:
        /*002c*/ 	.word	0x00000000
        /*0030*/ 	.short	0x0000
        /*0032*/ 	.short	0x0000
        /*0034*/ 	.byte	0x00, 0xf0, 0x11, 0x00


	//----- nvinfo : EIATTR_SPARSE_MMA_MASK
	.align		4
.L_4312:
        /*0038*/ 	.byte	0x03, 0x50
        /*003a*/ 	.short	0x0000


	//----- nvinfo : EIATTR_MAXREG_COUNT
	.align		4
        /*003c*/ 	.byte	0x03, 0x1b
        /*003e*/ 	.short	0x00ff


	//----- nvinfo : EIATTR_MERCURY_ISA_VERSION
	.align		4
        /*0040*/ 	.byte	0x03, 0x5f
        /*0042*/ 	.short	0x0101


	//----- nvinfo : EIATTR_EXIT_INSTR_OFFSETS
	.align		4
        /*0044*/ 	.byte	0x04, 0x1c
        /*0046*/ 	.short	(.L_4314 - .L_4313)


	//   ....[0]....
.L_4313:
        /*0048*/ 	.word	0x00000780


	//   ....[1]....
        /*004c*/ 	.word	0x00001560


	//   ....[2]....
        /*0050*/ 	.word	0x000015c0


	//----- nvinfo : EIATTR_MAX_THREADS
	.align		4
.L_4314:
        /*0054*/ 	.byte	0x04, 0x05
        /*0056*/ 	.short	(.L_4316 - .L_4315)
.L_4315:
        /*0058*/ 	.word	0x00000080
        /*005c*/ 	.word	0x00000001
        /*0060*/ 	.word	0x00000001


	//----- nvinfo : EIATTR_CRS_STACK_SIZE
	.align		4
.L_4316:
        /*0064*/ 	.byte	0x04, 0x1e
        /*0066*/ 	.short	(.L_4318 - .L_4317)
.L_4317:
        /*0068*/ 	.word	0x00000000


	//----- nvinfo : EIATTR_CBANK_PARAM_SIZE
	.align		4
.L_4318:
        /*006c*/ 	.byte	0x03, 0x19
        /*006e*/ 	.short	0x0038


	//----- nvinfo : EIATTR_PARAM_CBANK
	.align		4
        /*0070*/ 	.byte	0x04, 0x0a
        /*0072*/ 	.short	(.L_4320 - .L_4319)
	.align		4
.L_4319:
        /*0074*/ 	.word	index@(.nv.constant0._ZN2at6native29vectorized_elementwise_kernelILi8EZZZNS0_54_GLOBAL__N__d8c5977b_16_LinearAlgebra_cu_7dd49032_297216addr_kernel_cudaERNS_14TensorIteratorERKN3c106ScalarES8_ENKUlvE_clEvENKUlvE_clEvEUlhhhE_St5arrayIPcLm4EEEEviT0_T1_)
        /*0078*/ 	.short	0x0210
        /*007a*/ 	.short	0x0038


	//----- nvinfo : EIATTR_SW_WAR
	.align		4
.L_4320:
        /*007c*/ 	.byte	0x04, 0x36
        /*007e*/ 	.short	(.L_4322 - .L_4321)
.L_4321:
        /*0080*/ 	.word	0x00000008
.L_4322:


//--------------------- .nv.info._ZN2at6native18elementwise_kernelILi128ELi4EZNS0_15gpu_kernel_implIZNS0_54_GLOBAL__N__d8c5977b_16_LinearAlgebra_cu_7dd49032_297216addr_kernel_cudaERNS_14TensorIteratorERKN3c106ScalarES9_EUlbbbE0_EEvRNS_18TensorIteratorBaseERKT_EUliE_EEviT1_ --------------------------
	.section	.nv.info._ZN2at6native18elementwise_kernelILi128ELi4EZNS0_15gpu_kernel_implIZNS0_54_GLOBAL__N__d8c5977b_16_LinearAlgebra_cu_7dd49032_297216addr_kernel_cudaERNS_14TensorIteratorERKN3c106ScalarES9_EUlbbbE0_EEvRNS_18TensorIteratorBaseERKT_EUliE_EEviT1_,"",@"SHT_CUDA_INFO"
	.sectionflags	@""
	.align	4


	//----- nvinfo : EIATTR_CUDA_API_VERSION
	.align		4
        /*0000*/ 	.byte	0x04, 0x37
        /*0002*/ 	.short	(.L_4324 - .L_4323)
.L_4323:
        /*0004*/ 	.word	0x00000082


	//----- nvinfo : EIATTR_KPARAM_INFO
	.align		4
.L_4324:
        /*0008*/ 	.byte	0x04, 0x17
        /*000a*/ 	.short	(.L_4326 - .L_4325)
.L_4325:
        /*000c*/ 	.word	0x00000000
        /*0010*/ 	.short	0x0001
        /*0012*/ 	.short	0x0008
        /*0014*/ 	.byte	0x00, 0xf0, 0x01, 0x0c


	//----- nvinfo : EIATTR_KPARAM_INFO
	.align		4
.L_4326:
        /*0018*/ 	.byte	0x04, 0x17
        /*001a*/ 	.short	(.L_4328 - .L_4327)
.L_4327:
        /*001c*/ 	.word	0x00000000
        /*0020*/ 	.short	0x0000
        /*0022*/ 	.short	0x0000
        /*0024*/ 	.byte	0x00, 0xf0, 0x11, 0x00


	//----- nvinfo : EIATTR_SPARSE_MMA_MASK
	.align		4
.L_4328:
        /*0028*/ 	.byte	0x03, 0x50
        /*002a*/ 	.short	0x0000


	//----- nvinfo : EIATTR_MAXREG_COUNT
	.align		4
        /*002c*/ 	.byte	0x03, 0x1b
        /*002e*/ 	.short	0x0080


	//----- nvinfo : EIATTR_EXTERNS
	.align		4
        /*0030*/ 	.byte	0x04, 0x0f
        /*0032*/ 	.short	(.L_4330 - .L_4329)


	//   ....[0]....
	.align		4
.L_4329:
        /*0034*/ 	.word	index@(__assertfail)


	//----- nvinfo : EIATTR_MERCURY_ISA_VERSION
	.align		4
.L_4330:
        /*0038*/ 	.byte	0x03, 0x5f
        /*003a*/ 	.short	0x0101


	//----- nvinfo : EIATTR_SYSCALL_OFFSETS
	.align		4
        /*003c*/ 	.byte	0x04, 0x46
        /*003e*/ 	.short	(.L_4332 - .L_4331)


	//   ....[0]....
.L_4331:
        /*0040*/ 	.word	0x00002860


	//   ....[1]....
        /*0044*/ 	.word	0x000038e0


	//   ....[2]....
        /*0048*/ 	.word	0x00004830


	//   ....[3]....
        /*004c*/ 	.word	0x00005700


	//   ....[4]....
        /*0050*/ 	.word	0x00007f80


	//   ....[5]....
        /*0054*/ 	.word	0x00009000


	//   ....[6]....
        /*0058*/ 	.word	0x00009f50


	//   ....[7]....
        /*005c*/ 	.word	0x0000ae20


	//   ....[8]....
        /*0060*/ 	.word	0x0000d690


	//   ....[9]....
        /*0064*/ 	.word	0x0000e710


	//   ....[10]....
        /*0068*/ 	.word	0x0000f660


	//   ....[11]....
        /*006c*/ 	.word	0x00010530


	//   ....[12]....
        /*0070*/ 	.word	0x00012d90


	//   ....[13]....
        /*0074*/ 	.word	0x00013e10


	//   ....[14]....
        /*0078*/ 	.word	0x00014d60


	//   ....[15]....
        /*007c*/ 	.word	0x00015c30


	//----- nvinfo : EIATTR_EXIT_INSTR_OFFSETS
	.align		4
.L_4332:
        /*0080*/ 	.byte	0x04, 0x1c
        /*0082*/ 	.short	(.L_4334 - .L_4333)


	//   ....[0]....
.L_4333:
        /*0084*/ 	.word	0x000105d0


	//   ....[1]....
        /*0088*/ 	.word	0x00014f40


	//   ....[2]....
        /*008c*/ 	.word	0x00014f60


	//   ....[3]....
        /*0090*/ 	.word	0x00014ff0


	//   ....[4]....
        /*0094*/ 	.word	0x00015010


	//   ....[5]....
        /*0098*/ 	.word	0x00015030


	//   ....[6]....
        /*009c*/ 	.word	0x000150c0


	//   ....[7]....
        /*00a0*/ 	.word	0x00015100


	//   ....[8]....
        /*00a4*/ 	.word	0x000151a0


	//   ....[9]....
        /*00a8*/ 	.word	0x000151f0


	//   ....[10]....
        /*00ac*/ 	.word	0x00015220


	//   ....[11]....
        /*00b0*/ 	.word	0x000152c0


	//   ....[12]....
        /*00b4*/ 	.word	0x00015300


	//   ....[13]....
        /*00b8*/ 	.word	0x00015490


	//   ....[14]....
        /*00bc*/ 	.word	0x000155f0


	//   ....[15]....
        /*00c0*/ 	.word	0x00015630


	//   ....[16]....
        /*00c4*/ 	.word	0x000156d0


	//   ....[17]....
        /*00c8*/ 	.word	0x00015850


	//   ....[18]....
        /*00cc*/ 	.word	0x000159d0


	//   ....[19]....
        /*00d0*/ 	.word	0x00015b30


	//   ....[20]....
        /*00d4*/ 	.word	0x00015c40


	//   ....[21]....
        /*00d8*/ 	.word	0x00015c70


	//   ....[22]....
        /*00dc*/ 	.word	0x00015c90


	//----- nvinfo : EIATTR_MAX_THREADS
	.align		4
.L_4334:
        /*00e0*/ 	.byte	0x04, 0x05
        /*00e2*/ 	.short	(.L_4336 - .L_4335)
.L_4335:
        /*00e4*/ 	.word	0x00000080
        /*00e8*/ 	.word	0x00000001
        /*00ec*/ 	.word	0x00000001


	//----- nvinfo : EIATTR_CRS_STACK_SIZE
	.align		4
.L_4336:
        /*00f0*/ 	.byte	0x04, 0x1e
        /*00f2*/ 	.short	(.L_4338 - .L_4337)
.L_4337:
        /*00f4*/ 	.word	0x00000000


	//----- nvinfo : EIATTR_CBANK_PARAM_SIZE
	.align		4
.L_4338:
        /*00f8*/ 	.byte	0x03, 0x19
        /*00fa*/ 	.short	0x0308


	//----- nvinfo : EIATTR_PARAM_CBANK
	.align		4
        /*00fc*/ 	.byte	0x04, 0x0a
        /*00fe*/ 	.short	(.L_4340 - .L_4339)
	.align		4
.L_4339:
        /*0100*/ 	.word	index@(.nv.constant0._ZN2at6native18elementwise_kernelILi128ELi4EZNS0_15gpu_kernel_implIZNS0_54_GLOBAL__N__d8c5977b_16_LinearAlgebra_cu_7dd49032_297216addr_kernel_cudaERNS_14TensorIteratorERKN3c106ScalarES9_EUlbbbE0_EEvRNS_18TensorIteratorBaseERKT_EUliE_EEviT1_)
        /*0104*/ 	.short	0x0210
        /*0106*/ 	.short	0x0308


	//----- nvinfo : EIATTR_SW_WAR
	.align		4
.L_4340:
        /*0108*/ 	.byte	0x04, 0x36
        /*010a*/ 	.short	(.L_4342 - .L_4341)
.L_4341:
        /*010c*/ 	.word	0x00000008
.L_4342:


//--------------------- .nv.info._ZN2at6native27unrolled_elementwise_kernelIZNS0_54_GLOBAL__N__d8c5977b_16_LinearAlgebra_cu_7dd49032_297216addr_kernel_cudaERNS_14TensorIteratorERKN3c106ScalarES8_EUlbbbE0_St5arrayIPcLm4EELi4E23TrivialOffsetCalculatorILi3EjESD_ILi1EjENS0_6memory12LoadWithCastILi3EEENSG_13StoreWithCastILi1EEEEEviT_T0_T2_T3_T4_T5_ --------------------------
	.section	.nv.info._ZN2at6native27unrolled_elementwise_kernelIZNS0_54_GLOBAL__N__d8c5977b_16_LinearAlgebra_cu_7dd49032_297216addr_kernel_cudaERNS_14TensorIteratorERKN3c106ScalarES8_EUlbbbE0_St5arrayIPcLm4EELi4E23TrivialOffsetCalculatorILi3EjESD_ILi1EjENS0_6memory12LoadWithCastILi3EEENSG_13StoreWithCastILi1EEEEEviT_T0_T2_T3_T4_T5_,"",@"SHT_CUDA_INFO"
	.sectionflags	@""
	.align	4


	//----- nvinfo : EIATTR_CUDA_API_VERSION
	.align		4
        /*0000*/ 	.byte	0x04, 0x37
        /*0002*/ 	.short	(.L_4344 - .L_4343)
.L_4343:
        /*0004*/ 	.word	0x00000082


	//----- nvinfo : EIATTR_KPARAM_INFO
	.align		4
.L_4344:
        /*0008*/ 	.byte	0x04, 0x17
        /*000a*/ 	.short	(.L_4346 - .L_4345)
.L_4345:
        /*000c*/ 	.word	0x00000000
        /*0010*/ 	.short	0x0006
        /*0012*/ 	.short	0x004c
        /*0014*/ 	.byte	0x00, 0xf0, 0x21, 0x00


	//----- nvinfo : EIATTR_KPARAM_INFO
	.align		4
.L_4346:
        /*0018*/ 	.byte	0x04, 0x17
        /*001a*/ 	.short	(.L_4348 - .L_4347)
.L_4347:
        /*001c*/ 	.word	0x00000000
        /*0020*/ 	.short	0x0005
        /*0022*/ 	.short	0x003c
        /*0024*/ 	.byte	0x00, 0xf0, 0x41, 0x00


	//----- nvinfo : EIATTR_KPARAM_INFO
	.align		4
.L_4348:
        /*0028*/ 	.byte	0x04, 0x17
        /*002a*/ 	.short	(.L_4350 - .L_4349)
.L_4349:
        /*002c*/ 	.word	0x00000000
        /*0030*/ 	.short	0x0004
        /*0032*/ 	.short	0x0039
        /*0034*/ 	.byte	0x00, 0xf0, 0x05, 0x00


	//----- nvinfo : EIATTR_KPARAM_INFO
	.align		4
.L_4350:
        /*0038*/ 	.byte	0x04, 0x17
        /*003a*/ 	.short	(.L_4352 - .L_4351)
.L_4351:
        /*003c*/ 	.word	0x00000000
        /*0040*/ 	.short	0x0003
        /*0042*/ 	.short	0x0038
        /*0044*/ 	.byte	0x00, 0xf0, 0x05, 0x00


	//----- nvinfo : EIATTR_KPARAM_INFO
	.align		4
.L_4352:
        /*0048*/ 	.byte	0x04, 0x17
        /*004a*/ 	.short	(.L_4354 - .L_4353)
.L_4353:
        /*004c*/ 	.word	0x00000000
        /*0050*/ 	.short	0x0002
        /*0052*/ 	.short	0x0018
        /*0054*/ 	.byte	0x00, 0xf0, 0x81, 0x00


	//----- nvinfo : EIATTR_KPARAM_INFO
	.align		4
.L_4354:
        /*0058*/ 	.byte	0x04, 0x17
        /*005a*/ 	.short	(.L_4356 - .L_4355)
.L_4355:
        /*005c*/ 	.word	0x00000000
        /*0060*/ 	.short	0x0001
        /*0062*/ 	.short	0x0008
        /*0064*/ 	.byte	0x00, 0xf0, 0x41, 0x00


	//----- nvinfo : EIATTR_KPARAM_INFO
	.align		4
.L_4356:
        /*0068*/ 	.byte	0x04, 0x17
        /*006a*/ 	.short	(.L_4358 - .L_4357)
.L_4357:
        /*006c*/ 	.word	0x00000000
        /*0070*/ 	.short	0x0000
        /*0072*/ 	.short	0x0000
        /*0074*/ 	.byte	0x00, 0xf0, 0x11, 0x00


	//----- nvinfo : EIATTR_SPARSE_MMA_MASK
	.align		4
.L_4358:
        /*0078*/ 	.byte	0x03, 0x50
        /*007a*/ 	.short	0x0000


	//----- nvinfo : EIATTR_MAXREG_COUNT
	.align		4
        /*007c*/ 	.byte	0x03, 0x1b
        /*007e*/ 	.short	0x00ff


	//----- nvinfo : EIATTR_EXTERNS
	.align		4
        /*0080*/ 	.byte	0x04, 0x0f
        /*0082*/ 	.short	(.L_4360 - .L_4359)


	//   ....[0]....
	.align		4
.L_4359:
        /*0084*/ 	.word	index@(__assertfail)


	//----- nvinfo : EIATTR_MERCURY_ISA_VERSION
	.align		4
.L_4360:
        /*0088*/ 	.byte	0x03, 0x5f
        /*008a*/ 	.short	0x0101


	//----- nvinfo : EIATTR_SYSCALL_OFFSETS
	.align		4
        /*008c*/ 	.byte	0x04, 0x46
        /*008e*/ 	.short	(.L_4362 - .L_4361)


	//   ....[0]....
.L_4361:
        /*0090*/ 	.word	0x000010e0


	//   ....[1]....
        /*0094*/ 	.word	0x00002170


	//   ....[2]....
        /*0098*/ 	.word	0x000030d0


	//   ....[3]....
        /*009c*/ 	.word	0x00004220


	//   ....[4]....
        /*00a0*/ 	.word	0x000052b0


	//   ....[5]....
        /*00a4*/ 	.word	0x00006210


	//   ....[6]....
        /*00a8*/ 	.word	0x00007380


	//   ....[7]....
        /*00ac*/ 	.word	0x00008420


	//   ....[8]....
        /*00b0*/ 	.word	0x00009390


	//   ....[9]....
        /*00b4*/ 	.word	0x0000a4e0


	//   ....[10]....
        /*00b8*/ 	.word	0x0000b580


	//   ....[11]....
        /*00bc*/ 	.word	0x0000c4f0


	//   ....[12]....
        /*00c0*/ 	.word	0x0000da50


	//   ....[13]....
        /*00c4*/ 	.word	0x0000ea70


	//   ....[14]....
        /*00c8*/ 	.word	0x0000fa60


	//   ....[15]....
        /*00cc*/ 	.word	0x00010a60


	//----- nvinfo : EIATTR_EXIT_INSTR_OFFSETS
	.align		4
.L_4362:
        /*00d0*/ 	.byte	0x04, 0x1c
        /*00d2*/ 	.short	(.L_4364 - .L_4363)


	//   ....[0]....
.L_4363:
        /*00d4*/ 	.word	0x0000fb40


	//   ....[1]....
        /*00d8*/ 	.word	0x0000fc80


	//   ....[2]....
        /*00dc*/ 	.word	0x0000fca0


	//   ....[3]....
        /*00e0*/ 	.word	0x0000fd60


	//   ....[4]....
        /*00e4*/ 	.word	0x0000fda0


	//   ....[5]....
        /*00e8*/ 	.word	0x0000fde0


	//   ....[6]....
        /*00ec*/ 	.word	0x0000fe70


	//   ....[7]....
        /*00f0*/ 	.word	0x0000feb0


	//   ....[8]....
        /*00f4*/ 	.word	0x0000ff50


	//   ....[9]....
        /*00f8*/ 	.word	0x0000ffa0


	//   ....[10]....
        /*00fc*/ 	.word	0x0000fff0


	//   ....[11]....
        /*0100*/ 	.word	0x000100b0


	//   ....[12]....
        /*0104*/ 	.word	0x00010110


	//   ....[13]....
        /*0108*/ 	.word	0x000102a0


	//   ....[14]....
        /*010c*/ 	.word	0x00010400


	//   ....[15]....
        /*0110*/ 	.word	0x00010440


	//   ....[16]....
        /*0114*/ 	.word	0x00010500


	//   ....[17]....
        /*0118*/ 	.word	0x00010680


	//   ....[18]....
        /*011c*/ 	.word	0x00010800


	//   ....[19]....
        /*0120*/ 	.word	0x00010960


	//   ....[20]....
        /*0124*/ 	.word	0x00010a70


	//   ....[21]....
        /*0128*/ 	.word	0x00010ad0


	//   ....[22]....
        /*012c*/ 	.word	0x00010b10


	//----- nvinfo : EIATTR_MAX_THREADS
	.align		4
.L_4364:
        /*0130*/ 	.byte	0x04, 0x05
        /*0132*/ 	.short	(.L_4366 - .L_4365)
.L_4365:
        /*0134*/ 	.word	0x00000080
        /*0138*/ 	.word	0x00000001
        /*013c*/ 	.word	0x00000001


	//----- nvinfo : EIATTR_CRS_STACK_SIZE
	.align		4
.L_4366:
        /*0140*/ 	.byte	0x04, 0x1e
        /*0142*/ 	.short	(.L_4368 - .L_4367)
.L_4367:
        /*0144*/ 	.word	0x00000000


	//----- nvinfo : EIATTR_CBANK_PARAM_SIZE
	.align		4
.L_4368:
        /*0148*/ 	.byte	0x03, 0x19
        /*014a*/ 	.short	0x0054


	//----- nvinfo : EIATTR_PARAM_CBANK
	.align		4
        /*014c*/ 	.byte	0x04, 0x0a
        /*014e*/ 	.short	(.L_4370 - .L_4369)
	.align		4
.L_4369:
        /*0150*/ 	.word	index@(.nv.constant0._ZN2at6native27unrolled_elementwise_kernelIZNS0_54_GLOBAL__N__d8c5977b_16_LinearAlgebra_cu_7dd49032_297216addr_kernel_cudaERNS_14TensorIteratorERKN3c106ScalarES8_EUlbbbE0_St5arrayIPcLm4EELi4E23TrivialOffsetCalculatorILi3EjESD_ILi1EjENS0_6memory12LoadWithCastILi3EEENSG_13StoreWithCastILi1EEEEEviT_T0_T2_T3_T4_T5_)
        /*0154*/ 	.short	0x0210
        /*0156*/ 	.short	0x0054


	//----- nvinfo : EIATTR_SW_WAR
	.align		4
.L_4370:
        /*0158*/ 	.byte	0x04, 0x36
        /*015a*/ 	.short	(.L_4372 - .L_4371)
.L_4371:
        /*015c*/ 	.word	0x00000008
.L_4372:


//--------------------- .nv.info._ZN2at6native18elementwise_kernelILi128ELi4EZNS0_22gpu_kernel_impl_nocastIZNS0_54_GLOBAL__N__d8c5977b_16_LinearAlgebra_cu_7dd49032_297216addr_kernel_cudaERNS_14TensorIteratorERKN3c106ScalarES9_EUlbbbE0_EEvRNS_18TensorIteratorBaseERKT_EUliE_EEviT1_ --------------------------
	.section	.nv.info._ZN2at6native18elementwise_kernelILi128ELi4EZNS0_22gpu_kernel_impl_nocastIZNS0_54_GLOBAL__N__d8c5977b_16_LinearAlgebra_cu_7dd49032_297216addr_kernel_cudaERNS_14TensorIteratorERKN3c106ScalarES9_EUlbbbE0_EEvRNS_18TensorIteratorBaseERKT_EUliE_EEviT1_,"",@"SHT_CUDA_INFO"
	.sectionflags	@""
	.align	4


	//----- nvinfo : EIATTR_CUDA_API_VERSION
	.align		4
        /*0000*/ 	.byte	0x04, 0x37
        /*0002*/ 	.short	(.L_4374 - .L_4373)
.L_4373:
        /*0004*/ 	.word	0x00000082


	//----- nvinfo : EIATTR_KPARAM_INFO
	.align		4
.L_4374:
        /*0008*/ 	.byte	0x04, 0x17
        /*000a*/ 	.short	(.L_4376 - .L_4375)
.L_4375:
        /*000c*/ 	.word	0x00000000
        /*0010*/ 	.short	0x0001
        /*0012*/ 	.short	0x0008
        /*0014*/ 	.byte	0x00, 0xf0, 0xe1, 0x0b


	//----- nvinfo : EIATTR_KPARAM_INFO
	.align		4
.L_4376:
        /*0018*/ 	.byte	0x04, 0x17
        /*001a*/ 	.short	(.L_4378 - .L_4377)
.L_4377:
        /*001c*/ 	.word	0x00000000
        /*0020*/ 	.short	0x0000
        /*0022*/ 	.short	0x0000
        /*0024*/ 	.byte	0x00, 0xf0, 0x11, 0x00


	//----- nvinfo : EIATTR_SPARSE_MMA_MASK
	.align		4
.L_4378:
        /*0028*/ 	.byte	0x03, 0x50
        /*002a*/ 	.short	0x0000


	//----- nvinfo : EIATTR_MAXREG_COUNT
	.align		4
        /*002c*/ 	.byte	0x03, 0x1b
        /*002e*/ 	.short	0x0080


	//----- nvinfo : EIATTR_MERCURY_ISA_VERSION
	.align		4
        /*0030*/ 	.byte	0x03, 0x5f
        /*0032*/ 	.short	0x0101


	//----- nvinfo : EIATTR_EXIT_INSTR_OFFSETS
	.align		4
        /*0034*/ 	.byte	0x04, 0x1c
        /*0036*/ 	.short	(.L_4380 - .L_4379)


	//   ....[0]....
.L_4379:
        /*0038*/ 	.word	0x00004cd0


	//   ....[1]....
        /*003c*/ 	.word	0x00006600


	//----- nvinfo : EIATTR_MAX_THREADS
	.align		4
.L_4380:
        /*0040*/ 	.byte	0x04, 0x05
        /*0042*/ 	.short	(.L_4382 - .L_4381)
.L_4381:
        /*0044*/ 	.word	0x00000080
        /*0048*/ 	.word	0x00000001
        /*004c*/ 	.word	0x00000001


	//----- nvinfo : EIATTR_CRS_STACK_SIZE
	.align		4
.L_4382:
        /*0050*/ 	.byte	0x04, 0x1e
        /*0052*/ 	.short	(.L_4384 - .L_4383)
.L_4383:
        /*0054*/ 	.word	0x00000000


	//----- nvinfo : EIATTR_CBANK_PARAM_SIZE
	.align		4
.L_4384:
        /*0058*/ 	.byte	0x03, 0x19
        /*005a*/ 	.short	0x0300


	//----- nvinfo : EIATTR_PARAM_CBANK
	.align		4
        /*005c*/ 	.byte	0x04, 0x0a
        /*005e*/ 	.short	(.L_4386 - .L_4385)
	.align		4
.L_4385:
        /*0060*/ 	.word	index@(.nv.constant0._ZN2at6native18elementwise_kernelILi128ELi4EZNS0_22gpu_kernel_impl_nocastIZNS0_54_GLOBAL__N__d8c5977b_16_LinearAlgebra_cu_7dd49032_297216addr_kernel_cudaERNS_14TensorIteratorERKN3c106ScalarES9_EUlbbbE0_EEvRNS_18TensorIteratorBaseERKT_EUliE_EEviT1_)
        /*0064*/ 	.short	0x0210
        /*0066*/ 	.short	0x0300


	//----- nvinfo : EIATTR_SW_WAR
	.align		4
.L_4386:
        /*0068*/ 	.byte	0x04, 0x36
        /*006a*/ 	.short	(.L_4388 - .L_4387)
.L_4387:
        /*006c*/ 	.word	0x00000008
.L_4388:


//--------------------- .nv.info._ZN2at6native27unrolled_elementwise_kernelIZNS0_54_GLOBAL__N__d8c5977b_16_LinearAlgebra_cu_7dd49032_297216addr_kernel_cudaERNS_14TensorIteratorERKN3c106ScalarES8_EUlbbbE0_St5arrayIPcLm4EELi4E23TrivialOffsetCalculatorILi3EjESD_ILi1EjENS0_6memory15LoadWithoutCastENSG_16StoreWithoutCastEEEviT_T0_T2_T3_T4_T5_ --------------------------
	.section	.nv.info._ZN2at6native27unrolled_elementwise_kernelIZNS0_54_GLOBAL__N__d8c5977b_16_LinearAlgebra_cu_7dd49032_297216addr_kernel_cudaERNS_14TensorIteratorERKN3c106ScalarES8_EUlbbbE0_St5arrayIPcLm4EELi4E23TrivialOffsetCalculatorILi3EjESD_ILi1EjENS0_6memory15LoadWithoutCastENSG_16StoreWithoutCastEEEviT_T0_T2_T3_T4_T5_,"",@"SHT_CUDA_INFO"
	.sectionflags	@""
	.align	4


	//----- nvinfo : EIATTR_CUDA_API_VERSION
	.align		4
        /*0000*/ 	.byte	0x04, 0x37
        /*0002*/ 	.short	(.L_4390 - .L_4389)
.L_4389:
        /*0004*/ 	.word	0x00000082


	//----- nvinfo : EIATTR_KPARAM_INFO
	.align		4
.L_4390:
        /*0008*/ 	.byte	0x04, 0x17
        /*000a*/ 	.short	(.L_4392 - .L_4391)
.L_4391:
        /*000c*/ 	.word	0x00000000
        /*0010*/ 	.short	0x0006
        /*0012*/ 	.short	0x003b
        /*0014*/ 	.byte	0x00, 0xf0, 0x05, 0x00


	//----- nvinfo : EIATTR_KPARAM_INFO
	.align		4
.L_4392:
        /*0018*/ 	.byte	0x04, 0x17
        /*001a*/ 	.short	(.L_4394 - .L_4393)
.L_4393:
        /*001c*/ 	.word	0x00000000
        /*0020*/ 	.short	0x0005
        /*0022*/ 	.short	0x003a
        /*0024*/ 	.byte	0x00, 0xf0, 0x05, 0x00


	//----- nvinfo : EIATTR_KPARAM_INFO
	.align		4
.L_4394:
        /*0028*/ 	.byte	0x04, 0x17
        /*002a*/ 	.short	(.L_4396 - .L_4395)
.L_4395:
        /*002c*/ 	.word	0x00000000
        /*0030*/ 	.short	0x0004
        /*0032*/ 	.short	0x0039
        /*0034*/ 	.byte	0x00, 0xf0, 0x05, 0x00


	//----- nvinfo : EIATTR_KPARAM_INFO
	.align		4
.L_4396:
        /*0038*/ 	.byte	0x04, 0x17
        /*003a*/ 	.short	(.L_4398 - .L_4397)
.L_4397:
        /*003c*/ 	.word	0x00000000
        /*0040*/ 	.short	0x0003
        /*0042*/ 	.short	0x0038
        /*0044*/ 	.byte	0x00, 0xf0, 0x05, 0x00


	//----- nvinfo : EIATTR_KPARAM_INFO
	.align		4
.L_4398:
        /*0048*/ 	.byte	0x04, 0x17
        /*004a*/ 	.short	(.L_4400 - .L_4399)
.L_4399:
        /*004c*/ 	.word	0x00000000
        /*0050*/ 	.short	0x0002
        /*0052*/ 	.short	0x0018
        /*0054*/ 	.byte	0x00, 0xf0, 0x81, 0x00


	//----- nvinfo : EIATTR_KPARAM_INFO
	.align		4
.L_4400:
        /*0058*/ 	.byte	0x04, 0x17
        /*005a*/ 	.short	(.L_4402 - .L_4401)
.L_4401:
        /*005c*/ 	.word	0x00000000
        /*0060*/ 	.short	0x0001
        /*0062*/ 	.short	0x0008
        /*0064*/ 	.byte	0x00, 0xf0, 0x41, 0x00


	//----- nvinfo : EIATTR_KPARAM_INFO
	.align		4
.L_4402:
        /*0068*/ 	.byte	0x04, 0x17
        /*006a*/ 	.short	(.L_4404 - .L_4403)
.L_4403:
        /*006c*/ 	.word	0x00000000
        /*0070*/ 	.short	0x0000
        /*0072*/ 	.short	0x0000
        /*0074*/ 	.byte	0x00, 0xf0, 0x11, 0x00


	//----- nvinfo : EIATTR_SPARSE_MMA_MASK
	.align		4
.L_4404:
        /*0078*/ 	.byte	0x03, 0x50
        /*007a*/ 	.short	0x0000


	//----- nvinfo : EIATTR_MAXREG_COUNT
	.align		4
        /*007c*/ 	.byte	0x03, 0x1b
        /*007e*/ 	.short	0x00ff


	//----- nvinfo : EIATTR_MERCURY_ISA_VERSION
	.align		4
        /*0080*/ 	.byte	0x03, 0x5f
        /*0082*/ 	.short	0x0101


	//----- nvinfo : EIATTR_EXIT_INSTR_OFFSETS
	.align		4
        /*0084*/ 	.byte	0x04, 0x1c
        /*0086*/ 	.short	(.L_4406 - .L_4405)


	//   ....[0]....
.L_4405:
        /*0088*/ 	.word	0x00000d40


	//   ....[1]....
        /*008c*/ 	.word	0x00000da0


	//----- nvinfo : EIATTR_MAX_THREADS
	.align		4
.L_4406:
        /*0090*/ 	.byte	0x04, 0x05
        /*0092*/ 	.short	(.L_4408 - .L_4407)
.L_4407:
        /*0094*/ 	.word	0x00000080
        /*0098*/ 	.word	0x00000001
        /*009c*/ 	.word	0x00000001


	//----- nvinfo : EIATTR_CRS_STACK_SIZE
	.align		4
.L_4408:
        /*00a0*/ 	.byte	0x04, 0x1e
        /*00a2*/ 	.short	(.L_4410 - .L_4409)
.L_4409:
        /*00a4*/ 	.word	0x00000000


	//----- nvinfo : EIATTR_CBANK_PARAM_SIZE
	.align		4
.L_4410:
        /*00a8*/ 	.byte	0x03, 0x19
        /*00aa*/ 	.short	0x003c


	//----- nvinfo : EIATTR_PARAM_CBANK
	.align		4
        /*00ac*/ 	.byte	0x04, 0x0a
        /*00ae*/ 	.short	(.L_4412 - .L_4411)
	.align		4
.L_4411:
        /*00b0*/ 	.word	index@(.nv.constant0._ZN2at6native27unrolled_elementwise_kernelIZNS0_54_GLOBAL__N__d8c5977b_16_LinearAlgebra_cu_7dd49032_297216addr_kernel_cudaERNS_14TensorIteratorERKN3c106ScalarES8_EUlbbbE0_St5arrayIPcLm4EELi4E23TrivialOffsetCalculatorILi3EjESD_ILi1EjENS0_6memory15LoadWithoutCastENSG_16StoreWithoutCastEEEviT_T0_T2_T3_T4_T5_)
        /*00b4*/ 	.short	0x0210
        /*00b6*/ 	.short	0x003c


	//----- nvinfo : EIATTR_SW_WAR
	.align		4
.L_4412:
        /*00b8*/ 	.byte	0x04, 0x36
        /*00ba*/ 	.short	(.L_4414 - .L_4413)
.L_4413:
        /*00bc*/ 	.word	0x00000008
.L_4414:


//--------------------- .nv.info._ZN2at6native29vectorized_elementwise_kernelILi2EZNS0_54_GLOBAL__N__d8c5977b_16_LinearAlgebra_cu_7dd49032_297216addr_kernel_cudaERNS_14TensorIteratorERKN3c106ScalarES8_EUlbbbE0_St5arrayIPcLm4EEEEviT0_T1_ --------------------------
	.section	.nv.info._ZN2at6native29vectorized_elementwise_kernelILi2EZNS0_54_GLOBAL__N__d8c5977b_16_LinearAlgebra_cu_7dd49032_297216addr_kernel_cudaERNS_14TensorIteratorERKN3c106ScalarES8_EUlbbbE0_St5arrayIPcLm4EEEEviT0_T1_,"",@"SHT_CUDA_INFO"
	.sectionflags	@""
	.align	4


	//----- nvinfo : EIATTR_CUDA_API_VERSION
	.align		4
        /*0000*/ 	.byte	0x04, 0x37
        /*0002*/ 	.short	(.L_4416 - .L_4415)
.L_4415:
        /*0004*/ 	.word	0x00000082


	//----- nvinfo : EIATTR_KPARAM_INFO
	.align		4
.L_4416:
        /*0008*/ 	.byte	0x04, 0x17
        /*000a*/ 	.short	(.L_4418 - .L_4417)
.L_4417:
        /*000c*/ 	.word	0x00000000
        /*0010*/ 	.short	0x0002
        /*0012*/ 	.short	0x0018
        /*0014*/ 	.byte	0x00, 0xf0, 0x81, 0x00


	//----- nvinfo : EIATTR_KPARAM_INFO
	.align		4
.L_4418:
        /*0018*/ 	.byte	0x04, 0x17
        /*001a*/ 	.short	(.L_4420 - .L_4419)
.L_4419:
        /*001c*/ 	.word	0x00000000
        /*0020*/ 	.short	0x0001
        /*0022*/ 	.short	0x0008
        /*0024*/ 	.byte	0x00, 0xf0, 0x41, 0x00


	//----- nvinfo : EIATTR_KPARAM_INFO
	.align		4
.L_4420:
        /*0028*/ 	.byte	0x04, 0x17
        /*002a*/ 	.short	(.L_4422 - .L_4421)
.L_4421:
        /*002c*/ 	.word	0x00000000
        /*0030*/ 	.short	0x0000
        /*0032*/ 	.short	0x0000
        /*0034*/ 	.byte	0x00, 0xf0, 0x11, 0x00


	//----- nvinfo : EIATTR_SPARSE_MMA_MASK
	.align		4
.L_4422:
        /*0038*/ 	.byte	0x03, 0x50
        /*003a*/ 	.short	0x0000


	//----- nvinfo : EIATTR_MAXREG_COUNT
	.align		4
        /*003c*/ 	.byte	0x03, 0x1b
        /*003e*/ 	.short	0x00ff


	//----- nvinfo : EIATTR_MERCURY_ISA_VERSION
	.align		4
        /*0040*/ 	.byte	0x03, 0x5f
        /*0042*/ 	.short	0x0101


	//----- nvinfo : EIATTR_EXIT_INSTR_OFFSETS
	.align		4
        /*0044*/ 	.byte	0x04, 0x1c
        /*0046*/ 	.short	(.L_4424 - .L_4423)


	//   ....[0]....
.L_4423:
        /*0048*/ 	.word	0x00000980


	//   ....[1]....
        /*004c*/ 	.word	0x000024d0


	//   ....[2]....
        /*0050*/ 	.word	0x00002530


	//----- nvinfo : EIATTR_MAX_THREADS
	.align		4
.L_4424:
        /*0054*/ 	.byte	0x04, 0x05
        /*0056*/ 	.short	(.L_4426 - .L_4425)
.L_4425:
        /*0058*/ 	.word	0x00000080
        /*005c*/ 	.word	0x00000001
        /*0060*/ 	.word	0x00000001


	//----- nvinfo : EIATTR_CRS_STACK_SIZE
	.align		4
.L_4426:
        /*0064*/ 	.byte	0x04, 0x1e
        /*0066*/ 	.short	(.L_4428 - .L_4427)
.L_4427:
        /*0068*/ 	.word	0x00000000


	//----- nvinfo : EIATTR_CBANK_PARAM_SIZE
	.align		4
.L_4428:
        /*006c*/ 	.byte	0x03, 0x19
        /*006e*/ 	.short	0x0038


	//----- nvinfo : EIATTR_PARAM_CBANK
	.align		4
        /*0070*/ 	.byte	0x04, 0x0a
        /*0072*/ 	.short	(.L_4430 - .L_4429)
	.align		4
.L_4429:
        /*0074*/ 	.word	index@(.nv.constant0._ZN2at6native29vectorized_elementwise_kernelILi2EZNS0_54_GLOBAL__N__d8c5977b_16_LinearAlgebra_cu_7dd49032_297216addr_kernel_cudaERNS_14TensorIteratorERKN3c106ScalarES8_EUlbbbE0_St5arrayIPcLm4EEEEviT0_T1_)
        /*0078*/ 	.short	0x0210
        /*007a*/ 	.short	0x0038


	//----- nvinfo : EIATTR_SW_WAR
	.align		4
.L_4430:
        /*007c*/ 	.byte	0x04, 0x36
        /*007e*/ 	.short	(.L_4432 - .L_4431)
.L_4431:
        /*0080*/ 	.word	0x00000008
.L_4432:


//--------------------- .nv.info._ZN2at6native29vectorized_elementwise_kernelILi4EZNS0_54_GLOBAL__N__d8c5977b_16_LinearAlgebra_cu_7dd49032_297216addr_kernel_cudaERNS_14TensorIteratorERKN3c106ScalarES8_EUlbbbE0_St5arrayIPcLm4EEEEviT0_T1_ --------------------------
	.section	.nv.info._ZN2at6native29vectorized_elementwise_kernelILi4EZNS0_54_GLOBAL__N__d8c5977b_16_LinearAlgebra_cu_7dd49032_297216addr_kernel_cudaERNS_14TensorIteratorERKN3c106ScalarES8_EUlbbbE0_St5arrayIPcLm4EEEEviT0_T1_,"",@"SHT_CUDA_INFO"
	.sectionflags	@""
	.align	4


	//----- nvinfo : EIATTR_CUDA_API_VERSION
	.align		4
        /*0000*/ 	.byte	0x04, 0x37
        /*0002*/ 	.short	(.L_4434 - .L_4433)
.L_4433:
        /*0004*/ 	.word	0x00000082


	//----- nvinfo : EIATTR_KPARAM_INFO
	.align		4
.L_4434:
        /*0008*/ 	.byte	0x04, 0x17
        /*000a*/ 	.short	(.L_4436 - .L_4435)
.L_4435:
        /*000c*/ 	.word	0x00000000
        /*0010*/ 	.short	0x0002
        /*0012*/ 	.short	0x0018
        /*0014*/ 	.byte	0x00, 0xf0, 0x81, 0x00


	//----- nvinfo : EIATTR_KPARAM_INFO
	.align		4
.L_4436:
        /*0018*/ 	.byte	0x04, 0x17
        /*001a*/ 	.short	(.L_4438 - .L_4437)
.L_4437:
        /*001c*/ 	.word	0x00000000
        /*0020*/ 	.short	0x0001
        /*0022*/ 	.short	0x0008
        /*0024*/ 	.byte	0x00, 0xf0, 0x41, 0x00


	//----- nvinfo : EIATTR_KPARAM_INFO
	.align		4
.L_4438:
        /*0028*/ 	.byte	0x04, 0x17
        /*002a*/ 	.short	(.L_4440 - .L_4439)
.L_4439:
        /*002c*/ 	.word	0x00000000
        /*0030*/ 	.short	0x0000
        /*0032*/ 	.short	0x0000
        /*0034*/ 	.byte	0x00, 0xf0, 0x11, 0x00


	//----- nvinfo : EIATTR_SPARSE_MMA_MASK
	.align		4
.L_4440:
        /*0038*/ 	.byte	0x03, 0x50
        /*003a*/ 	.short	0x0000


	//----- nvinfo : EIATTR_MAXREG_COUNT
	.align		4
        /*003c*/ 	.byte	0x03, 0x1b
        /*003e*/ 	.short	0x00ff


	//----- nvinfo : EIATTR_MERCURY_ISA_VERSION
	.align		4
        /*0040*/ 	.byte	0x03, 0x5f
        /*0042*/ 	.short	0x0101


	//----- nvinfo : EIATTR_EXIT_INSTR_OFFSETS
	.align		4
        /*0044*/ 	.byte	0x04, 0x1c
        /*0046*/ 	.short	(.L_4442 - .L_4441)


	//   ....[0]....
.L_4441:
        /*0048*/ 	.word	0x00000940


	//   ....[1]....
        /*004c*/ 	.word	0x00002490


	//   ....[2]....
        /*0050*/ 	.word	0x000024f0


	//----- nvinfo : EIATTR_MAX_THREADS
	.align		4
.L_4442:
        /*0054*/ 	.byte	0x04, 0x05
        /*0056*/ 	.short	(.L_4444 - .L_4443)
.L_4443:
        /*0058*/ 	.word	0x00000080
        /*005c*/ 	.word	0x00000001
        /*0060*/ 	.word	0x00000001


	//----- nvinfo : EIATTR_CRS_STACK_SIZE
	.align		4
.L_4444:
        /*0064*/ 	.byte	0x04, 0x1e
        /*0066*/ 	.short	(.L_4446 - .L_4445)
.L_4445:
        /*0068*/ 	.word	0x00000000


	//----- nvinfo : EIATTR_CBANK_PARAM_SIZE
	.align		4
.L_4446:
        /*006c*/ 	.byte	0x03, 0x19
        /*006e*/ 	.short	0x0038


	//----- nvinfo : EIATTR_PARAM_CBANK
	.align		4
        /*0070*/ 	.byte	0x04, 0x0a
        /*0072*/ 	.short	(.L_4448 - .L_4447)
	.align		4
.L_4447:
        /*0074*/ 	.word	index@(.nv.constant0._ZN2at6native29vectorized_elementwise_kernelILi4EZNS0_54_GLOBAL__N__d8c5977b_16_LinearAlgebra_cu_7dd49032_297216addr_kernel_cudaERNS_14TensorIteratorERKN3c106ScalarES8_EUlbbbE0_St5arrayIPcLm4EEEEviT0_T1_)
        /*0078*/ 	.short	0x0210
        /*007a*/ 	.short	0x0038


	//----- nvinfo : EIATTR_SW_WAR
	.align		4
.L_4448:
        /*007c*/ 	.byte	0x04, 0x36
        /*007e*/ 	.short	(.L_4450 - .L_4449)
.L_4449:
        /*0080*/ 	.word	0x00000008
.L_4450:


//--------------------- .nv.info._ZN2at6native29vectorized_elementwise_kernelILi8EZNS0_54_GLOBAL__N__d8c5977b_16_LinearAlgebra_cu_7dd49032_297216addr_kernel_cudaERNS_14TensorIteratorERKN3c106ScalarES8_EUlbbbE0_St5arrayIPcLm4EEEEviT0_T1_ --------------------------
	.section	.nv.info._ZN2at6native29vectorized_elementwise_kernelILi8EZNS0_54_GLOBAL__N__d8c5977b_16_LinearAlgebra_cu_7dd49032_297216addr_kernel_cudaERNS_14TensorIteratorERKN3c106ScalarES8_EUlbbbE0_St5arrayIPcLm4EEEEviT0_T1_,"",@"SHT_CUDA_INFO"
	.sectionflags	@""
	.align	4


	//----- nvinfo : EIATTR_CUDA_API_VERSION
	.align		4
        /*0000*/ 	.byte	0x04, 0x37
        /*0002*/ 	.short	(.L_4452 - .L_4451)
.L_4451:
        /*0004*/ 	.word	0x00000082


	//----- nvinfo : EIATTR_KPARAM_INFO
	.align		4
.L_4452:
        /*0008*/ 	.byte	0x04, 0x17
        /*000a*/ 	.short	(.L_4454 - .L_4453)
.L_4453:
        /*000c*/ 	.word	0x00000000
        /*0010*/ 	.short	0x0002
        /*0012*/ 	.short	0x0018
        /*0014*/ 	.byte	0x00, 0xf0, 0x81, 0x00


	//----- nvinfo : EIATTR_KPARAM_INFO
	.align		4
.L_4454:
        /*0018*/ 	.byte	0x04, 0x17
        /*001a*/ 	.short	(.L_4456 - .L_4455)
.L_4455:
        /*001c*/ 	.word	0x00000000
        /*0020*/ 	.short	0x0001
        /*0022*/ 	.short	0x0008
        /*0024*/ 	.byte	0x00, 0xf0, 0x41, 0x00


	//----- nvinfo : EIATTR_KPARAM_INFO
	.align		4
.L_4456:
        /*0028*/ 	.byte	0x04, 0x17
        /*002a*/ 	.short	(.L_4458 - .L_4457)
.L_4457:
        /*002c*/ 	.word	0x00000000
        /*0030*/ 	.short	0x0000
        /*0032*/ 	.short	0x0000
        /*0034*/ 	.byte	0x00, 0xf0, 0x11, 0x00


	//----- nvinfo : EIATTR_SPARSE_MMA_MASK
	.align		4
.L_4458:
        /*0038*/ 	.byte	0x03, 0x50
        /*003a*/ 	.short	0x0000


	//----- nvinfo : EIATTR_MAXREG_COUNT
	.align		4
        /*003c*/ 	.byte	0x03, 0x1b
        /*003e*/ 	.short	0x00ff


	//----- nvinfo : EIATTR_MERCURY_ISA_VERSION
	.align		4
        /*0040*/ 	.byte	0x03, 0x5f
        /*0042*/ 	.short	0x0101


	//----- nvinfo : EIATTR_EXIT_INSTR_OFFSETS
	.align		4
        /*0044*/ 	.byte	0x04, 0x1c
        /*0046*/ 	.short	(.L_4460 - .L_4459)


	//   ....[0]....
.L_4459:
        /*0048*/ 	.word	0x00000ac0


	//   ....[1]....
        /*004c*/ 	.word	0x00002610


	//   ....[2]....
        /*0050*/ 	.word	0x00002670


	//----- nvinfo : EIATTR_MAX_THREADS
	.align		4
.L_4460:
        /*0054*/ 	.byte	0x04, 0x05
        /*0056*/ 	.short	(.L_4462 - .L_4461)
.L_4461:
        /*0058*/ 	.word	0x00000080
        /*005c*/ 	.word	0x00000001
        /*0060*/ 	.word	0x00000001


	//----- nvinfo : EIATTR_CRS_STACK_SIZE
	.align		4
.L_4462:
        /*0064*/ 	.byte	0x04, 0x1e
        /*0066*/ 	.short	(.L_4464 - .L_4463)
.L_4463:
        /*0068*/ 	.word	0x00000000


	//----- nvinfo : EIATTR_CBANK_PARAM_SIZE
	.align		4
.L_4464:
        /*006c*/ 	.byte	0x03, 0x19
        /*006e*/ 	.short	0x0038


	//----- nvinfo : EIATTR_PARAM_CBANK
	.align		4
        /*0070*/ 	.byte	0x04, 0x0a
        /*0072*/ 	.short	(.L_4466 - .L_4465)
	.align		4
.L_4465:
        /*0074*/ 	.word	index@(.nv.constant0._ZN2at6native29vectorized_elementwise_kernelILi8EZNS0_54_GLOBAL__N__d8c5977b_16_LinearAlgebra_cu_7dd49032_297216addr_kernel_cudaERNS_14TensorIteratorERKN3c106ScalarES8_EUlbbbE0_St5arrayIPcLm4EEEEviT0_T1_)
        /*0078*/ 	.short	0x0210
        /*007a*/ 	.short	0x0038


	//----- nvinfo : EIATTR_SW_WAR
	.align		4
.L_4466:
        /*007c*/ 	.byte	0x04, 0x36
        /*007e*/ 	.short	(.L_4468 - .L_4467)
.L_4467:
        /*0080*/ 	.word	0x00000008
.L_4468:


//--------------------- .nv.info._ZN2at6native18elementwise_kernelILi128ELi4EZNS0_15gpu_kernel_implIZNS0_54_GLOBAL__N__d8c5977b_16_LinearAlgebra_cu_7dd49032_297216addr_kernel_cudaERNS_14TensorIteratorERKN3c106ScalarES9_EUlbbbE_EEvRNS_18TensorIteratorBaseERKT_EUliE_EEviT1_ --------------------------
	.section	.nv.info._ZN2at6native18elementwise_kernelILi128ELi4EZNS0_15gpu_kernel_implIZNS0_54_GLOBAL__N__d8c5977b_16_LinearAlgebra_cu_7dd49032_297216addr_kernel_cudaERNS_14TensorIteratorERKN3c106ScalarES9_EUlbbbE_EEvRNS_18TensorIteratorBaseERKT_EUliE_EEviT1_,"",@"SHT_CUDA_INFO"
	.sectionflags	@""
	.align	4


	//----- nvinfo : EIATTR_CUDA_API_VERSION
	.align		4
        /*0000*/ 	.byte	0x04, 0x37
        /*0002*/ 	.short	(.L_4470 - .L_4469)
.L_4469:
        /*0004*/ 	.word	0x00000082


	//----- nvinfo : EIATTR_KPARAM_INFO
	.align		4
.L_4470:
        /*0008*/ 	.byte	0x04, 0x17
        /*000a*/ 	.short	(.L_4472 - .L_4471)
.L_4471:
        /*000c*/ 	.word	0x00000000
        /*0010*/ 	.short	0x0001
        /*0012*/ 	.short	0x0008
        /*0014*/ 	.byte	0x00, 0xf0, 0x01, 0x0c


	//----- nvinfo : EIATTR_KPARAM_INFO
	.align		4
.L_4472:
        /*0018*/ 	.byte	0x04, 0x17
        /*001a*/ 	.short	(.L_4474 - .L_4473)
.L_4473:
        /*001c*/ 	.word	0x00000000
        /*0020*/ 	.short	0x0000
        /*0022*/ 	.short	0x0000
        /*0024*/ 	.byte	0x00, 0xf0, 0x11, 0x00


	//----- nvinfo : EIATTR_SPARSE_MMA_MASK
	.align		4
.L_4474:
        /*0028*/ 	.byte	0x03, 0x50
        /*002a*/ 	.short	0x0000


	//----- nvinfo : EIATTR_MAXREG_COUNT
	.align		4
        /*002c*/ 	.byte	0x03, 0x1b
        /*002e*/ 	.short	0x0080


	//----- nvinfo : EIATTR_EXTERNS
	.align		4
        /*0030*/ 	.byte	0x04, 0x0f
        /*0032*/ 	.short	(.L_4476 - .L_4475)


	//   ....[0]....
	.align		4
.L_4475:
        /*0034*/ 	.word	index@(__assertfail)


	//----- nvinfo : EIATTR_MERCURY_ISA_VERSION
	.align		4
.L_4476:
        /*0038*/ 	.byte	0x03, 0x5f
        /*003a*/ 	.short	0x0101


	//----- nvinfo : EIATTR_SYSCALL_OFFSETS
	.align		4
        /*003c*/ 	.byte	0x04, 0x46
        /*003e*/ 	.short	(.L_4478 - .L_4477)


	//   ....[0]....
.L_4477:
        /*0040*/ 	.word	0x00001860


	//   ....[1]....
        /*0044*/ 	.word	0x00002830


	//   ....[2]....
        /*0048*/ 	.word	0x00003780


	//   ....[3]....
        /*004c*/ 	.word	0x00004620


	//   ....[4]....
        /*0050*/ 	.word	0x00005eb0


	//   ....[5]....
        /*0054*/ 	.word	0x00006e80


	//   ....[6]....
        /*0058*/ 	.word	0x00007dd0


	//   ....[7]....
        /*005c*/ 	.word	0x00008c70


	//   ....[8]....
        /*0060*/ 	.word	0x0000a4f0


	//   ....[9]....
        /*0064*/ 	.word	0x0000b4c0


	//   ....[10]....
        /*0068*/ 	.word	0x0000c410


	//   ....[11]....
        /*006c*/ 	.word	0x0000d2b0


	//   ....[12]....
        /*0070*/ 	.word	0x0000eb20


	//   ....[13]....
        /*0074*/ 	.word	0x0000faf0


	//   ....[14]....
        /*0078*/ 	.word	0x00010a40


	//   ....[15]....
        /*007c*/ 	.word	0x000118e0


	//----- nvinfo : EIATTR_EXIT_INSTR_OFFSETS
	.align		4
.L_4478:
        /*0080*/ 	.byte	0x04, 0x1c
        /*0082*/ 	.short	(.L_4480 - .L_4479)


	//   ....[0]....
.L_4479:
        /*0084*/ 	.word	0x0000d350


	//   ....[1]....
        /*0088*/ 	.word	0x00010bf0


	//   ....[2]....
        /*008c*/ 	.word	0x00010c10


	//   ....[3]....
        /*0090*/ 	.word	0x00010ca0


	//   ....[4]....
        /*0094*/ 	.word	0x00010cc0


	//   ....[5]....
        /*0098*/ 	.word	0x00010ce0


	//   ....[6]....
        /*009c*/ 	.word	0x00010d70


	//   ....[7]....
        /*00a0*/ 	.word	0x00010db0


	//   ....[8]....
        /*00a4*/ 	.word	0x00010e50


	//   ....[9]....
        /*00a8*/ 	.word	0x00010ea0


	//   ....[10]....
        /*00ac*/ 	.word	0x00010ed0


	//   ....[11]....
        /*00b0*/ 	.word	0x00010f70


	//   ....[12]....
        /*00b4*/ 	.word	0x00010fb0


	//   ....[13]....
        /*00b8*/ 	.word	0x00011140


	//   ....[14]....
        /*00bc*/ 	.word	0x000112a0


	//   ....[15]....
        /*00c0*/ 	.word	0x000112e0


	//   ....[16]....
        /*00c4*/ 	.word	0x00011380


	//   ....[17]....
        /*00c8*/ 	.word	0x00011500


	//   ....[18]....
        /*00cc*/ 	.word	0x00011680


	//   ....[19]....
        /*00d0*/ 	.word	0x000117e0


	//   ....[20]....
        /*00d4*/ 	.word	0x000118f0


	//   ....[21]....
        /*00d8*/ 	.word	0x00011920


	//   ....[22]....
        /*00dc*/ 	.word	0x00011940


	//----- nvinfo : EIATTR_MAX_THREADS
	.align		4
.L_4480:
        /*00e0*/ 	.byte	0x04, 0x05
        /*00e2*/ 	.short	(.L_4482 - .L_4481)
.L_4481:
        /*00e4*/ 	.word	0x00000080
        /*00e8*/ 	.word	0x00000001
        /*00ec*/ 	.word	0x00000001


	//----- nvinfo : EIATTR_CRS_STACK_SIZE
	.align		4
.L_4482:
        /*00f0*/ 	.byte	0x04, 0x1e
        /*00f2*/ 	.short	(.L_4484 - .L_4483)
.L_4483:
        /*00f4*/ 	.word	0x00000000


	//----- nvinfo : EIATTR_CBANK_PARAM_SIZE
	.align		4
.L_4484:
        /*00f8*/ 	.byte	0x03, 0x19
        /*00fa*/ 	.short	0x0308


	//----- nvinfo : EIATTR_PARAM_CBANK
	.align		4
        /*00fc*/ 	.byte	0x04, 0x0a
        /*00fe*/ 	.short	(.L_4486 - .L_4485)
	.align		4
.L_4485:
        /*0100*/ 	.word	index@(.nv.constant0._ZN2at6native18elementwise_kernelILi128ELi4EZNS0_15gpu_kernel_implIZNS0_54_GLOBAL__N__d8c5977b_16_LinearAlgebra_cu_7dd49032_297216addr_kernel_cudaERNS_14TensorIteratorERKN3c106ScalarES9_EUlbbbE_EEvRNS_18TensorIteratorBaseERKT_EUliE_EEviT1_)
        /*0104*/ 	.short	0x0210
        /*0106*/ 	.short	0x0308


	//----- nvinfo : EIATTR_SW_WAR
	.align		4
.L_4486:
        /*0108*/ 	.byte	0x04, 0x36
        /*010a*/ 	.short	(.L_4488 - .L_4487)
.L_4487:
        /*010c*/ 	.word	0x00000008
.L_4488:


//--------------------- .nv.info._ZN2at6native27unrolled_elementwise_kernelIZNS0_54_GLOBAL__N__d8c5977b_16_LinearAlgebra_cu_7dd49032_297216addr_kernel_cudaERNS_14TensorIteratorERKN3c106ScalarES8_EUlbbbE_St5arrayIPcLm4EELi4E23TrivialOffsetCalculatorILi3EjESD_ILi1EjENS0_6memory12LoadWithCastILi3EEENSG_13StoreWithCastILi1EEEEEviT_T0_T2_T3_T4_T5_ --------------------------
	.section	.nv.info._ZN2at6native27unrolled_elementwise_kernelIZNS0_54_GLOBAL__N__d8c5977b_16_LinearAlgebra_cu_7dd49032_297216addr_kernel_cudaERNS_14TensorIteratorERKN3c106ScalarES8_EUlbbbE_St5arrayIPcLm4EELi4E23TrivialOffsetCalculatorILi3EjESD_ILi1EjENS0_6memory12LoadWithCastILi3EEENSG_13StoreWithCastILi1EEEEEviT_T0_T2_T3_T4_T5_,"",@"SHT_CUDA_INFO"
	.sectionflags	@""
	.align	4


	//----- nvinfo : EIATTR_CUDA_API_VERSION
	.align		4
        /*0000*/ 	.byte	0x04, 0x37
        /*0002*/ 	.short	(.L_4490 - .L_4489)
.L_4489:
        /*0004*/ 	.word	0x00000082


	//----- nvinfo : EIATTR_KPARAM_INFO
	.align		4
.L_4490:
        /*0008*/ 	.byte	0x04, 0x17
        /*000a*/ 	.short	(.L_4492 - .L_4491)
.L_4491:
        /*000c*/ 	.word	0x00000000
        /*0010*/ 	.short	0x0006
        /*0012*/ 	.short	0x004c
        /*0014*/ 	.byte	0x00, 0xf0, 0x21, 0x00


	//----- nvinfo : EIATTR_KPARAM_INFO
	.align		4
.L_4492:
        /*0018*/ 	.byte	0x04, 0x17
        /*001a*/ 	.short	(.L_4494 - .L_4493)
.L_4493:
        /*001c*/ 	.word	0x00000000
        /*0020*/ 	.short	0x0005
        /*0022*/ 	.short	0x003c
        /*0024*/ 	.byte	0x00, 0xf0, 0x41, 0x00


	//----- nvinfo : EIATTR_KPARAM_INFO
	.align		4
.L_4494:
        /*0028*/ 	.byte	0x04, 0x17
        /*002a*/ 	.short	(.L_4496 - .L_4495)
.L_4495:
        /*002c*/ 	.word	0x00000000
        /*0030*/ 	.short	0x0004
        /*0032*/ 	.short	0x0039
        /*0034*/ 	.byte	0x00, 0xf0, 0x05, 0x00


	//----- nvinfo : EIATTR_KPARAM_INFO
	.align		4
.L_4496:
        /*0038*/ 	.byte	0x04, 0x17
        /*003a*/ 	.short	(.L_4498 - .L_4497)
.L_4497:
        /*003c*/ 	.word	0x00000000
        /*0040*/ 	.short	0x0003
        /*0042*/ 	.short	0x0038
        /*0044*/ 	.byte	0x00, 0xf0, 0x05, 0x00


	//----- nvinfo : EIATTR_KPARAM_INFO
	.align		4
.L_4498:
        /*0048*/ 	.byte	0x04, 0x17
        /*004a*/ 	.short	(.L_4500 - .L_4499)
.L_4499:
        /*004c*/ 	.word	0x00000000
        /*0050*/ 	.short	0x0002
        /*0052*/ 	.short	0x0018
        /*0054*/ 	.byte	0x00, 0xf0, 0x81, 0x00


	//----- nvinfo : EIATTR_KPARAM_INFO
	.align		4
.L_4500:
        /*0058*/ 	.byte	0x04, 0x17
        /*005a*/ 	.short	(.L_4502 - .L_4501)
.L_4501:
        /*005c*/ 	.word	0x00000000
        /*0060*/ 	.short	0x0001
        /*0062*/ 	.short	0x0008
        /*0064*/ 	.byte	0x00, 0xf0, 0x41, 0x00


	//----- nvinfo : EIATTR_KPARAM_INFO
	.align		4
.L_4502:
        /*0068*/ 	.byte	0x04, 0x17
        /*006a*/ 	.short	(.L_4504 - .L_4503)
.L_4503:
        /*006c*/ 	.word	0x00000000
        /*0070*/ 	.short	0x0000
        /*0072*/ 	.short	0x0000
        /*0074*/ 	.byte	0x00, 0xf0, 0x11, 0x00


	//----- nvinfo : EIATTR_SPARSE_MMA_MASK
	.align		4
.L_4504:
        /*0078*/ 	.byte	0x03, 0x50
        /*007a*/ 	.short	0x0000


	//----- nvinfo : EIATTR_MAXREG_COUNT
	.align		4
        /*007c*/ 	.byte	0x03, 0x1b
        /*007e*/ 	.short	0x00ff


	//----- nvinfo : EIATTR_EXTERNS
	.align		4
        /*0080*/ 	.byte	0x04, 0x0f
        /*0082*/ 	.short	(.L_4506 - .L_4505)


	//   ....[0]....
	.align		4
.L_4505:
        /*0084*/ 	.word	index@(__assertfail)


	//----- nvinfo : EIATTR_MERCURY_ISA_VERSION
	.align		4
.L_4506:
        /*0088*/ 	.byte	0x03, 0x5f
        /*008a*/ 	.short	0x0101


	//----- nvinfo : EIATTR_SYSCALL_OFFSETS
	.align		4
        /*008c*/ 	.byte	0x04, 0x46
        /*008e*/ 	.short	(.L_4508 - .L_4507)


	//   ....[0]....
.L_4507:
        /*0090*/ 	.word	0x00000270


	//   ....[1]....
        /*0094*/ 	.word	0x00001250


	//   ....[2]....
        /*0098*/ 	.word	0x000021b0


	//   ....[3]....
        /*009c*/ 	.word	0x00002450


	//   ....[4]....
        /*00a0*/ 	.word	0x00003440


	//   ....[5]....
        /*00a4*/ 	.word	0x000043a0


	//   ....[6]....
        /*00a8*/ 	.word	0x00004660


	//   ....[7]....
        /*00ac*/ 	.word	0x00005650


	//   ....[8]....
        /*00b0*/ 	.word	0x000065c0


	//   ....[9]....
        /*00b4*/ 	.word	0x00006870


	//   ....[10]....
        /*00b8*/ 	.word	0x00007860


	//   ....[11]....
        /*00bc*/ 	.word	0x000087d0


	//   ....[12]....
        /*00c0*/ 	.word	0x000098a0


	//   ....[13]....
        /*00c4*/ 	.word	0x0000a770


	//   ....[14]....
        /*00c8*/ 	.word	0x0000b620


	//   ....[15]....
        /*00cc*/ 	.word	0x0000c4d0


	//----- nvinfo : EIATTR_EXIT_INSTR_OFFSETS
	.align		4
.L_4508:
        /*00d0*/ 	.byte	0x04, 0x1c
        /*00d2*/ 	.short	(.L_4510 - .L_4509)


	//   ....[0]....
.L_4509:
        /*00d4*/ 	.word	0x0000b6b0


	//   ....[1]....
        /*00d8*/ 	.word	0x0000b7e0


	//   ....[2]....
        /*00dc*/ 	.word	0x0000b800


	//   ....[3]....
        /*00e0*/ 	.word	0x0000b890


	//   ....[4]....
        /*00e4*/ 	.word	0x0000b8b0


	//   ....[5]....
        /*00e8*/ 	.word	0x0000b8d0


	//   ....[6]....
        /*00ec*/ 	.word	0x0000b960


	//   ....[7]....
        /*00f0*/ 	.word	0x0000b9a0


	//   ....[8]....
        /*00f4*/ 	.word	0x0000ba40


	//   ....[9]....
        /*00f8*/ 	.word	0x0000ba90


	//   ....[10]....
        /*00fc*/ 	.word	0x0000bac0


	//   ....[11]....
        /*0100*/ 	.word	0x0000bb60


	//   ....[12]....
        /*0104*/ 	.word	0x0000bba0


	//   ....[13]....
        /*0108*/ 	.word	0x0000bd30


	//   ....[14]....
        /*010c*/ 	.word	0x0000be90


	//   ....[15]....
        /*0110*/ 	.word	0x0000bed0


	//   ....[16]....
        /*0114*/ 	.word	0x0000bf70


	//   ....[17]....
        /*0118*/ 	.word	0x0000c0f0


	//   ....[18]....
        /*011c*/ 	.word	0x0000c270


	//   ....[19]....
        /*0120*/ 	.word	0x0000c3d0


	//   ....[20]....
        /*0124*/ 	.word	0x0000c4e0


	//   ....[21]....
        /*0128*/ 	.word	0x0000c510


	//   ....[22]....
        /*012c*/ 	.word	0x0000c530


	//----- nvinfo : EIATTR_MAX_THREADS
	.align		4
.L_4510:
        /*0130*/ 	.byte	0x04, 0x05
        /*0132*/ 	.short	(.L_4512 - .L_4511)
.L_4511:
        /*0134*/ 	.word	0x00000080
        /*0138*/ 	.word	0x00000001
        /*013c*/ 	.word	0x00000001


	//----- nvinfo : EIATTR_CRS_STACK_SIZE
	.align		4
.L_4512:
        /*0140*/ 	.byte	0x04, 0x1e
        /*0142*/ 	.short	(.L_4514 - .L_4513)
.L_4513:
        /*0144*/ 	.word	0x00000000


	//----- nvinfo : EIATTR_CBANK_PARAM_SIZE
	.align		4
.L_4514:
        /*0148*/ 	.byte	0x03, 0x19
        /*014a*/ 	.short	0x0054


	//----- nvinfo : EIATTR_PARAM_CBANK
	.align		4
        /*014c*/ 	.byte	0x04, 0x0a
        /*014e*/ 	.short	(.L_4516 - .L_4515)
	.align		4
.L_4515:
        /*0150*/ 	.word	index@(.nv.constant0._ZN2at6native27unrolled_elementwise_kernelIZNS0_54_GLOBAL__N__d8c5977b_16_LinearAlgebra_cu_7dd49032_297216addr_kernel_cudaERNS_14TensorIteratorERKN3c106ScalarES8_EUlbbbE_St5arrayIPcLm4EELi4E23TrivialOffsetCalculatorILi3EjESD_ILi1EjENS0_6memory12LoadWithCastILi3EEENSG_13StoreWithCastILi1EEEEEviT_T0_T2_T3_T4_T5_)
        /*0154*/ 	.short	0x0210
        /*0156*/ 	.short	0x0054


	//----- nvinfo : EIATTR_SW_WAR
	.align		4
.L_4516:
        /*0158*/ 	.byte	0x04, 0x36
        /*015a*/ 	.short	(.L_4518 - .L_4517)
.L_4517:
        /*015c*/ 	.word	0x00000008
.L_4518:


//--------------------- .nv.info._ZN2at6native18elementwise_kernelILi128ELi4EZNS0_22gpu_kernel_impl_nocastIZNS0_54_GLOBAL__N__d8c5977b_16_LinearAlgebra_cu_7dd49032_297216addr_kernel_cudaERNS_14TensorIteratorERKN3c106ScalarES9_EUlbbbE_EEvRNS_18TensorIteratorBaseERKT_EUliE_EEviT1_ --------------------------
	.section	.nv.info._ZN2at6native18elementwise_kernelILi128ELi4EZNS0_22gpu_kernel_impl_nocastIZNS0_54_GLOBAL__N__d8c5977b_16_LinearAlgebra_cu_7dd49032_297216addr_kernel_cudaERNS_14TensorIteratorERKN3c106ScalarES9_EUlbbbE_EEvRNS_18TensorIteratorBaseERKT_EUliE_EEviT1_,"",@"SHT_CUDA_INFO"
	.sectionflags	@""
	.align	4


	//----- nvinfo : EIATTR_CUDA_API_VERSION
	.align		4
        /*0000*/ 	.byte	0x04, 0x37
        /*0002*/ 	.short	(.L_4520 - .L_4519)
.L_4519:
        /*0004*/ 	.word	0x00000082


	//----- nvinfo : EIATTR_KPARAM_INFO
	.align		4
.L_4520:
        /*0008*/ 	.byte	0x04, 0x17
        /*000a*/ 	.short	(.L_4522 - .L_4521)
.L_4521:
        /*000c*/ 	.word	0x00000000
        /*0010*/ 	.short	0x0001
        /*0012*/ 	.short	0x0008
        /*0014*/ 	.byte	0x00, 0xf0, 0xe1, 0x0b


	//----- nvinfo : EIATTR_KPARAM_INFO
	.align		4
.L_4522:
        /*0018*/ 	.byte	0x04, 0x17
        /*001a*/ 	.short	(.L_4524 - .L_4523)
.L_4523:
        /*001c*/ 	.word	0x00000000
        /*0020*/ 	.short	0x0000
        /*0022*/ 	.short	0x0000
        /*0024*/ 	.byte	0x00, 0xf0, 0x11, 0x00


	//----- nvinfo : EIATTR_SPARSE_MMA_MASK
	.align		4
.L_4524:
        /*0028*/ 	.byte	0x03, 0x50
        /*002a*/ 	.short	0x0000


	//----- nvinfo : EIATTR_MAXREG_COUNT
	.align		4
        /*002c*/ 	.byte	0x03, 0x1b
        /*002e*/ 	.short	0x0080


	//----- nvinfo : EIATTR_MERCURY_ISA_VERSION
	.align		4
        /*0030*/ 	.byte	0x03, 0x5f
        /*0032*/ 	.short	0x0101


	//----- nvinfo : EIATTR_EXIT_INSTR_OFFSETS
	.align		4
        /*0034*/ 	.byte	0x04, 0x1c
        /*0036*/ 	.short	(.L_4526 - .L_4525)


	//   ....[0]....
.L_4525:
        /*0038*/ 	.word	0x00004690


	//   ....[1]....
        /*003c*/ 	.word	0x00005db0


	//----- nvinfo : EIATTR_MAX_THREADS
	.align		4
.L_4526:
        /*0040*/ 	.byte	0x04, 0x05
        /*0042*/ 	.short	(.L_4528 - .L_4527)
.L_4527:
        /*0044*/ 	.word	0x00000080
        /*0048*/ 	.word	0x00000001
        /*004c*/ 	.word	0x00000001


	//----- nvinfo : EIATTR_CRS_STACK_SIZE
	.align		4
.L_4528:
        /*0050*/ 	.byte	0x04, 0x1e
        /*0052*/ 	.short	(.L_4530 - .L_4529)
.L_4529:
        /*0054*/ 	.word	0x00000000


	//----- nvinfo : EIATTR_CBANK_PARAM_SIZE
	.align		4
.L_4530:
        /*0058*/ 	.byte	0x03, 0x19
        /*005a*/ 	.short	0x0300


	//----- nvinfo : EIATTR_PARAM_CBANK
	.align		4
        /*005c*/ 	.byte	0x04, 0x0a
        /*005e*/ 	.short	(.L_4532 - .L_4531)
	.align		4
.L_4531:
        /*0060*/ 	.word	index@(.nv.constant0._ZN2at6native18elementwise_kernelILi128ELi4EZNS0_22gpu_kernel_impl_nocastIZNS0_54_GLOBAL__N__d8c5977b_16_LinearAlgebra_cu_7dd49032_297216addr_kernel_cudaERNS_14TensorIteratorERKN3c106ScalarES9_EUlbbbE_EEvRNS_18TensorIteratorBaseERKT_EUliE_EEviT1_)
        /*0064*/ 	.short	0x0210
        /*0066*/ 	.short	0x0300


	//----- nvinfo : EIATTR_SW_WAR
	.align		4
.L_4532:
        /*0068*/ 	.byte	0x04, 0x36
        /*006a*/ 	.short	(.L_4534 - .L_4533)
.L_4533:
        /*006c*/ 	.word	0x00000008
.L_4534:


//--------------------- .nv.info._ZN2at6native27unrolled_elementwise_kernelIZNS0_54_GLOBAL__N__d8c5977b_16_LinearAlgebra_cu_7dd49032_297216addr_kernel_cudaERNS_14TensorIteratorERKN3c106ScalarES8_EUlbbbE_St5arrayIPcLm4EELi4E23TrivialOffsetCalculatorILi3EjESD_ILi1EjENS0_6memory15LoadWithoutCastENSG_16StoreWithoutCastEEEviT_T0_T2_T3_T4_T5_ --------------------------
	.section	.nv.info._ZN2at6native27unrolled_elementwise_kernelIZNS0_54_GLOBAL__N__d8c5977b_16_LinearAlgebra_cu_7dd49032_297216addr_kernel_cudaERNS_14TensorIteratorERKN3c106ScalarES8_EUlbbbE_St5arrayIPcLm4EELi4E23TrivialOffsetCalculatorILi3EjESD_ILi1EjENS0_6memory15LoadWithoutCastENSG_16StoreWithoutCastEEEviT_T0_T2_T3_T4_T5_,"",@"SHT_CUDA_INFO"
	.sectionflags	@""
	.align	4


	//----- nvinfo : EIATTR_CUDA_API_VERSION
	.align		4
        /*0000*/ 	.byte	0x04, 0x37
        /*0002*/ 	.short	(.L_4536 - .L_4535)
.L_4535:
        /*0004*/ 	.word	0x00000082


	//----- nvinfo : EIATTR_KPARAM_INFO
	.align		4
.L_4536:
        /*0008*/ 	.byte	0x04, 0x17
        /*000a*/ 	.short	(.L_4538 - .L_4537)
.L_4537:
        /*000c*/ 	.word	0x00000000
        /*0010*/ 	.short	0x0006
        /*0012*/ 	.short	0x003b
        /*0014*/ 	.byte	0x00, 0xf0, 0x05, 0x00


	//----- nvinfo : EIATTR_KPARAM_INFO
	.align		4
.L_4538:
        /*0018*/ 	.byte	0x04, 0x17
        /*001a*/ 	.short	(.L_4540 - .L_4539)
.L_4539:
        /*001c*/ 	.word	0x00000000
        /*0020*/ 	.short	0x0005
        /*0022*/ 	.short	0x003a
        /*0024*/ 	.byte	0x00, 0xf0, 0x05, 0x00


	//----- nvinfo : EIATTR_KPARAM_INFO
	.align		4
.L_4540:
        /*0028*/ 	.byte	0x04, 0x17
        /*002a*/ 	.short	(.L_4542 - .L_4541)
.L_4541:
        /*002c*/ 	.word	0x00000000
        /*0030*/ 	.short	0x0004
        /*0032*/ 	.short	0x0039
        /*0034*/ 	.byte	0x00, 0xf0, 0x05, 0x00


	//----- nvinfo : EIATTR_KPARAM_INFO
	.align		4
.L_4542:
        /*0038*/ 	.byte	0x04, 0x17
        /*003a*/ 	.short	(.L_4544 - .L_4543)
.L_4543:
        /*003c*/ 	.word	0x00000000
        /*0040*/ 	.short	0x0003
        /*0042*/ 	.short	0x0038
        /*0044*/ 	.byte	0x00, 0xf0, 0x05, 0x00


	//----- nvinfo : EIATTR_KPARAM_INFO
	.align		4
.L_4544:
        /*0048*/ 	.byte	0x04, 0x17
        /*004a*/ 	.short	(.L_4546 - .L_4545)
.L_4545:
        /*004c*/ 	.word	0x00000000
        /*0050*/ 	.short	0x0002
        /*0052*/ 	.short	0x0018
        /*0054*/ 	.byte	0x00, 0xf0, 0x81, 0x00


	//----- nvinfo : EIATTR_KPARAM_INFO
	.align		4
.L_4546:
        /*0058*/ 	.byte	0x04, 0x17
        /*005a*/ 	.short	(.L_4548 - .L_4547)
.L_4547:
        /*005c*/ 	.word	0x00000000
        /*0060*/ 	.short	0x0001
        /*0062*/ 	.short	0x0008
        /*0064*/ 	.byte	0x00, 0xf0, 0x41, 0x00


	//----- nvinfo : EIATTR_KPARAM_INFO
	.align		4
.L_4548:
        /*0068*/ 	.byte	0x04, 0x17
        /*006a*/ 	.short	(.L_4550 - .L_4549)
.L_4549:
        /*006c*/ 	.word	0x00000000
        /*0070*/ 	.short	0x0000
        /*0072*/ 	.short	0x0000
        /*0074*/ 	.byte	0x00, 0xf0, 0x11, 0x00


	//----- nvinfo : EIATTR_SPARSE_MMA_MASK
	.align		4
.L_4550:
        /*0078*/ 	.byte	0x03, 0x50
        /*007a*/ 	.short	0x0000


	//----- nvinfo : EIATTR_MAXREG_COUNT
	.align		4
        /*007c*/ 	.byte	0x03, 0x1b
        /*007e*/ 	.short	0x00ff


	//----- nvinfo : EIATTR_MERCURY_ISA_VERSION
	.align		4
        /*0080*/ 	.byte	0x03, 0x5f
        /*0082*/ 	.short	0x0101


	//----- nvinfo : EIATTR_EXIT_INSTR_OFFSETS
	.align		4
        /*0084*/ 	.byte	0x04, 0x1c
        /*0086*/ 	.short	(.L_4552 - .L_4551)


	//   ....[0]....
.L_4551:
        /*0088*/ 	.word	0x00000710


	//   ....[1]....
        /*008c*/ 	.word	0x000007a0


	//----- nvinfo : EIATTR_MAX_THREADS
	.align		4
.L_4552:
        /*0090*/ 	.byte	0x04, 0x05
        /*0092*/ 	.short	(.L_4554 - .L_4553)
.L_4553:
        /*0094*/ 	.word	0x00000080
        /*0098*/ 	.word	0x00000001
        /*009c*/ 	.word	0x00000001


	//----- nvinfo : EIATTR_CRS_STACK_SIZE
	.align		4
.L_4554:
        /*00a0*/ 	.byte	0x04, 0x1e
        /*00a2*/ 	.short	(.L_4556 - .L_4555)
.L_4555:
        /*00a4*/ 	.word	0x00000000


	//----- nvinfo : EIATTR_CBANK_PARAM_SIZE
	.align		4
.L_4556:
        /*00a8*/ 	.byte	0x03, 0x19
        /*00aa*/ 	.short	0x003c


	//----- nvinfo : EIATTR_PARAM_CBANK
	.align		4
        /*00ac*/ 	.byte	0x04, 0x0a
        /*00ae*/ 	.short	(.L_4558 - .L_4557)
	.align		4
.L_4557:
        /*00b0*/ 	.word	index@(.nv.constant0._ZN2at6native27unrolled_elementwise_kernelIZNS0_54_GLOBAL__N__d8c5977b_16_LinearAlgebra_cu_7dd49032_297216addr_kernel_cudaERNS_14TensorIteratorERKN3c106ScalarES8_EUlbbbE_St5arrayIPcLm4EELi4E23TrivialOffsetCalculatorILi3EjESD_ILi1EjENS0_6memory15LoadWithoutCastENSG_16StoreWithoutCastEEEviT_T0_T2_T3_T4_T5_)
        /*00b4*/ 	.short	0x0210
        /*00b6*/ 	.short	0x003c


	//----- nvinfo : EIATTR_SW_WAR
	.align		4
.L_4558:
        /*00b8*/ 	.byte	0x04, 0x36
        /*00ba*/ 	.short	(.L_4560 - .L_4559)
.L_4559:
        /*00bc*/ 	.word	0x00000008
.L_4560:


//--------------------- .nv.info._ZN2at6native29vectorized_elementwise_kernelILi2EZNS0_54_GLOBAL__N__d8c5977b_16_LinearAlgebra_cu_7dd49032_297216addr_kernel_cudaERNS_14TensorIteratorERKN3c106ScalarES8_EUlbbbE_St5arrayIPcLm4EEEEviT0_T1_ --------------------------
	.section	.nv.info._ZN2at6native29vectorized_elementwise_kernelILi2EZNS0_54_GLOBAL__N__d8c5977b_16_LinearAlgebra_cu_7dd49032_297216addr_kernel_cudaERNS_14TensorIteratorERKN3c106ScalarES8_EUlbbbE_St5arrayIPcLm4EEEEviT0_T1_,"",@"SHT_CUDA_INFO"
	.sectionflags	@""
	.align	4


	//----- nvinfo : EIATTR_CUDA_API_VERSION
	.align		4
        /*0000*/ 	.byte	0x04, 0x37
        /*0002*/ 	.short	(.L_4562 - .L_4561)
.L_4561:
        /*0004*/ 	.word	0x00000082


	//----- nvinfo : EIATTR_KPARAM_INFO
	.align		4
.L_4562:
        /*0008*/ 	.byte	0x04, 0x17
        /*000a*/ 	.short	(.L_4564 - .L_4563)
.L_4563:
        /*000c*/ 	.word	0x00000000
        /*0010*/ 	.short	0x0002
        /*0012*/ 	.short	0x0018
        /*0014*/ 	.byte	0x00, 0xf0, 0x81, 0x00


	//----- nvinfo : EIATTR_KPARAM_INFO
	.align		4
.L_4564:
        /*0018*/ 	.byte	0x04, 0x17
        /*001a*/ 	.short	(.L_4566 - .L_4565)
.L_4565:
        /*001c*/ 	.word	0x00000000
        /*0020*/ 	.short	0x0001
        /*0022*/ 	.short	0x0008
        /*0024*/ 	.byte	0x00, 0xf0, 0x41, 0x00


	//----- nvinfo : EIATTR_KPARAM_INFO
	.align		4
.L_4566:
        /*0028*/ 	.byte	0x04, 0x17
        /*002a*/ 	.short	(.L_4568 - .L_4567)
.L_4567:
        /*002c*/ 	.word	0x00000000
        /*0030*/ 	.short	0x0000
        /*0032*/ 	.short	0x0000
        /*0034*/ 	.byte	0x00, 0xf0, 0x11, 0x00


	//----- nvinfo : EIATTR_SPARSE_MMA_MASK
	.align		4
.L_4568:
        /*0038*/ 	.byte	0x03, 0x50
        /*003a*/ 	.short	0x0000


	//----- nvinfo : EIATTR_MAXREG_COUNT
	.align		4
        /*003c*/ 	.byte	0x03, 0x1b
        /*003e*/ 	.short	0x00ff


	//----- nvinfo : EIATTR_MERCURY_ISA_VERSION
	.align		4
        /*0040*/ 	.byte	0x03, 0x5f
        /*0042*/ 	.short	0x0101


	//----- nvinfo : EIATTR_EXIT_INSTR_OFFSETS
	.align		4
        /*0044*/ 	.byte	0x04, 0x1c
        /*0046*/ 	.short	(.L_4570 - .L_4569)


	//   ....[0]....
.L_4569:
        /*0048*/ 	.word	0x00000560


	//   ....[1]....
        /*004c*/ 	.word	0x00001460


	//   ....[2]....
        /*0050*/ 	.word	0x000014d0


	//----- nvinfo : EIATTR_MAX_THREADS
	.align		4
.L_4570:
        /*0054*/ 	.byte	0x04, 0x05
        /*0056*/ 	.short	(.L_4572 - .L_4571)
.L_4571:
        /*0058*/ 	.word	0x00000080
        /*005c*/ 	.word	0x00000001
        /*0060*/ 	.word	0x00000001


	//----- nvinfo : EIATTR_CRS_STACK_SIZE
	.align		4
.L_4572:
        /*0064*/ 	.byte	0x04, 0x1e
        /*0066*/ 	.short	(.L_4574 - .L_4573)
.L_4573:
        /*0068*/ 	.word	0x00000000


	//----- nvinfo : EIATTR_CBANK_PARAM_SIZE
	.align		4
.L_4574:
        /*006c*/ 	.byte	0x03, 0x19
        /*006e*/ 	.short	0x0038


	//----- nvinfo : EIATTR_PARAM_CBANK
	.align		4
        /*0070*/ 	.byte	0x04, 0x0a
        /*0072*/ 	.short	(.L_4576 - .L_4575)
	.align		4
.L_4575:
        /*0074*/ 	.word	index@(.nv.constant0._ZN2at6native29vectorized_elementwise_kernelILi2EZNS0_54_GLOBAL__N__d8c5977b_16_LinearAlgebra_cu_7dd49032_297216addr_kernel_cudaERNS_14TensorIteratorERKN3c106ScalarES8_EUlbbbE_St5arrayIPcLm4EEEEviT0_T1_)
        /*0078*/ 	.short	0x0210
        /*007a*/ 	.short	0x0038


	//----- nvinfo : EIATTR_SW_WAR
	.align		4
.L_4576:
        /*007c*/ 	.byte	0x04, 0x36
        /*007e*/ 	.short	(.L_4578 - .L_4577)
.L_4577:
        /*0080*/ 	.word	0x00000008
.L_4578:


//--------------------- .nv.info._ZN2at6native29vectorized_elementwise_kernelILi4EZNS0_54_GLOBAL__N__d8c5977b_16_LinearAlgebra_cu_7dd49032_297216addr_kernel_cudaERNS_14TensorIteratorERKN3c106ScalarES8_EUlbbbE_St5arrayIPcLm4EEEEviT0_T1_ --------------------------
	.section	.nv.info._ZN2at6native29vectorized_elementwise_kernelILi4EZNS0_54_GLOBAL__N__d8c5977b_16_LinearAlgebra_cu_7dd49032_297216addr_kernel_cudaERNS_14TensorIteratorERKN3c106ScalarES8_EUlbbbE_St5arrayIPcLm4EEEEviT0_T1_,"",@"SHT_CUDA_INFO"
	.sectionflags	@""
	.align	4


	//----- nvinfo : EIATTR_CUDA_API_VERSION
	.align		4
        /*0000*/ 	.byte	0x04, 0x37
        /*0002*/ 	.short	(.L_4580 - .L_4579)
.L_4579:
        /*0004*/ 	.word	0x00000082


	//----- nvinfo : EIATTR_KPARAM_INFO
	.align		4
.L_4580:
        /*0008*/ 	.byte	0x04, 0x17
        /*000a*/ 	.short	(.L_4582 - .L_4581)
.L_4581:
        /*000c*/ 	.word	0x00000000
        /*0010*/ 	.short	0x0002
        /*0012*/ 	.short	0x0018
        /*0014*/ 	.byte	0x00, 0xf0, 0x81, 0x00


	//----- nvinfo : EIATTR_KPARAM_INFO
	.align		4
.L_4582:
        /*0018*/ 	.byte	0x04, 0x17
        /*001a*/ 	.short	(.L_4584 - .L_4583)
.L_4583:
        /*001c*/ 	.word	0x00000000
        /*0020*/ 	.short	0x0001
        /*0022*/ 	.short	0x0008
        /*0024*/ 	.byte	0x00, 0xf0, 0x41, 0x00


	//----- nvinfo : EIATTR_KPARAM_INFO
	.align		4
.L_4584:
        /*0028*/ 	.byte	0x04, 0x17
        /*002a*/ 	.short	(.L_4586 - .L_4585)
.L_4585:
        /*002c*/ 	.word	0x00000000
        /*0030*/ 	.short	0x0000
        /*0032*/ 	.short	0x0000
        /*0034*/ 	.byte	0x00, 0xf0, 0x11, 0x00


	//----- nvinfo : EIATTR_SPARSE_MMA_MASK
	.align		4
.L_4586:
        /*0038*/ 	.byte	0x03, 0x50
        /*003a*/ 	.short	0x0000


	//----- nvinfo : EIATTR_MAXREG_COUNT
	.align		4
        /*003c*/ 	.byte	0x03, 0x1b
        /*003e*/ 	.short	0x00ff


	//----- nvinfo : EIATTR_MERCURY_ISA_VERSION
	.align		4
        /*0040*/ 	.byte	0x03, 0x5f
        /*0042*/ 	.short	0x0101


	//----- nvinfo : EIATTR_EXIT_INSTR_OFFSETS
	.align		4
        /*0044*/ 	.byte	0x04, 0x1c
        /*0046*/ 	.short	(.L_4588 - .L_4587)


	//   ....[0]....
.L_4587:
        /*0048*/ 	.word	0x00000520


	//   ....[1]....
        /*004c*/ 	.word	0x00001420


	//   ....[2]....
        /*0050*/ 	.word	0x00001490


	//----- nvinfo : EIATTR_MAX_THREADS
	.align		4
.L_4588:
        /*0054*/ 	.byte	0x04, 0x05
        /*0056*/ 	.short	(.L_4590 - .L_4589)
.L_4589:
        /*0058*/ 	.word	0x00000080
        /*005c*/ 	.word	0x00000001
        /*0060*/ 	.word	0x00000001


	//----- nvinfo : EIATTR_CRS_STACK_SIZE
	.align		4
.L_4590:
        /*0064*/ 	.byte	0x04, 0x1e
        /*0066*/ 	.short	(.L_4592 - .L_4591)
.L_4591:
        /*0068*/ 	.word	0x00000000


	//----- nvinfo : EIATTR_CBANK_PARAM_SIZE
	.align		4
.L_4592:
        /*006c*/ 	.byte	0x03, 0x19
        /*006e*/ 	.short	0x0038


	//----- nvinfo : EIATTR_PARAM_CBANK
	.align		4
        /*0070*/ 	.byte	0x04, 0x0a
        /*0072*/ 	.short	(.L_4594 - .L_4593)
	.align		4
.L_4593:
        /*0074*/ 	.word	index@(.nv.constant0._ZN2at6native29vectorized_elementwise_kernelILi4EZNS0_54_GLOBAL__N__d8c5977b_16_LinearAlgebra_cu_7dd49032_297216addr_kernel_cudaERNS_14TensorIteratorERKN3c106ScalarES8_EUlbbbE_St5arrayIPcLm4EEEEviT0_T1_)
        /*0078*/ 	.short	0x0210
        /*007a*/ 	.short	0x0038


	//----- nvinfo : EIATTR_SW_WAR
	.align		4
.L_4594:
        /*007c*/ 	.byte	0x04, 0x36
        /*007e*/ 	.short	(.L_4596 - .L_4595)
.L_4595:
        /*0080*/ 	.word	0x00000008
.L_4596:


//--------------------- .nv.info._ZN2at6native29vectorized_elementwise_kernelILi8EZNS0_54_GLOBAL__N__d8c5977b_16_LinearAlgebra_cu_7dd49032_297216addr_kernel_cudaERNS_14TensorIteratorERKN3c106ScalarES8_EUlbbbE_St5arrayIPcLm4EEEEviT0_T1_ --------------------------
	.section	.nv.info._ZN2at6native29vectorized_elementwise_kernelILi8EZNS0_54_GLOBAL__N__d8c5977b_16_LinearAlgebra_cu_7dd49032_297216addr_kernel_cudaERNS_14TensorIteratorERKN3c106ScalarES8_EUlbbbE_St5arrayIPcLm4EEEEviT0_T1_,"",@"SHT_CUDA_INFO"
	.sectionflags	@""
	.align	4


	//----- nvinfo : EIATTR_CUDA_API_VERSION
	.align		4
        /*0000*/ 	.byte	0x04, 0x37
        /*0002*/ 	.short	(.L_4598 - .L_4597)
.L_4597:
        /*0004*/ 	.word	0x00000082


	//----- nvinfo : EIATTR_KPARAM_INFO
	.align		4
.L_4598:
        /*0008*/ 	.byte	0x04, 0x17
        /*000a*/ 	.short	(.L_4600 - .L_4599)
.L_4599:
        /*000c*/ 	.word	0x00000000
        /*0010*/ 	.short	0x0002
        /*0012*/ 	.short	0x0018
        /*0014*/ 	.byte	0x00, 0xf0, 0x81, 0x00


	//----- nvinfo : EIATTR_KPARAM_INFO
	.align		4
.L_4600:
        /*0018*/ 	.byte	0x04, 0x17
        /*001a*/ 	.short	(.L_4602 - .L_4601)
.L_4601:
        /*001c*/ 	.word	0x00000000
        /*0020*/ 	.short	0x0001
        /*0022*/ 	.short	0x0008
        /*0024*/ 	.byte	0x00, 0xf0, 0x41, 0x00


	//----- nvinfo : EIATTR_KPARAM_INFO
	.align		4
.L_4602:
        /*0028*/ 	.byte	0x04, 0x17
        /*002a*/ 	.short	(.L_4604 - .L_4603)
.L_4603:
        /*002c*/ 	.word	0x00000000
        /*0030*/ 	.short	0x0000
        /*0032*/ 	.short	0x0000
        /*0034*/ 	.byte	0x00, 0xf0, 0x11, 0x00


	//----- nvinfo : EIATTR_SPARSE_MMA_MASK
	.align		4
.L_4604:
        /*0038*/ 	.byte	0x03, 0x50
        /*003a*/ 	.short	0x0000


	//----- nvinfo : EIATTR_MAXREG_COUNT
	.align		4
        /*003c*/ 	.byte	0x03, 0x1b
        /*003e*/ 	.short	0x00ff


	//----- nvinfo : EIATTR_MERCURY_ISA_VERSION
	.align		4
        /*0040*/ 	.byte	0x03, 0x5f
        /*0042*/ 	.short	0x0101


	//----- nvinfo : EIATTR_EXIT_INSTR_OFFSETS
	.align		4
        /*0044*/ 	.byte	0x04, 0x1c
        /*0046*/ 	.short	(.L_4606 - .L_4605)


	//   ....[0]....
.L_4605:
        /*0048*/ 	.word	0x000006a0


	//   ....[1]....
        /*004c*/ 	.word	0x000015a0


	//   ....[2]....
        /*0050*/ 	.word	0x00001610


	//----- nvinfo : EIATTR_MAX_THREADS
	.align		4
.L_4606:
        /*0054*/ 	.byte	0x04, 0x05
        /*0056*/ 	.short	(.L_4608 - .L_4607)
.L_4607:
        /*0058*/ 	.word	0x00000080
        /*005c*/ 	.word	0x00000001
        /*0060*/ 	.word	0x00000001


	//----- nvinfo : EIATTR_CRS_STACK_SIZE
	.align		4
.L_4608:
        /*0064*/ 	.byte	0x04, 0x1e
        /*0066*/ 	.short	(.L_4610 - .L_4609)
.L_4609:
        /*0068*/ 	.word	0x00000000


	//----- nvinfo : EIATTR_CBANK_PARAM_SIZE
	.align		4
.L_4610:
        /*006c*/ 	.byte	0x03, 0x19
        /*006e*/ 	.short	0x0038


	//----- nvinfo : EIATTR_PARAM_CBANK
	.align		4
        /*0070*/ 	.byte	0x04, 0x0a
        /*0072*/ 	.short	(.L_4612 - .L_4611)
	.align		4
.L_4611:
        /*0074*/ 	.word	index@(.nv.constant0._ZN2at6native29vectorized_elementwise_kernelILi8EZNS0_54_GLOBAL__N__d8c5977b_16_LinearAlgebra_cu_7dd49032_297216addr_kernel_cudaERNS_14TensorIteratorERKN3c106ScalarES8_EUlbbbE_St5arrayIPcLm4EEEEviT0_T1_)
        /*0078*/ 	.short	0x0210
        /*007a*/ 	.short	0x0038


	//----- nvinfo : EIATTR_SW_WAR
	.align		4
.L_4612:
        /*007c*/ 	.byte	0x04, 0x36
        /*007e*/ 	.short	(.L_4614 - .L_4613)
.L_4613:
        /*0080*/ 	.word	0x00000008
.L_4614:


//--------------------- .nv.callgraph             --------------------------
	.section	.nv.callgraph,"",@"SHT_CUDA_CALLGRAPH"
	.align	4
	.sectionentsize	8
	.align		4
        /*0000*/ 	.word	0x00000000
	.align		4
        /*0004*/ 	.word	0xffffffff
	.align		4
        /*0008*/ 	.word	index@(_ZN2at6native18elementwise_kernelILi128ELi4EZNS0_15gpu_kernel_implIZZZNS0_54_GLOBAL__N__d8c5977b_16_LinearAlgebra_cu_7dd49032_297216addr_kernel_cudaERNS_14TensorIteratorERKN3c106ScalarES9_ENKUlvE_clEvENKUlvE9_clEvEUlNS6_4HalfESC_SC_E0_EEvRNS_18TensorIteratorBaseERKT_EUliE_EEviT1_)
	.align		4
        /*000c*/ 	.word	index@(__assertfail)
	.align		4
        /*0010*/ 	.word	index@(_ZN2at6native27unrolled_elementwise_kernelIZZZNS0_54_GLOBAL__N__d8c5977b_16_LinearAlgebra_cu_7dd49032_297216addr_kernel_cudaERNS_14TensorIteratorERKN3c106ScalarES8_ENKUlvE_clEvENKUlvE9_clEvEUlNS5_4HalfESB_SB_E0_St5arrayIPcLm4EELi4E23TrivialOffsetCalculatorILi3EjESG_ILi1EjENS0_6memory12LoadWithCastILi3EEENSJ_13StoreWithCastILi1EEEEEviT_T0_T2_T3_T4_T5_)
	.align		4
        /*0014*/ 	.word	index@(__assertfail)
	.align		4
        /*0018*/ 	.word	index@(_ZN2at6native18elementwise_kernelILi128ELi4EZNS0_15gpu_kernel_implIZZZNS0_54_GLOBAL__N__d8c5977b_16_LinearAlgebra_cu_7dd49032_297216addr_kernel_cudaERNS_14TensorIteratorERKN3c106ScalarES9_ENKUlvE_clEvENKUlvE9_clEvEUlNS6_4HalfESC_SC_E_EEvRNS_18TensorIteratorBaseERKT_EUliE_EEviT1_)
	.align		4
        /*001c*/ 	.word	index@(__assertfail)
	.align		4
        /*0020*/ 	.word	index@(_ZN2at6native27unrolled_elementwise_kernelIZZZNS0_54_GLOBAL__N__d8c5977b_16_LinearAlgebra_cu_7dd49032_297216addr_kernel_cudaERNS_14TensorIteratorERKN3c106ScalarES8_ENKUlvE_clEvENKUlvE9_clEvEUlNS5_4HalfESB_SB_E_St5arrayIPcLm4EELi4E23TrivialOffsetCalculatorILi3EjESG_ILi1EjENS0_6memory12LoadWithCastILi3EEENSJ_13StoreWithCastILi1EEEEEviT_T0_T2_T3_T4_T5_)
	.align		4
        /*0024*/ 	.word	index@(__assertfail)
	.align		4
        /*0028*/ 	.word	index@(_ZN2at6native18elementwise_kernelILi128ELi4EZNS0_15gpu_kernel_implIZZZNS0_54_GLOBAL__N__d8c5977b_16_LinearAlgebra_cu_7dd49032_297216addr_kernel_cudaERNS_14TensorIteratorERKN3c106ScalarES9_ENKUlvE_clEvENKUlvE8_clEvEUlNS6_8BFloat16ESC_SC_E0_EEvRNS_18TensorIteratorBaseERKT_EUliE_EEviT1_)
	.align		4
        /*002c*/ 	.word	index@(__assertfail)
	.align		4
        /*0030*/ 	.word	index@(_ZN2at6native27unrolled_elementwise_kernelIZZZNS0_54_GLOBAL__N__d8c5977b_16_LinearAlgebra_cu_7dd49032_297216addr_kernel_cudaERNS_14TensorIteratorERKN3c106ScalarES8_ENKUlvE_clEvENKUlvE8_clEvEUlNS5_8BFloat16ESB_SB_E0_St5arrayIPcLm4EELi4E23TrivialOffsetCalculatorILi3EjESG_ILi1EjENS0_6memory12LoadWithCastILi3EEENSJ_13StoreWithCastILi1EEEEEviT_T0_T2_T3_T4_T5_)
	.align		4
        /*0034*/ 	.word	index@(__assertfail)
	.align		4
        /*0038*/ 	.word	index@(_ZN2at6native18elementwise_kernelILi128ELi4EZNS0_15gpu_kernel_implIZZZNS0_54_GLOBAL__N__d8c5977b_16_LinearAlgebra_cu_7dd49032_297216addr_kernel_cudaERNS_14TensorIteratorERKN3c106ScalarES9_ENKUlvE_clEvENKUlvE8_clEvEUlNS6_8BFloat16ESC_SC_E_EEvRNS_18TensorIteratorBaseERKT_EUliE_EEviT1_)
	.align		4
        /*003c*/ 	.word	index@(__assertfail)
	.align		4
        /*0040*/ 	.word	index@(_ZN2at6native27unrolled_elementwise_kernelIZZZNS0_54_GLOBAL__N__d8c5977b_16_LinearAlgebra_cu_7dd49032_297216addr_kernel_cudaERNS_14TensorIteratorERKN3c106ScalarES8_ENKUlvE_clEvENKUlvE8_clEvEUlNS5_8BFloat16ESB_SB_E_St5arrayIPcLm4EELi4E23TrivialOffsetCalculatorILi3EjESG_ILi1EjENS0_6memory12LoadWithCastILi3EEENSJ_13StoreWithCastILi1EEEEEviT_T0_T2_T3_T4_T5_)
	.align		4
        /*0044*/ 	.word	index@(__assertfail)
	.align		4
        /*0048*/ 	.word	index@(_ZN2at6native18elementwise_kernelILi128ELi4EZNS0_15gpu_kernel_implIZZZNS0_54_GLOBAL__N__d8c5977b_16_LinearAlgebra_cu_7dd49032_297216addr_kernel_cudaERNS_14TensorIteratorERKN3c106ScalarES9_ENKUlvE_clEvENKUlvE7_clEvEUlNS6_7complexIfEESD_SD_E0_EEvRNS_18TensorIteratorBaseERKT_EUliE_EEviT1_)
	.align		4
        /*004c*/ 	.word	index@(__assertfail)
	.align		4
        /*0050*/ 	.word	index@(_ZN2at6native27unrolled_elementwise_kernelIZZZNS0_54_GLOBAL__N__d8c5977b_16_LinearAlgebra_cu_7dd49032_297216addr_kernel_cudaERNS_14TensorIteratorERKN3c106ScalarES8_ENKUlvE_clEvENKUlvE7_clEvEUlNS5_7complexIfEESC_SC_E0_St5arrayIPcLm4EELi4E23TrivialOffsetCalculatorILi3EjESH_ILi1EjENS0_6memory12LoadWithCastILi3EEENSK_13StoreWithCastILi1EEEEEviT_T0_T2_T3_T4_T5_)
	.align		4
        /*0054*/ 	.word	index@(__assertfail)
	.align		4
        /*0058*/ 	.word	index@(_ZN2at6native18elementwise_kernelILi128ELi4EZNS0_15gpu_kernel_implIZZZNS0_54_GLOBAL__N__d8c5977b_16_LinearAlgebra_cu_7dd49032_297216addr_kernel_cudaERNS_14TensorIteratorERKN3c106ScalarES9_ENKUlvE_clEvENKUlvE7_clEvEUlNS6_7complexIfEESD_SD_E_EEvRNS_18TensorIteratorBaseERKT_EUliE_EEviT1_)
	.align		4
        /*005c*/ 	.word	index@(__assertfail)
	.align		4
        /*0060*/ 	.word	index@(_ZN2at6native27unrolled_elementwise_kernelIZZZNS0_54_GLOBAL__N__d8c5977b_16_LinearAlgebra_cu_7dd49032_297216addr_kernel_cudaERNS_14TensorIteratorERKN3c106ScalarES8_ENKUlvE_clEvENKUlvE7_clEvEUlNS5_7complexIfEESC_SC_E_St5arrayIPcLm4EELi4E23TrivialOffsetCalculatorILi3EjESH_ILi1EjENS0_6memory12LoadWithCastILi3EEENSK_13StoreWithCastILi1EEEEEviT_T0_T2_T3_T4_T5_)
	.align		4
        /*0064*/ 	.word	index@(__assertfail)
	.align		4
        /*0068*/ 	.word	index@(_ZN2at6native18elementwise_kernelILi128ELi4EZNS0_15gpu_kernel_implIZZZNS0_54_GLOBAL__N__d8c5977b_16_LinearAlgebra_cu_7dd49032_297216addr_kernel_cudaERNS_14TensorIteratorERKN3c106ScalarES9_ENKUlvE_clEvENKUlvE6_clEvEUlNS6_7complexIdEESD_SD_E0_EEvRNS_18TensorIteratorBaseERKT_EUliE_EEviT1_)
	.align		4
        /*006c*/ 	.word	index@(__assertfail)
	.align		4
        /*0070*/ 	.word	index@(_ZN2at6native27unrolled_elementwise_kernelIZZZNS0_54_GLOBAL__N__d8c5977b_16_LinearAlgebra_cu_7dd49032_297216addr_kernel_cudaERNS_14TensorIteratorERKN3c106ScalarES8_ENKUlvE_clEvENKUlvE6_clEvEUlNS5_7complexIdEESC_SC_E0_St5arrayIPcLm4EELi4E23TrivialOffsetCalculatorILi3EjESH_ILi1EjENS0_6memory12LoadWithCastILi3EEENSK_13StoreWithCastILi1EEEEEviT_T0_T2_T3_T4_T5_)
	.align		4
        /*0074*/ 	.word	index@(__assertfail)
	.align		4
        /*0078*/ 	.word	index@(_ZN2at6native18elementwise_kernelILi128ELi4EZNS0_15gpu_kernel_implIZZZNS0_54_GLOBAL__N__d8c5977b_16_LinearAlgebra_cu_7dd49032_297216addr_kernel_cudaERNS_14TensorIteratorERKN3c106ScalarES9_ENKUlvE_clEvENKUlvE6_clEvEUlNS6_7complexIdEESD_SD_E_EEvRNS_18TensorIteratorBaseERKT_EUliE_EEviT1_)
	.align		4
        /*007c*/ 	.word	index@(__assertfail)
	.align		4
        /*0080*/ 	.word	index@(_ZN2at6native27unrolled_elementwise_kernelIZZZNS0_54_GLOBAL__N__d8c5977b_16_LinearAlgebra_cu_7dd49032_297216addr_kernel_cudaERNS_14TensorIteratorERKN3c106ScalarES8_ENKUlvE_clEvENKUlvE6_clEvEUlNS5_7complexIdEESC_SC_E_St5arrayIPcLm4EELi4E23TrivialOffsetCalculatorILi3EjESH_ILi1EjENS0_6memory12LoadWithCastILi3EEENSK_13StoreWithCastILi1EEEEEviT_T0_T2_T3_T4_T5_)
	.align		4
        /*0084*/ 	.word	index@(__assertfail)
	.align		4
        /*0088*/ 	.word	index@(_ZN2at6native18elementwise_kernelILi128ELi4EZNS0_15gpu_kernel_implIZZZNS0_54_GLOBAL__N__d8c5977b_16_LinearAlgebra_cu_7dd49032_297216addr_kernel_cudaERNS_14TensorIteratorERKN3c106ScalarES9_ENKUlvE_clEvENKUlvE5_clEvEUlfffE0_EEvRNS_18TensorIteratorBaseERKT_EUliE_EEviT1_)
	.align		4
        /*008c*/ 	.word	index@(__assertfail)
	.align		4
        /*0090*/ 	.word	index@(_ZN2at6native27unrolled_elementwise_kernelIZZZNS0_54_GLOBAL__N__d8c5977b_16_LinearAlgebra_cu_7dd49032_297216addr_kernel_cudaERNS_14TensorIteratorERKN3c106ScalarES8_ENKUlvE_clEvENKUlvE5_clEvEUlfffE0_St5arrayIPcLm4EELi4E23TrivialOffsetCalculatorILi3EjESF_ILi1EjENS0_6memory12LoadWithCastILi3EEENSI_13StoreWithCastILi1EEEEEviT_T0_T2_T3_T4_T5_)
	.align		4
        /*0094*/ 	.word	index@(__assertfail)
	.align		4
        /*0098*/ 	.word	index@(_ZN2at6native18elementwise_kernelILi128ELi4EZNS0_15gpu_kernel_implIZZZNS0_54_GLOBAL__N__d8c5977b_16_LinearAlgebra_cu_7dd49032_297216addr_kernel_cudaERNS_14TensorIteratorERKN3c106ScalarES9_ENKUlvE_clEvENKUlvE5_clEvEUlfffE_EEvRNS_18TensorIteratorBaseERKT_EUliE_EEviT1_)
	.align		4
        /*009c*/ 	.word	index@(__assertfail)
	.align		4
        /*00a0*/ 	.word	index@(_ZN2at6native27unrolled_elementwise_kernelIZZZNS0_54_GLOBAL__N__d8c5977b_16_LinearAlgebra_cu_7dd49032_297216addr_kernel_cudaERNS_14TensorIteratorERKN3c106ScalarES8_ENKUlvE_clEvENKUlvE5_clEvEUlfffE_St5arrayIPcLm4EELi4E23TrivialOffsetCalculatorILi3EjESF_ILi1EjENS0_6memory12LoadWithCastILi3EEENSI_13StoreWithCastILi1EEEEEviT_T0_T2_T3_T4_T5_)
	.align		4
        /*00a4*/ 	.word	index@(__assertfail)
	.align		4
        /*00a8*/ 	.word	index@(_ZN2at6native18elementwise_kernelILi128ELi4EZNS0_15gpu_kernel_implIZZZNS0_54_GLOBAL__N__d8c5977b_16_LinearAlgebra_cu_7dd49032_297216addr_kernel_cudaERNS_14TensorIteratorERKN3c106ScalarES9_ENKUlvE_clEvENKUlvE4_clEvEUldddE0_EEvRNS_18TensorIteratorBaseERKT_EUliE_EEviT1_)
	.align		4
        /*00ac*/ 	.word	index@(__assertfail)
	.align		4
        /*00b0*/ 	.word	index@(_ZN2at6native27unrolled_elementwise_kernelIZZZNS0_54_GLOBAL__N__d8c5977b_16_LinearAlgebra_cu_7dd49032_297216addr_kernel_cudaERNS_14TensorIteratorERKN3c106ScalarES8_ENKUlvE_clEvENKUlvE4_clEvEUldddE0_St5arrayIPcLm4EELi4E23TrivialOffsetCalculatorILi3EjESF_ILi1EjENS0_6memory12LoadWithCastILi3EEENSI_13StoreWithCastILi1EEEEEviT_T0_T2_T3_T4_T5_)
	.align		4
        /*00b4*/ 	.word	index@(__assertfail)
	.align		4
        /*00b8*/ 	.word	index@(_ZN2at6native18elementwise_kernelILi128ELi4EZNS0_15gpu_kernel_implIZZZNS0_54_GLOBAL__N__d8c5977b_16_LinearAlgebra_cu_7dd49032_297216addr_kernel_cudaERNS_14TensorIteratorERKN3c106ScalarES9_ENKUlvE_clEvENKUlvE4_clEvEUldddE_EEvRNS_18TensorIteratorBaseERKT_EUliE_EEviT1_)
	.align		4
        /*00bc*/ 	.word	index@(__assertfail)
	.align		4
        /*00c0*/ 	.word	index@(_ZN2at6native27unrolled_elementwise_kernelIZZZNS0_54_GLOBAL__N__d8c5977b_16_LinearAlgebra_cu_7dd49032_297216addr_kernel_cudaERNS_14TensorIteratorERKN3c106ScalarES8_ENKUlvE_clEvENKUlvE4_clEvEUldddE_St5arrayIPcLm4EELi4E23TrivialOffsetCalculatorILi3EjESF_ILi1EjENS0_6memory12LoadWithCastILi3EEENSI_13StoreWithCastILi1EEEEEviT_T0_T2_T3_T4_T5_)
	.align		4
        /*00c4*/ 	.word	index@(__assertfail)
	.align		4
        /*00c8*/ 	.word	index@(_ZN2at6native18elementwise_kernelILi128ELi4EZNS0_15gpu_kernel_implIZZZNS0_54_GLOBAL__N__d8c5977b_16_LinearAlgebra_cu_7dd49032_297216addr_kernel_cudaERNS_14TensorIteratorERKN3c106ScalarES9_ENKUlvE_clEvENKUlvE3_clEvEUlsssE0_EEvRNS_18TensorIteratorBaseERKT_EUliE_EEviT1_)
	.align		4
        /*00cc*/ 	.word	index@(__assertfail)
	.align		4
        /*00d0*/ 	.word	index@(_ZN2at6native27unrolled_elementwise_kernelIZZZNS0_54_GLOBAL__N__d8c5977b_16_LinearAlgebra_cu_7dd49032_297216addr_kernel_cudaERNS_14TensorIteratorERKN3c106ScalarES8_ENKUlvE_clEvENKUlvE3_clEvEUlsssE0_St5arrayIPcLm4EELi4E23TrivialOffsetCalculatorILi3EjESF_ILi1EjENS0_6memory12LoadWithCastILi3EEENSI_13StoreWithCastILi1EEEEEviT_T0_T2_T3_T4_T5_)
	.align		4
        /*00d4*/ 	.word	index@(__assertfail)
	.align		4
        /*00d8*/ 	.word	index@(_ZN2at6native18elementwise_kernelILi128ELi4EZNS0_15gpu_kernel_implIZZZNS0_54_GLOBAL__N__d8c5977b_16_LinearAlgebra_cu_7dd49032_297216addr_kernel_cudaERNS_14TensorIteratorERKN3c106ScalarES9_ENKUlvE_clEvENKUlvE3_clEvEUlsssE_EEvRNS_18TensorIteratorBaseERKT_EUliE_EEviT1_)
	.align		4
        /*00dc*/ 	.word	index@(__assertfail)
	.align		4
        /*00e0*/ 	.word	index@(_ZN2at6native27unrolled_elementwise_kernelIZZZNS0_54_GLOBAL__N__d8c5977b_16_LinearAlgebra_cu_7dd49032_297216addr_kernel_cudaERNS_14TensorIteratorERKN3c106ScalarES8_ENKUlvE_clEvENKUlvE3_clEvEUlsssE_St5arrayIPcLm4EELi4E23TrivialOffsetCalculatorILi3EjESF_ILi1EjENS0_6memory12LoadWithCastILi3EEENSI_13StoreWithCastILi1EEEEEviT_T0_T2_T3_T4_T5_)
	.align		4
        /*00e4*/ 	.word	index@(__assertfail)
	.align		4
        /*00e8*/ 	.word	index@(_ZN2at6native18elementwise_kernelILi128ELi4EZNS0_15gpu_kernel_implIZZZNS0_54_GLOBAL__N__d8c5977b_16_LinearAlgebra_cu_7dd49032_297216addr_kernel_cudaERNS_14TensorIteratorERKN3c106ScalarES9_ENKUlvE_clEvENKUlvE2_clEvEUllllE0_EEvRNS_18TensorIteratorBaseERKT_EUliE_EEviT1_)
	.align		4
        /*00ec*/ 	.word	index@(__assertfail)
	.align		4
        /*00f0*/ 	.word	index@(_ZN2at6native27unrolled_elementwise_kernelIZZZNS0_54_GLOBAL__N__d8c5977b_16_LinearAlgebra_cu_7dd49032_297216addr_kernel_cudaERNS_14TensorIteratorERKN3c106ScalarES8_ENKUlvE_clEvENKUlvE2_clEvEUllllE0_St5arrayIPcLm4EELi4E23TrivialOffsetCalculatorILi3EjESF_ILi1EjENS0_6memory12LoadWithCastILi3EEENSI_13StoreWithCastILi1EEEEEviT_T0_T2_T3_T4_T5_)
	.align		4
        /*00f4*/ 	.word	index@(__assertfail)
	.align		4
        /*00f8*/ 	.word	index@(_ZN2at6native18elementwise_kernelILi128ELi4EZNS0_15gpu_kernel_implIZZZNS0_54_GLOBAL__N__d8c5977b_16_LinearAlgebra_cu_7dd49032_297216addr_kernel_cudaERNS_14TensorIteratorERKN3c106ScalarES9_ENKUlvE_clEvENKUlvE2_clEvEUllllE_EEvRNS_18TensorIteratorBaseERKT_EUliE_EEviT1_)
	.align		4
        /*00fc*/ 	.word	index@(__assertfail)
	.align		4
        /*0100*/ 	.word	index@(_ZN2at6native27unrolled_elementwise_kernelIZZZNS0_54_GLOBAL__N__d8c5977b_16_LinearAlgebra_cu_7dd49032_297216addr_kernel_cudaERNS_14TensorIteratorERKN3c106ScalarES8_ENKUlvE_clEvENKUlvE2_clEvEUllllE_St5arrayIPcLm4EELi4E23TrivialOffsetCalculatorILi3EjESF_ILi1EjENS0_6memory12LoadWithCastILi3EEENSI_13StoreWithCastILi1EEEEEviT_T0_T2_T3_T4_T5_)
	.align		4
        /*0104*/ 	.word	index@(__assertfail)
	.align		4
        /*0108*/ 	.word	index@(_ZN2at6native18elementwise_kernelILi128ELi4EZNS0_15gpu_kernel_implIZZZNS0_54_GLOBAL__N__d8c5977b_16_LinearAlgebra_cu_7dd49032_297216addr_kernel_cudaERNS_14TensorIteratorERKN3c106ScalarES9_ENKUlvE_clEvENKUlvE1_clEvEUliiiE0_EEvRNS_18TensorIteratorBaseERKT_EUliE_EEviT1_)
	.align		4
        /*010c*/ 	.word	index@(__assertfail)
	.align		4
        /*0110*/ 	.word	index@(_ZN2at6native27unrolled_elementwise_kernelIZZZNS0_54_GLOBAL__N__d8c5977b_16_LinearAlgebra_cu_7dd49032_297216addr_kernel_cudaERNS_14TensorIteratorERKN3c106ScalarES8_ENKUlvE_clEvENKUlvE1_clEvEUliiiE0_St5arrayIPcLm4EELi4E23TrivialOffsetCalculatorILi3EjESF_ILi1EjENS0_6memory12LoadWithCastILi3EEENSI_13StoreWithCastILi1EEEEEviT_T0_T2_T3_T4_T5_)
	.align		4
        /*0114*/ 	.word	index@(__assertfail)
	.align		4
        /*0118*/ 	.word	index@(_ZN2at6native18elementwise_kernelILi128ELi4EZNS0_15gpu_kernel_implIZZZNS0_54_GLOBAL__N__d8c5977b_16_LinearAlgebra_cu_7dd49032_297216addr_kernel_cudaERNS_14TensorIteratorERKN3c106ScalarES9_ENKUlvE_clEvENKUlvE1_clEvEUliiiE_EEvRNS_18TensorIteratorBaseERKT_EUliE_EEviT1_)
	.align		4
        /*011c*/ 	.word	index@(__assertfail)
	.align		4
        /*0120*/ 	.word	index@(_ZN2at6native27unrolled_elementwise_kernelIZZZNS0_54_GLOBAL__N__d8c5977b_16_LinearAlgebra_cu_7dd49032_297216addr_kernel_cudaERNS_14TensorIteratorERKN3c106ScalarES8_ENKUlvE_clEvENKUlvE1_clEvEUliiiE_St5arrayIPcLm4EELi4E23TrivialOffsetCalculatorILi3EjESF_ILi1EjENS0_6memory12LoadWithCastILi3EEENSI_13StoreWithCastILi1EEEEEviT_T0_T2_T3_T4_T5_)
	.align		4
        /*0124*/ 	.word	index@(__assertfail)
	.align		4
        /*0128*/ 	.word	index@(_ZN2at6native18elementwise_kernelILi128ELi4EZNS0_15gpu_kernel_implIZZZNS0_54_GLOBAL__N__d8c5977b_16_LinearAlgebra_cu_7dd49032_297216addr_kernel_cudaERNS_14TensorIteratorERKN3c106ScalarES9_ENKUlvE_clEvENKUlvE0_clEvEUlaaaE0_EEvRNS_18TensorIteratorBaseERKT_EUliE_EEviT1_)
	.align		4
        /*012c*/ 	.word	index@(__assertfail)
	.align		4
        /*0130*/ 	.word	index@(_ZN2at6native27unrolled_elementwise_kernelIZZZNS0_54_GLOBAL__N__d8c5977b_16_LinearAlgebra_cu_7dd49032_297216addr_kernel_cudaERNS_14TensorIteratorERKN3c106ScalarES8_ENKUlvE_clEvENKUlvE0_clEvEUlaaaE0_St5arrayIPcLm4EELi4E23TrivialOffsetCalculatorILi3EjESF_ILi1EjENS0_6memory12LoadWithCastILi3EEENSI_13StoreWithCastILi1EEEEEviT_T0_T2_T3_T4_T5_)
	.align		4
        /*0134*/ 	.word	index@(__assertfail)
	.align		4
        /*0138*/ 	.word	index@(_ZN2at6native18elementwise_kernelILi128ELi4EZNS0_15gpu_kernel_implIZZZNS0_54_GLOBAL__N__d8c5977b_16_LinearAlgebra_cu_7dd49032_297216addr_kernel_cudaERNS_14TensorIteratorERKN3c106ScalarES9_ENKUlvE_clEvENKUlvE0_clEvEUlaaaE_EEvRNS_18TensorIteratorBaseERKT_EUliE_EEviT1_)
	.align		4
        /*013c*/ 	.word	index@(__assertfail)
	.align		4
        /*0140*/ 	.word	index@(_ZN2at6native27unrolled_elementwise_kernelIZZZNS0_54_GLOBAL__N__d8c5977b_16_LinearAlgebra_cu_7dd49032_297216addr_kernel_cudaERNS_14TensorIteratorERKN3c106ScalarES8_ENKUlvE_clEvENKUlvE0_clEvEUlaaaE_St5arrayIPcLm4EELi4E23TrivialOffsetCalculatorILi3EjESF_ILi1EjENS0_6memory12LoadWithCastILi3EEENSI_13StoreWithCastILi1EEEEEviT_T0_T2_T3_T4_T5_)
	.align		4
        /*0144*/ 	.word	index@(__assertfail)
	.align		4
        /*0148*/ 	.word	index@(_ZN2at6native18elementwise_kernelILi128ELi4EZNS0_15gpu_kernel_implIZZZNS0_54_GLOBAL__N__d8c5977b_16_LinearAlgebra_cu_7dd49032_297216addr_kernel_cudaERNS_14TensorIteratorERKN3c106ScalarES9_ENKUlvE_clEvENKUlvE_clEvEUlhhhE0_EEvRNS_18TensorIteratorBaseERKT_EUliE_EEviT1_)
	.align		4
        /*014c*/ 	.word	index@(__assertfail)
	.align		4
        /*0150*/ 	.word	index@(_ZN2at6native27unrolled_elementwise_kernelIZZZNS0_54_GLOBAL__N__d8c5977b_16_LinearAlgebra_cu_7dd49032_297216addr_kernel_cudaERNS_14TensorIteratorERKN3c106ScalarES8_ENKUlvE_clEvENKUlvE_clEvEUlhhhE0_St5arrayIPcLm4EELi4E23TrivialOffsetCalculatorILi3EjESF_ILi1EjENS0_6memory12LoadWithCastILi3EEENSI_13StoreWithCastILi1EEEEEviT_T0_T2_T3_T4_T5_)
	.align		4
        /*0154*/ 	.word	index@(__assertfail)
	.align		4
        /*0158*/ 	.word	index@(_ZN2at6native18elementwise_kernelILi128ELi4EZNS0_15gpu_kernel_implIZZZNS0_54_GLOBAL__N__d8c5977b_16_LinearAlgebra_cu_7dd49032_297216addr_kernel_cudaERNS_14TensorIteratorERKN3c106ScalarES9_ENKUlvE_clEvENKUlvE_clEvEUlhhhE_EEvRNS_18TensorIteratorBaseERKT_EUliE_EEviT1_)
	.align		4
        /*015c*/ 	.word	index@(__assertfail)
	.align		4
        /*0160*/ 	.word	index@(_ZN2at6native27unrolled_elementwise_kernelIZZZNS0_54_GLOBAL__N__d8c5977b_16_LinearAlgebra_cu_7dd49032_297216addr_kernel_cudaERNS_14TensorIteratorERKN3c106ScalarES8_ENKUlvE_clEvENKUlvE_clEvEUlhhhE_St5arrayIPcLm4EELi4E23TrivialOffsetCalculatorILi3EjESF_ILi1EjENS0_6memory12LoadWithCastILi3EEENSI_13StoreWithCastILi1EEEEEviT_T0_T2_T3_T4_T5_)
	.align		4
        /*0164*/ 	.word	index@(__assertfail)
	.align		4
        /*0168*/ 	.word	index@(_ZN2at6native18elementwise_kernelILi128ELi4EZNS0_15gpu_kernel_implIZNS0_54_GLOBAL__N__d8c5977b_16_LinearAlgebra_cu_7dd49032_297216addr_kernel_cudaERNS_14TensorIteratorERKN3c106ScalarES9_EUlbbbE0_EEvRNS_18TensorIteratorBaseERKT_EUliE_EEviT1_)
	.align		4
        /*016c*/ 	.word	index@(__assertfail)
	.align		4
        /*0170*/ 	.word	index@(_ZN2at6native27unrolled_elementwise_kernelIZNS0_54_GLOBAL__N__d8c5977b_16_LinearAlgebra_cu_7dd49032_297216addr_kernel_cudaERNS_14TensorIteratorERKN3c106ScalarES8_EUlbbbE0_St5arrayIPcLm4EELi4E23TrivialOffsetCalculatorILi3EjESD_ILi1EjENS0_6memory12LoadWithCastILi3EEENSG_13StoreWithCastILi1EEEEEviT_T0_T2_T3_T4_T5_)
	.align		4
        /*0174*/ 	.word	index@(__assertfail)
	.align		4
        /*0178*/ 	.word	index@(_ZN2at6native18elementwise_kernelILi128ELi4EZNS0_15gpu_kernel_implIZNS0_54_GLOBAL__N__d8c5977b_16_LinearAlgebra_cu_7dd49032_297216addr_kernel_cudaERNS_14TensorIteratorERKN3c106ScalarES9_EUlbbbE_EEvRNS_18TensorIteratorBaseERKT_EUliE_EEviT1_)
	.align		4
        /*017c*/ 	.word	index@(__assertfail)
	.align		4
        /*0180*/ 	.word	index@(_ZN2at6native27unrolled_elementwise_kernelIZNS0_54_GLOBAL__N__d8c5977b_16_LinearAlgebra_cu_7dd49032_297216addr_kernel_cudaERNS_14TensorIteratorERKN3c106ScalarES8_EUlbbbE_St5arrayIPcLm4EELi4E23TrivialOffsetCalculatorILi3EjESD_ILi1EjENS0_6memory12LoadWithCastILi3EEENSG_13StoreWithCastILi1EEEEEviT_T0_T2_T3_T4_T5_)
	.align		4
        /*0184*/ 	.word	index@(__assertfail)
	.align		4
        /*0188*/ 	.word	0x00000000
	.align		4
        /*018c*/ 	.word	0xfffffffe
	.align		4
        /*0190*/ 	.word	0x00000000
	.align		4
        /*0194*/ 	.word	0xfffffffd
	.align		4
        /*0198*/ 	.word	0x00000000
	.align		4
        /*019c*/ 	.word	0xfffffffc


//--------------------- .nv.constant4             --------------------------
	.section	.nv.constant4,"a",@progbits
	.align	8
	.align		8
.nv.constant4:
        /*0000*/ 	.dword	__unnamed_1
	.align		8
        /*0008*/ 	.dword	__unnamed_2
	.align		8
        /*0010*/ 	.dword	__unnamed_3
	.align		8
        /*0018*/ 	.dword	__unnamed_4
	.align		8
        /*0020*/ 	.dword	__unnamed_5
	.align		8
        /*0028*/ 	.dword	__unnamed_6
	.align		8
        /*0030*/ 	.dword	__unnamed_7
	.align		8
        /*0038*/ 	.dword	__unnamed_8
	.align		8
        /*0040*/ 	.dword	__unnamed_9
	.align		8
        /*0048*/ 	.dword	__unnamed_10
	.align		8
        /*0050*/ 	.dword	__unnamed_11
	.align		8
        /*0058*/ 	.dword	__unnamed_12
	.align		8
        /*0060*/ 	.dword	__unnamed_13
	.align		8
        /*0068*/ 	.dword	__unnamed_14
	.align		8
        /*0070*/ 	.dword	__unnamed_15
	.align		8
        /*0078*/ 	.dword	__unnamed_16
	.align		8
        /*0080*/ 	.dword	__unnamed_17
	.align		8
        /*0088*/ 	.dword	__unnamed_18
	.align		8
        /*0090*/ 	.dword	__unnamed_19
	.align		8
        /*0098*/ 	.dword	__unnamed_20
	.align		8
        /*00a0*/ 	.dword	__unnamed_21
	.align		8
        /*00a8*/ 	.dword	__unnamed_22
	.align		8
        /*00b0*/ 	.dword	__unnamed_23
	.align		8
        /*00b8*/ 	.dword	__unnamed_24
	.align		8
        /*00c0*/ 	.dword	_ZN52_INTERNAL_d8c5977b_16_LinearAlgebra_cu_7dd49032_29724cuda3std3__45__cpo5beginE
	.align		8
        /*00c8*/ 	.dword	_ZN52_INTERNAL_d8c5977b_16_LinearAlgebra_cu_7dd49032_29724cuda3std3__45__cpo3endE
	.align		8
        /*00d0*/ 	.dword	_ZN52_INTERNAL_d8c5977b_16_LinearAlgebra_cu_7dd49032_29724cuda3std3__45__cpo6cbeginE
	.align		8
        /*00d8*/ 	.dword	_ZN52_INTERNAL_d8c5977b_16_LinearAlgebra_cu_7dd49032_29724cuda3std3__45__cpo4cendE
	.align		8
        /*00e0*/ 	.dword	_ZN52_INTERNAL_d8c5977b_16_LinearAlgebra_cu_7dd49032_29724cuda3std3__45__cpo6rbeginE
	.align		8
        /*00e8*/ 	.dword	_ZN52_INTERNAL_d8c5977b_16_LinearAlgebra_cu_7dd49032_29724cuda3std3__45__cpo4rendE
	.align		8
        /*00f0*/ 	.dword	_ZN52_INTERNAL_d8c5977b_16_LinearAlgebra_cu_7dd49032_29724cuda3std3__45__cpo7crbeginE
	.align		8
        /*00f8*/ 	.dword	_ZN52_INTERNAL_d8c5977b_16_LinearAlgebra_cu_7dd49032_29724cuda3std3__45__cpo5crendE
	.align		8
        /*0100*/ 	.dword	_ZN52_INTERNAL_d8c5977b_16_LinearAlgebra_cu_7dd49032_29724cuda3std3__454_GLOBAL__N__d8c5977b_16_LinearAlgebra_cu_7dd49032_29726ignoreE
	.align		8
        /*0108*/ 	.dword	_ZN52_INTERNAL_d8c5977b_16_LinearAlgebra_cu_7dd49032_29724cuda3std3__419piecewise_constructE
	.align		8
        /*0110*/ 	.dword	_ZN52_INTERNAL_d8c5977b_16_LinearAlgebra_cu_7dd49032_29724cuda3std3__48in_placeE
	.align		8
        /*0118*/ 	.dword	_ZN52_INTERNAL_d8c5977b_16_LinearAlgebra_cu_7dd49032_29724cuda3std3__420unreachable_sentinelE
	.align		8
        /*0120*/ 	.dword	_ZN52_INTERNAL_d8c5977b_16_LinearAlgebra_cu_7dd49032_29724cuda3std3__47nulloptE
	.align		8
        /*0128*/ 	.dword	_ZN52_INTERNAL_d8c5977b_16_LinearAlgebra_cu_7dd49032_29724cuda3std3__48unexpectE
	.align		8
        /*0130*/ 	.dword	_ZN52_INTERNAL_d8c5977b_16_LinearAlgebra_cu_7dd49032_29724cuda3std6ranges3__45__cpo4swapE
	.align		8
        /*0138*/ 	.dword	_ZN52_INTERNAL_d8c5977b_16_LinearAlgebra_cu_7dd49032_29724cuda3std6ranges3__45__cpo9iter_moveE
	.align		8
        /*0140*/ 	.dword	_ZN52_INTERNAL_d8c5977b_16_LinearAlgebra_cu_7dd49032_29724cuda3std6ranges3__45__cpo5beginE
	.align		8
        /*0148*/ 	.dword	_ZN52_INTERNAL_d8c5977b_16_LinearAlgebra_cu_7dd49032_29724cuda3std6ranges3__45__cpo3endE
	.align		8
        /*0150*/ 	.dword	_ZN52_INTERNAL_d8c5977b_16_LinearAlgebra_cu_7dd49032_29724cuda3std6ranges3__45__cpo6cbeginE
	.align		8
        /*0158*/ 	.dword	_ZN52_INTERNAL_d8c5977b_16_LinearAlgebra_cu_7dd49032_29724cuda3std6ranges3__45__cpo4cendE
	.align		8
        /*0160*/ 	.dword	_ZN52_INTERNAL_d8c5977b_16_LinearAlgebra_cu_7dd49032_29724cuda3std6ranges3__45__cpo7advanceE
	.align		8
        /*0168*/ 	.dword	_ZN52_INTERNAL_d8c5977b_16_LinearAlgebra_cu_7dd49032_29724cuda3std6ranges3__45__cpo9iter_swapE
	.align		8
        /*0170*/ 	.dword	_ZN52_INTERNAL_d8c5977b_16_LinearAlgebra_cu_7dd49032_29724cuda3std6ranges3__45__cpo4nextE
	.align		8
        /*0178*/ 	.dword	_ZN52_INTERNAL_d8c5977b_16_LinearAlgebra_cu_7dd49032_29724cuda3std6ranges3__45__cpo4prevE
	.align		8
        /*0180*/ 	.dword	_ZN52_INTERNAL_d8c5977b_16_LinearAlgebra_cu_7dd49032_29724cuda3std6ranges3__45__cpo4dataE
	.align		8
        /*0188*/ 	.dword	_ZN52_INTERNAL_d8c5977b_16_LinearAlgebra_cu_7dd49032_29724cuda3std6ranges3__45__cpo5cdataE
	.align		8
        /*0190*/ 	.dword	_ZN52_INTERNAL_d8c5977b_16_LinearAlgebra_cu_7dd49032_29724cuda3std6ranges3__45__cpo4sizeE
	.align		8
        /*0198*/ 	.dword	_ZN52_INTERNAL_d8c5977b_16_LinearAlgebra_cu_7dd49032_29724cuda3std6ranges3__45__cpo5ssizeE
	.align		8
        /*01a0*/ 	.dword	_ZN52_INTERNAL_d8c5977b_16_LinearAlgebra_cu_7dd49032_29724cuda3std6ranges3__45__cpo8distanceE
	.align		8
        /*01a8*/ 	.dword	_ZN52_INTERNAL_d8c5977b_16_LinearAlgebra_cu_7dd49032_29726thrust23THRUST_300001_SM_900_NS8cuda_cub3parE
	.align		8
        /*01b0*/ 	.dword	_ZN52_INTERNAL_d8c5977b_16_LinearAlgebra_cu_7dd49032_29726thrust23THRUST_300001_SM_900_NS8cuda_cub10par_nosyncE
	.align		8
        /*01b8*/ 	.dword	_ZN52_INTERNAL_d8c5977b_16_LinearAlgebra_cu_7dd49032_29726thrust23THRUST_300001_SM_900_NS6system6detail10sequential3seqE
	.align		8
        /*01c0*/ 	.dword	_ZN52_INTERNAL_d8c5977b_16_LinearAlgebra_cu_7dd49032_29726thrust23THRUST_300001_SM_900_NS12placeholders2_1E
	.align		8
        /*01c8*/ 	.dword	_ZN52_INTERNAL_d8c5977b_16_LinearAlgebra_cu_7dd49032_29726thrust23THRUST_300001_SM_900_NS12placeholders2_2E
	.align		8
        /*01d0*/ 	.dword	_ZN52_INTERNAL_d8c5977b_16_LinearAlgebra_cu_7dd49032_29726thrust23THRUST_300001_SM_900_NS12placeholders2_3E
	.align		8
        /*01d8*/ 	.dword	_ZN52_INTERNAL_d8c5977b_16_LinearAlgebra_cu_7dd49032_29726thrust23THRUST_300001_SM_900_NS12placeholders2_4E
	.align		8
        /*01e0*/ 	.dword	_ZN52_INTERNAL_d8c5977b_16_LinearAlgebra_cu_7dd49032_29726thrust23THRUST_300001_SM_900_NS12placeholders2_5E
	.align		8
        /*01e8*/ 	.dword	_ZN52_INTERNAL_d8c5977b_16_LinearAlgebra_cu_7dd49032_29726thrust23THRUST_300001_SM_900_NS12placeholders2_6E
	.align		8
        /*01f0*/ 	.dword	_ZN52_INTERNAL_d8c5977b_16_LinearAlgebra_cu_7dd49032_29726thrust23THRUST_300001_SM_900_NS12placeholders2_7E
	.align		8
        /*01f8*/ 	.dword	_ZN52_INTERNAL_d8c5977b_16_LinearAlgebra_cu_7dd49032_29726thrust23THRUST_300001_SM_900_NS12placeholders2_8E
	.align		8
        /*0200*/ 	.dword	_ZN52_INTERNAL_d8c5977b_16_LinearAlgebra_cu_7dd49032_29726thrust23THRUST_300001_SM_900_NS12placeholders2_9E
	.align		8
        /*0208*/ 	.dword	_ZN52_INTERNAL_d8c5977b_16_LinearAlgebra_cu_7dd49032_29726thrust23THRUST_300001_SM_900_NS12placeholders3_10E
	.align		8
        /*0210*/ 	.dword	_ZN52_INTERNAL_d8c5977b_16_LinearAlgebra_cu_7dd49032_29726thrust23THRUST_300001_SM_900_NS3seqE
	.align		8
        /*0218*/ 	.dword	$str$5
	.align		8
        /*0220*/ 	.dword	$str$6
	.align		8
        /*0228*/ 	.dword	__assertfail


//--------------------- .text._ZN3cub17CUB_300001_SM_9006detail11EmptyKernelIvEEvv --------------------------
	.section	.text._ZN3cub17CUB_300001_SM_9006detail11EmptyKernelIvEEvv,"ax",@progbits
	.align	128
        .global         _ZN3cub17CUB_300001_SM_9006detail11EmptyKernelIvEEvv
        .type           _ZN3cub17CUB_300001_SM_9006detail11EmptyKernelIvEEvv,@function
        .size           _ZN3cub17CUB_300001_SM_9006detail11EmptyKernelIvEEvv,(.L_x_24083 - _ZN3cub17CUB_300001_SM_9006detail11EmptyKernelIvEEvv)
        .other          _ZN3cub17CUB_300001_SM_9006detail11EmptyKernelIvEEvv,@"STO_CUDA_ENTRY STV_DEFAULT"
_ZN3cub17CUB_300001_SM_9006detail11EmptyKernelIvEEvv:
.text._ZN3cub17CUB_300001_SM_9006detail11EmptyKernelIvEEvv:
[----:B------:R-:W-:Y:S01]  /*0000*/  LDC R1, c[0x0][0x28] ;  /* 0x00000a00ff017b82 */ /* 0x000fe20000000800 */
[----:B------:R-:W-:Y:S05]  /*0010*/  EXIT ;  /* 0x000000000000794d */ /* 0x000fea0003800000 */
.L_x_0:
[----:B------:R-:W-:-:S00]  /*0020*/  BRA `(.L_x_0) ;  /* 0xfffffffc00fc7947 */ /* 0x000fc0000383ffff */
[----:B------:R-:W-:-:S00]  /*0030*/  NOP ;  /* 0x0000000000007918 */ /* 0x000fc00000000000 */
        /* <DEDUP_REMOVED lines=12> */
.L_x_24083:


//--------------------- .text._ZN2at6native54_GLOBAL__N__d8c5977b_16_LinearAlgebra_cu_7dd49032_297219_elementwise_kernelILi128ELi8EZNS1_25unpack_pivots_cuda_kernelERNS_14TensorIteratorEllEUliE_EEviT1_ --------------------------
	.section	.text._ZN2at6native54_GLOBAL__N__d8c5977b_16_LinearAlgebra_cu_7dd49032_297219_elementwise_kernelILi128ELi8EZNS1_25unpack_pivots_cuda_kernelERNS_14TensorIteratorEllEUliE_EEviT1_,"ax",@progbits
	.align	128
.text._ZN2at6native54_GLOBAL__N__d8c5977b_16_LinearAlgebra_cu_7dd49032_297219_elementwise_kernelILi128ELi8EZNS1_25unpack_pivots_cuda_kernelERNS_14TensorIteratorEllEUliE_EEviT1_:
        .type           _ZN2at6native54_GLOBAL__N__d8c5977b_16_LinearAlgebra_cu_7dd49032_297219_elementwise_kernelILi128ELi8EZNS1_25unpack_pivots_cuda_kernelERNS_14TensorIteratorEllEUliE_EEviT1_,@function
        .size           _ZN2at6native54_GLOBAL__N__d8c5977b_16_LinearAlgebra_cu_7dd49032_297219_elementwise_kernelILi128ELi8EZNS1_25unpack_pivots_cuda_kernelERNS_14TensorIteratorEllEUliE_EEviT1_,(.L_x_24082 - _ZN2at6native54_GLOBAL__N__d8c5977b_16_LinearAlgebra_cu_7dd49032_297219_elementwise_kernelILi128ELi8EZNS1_25unpack_pivots_cuda_kernelERNS_14TensorIteratorEllEUliE_EEviT1_)
        .other          _ZN2at6native54_GLOBAL__N__d8c5977b_16_LinearAlgebra_cu_7dd49032_297219_elementwise_kernelILi128ELi8EZNS1_25unpack_pivots_cuda_kernelERNS_14TensorIteratorEllEUliE_EEviT1_,@"STO_CUDA_ENTRY STV_DEFAULT"
_ZN2at6native54_GLOBAL__N__d8c5977b_16_LinearAlgebra_cu_7dd49032_297219_elementwise_kernelILi128ELi8EZNS1_25unpack_pivots_cuda_kernelERNS_14TensorIteratorEllEUliE_EEviT1_:
[----:B------:R-:W-:Y:S01]  /*0000*/  LDC R1, c[0x0][0x28] ;  /* 0x00000a00ff017b82 */ /* 0x000fe20000000800 */
[----:B------:R-:W0:Y:S01]  /*0010*/  S2R R3, SR_CTAID.X ;  /* 0x0000000000037919 */ /* 0x000e220000002500 */
[----:B------:R-:W-:Y:S01]  /*0020*/  ULDC UR6, c[0x0][0x210] ;  /* 0x0000840000067ab9 */ /* 0x000fe20000000800 */
[----:B------:R-:W-:Y:S01]  /*0030*/  ULDC.64 UR4, c[0x0][0x208] ;  /* 0x0000820000047ab9 */ /* 0x000fe20000000a00 */
[----:B------:R-:W-:Y:S01]  /*0040*/  BSSY B0, `(.L_x_1) ;  /* 0x000019e000007945 */ /* 0x000fe20003800000 */
[----:B------:R-:W0:Y:S02]  /*0050*/  S2R R0, SR_TID.X ;  /* 0x0000000000007919 */ /* 0x000e240000002100 */
[----:B0-----:R-:W-:-:S04]  /*0060*/  LEA R3, R3, R0, 0xa ;  /* 0x0000000003037211 */ /* 0x001fc800078e50ff */
[----:B------:R-:W-:-:S13]  /*0070*/  ISETP.GE.AND P0, PT, R3, UR6, PT ;  /* 0x0000000603007c0c */ /* 0x000fda000bf06270 */
[----:B------:R-:W-:Y:S05]  /*0080*/  @P0 BRA `(.L_x_2) ;  /* 0x0000001800640947 */ /* 0x000fea0003800000 */
[----:B------:R-:W0:Y:S01]  /*0090*/  LDC R0, c[0x0][0x218] ;  /* 0x00008600ff007b82 */ /* 0x000e220000000800 */
[----:B------:R-:W-:Y:S01]  /*00a0*/  HFMA2.MMA R4, -RZ, RZ, 0, 0 ;  /* 0x00000000ff047435 */ /* 0x000fe200000001ff */
[----:B------:R-:W-:Y:S01]  /*00b0*/  IMAD.MOV.U32 R2, RZ, RZ, RZ ;  /* 0x000000ffff027224 */ /* 0x000fe200078e00ff */
[----:B0-----:R-:W-:-:S13]  /*00c0*/  ISETP.NE.AND P0, PT, R0, RZ, PT ;  /* 0x000000ff0000720c */ /* 0x001fda0003f05270 */
[----:B------:R-:W-:Y:S05]  /*00d0*/  @!P0 BRA `(.L_x_3) ;  /* 0x0000001000a88947 */ /* 0x000fea0003800000 */
[----:B------:R-:W-:Y:S01]  /*00e0*/  IMAD.MOV.U32 R2, RZ, RZ, RZ ;  /* 0x000000ffff027224 */ /* 0x000fe200078e00ff */
[----:B------:R-:W-:Y:S01]  /*00f0*/  ULDC.64 UR8, c[0x0][0x220] ;  /* 0x0000880000087ab9 */ /* 0x000fe20000000a00 */
[----:B------:R-:W-:Y:S01]  /*0100*/  ISETP.NE.AND P0, PT, R0, 0x1, PT ;  /* 0x000000010000780c */ /* 0x000fe20003f05270 */
[----:B------:R-:W-:Y:S01]  /*0110*/  ULDC UR7, c[0x0][0x21c] ;  /* 0x0000870000077ab9 */ /* 0x000fe20000000800 */
[----:B------:R-:W-:-:S05]  /*0120*/  IMAD.HI.U32 R6, R3, UR8, R2 ;  /* 0x0000000803067c27 */ /* 0x000fca000f8e0002 */
[----:B------:R-:W-:Y:S01]  /*0130*/  SHF.R.U32.HI R7, RZ, UR9, R6 ;  /* 0x00000009ff077c19 */ /* 0x000fe20008011606 */
[----:B------:R-:W-:-:S03]  /*0140*/  ULDC.64 UR8, c[0x0][0x348] ;  /* 0x0000d20000087ab9 */ /* 0x000fc60000000a00 */
[----:B------:R-:W-:-:S05]  /*0150*/  IADD3 R2, -R7, RZ, RZ ;  /* 0x000000ff07027210 */ /* 0x000fca0007ffe1ff */
[----:B------:R-:W-:-:S04]  /*0160*/  IMAD R2, R2, UR7, R3 ;  /* 0x0000000702027c24 */ /* 0x000fc8000f8e0203 */
[C---:B------:R-:W-:Y:S02]  /*0170*/  IMAD R4, R2.reuse, UR8, RZ ;  /* 0x0000000802047c24 */ /* 0x040fe4000f8e02ff */
[----:B------:R-:W-:Y:S01]  /*0180*/  IMAD R2, R2, UR9, RZ ;  /* 0x0000000902027c24 */ /* 0x000fe2000f8e02ff */
[----:B------:R-:W-:Y:S06]  /*0190*/  @!P0 BRA `(.L_x_3) ;  /* 0x0000001000788947 */ /* 0x000fec0003800000 */
[----:B------:R-:W-:Y:S01]  /*01a0*/  IMAD.MOV.U32 R6, RZ, RZ, RZ ;  /* 0x000000ffff067224 */ /* 0x000fe200078e00ff */
[----:B------:R-:W-:Y:S01]  /*01b0*/  ULDC.64 UR8, c[0x0][0x228] ;  /* 0x00008a0000087ab9 */ /* 0x000fe20000000a00 */
[----:B------:R-:W-:Y:S01]  /*01c0*/  ULDC UR7, c[0x0][0x230] ;  /* 0x00008c0000077ab9 */ /* 0x000fe20000000800 */
[----:B------:R-:W-:Y:S01]  /*01d0*/  ISETP.NE.AND P0, PT, R0, 0x2, PT ;  /* 0x000000020000780c */ /* 0x000fe20003f05270 */
[----:B------:R-:W-:-:S05]  /*01e0*/  IMAD.HI.U32 R8, R7, UR9, R6 ;  /* 0x0000000907087c27 */ /* 0x000fca000f8e0006 */
[----:B------:R-:W-:-:S04]  /*01f0*/  SHF.R.U32.HI R9, RZ, UR7, R8 ;  /* 0x00000007ff097c19 */ /* 0x000fc80008011608 */
[----:B------:R-:W-:-:S05]  /*0200*/  IADD3 R5, -R9, RZ, RZ ;  /* 0x000000ff09057210 */ /* 0x000fca0007ffe1ff */
[----:B------:R-:W-:Y:S01]  /*0210*/  IMAD R7, R5, UR8, R7 ;  /* 0x0000000805077c24 */ /* 0x000fe2000f8e0207 */
[----:B------:R-:W-:-:S03]  /*0220*/  ULDC.64 UR8, c[0x0][0x350] ;  /* 0x0000d40000087ab9 */ /* 0x000fc60000000a00 */
[C---:B------:R-:W-:Y:S02]  /*0230*/  IMAD R4, R7.reuse, UR8, R4 ;  /* 0x0000000807047c24 */ /* 0x040fe4000f8e0204 */
[----:B------:R-:W-:Y:S01]  /*0240*/  IMAD R2, R7, UR9, R2 ;  /* 0x0000000907027c24 */ /* 0x000fe2000f8e0202 */
[----:B------:R-:W-:Y:S06]  /*0250*/  @!P0 BRA `(.L_x_3) ;  /* 0x0000001000488947 */ /* 0x000fec0003800000 */
        /* <DEDUP_REMOVED lines=9> */
[C---:B------:R-:W-:Y:S02]  /*02f0*/  IMAD R4, R9.reuse, UR8, R4 ;  /* 0x0000000809047c24 */ /* 0x040fe4000f8e0204 */
[----:B------:R-:W-:Y:S01]  /*0300*/  IMAD R2, R9, UR9, R2 ;  /* 0x0000000909027c24 */ /* 0x000fe2000f8e0202 */
        /* <DEDUP_REMOVED lines=255> */
[----:B------:R-:W-:Y:S02]  /*1300*/  ULDC UR7, c[0x0][0x33c] ;  /* 0x0000cf0000077ab9 */ /* 0x000fe40000000800 */
[----:B------:R-:W-:-:S05]  /*1310*/  IMAD.HI.U32 R0, R9, UR8, R8 ;  /* 0x0000000809007c27 */ /* 0x000fca000f8e0008 */
[----:B------:R-:W-:Y:S01]  /*1320*/  SHF.R.U32.HI R0, RZ, UR9, R0 ;  /* 0x00000009ff007c19 */ /* 0x000fe20008011600 */
[----:B------:R-:W-:-:S03]  /*1330*/  ULDC.64 UR8, c[0x0][0x408] ;  /* 0x0001020000087ab9 */ /* 0x000fc60000000a00 */
[----:B------:R-:W-:-:S05]  /*1340*/  IADD3 R5, -R0, RZ, RZ ;  /* 0x000000ff00057210 */ /* 0x000fca0007ffe1ff */
[----:B------:R-:W-:-:S04]  /*1350*/  IMAD R9, R5, UR7, R9 ;  /* 0x0000000705097c24 */ /* 0x000fc8000f8e0209 */
[C---:B------:R-:W-:Y:S02]  /*1360*/  IMAD R4, R9.reuse, UR8, R4 ;  /* 0x0000000809047c24 */ /* 0x040fe4000f8e0204 */
[----:B------:R-:W-:-:S07]  /*1370*/  IMAD R2, R9, UR9, R2 ;  /* 0x0000000909027c24 */ /* 0x000fce000f8e0202 */
.L_x_3:
[----:B------:R-:W0:Y:S02]  /*1380*/  LDC.64 R6, c[0x0][0x420] ;  /* 0x00010800ff067b82 */ /* 0x000e240000000a00 */
[----:B0-----:R-:W-:-:S04]  /*1390*/  ISETP.GE.U32.AND P0, PT, R6, 0x1, PT ;  /* 0x000000010600780c */ /* 0x001fc80003f06070 */
[----:B------:R-:W-:-:S13]  /*13a0*/  ISETP.GE.AND.EX P0, PT, R7, RZ, PT, P0 ;  /* 0x000000ff0700720c */ /* 0x000fda0003f06300 */
[----:B------:R-:W-:Y:S05]  /*13b0*/  @!P0 BRA `(.L_x_4) ;  /* 0x0000000400948947 */ /* 0x000fea0003800000 */
[----:B------:R-:W-:Y:S01]  /*13c0*/  ISETP.GT.U32.AND P0, PT, R6, 0x1, PT ;  /* 0x000000010600780c */ /* 0x000fe20003f04070 */
[----:B------:R-:W-:Y:S01]  /*13d0*/  ULDC.64 UR8, c[0x0][0x410] ;  /* 0x0001040000087ab9 */ /* 0x000fe20000000a00 */
[----:B------:R-:W-:Y:S02]  /*13e0*/  CS2R R12, SRZ ;  /* 0x00000000000c7805 */ /* 0x000fe4000001ff00 */
[----:B------:R-:W-:-:S04]  /*13f0*/  ISETP.GT.AND.EX P0, PT, R7, RZ, PT, P0 ;  /* 0x000000ff0700720c */ /* 0x000fc80003f04300 */
[----:B------:R-:W-:Y:S02]  /*1400*/  SEL R17, R6, 0x1, P0 ;  /* 0x0000000106117807 */ /* 0x000fe40000000000 */
[----:B------:R-:W-:Y:S02]  /*1410*/  SEL R16, R7, RZ, P0 ;  /* 0x000000ff07107207 */ /* 0x000fe40000000000 */
[C---:B------:R-:W-:Y:S02]  /*1420*/  IADD3 R5, P2, R17.reuse, -0x1, RZ ;  /* 0xffffffff11057810 */ /* 0x040fe40007f5e0ff */
[----:B------:R-:W-:Y:S02]  /*1430*/  LOP3.LUT R0, R17, 0x3, RZ, 0xc0, !PT ;  /* 0x0000000311007812 */ /* 0x000fe400078ec0ff */
[----:B------:R-:W-:Y:S02]  /*1440*/  ISETP.GE.U32.AND P1, PT, R5, 0x3, PT ;  /* 0x000000030500780c */ /* 0x000fe40003f26070 */
[----:B------:R-:W-:-:S02]  /*1450*/  IADD3.X R5, R16, -0x1, RZ, P2, !PT ;  /* 0xffffffff10057810 */ /* 0x000fc400017fe4ff */
[----:B------:R-:W-:Y:S02]  /*1460*/  IADD3 R4, P2, R4, UR8, RZ ;  /* 0x0000000804047c10 */ /* 0x000fe4000ff5e0ff */
[----:B------:R-:W-:Y:S02]  /*1470*/  ISETP.GE.U32.AND.EX P1, PT, R5, RZ, PT, P1 ;  /* 0x000000ff0500720c */ /* 0x000fe40003f26110 */
[----:B------:R-:W-:Y:S01]  /*1480*/  ISETP.NE.U32.AND P0, PT, R0, RZ, PT ;  /* 0x000000ff0000720c */ /* 0x000fe20003f05070 */
[----:B------:R-:W-:-:S03]  /*1490*/  IMAD.X R5, RZ, RZ, UR9, P2 ;  /* 0x00000009ff057e24 */ /* 0x000fc600090e06ff */
[----:B------:R-:W-:-:S07]  /*14a0*/  ISETP.NE.AND.EX P0, PT, RZ, RZ, PT, P0 ;  /* 0x000000ffff00720c */ /* 0x000fce0003f05300 */
[----:B------:R-:W-:Y:S06]  /*14b0*/  @!P1 BRA `(.L_x_5) ;  /* 0x0000000000c89947 */ /* 0x000fec0003800000 */
[----:B------:R-:W-:Y:S01]  /*14c0*/  ULDC.64 UR8, c[0x0][0x418] ;  /* 0x0001060000087ab9 */ /* 0x000fe20000000a00 */
[----:B------:R-:W-:Y:S02]  /*14d0*/  IADD3 R14, P4, R4, 0x10, RZ ;  /* 0x00000010040e7810 */ /* 0x000fe40007f9e0ff */
[----:B------:R-:W-:Y:S02]  /*14e0*/  CS2R R12, SRZ ;  /* 0x00000000000c7805 */ /* 0x000fe4000001ff00 */
[----:B------:R-:W-:Y:S02]  /*14f0*/  IADD3 R6, P2, R2, UR8, RZ ;  /* 0x0000000802067c10 */ /* 0x000fe4000ff5e0ff */
[----:B------:R-:W-:Y:S01]  /*1500*/  IADD3 R17, P1, R0, -R17, RZ ;  /* 0x8000001100117210 */ /* 0x000fe20007f3e0ff */
[----:B------:R-:W-:Y:S01]  /*1510*/  IMAD.X R15, RZ, RZ, R5, P4 ;  /* 0x000000ffff0f7224 */ /* 0x000fe200020e0605 */
[----:B------:R-:W-:Y:S02]  /*1520*/  IADD3 R6, P3, R6, 0x8, RZ ;  /* 0x0000000806067810 */ /* 0x000fe40007f7e0ff */
[----:B------:R-:W-:-:S02]  /*1530*/  IADD3.X R16, RZ, ~R16, RZ, P1, !PT ;  /* 0x80000010ff107210 */ /* 0x000fc40000ffe4ff */
[----:B------:R-:W-:-:S09]  /*1540*/  IADD3.X R7, RZ, UR9, RZ, P3, P2 ;  /* 0x00000009ff077c10 */ /* 0x000fd20009fe44ff */
.L_x_6:
[----:B0-----:R-:W2:Y:S01]  /*1550*/  LDG.E.CONSTANT R8, desc[UR4][R6.64+-0x8] ;  /* 0xfffff80406087981 */ /* 0x001ea2000c1e9900 */
[----:B------:R-:W-:-:S03]  /*1560*/  MOV R9, R15 ;  /* 0x0000000f00097202 */ /* 0x000fc60000000f00 */
[----:B------:R-:W3:Y:S01]  /*1570*/  LDG.E.CONSTANT R10, desc[UR4][R6.64+-0x4] ;  /* 0xfffffc04060a7981 */ /* 0x000ee2000c1e9900 */
[----:B--2---:R-:W-:Y:S01]  /*1580*/  IADD3 R19, R8, -0x1, RZ ;  /* 0xffffffff08137810 */ /* 0x004fe20007ffe0ff */
[----:B------:R-:W-:Y:S02]  /*1590*/  IMAD.MOV.U32 R8, RZ, RZ, R14 ;  /* 0x000000ffff087224 */ /* 0x000fe400078e000e */
[----:B------:R-:W2:Y:S02]  /*15a0*/  LDG.E.CONSTANT R14, desc[UR4][R6.64] ;  /* 0x00000004060e7981 */ /* 0x000ea4000c1e9900 */
[----:B------:R-:W-:Y:S02]  /*15b0*/  IMAD.WIDE R18, R19, 0x8, R4 ;  /* 0x0000000813127825 */ /* 0x000fe400078e0204 */
[----:B------:R-:W4:Y:S04]  /*15c0*/  LDG.E.64 R22, desc[UR4][R8.64+-0x10] ;  /* 0xfffff00408167981 */ /* 0x000f28000c1e1b00 */
[----:B------:R-:W5:Y:S01]  /*15d0*/  LDG.E.64 R20, desc[UR4][R18.64] ;  /* 0x0000000412147981 */ /* 0x000f62000c1e1b00 */
[----:B---3--:R-:W-:-:S04]  /*15e0*/  VIADD R11, R10, 0xffffffff ;  /* 0xffffffff0a0b7836 */ /* 0x008fc80000000000 */
[----:B------:R-:W-:Y:S01]  /*15f0*/  IMAD.WIDE R10, R11, 0x8, R4 ;  /* 0x000000080b0a7825 */ /* 0x000fe200078e0204 */
[----:B-----5:R-:W-:Y:S04]  /*1600*/  STG.E.64 desc[UR4][R8.64+-0x10], R20 ;  /* 0xfffff01408007986 */ /* 0x020fe8000c101b04 */
[----:B----4-:R0:W-:Y:S04]  /*1610*/  STG.E.64 desc[UR4][R18.64], R22 ;  /* 0x0000001612007986 */ /* 0x0101e8000c101b04 */
[----:B------:R-:W3:Y:S04]  /*1620*/  LDG.E.64 R24, desc[UR4][R10.64] ;  /* 0x000000040a187981 */ /* 0x000ee8000c1e1b00 */
[----:B------:R-:W4:Y:S01]  /*1630*/  LDG.E.64 R26, desc[UR4][R8.64+-0x8] ;  /* 0xfffff804081a7981 */ /* 0x000f22000c1e1b00 */
[----:B--2---:R-:W-:-:S03]  /*1640*/  IADD3 R15, R14, -0x1, RZ ;  /* 0xffffffff0e0f7810 */ /* 0x004fc60007ffe0ff */
[----:B0-----:R-:W2:Y:S02]  /*1650*/  LDG.E.CONSTANT R22, desc[UR4][R6.64+0x4] ;  /* 0x0000040406167981 */ /* 0x001ea4000c1e9900 */
[----:B------:R-:W-:Y:S02]  /*1660*/  IMAD.WIDE R14, R15, 0x8, R4 ;  /* 0x000000080f0e7825 */ /* 0x000fe400078e0204 */
[----:B---3--:R-:W-:Y:S04]  /*1670*/  STG.E.64 desc[UR4][R8.64+-0x8], R24 ;  /* 0xfffff81808007986 */ /* 0x008fe8000c101b04 */
[----:B----4-:R0:W-:Y:S04]  /*1680*/  STG.E.64 desc[UR4][R10.64], R26 ;  /* 0x0000001a0a007986 */ /* 0x0101e8000c101b04 */
[----:B------:R-:W3:Y:S04]  /*1690*/  LDG.E.64 R28, desc[UR4][R14.64] ;  /* 0x000000040e1c7981 */ /* 0x000ee8000c1e1b00 */
[----:B------:R-:W4:Y:S01]  /*16a0*/  LDG.E.64 R20, desc[UR4][R8.64] ;  /* 0x0000000408147981 */ /* 0x000f22000c1e1b00 */
[----:B--2---:R-:W-:-:S04]  /*16b0*/  VIADD R19, R22, 0xffffffff ;  /* 0xffffffff16137836 */ /* 0x004fc80000000000 */
[----:B------:R-:W-:Y:S01]  /*16c0*/  IMAD.WIDE R18, R19, 0x8, R4 ;  /* 0x0000000813127825 */ /* 0x000fe200078e0204 */
[----:B---3--:R-:W-:Y:S04]  /*16d0*/  STG.E.64 desc[UR4][R8.64], R28 ;  /* 0x0000001c08007986 */ /* 0x008fe8000c101b04 */
[----:B----4-:R1:W-:Y:S04]  /*16e0*/  STG.E.64 desc[UR4][R14.64], R20 ;  /* 0x000000140e007986 */ /* 0x0103e8000c101b04 */
[----:B0-----:R-:W2:Y:S04]  /*16f0*/  LDG.E.64 R10, desc[UR4][R18.64] ;  /* 0x00000004120a7981 */ /* 0x001ea8000c1e1b00 */
[----:B------:R-:W3:Y:S01]  /*1700*/  LDG.E.64 R22, desc[UR4][R8.64+0x8] ;  /* 0x0000080408167981 */ /* 0x000ee2000c1e1b00 */
[----:B------:R-:W-:-:S04]  /*1710*/  IADD3 R12, P1, R12, 0x4, RZ ;  /* 0x000000040c0c7810 */ /* 0x000fc80007f3e0ff */
[----:B------:R-:W-:Y:S02]  /*1720*/  IADD3 R24, P2, R12, R17, RZ ;  /* 0x000000110c187210 */ /* 0x000fe40007f5e0ff */
[----:B------:R-:W-:Y:S02]  /*1730*/  IADD3.X R13, RZ, R13, RZ, P1, !PT ;  /* 0x0000000dff0d7210 */ /* 0x000fe40000ffe4ff */
[----:B------:R-:W-:-:S03]  /*1740*/  ISETP.NE.U32.AND P1, PT, R24, RZ, PT ;  /* 0x000000ff1800720c */ /* 0x000fc60003f25070 */
[----:B------:R-:W-:-:S05]  /*1750*/  IMAD.X R24, R13, 0x1, R16, P2 ;  /* 0x000000010d187824 */ /* 0x000fca00010e0610 */
[----:B------:R-:W-:Y:S02]  /*1760*/  ISETP.NE.AND.EX P1, PT, R24, RZ, PT, P1 ;  /* 0x000000ff1800720c */ /* 0x000fe40003f25310 */
[----:B-1----:R-:W-:Y:S02]  /*1770*/  IADD3 R14, P3, R8, 0x20, RZ ;  /* 0x00000020080e7810 */ /* 0x002fe40007f7e0ff */
[----:B------:R-:W-:-:S03]  /*1780*/  IADD3 R6, P2, R6, 0x10, RZ ;  /* 0x0000001006067810 */ /* 0x000fc60007f5e0ff */
[----:B------:R-:W-:Y:S01]  /*1790*/  IMAD.X R15, RZ, RZ, R9, P3 ;  /* 0x000000ffff0f7224 */ /* 0x000fe200018e0609 */
[----:B------:R-:W-:Y:S01]  /*17a0*/  IADD3.X R7, RZ, R7, RZ, P2, !PT ;  /* 0x00000007ff077210 */ /* 0x000fe200017fe4ff */
[----:B--2---:R0:W-:Y:S04]  /*17b0*/  STG.E.64 desc[UR4][R8.64+0x8], R10 ;  /* 0x0000080a08007986 */ /* 0x0041e8000c101b04 */
[----:B---3--:R0:W-:Y:S01]  /*17c0*/  STG.E.64 desc[UR4][R18.64], R22 ;  /* 0x0000001612007986 */ /* 0x0081e2000c101b04 */
[----:B------:R-:W-:Y:S05]  /*17d0*/  @P1 BRA `(.L_x_6) ;  /* 0xfffffffc005c1947 */ /* 0x000fea000383ffff */
.L_x_5:
[----:B------:R-:W-:Y:S05]  /*17e0*/  @!P0 BRA `(.L_x_4) ;  /* 0x0000000000888947 */ /* 0x000fea0003800000 */
[----:B------:R-:W-:Y:S02]  /*17f0*/  ULDC.64 UR8, c[0x0][0x418] ;  /* 0x0001060000087ab9 */ /* 0x000fe40000000a00 */
[----:B0-----:R-:W-:-:S04]  /*1800*/  IADD3 R9, P0, R2, UR8, RZ ;  /* 0x0000000802097c10 */ /* 0x001fc8000ff1e0ff */
[----:B------:R-:W-:Y:S02]  /*1810*/  IADD3.X R2, RZ, UR9, RZ, P0, !PT ;  /* 0x00000009ff027c10 */ /* 0x000fe400087fe4ff */
[----:B------:R-:W-:-:S04]  /*1820*/  LEA R8, P0, R12, R9, 0x2 ;  /* 0x000000090c087211 */ /* 0x000fc800078010ff */
[----:B------:R-:W-:-:S05]  /*1830*/  LEA.HI.X R9, R12, R2, R13, 0x2, P0 ;  /* 0x000000020c097211 */ /* 0x000fca00000f140d */
[----:B------:R-:W2:Y:S01]  /*1840*/  LDG.E.CONSTANT R2, desc[UR4][R8.64] ;  /* 0x0000000408027981 */ /* 0x000ea2000c1e9900 */
[----:B------:R-:W-:-:S04]  /*1850*/  LEA R6, P0, R12, R4, 0x3 ;  /* 0x000000040c067211 */ /* 0x000fc800078018ff */
[----:B------:R-:W-:-:S05]  /*1860*/  LEA.HI.X R7, R12, R5, R13, 0x3, P0 ;  /* 0x000000050c077211 */ /* 0x000fca00000f1c0d */
[----:B------:R-:W3:Y:S01]  /*1870*/  LDG.E.64 R12, desc[UR4][R6.64] ;  /* 0x00000004060c7981 */ /* 0x000ee2000c1e1b00 */
[----:B--2---:R-:W-:-:S04]  /*1880*/  VIADD R11, R2, 0xffffffff ;  /* 0xffffffff020b7836 */ /* 0x004fc80000000000 */
[----:B------:R-:W-:-:S05]  /*1890*/  IMAD.WIDE R10, R11, 0x8, R4 ;  /* 0x000000080b0a7825 */ /* 0x000fca00078e0204 */
[----:B------:R-:W2:Y:S01]  /*18a0*/  LDG.E.64 R14, desc[UR4][R10.64] ;  /* 0x000000040a0e7981 */ /* 0x000ea2000c1e1b00 */
[----:B------:R-:W-:-:S04]  /*18b0*/  ISETP.NE.U32.AND P0, PT, R0, 0x1, PT ;  /* 0x000000010000780c */ /* 0x000fc80003f05070 */
[----:B------:R-:W-:Y:S01]  /*18c0*/  ISETP.NE.AND.EX P0, PT, RZ, RZ, PT, P0 ;  /* 0x000000ffff00720c */ /* 0x000fe20003f05300 */
[----:B--2---:R1:W-:Y:S04]  /*18d0*/  STG.E.64 desc[UR4][R6.64], R14 ;  /* 0x0000000e06007986 */ /* 0x0043e8000c101b04 */
[----:B---3--:R1:W-:Y:S08]  /*18e0*/  STG.E.64 desc[UR4][R10.64], R12 ;  /* 0x0000000c0a007986 */ /* 0x0083f0000c101b04 */
[----:B------:R-:W-:Y:S05]  /*18f0*/  @!P0 BRA `(.L_x_4) ;  /* 0x0000000000448947 */ /* 0x000fea0003800000 */
[----:B------:R-:W2:Y:S04]  /*1900*/  LDG.E.CONSTANT R2, desc[UR4][R8.64+0x4] ;  /* 0x0000040408027981 */ /* 0x000ea8000c1e9900 */
[----:B-1----:R-:W3:Y:S01]  /*1910*/  LDG.E.64 R12, desc[UR4][R6.64+0x8] ;  /* 0x00000804060c7981 */ /* 0x002ee2000c1e1b00 */
[----:B--2---:R-:W-:-:S05]  /*1920*/  IADD3 R11, R2, -0x1, RZ ;  /* 0xffffffff020b7810 */ /* 0x004fca0007ffe0ff */
[----:B------:R-:W-:-:S05]  /*1930*/  IMAD.WIDE R10, R11, 0x8, R4 ;  /* 0x000000080b0a7825 */ /* 0x000fca00078e0204 */
[----:B------:R-:W2:Y:S01]  /*1940*/  LDG.E.64 R14, desc[UR4][R10.64] ;  /* 0x000000040a0e7981 */ /* 0x000ea2000c1e1b00 */
[----:B------:R-:W-:-:S04]  /*1950*/  ISETP.NE.U32.AND P0, PT, R0, 0x2, PT ;  /* 0x000000020000780c */ /* 0x000fc80003f05070 */
[----:B------:R-:W-:Y:S01]  /*1960*/  ISETP.NE.AND.EX P0, PT, RZ, RZ, PT, P0 ;  /* 0x000000ffff00720c */ /* 0x000fe20003f05300 */
[----:B--2---:R2:W-:Y:S04]  /*1970*/  STG.E.64 desc[UR4][R6.64+0x8], R14 ;  /* 0x0000080e06007986 */ /* 0x0045e8000c101b04 */
[----:B---3--:R2:W-:Y:S08]  /*1980*/  STG.E.64 desc[UR4][R10.64], R12 ;  /* 0x0000000c0a007986 */ /* 0x0085f0000c101b04 */
[----:B------:R-:W-:Y:S05]  /*1990*/  @!P0 BRA `(.L_x_4) ;  /* 0x00000000001c8947 */ /* 0x000fea0003800000 */
[----:B------:R-:W2:Y:S02]  /*19a0*/  LDG.E.CONSTANT R8, desc[UR4][R8.64+0x8] ;  /* 0x0000080408087981 */ /* 0x000ea4000c1e9900 */
[----:B--2---:R-:W-:-:S04]  /*19b0*/  VIADD R11, R8, 0xffffffff ;  /* 0xffffffff080b7836 */ /* 0x004fc80000000000 */
[----:B------:R-:W-:Y:S02]  /*19c0*/  IMAD.WIDE R4, R11, 0x8, R4 ;  /* 0x000000080b047825 */ /* 0x000fe400078e0204 */
[----:B------:R-:W2:Y:S04]  /*19d0*/  LDG.E.64 R10, desc[UR4][R6.64+0x10] ;  /* 0x00001004060a7981 */ /* 0x000ea8000c1e1b00 */
[----:B------:R-:W3:Y:S04]  /*19e0*/  LDG.E.64 R12, desc[UR4][R4.64] ;  /* 0x00000004040c7981 */ /* 0x000ee8000c1e1b00 */
[----:B---3--:R3:W-:Y:S04]  /*19f0*/  STG.E.64 desc[UR4][R6.64+0x10], R12 ;  /* 0x0000100c06007986 */ /* 0x0087e8000c101b04 */
[----:B--2---:R3:W-:Y:S02]  /*1a00*/  STG.E.64 desc[UR4][R4.64], R10 ;  /* 0x0000000a04007986 */ /* 0x0047e4000c101b04 */
.L_x_4:
[----:B------:R-:W-:-:S07]  /*1a10*/  IADD3 R3, R3, 0x80, RZ ;  /* 0x0000008003037810 */ /* 0x000fce0007ffe0ff */
.L_x_2:
[----:B------:R-:W-:Y:S05]  /*1a20*/  BSYNC B0 ;  /* 0x0000000000007941 */ /* 0x000fea0003800000 */
.L_x_1:
[----:B------:R-:W-:Y:S01]  /*1a30*/  ISETP.GE.AND P0, PT, R3, UR6, PT ;  /* 0x0000000603007c0c */ /* 0x000fe2000bf06270 */
[----:B------:R-:W-:Y:S04]  /*1a40*/  BSSY B0, `(.L_x_7) ;  /* 0x00009b2000007945 */ /* 0x000fe80003800000 */
[----:B------:R-:W-:Y:S08]  /*1a50*/  BSSY B1, `(.L_x_8) ;  /* 0x0000815000017945 */ /* 0x000ff00003800000 */
[----:B------:R-:W-:Y:S05]  /*1a60*/  @P0 BRA `(.L_x_9) ;  /* 0x0000003000e00947 */ /* 0x000fea0003800000 */
[----:B------:R-:W4:Y:S01]  /*1a70*/  LDC R0, c[0x0][0x218] ;  /* 0x00008600ff007b82 */ /* 0x000f220000000800 */
[----:B-123--:R-:W-:Y:S01]  /*1a80*/  HFMA2.MMA R6, -RZ, RZ, 0, 0 ;  /* 0x00000000ff067435 */ /* 0x00efe200000001ff */
[----:B------:R-:W-:Y:S01]  /*1a90*/  IMAD.MOV.U32 R4, RZ, RZ, RZ ;  /* 0x000000ffff047224 */ /* 0x000fe200078e00ff */
[----:B----4-:R-:W-:-:S13]  /*1aa0*/  ISETP.NE.AND P0, PT, R0, RZ, PT ;  /* 0x000000ff0000720c */ /* 0x010fda0003f05270 */
[----:B------:R-:W-:Y:S05]  /*1ab0*/  @!P0 BRA `(.L_x_10) ;  /* 0x0000001000a88947 */ /* 0x000fea0003800000 */
[----:B------:R-:W-:Y:S01]  /*1ac0*/  MOV R2, RZ ;  /* 0x000000ff00027202 */ /* 0x000fe20000000f00 */
[----:B------:R-:W-:Y:S01]  /*1ad0*/  ULDC.64 UR8, c[0x0][0x220] ;  /* 0x0000880000087ab9 */ /* 0x000fe20000000a00 */
[----:B------:R-:W-:Y:S01]  /*1ae0*/  ISETP.NE.AND P0, PT, R0, 0x1, PT ;  /* 0x000000010000780c */ /* 0x000fe20003f05270 */
[----:B------:R-:W-:Y:S02]  /*1af0*/  ULDC UR7, c[0x0][0x21c] ;  /* 0x0000870000077ab9 */ /* 0x000fe40000000800 */
[----:B0-----:R-:W-:-:S05]  /*1b00*/  IMAD.HI.U32 R8, R3, UR8, R2 ;  /* 0x0000000803087c27 */ /* 0x001fca000f8e0002 */
        /* <DEDUP_REMOVED lines=19> */
[----:B------:R-:W-:Y:S01]  /*1c40*/  MOV R10, RZ ;  /* 0x000000ff000a7202 */ /* 0x000fe20000000f00 */
[----:B------:R-:W-:Y:S01]  /*1c50*/  ULDC.64 UR8, c[0x0][0x238] ;  /* 0x00008e0000087ab9 */ /* 0x000fe20000000a00 */
[----:B------:R-:W-:Y:S01]  /*1c60*/  ISETP.NE.AND P0, PT, R0, 0x3, PT ;  /* 0x000000030000780c */ /* 0x000fe20003f05270 */
[----:B------:R-:W-:Y:S02]  /*1c70*/  ULDC UR7, c[0x0][0x234] ;  /* 0x00008d0000077ab9 */ /* 0x000fe40000000800 */
[----:B------:R-:W-:-:S05]  /*1c80*/  IMAD.HI.U32 R8, R11, UR8, R10 ;  /* 0x000000080b087c27 */ /* 0x000fca000f8e000a */
[----:B------:R-:W-:Y:S01]  /*1c90*/  SHF.R.U32.HI R9, RZ, UR9, R8 ;  /* 0x00000009ff097c19 */ /* 0x000fe20008011608 */
[----:B------:R-:W-:-:S04]  /*1ca0*/  ULDC.64 UR8, c[0x0][0x358] ;  /* 0x0000d60000087ab9 */ /* 0x000fc80000000a00 */
[----:B------:R-:W-:-:S04]  /*1cb0*/  IMAD.MOV R5, RZ, RZ, -R9 ;  /* 0x000000ffff057224 */ /* 0x000fc800078e0a09 */
[----:B------:R-:W-:-:S04]  /*1cc0*/  IMAD R11, R5, UR7, R11 ;  /* 0x00000007050b7c24 */ /* 0x000fc8000f8e020b */
[C---:B------:R-:W-:Y:S02]  /*1cd0*/  IMAD R4, R11.reuse, UR8, R4 ;  /* 0x000000080b047c24 */ /* 0x040fe4000f8e0204 */
[----:B------:R-:W-:Y:S01]  /*1ce0*/  IMAD R6, R11, UR9, R6 ;  /* 0x000000090b067c24 */ /* 0x000fe2000f8e0206 */
[----:B------:R-:W-:Y:S06]  /*1cf0*/  @!P0 BRA `(.L_x_10) ;  /* 0x0000001000188947 */ /* 0x000fec0003800000 */
[----:B------:R-:W-:Y:S01]  /*1d00*/  HFMA2.MMA R8, -RZ, RZ, 0, 0 ;  /* 0x00000000ff087435 */ /* 0x000fe200000001ff */
[----:B------:R-:W-:Y:S01]  /*1d10*/  ULDC.64 UR8, c[0x0][0x240] ;  /* 0x0000900000087ab9 */ /* 0x000fe20000000a00 */
[----:B------:R-:W-:Y:S01]  /*1d20*/  ULDC UR7, c[0x0][0x248] ;  /* 0x0000920000077ab9 */ /* 0x000fe20000000800 */
[----:B------:R-:W-:-:S07]  /*1d30*/  ISETP.NE.AND P0, PT, R0, 0x4, PT ;  /* 0x000000040000780c */ /* 0x000fce0003f05270 */
        /* <DEDUP_REMOVED lines=20> */
[----:B------:R-:W-:Y:S01]  /*1e80*/  MOV R8, RZ ;  /* 0x000000ff00087202 */ /* 0x000fe20000000f00 */
[----:B------:R-:W-:Y:S01]  /*1e90*/  ULDC.64 UR8, c[0x0][0x258] ;  /* 0x0000960000087ab9 */ /* 0x000fe20000000a00 */
[----:B------:R-:W-:Y:S01]  /*1ea0*/  ULDC UR7, c[0x0][0x260] ;  /* 0x0000980000077ab9 */ /* 0x000fe20000000800 */
[----:B------:R-:W-:Y:S02]  /*1eb0*/  ISETP.NE.AND P0, PT, R0, 0x6, PT ;  /* 0x000000060000780c */ /* 0x000fe40003f05270 */
[----:B------:R-:W-:-:S05]  /*1ec0*/  IMAD.HI.U32 R10, R9, UR9, R8 ;  /* 0x00000009090a7c27 */ /* 0x000fca000f8e0008 */
[----:B------:R-:W-:-:S05]  /*1ed0*/  SHF.R.U32.HI R11, RZ, UR7, R10 ;  /* 0x00000007ff0b7c19 */ /* 0x000fca000801160a */
[----:B------:R-:W-:-:S04]  /*1ee0*/  IMAD.MOV R5, RZ, RZ, -R11 ;  /* 0x000000ffff057224 */ /* 0x000fc800078e0a0b */
[----:B------:R-:W-:Y:S01]  /*1ef0*/  IMAD R9, R5, UR8, R9 ;  /* 0x0000000805097c24 */ /* 0x000fe2000f8e0209 */
[----:B------:R-:W-:-:S03]  /*1f00*/  ULDC.64 UR8, c[0x0][0x370] ;  /* 0x0000dc0000087ab9 */ /* 0x000fc60000000a00 */
[C---:B------:R-:W-:Y:S02]  /*1f10*/  IMAD R4, R9.reuse, UR8, R4 ;  /* 0x0000000809047c24 */ /* 0x040fe4000f8e0204 */
[----:B------:R-:W-:Y:S01]  /*1f20*/  IMAD R6, R9, UR9, R6 ;  /* 0x0000000909067c24 */ /* 0x000fe2000f8e0206 */
[----:B------:R-:W-:Y:S06]  /*1f30*/  @!P0 BRA `(.L_x_10) ;  /* 0x0000000c00888947 */ /* 0x000fec0003800000 */
[----:B------:R-:W-:Y:S01]  /*1f40*/  HFMA2.MMA R10, -RZ, RZ, 0, 0 ;  /* 0x00000000ff0a7435 */ /* 0x000fe200000001ff */
[----:B------:R-:W-:Y:S01]  /*1f50*/  ULDC.64 UR8, c[0x0][0x268] ;  /* 0x00009a0000087ab9 */ /* 0x000fe20000000a00 */
[----:B------:R-:W-:Y:S01]  /*1f60*/  ISETP.NE.AND P0, PT, R0, 0x7, PT ;  /* 0x000000070000780c */ /* 0x000fe20003f05270 */
[----:B------:R-:W-:-:S07]  /*1f70*/  ULDC UR7, c[0x0][0x264] ;  /* 0x0000990000077ab9 */ /* 0x000fce0000000800 */
        /* <DEDUP_REMOVED lines=214> */
[----:B------:R-:W-:-:S08]  /*2ce0*/  ULDC UR7, c[0x0][0x33c] ;  /* 0x0000cf0000077ab9 */ /* 0x000fd00000000800 */
[----:B------:R-:W-:-:S05]  /*2cf0*/  IMAD.HI.U32 R0, R11, UR8, R10 ;  /* 0x000000080b007c27 */ /* 0x000fca000f8e000a */
[----:B------:R-:W-:Y:S01]  /*2d00*/  SHF.R.U32.HI R0, RZ, UR9, R0 ;  /* 0x00000009ff007c19 */ /* 0x000fe20008011600 */
[----:B------:R-:W-:-:S03]  /*2d10*/  ULDC.64 UR8, c[0x0][0x408] ;  /* 0x0001020000087ab9 */ /* 0x000fc60000000a00 */
[----:B------:R-:W-:-:S05]  /*2d20*/  IADD3 R5, -R0, RZ, RZ ;  /* 0x000000ff00057210 */ /* 0x000fca0007ffe1ff */
[----:B------:R-:W-:-:S04]  /*2d30*/  IMAD R11, R5, UR7, R11 ;  /* 0x00000007050b7c24 */ /* 0x000fc8000f8e020b */
[C---:B------:R-:W-:Y:S02]  /*2d40*/  IMAD R4, R11.reuse, UR8, R4 ;  /* 0x000000080b047c24 */ /* 0x040fe4000f8e0204 */
[----:B------:R-:W-:-:S07]  /*2d50*/  IMAD R6, R11, UR9, R6 ;  /* 0x000000090b067c24 */ /* 0x000fce000f8e0206 */
.L_x_10:
[----:B0-----:R-:W0:Y:S02]  /*2d60*/  LDC.64 R8, c[0x0][0x420] ;  /* 0x00010800ff087b82 */ /* 0x001e240000000a00 */
[----:B0-----:R-:W-:-:S04]  /*2d70*/  ISETP.GE.U32.AND P0, PT, R8, 0x1, PT ;  /* 0x000000010800780c */ /* 0x001fc80003f06070 */
[----:B------:R-:W-:-:S13]  /*2d80*/  ISETP.GE.AND.EX P0, PT, R9, RZ, PT, P0 ;  /* 0x000000ff0900720c */ /* 0x000fda0003f06300 */
[----:B------:R-:W-:Y:S05]  /*2d90*/  @!P0 BRA `(.L_x_11) ;  /* 0x00000004009c8947 */ /* 0x000fea0003800000 */
[----:B------:R-:W-:Y:S01]  /*2da0*/  ISETP.GT.U32.AND P0, PT, R8, 0x1, PT ;  /* 0x000000010800780c */ /* 0x000fe20003f04070 */
[----:B------:R-:W-:Y:S01]  /*2db0*/  ULDC.64 UR8, c[0x0][0x410] ;  /* 0x0001040000087ab9 */ /* 0x000fe20000000a00 */
[----:B------:R-:W-:Y:S01]  /*2dc0*/  ULDC.64 UR10, c[0x0][0x418] ;  /* 0x00010600000a7ab9 */ /* 0x000fe20000000a00 */
[----:B------:R-:W-:Y:S01]  /*2dd0*/  IADD3 R4, P4, R4, UR8, RZ ;  /* 0x0000000804047c10 */ /* 0x000fe2000ff9e0ff */
[----:B------:R-:W-:Y:S01]  /*2de0*/  HFMA2.MMA R13, -RZ, RZ, 0, 0 ;  /* 0x00000000ff0d7435 */ /* 0x000fe200000001ff */
[C---:B------:R-:W-:Y:S02]  /*2df0*/  ISETP.GT.AND.EX P0, PT, R9.reuse, RZ, PT, P0 ;  /* 0x000000ff0900720c */ /* 0x040fe40003f04300 */
[----:B------:R-:W-:Y:S01]  /*2e00*/  IADD3 R15, P3, R6, UR10, RZ ;  /* 0x0000000a060f7c10 */ /* 0x000fe2000ff7e0ff */
[----:B------:R-:W-:Y:S01]  /*2e10*/  IMAD.X R5, RZ, RZ, UR9, P4 ;  /* 0x00000009ff057e24 */ /* 0x000fe2000a0e06ff */
[----:B------:R-:W-:Y:S02]  /*2e20*/  SEL R19, R8, 0x1, P0 ;  /* 0x0000000108137807 */ /* 0x000fe40000000000 */
[----:B------:R-:W-:-:S02]  /*2e30*/  SEL R12, R9, RZ, P0 ;  /* 0x000000ff090c7207 */ /* 0x000fc40000000000 */
[C---:B------:R-:W-:Y:S02]  /*2e40*/  IADD3 R2, P1, R19.reuse, -0x1, RZ ;  /* 0xffffffff13027810 */ /* 0x040fe40007f3e0ff */
[----:B------:R-:W-:Y:S02]  /*2e50*/  LOP3.LUT R0, R19, 0x3, RZ, 0xc0, !PT ;  /* 0x0000000313007812 */ /* 0x000fe400078ec0ff */
[----:B------:R-:W-:Y:S02]  /*2e60*/  ISETP.GE.U32.AND P0, PT, R2, 0x3, PT ;  /* 0x000000030200780c */ /* 0x000fe40003f06070 */
[----:B------:R-:W-:Y:S02]  /*2e70*/  IADD3.X R2, R12, -0x1, RZ, P1, !PT ;  /* 0xffffffff0c027810 */ /* 0x000fe40000ffe4ff */
[----:B------:R-:W-:Y:S02]  /*2e80*/  ISETP.NE.U32.AND P2, PT, R0, RZ, PT ;  /* 0x000000ff0000720c */ /* 0x000fe40003f45070 */
[----:B------:R-:W-:-:S02]  /*2e90*/  ISETP.GE.U32.AND.EX P1, PT, R2, RZ, PT, P0 ;  /* 0x000000ff0200720c */ /* 0x000fc40003f26100 */
[----:B------:R-:W-:Y:S02]  /*2ea0*/  ISETP.NE.AND.EX P0, PT, RZ, RZ, PT, P2 ;  /* 0x000000ffff00720c */ /* 0x000fe40003f05320 */
[----:B------:R-:W-:-:S09]  /*2eb0*/  MOV R2, RZ ;  /* 0x000000ff00027202 */ /* 0x000fd20000000f00 */
[----:B------:R-:W-:Y:S05]  /*2ec0*/  @!P1 BRA `(.L_x_12) ;  /* 0x0000000000cc9947 */ /* 0x000fea0003800000 */
[----:B------:R-:W-:Y:S01]  /*2ed0*/  ULDC.64 UR8, c[0x0][0x418] ;  /* 0x0001060000087ab9 */ /* 0x000fe20000000a00 */
[----:B------:R-:W-:Y:S01]  /*2ee0*/  IADD3 R18, P1, R4, 0x10, RZ ;  /* 0x0000001004127810 */ /* 0x000fe20007f3e0ff */
[----:B------:R-:W-:Y:S01]  /*2ef0*/  IMAD.MOV.U32 R2, RZ, RZ, RZ ;  /* 0x000000ffff027224 */ /* 0x000fe200078e00ff */
[----:B------:R-:W-:Y:S02]  /*2f00*/  IADD3 R6, P2, R6, UR8, RZ ;  /* 0x0000000806067c10 */ /* 0x000fe4000ff5e0ff */
[----:B------:R-:W-:Y:S01]  /*2f10*/  IADD3 R19, P5, R0, -R19, RZ ;  /* 0x8000001300137210 */ /* 0x000fe20007fbe0ff */
[----:B------:R-:W-:Y:S01]  /*2f20*/  IMAD.X R17, RZ, RZ, R5, P1 ;  /* 0x000000ffff117224 */ /* 0x000fe200008e0605 */
[----:B------:R-:W-:Y:S02]  /*2f30*/  IADD3 R8, P4, R6, 0x8, RZ ;  /* 0x0000000806087810 */ /* 0x000fe40007f9e0ff */
[----:B------:R-:W-:Y:S02]  /*2f40*/  MOV R13, RZ ;  /* 0x000000ff000d7202 */ /* 0x000fe40000000f00 */
[----:B------:R-:W-:-:S02]  /*2f50*/  IADD3.X R9, RZ, UR9, RZ, P4, P2 ;  /* 0x00000009ff097c10 */ /* 0x000fc4000a7e44ff */
[----:B------:R-:W-:-:S07]  /*2f60*/  IADD3.X R12, RZ, ~R12, RZ, P5, !PT ;  /* 0x8000000cff0c7210 */ /* 0x000fce0002ffe4ff */
.L_x_13:
[----:B0-----:R-:W2:Y:S04]  /*2f70*/  LDG.E.CONSTANT R6, desc[UR4][R8.64+-0x8] ;  /* 0xfffff80408067981 */ /* 0x001ea8000c1e9900 */
[----:B------:R-:W3:Y:S01]  /*2f80*/  LDG.E.CONSTANT R10, desc[UR4][R8.64+-0x4] ;  /* 0xfffffc04080a7981 */ /* 0x000ee2000c1e9900 */
[----:B------:R-:W-:-:S03]  /*2f90*/  IMAD.MOV.U32 R7, RZ, RZ, R17 ;  /* 0x000000ffff077224 */ /* 0x000fc600078e0011 */
[----:B------:R-:W4:Y:S01]  /*2fa0*/  LDG.E.CONSTANT R14, desc[UR4][R8.64] ;  /* 0x00000004080e7981 */ /* 0x000f22000c1e9900 */
[----:B--2---:R-:W-:Y:S02]  /*2fb0*/  IADD3 R21, R6, -0x1, RZ ;  /* 0xffffffff06157810 */ /* 0x004fe40007ffe0ff */
[----:B------:R-:W-:-:S03]  /*2fc0*/  MOV R6, R18 ;  /* 0x0000001200067202 */ /* 0x000fc60000000f00 */
[----:B------:R-:W-:Y:S02]  /*2fd0*/  IMAD.WIDE R20, R21, 0x8, R4 ;  /* 0x0000000815147825 */ /* 0x000fe400078e0204 */
[----:B------:R-:W2:Y:S04]  /*2fe0*/  LDG.E.64 R24, desc[UR4][R6.64+-0x10] ;  /* 0xfffff00406187981 */ /* 0x000ea8000c1e1b00 */
[----:B------:R-:W5:Y:S01]  /*2ff0*/  LDG.E.64 R22, desc[UR4][R20.64] ;  /* 0x0000000414167981 */ /* 0x000f62000c1e1b00 */
[----:B---3--:R-:W-:-:S05]  /*3000*/  IADD3 R11, R10, -0x1, RZ ;  /* 0xffffffff0a0b7810 */ /* 0x008fca0007ffe0ff */
[----:B------:R-:W-:Y:S01]  /*3010*/  IMAD.WIDE R10, R11, 0x8, R4 ;  /* 0x000000080b0a7825 */ /* 0x000fe200078e0204 */
[----:B-----5:R0:W-:Y:S04]  /*3020*/  STG.E.64 desc[UR4][R6.64+-0x10], R22 ;  /* 0xfffff01606007986 */ /* 0x0201e8000c101b04 */
[----:B--2---:R1:W-:Y:S04]  /*3030*/  STG.E.64 desc[UR4][R20.64], R24 ;  /* 0x0000001814007986 */ /* 0x0043e8000c101b04 */
[----:B------:R-:W2:Y:S04]  /*3040*/  LDG.E.64 R26, desc[UR4][R10.64] ;  /* 0x000000040a1a7981 */ /* 0x000ea8000c1e1b00 */
[----:B------:R-:W3:Y:S01]  /*3050*/  LDG.E.64 R28, desc[UR4][R6.64+-0x8] ;  /* 0xfffff804061c7981 */ /* 0x000ee2000c1e1b00 */
[----:B----4-:R-:W-:-:S03]  /*3060*/  IADD3 R17, R14, -0x1, RZ ;  /* 0xffffffff0e117810 */ /* 0x010fc60007ffe0ff */
[----:B------:R-:W4:Y:S02]  /*3070*/  LDG.E.CONSTANT R14, desc[UR4][R8.64+0x4] ;  /* 0x00000404080e7981 */ /* 0x000f24000c1e9900 */
[----:B------:R-:W-:Y:S02]  /*3080*/  IMAD.WIDE R16, R17, 0x8, R4 ;  /* 0x0000000811107825 */ /* 0x000fe400078e0204 */
[----:B--2---:R-:W-:Y:S04]  /*3090*/  STG.E.64 desc[UR4][R6.64+-0x8], R26 ;  /* 0xfffff81a06007986 */ /* 0x004fe8000c101b04 */
[----:B---3--:R2:W-:Y:S04]  /*30a0*/  STG.E.64 desc[UR4][R10.64], R28 ;  /* 0x0000001c0a007986 */ /* 0x0085e8000c101b04 */
[----:B0-----:R-:W3:Y:S04]  /*30b0*/  LDG.E.64 R22, desc[UR4][R16.64] ;  /* 0x0000000410167981 */ /* 0x001ee8000c1e1b00 */
[----:B-1----:R-:W5:Y:S01]  /*30c0*/  LDG.E.64 R24, desc[UR4][R6.64] ;  /* 0x0000000406187981 */ /* 0x002f62000c1e1b00 */
[----:B----4-:R-:W-:-:S04]  /*30d0*/  VIADD R14, R14, 0xffffffff ;  /* 0xffffffff0e0e7836 */ /* 0x010fc80000000000 */
[----:B------:R-:W-:Y:S01]  /*30e0*/  IMAD.WIDE R20, R14, 0x8, R4 ;  /* 0x000000080e147825 */ /* 0x000fe200078e0204 */
[----:B---3--:R0:W-:Y:S04]  /*30f0*/  STG.E.64 desc[UR4][R6.64], R22 ;  /* 0x0000001606007986 */ /* 0x0081e8000c101b04 */
[----:B-----5:R1:W-:Y:S04]  /*3100*/  STG.E.64 desc[UR4][R16.64], R24 ;  /* 0x0000001810007986 */ /* 0x0203e8000c101b04 */
[----:B--2---:R-:W2:Y:S04]  /*3110*/  LDG.E.64 R10, desc[UR4][R6.64+0x8] ;  /* 0x00000804060a7981 */ /* 0x004ea8000c1e1b00 */
[----:B0-----:R-:W3:Y:S01]  /*3120*/  LDG.E.64 R22, desc[UR4][R20.64] ;  /* 0x0000000414167981 */ /* 0x001ee2000c1e1b00 */
[----:B------:R-:W-:-:S04]  /*3130*/  IADD3 R2, P1, R2, 0x4, RZ ;  /* 0x0000000402027810 */ /* 0x000fc80007f3e0ff */
[----:B------:R-:W-:Y:S02]  /*3140*/  IADD3 R14, P2, R2, R19, RZ ;  /* 0x00000013020e7210 */ /* 0x000fe40007f5e0ff */
[----:B------:R-:W-:Y:S02]  /*3150*/  IADD3.X R13, RZ, R13, RZ, P1, !PT ;  /* 0x0000000dff0d7210 */ /* 0x000fe40000ffe4ff */
[----:B------:R-:W-:Y:S02]  /*3160*/  ISETP.NE.U32.AND P1, PT, R14, RZ, PT ;  /* 0x000000ff0e00720c */ /* 0x000fe40003f25070 */
[----:B------:R-:W-:-:S04]  /*3170*/  IADD3.X R14, R13, R12, RZ, P2, !PT ;  /* 0x0000000c0d0e7210 */ /* 0x000fc800017fe4ff */
[----:B------:R-:W-:Y:S02]  /*3180*/  ISETP.NE.AND.EX P1, PT, R14, RZ, PT, P1 ;  /* 0x000000ff0e00720c */ /* 0x000fe40003f25310 */
[----:B------:R-:W-:Y:S02]  /*3190*/  IADD3 R18, P2, R6, 0x20, RZ ;  /* 0x0000002006127810 */ /* 0x000fe40007f5e0ff */
[----:B------:R-:W-:-:S03]  /*31a0*/  IADD3 R8, P4, R8, 0x10, RZ ;  /* 0x0000001008087810 */ /* 0x000fc60007f9e0ff */
[----:B-1----:R-:W-:Y:S01]  /*31b0*/  IMAD.X R17, RZ, RZ, R7, P2 ;  /* 0x000000ffff117224 */ /* 0x002fe200010e0607 */
[----:B------:R-:W-:Y:S01]  /*31c0*/  IADD3.X R9, RZ, R9, RZ, P4, !PT ;  /* 0x00000009ff097210 */ /* 0x000fe200027fe4ff */
[----:B---3--:R0:W-:Y:S04]  /*31d0*/  STG.E.64 desc[UR4][R6.64+0x8], R22 ;  /* 0x0000081606007986 */ /* 0x0081e8000c101b04 */
[----:B--2---:R0:W-:Y:S01]  /*31e0*/  STG.E.64 desc[UR4][R20.64], R10 ;  /* 0x0000000a14007986 */ /* 0x0041e2000c101b04 */
[----:B------:R-:W-:Y:S05]  /*31f0*/  @P1 BRA `(.L_x_13) ;  /* 0xfffffffc005c1947 */ /* 0x000fea000383ffff */
.L_x_12:
[----:B0-----:R-:W-:Y:S01]  /*3200*/  IADD3.X R6, RZ, UR11, RZ, P3, !PT ;  /* 0x0000000bff067c10 */ /* 0x001fe20009ffe4ff */
[----:B------:R-:W-:Y:S06]  /*3210*/  @!P0 BRA `(.L_x_11) ;  /* 0x00000000007c8947 */ /* 0x000fec0003800000 */
[----:B------:R-:W-:-:S04]  /*3220*/  LEA R8, P0, R2, R15, 0x2 ;  /* 0x0000000f02087211 */ /* 0x000fc800078010ff */
[----:B------:R-:W-:-:S05]  /*3230*/  LEA.HI.X R9, R2, R6, R13, 0x2, P0 ;  /* 0x0000000602097211 */ /* 0x000fca00000f140d */
[----:B------:R-:W2:Y:S01]  /*3240*/  LDG.E.CONSTANT R7, desc[UR4][R8.64] ;  /* 0x0000000408077981 */ /* 0x000ea2000c1e9900 */
[----:B------:R-:W-:Y:S01]  /*3250*/  LEA R6, P0, R2, R4, 0x3 ;  /* 0x0000000402067211 */ /* 0x000fe200078018ff */
[----:B--2---:R-:W-:-:S03]  /*3260*/  VIADD R11, R7, 0xffffffff ;  /* 0xffffffff070b7836 */ /* 0x004fc60000000000 */
[----:B------:R-:W-:Y:S01]  /*3270*/  LEA.HI.X R7, R2, R5, R13, 0x3, P0 ;  /* 0x0000000502077211 */ /* 0x000fe200000f1c0d */
[----:B------:R-:W-:-:S04]  /*3280*/  IMAD.WIDE R10, R11, 0x8, R4 ;  /* 0x000000080b0a7825 */ /* 0x000fc800078e0204 */
[----:B------:R-:W2:Y:S04]  /*3290*/  LDG.E.64 R12, desc[UR4][R6.64] ;  /* 0x00000004060c7981 */ /* 0x000ea8000c1e1b00 */
[----:B------:R-:W3:Y:S01]  /*32a0*/  LDG.E.64 R14, desc[UR4][R10.64] ;  /* 0x000000040a0e7981 */ /* 0x000ee2000c1e1b00 */
[----:B------:R-:W-:-:S04]  /*32b0*/  ISETP.NE.U32.AND P0, PT, R0, 0x1, PT ;  /* 0x000000010000780c */ /* 0x000fc80003f05070 */
[----:B------:R-:W-:Y:S01]  /*32c0*/  ISETP.NE.AND.EX P0, PT, RZ, RZ, PT, P0 ;  /* 0x000000ffff00720c */ /* 0x000fe20003f05300 */
[----:B---3--:R0:W-:Y:S04]  /*32d0*/  STG.E.64 desc[UR4][R6.64], R14 ;  /* 0x0000000e06007986 */ /* 0x0081e8000c101b04 */
[----:B--2---:R0:W-:Y:S08]  /*32e0*/  STG.E.64 desc[UR4][R10.64], R12 ;  /* 0x0000000c0a007986 */ /* 0x0041f0000c101b04 */
[----:B------:R-:W-:Y:S05]  /*32f0*/  @!P0 BRA `(.L_x_11) ;  /* 0x0000000000448947 */ /* 0x000fea0003800000 */
[----:B------:R-:W2:Y:S04]  /*3300*/  LDG.E.CONSTANT R2, desc[UR4][R8.64+0x4] ;  /* 0x0000040408027981 */ /* 0x000ea8000c1e9900 */
[----:B0-----:R-:W3:Y:S01]  /*3310*/  LDG.E.64 R12, desc[UR4][R6.64+0x8] ;  /* 0x00000804060c7981 */ /* 0x001ee2000c1e1b00 */
        /* <DEDUP_REMOVED lines=8> */
[----:B------:R-:W1:Y:S02]  /*33a0*/  LDG.E.CONSTANT R8, desc[UR4][R8.64+0x8] ;  /* 0x0000080408087981 */ /* 0x000e64000c1e9900 */
[----:B-1----:R-:W-:-:S05]  /*33b0*/  IADD3 R11, R8, -0x1, RZ ;  /* 0xffffffff080b7810 */ /* 0x002fca0007ffe0ff */
[----:B------:R-:W-:Y:S02]  /*33c0*/  IMAD.WIDE R4, R11, 0x8, R4 ;  /* 0x000000080b047825 */ /* 0x000fe400078e0204 */
[----:B------:R-:W2:Y:S04]  /*33d0*/  LDG.E.64 R10, desc[UR4][R6.64+0x10] ;  /* 0x00001004060a7981 */ /* 0x000ea8000c1e1b00 */
[----:B------:R-:W3:Y:S04]  /*33e0*/  LDG.E.64 R12, desc[UR4][R4.64] ;  /* 0x00000004040c7981 */ /* 0x000ee8000c1e1b00 */
[----:B---3--:R3:W-:Y:S04]  /*33f0*/  STG.E.64 desc[UR4][R6.64+0x10], R12 ;  /* 0x0000100c06007986 */ /* 0x0087e8000c101b04 */
[----:B--2---:R3:W-:Y:S02]  /*3400*/  STG.E.64 desc[UR4][R4.64], R10 ;  /* 0x0000000a04007986 */ /* 0x0047e4000c101b04 */
.L_x_11:
[----:B------:R-:W-:-:S05]  /*3410*/  VIADD R3, R3, 0x80 ;  /* 0x0000008003037836 */ /* 0x000fca0000000000 */
[----:B------:R-:W-:-:S13]  /*3420*/  ISETP.GE.AND P0, PT, R3, UR6, PT ;  /* 0x0000000603007c0c */ /* 0x000fda000bf06270 */
[----:B------:R-:W-:Y:S05]  /*3430*/  @P0 BRA `(.L_x_14) ;  /* 0x0000003000e00947 */ /* 0x000fea0003800000 */
[----:B------:R-:W2:Y:S01]  /*3440*/  LDC R0, c[0x0][0x218] ;  /* 0x00008600ff007b82 */ /* 0x000ea20000000800 */
[----:B01-3--:R-:W-:Y:S01]  /*3450*/  HFMA2.MMA R6, -RZ, RZ, 0, 0 ;  /* 0x00000000ff067435 */ /* 0x00bfe200000001ff */
[----:B------:R-:W-:Y:S02]  /*3460*/  MOV R4, RZ ;  /* 0x000000ff00047202 */ /* 0x000fe40000000f00 */
[----:B--2---:R-:W-:-:S13]  /*3470*/  ISETP.NE.AND P0, PT, R0, RZ, PT ;  /* 0x000000ff0000720c */ /* 0x004fda0003f05270 */
        /* <DEDUP_REMOVED lines=13> */
[----:B------:R-:W-:Y:S01]  /*3550*/  HFMA2.MMA R8, -RZ, RZ, 0, 0 ;  /* 0x00000000ff087435 */ /* 0x000fe200000001ff */
[----:B------:R-:W-:Y:S01]  /*3560*/  ULDC.64 UR8, c[0x0][0x228] ;  /* 0x00008a0000087ab9 */ /* 0x000fe20000000a00 */
[----:B------:R-:W-:Y:S01]  /*3570*/  ULDC UR7, c[0x0][0x230] ;  /* 0x00008c0000077ab9 */ /* 0x000fe20000000800 */
[----:B------:R-:W-:-:S07]  /*3580*/  ISETP.NE.AND P0, PT, R0, 0x2, PT ;  /* 0x000000020000780c */ /* 0x000fce0003f05270 */
        /* <DEDUP_REMOVED lines=282> */
.L_x_15:
[----:B------:R-:W0:Y:S02]  /*4730*/  LDC.64 R8, c[0x0][0x420] ;  /* 0x00010800ff087b82 */ /* 0x000e240000000a00 */
[----:B0-----:R-:W-:-:S04]  /*4740*/  ISETP.GE.U32.AND P0, PT, R8, 0x1, PT ;  /* 0x000000010800780c */ /* 0x001fc80003f06070 */
[----:B------:R-:W-:-:S13]  /*4750*/  ISETP.GE.AND.EX P0, PT, R9, RZ, PT, P0 ;  /* 0x000000ff0900720c */ /* 0x000fda0003f06300 */
[----:B------:R-:W-:Y:S05]  /*4760*/  @!P0 BRA `(.L_x_16) ;  /* 0x00000004009c8947 */ /* 0x000fea0003800000 */
[----:B------:R-:W-:Y:S01]  /*4770*/  ISETP.GT.U32.AND P0, PT, R8, 0x1, PT ;  /* 0x000000010800780c */ /* 0x000fe20003f04070 */
[----:B------:R-:W-:Y:S01]  /*4780*/  ULDC.64 UR8, c[0x0][0x410] ;  /* 0x0001040000087ab9 */ /* 0x000fe20000000a00 */
[----:B------:R-:W-:Y:S01]  /*4790*/  ULDC.64 UR10, c[0x0][0x418] ;  /* 0x00010600000a7ab9 */ /* 0x000fe20000000a00 */
[----:B------:R-:W-:Y:S02]  /*47a0*/  IADD3 R4, P4, R4, UR8, RZ ;  /* 0x0000000804047c10 */ /* 0x000fe4000ff9e0ff */
[C---:B------:R-:W-:Y:S02]  /*47b0*/  ISETP.GT.AND.EX P0, PT, R9.reuse, RZ, PT, P0 ;  /* 0x000000ff0900720c */ /* 0x040fe40003f04300 */
[----:B------:R-:W-:Y:S02]  /*47c0*/  IADD3 R15, P3, R6, UR10, RZ ;  /* 0x0000000a060f7c10 */ /* 0x000fe4000ff7e0ff */
[----:B------:R-:W-:Y:S02]  /*47d0*/  SEL R19, R8, 0x1, P0 ;  /* 0x0000000108137807 */ /* 0x000fe40000000000 */
[----:B------:R-:W-:-:S02]  /*47e0*/  SEL R12, R9, RZ, P0 ;  /* 0x000000ff090c7207 */ /* 0x000fc40000000000 */
[C---:B------:R-:W-:Y:S02]  /*47f0*/  IADD3 R2, P1, R19.reuse, -0x1, RZ ;  /* 0xffffffff13027810 */ /* 0x040fe40007f3e0ff */
[----:B------:R-:W-:Y:S02]  /*4800*/  LOP3.LUT R0, R19, 0x3, RZ, 0xc0, !PT ;  /* 0x0000000313007812 */ /* 0x000fe400078ec0ff */
[----:B------:R-:W-:Y:S02]  /*4810*/  ISETP.GE.U32.AND P0, PT, R2, 0x3, PT ;  /* 0x000000030200780c */ /* 0x000fe40003f06070 */
[----:B------:R-:W-:Y:S02]  /*4820*/  IADD3.X R2, R12, -0x1, RZ, P1, !PT ;  /* 0xffffffff0c027810 */ /* 0x000fe40000ffe4ff */
[----:B------:R-:W-:Y:S02]  /*4830*/  ISETP.NE.U32.AND P2, PT, R0, RZ, PT ;  /* 0x000000ff0000720c */ /* 0x000fe40003f45070 */
[----:B------:R-:W-:Y:S01]  /*4840*/  ISETP.GE.U32.AND.EX P1, PT, R2, RZ, PT, P0 ;  /* 0x000000ff0200720c */ /* 0x000fe20003f26100 */
[----:B------:R-:W-:Y:S01]  /*4850*/  IMAD.MOV.U32 R2, RZ, RZ, RZ ;  /* 0x000000ffff027224 */ /* 0x000fe200078e00ff */
[----:B------:R-:W-:-:S02]  /*4860*/  IADD3.X R5, RZ, UR9, RZ, P4, !PT ;  /* 0x00000009ff057c10 */ /* 0x000fc4000a7fe4ff */
[----:B------:R-:W-:Y:S02]  /*4870*/  ISETP.NE.AND.EX P0, PT, RZ, RZ, PT, P2 ;  /* 0x000000ffff00720c */ /* 0x000fe40003f05320 */
[----:B------:R-:W-:-:S07]  /*4880*/  MOV R13, RZ ;  /* 0x000000ff000d7202 */ /* 0x000fce0000000f00 */
[----:B------:R-:W-:Y:S05]  /*4890*/  @!P1 BRA `(.L_x_17) ;  /* 0x0000000000cc9947 */ /* 0x000fea0003800000 */
[----:B------:R-:W-:Y:S01]  /*48a0*/  ULDC.64 UR8, c[0x0][0x418] ;  /* 0x0001060000087ab9 */ /* 0x000fe20000000a00 */
[----:B------:R-:W-:Y:S01]  /*48b0*/  IADD3 R19, P5, R0, -R19, RZ ;  /* 0x8000001300137210 */ /* 0x000fe20007fbe0ff */
[----:B------:R-:W-:Y:S01]  /*48c0*/  HFMA2.MMA R2, -RZ, RZ, 0, 0 ;  /* 0x00000000ff027435 */ /* 0x000fe200000001ff */
[----:B------:R-:W-:Y:S01]  /*48d0*/  IADD3 R6, P2, R6, UR8, RZ ;  /* 0x0000000806067c10 */ /* 0x000fe2000ff5e0ff */
[----:B------:R-:W-:Y:S01]  /*48e0*/  IMAD.MOV.U32 R13, RZ, RZ, RZ ;  /* 0x000000ffff0d7224 */ /* 0x000fe200078e00ff */
[----:B------:R-:W-:Y:S02]  /*48f0*/  IADD3 R18, P1, R4, 0x10, RZ ;  /* 0x0000001004127810 */ /* 0x000fe40007f3e0ff */
[----:B------:R-:W-:Y:S02]  /*4900*/  IADD3 R8, P4, R6, 0x8, RZ ;  /* 0x0000000806087810 */ /* 0x000fe40007f9e0ff */
[----:B------:R-:W-:Y:S02]  /*4910*/  IADD3.X R12, RZ, ~R12, RZ, P5, !PT ;  /* 0x8000000cff0c7210 */ /* 0x000fe40002ffe4ff */
[----:B------:R-:W-:-:S02]  /*4920*/  IADD3.X R9, RZ, UR9, RZ, P4, P2 ;  /* 0x00000009ff097c10 */ /* 0x000fc4000a7e44ff */
[----:B------:R-:W-:-:S07]  /*4930*/  IADD3.X R17, RZ, R5, RZ, P1, !PT ;  /* 0x00000005ff117210 */ /* 0x000fce0000ffe4ff */
.L_x_18:
[----:B0-----:R-:W2:Y:S01]  /*4940*/  LDG.E.CONSTANT R6, desc[UR4][R8.64+-0x8] ;  /* 0xfffff80408067981 */ /* 0x001ea2000c1e9900 */
[----:B------:R-:W-:-:S03]  /*4950*/  MOV R7, R17 ;  /* 0x0000001100077202 */ /* 0x000fc60000000f00 */
[----:B------:R-:W3:Y:S04]  /*4960*/  LDG.E.CONSTANT R10, desc[UR4][R8.64+-0x4] ;  /* 0xfffffc04080a7981 */ /* 0x000ee8000c1e9900 */
[----:B------:R-:W4:Y:S01]  /*4970*/  LDG.E.CONSTANT R14, desc[UR4][R8.64] ;  /* 0x00000004080e7981 */ /* 0x000f22000c1e9900 */
[----:B--2---:R-:W-:Y:S01]  /*4980*/  VIADD R21, R6, 0xffffffff ;  /* 0xffffffff06157836 */ /* 0x004fe20000000000 */
[----:B------:R-:W-:-:S03]  /*4990*/  MOV R6, R18 ;  /* 0x0000001200067202 */ /* 0x000fc60000000f00 */
[----:B------:R-:W-:Y:S02]  /*49a0*/  IMAD.WIDE R20, R21, 0x8, R4 ;  /* 0x0000000815147825 */ /* 0x000fe400078e0204 */
[----:B------:R-:W2:Y:S04]  /*49b0*/  LDG.E.64 R24, desc[UR4][R6.64+-0x10] ;  /* 0xfffff00406187981 */ /* 0x000ea8000c1e1b00 */
[----:B------:R-:W5:Y:S01]  /*49c0*/  LDG.E.64 R22, desc[UR4][R20.64] ;  /* 0x0000000414167981 */ /* 0x000f62000c1e1b00 */
[----:B---3--:R-:W-:-:S04]  /*49d0*/  VIADD R11, R10, 0xffffffff ;  /* 0xffffffff0a0b7836 */ /* 0x008fc80000000000 */
[--C-:B------:R-:W-:Y:S01]  /*49e0*/  IMAD.WIDE R10, R11, 0x8, R4.reuse ;  /* 0x000000080b0a7825 */ /* 0x100fe200078e0204 */
[----:B----4-:R-:W-:Y:S02]  /*49f0*/  IADD3 R17, R14, -0x1, RZ ;  /* 0xffffffff0e117810 */ /* 0x010fe40007ffe0ff */
[----:B------:R-:W3:Y:S04]  /*4a00*/  LDG.E.CONSTANT R14, desc[UR4][R8.64+0x4] ;  /* 0x00000404080e7981 */ /* 0x000ee8000c1e9900 */
[----:B-----5:R0:W-:Y:S04]  /*4a10*/  STG.E.64 desc[UR4][R6.64+-0x10], R22 ;  /* 0xfffff01606007986 */ /* 0x0201e8000c101b04 */
[----:B--2---:R1:W-:Y:S04]  /*4a20*/  STG.E.64 desc[UR4][R20.64], R24 ;  /* 0x0000001814007986 */ /* 0x0043e8000c101b04 */
[----:B------:R-:W2:Y:S04]  /*4a30*/  LDG.E.64 R26, desc[UR4][R10.64] ;  /* 0x000000040a1a7981 */ /* 0x000ea8000c1e1b00 */
[----:B------:R-:W4:Y:S01]  /*4a40*/  LDG.E.64 R28, desc[UR4][R6.64+-0x8] ;  /* 0xfffff804061c7981 */ /* 0x000f22000c1e1b00 */
[----:B------:R-:W-:Y:S01]  /*4a50*/  IMAD.WIDE R16, R17, 0x8, R4 ;  /* 0x0000000811107825 */ /* 0x000fe200078e0204 */
[----:B---3--:R-:W-:-:S02]  /*4a60*/  IADD3 R14, R14, -0x1, RZ ;  /* 0xffffffff0e0e7810 */ /* 0x008fc40007ffe0ff */
[----:B--2---:R-:W-:Y:S04]  /*4a70*/  STG.E.64 desc[UR4][R6.64+-0x8], R26 ;  /* 0xfffff81a06007986 */ /* 0x004fe8000c101b04 */
[----:B----4-:R2:W-:Y:S04]  /*4a80*/  STG.E.64 desc[UR4][R10.64], R28 ;  /* 0x0000001c0a007986 */ /* 0x0105e8000c101b04 */
[----:B0-----:R-:W3:Y:S04]  /*4a90*/  LDG.E.64 R22, desc[UR4][R16.64] ;  /* 0x0000000410167981 */ /* 0x001ee8000c1e1b00 */
[----:B-1----:R-:W4:Y:S01]  /*4aa0*/  LDG.E.64 R24, desc[UR4][R6.64] ;  /* 0x0000000406187981 */ /* 0x002f22000c1e1b00 */
[----:B------:R-:W-:Y:S01]  /*4ab0*/  IMAD.WIDE R20, R14, 0x8, R4 ;  /* 0x000000080e147825 */ /* 0x000fe200078e0204 */
[----:B------:R-:W-:-:S02]  /*4ac0*/  IADD3 R2, P1, R2, 0x4, RZ ;  /* 0x0000000402027810 */ /* 0x000fc40007f3e0ff */
[----:B---3--:R0:W-:Y:S04]  /*4ad0*/  STG.E.64 desc[UR4][R6.64], R22 ;  /* 0x0000001606007986 */ /* 0x0081e8000c101b04 */
[----:B----4-:R1:W-:Y:S04]  /*4ae0*/  STG.E.64 desc[UR4][R16.64], R24 ;  /* 0x0000001810007986 */ /* 0x0103e8000c101b04 */
[----:B--2---:R-:W2:Y:S04]  /*4af0*/  LDG.E.64 R10, desc[UR4][R6.64+0x8] ;  /* 0x00000804060a7981 */ /* 0x004ea8000c1e1b00 */
[----:B0-----:R-:W3:Y:S01]  /*4b00*/  LDG.E.64 R22, desc[UR4][R20.64] ;  /* 0x0000000414167981 */ /* 0x001ee2000c1e1b00 */
[----:B------:R-:W-:Y:S01]  /*4b10*/  IADD3 R14, P2, R2, R19, RZ ;  /* 0x00000013020e7210 */ /* 0x000fe20007f5e0ff */
[----:B------:R-:W-:-:S03]  /*4b20*/  IMAD.X R13, RZ, RZ, R13, P1 ;  /* 0x000000ffff0d7224 */ /* 0x000fc600008e060d */
[----:B------:R-:W-:Y:S02]  /*4b30*/  ISETP.NE.U32.AND P1, PT, R14, RZ, PT ;  /* 0x000000ff0e00720c */ /* 0x000fe40003f25070 */
[----:B------:R-:W-:-:S04]  /*4b40*/  IADD3.X R14, R13, R12, RZ, P2, !PT ;  /* 0x0000000c0d0e7210 */ /* 0x000fc800017fe4ff */
[----:B------:R-:W-:Y:S02]  /*4b50*/  ISETP.NE.AND.EX P1, PT, R14, RZ, PT, P1 ;  /* 0x000000ff0e00720c */ /* 0x000fe40003f25310 */
[----:B------:R-:W-:Y:S02]  /*4b60*/  IADD3 R8, P4, R8, 0x10, RZ ;  /* 0x0000001008087810 */ /* 0x000fe40007f9e0ff */
[----:B------:R-:W-:-:S03]  /*4b70*/  IADD3 R18, P2, R6, 0x20, RZ ;  /* 0x0000002006127810 */ /* 0x000fc60007f5e0ff */
[----:B------:R-:W-:Y:S01]  /*4b80*/  IMAD.X R9, RZ, RZ, R9, P4 ;  /* 0x000000ffff097224 */ /* 0x000fe200020e0609 */
[----:B-1----:R-:W-:Y:S01]  /*4b90*/  IADD3.X R17, RZ, R7, RZ, P2, !PT ;  /* 0x00000007ff117210 */ /* 0x002fe200017fe4ff */
[----:B---3--:R0:W-:Y:S04]  /*4ba0*/  STG.E.64 desc[UR4][R6.64+0x8], R22 ;  /* 0x0000081606007986 */ /* 0x0081e8000c101b04 */
[----:B--2---:R0:W-:Y:S01]  /*4bb0*/  STG.E.64 desc[UR4][R20.64], R10 ;  /* 0x0000000a14007986 */ /* 0x0041e2000c101b04 */
[----:B------:R-:W-:Y:S05]  /*4bc0*/  @P1 BRA `(.L_x_18) ;  /* 0xfffffffc005c1947 */ /* 0x000fea000383ffff */
.L_x_17:
[----:B0-----:R-:W-:Y:S01]  /*4bd0*/  IADD3.X R6, RZ, UR11, RZ, P3, !PT ;  /* 0x0000000bff067c10 */ /* 0x001fe20009ffe4ff */
[----:B------:R-:W-:Y:S06]  /*4be0*/  @!P0 BRA `(.L_x_16) ;  /* 0x00000000007c8947 */ /* 0x000fec0003800000 */
[----:B------:R-:W-:-:S04]  /*4bf0*/  LEA R8, P0, R2, R15, 0x2 ;  /* 0x0000000f02087211 */ /* 0x000fc800078010ff */
[----:B------:R-:W-:-:S05]  /*4c00*/  LEA.HI.X R9, R2, R6, R13, 0x2, P0 ;  /* 0x0000000602097211 */ /* 0x000fca00000f140d */
[----:B------:R-:W2:Y:S01]  /*4c10*/  LDG.E.CONSTANT R7, desc[UR4][R8.64] ;  /* 0x0000000408077981 */ /* 0x000ea2000c1e9900 */
[C---:B------:R-:W-:Y:S02]  /*4c20*/  LEA R6, P0, R2.reuse, R4, 0x3 ;  /* 0x0000000402067211 */ /* 0x040fe400078018ff */
[----:B--2---:R-:W-:Y:S02]  /*4c30*/  IADD3 R11, R7, -0x1, RZ ;  /* 0xffffffff070b7810 */ /* 0x004fe40007ffe0ff */
[----:B------:R-:W-:-:S03]  /*4c40*/  LEA.HI.X R7, R2, R5, R13, 0x3, P0 ;  /* 0x0000000502077211 */ /* 0x000fc600000f1c0d */
[----:B------:R-:W-:Y:S02]  /*4c50*/  IMAD.WIDE R10, R11, 0x8, R4 ;  /* 0x000000080b0a7825 */ /* 0x000fe400078e0204 */
        /* <DEDUP_REMOVED lines=24> */
.L_x_16:
[----:B------:R-:W-:-:S07]  /*4de0*/  IADD3 R3, R3, 0x80, RZ ;  /* 0x0000008003037810 */ /* 0x000fce0007ffe0ff */
.L_x_9:
[----:B------:R-:W-:-:S13]  /*4df0*/  ISETP.GE.AND P0, PT, R3, UR6, PT ;  /* 0x0000000603007c0c */ /* 0x000fda000bf06270 */
[----:B------:R-:W-:Y:S05]  /*4e00*/  @P0 BRA `(.L_x_19) ;  /* 0x0000003000e00947 */ /* 0x000fea0003800000 */
[----:B------:R-:W4:Y:S01]  /*4e10*/  LDC R0, c[0x0][0x218] ;  /* 0x00008600ff007b82 */ /* 0x000f220000000800 */
[----:B0123--:R-:W-:Y:S01]  /*4e20*/  IMAD.MOV.U32 R6, RZ, RZ, RZ ;  /* 0x000000ffff067224 */ /* 0x00ffe200078e00ff */
[----:B------:R-:W-:Y:S02]  /*4e30*/  MOV R4, RZ ;  /* 0x000000ff00047202 */ /* 0x000fe40000000f00 */
[----:B----4-:R-:W-:-:S13]  /*4e40*/  ISETP.NE.AND P0, PT, R0, RZ, PT ;  /* 0x000000ff0000720c */ /* 0x010fda0003f05270 */
[----:B------:R-:W-:Y:S05]  /*4e50*/  @!P0 BRA `(.L_x_20) ;  /* 0x0000001000a88947 */ /* 0x000fea0003800000 */
[----:B------:R-:W-:Y:S01]  /*4e60*/  HFMA2.MMA R2, -RZ, RZ, 0, 0 ;  /* 0x00000000ff027435 */ /* 0x000fe200000001ff */
[----:B------:R-:W-:Y:S01]  /*4e70*/  ULDC.64 UR8, c[0x0][0x220] ;  /* 0x0000880000087ab9 */ /* 0x000fe20000000a00 */
[----:B------:R-:W-:Y:S01]  /*4e80*/  ISETP.NE.AND P0, PT, R0, 0x1, PT ;  /* 0x000000010000780c */ /* 0x000fe20003f05270 */
[----:B------:R-:W-:-:S07]  /*4e90*/  ULDC UR7, c[0x0][0x21c] ;  /* 0x0000870000077ab9 */ /* 0x000fce0000000800 */
[----:B------:R-:W-:-:S05]  /*4ea0*/  IMAD.HI.U32 R8, R3, UR8, R2 ;  /* 0x0000000803087c27 */ /* 0x000fca000f8e0002 */
[----:B------:R-:W-:Y:S01]  /*4eb0*/  SHF.R.U32.HI R9, RZ, UR9, R8 ;  /* 0x00000009ff097c19 */ /* 0x000fe20008011608 */
[----:B------:R-:W-:-:S04]  /*4ec0*/  ULDC.64 UR8, c[0x0][0x348] ;  /* 0x0000d20000087ab9 */ /* 0x000fc80000000a00 */
[----:B------:R-:W-:-:S04]  /*4ed0*/  IMAD.MOV R6, RZ, RZ, -R9 ;  /* 0x000000ffff067224 */ /* 0x000fc800078e0a09 */
[----:B------:R-:W-:-:S04]  /*4ee0*/  IMAD R6, R6, UR7, R3 ;  /* 0x0000000706067c24 */ /* 0x000fc8000f8e0203 */
[C---:B------:R-:W-:Y:S02]  /*4ef0*/  IMAD R4, R6.reuse, UR8, RZ ;  /* 0x0000000806047c24 */ /* 0x040fe4000f8e02ff */
[----:B------:R-:W-:Y:S01]  /*4f00*/  IMAD R6, R6, UR9, RZ ;  /* 0x0000000906067c24 */ /* 0x000fe2000f8e02ff */
[----:B------:R-:W-:Y:S06]  /*4f10*/  @!P0 BRA `(.L_x_20) ;  /* 0x0000001000788947 */ /* 0x000fec0003800000 */
[----:B------:R-:W-:Y:S01]  /*4f20*/  MOV R8, RZ ;  /* 0x000000ff00087202 */ /* 0x000fe20000000f00 */
[----:B------:R-:W-:Y:S01]  /*4f30*/  ULDC.64 UR8, c[0x0][0x228] ;  /* 0x00008a0000087ab9 */ /* 0x000fe20000000a00 */
[----:B------:R-:W-:Y:S01]  /*4f40*/  ULDC UR7, c[0x0][0x230] ;  /* 0x00008c0000077ab9 */ /* 0x000fe20000000800 */
[----:B------:R-:W-:Y:S02]  /*4f50*/  ISETP.NE.AND P0, PT, R0, 0x2, PT ;  /* 0x000000020000780c */ /* 0x000fe40003f05270 */
        /* <DEDUP_REMOVED lines=274> */
[----:B------:R-:W-:-:S03]  /*6080*/  ULDC UR7, c[0x0][0x33c] ;  /* 0x0000cf0000077ab9 */ /* 0x000fc60000000800 */
[----:B------:R-:W-:-:S05]  /*6090*/  IMAD.HI.U32 R0, R11, UR8, R10 ;  /* 0x000000080b007c27 */ /* 0x000fca000f8e000a */
[----:B------:R-:W-:Y:S01]  /*60a0*/  SHF.R.U32.HI R0, RZ, UR9, R0 ;  /* 0x00000009ff007c19 */ /* 0x000fe20008011600 */
[----:B------:R-:W-:-:S04]  /*60b0*/  ULDC.64 UR8, c[0x0][0x408] ;  /* 0x0001020000087ab9 */ /* 0x000fc80000000a00 */
[----:B------:R-:W-:-:S04]  /*60c0*/  IMAD.MOV R5, RZ, RZ, -R0 ;  /* 0x000000ffff057224 */ /* 0x000fc800078e0a00 */
[----:B------:R-:W-:-:S04]  /*60d0*/  IMAD R11, R5, UR7, R11 ;  /* 0x00000007050b7c24 */ /* 0x000fc8000f8e020b */
[C---:B------:R-:W-:Y:S02]  /*60e0*/  IMAD R4, R11.reuse, UR8, R4 ;  /* 0x000000080b047c24 */ /* 0x040fe4000f8e0204 */
[----:B------:R-:W-:-:S07]  /*60f0*/  IMAD R6, R11, UR9, R6 ;  /* 0x000000090b067c24 */ /* 0x000fce000f8e0206 */
.L_x_20:
[----:B------:R-:W0:Y:S02]  /*6100*/  LDC.64 R8, c[0x0][0x420] ;  /* 0x00010800ff087b82 */ /* 0x000e240000000a00 */
[----:B0-----:R-:W-:-:S04]  /*6110*/  ISETP.GE.U32.AND P0, PT, R8, 0x1, PT ;  /* 0x000000010800780c */ /* 0x001fc80003f06070 */
[----:B------:R-:W-:-:S13]  /*6120*/  ISETP.GE.AND.EX P0, PT, R9, RZ, PT, P0 ;  /* 0x000000ff0900720c */ /* 0x000fda0003f06300 */
[----:B------:R-:W-:Y:S05]  /*6130*/  @!P0 BRA `(.L_x_21) ;  /* 0x00000004009c8947 */ /* 0x000fea0003800000 */
[----:B------:R-:W-:Y:S01]  /*6140*/  ISETP.GT.U32.AND P0, PT, R8, 0x1, PT ;  /* 0x000000010800780c */ /* 0x000fe20003f04070 */
[----:B------:R-:W-:Y:S01]  /*6150*/  ULDC.64 UR8, c[0x0][0x410] ;  /* 0x0001040000087ab9 */ /* 0x000fe20000000a00 */
[----:B------:R-:W-:Y:S01]  /*6160*/  ULDC.64 UR10, c[0x0][0x418] ;  /* 0x00010600000a7ab9 */ /* 0x000fe20000000a00 */
[----:B------:R-:W-:Y:S01]  /*6170*/  IADD3 R4, P4, R4, UR8, RZ ;  /* 0x0000000804047c10 */ /* 0x000fe2000ff9e0ff */
[----:B------:R-:W-:Y:S01]  /*6180*/  IMAD.MOV.U32 R13, RZ, RZ, RZ ;  /* 0x000000ffff0d7224 */ /* 0x000fe200078e00ff */
        /* <DEDUP_REMOVED lines=10> */
[----:B------:R-:W-:Y:S01]  /*6230*/  HFMA2.MMA R2, -RZ, RZ, 0, 0 ;  /* 0x00000000ff027435 */ /* 0x000fe200000001ff */
[----:B------:R-:W-:-:S02]  /*6240*/  IADD3.X R5, RZ, UR9, RZ, P4, !PT ;  /* 0x00000009ff057c10 */ /* 0x000fc4000a7fe4ff */
[----:B------:R-:W-:-:S09]  /*6250*/  ISETP.NE.AND.EX P0, PT, RZ, RZ, PT, P2 ;  /* 0x000000ffff00720c */ /* 0x000fd20003f05320 */
[----:B------:R-:W-:Y:S05]  /*6260*/  @!P1 BRA `(.L_x_22) ;  /* 0x0000000000cc9947 */ /* 0x000fea0003800000 */
[----:B------:R-:W-:Y:S01]  /*6270*/  ULDC.64 UR8, c[0x0][0x418] ;  /* 0x0001060000087ab9 */ /* 0x000fe20000000a00 */
[----:B------:R-:W-:Y:S02]  /*6280*/  IADD3 R19, P5, R0, -R19, RZ ;  /* 0x8000001300137210 */ /* 0x000fe40007fbe0ff */
[----:B------:R-:W-:Y:S02]  /*6290*/  IADD3 R6, P2, R6, UR8, RZ ;  /* 0x0000000806067c10 */ /* 0x000fe4000ff5e0ff */
[----:B------:R-:W-:Y:S01]  /*62a0*/  IADD3 R18, P1, R4, 0x10, RZ ;  /* 0x0000001004127810 */ /* 0x000fe20007f3e0ff */
[----:B------:R-:W-:Y:S01]  /*62b0*/  IMAD.X R12, RZ, RZ, ~R12, P5 ;  /* 0x000000ffff0c7224 */ /* 0x000fe200028e0e0c */
[----:B------:R-:W-:Y:S02]  /*62c0*/  IADD3 R8, P4, R6, 0x8, RZ ;  /* 0x0000000806087810 */ /* 0x000fe40007f9e0ff */
[----:B------:R-:W-:Y:S02]  /*62d0*/  MOV R2, RZ ;  /* 0x000000ff00027202 */ /* 0x000fe40000000f00 */
[----:B------:R-:W-:-:S02]  /*62e0*/  IADD3.X R9, RZ, UR9, RZ, P4, P2 ;  /* 0x00000009ff097c10 */ /* 0x000fc4000a7e44ff */
[----:B------:R-:W-:Y:S02]  /*62f0*/  MOV R13, RZ ;  /* 0x000000ff000d7202 */ /* 0x000fe40000000f00 */
[----:B------:R-:W-:-:S07]  /*6300*/  IADD3.X R17, RZ, R5, RZ, P1, !PT ;  /* 0x00000005ff117210 */ /* 0x000fce0000ffe4ff */
.L_x_23:
[----:B0-----:R-:W2:Y:S04]  /*6310*/  LDG.E.CONSTANT R6, desc[UR4][R8.64+-0x8] ;  /* 0xfffff80408067981 */ /* 0x001ea8000c1e9900 */
[----:B------:R-:W3:Y:S01]  /*6320*/  LDG.E.CONSTANT R10, desc[UR4][R8.64+-0x4] ;  /* 0xfffffc04080a7981 */ /* 0x000ee2000c1e9900 */
[----:B------:R-:W-:-:S03]  /*6330*/  MOV R7, R17 ;  /* 0x0000001100077202 */ /* 0x000fc60000000f00 */
[----:B------:R-:W4:Y:S01]  /*6340*/  LDG.E.CONSTANT R14, desc[UR4][R8.64] ;  /* 0x00000004080e7981 */ /* 0x000f22000c1e9900 */
[----:B--2---:R-:W-:Y:S01]  /*6350*/  IADD3 R21, R6, -0x1, RZ ;  /* 0xffffffff06157810 */ /* 0x004fe20007ffe0ff */
[----:B------:R-:W-:-:S04]  /*6360*/  IMAD.MOV.U32 R6, RZ, RZ, R18 ;  /* 0x000000ffff067224 */ /* 0x000fc800078e0012 */
[----:B------:R-:W-:Y:S01]  /*6370*/  IMAD.WIDE R20, R21, 0x8, R4 ;  /* 0x0000000815147825 */ /* 0x000fe200078e0204 */
        /* <DEDUP_REMOVED lines=8> */
[----:B----4-:R-:W-:-:S03]  /*6400*/  VIADD R17, R14, 0xffffffff ;  /* 0xffffffff0e117836 */ /* 0x010fc60000000000 */
[----:B------:R-:W4:Y:S01]  /*6410*/  LDG.E.CONSTANT R14, desc[UR4][R8.64+0x4] ;  /* 0x00000404080e7981 */ /* 0x000f22000c1e9900 */
[----:B------:R-:W-:-:S03]  /*6420*/  IMAD.WIDE R16, R17, 0x8, R4 ;  /* 0x0000000811107825 */ /* 0x000fc600078e0204 */
[----:B--2---:R-:W-:Y:S04]  /*6430*/  STG.E.64 desc[UR4][R6.64+-0x8], R26 ;  /* 0xfffff81a06007986 */ /* 0x004fe8000c101b04 */
[----:B---3--:R2:W-:Y:S04]  /*6440*/  STG.E.64 desc[UR4][R10.64], R28 ;  /* 0x0000001c0a007986 */ /* 0x0085e8000c101b04 */
[----:B0-----:R-:W3:Y:S04]  /*6450*/  LDG.E.64 R22, desc[UR4][R16.64] ;  /* 0x0000000410167981 */ /* 0x001ee8000c1e1b00 */
[----:B-1----:R-:W5:Y:S01]  /*6460*/  LDG.E.64 R24, desc[UR4][R6.64] ;  /* 0x0000000406187981 */ /* 0x002f62000c1e1b00 */
[----:B----4-:R-:W-:-:S05]  /*6470*/  IADD3 R14, R14, -0x1, RZ ;  /* 0xffffffff0e0e7810 */ /* 0x010fca0007ffe0ff */
        /* <DEDUP_REMOVED lines=8> */
[----:B------:R-:W-:-:S03]  /*6500*/  ISETP.NE.U32.AND P1, PT, R14, RZ, PT ;  /* 0x000000ff0e00720c */ /* 0x000fc60003f25070 */
[----:B------:R-:W-:-:S05]  /*6510*/  IMAD.X R14, R13, 0x1, R12, P2 ;  /* 0x000000010d0e7824 */ /* 0x000fca00010e060c */
[----:B------:R-:W-:Y:S02]  /*6520*/  ISETP.NE.AND.EX P1, PT, R14, RZ, PT, P1 ;  /* 0x000000ff0e00720c */ /* 0x000fe40003f25310 */
[----:B------:R-:W-:Y:S02]  /*6530*/  IADD3 R18, P2, R6, 0x20, RZ ;  /* 0x0000002006127810 */ /* 0x000fe40007f5e0ff */
[----:B------:R-:W-:Y:S02]  /*6540*/  IADD3 R8, P4, R8, 0x10, RZ ;  /* 0x0000001008087810 */ /* 0x000fe40007f9e0ff */
[----:B-1----:R-:W-:Y:S02]  /*6550*/  IADD3.X R17, RZ, R7, RZ, P2, !PT ;  /* 0x00000007ff117210 */ /* 0x002fe400017fe4ff */
[----:B------:R-:W-:Y:S01]  /*6560*/  IADD3.X R9, RZ, R9, RZ, P4, !PT ;  /* 0x00000009ff097210 */ /* 0x000fe200027fe4ff */
[----:B---3--:R0:W-:Y:S04]  /*6570*/  STG.E.64 desc[UR4][R6.64+0x8], R22 ;  /* 0x0000081606007986 */ /* 0x0081e8000c101b04 */
[----:B--2---:R0:W-:Y:S01]  /*6580*/  STG.E.64 desc[UR4][R20.64], R10 ;  /* 0x0000000a14007986 */ /* 0x0041e2000c101b04 */
[----:B------:R-:W-:Y:S05]  /*6590*/  @P1 BRA `(.L_x_23) ;  /* 0xfffffffc005c1947 */ /* 0x000fea000383ffff */
.L_x_22:
[----:B0-----:R-:W-:Y:S01]  /*65a0*/  IMAD.X R6, RZ, RZ, UR11, P3 ;  /* 0x0000000bff067e24 */ /* 0x001fe200098e06ff */
        /* <DEDUP_REMOVED lines=26> */
[----:B-1----:R-:W-:-:S04]  /*6750*/  VIADD R11, R8, 0xffffffff ;  /* 0xffffffff080b7836 */ /* 0x002fc80000000000 */
[----:B------:R-:W-:Y:S02]  /*6760*/  IMAD.WIDE R4, R11, 0x8, R4 ;  /* 0x000000080b047825 */ /* 0x000fe400078e0204 */
[----:B------:R-:W2:Y:S04]  /*6770*/  LDG.E.64 R10, desc[UR4][R6.64+0x10] ;  /* 0x00001004060a7981 */ /* 0x000ea8000c1e1b00 */
[----:B------:R-:W3:Y:S04]  /*6780*/  LDG.E.64 R12, desc[UR4][R4.64] ;  /* 0x00000004040c7981 */ /* 0x000ee8000c1e1b00 */
[----:B---3--:R3:W-:Y:S04]  /*6790*/  STG.E.64 desc[UR4][R6.64+0x10], R12 ;  /* 0x0000100c06007986 */ /* 0x0087e8000c101b04 */
[----:B--2---:R3:W-:Y:S02]  /*67a0*/  STG.E.64 desc[UR4][R4.64], R10 ;  /* 0x0000000a04007986 */ /* 0x0047e4000c101b04 */
.L_x_21:
[----:B------:R-:W-:-:S07]  /*67b0*/  IADD3 R3, R3, 0x80, RZ ;  /* 0x0000008003037810 */ /* 0x000fce0007ffe0ff */
.L_x_14:
[----:B------:R-:W-:-:S13]  /*67c0*/  ISETP.GE.AND P0, PT, R3, UR6, PT ;  /* 0x0000000603007c0c */ /* 0x000fda000bf06270 */
[----:B------:R-:W-:Y:S05]  /*67d0*/  @P0 BRA `(.L_x_24) ;  /* 0x0000003000e40947 */ /* 0x000fea0003800000 */
[----:B------:R-:W2:Y:S01]  /*67e0*/  LDC R0, c[0x0][0x218] ;  /* 0x00008600ff007b82 */ /* 0x000ea20000000800 */
[----:B01-3--:R-:W-:Y:S01]  /*67f0*/  HFMA2.MMA R6, -RZ, RZ, 0, 0 ;  /* 0x00000000ff067435 */ /* 0x00bfe200000001ff */
[----:B------:R-:W-:Y:S01]  /*6800*/  IMAD.MOV.U32 R4, RZ, RZ, RZ ;  /* 0x000000ffff047224 */ /* 0x000fe200078e00ff */
[----:B--2---:R-:W-:-:S13]  /*6810*/  ISETP.NE.AND P0, PT, R0, RZ, PT ;  /* 0x000000ff0000720c */ /* 0x004fda0003f05270 */
[----:B------:R-:W-:Y:S05]  /*6820*/  @!P0 BRA `(.L_x_25) ;  /* 0x0000001000a88947 */ /* 0x000fea0003800000 */
        /* <DEDUP_REMOVED lines=298> */
.L_x_25:
        /* <DEDUP_REMOVED lines=33> */
.L_x_28:
        /* <DEDUP_REMOVED lines=41> */
.L_x_27:
        /* <DEDUP_REMOVED lines=33> */
.L_x_26:
[----:B------:R-:W-:-:S07]  /*8180*/  VIADD R3, R3, 0x80 ;  /* 0x0000008003037836 */ /* 0x000fce0000000000 */
.L_x_19:
[----:B------:R-:W-:-:S13]  /*8190*/  ISETP.GE.AND P0, PT, R3, UR6, PT ;  /* 0x0000000603007c0c */ /* 0x000fda000bf06270 */
[----:B------:R-:W-:Y:S05]  /*81a0*/  @P0 BREAK B1 ;  /* 0x0000000000010942 */ /* 0x000fea0003800000 */
[----:B------:R-:W-:Y:S05]  /*81b0*/  @P0 BRA `(.L_x_29) ;  /* 0x0000003000e80947 */ /* 0x000fea0003800000 */
[----:B------:R-:W4:Y:S01]  /*81c0*/  LDC R0, c[0x0][0x218] ;  /* 0x00008600ff007b82 */ /* 0x000f220000000800 */
[----:B0123--:R-:W-:Y:S01]  /*81d0*/  HFMA2.MMA R6, -RZ, RZ, 0, 0 ;  /* 0x00000000ff067435 */ /* 0x00ffe200000001ff */
[----:B------:R-:W-:Y:S02]  /*81e0*/  MOV R4, RZ ;  /* 0x000000ff00047202 */ /* 0x000fe40000000f00 */
[----:B----4-:R-:W-:-:S13]  /*81f0*/  ISETP.NE.AND P0, PT, R0, RZ, PT ;  /* 0x000000ff0000720c */ /* 0x010fda0003f05270 */
        /* <DEDUP_REMOVED lines=299> */
.L_x_30:
        /* <DEDUP_REMOVED lines=33> */
.L_x_33:
        /* <DEDUP_REMOVED lines=41> */
.L_x_32:
        /* <DEDUP_REMOVED lines=33> */
.L_x_31:
[----:B------:R-:W-:-:S07]  /*9b60*/  IADD3 R3, R3, 0x80, RZ ;  /* 0x0000008003037810 */ /* 0x000fce0007ffe0ff */
.L_x_24:
[----:B------:R-:W-:-:S13]  /*9b70*/  ISETP.GE.AND P0, PT, R3, UR6, PT ;  /* 0x0000000603007c0c */ /* 0x000fda000bf06270 */
[----:B------:R-:W-:Y:S05]  /*9b80*/  @P0 BREAK B1 ;  /* 0x0000000000010942 */ /* 0x000fea0003800000 */
[----:B------:R-:W-:Y:S05]  /*9b90*/  @P0 BRA `(.L_x_29) ;  /* 0x0000001800700947 */ /* 0x000fea0003800000 */
[----:B------:R-:W-:Y:S05]  /*9ba0*/  BSYNC B1 ;  /* 0x0000000000017941 */ /* 0x000fea0003800000 */
.L_x_8:
[----:B------:R-:W2:Y:S01]  /*9bb0*/  LDC R0, c[0x0][0x218] ;  /* 0x00008600ff007b82 */ /* 0x000ea20000000800 */
[----:B01-3--:R-:W-:Y:S01]  /*9bc0*/  IMAD.MOV.U32 R6, RZ, RZ, RZ ;  /* 0x000000ffff067224 */ /* 0x00bfe200078e00ff */
[----:B------:R-:W-:Y:S02]  /*9bd0*/  MOV R4, RZ ;  /* 0x000000ff00047202 */ /* 0x000fe40000000f00 */
[----:B--2---:R-:W-:-:S13]  /*9be0*/  ISETP.NE.AND P0, PT, R0, RZ, PT ;  /* 0x000000ff0000720c */ /* 0x004fda0003f05270 */
        /* <DEDUP_REMOVED lines=299> */
.L_x_34:
        /* <DEDUP_REMOVED lines=33> */
.L_x_37:
        /* <DEDUP_REMOVED lines=41> */
.L_x_36:
        /* <DEDUP_REMOVED lines=33> */
.L_x_35:
[----:B------:R-:W-:-:S07]  /*b550*/  IADD3 R3, R3, 0x80, RZ ;  /* 0x0000008003037810 */ /* 0x000fce0007ffe0ff */
.L_x_29:
[----:B------:R-:W-:Y:S05]  /*b560*/  BSYNC B0 ;  /* 0x0000000000007941 */ /* 0x000fea0003800000 */
.L_x_7:
[----:B------:R-:W-:Y:S05]  /*b570*/  WARPSYNC.ALL ;  /* 0x0000000000007948 */ /* 0x000fea0003800000 */
[----:B------:R-:W-:-:S13]  /*b580*/  ISETP.GE.AND P0, PT, R3, UR6, PT ;  /* 0x0000000603007c0c */ /* 0x000fda000bf06270 */
[----:B------:R-:W-:Y:S05]  /*b590*/  @P0 EXIT ;  /* 0x000000000000094d */ /* 0x000fea0003800000 */
[----:B0-----:R-:W0:Y:S01]  /*b5a0*/  LDC R8, c[0x0][0x218] ;  /* 0x00008600ff087b82 */ /* 0x001e220000000800 */
[----:B------:R-:W-:Y:S01]  /*b5b0*/  HFMA2.MMA R0, -RZ, RZ, 0, 0 ;  /* 0x00000000ff007435 */ /* 0x000fe200000001ff */
[----:B------:R-:W-:Y:S01]  /*b5c0*/  IMAD.MOV.U32 R2, RZ, RZ, RZ ;  /* 0x000000ffff027224 */ /* 0x000fe200078e00ff */
[----:B0-----:R-:W-:-:S13]  /*b5d0*/  ISETP.NE.AND P0, PT, R8, RZ, PT ;  /* 0x000000ff0800720c */ /* 0x001fda0003f05270 */
[----:B------:R-:W-:Y:S05]  /*b5e0*/  @!P0 BRA `(.L_x_38) ;  /* 0x0000001000a88947 */ /* 0x000fea0003800000 */
[----:B------:R-:W-:Y:S01]  /*b5f0*/  MOV R2, RZ ;  /* 0x000000ff00027202 */ /* 0x000fe20000000f00 */
[----:B------:R-:W-:Y:S01]  /*b600*/  ULDC.64 UR6, c[0x0][0x220] ;  /* 0x0000880000067ab9 */ /* 0x000fe20000000a00 */
[----:B------:R-:W-:-:S03]  /*b610*/  ISETP.NE.AND P0, PT, R8, 0x1, PT ;  /* 0x000000010800780c */ /* 0x000fc60003f05270 */
[----:B---3--:R-:W-:Y:S01]  /*b620*/  IMAD.HI.U32 R4, R3, UR6, R2 ;  /* 0x0000000603047c27 */ /* 0x008fe2000f8e0002 */
[----:B------:R-:W-:-:S04]  /*b630*/  ULDC UR6, c[0x0][0x21c] ;  /* 0x0000870000067ab9 */ /* 0x000fc80000000800 */
[----:B------:R-:W-:-:S04]  /*b640*/  SHF.R.U32.HI R5, RZ, UR7, R4 ;  /* 0x00000007ff057c19 */ /* 0x000fc80008011604 */
[----:B------:R-:W-:-:S05]  /*b650*/  IADD3 R0, -R5, RZ, RZ ;  /* 0x000000ff05007210 */ /* 0x000fca0007ffe1ff */
[----:B------:R-:W-:Y:S01]  /*b660*/  IMAD R0, R0, UR6, R3 ;  /* 0x0000000600007c24 */ /* 0x000fe2000f8e0203 */
[----:B------:R-:W-:-:S03]  /*b670*/  ULDC.64 UR6, c[0x0][0x348] ;  /* 0x0000d20000067ab9 */ /* 0x000fc60000000a00 */
[C---:B------:R-:W-:Y:S02]  /*b680*/  IMAD R2, R0.reuse, UR6, RZ ;  /* 0x0000000600027c24 */ /* 0x040fe4000f8e02ff */
[----:B------:R-:W-:Y:S01]  /*b690*/  IMAD R0, R0, UR7, RZ ;  /* 0x0000000700007c24 */ /* 0x000fe2000f8e02ff */
[----:B------:R-:W-:Y:S06]  /*b6a0*/  @!P0 BRA `(.L_x_38) ;  /* 0x0000001000788947 */ /* 0x000fec0003800000 */
[----:B------:R-:W-:Y:S01]  /*b6b0*/  IMAD.MOV.U32 R4, RZ, RZ, RZ ;  /* 0x000000ffff047224 */ /* 0x000fe200078e00ff */
[----:B------:R-:W-:Y:S01]  /*b6c0*/  ULDC.64 UR8, c[0x0][0x228] ;  /* 0x00008a0000087ab9 */ /* 0x000fe20000000a00 */
[----:B------:R-:W-:Y:S01]  /*b6d0*/  ULDC UR6, c[0x0][0x230] ;  /* 0x00008c0000067ab9 */ /* 0x000fe20000000800 */
[----:B------:R-:W-:Y:S01]  /*b6e0*/  ISETP.NE.AND P0, PT, R8, 0x2, PT ;  /* 0x000000020800780c */ /* 0x000fe20003f05270 */
[----:B-12---:R-:W-:-:S05]  /*b6f0*/  IMAD.HI.U32 R6, R5, UR9, R4 ;  /* 0x0000000905067c27 */ /* 0x006fca000f8e0004 */
        /* <DEDUP_REMOVED lines=9> */
[----:B------:R-:W-:-:S03]  /*b790*/  ISETP.NE.AND P0, PT, R8, 0x3, PT ;  /* 0x000000030800780c */ /* 0x000fc60003f05270 */
[----:B------:R-:W-:Y:S01]  /*b7a0*/  IMAD.HI.U32 R4, R7, UR6, R6 ;  /* 0x0000000607047c27 */ /* 0x000fe2000f8e0006 */
[----:B------:R-:W-:-:S04]  /*b7b0*/  ULDC UR6, c[0x0][0x234] ;  /* 0x00008d0000067ab9 */ /* 0x000fc80000000800 */
        /* <DEDUP_REMOVED lines=21> */
[----:B------:R-:W-:Y:S02]  /*b910*/  ISETP.NE.AND P0, PT, R8, 0x5, PT ;  /* 0x000000050800780c */ /* 0x000fe40003f05270 */
[----:B------:R-:W-:Y:S01]  /*b920*/  IMAD.HI.U32 R4, R7, UR6, R6 ;  /* 0x0000000607047c27 */ /* 0x000fe2000f8e0006 */
[----:B------:R-:W-:-:S04]  /*b930*/  ULDC UR6, c[0x0][0x24c] ;  /* 0x0000930000067ab9 */ /* 0x000fc80000000800 */
        /* <DEDUP_REMOVED lines=21> */
[----:B------:R-:W-:-:S08]  /*ba90*/  ISETP.NE.AND P0, PT, R8, 0x7, PT ;  /* 0x000000070800780c */ /* 0x000fd00003f05270 */
        /* <DEDUP_REMOVED lines=214> */
[----:B------:R-:W-:-:S09]  /*c800*/  ULDC.64 UR6, c[0x0][0x340] ;  /* 0x0000d00000067ab9 */ /* 0x000fd20000000a00 */
[----:B------:R-:W-:Y:S01]  /*c810*/  IMAD.HI.U32 R3, R7, UR6, R6 ;  /* 0x0000000607037c27 */ /* 0x000fe2000f8e0006 */
[----:B------:R-:W-:-:S04]  /*c820*/  ULDC UR6, c[0x0][0x33c] ;  /* 0x0000cf0000067ab9 */ /* 0x000fc80000000800 */
[----:B------:R-:W-:-:S04]  /*c830*/  SHF.R.U32.HI R3, RZ, UR7, R3 ;  /* 0x00000007ff037c19 */ /* 0x000fc80008011603 */
[----:B------:R-:W-:-:S05]  /*c840*/  IADD3 R3, -R3, RZ, RZ ;  /* 0x000000ff03037210 */ /* 0x000fca0007ffe1ff */
[----:B------:R-:W-:Y:S01]  /*c850*/  IMAD R7, R3, UR6, R7 ;  /* 0x0000000603077c24 */ /* 0x000fe2000f8e0207 */
[----:B------:R-:W-:-:S03]  /*c860*/  ULDC.64 UR6, c[0x0][0x408] ;  /* 0x0001020000067ab9 */ /* 0x000fc60000000a00 */
[C---:B------:R-:W-:Y:S02]  /*c870*/  IMAD R2, R7.reuse, UR6, R2 ;  /* 0x0000000607027c24 */ /* 0x040fe4000f8e0202 */
[----:B------:R-:W-:-:S07]  /*c880*/  IMAD R0, R7, UR7, R0 ;  /* 0x0000000707007c24 */ /* 0x000fce000f8e0200 */
.L_x_38:
[----:B---3--:R-:W0:Y:S02]  /*c890*/  LDC.64 R4, c[0x0][0x420] ;  /* 0x00010800ff047b82 */ /* 0x008e240000000a00 */
[----:B0-----:R-:W-:-:S04]  /*c8a0*/  ISETP.GE.U32.AND P0, PT, R4, 0x1, PT ;  /* 0x000000010400780c */ /* 0x001fc80003f06070 */
[----:B------:R-:W-:-:S13]  /*c8b0*/  ISETP.GE.AND.EX P0, PT, R5, RZ, PT, P0 ;  /* 0x000000ff0500720c */ /* 0x000fda0003f06300 */
[----:B------:R-:W-:Y:S05]  /*c8c0*/  @!P0 EXIT ;  /* 0x000000000000894d */ /* 0x000fea0003800000 */
[----:B------:R-:W-:Y:S01]  /*c8d0*/  ISETP.GT.U32.AND P0, PT, R4, 0x1, PT ;  /* 0x000000010400780c */ /* 0x000fe20003f04070 */
[----:B------:R-:W-:Y:S01]  /*c8e0*/  ULDC.64 UR6, c[0x0][0x410] ;  /* 0x0001040000067ab9 */ /* 0x000fe20000000a00 */
[----:B-12---:R-:W-:Y:S01]  /*c8f0*/  HFMA2.MMA R11, -RZ, RZ, 0, 0 ;  /* 0x00000000ff0b7435 */ /* 0x006fe200000001ff */
[----:B------:R-:W-:Y:S02]  /*c900*/  IADD3 R2, P3, R2, UR6, RZ ;  /* 0x0000000602027c10 */ /* 0x000fe4000ff7e0ff */
[C---:B------:R-:W-:Y:S02]  /*c910*/  ISETP.GT.AND.EX P0, PT, R5.reuse, RZ, PT, P0 ;  /* 0x000000ff0500720c */ /* 0x040fe40003f04300 */
[----:B------:R-:W-:Y:S02]  /*c920*/  MOV R12, RZ ;  /* 0x000000ff000c7202 */ /* 0x000fe40000000f00 */
        /* <DEDUP_REMOVED lines=8> */
[----:B------:R-:W-:Y:S01]  /*c9b0*/  IMAD.X R3, RZ, RZ, UR7, P3 ;  /* 0x00000007ff037e24 */ /* 0x000fe200098e06ff */
[----:B------:R-:W-:-:S11]  /*c9c0*/  ISETP.NE.AND.EX P0, PT, RZ, RZ, PT, P2 ;  /* 0x000000ffff00720c */ /* 0x000fd60003f05320 */
        /* <DEDUP_REMOVED lines=11> */
.L_x_40:
[----:B-1----:R-:W2:Y:S04]  /*ca80*/  LDG.E.CONSTANT R6, desc[UR4][R4.64+-0x8] ;  /* 0xfffff80404067981 */ /* 0x002ea8000c1e9900 */
        /* <DEDUP_REMOVED lines=15> */
[----:B0-----:R-:W4:Y:S02]  /*cb80*/  LDG.E.CONSTANT R18, desc[UR4][R4.64+0x4] ;  /* 0x0000040404127981 */ /* 0x001f24000c1e9900 */
[----:B------:R-:W-:Y:S02]  /*cb90*/  IMAD.WIDE R16, R15, 0x8, R2 ;  /* 0x000000080f107825 */ /* 0x000fe400078e0202 */
[----:B--2---:R-:W-:Y:S04]  /*cba0*/  STG.E.64 desc[UR4][R6.64+-0x8], R24 ;  /* 0xfffff81806007986 */ /* 0x004fe8000c101b04 */
[----:B---3--:R0:W-:Y:S04]  /*cbb0*/  STG.E.64 desc[UR4][R8.64], R26 ;  /* 0x0000001a08007986 */ /* 0x0081e8000c101b04 */
[----:B------:R-:W2:Y:S04]  /*cbc0*/  LDG.E.64 R28, desc[UR4][R16.64] ;  /* 0x00000004101c7981 */ /* 0x000ea8000c1e1b00 */
[----:B-1----:R-:W3:Y:S01]  /*cbd0*/  LDG.E.64 R20, desc[UR4][R6.64] ;  /* 0x0000000406147981 */ /* 0x002ee2000c1e1b00 */
[----:B----4-:R-:W-:-:S04]  /*cbe0*/  VIADD R19, R18, 0xffffffff ;  /* 0xffffffff12137836 */ /* 0x010fc80000000000 */
[----:B------:R-:W-:Y:S01]  /*cbf0*/  IMAD.WIDE R18, R19, 0x8, R2 ;  /* 0x0000000813127825 */ /* 0x000fe200078e0202 */
[----:B--2---:R1:W-:Y:S04]  /*cc00*/  STG.E.64 desc[UR4][R6.64], R28 ;  /* 0x0000001c06007986 */ /* 0x0043e8000c101b04 */
[----:B---3--:R1:W-:Y:S04]  /*cc10*/  STG.E.64 desc[UR4][R16.64], R20 ;  /* 0x0000001410007986 */ /* 0x0083e8000c101b04 */
[----:B0-----:R-:W2:Y:S04]  /*cc20*/  LDG.E.64 R8, desc[UR4][R18.64] ;  /* 0x0000000412087981 */ /* 0x001ea8000c1e1b00 */
[----:B------:R-:W3:Y:S01]  /*cc30*/  LDG.E.64 R22, desc[UR4][R6.64+0x8] ;  /* 0x0000080406167981 */ /* 0x000ee2000c1e1b00 */
        /* <DEDUP_REMOVED lines=8> */
[----:B------:R-:W-:Y:S01]  /*ccc0*/  IMAD.X R25, RZ, RZ, R7, P2 ;  /* 0x000000ffff197224 */ /* 0x000fe200010e0607 */
[----:B------:R-:W-:Y:S01]  /*ccd0*/  IADD3.X R5, RZ, R5, RZ, P3, !PT ;  /* 0x00000005ff057210 */ /* 0x000fe20001ffe4ff */
[----:B--2---:R1:W-:Y:S04]  /*cce0*/  STG.E.64 desc[UR4][R6.64+0x8], R8 ;  /* 0x0000080806007986 */ /* 0x0043e8000c101b04 */
[----:B---3--:R1:W-:Y:S01]  /*ccf0*/  STG.E.64 desc[UR4][R18.64], R22 ;  /* 0x0000001612007986 */ /* 0x0083e2000c101b04 */
[----:B------:R-:W-:Y:S05]  /*cd00*/  @P1 BRA `(.L_x_40) ;  /* 0xfffffffc005c1947 */ /* 0x000fea000383ffff */
.L_x_39:
[----:B------:R-:W-:Y:S02]  /*cd10*/  ULDC.64 UR6, c[0x0][0x418] ;  /* 0x0001060000067ab9 */ /* 0x000fe40000000a00 */
[----:B-1----:R-:W-:-:S04]  /*cd20*/  IADD3 R7, P1, R0, UR6, RZ ;  /* 0x0000000600077c10 */ /* 0x002fc8000ff3e0ff */
[----:B------:R-:W-:Y:S01]  /*cd30*/  IADD3.X R0, RZ, UR7, RZ, P1, !PT ;  /* 0x00000007ff007c10 */ /* 0x000fe20008ffe4ff */
[----:B------:R-:W-:Y:S08]  /*cd40*/  @!P0 EXIT ;  /* 0x000000000000894d */ /* 0x000ff00003800000 */
        /* <DEDUP_REMOVED lines=13> */
[----:B------:R-:W-:Y:S05]  /*ce20*/  @!P0 EXIT ;  /* 0x000000000000894d */ /* 0x000fea0003800000 */
[----:B------:R-:W2:Y:S04]  /*ce30*/  LDG.E.CONSTANT R0, desc[UR4][R6.64+0x4] ;  /* 0x0000040406007981 */ /* 0x000ea8000c1e9900 */
[----:B0-----:R-:W3:Y:S01]  /*ce40*/  LDG.E.64 R12, desc[UR4][R4.64+0x8] ;  /* 0x00000804040c7981 */ /* 0x001ee2000c1e1b00 */
[----:B------:R-:W-:Y:S02]  /*ce50*/  ISETP.NE.U32.AND P0, PT, R10, 0x2, PT ;  /* 0x000000020a00780c */ /* 0x000fe40003f05070 */
[----:B--2---:R-:W-:-:S05]  /*ce60*/  IADD3 R9, R0, -0x1, RZ ;  /* 0xffffffff00097810 */ /* 0x004fca0007ffe0ff */
[----:B------:R-:W-:-:S05]  /*ce70*/  IMAD.WIDE R8, R9, 0x8, R2 ;  /* 0x0000000809087825 */ /* 0x000fca00078e0202 */
[----:B------:R-:W2:Y:S01]  /*ce80*/  LDG.E.64 R14, desc[UR4][R8.64] ;  /* 0x00000004080e7981 */ /* 0x000ea2000c1e1b00 */
[----:B------:R-:W-:-:S03]  /*ce90*/  ISETP.NE.AND.EX P0, PT, RZ, RZ, PT, P0 ;  /* 0x000000ffff00720c */ /* 0x000fc60003f05300 */
[----:B--2---:R0:W-:Y:S04]  /*cea0*/  STG.E.64 desc[UR4][R4.64+0x8], R14 ;  /* 0x0000080e04007986 */ /* 0x0041e8000c101b04 */
[----:B---3--:R0:W-:Y:S06]  /*ceb0*/  STG.E.64 desc[UR4][R8.64], R12 ;  /* 0x0000000c08007986 */ /* 0x0081ec000c101b04 */
[----:B------:R-:W-:Y:S05]  /*cec0*/  @!P0 EXIT ;  /* 0x000000000000894d */ /* 0x000fea0003800000 */
[----:B------:R-:W0:Y:S02]  /*ced0*/  LDG.E.CONSTANT R6, desc[UR4][R6.64+0x8] ;  /* 0x0000080406067981 */ /* 0x000e24000c1e9900 */
[----:B0-----:R-:W-:-:S05]  /*cee0*/  IADD3 R9, R6, -0x1, RZ ;  /* 0xffffffff06097810 */ /* 0x001fca0007ffe0ff */
[----:B------:R-:W-:Y:S02]  /*cef0*/  IMAD.WIDE R2, R9, 0x8, R2 ;  /* 0x0000000809027825 */ /* 0x000fe400078e0202 */
[----:B------:R-:W2:Y:S04]  /*cf00*/  LDG.E.64 R8, desc[UR4][R4.64+0x10] ;  /* 0x0000100404087981 */ /* 0x000ea8000c1e1b00 */
[----:B------:R-:W3:Y:S04]  /*cf10*/  LDG.E.64 R10, desc[UR4][R2.64] ;  /* 0x00000004020a7981 */ /* 0x000ee8000c1e1b00 */
[----:B---3--:R-:W-:Y:S04]  /*cf20*/  STG.E.64 desc[UR4][R4.64+0x10], R10 ;  /* 0x0000100a04007986 */ /* 0x008fe8000c101b04 */
[----:B--2---:R-:W-:Y:S01]  /*cf30*/  STG.E.64 desc[UR4][R2.64], R8 ;  /* 0x0000000802007986 */ /* 0x004fe2000c101b04 */
[----:B------:R-:W-:Y:S05]  /*cf40*/  EXIT ;  /* 0x000000000000794d */ /* 0x000fea0003800000 */
.L_x_41:
        /* <DEDUP_REMOVED lines=11> */
.L_x_24082:


//--------------------- .text._ZN2at6native18elementwise_kernelILi128ELi4EZNS0_15gpu_kernel_implIZZZNS0_54_GLOBAL__N__d8c5977b_16_LinearAlgebra_cu_7dd49032_297216addr_kernel_cudaERNS_14TensorIteratorERKN3c106ScalarES9_ENKUlvE_clEvENKUlvE9_clEvEUlNS6_4HalfESC_SC_E0_EEvRNS_18TensorIteratorBaseERKT_EUliE_EEviT1_ --------------------------
	.section	.text._ZN2at6native18elementwise_kernelILi128ELi4EZNS0_15gpu_kernel_implIZZZNS0_54_GLOBAL__N__d8c5977b_16_LinearAlgebra_cu_7dd49032_297216addr_kernel_cudaERNS_14TensorIteratorERKN3c106ScalarES9_ENKUlvE_clEvENKUlvE9_clEvEUlNS6_4HalfESC_SC_E0_EEvRNS_18TensorIteratorBaseERKT_EUliE_EEviT1_,"ax",@progbits
	.align	128
        .global         _ZN2at6native18elementwise_kernelILi128ELi4EZNS0_15gpu_kernel_implIZZZNS0_54_GLOBAL__N__d8c5977b_16_LinearAlgebra_cu_7dd49032_297216addr_kernel_cudaERNS_14TensorIteratorERKN3c106ScalarES9_ENKUlvE_clEvENKUlvE9_clEvEUlNS6_4HalfESC_SC_E0_EEvRNS_18TensorIteratorBaseERKT_EUliE_EEviT1_
        .type           _ZN2at6native18elementwise_kernelILi128ELi4EZNS0_15gpu_kernel_implIZZZNS0_54_GLOBAL__N__d8c5977b_16_LinearAlgebra_cu_7dd49032_297216addr_kernel_cudaERNS_14TensorIteratorERKN3c106ScalarES9_ENKUlvE_clEvENKUlvE9_clEvEUlNS6_4HalfESC_SC_E0_EEvRNS_18TensorIteratorBaseERKT_EUliE_EEviT1_,@function
        .size           _ZN2at6native18elementwise_kernelILi128ELi4EZNS0_15gpu_kernel_implIZZZNS0_54_GLOBAL__N__d8c5977b_16_LinearAlgebra_cu_7dd49032_297216addr_kernel_cudaERNS_14TensorIteratorERKN3c106ScalarES9_ENKUlvE_clEvENKUlvE9_clEvEUlNS6_4HalfESC_SC_E0_EEvRNS_18TensorIteratorBaseERKT_EUliE_EEviT1_,(.L_x_24084 - _ZN2at6native18elementwise_kernelILi128ELi4EZNS0_15gpu_kernel_implIZZZNS0_54_GLOBAL__N__d8c5977b_16_LinearAlgebra_cu_7dd49032_297216addr_kernel_cudaERNS_14TensorIteratorERKN3c106ScalarES9_ENKUlvE_clEvENKUlvE9_clEvEUlNS6_4HalfESC_SC_E0_EEvRNS_18TensorIteratorBaseERKT_EUliE_EEviT1_)
        .other          _ZN2at6native18elementwise_kernelILi128ELi4EZNS0_15gpu_kernel_implIZZZNS0_54_GLOBAL__N__d8c5977b_16_LinearAlgebra_cu_7dd49032_297216addr_kernel_cudaERNS_14TensorIteratorERKN3c106ScalarES9_ENKUlvE_clEvENKUlvE9_clEvEUlNS6_4HalfESC_SC_E0_EEvRNS_18TensorIteratorBaseERKT_EUliE_EEviT1_,@"STO_CUDA_ENTRY STV_DEFAULT"
_ZN2at6native18elementwise_kernelILi128ELi4EZNS0_15gpu_kernel_implIZZZNS0_54_GLOBAL__N__d8c5977b_16_LinearAlgebra_cu_7dd49032_297216addr_kernel_cudaERNS_14TensorIteratorERKN3c106ScalarES9_ENKUlvE_clEvENKUlvE9_clEvEUlNS6_4HalfESC_SC_E0_EEvRNS_18TensorIteratorBaseERKT_EUliE_EEviT1_:
.text._ZN2at6native18elementwise_kernelILi128ELi4EZNS0_15gpu_kernel_implIZZZNS0_54_GLOBAL__N__d8c5977b_16_LinearAlgebra_cu_7dd49032_297216addr_kernel_cudaERNS_14TensorIteratorERKN3c106ScalarES9_ENKUlvE_clEvENKUlvE9_clEvEUlNS6_4HalfESC_SC_E0_EEvRNS_18TensorIteratorBaseERKT_EUliE_EEviT1_:
[----:B------:R-:W0:Y:S01]  /*0000*/  LDC R1, c[0x0][0x28] ;  /* 0x00000a00ff017b82 */ /* 0x000e220000000800 */
[----:B------:R-:W1:Y:S01]  /*0010*/  S2R R23, SR_CTAID.X ;  /* 0x0000000000177919 */ /* 0x000e620000002500 */
[----:B------:R-:W-:Y:S01]  /*0020*/  ULDC UR4, c[0x0][0x210] ;  /* 0x0000840000047ab9 */ /* 0x000fe20000000800 */
[----:B------:R-:W-:Y:S01]  /*0030*/  ULDC.64 UR36, c[0x0][0x208] ;  /* 0x0000820000247ab9 */ /* 0x000fe20000000a00 */
[----:B------:R-:W-:Y:S01]  /*0040*/  BSSY B6, `(.L_x_42) ;  /* 0x0000597000067945 */ /* 0x000fe20003800000 */
[----:B------:R-:W1:Y:S02]  /*0050*/  S2R R18, SR_TID.X ;  /* 0x0000000000127919 */ /* 0x000e640000002100 */
[----:B-1----:R-:W-:-:S05]  /*0060*/  IMAD R19, R23, 0x200, R18 ;  /* 0x0000020017137824 */ /* 0x002fca00078e0212 */
[----:B------:R-:W-:-:S13]  /*0070*/  ISETP.GE.AND P0, PT, R19, UR4, PT ;  /* 0x0000000413007c0c */ /* 0x000fda000bf06270 */
[----:B0-----:R-:W-:Y:S05]  /*0080*/  @P0 BRA `(.L_x_43) ;  /* 0x0000005800480947 */ /* 0x001fea0003800000 */
[----:B------:R-:W0:Y:S01]  /*0090*/  LDC R6, c[0x0][0x218] ;  /* 0x00008600ff067b82 */ /* 0x000e220000000800 */
[----:B------:R-:W-:Y:S02]  /*00a0*/  IMAD.MOV.U32 R22, RZ, RZ, RZ ;  /* 0x000000ffff167224 */ /* 0x000fe400078e00ff */
[----:B------:R-:W-:Y:S02]  /*00b0*/  IMAD.MOV.U32 R24, RZ, RZ, RZ ;  /* 0x000000ffff187224 */ /* 0x000fe400078e00ff */
[----:B------:R-:W-:Y:S02]  /*00c0*/  IMAD.MOV.U32 R0, RZ, RZ, RZ ;  /* 0x000000ffff007224 */ /* 0x000fe400078e00ff */
[----:B------:R-:W-:Y:S01]  /*00d0*/  IMAD.MOV.U32 R16, RZ, RZ, RZ ;  /* 0x000000ffff107224 */ /* 0x000fe200078e00ff */
[----:B0-----:R-:W-:-:S13]  /*00e0*/  ISETP.NE.AND P0, PT, R6, RZ, PT ;  /* 0x000000ff0600720c */ /* 0x001fda0003f05270 */
[----:B------:R-:W-:Y:S05]  /*00f0*/  @!P0 BRA `(.L_x_44) ;  /* 0x0000001400dc8947 */ /* 0x000fea0003800000 */
[----:B------:R-:W-:Y:S01]  /*0100*/  IMAD.MOV.U32 R2, RZ, RZ, RZ ;  /* 0x000000ffff027224 */ /* 0x000fe200078e00ff */
[----:B------:R-:W-:Y:S01]  /*0110*/  ULDC.64 UR4, c[0x0][0x220] ;  /* 0x0000880000047ab9 */ /* 0x000fe20000000a00 */
[----:B------:R-:W-:Y:S01]  /*0120*/  IMAD.MOV.U32 R3, RZ, RZ, R19 ;  /* 0x000000ffff037224 */ /* 0x000fe200078e0013 */
[----:B------:R-:W-:Y:S01]  /*0130*/  ISETP.NE.AND P0, PT, R6, 0x1, PT ;  /* 0x000000010600780c */ /* 0x000fe20003f05270 */
[----:B------:R-:W-:Y:S01]  /*0140*/  ULDC.64 UR6, c[0x0][0x350] ;  /* 0x0000d40000067ab9 */ /* 0x000fe20000000a00 */
[----:B------:R-:W-:Y:S01]  /*0150*/  IMAD.HI.U32 R4, R19, UR4, R2 ;  /* 0x0000000413047c27 */ /* 0x000fe2000f8e0002 */
[----:B------:R-:W-:-:S04]  /*0160*/  ULDC UR4, c[0x0][0x21c] ;  /* 0x0000870000047ab9 */ /* 0x000fc80000000800 */
[----:B------:R-:W-:-:S05]  /*0170*/  SHF.R.U32.HI R5, RZ, UR5, R4 ;  /* 0x00000005ff057c19 */ /* 0x000fca0008011604 */
[----:B------:R-:W-:-:S04]  /*0180*/  IMAD.MOV R0, RZ, RZ, -R5 ;  /* 0x000000ffff007224 */ /* 0x000fc800078e0a05 */
[----:B------:R-:W-:Y:S01]  /*0190*/  IMAD R19, R0, UR4, R19 ;  /* 0x0000000400137c24 */ /* 0x000fe2000f8e0213 */
[----:B------:R-:W-:-:S03]  /*01a0*/  ULDC.64 UR4, c[0x0][0x348] ;  /* 0x0000d20000047ab9 */ /* 0x000fc60000000a00 */
[C---:B------:R-:W-:Y:S02]  /*01b0*/  IMAD R24, R19.reuse, UR6, RZ ;  /* 0x0000000613187c24 */ /* 0x040fe4000f8e02ff */
[C---:B------:R-:W-:Y:S02]  /*01c0*/  IMAD R22, R19.reuse, UR7, RZ ;  /* 0x0000000713167c24 */ /* 0x040fe4000f8e02ff */
[C---:B------:R-:W-:Y:S02]  /*01d0*/  IMAD R16, R19.reuse, UR4, RZ ;  /* 0x0000000413107c24 */ /* 0x040fe4000f8e02ff */
[----:B------:R-:W-:Y:S01]  /*01e0*/  IMAD R0, R19, UR5, RZ ;  /* 0x0000000513007c24 */ /* 0x000fe2000f8e02ff */
[----:B------:R-:W-:Y:S06]  /*01f0*/  @!P0 BRA `(.L_x_44) ;  /* 0x00000014009c8947 */ /* 0x000fec0003800000 */
[----:B------:R-:W-:Y:S01]  /*0200*/  IMAD.MOV.U32 R4, RZ, RZ, RZ ;  /* 0x000000ffff047224 */ /* 0x000fe200078e00ff */
[----:B------:R-:W-:Y:S01]  /*0210*/  ULDC.64 UR6, c[0x0][0x228] ;  /* 0x00008a0000067ab9 */ /* 0x000fe20000000a00 */
[----:B------:R-:W-:Y:S01]  /*0220*/  ULDC UR5, c[0x0][0x230] ;  /* 0x00008c0000057ab9 */ /* 0x000fe20000000800 */
[----:B------:R-:W-:Y:S01]  /*0230*/  ISETP.NE.AND P0, PT, R6, 0x2, PT ;  /* 0x000000020600780c */ /* 0x000fe20003f05270 */
[----:B------:R-:W-:Y:S01]  /*0240*/  IMAD.HI.U32 R2, R5, UR7, R4 ;  /* 0x0000000705027c27 */ /* 0x000fe2000f8e0004 */
[----:B------:R-:W-:-:S04]  /*0250*/  ULDC.64 UR8, c[0x0][0x360] ;  /* 0x0000d80000087ab9 */ /* 0x000fc80000000a00 */
[----:B------:R-:W-:-:S05]  /*0260*/  SHF.R.U32.HI R3, RZ, UR5, R2 ;  /* 0x00000005ff037c19 */ /* 0x000fca0008011602 */
[----:B------:R-:W-:-:S04]  /*0270*/  IMAD.MOV R4, RZ, RZ, -R3 ;  /* 0x000000ffff047224 */ /* 0x000fc800078e0a03 */
[----:B------:R-:W-:Y:S01]  /*0280*/  IMAD R5, R4, UR6, R5 ;  /* 0x0000000604057c24 */ /* 0x000fe2000f8e0205 */
[----:B------:R-:W-:-:S03]  /*0290*/  ULDC.64 UR6, c[0x0][0x358] ;  /* 0x0000d60000067ab9 */ /* 0x000fc60000000a00 */
[C---:B------:R-:W-:Y:S02]  /*02a0*/  IMAD R16, R5.reuse, UR6, RZ ;  /* 0x0000000605107c24 */ /* 0x040fe4000f8e02ff */
[C---:B------:R-:W-:Y:S02]  /*02b0*/  IMAD R0, R5.reuse, UR7, R0 ;  /* 0x0000000705007c24 */ /* 0x040fe4000f8e0200 */
[C---:B------:R-:W-:Y:S02]  /*02c0*/  IMAD R24, R5.reuse, UR8, R24 ;  /* 0x0000000805187c24 */ /* 0x040fe4000f8e0218 */
[----:B------:R-:W-:Y:S02]  /*02d0*/  IMAD R22, R5, UR9, R22 ;  /* 0x0000000905167c24 */ /* 0x000fe4000f8e0216 */
[----:B------:R-:W-:Y:S01]  /*02e0*/  IMAD R16, R19, UR4, R16 ;  /* 0x0000000413107c24 */ /* 0x000fe2000f8e0210 */
[----:B------:R-:W-:Y:S06]  /*02f0*/  @!P0 BRA `(.L_x_44) ;  /* 0x00000014005c8947 */ /* 0x000fec0003800000 */
[----:B------:R-:W-:Y:S01]  /*0300*/  IMAD.MOV.U32 R2, RZ, RZ, RZ ;  /* 0x000000ffff027224 */ /* 0x000fe200078e00ff */
[----:B------:R-:W-:Y:S01]  /*0310*/  ULDC.64 UR4, c[0x0][0x238] ;  /* 0x00008e0000047ab9 */ /* 0x000fe20000000a00 */
        /* <DEDUP_REMOVED lines=8> */
[C---:B------:R-:W-:Y:S02]  /*03a0*/  IMAD R16, R3.reuse, UR4, R16 ;  /* 0x0000000403107c24 */ /* 0x040fe4000f8e0210 */
[C---:B------:R-:W-:Y:S02]  /*03b0*/  IMAD R0, R3.reuse, UR5, R0 ;  /* 0x0000000503007c24 */ /* 0x040fe4000f8e0200 */
        /* <DEDUP_REMOVED lines=9> */
[----:B------:R-:W-:-:S04]  /*0450*/  ULDC.64 UR4, c[0x0][0x378] ;  /* 0x0000de0000047ab9 */ /* 0x000fc80000000a00 */
        /* <DEDUP_REMOVED lines=310> */
[----:B------:R-:W-:Y:S02]  /*17c0*/  ULDC.64 UR6, c[0x0][0x4d0] ;  /* 0x0001340000067ab9 */ /* 0x000fe40000000a00 */
        /* <DEDUP_REMOVED lines=9> */
[----:B------:R-:W-:-:S07]  /*1860*/  IMAD R22, R3, UR7, R22 ;  /* 0x0000000703167c24 */ /* 0x000fce000f8e0216 */
.L_x_44:
[----:B------:R-:W0:Y:S01]  /*1870*/  LDC.U8 R5, c[0x0][0x509] ;  /* 0x00014240ff057b82 */ /* 0x000e220000000000 */
[----:B------:R-:W-:Y:S01]  /*1880*/  ULDC.64 UR4, c[0x0][0x4d8] ;  /* 0x0001360000047ab9 */ /* 0x000fe20000000a00 */
[----:B------:R-:W-:Y:S01]  /*1890*/  ULDC.64 UR6, c[0x0][0x4e0] ;  /* 0x0001380000067ab9 */ /* 0x000fe20000000a00 */
[----:B------:R-:W-:Y:S02]  /*18a0*/  IADD3 R16, P1, R16, UR4, RZ ;  /* 0x0000000410107c10 */ /* 0x000fe4000ff3e0ff */
[----:B------:R-:W-:-:S03]  /*18b0*/  IADD3 R2, P2, R0, UR6, RZ ;  /* 0x0000000600027c10 */ /* 0x000fc6000ff5e0ff */
[----:B------:R-:W-:Y:S02]  /*18c0*/  IMAD.X R17, RZ, RZ, UR5, P1 ;  /* 0x00000005ff117e24 */ /* 0x000fe400088e06ff */
[----:B------:R-:W-:Y:S01]  /*18d0*/  IMAD.X R3, RZ, RZ, UR7, P2 ;  /* 0x00000007ff037e24 */ /* 0x000fe200090e06ff */
[----:B0-----:R-:W-:-:S04]  /*18e0*/  PRMT R4, R5, 0x9910, RZ ;  /* 0x0000991005047816 */ /* 0x001fc800000000ff */
[----:B------:R-:W-:-:S13]  /*18f0*/  ISETP.GT.AND P0, PT, R4, 0x9, PT ;  /* 0x000000090400780c */ /* 0x000fda0003f04270 */
[----:B------:R-:W-:Y:S05]  /*1900*/  @P0 BRA `(.L_x_45) ;  /* 0x0000000400180947 */ /* 0x000fea0003800000 */
[----:B------:R-:W-:-:S13]  /*1910*/  ISETP.GT.AND P0, PT, R4, 0x4, PT ;  /* 0x000000040400780c */ /* 0x000fda0003f04270 */
[----:B------:R-:W-:Y:S05]  /*1920*/  @P0 BRA `(.L_x_46) ;  /* 0x0000000000940947 */ /* 0x000fea0003800000 */
[----:B------:R-:W-:-:S13]  /*1930*/  ISETP.GT.AND P0, PT, R4, 0x1, PT ;  /* 0x000000010400780c */ /* 0x000fda0003f04270 */
[----:B------:R-:W-:Y:S05]  /*1940*/  @P0 BRA `(.L_x_47) ;  /* 0x0000000000380947 */ /* 0x000fea0003800000 */
[----:B------:R-:W-:-:S13]  /*1950*/  ISETP.NE.AND P0, PT, R5, RZ, PT ;  /* 0x000000ff0500720c */ /* 0x000fda0003f05270 */
[----:B------:R-:W-:Y:S05]  /*1960*/  @!P0 BRA `(.L_x_48) ;  /* 0x00000000001c8947 */ /* 0x000fea0003800000 */
[----:B------:R-:W-:-:S13]  /*1970*/  ISETP.NE.AND P0, PT, R4, 0x1, PT ;  /* 0x000000010400780c */ /* 0x000fda0003f05270 */
[----:B------:R-:W-:Y:S05]  /*1980*/  @P0 BRA `(.L_x_49) ;  /* 0x0000000c00780947 */ /* 0x000fea0003800000 */
[----:B------:R-:W2:Y:S02]  /*1990*/  LDG.E.S8 R2, desc[UR36][R2.64] ;  /* 0x0000002402027981 */ /* 0x000ea4000c1e1300 */
[----:B--2---:R-:W0:Y:S02]  /*19a0*/  I2F.S16 R0, R2 ;  /* 0x0000000200007306 */ /* 0x004e240000101400 */
[----:B0-----:R-:W-:-:S04]  /*19b0*/  F2FP.F16.F32.PACK_AB R0, RZ, R0 ;  /* 0x00000000ff00723e */ /* 0x001fc800000000ff */
[----:B------:R-:W-:Y:S01]  /*19c0*/  PRMT R19, R0, 0x7610, R19 ;  /* 0x0000761000137816 */ /* 0x000fe20000000013 */
[----:B------:R-:W-:Y:S06]  /*19d0*/  BRA `(.L_x_50) ;  /* 0x0000000c00d07947 */ /* 0x000fec0003800000 */
.L_x_48:
[----:B------:R-:W2:Y:S02]  /*19e0*/  LDG.E.U8 R2, desc[UR36][R2.64] ;  /* 0x0000002402027981 */ /* 0x000ea4000c1e1100 */
[----:B--2---:R-:W-:-:S04]  /*19f0*/  I2FP.F32.U32 R0, R2 ;  /* 0x0000000200007245 */ /* 0x004fc80000201000 */
[----:B------:R-:W-:-:S04]  /*1a00*/  F2FP.F16.F32.PACK_AB R0, RZ, R0 ;  /* 0x00000000ff00723e */ /* 0x000fc800000000ff */
[----:B------:R-:W-:Y:S01]  /*1a10*/  PRMT R19, R0, 0x7610, R19 ;  /* 0x0000761000137816 */ /* 0x000fe20000000013 */
[----:B------:R-:W-:Y:S06]  /*1a20*/  BRA `(.L_x_50) ;  /* 0x0000000c00bc7947 */ /* 0x000fec0003800000 */
.L_x_47:
[----:B------:R-:W-:-:S13]  /*1a30*/  ISETP.NE.AND P0, PT, R4, 0x2, PT ;  /* 0x000000020400780c */ /* 0x000fda0003f05270 */
[----:B------:R-:W-:Y:S05]  /*1a40*/  @!P0 BRA `(.L_x_51) ;  /* 0x0000000000388947 */ /* 0x000fea0003800000 */
[----:B------:R-:W-:-:S13]  /*1a50*/  ISETP.NE.AND P0, PT, R4, 0x3, PT ;  /* 0x000000030400780c */ /* 0x000fda0003f05270 */
[----:B------:R-:W-:Y:S05]  /*1a60*/  @!P0 BRA `(.L_x_52) ;  /* 0x00000000001c8947 */ /* 0x000fea0003800000 */
[----:B------:R-:W-:-:S13]  /*1a70*/  ISETP.NE.AND P0, PT, R4, 0x4, PT ;  /* 0x000000040400780c */ /* 0x000fda0003f05270 */
[----:B------:R-:W-:Y:S05]  /*1a80*/  @P0 BRA `(.L_x_49) ;  /* 0x0000000c00380947 */ /* 0x000fea0003800000 */
[----:B------:R-:W2:Y:S02]  /*1a90*/  LDG.E.64 R2, desc[UR36][R2.64] ;  /* 0x0000002402027981 */ /* 0x000ea4000c1e1b00 */
[----:B--2---:R-:W0:Y:S02]  /*1aa0*/  I2F.S64 R0, R2 ;  /* 0x0000000200007312 */ /* 0x004e240000301400 */
[----:B0-----:R-:W-:-:S04]  /*1ab0*/  F2FP.F16.F32.PACK_AB R0, RZ, R0 ;  /* 0x00000000ff00723e */ /* 0x001fc800000000ff */
[----:B------:R-:W-:Y:S01]  /*1ac0*/  PRMT R19, R0, 0x7610, R19 ;  /* 0x0000761000137816 */ /* 0x000fe20000000013 */
[----:B------:R-:W-:Y:S06]  /*1ad0*/  BRA `(.L_x_50) ;  /* 0x0000000c00907947 */ /* 0x000fec0003800000 */
.L_x_52:
[----:B------:R-:W2:Y:S02]  /*1ae0*/  LDG.E R2, desc[UR36][R2.64] ;  /* 0x0000002402027981 */ /* 0x000ea4000c1e1900 */
[----:B--2---:R-:W-:-:S04]  /*1af0*/  I2FP.F32.S32 R0, R2 ;  /* 0x0000000200007245 */ /* 0x004fc80000201400 */
[----:B------:R-:W-:-:S04]  /*1b00*/  F2FP.F16.F32.PACK_AB R0, RZ, R0 ;  /* 0x00000000ff00723e */ /* 0x000fc800000000ff */
[----:B------:R-:W-:Y:S01]  /*1b10*/  PRMT R19, R0, 0x7610, R19 ;  /* 0x0000761000137816 */ /* 0x000fe20000000013 */
[----:B------:R-:W-:Y:S06]  /*1b20*/  BRA `(.L_x_50) ;  /* 0x0000000c007c7947 */ /* 0x000fec0003800000 */
.L_x_51:
[----:B------:R-:W2:Y:S02]  /*1b30*/  LDG.E.U16 R2, desc[UR36][R2.64] ;  /* 0x0000002402027981 */ /* 0x000ea4000c1e1500 */
[----:B--2---:R-:W0:Y:S02]  /*1b40*/  I2F.S16 R0, R2 ;  /* 0x0000000200007306 */ /* 0x004e240000101400 */
[----:B0-----:R-:W-:-:S04]  /*1b50*/  F2FP.F16.F32.PACK_AB R0, RZ, R0 ;  /* 0x00000000ff00723e */ /* 0x001fc800000000ff */
[----:B------:R-:W-:Y:S01]  /*1b60*/  PRMT R19, R0, 0x7610, R19 ;  /* 0x0000761000137816 */ /* 0x000fe20000000013 */
[----:B------:R-:W-:Y:S06]  /*1b70*/  BRA `(.L_x_50) ;  /* 0x0000000c00687947 */ /* 0x000fec0003800000 */
.L_x_46:
[----:B------:R-:W-:-:S13]  /*1b80*/  ISETP.GT.AND P0, PT, R4, 0x6, PT ;  /* 0x000000060400780c */ /* 0x000fda0003f04270 */
[----:B------:R-:W-:Y:S05]  /*1b90*/  @P0 BRA `(.L_x_53) ;  /* 0x0000000000240947 */ /* 0x000fea0003800000 */
[----:B------:R-:W-:-:S13]  /*1ba0*/  ISETP.NE.AND P0, PT, R4, 0x5, PT ;  /* 0x000000050400780c */ /* 0x000fda0003f05270 */
[----:B------:R-:W-:Y:S05]  /*1bb0*/  @!P0 BRA `(.L_x_54) ;  /* 0x0000000000148947 */ /* 0x000fea0003800000 */
[----:B------:R-:W-:-:S13]  /*1bc0*/  ISETP.NE.AND P0, PT, R4, 0x6, PT ;  /* 0x000000060400780c */ /* 0x000fda0003f05270 */
[----:B------:R-:W-:Y:S05]  /*1bd0*/  @P0 BRA `(.L_x_49) ;  /* 0x0000000800e40947 */ /* 0x000fea0003800000 */
[----:B------:R-:W2:Y:S02]  /*1be0*/  LDG.E R2, desc[UR36][R2.64] ;  /* 0x0000002402027981 */ /* 0x000ea4000c1e1900 */
[----:B--2---:R-:W-:Y:S01]  /*1bf0*/  F2FP.F16.F32.PACK_AB R19, RZ, R2 ;  /* 0x00000002ff13723e */ /* 0x004fe200000000ff */
[----:B------:R-:W-:Y:S06]  /*1c00*/  BRA `(.L_x_50) ;  /* 0x0000000c00447947 */ /* 0x000fec0003800000 */
.L_x_54:
[----:B------:R0:W5:Y:S01]  /*1c10*/  LDG.E.U16 R19, desc[UR36][R2.64] ;  /* 0x0000002402137981 */ /* 0x000162000c1e1500 */
[----:B------:R-:W-:Y:S05]  /*1c20*/  BRA `(.L_x_50) ;  /* 0x0000000c003c7947 */ /* 0x000fea0003800000 */
.L_x_53:
[----:B------:R-:W-:-:S13]  /*1c30*/  ISETP.NE.AND P0, PT, R4, 0x7, PT ;  /* 0x000000070400780c */ /* 0x000fda0003f05270 */
[----:B------:R-:W-:Y:S05]  /*1c40*/  @!P0 BRA `(.L_x_55) ;  /* 0x0000000000248947 */ /* 0x000fea0003800000 */
[----:B------:R-:W-:-:S13]  /*1c50*/  ISETP.NE.AND P0, PT, R4, 0x8, PT ;  /* 0x000000080400780c */ /* 0x000fda0003f05270 */
[----:B------:R-:W-:Y:S05]  /*1c60*/  @!P0 BRA `(.L_x_56) ;  /* 0x0000000000148947 */ /* 0x000fea0003800000 */
[----:B------:R-:W-:-:S13]  /*1c70*/  ISETP.NE.AND P0, PT, R4, 0x9, PT ;  /* 0x000000090400780c */ /* 0x000fda0003f05270 */
[----:B------:R-:W-:Y:S05]  /*1c80*/  @P0 BRA `(.L_x_49) ;  /* 0x0000000800b80947 */ /* 0x000fea0003800000 */
[----:B------:R-:W2:Y:S02]  /*1c90*/  LDG.E R2, desc[UR36][R2.64] ;  /* 0x0000002402027981 */ /* 0x000ea4000c1e1900 */
[----:B--2---:R-:W-:Y:S01]  /*1ca0*/  F2FP.F16.F32.PACK_AB R19, RZ, R2 ;  /* 0x00000002ff13723e */ /* 0x004fe200000000ff */
[----:B------:R-:W-:Y:S06]  /*1cb0*/  BRA `(.L_x_50) ;  /* 0x0000000c00187947 */ /* 0x000fec0003800000 */
.L_x_56:
[----:B------:R1:W5:Y:S01]  /*1cc0*/  LDG.E.U16 R19, desc[UR36][R2.64] ;  /* 0x0000002402137981 */ /* 0x000362000c1e1500 */
[----:B------:R-:W-:Y:S05]  /*1cd0*/  BRA `(.L_x_50) ;  /* 0x0000000c00107947 */ /* 0x000fea0003800000 */
.L_x_55:
[----:B------:R-:W2:Y:S01]  /*1ce0*/  LDG.E.64 R2, desc[UR36][R2.64] ;  /* 0x0000002402027981 */ /* 0x000ea2000c1e1b00 */
[----:B------:R-:W-:Y:S01]  /*1cf0*/  UMOV UR4, 0xf0000000 ;  /* 0xf000000000047882 */ /* 0x000fe20000000000 */
[----:B------:R-:W-:Y:S01]  /*1d00*/  UMOV UR5, 0x380fffff ;  /* 0x380fffff00057882 */ /* 0x000fe20000000000 */
[----:B--2---:R-:W0:Y:S01]  /*1d10*/  F2F.F32.F64 R0, R2 ;  /* 0x0000000200007310 */ /* 0x004e220000301000 */
[----:B------:R-:W-:-:S14]  /*1d20*/  DSETP.GEU.AND P0, PT, |R2|, UR4, PT ;  /* 0x0000000402007e2a */ /* 0x000fdc000bf0e200 */
[----:B0-----:R-:W-:-:S05]  /*1d30*/  @!P0 FMUL R0, R0, 1.175494350822287508e-38 ;  /* 0x0080000000008820 */ /* 0x001fca0000400000 */
[----:B------:R-:W-:-:S04]  /*1d40*/  F2FP.F16.F32.PACK_AB R0, RZ, R0 ;  /* 0x00000000ff00723e */ /* 0x000fc800000000ff */
[----:B------:R-:W-:Y:S01]  /*1d50*/  PRMT R19, R0, 0x7610, R19 ;  /* 0x0000761000137816 */ /* 0x000fe20000000013 */
[----:B------:R-:W-:Y:S06]  /*1d60*/  BRA `(.L_x_50) ;  /* 0x0000000800ec7947 */ /* 0x000fec0003800000 */
.L_x_45:
[----:B------:R-:W-:-:S13]  /*1d70*/  ISETP.GT.AND P0, PT, R4, 0x18, PT ;  /* 0x000000180400780c */ /* 0x000fda0003f04270 */
[----:B------:R-:W-:Y:S05]  /*1d80*/  @P0 BRA `(.L_x_57) ;  /* 0x0000000400140947 */ /* 0x000fea0003800000 */
[----:B------:R-:W-:-:S13]  /*1d90*/  ISETP.GT.AND P0, PT, R4, 0xe, PT ;  /* 0x0000000e0400780c */ /* 0x000fda0003f04270 */
[----:B------:R-:W-:Y:S05]  /*1da0*/  @P0 BRA `(.L_x_58) ;  /* 0x00000000004c0947 */ /* 0x000fea0003800000 */
[----:B------:R-:W-:-:S13]  /*1db0*/  ISETP.NE.AND P0, PT, R4, 0xa, PT ;  /* 0x0000000a0400780c */ /* 0x000fda0003f05270 */
[----:B------:R-:W-:Y:S05]  /*1dc0*/  @!P0 BRA `(.L_x_59) ;  /* 0x0000000000208947 */ /* 0x000fea0003800000 */
[----:B------:R-:W-:-:S13]  /*1dd0*/  ISETP.NE.AND P0, PT, R4, 0xb, PT ;  /* 0x0000000b0400780c */ /* 0x000fda0003f05270 */
[----:B------:R-:W-:Y:S05]  /*1de0*/  @P0 BRA `(.L_x_49) ;  /* 0x0000000800600947 */ /* 0x000fea0003800000 */
[----:B------:R-:W2:Y:S02]  /*1df0*/  LDG.E.U8 R2, desc[UR36][R2.64] ;  /* 0x0000002402027981 */ /* 0x000ea4000c1e1100 */
[----:B--2---:R-:W-:-:S04]  /*1e00*/  ISETP.NE.AND P0, PT, R2, RZ, PT ;  /* 0x000000ff0200720c */ /* 0x004fc80003f05270 */
[----:B------:R-:W-:-:S04]  /*1e10*/  FSEL R0, RZ, 1, !P0 ;  /* 0x3f800000ff007808 */ /* 0x000fc80004000000 */
[----:B------:R-:W-:-:S04]  /*1e20*/  F2FP.F16.F32.PACK_AB R0, RZ, R0 ;  /* 0x00000000ff00723e */ /* 0x000fc800000000ff */
[----:B------:R-:W-:Y:S01]  /*1e30*/  PRMT R19, R0, 0x7610, R19 ;  /* 0x0000761000137816 */ /* 0x000fe20000000013 */
[----:B------:R-:W-:Y:S06]  /*1e40*/  BRA `(.L_x_50) ;  /* 0x0000000800b47947 */ /* 0x000fec0003800000 */
.L_x_59:
        /* <DEDUP_REMOVED lines=9> */
.L_x_58:
[----:B------:R-:W-:-:S13]  /*1ee0*/  ISETP.NE.AND P0, PT, R4, 0xf, PT ;  /* 0x0000000f0400780c */ /* 0x000fda0003f05270 */
[----:B------:R-:W-:Y:S05]  /*1ef0*/  @!P0 BRA `(.L_x_60) ;  /* 0x0000000000a48947 */ /* 0x000fea0003800000 */
[----:B------:R-:W-:-:S13]  /*1f00*/  ISETP.NE.AND P0, PT, R4, 0x17, PT ;  /* 0x000000170400780c */ /* 0x000fda0003f05270 */
[----:B------:R-:W-:Y:S05]  /*1f10*/  @!P0 BRA `(.L_x_61) ;  /* 0x0000000000608947 */ /* 0x000fea0003800000 */
[----:B------:R-:W-:-:S13]  /*1f20*/  ISETP.NE.AND P0, PT, R4, 0x18, PT ;  /* 0x000000180400780c */ /* 0x000fda0003f05270 */
[----:B------:R-:W-:Y:S05]  /*1f30*/  @P0 BRA `(.L_x_49) ;  /* 0x00000008000c0947 */ /* 0x000fea0003800000 */
[----:B------:R-:W2:Y:S01]  /*1f40*/  LDG.E.U8 R0, desc[UR36][R2.64] ;  /* 0x0000002402007981 */ /* 0x000ea2000c1e1100 */
[----:B------:R-:W-:Y:S02]  /*1f50*/  IMAD.MOV.U32 R8, RZ, RZ, -0x800000 ;  /* 0xff800000ff087424 */ /* 0x000fe400078e00ff */
[----:B--2---:R-:W-:-:S05]  /*1f60*/  IMAD.SHL.U32 R0, R0, 0x1000000, RZ ;  /* 0x0100000000007824 */ /* 0x004fca00078e00ff */
[----:B------:R-:W-:-:S04]  /*1f70*/  LOP3.LUT R4, R0, 0x7f000000, RZ, 0xc0, !PT ;  /* 0x7f00000000047812 */ /* 0x000fc800078ec0ff */
[----:B------:R-:W0:Y:S01]  /*1f80*/  FLO.U32 R5, R4 ;  /* 0x0000000400057300 */ /* 0x000e2200000e0000 */
[C---:B------:R-:W-:Y:S02]  /*1f90*/  VIADD R6, R4.reuse, 0x1000000 ;  /* 0x0100000004067836 */ /* 0x040fe40000000000 */
[----:B------:R-:W-:-:S03]  /*1fa0*/  VIADD R2, R4, 0xffffffff ;  /* 0xffffffff04027836 */ /* 0x000fc60000000000 */
[----:B------:R-:W-:Y:S02]  /*1fb0*/  SHF.R.S32.HI R6, RZ, 0x8, R6 ;  /* 0x00000008ff067819 */ /* 0x000fe40000011406 */
[----:B------:R-:W-:Y:S02]  /*1fc0*/  SHF.R.S32.HI R2, RZ, 0x1f, R2 ;  /* 0x0000001fff027819 */ /* 0x000fe40000011402 */
[----:B0-----:R-:W-:-:S04]  /*1fd0*/  IADD3 R5, -R5, 0x1f, RZ ;  /* 0x0000001f05057810 */ /* 0x001fc80007ffe1ff */
[C---:B------:R-:W-:Y:S01]  /*1fe0*/  ISETP.GT.U32.AND P0, PT, R5.reuse, 0x4, PT ;  /* 0x000000040500780c */ /* 0x040fe20003f04070 */
[----:B------:R-:W-:-:S05]  /*1ff0*/  VIADD R5, R5, 0xfffffffc ;  /* 0xfffffffc05057836 */ /* 0x000fca0000000000 */
[----:B------:R-:W-:-:S05]  /*2000*/  SEL R5, R5, RZ, P0 ;  /* 0x000000ff05057207 */ /* 0x000fca0000000000 */
[----:B------:R-:W-:Y:S01]  /*2010*/  IMAD R8, R5, R8, 0x3c000000 ;  /* 0x3c00000005087424 */ /* 0x000fe200078e0208 */
[----:B------:R-:W-:-:S04]  /*2020*/  SHF.L.U32 R5, R4, R5, RZ ;  /* 0x0000000504057219 */ /* 0x000fc800000006ff */
[----:B------:R-:W-:-:S04]  /*2030*/  LEA.HI R5, R5, R8, RZ, 0x1c ;  /* 0x0000000805057211 */ /* 0x000fc800078fe0ff */
[----:B------:R-:W-:-:S04]  /*2040*/  LOP3.LUT R5, R5, 0x7f800000, R6, 0xf8, !PT ;  /* 0x7f80000005057812 */ /* 0x000fc800078ef806 */
[----:B------:R-:W-:-:S04]  /*2050*/  LOP3.LUT R5, R5, R2, RZ, 0x30, !PT ;  /* 0x0000000205057212 */ /* 0x000fc800078e30ff */
[----:B------:R-:W-:-:S04]  /*2060*/  LOP3.LUT R5, R5, 0x80000000, R0, 0xf8, !PT ;  /* 0x8000000005057812 */ /* 0x000fc800078ef800 */
[----:B------:R-:W-:-:S04]  /*2070*/  F2FP.F16.F32.PACK_AB R5, RZ, R5 ;  /* 0x00000005ff05723e */ /* 0x000fc800000000ff */
[----:B------:R-:W-:Y:S01]  /*2080*/  PRMT R19, R5, 0x7610, R19 ;  /* 0x0000761005137816 */ /* 0x000fe20000000013 */
[----:B------:R-:W-:Y:S06]  /*2090*/  BRA `(.L_x_50) ;  /* 0x0000000800207947 */ /* 0x000fec0003800000 */
.L_x_61:
[----:B------:R-:W2:Y:S02]  /*20a0*/  LDG.E.U8 R2, desc[UR36][R2.64] ;  /* 0x0000002402027981 */ /* 0x000ea4000c1e1100 */
[C---:B--2---:R-:W-:Y:S02]  /*20b0*/  IMAD.SHL.U32 R0, R2.reuse, 0x2000000, RZ ;  /* 0x0200000002007824 */ /* 0x044fe400078e00ff */
[----:B------:R-:W-:-:S03]  /*20c0*/  IMAD.SHL.U32 R5, R2, 0x1000000, RZ ;  /* 0x0100000002057824 */ /* 0x000fc600078e00ff */
[----:B------:R-:W-:-:S13]  /*20d0*/  ISETP.GE.U32.AND P0, PT, R0, 0x8000000, PT ;  /* 0x080000000000780c */ /* 0x000fda0003f06070 */
[C---:B------:R-:W-:Y:S02]  /*20e0*/  @!P0 IMAD.SHL.U32 R0, R2.reuse, 0x100, RZ ;  /* 0x0000010002008824 */ /* 0x040fe400078e00ff */
[----:B------:R-:W-:-:S03]  /*20f0*/  @P0 IMAD.SHL.U32 R4, R2, 0x200000, RZ ;  /* 0x0020000002040824 */ /* 0x000fc600078e00ff */
[----:B------:R-:W-:Y:S02]  /*2100*/  @!P0 LOP3.LUT R0, R0, 0x7f00, RZ, 0xc0, !PT ;  /* 0x00007f0000008812 */ /* 0x000fe400078ec0ff */
[----:B------:R-:W-:Y:S02]  /*2110*/  @P0 LOP3.LUT R4, R4, 0x70000000, RZ, 0xfc, !PT ;  /* 0x7000000004040812 */ /* 0x000fe400078efcff */
[----:B------:R-:W-:-:S03]  /*2120*/  @!P0 LOP3.LUT R0, R0, 0x3f000000, RZ, 0xfc, !PT ;  /* 0x3f00000000008812 */ /* 0x000fc600078efcff */
[----:B------:R-:W-:Y:S02]  /*2130*/  @P0 FMUL.FTZ R4, R4, 1.9259299443872358531e-34 ;  /* 0x0780000004040820 */ /* 0x000fe40000410000 */
[----:B------:R-:W-:-:S05]  /*2140*/  @!P0 FADD.FTZ R4, R0, -0.5 ;  /* 0xbf00000000048421 */ /* 0x000fca0000010000 */
[----:B------:R-:W-:-:S04]  /*2150*/  LOP3.LUT R4, R4, 0x80000000, R5, 0xf8, !PT ;  /* 0x8000000004047812 */ /* 0x000fc800078ef805 */
[----:B------:R-:W-:-:S04]  /*2160*/  F2FP.F16.F32.PACK_AB R4, RZ, R4 ;  /* 0x00000004ff04723e */ /* 0x000fc800000000ff */
[----:B------:R-:W-:Y:S01]  /*2170*/  PRMT R19, R4, 0x7610, R19 ;  /* 0x0000761004137816 */ /* 0x000fe20000000013 */
[----:B------:R-:W-:Y:S06]  /*2180*/  BRA `(.L_x_50) ;  /* 0x0000000400e47947 */ /* 0x000fec0003800000 */
.L_x_60:
[----:B------:R-:W2:Y:S02]  /*2190*/  LDG.E.U16 R0, desc[UR36][R2.64] ;  /* 0x0000002402007981 */ /* 0x000ea4000c1e1500 */
[----:B--2---:R-:W-:-:S05]  /*21a0*/  IMAD.U32 R0, R0, 0x10000, RZ ;  /* 0x0001000000007824 */ /* 0x004fca00078e00ff */
[----:B------:R-:W-:-:S04]  /*21b0*/  F2FP.F16.F32.PACK_AB R0, RZ, R0 ;  /* 0x00000000ff00723e */ /* 0x000fc800000000ff */
[----:B------:R-:W-:Y:S01]  /*21c0*/  PRMT R19, R0, 0x7610, R19 ;  /* 0x0000761000137816 */ /* 0x000fe20000000013 */
[----:B------:R-:W-:Y:S06]  /*21d0*/  BRA `(.L_x_50) ;  /* 0x0000000400d07947 */ /* 0x000fec0003800000 */
.L_x_57:
[----:B------:R-:W-:-:S13]  /*21e0*/  ISETP.GT.AND P0, PT, R4, 0x1b, PT ;  /* 0x0000001b0400780c */ /* 0x000fda0003f04270 */
[----:B------:R-:W-:Y:S05]  /*21f0*/  @P0 BRA `(.L_x_62) ;  /* 0x0000000400140947 */ /* 0x000fea0003800000 */
[----:B------:R-:W-:-:S13]  /*2200*/  ISETP.NE.AND P0, PT, R4, 0x19, PT ;  /* 0x000000190400780c */ /* 0x000fda0003f05270 */
[----:B------:R-:W-:Y:S05]  /*2210*/  @!P0 BRA `(.L_x_63) ;  /* 0x0000000000988947 */ /* 0x000fea0003800000 */
[----:B------:R-:W-:-:S13]  /*2220*/  ISETP.NE.AND P0, PT, R4, 0x1a, PT ;  /* 0x0000001a0400780c */ /* 0x000fda0003f05270 */
[----:B------:R-:W-:Y:S05]  /*2230*/  @!P0 BRA `(.L_x_64) ;  /* 0x00000000001c8947 */ /* 0x000fea0003800000 */
[----:B------:R-:W-:-:S13]  /*2240*/  ISETP.NE.AND P0, PT, R4, 0x1b, PT ;  /* 0x0000001b0400780c */ /* 0x000fda0003f05270 */
[----:B------:R-:W-:Y:S05]  /*2250*/  @P0 BRA `(.L_x_49) ;  /* 0x0000000400440947 */ /* 0x000fea0003800000 */
[----:B------:R-:W2:Y:S02]  /*2260*/  LDG.E.U16 R0, desc[UR36][R2.64] ;  /* 0x0000002402007981 */ /* 0x000ea4000c1e1500 */
[----:B--2---:R-:W-:-:S04]  /*2270*/  I2FP.F32.U32 R0, R0 ;  /* 0x0000000000007245 */ /* 0x004fc80000201000 */
[----:B------:R-:W-:-:S04]  /*2280*/  F2FP.F16.F32.PACK_AB R0, RZ, R0 ;  /* 0x00000000ff00723e */ /* 0x000fc800000000ff */
[----:B------:R-:W-:Y:S01]  /*2290*/  PRMT R19, R0, 0x7610, R19 ;  /* 0x0000761000137816 */ /* 0x000fe20000000013 */
[----:B------:R-:W-:Y:S06]  /*22a0*/  BRA `(.L_x_50) ;  /* 0x00000004009c7947 */ /* 0x000fec0003800000 */
.L_x_64:
[----:B------:R-:W2:Y:S01]  /*22b0*/  LDG.E.U8 R2, desc[UR36][R2.64] ;  /* 0x0000002402027981 */ /* 0x000ea2000c1e1100 */
[----:B------:R-:W-:Y:S01]  /*22c0*/  BSSY B0, `(.L_x_65) ;  /* 0x0000018000007945 */ /* 0x000fe20003800000 */
[----:B------:R-:W-:Y:S01]  /*22d0*/  IMAD.MOV.U32 R0, RZ, RZ, RZ ;  /* 0x000000ffff007224 */ /* 0x000fe200078e00ff */
[----:B--2---:R-:W-:-:S13]  /*22e0*/  ISETP.NE.AND P0, PT, R2, RZ, PT ;  /* 0x000000ff0200720c */ /* 0x004fda0003f05270 */
[----:B------:R-:W-:Y:S05]  /*22f0*/  @!P0 BRA `(.L_x_66) ;  /* 0x0000000000508947 */ /* 0x000fea0003800000 */
[----:B------:R-:W-:-:S13]  /*2300*/  ISETP.NE.AND P0, PT, R2, 0x80, PT ;  /* 0x000000800200780c */ /* 0x000fda0003f05270 */
[----:B------:R-:W-:Y:S01]  /*2310*/  @!P0 IMAD.MOV.U32 R0, RZ, RZ, 0x7f800001 ;  /* 0x7f800001ff008424 */ /* 0x000fe200078e00ff */
[----:B------:R-:W-:Y:S06]  /*2320*/  @!P0 BRA `(.L_x_66) ;  /* 0x0000000000448947 */ /* 0x000fec0003800000 */
[C---:B------:R-:W-:Y:S01]  /*2330*/  LOP3.LUT P0, R0, R2.reuse, 0x78, RZ, 0xc0, !PT ;  /* 0x0000007802007812 */ /* 0x040fe2000780c0ff */
[----:B------:R-:W-:Y:S01]  /*2340*/  BSSY B1, `(.L_x_67) ;  /* 0x000000c000017945 */ /* 0x000fe20003800000 */
[----:B------:R-:W-:Y:S02]  /*2350*/  SHF.R.U32.HI R3, RZ, 0x7, R2 ;  /* 0x00000007ff037819 */ /* 0x000fe40000011602 */
[----:B------:R-:W-:Y:S02]  /*2360*/  LOP3.LUT R2, R2, 0x7, RZ, 0xc0, !PT ;  /* 0x0000000702027812 */ /* 0x000fe400078ec0ff */
[----:B------:R-:W-:Y:S01]  /*2370*/  SHF.R.U32.HI R0, RZ, 0x3, R0 ;  /* 0x00000003ff007819 */ /* 0x000fe20000011600 */
[----:B------:R-:W-:-:S06]  /*2380*/  IMAD.U32 R4, R3, -0x80000000, RZ ;  /* 0x8000000003047824 */ /* 0x000fcc00078e00ff */
[----:B------:R-:W-:Y:S05]  /*2390*/  @P0 BRA `(.L_x_68) ;  /* 0x0000000000180947 */ /* 0x000fea0003800000 */
[----:B------:R-:W0:Y:S02]  /*23a0*/  FLO.U32 R3, R2 ;  /* 0x0000000200037300 */ /* 0x000e2400000e0000 */
[----:B0-----:R-:W-:-:S04]  /*23b0*/  IADD3 R3, -R3, 0x1f, RZ ;  /* 0x0000001f03037810 */ /* 0x001fc80007ffe1ff */
[----:B------:R-:W-:Y:S01]  /*23c0*/  IADD3 R0, R0, 0x1d, -R3 ;  /* 0x0000001d00007810 */ /* 0x000fe20007ffe803 */
[----:B------:R-:W-:-:S05]  /*23d0*/  VIADD R5, R3, 0xffffffe4 ;  /* 0xffffffe403057836 */ /* 0x000fca0000000000 */
[----:B------:R-:W-:-:S04]  /*23e0*/  SHF.L.U32 R5, R2, R5, RZ ;  /* 0x0000000502057219 */ /* 0x000fc800000006ff */
[----:B------:R-:W-:-:S07]  /*23f0*/  LOP3.LUT R2, R5, 0x7, RZ, 0xc0, !PT ;  /* 0x0000000705027812 */ /* 0x000fce00078ec0ff */
.L_x_68:
[----:B------:R-:W-:Y:S05]  /*2400*/  BSYNC B1 ;  /* 0x0000000000017941 */ /* 0x000fea0003800000 */
.L_x_67:
[----:B------:R-:W-:Y:S01]  /*2410*/  LEA R3, R0, 0x3b800000, 0x17 ;  /* 0x3b80000000037811 */ /* 0x000fe200078eb8ff */
[----:B------:R-:W-:-:S05]  /*2420*/  IMAD.SHL.U32 R0, R2, 0x100000, RZ ;  /* 0x0010000002007824 */ /* 0x000fca00078e00ff */
[----:B------:R-:W-:-:S07]  /*2430*/  LOP3.LUT R0, R3, R0, R4, 0xfe, !PT ;  /* 0x0000000003007212 */ /* 0x000fce00078efe04 */
.L_x_66:
[----:B------:R-:W-:Y:S05]  /*2440*/  BSYNC B0 ;  /* 0x0000000000007941 */ /* 0x000fea0003800000 */
.L_x_65:
[----:B------:R-:W-:-:S04]  /*2450*/  F2FP.F16.F32.PACK_AB R0, RZ, R0 ;  /* 0x00000000ff00723e */ /* 0x000fc800000000ff */
[----:B------:R-:W-:Y:S01]  /*2460*/  PRMT R19, R0, 0x7610, R19 ;  /* 0x0000761000137816 */ /* 0x000fe20000000013 */
[----:B------:R-:W-:Y:S06]  /*2470*/  BRA `(.L_x_50) ;  /* 0x0000000400287947 */ /* 0x000fec0003800000 */
.L_x_63:
        /* <DEDUP_REMOVED lines=21> */
.L_x_72:
[----:B------:R-:W-:Y:S05]  /*25d0*/  BSYNC B1 ;  /* 0x0000000000017941 */ /* 0x000fea0003800000 */
.L_x_71:
[----:B------:R-:W-:Y:S01]  /*25e0*/  LEA R3, R0, 0x37800000, 0x17 ;  /* 0x3780000000037811 */ /* 0x000fe200078eb8ff */
[----:B------:R-:W-:-:S05]  /*25f0*/  IMAD.SHL.U32 R0, R2, 0x200000, RZ ;  /* 0x0020000002007824 */ /* 0x000fca00078e00ff */
[----:B------:R-:W-:-:S07]  /*2600*/  LOP3.LUT R0, R3, R0, R4, 0xfe, !PT ;  /* 0x0000000003007212 */ /* 0x000fce00078efe04 */
.L_x_70:
[----:B------:R-:W-:Y:S05]  /*2610*/  BSYNC B0 ;  /* 0x0000000000007941 */ /* 0x000fea0003800000 */
.L_x_69:
[----:B------:R-:W-:-:S04]  /*2620*/  F2FP.F16.F32.PACK_AB R0, RZ, R0 ;  /* 0x00000000ff00723e */ /* 0x000fc800000000ff */
[----:B------:R-:W-:Y:S01]  /*2630*/  PRMT R19, R0, 0x7610, R19 ;  /* 0x0000761000137816 */ /* 0x000fe20000000013 */
[----:B------:R-:W-:Y:S06]  /*2640*/  BRA `(.L_x_50) ;  /* 0x0000000000b47947 */ /* 0x000fec0003800000 */
.L_x_62:
[----:B------:R-:W-:-:S13]  /*2650*/  ISETP.NE.AND P0, PT, R4, 0x1c, PT ;  /* 0x0000001c0400780c */ /* 0x000fda0003f05270 */
[----:B------:R-:W-:Y:S05]  /*2660*/  @!P0 BRA `(.L_x_73) ;  /* 0x00000000009c8947 */ /* 0x000fea0003800000 */
[----:B------:R-:W-:-:S13]  /*2670*/  ISETP.NE.AND P0, PT, R4, 0x1d, PT ;  /* 0x0000001d0400780c */ /* 0x000fda0003f05270 */
[----:B------:R-:W-:Y:S05]  /*2680*/  @!P0 BRA `(.L_x_74) ;  /* 0x0000000000808947 */ /* 0x000fea0003800000 */
[----:B------:R-:W-:-:S13]  /*2690*/  ISETP.NE.AND P0, PT, R4, 0x2c, PT ;  /* 0x0000002c0400780c */ /* 0x000fda0003f05270 */
[----:B------:R-:W-:Y:S05]  /*26a0*/  @P0 BRA `(.L_x_49) ;  /* 0x0000000000300947 */ /* 0x000fea0003800000 */
[----:B------:R-:W2:Y:S01]  /*26b0*/  LDG.E.U8 R2, desc[UR36][R2.64] ;  /* 0x0000002402027981 */ /* 0x000ea2000c1e1100 */
[----:B------:R-:W-:Y:S01]  /*26c0*/  BSSY B0, `(.L_x_75) ;  /* 0x0000007000007945 */ /* 0x000fe20003800000 */
[----:B------:R-:W-:Y:S01]  /*26d0*/  IMAD.MOV.U32 R0, RZ, RZ, 0x400000 ;  /* 0x00400000ff007424 */ /* 0x000fe200078e00ff */
[----:B--2---:R-:W-:-:S13]  /*26e0*/  ISETP.NE.AND P0, PT, R2, RZ, PT ;  /* 0x000000ff0200720c */ /* 0x004fda0003f05270 */
[----:B------:R-:W-:Y:S05]  /*26f0*/  @!P0 BRA `(.L_x_76) ;  /* 0x00000000000c8947 */ /* 0x000fea0003800000 */
[----:B------:R-:W-:-:S13]  /*2700*/  ISETP.NE.AND P0, PT, R2, 0xff, PT ;  /* 0x000000ff0200780c */ /* 0x000fda0003f05270 */
[----:B------:R-:W-:Y:S02]  /*2710*/  @!P0 IMAD.MOV.U32 R0, RZ, RZ, 0x7f800001 ;  /* 0x7f800001ff008424 */ /* 0x000fe400078e00ff */
[----:B------:R-:W-:-:S07]  /*2720*/  @P0 IMAD.SHL.U32 R0, R2, 0x800000, RZ ;  /* 0x0080000002000824 */ /* 0x000fce00078e00ff */
.L_x_76:
[----:B------:R-:W-:Y:S05]  /*2730*/  BSYNC B0 ;  /* 0x0000000000007941 */ /* 0x000fea0003800000 */
.L_x_75:
[----:B------:R-:W-:-:S04]  /*2740*/  F2FP.F16.F32.PACK_AB R0, RZ, R0 ;  /* 0x00000000ff00723e */ /* 0x000fc800000000ff */
[----:B------:R-:W-:Y:S01]  /*2750*/  PRMT R19, R0, 0x7610, R19 ;  /* 0x0000761000137816 */ /* 0x000fe20000000013 */
[----:B------:R-:W-:Y:S06]  /*2760*/  BRA `(.L_x_50) ;  /* 0x00000000006c7947 */ /* 0x000fec0003800000 */
.L_x_49:
[----:B------:R-:W-:Y:S01]  /*2770*/  MOV R2, 0x228 ;  /* 0x0000022800027802 */ /* 0x000fe20000000f00 */
[----:B------:R-:W-:Y:S01]  /*2780*/  ULDC.64 UR4, c[0x4][0x218] ;  /* 0x0100860000047ab9 */ /* 0x000fe20000000a00 */
[----:B------:R-:W-:Y:S01]  /*2790*/  ULDC.64 UR6, c[0x4][0xb0] ;  /* 0x01002c0000067ab9 */ /* 0x000fe20000000a00 */
[----:B------:R-:W-:Y:S02]  /*27a0*/  IMAD.U32 R4, RZ, RZ, UR4 ;  /* 0x00000004ff047e24 */ /* 0x000fe4000f8e00ff */
[----:B------:R-:W-:Y:S01]  /*27b0*/  IMAD.U32 R5, RZ, RZ, UR5 ;  /* 0x00000005ff057e24 */ /* 0x000fe2000f8e00ff */
[----:B------:R-:W0:Y:S01]  /*27c0*/  LDC.64 R2, c[0x4][R2] ;  /* 0x0100000002027b82 */ /* 0x000e220000000a00 */
[----:B------:R-:W-:Y:S01]  /*27d0*/  ULDC.64 UR4, c[0x4][0x220] ;  /* 0x0100880000047ab9 */ /* 0x000fe20000000a00 */
[----:B------:R-:W-:Y:S02]  /*27e0*/  IMAD.U32 R10, RZ, RZ, UR6 ;  /* 0x00000006ff0a7e24 */ /* 0x000fe4000f8e00ff */
[----:B------:R-:W-:-:S02]  /*27f0*/  IMAD.U32 R6, RZ, RZ, UR4 ;  /* 0x00000004ff067e24 */ /* 0x000fc4000f8e00ff */
[----:B------:R-:W-:Y:S02]  /*2800*/  IMAD.U32 R7, RZ, RZ, UR5 ;  /* 0x00000005ff077e24 */ /* 0x000fe4000f8e00ff */
[----:B------:R-:W-:Y:S02]  /*2810*/  IMAD.U32 R11, RZ, RZ, UR7 ;  /* 0x00000007ff0b7e24 */ /* 0x000fe4000f8e00ff */
[----:B------:R-:W-:Y:S02]  /*2820*/  IMAD.MOV.U32 R8, RZ, RZ, 0x4e ;  /* 0x0000004eff087424 */ /* 0x000fe400078e00ff */
[----:B------:R-:W-:Y:S02]  /*2830*/  IMAD.MOV.U32 R12, RZ, RZ, 0x1 ;  /* 0x00000001ff0c7424 */ /* 0x000fe400078e00ff */
[----:B------:R-:W-:-:S07]  /*2840*/  IMAD.MOV.U32 R13, RZ, RZ, RZ ;  /* 0x000000ffff0d7224 */ /* 0x000fce00078e00ff */
[----:B------:R-:W-:-:S07]  /*2850*/  LEPC R20, `(.L_x_77) ;  /* 0x000000001014794e */ /* 0x000fce0000000000 */
[----:B0-----:R-:W-:Y:S05]  /*2860*/  CALL.ABS.NOINC R2 ;  /* 0x0000000002007343 */ /* 0x001fea0003c00000 */
.L_x_77:
[----:B------:R-:W-:Y:S01]  /*2870*/  PRMT R19, RZ, 0x7610, R19 ;  /* 0x00007610ff137816 */ /* 0x000fe20000000013 */
[----:B------:R-:W-:Y:S06]  /*2880*/  BRA `(.L_x_50) ;  /* 0x0000000000247947 */ /* 0x000fec0003800000 */
.L_x_74:
[----:B------:R-:W2:Y:S02]  /*2890*/  LDG.E.64 R2, desc[UR36][R2.64] ;  /* 0x0000002402027981 */ /* 0x000ea4000c1e1b00 */
[----:B--2---:R-:W0:Y:S02]  /*28a0*/  I2F.U64 R0, R2 ;  /* 0x0000000200007312 */ /* 0x004e240000301000 */
[----:B0-----:R-:W-:-:S04]  /*28b0*/  F2FP.F16.F32.PACK_AB R0, RZ, R0 ;  /* 0x00000000ff00723e */ /* 0x001fc800000000ff */
[----:B------:R-:W-:Y:S01]  /*28c0*/  PRMT R19, R0, 0x7610, R19 ;  /* 0x0000761000137816 */ /* 0x000fe20000000013 */
[----:B------:R-:W-:Y:S06]  /*28d0*/  BRA `(.L_x_50) ;  /* 0x0000000000107947 */ /* 0x000fec0003800000 */
.L_x_73:
[----:B------:R-:W2:Y:S02]  /*28e0*/  LDG.E R2, desc[UR36][R2.64] ;  /* 0x0000002402027981 */ /* 0x000ea4000c1e1900 */
[----:B--2---:R-:W-:-:S04]  /*28f0*/  I2FP.F32.U32 R0, R2 ;  /* 0x0000000200007245 */ /* 0x004fc80000201000 */
[----:B------:R-:W-:-:S04]  /*2900*/  F2FP.F16.F32.PACK_AB R0, RZ, R0 ;  /* 0x00000000ff00723e */ /* 0x000fc800000000ff */
[----:B------:R-:W-:-:S07]  /*2910*/  PRMT R19, R0, 0x7610, R19 ;  /* 0x0000761000137816 */ /* 0x000fce0000000013 */
.L_x_50:
[----:B------:R-:W2:Y:S01]  /*2920*/  LDC.U8 R4, c[0x0][0x50a] ;  /* 0x00014280ff047b82 */ /* 0x000ea20000000000 */
[----:B------:R-:W-:Y:S02]  /*2930*/  ULDC.64 UR4, c[0x0][0x4e8] ;  /* 0x00013a0000047ab9 */ /* 0x000fe40000000a00 */
[----:B01----:R-:W-:-:S05]  /*2940*/  IADD3 R2, P1, R24, UR4, RZ ;  /* 0x0000000418027c10 */ /* 0x003fca000ff3e0ff */
[----:B------:R-:W-:Y:S01]  /*2950*/  IMAD.X R3, RZ, RZ, UR5, P1 ;  /* 0x00000005ff037e24 */ /* 0x000fe200088e06ff */
[----:B--2---:R-:W-:-:S04]  /*2960*/  PRMT R0, R4, 0x9910, RZ ;  /* 0x0000991004007816 */ /* 0x004fc800000000ff */
        /* <DEDUP_REMOVED lines=15> */
.L_x_81:
[----:B------:R-:W2:Y:S02]  /*2a60*/  LDG.E.U8 R2, desc[UR36][R2.64] ;  /* 0x0000002402027981 */ /* 0x000ea4000c1e1100 */
[----:B--2---:R-:W-:-:S04]  /*2a70*/  I2FP.F32.U32 R0, R2 ;  /* 0x0000000200007245 */ /* 0x004fc80000201000 */
[----:B------:R-:W-:-:S04]  /*2a80*/  F2FP.F16.F32.PACK_AB R0, RZ, R0 ;  /* 0x00000000ff00723e */ /* 0x000fc800000000ff */
[----:B------:R-:W-:Y:S01]  /*2a90*/  PRMT R24, R0, 0x7610, R24 ;  /* 0x0000761000187816 */ /* 0x000fe20000000018 */
[----:B------:R-:W-:Y:S06]  /*2aa0*/  BRA `(.L_x_83) ;  /* 0x0000000c00bc7947 */ /* 0x000fec0003800000 */
.L_x_80:
        /* <DEDUP_REMOVED lines=11> */
.L_x_85:
[----:B------:R-:W2:Y:S02]  /*2b60*/  LDG.E R2, desc[UR36][R2.64] ;  /* 0x0000002402027981 */ /* 0x000ea4000c1e1900 */
[----:B--2---:R-:W-:-:S04]  /*2b70*/  I2FP.F32.S32 R0, R2 ;  /* 0x0000000200007245 */ /* 0x004fc80000201400 */
[----:B------:R-:W-:-:S04]  /*2b80*/  F2FP.F16.F32.PACK_AB R0, RZ, R0 ;  /* 0x00000000ff00723e */ /* 0x000fc800000000ff */
[----:B------:R-:W-:Y:S01]  /*2b90*/  PRMT R24, R0, 0x7610, R24 ;  /* 0x0000761000187816 */ /* 0x000fe20000000018 */
[----:B------:R-:W-:Y:S06]  /*2ba0*/  BRA `(.L_x_83) ;  /* 0x0000000c007c7947 */ /* 0x000fec0003800000 */
.L_x_84:
[----:B------:R-:W2:Y:S02]  /*2bb0*/  LDG.E.U16 R2, desc[UR36][R2.64] ;  /* 0x0000002402027981 */ /* 0x000ea4000c1e1500 */
[----:B--2---:R-:W0:Y:S02]  /*2bc0*/  I2F.S16 R0, R2 ;  /* 0x0000000200007306 */ /* 0x004e240000101400 */
[----:B0-----:R-:W-:-:S04]  /*2bd0*/  F2FP.F16.F32.PACK_AB R0, RZ, R0 ;  /* 0x00000000ff00723e */ /* 0x001fc800000000ff */
[----:B------:R-:W-:Y:S01]  /*2be0*/  PRMT R24, R0, 0x7610, R24 ;  /* 0x0000761000187816 */ /* 0x000fe20000000018 */
[----:B------:R-:W-:Y:S06]  /*2bf0*/  BRA `(.L_x_83) ;  /* 0x0000000c00687947 */ /* 0x000fec0003800000 */
.L_x_79:
        /* <DEDUP_REMOVED lines=9> */
.L_x_87:
[----:B------:R1:W5:Y:S01]  /*2c90*/  LDG.E.U16 R24, desc[UR36][R2.64] ;  /* 0x0000002402187981 */ /* 0x000362000c1e1500 */
[----:B------:R-:W-:Y:S05]  /*2ca0*/  BRA `(.L_x_83) ;  /* 0x0000000c003c7947 */ /* 0x000fea0003800000 */
.L_x_86:
        /* <DEDUP_REMOVED lines=9> */
.L_x_89:
[----:B------:R0:W5:Y:S01]  /*2d40*/  LDG.E.U16 R24, desc[UR36][R2.64] ;  /* 0x0000002402187981 */ /* 0x000162000c1e1500 */
[----:B------:R-:W-:Y:S05]  /*2d50*/  BRA `(.L_x_83) ;  /* 0x0000000c00107947 */ /* 0x000fea0003800000 */
.L_x_88:
        /* <DEDUP_REMOVED lines=9> */
.L_x_78:
        /* <DEDUP_REMOVED lines=14> */
.L_x_92:
        /* <DEDUP_REMOVED lines=9> */
.L_x_91:
        /* <DEDUP_REMOVED lines=28> */
.L_x_94:
        /* <DEDUP_REMOVED lines=15> */
.L_x_93:
[----:B------:R-:W2:Y:S02]  /*3210*/  LDG.E.U16 R0, desc[UR36][R2.64] ;  /* 0x0000002402007981 */ /* 0x000ea4000c1e1500 */
[----:B--2---:R-:W-:-:S05]  /*3220*/  IMAD.U32 R0, R0, 0x10000, RZ ;  /* 0x0001000000007824 */ /* 0x004fca00078e00ff */
[----:B------:R-:W-:-:S04]  /*3230*/  F2FP.F16.F32.PACK_AB R0, RZ, R0 ;  /* 0x00000000ff00723e */ /* 0x000fc800000000ff */
[----:B------:R-:W-:Y:S01]  /*3240*/  PRMT R24, R0, 0x7610, R24 ;  /* 0x0000761000187816 */ /* 0x000fe20000000018 */
[----:B------:R-:W-:Y:S06]  /*3250*/  BRA `(.L_x_83) ;  /* 0x0000000400d07947 */ /* 0x000fec0003800000 */
.L_x_90:
        /* <DEDUP_REMOVED lines=13> */
.L_x_97:
        /* <DEDUP_REMOVED lines=21> */
.L_x_101:
[----:B------:R-:W-:Y:S05]  /*3480*/  BSYNC B1 ;  /* 0x0000000000017941 */ /* 0x000fea0003800000 */
.L_x_100:
[----:B------:R-:W-:Y:S01]  /*3490*/  LEA R3, R0, 0x3b800000, 0x17 ;  /* 0x3b80000000037811 */ /* 0x000fe200078eb8ff */
[----:B------:R-:W-:-:S05]  /*34a0*/  IMAD.SHL.U32 R0, R2, 0x100000, RZ ;  /* 0x0010000002007824 */ /* 0x000fca00078e00ff */
[----:B------:R-:W-:-:S07]  /*34b0*/  LOP3.LUT R0, R3, R0, R4, 0xfe, !PT ;  /* 0x0000000003007212 */ /* 0x000fce00078efe04 */
.L_x_99:
[----:B------:R-:W-:Y:S05]  /*34c0*/  BSYNC B0 ;  /* 0x0000000000007941 */ /* 0x000fea0003800000 */
.L_x_98:
[----:B------:R-:W-:-:S04]  /*34d0*/  F2FP.F16.F32.PACK_AB R0, RZ, R0 ;  /* 0x00000000ff00723e */ /* 0x000fc800000000ff */
[----:B------:R-:W-:Y:S01]  /*34e0*/  PRMT R24, R0, 0x7610, R24 ;  /* 0x0000761000187816 */ /* 0x000fe20000000018 */
[----:B------:R-:W-:Y:S06]  /*34f0*/  BRA `(.L_x_83) ;  /* 0x0000000400287947 */ /* 0x000fec0003800000 */
.L_x_96:
        /* <DEDUP_REMOVED lines=21> */
.L_x_105:
[----:B------:R-:W-:Y:S05]  /*3650*/  BSYNC B1 ;  /* 0x0000000000017941 */ /* 0x000fea0003800000 */
.L_x_104:
[----:B------:R-:W-:Y:S01]  /*3660*/  LEA R3, R0, 0x37800000, 0x17 ;  /* 0x3780000000037811 */ /* 0x000fe200078eb8ff */
[----:B------:R-:W-:-:S05]  /*3670*/  IMAD.SHL.U32 R0, R2, 0x200000, RZ ;  /* 0x0020000002007824 */ /* 0x000fca00078e00ff */
[----:B------:R-:W-:-:S07]  /*3680*/  LOP3.LUT R0, R3, R0, R4, 0xfe, !PT ;  /* 0x0000000003007212 */ /* 0x000fce00078efe04 */
.L_x_103:
[----:B------:R-:W-:Y:S05]  /*3690*/  BSYNC B0 ;  /* 0x0000000000007941 */ /* 0x000fea0003800000 */
.L_x_102:
[----:B------:R-:W-:-:S04]  /*36a0*/  F2FP.F16.F32.PACK_AB R0, RZ, R0 ;  /* 0x00000000ff00723e */ /* 0x000fc800000000ff */
[----:B------:R-:W-:Y:S01]  /*36b0*/  PRMT R24, R0, 0x7610, R24 ;  /* 0x0000761000187816 */ /* 0x000fe20000000018 */
[----:B------:R-:W-:Y:S06]  /*36c0*/  BRA `(.L_x_83) ;  /* 0x0000000000b47947 */ /* 0x000fec0003800000 */
.L_x_95:
        /* <DEDUP_REMOVED lines=14> */
.L_x_109:
[----:B------:R-:W-:Y:S05]  /*37b0*/  BSYNC B0 ;  /* 0x0000000000007941 */ /* 0x000fea0003800000 */
.L_x_108:
[----:B------:R-:W-:-:S04]  /*37c0*/  F2FP.F16.F32.PACK_AB R0, RZ, R0 ;  /* 0x00000000ff00723e */ /* 0x000fc800000000ff */
[----:B------:R-:W-:Y:S01]  /*37d0*/  PRMT R24, R0, 0x7610, R24 ;  /* 0x0000761000187816 */ /* 0x000fe20000000018 */
[----:B------:R-:W-:Y:S06]  /*37e0*/  BRA `(.L_x_83) ;  /* 0x00000000006c7947 */ /* 0x000fec0003800000 */
.L_x_82:
        /* <DEDUP_REMOVED lines=15> */
[----:B0----5:R-:W-:Y:S05]  /*38e0*/  CALL.ABS.NOINC R2 ;  /* 0x0000000002007343 */ /* 0x021fea0003c00000 */
.L_x_110:
[----:B------:R-:W-:Y:S01]  /*38f0*/  PRMT R24, RZ, 0x7610, R24 ;  /* 0x00007610ff187816 */ /* 0x000fe20000000018 */
[----:B------:R-:W-:Y:S06]  /*3900*/  BRA `(.L_x_83) ;  /* 0x0000000000247947 */ /* 0x000fec0003800000 */
.L_x_107:
[----:B------:R-:W2:Y:S02]  /*3910*/  LDG.E.64 R2, desc[UR36][R2.64] ;  /* 0x0000002402027981 */ /* 0x000ea4000c1e1b00 */
[----:B--2---:R-:W0:Y:S02]  /*3920*/  I2F.U64 R0, R2 ;  /* 0x0000000200007312 */ /* 0x004e240000301000 */
[----:B0-----:R-:W-:-:S04]  /*3930*/  F2FP.F16.F32.PACK_AB R0, RZ, R0 ;  /* 0x00000000ff00723e */ /* 0x001fc800000000ff */
[----:B------:R-:W-:Y:S01]  /*3940*/  PRMT R24, R0, 0x7610, R24 ;  /* 0x0000761000187816 */ /* 0x000fe20000000018 */
[----:B------:R-:W-:Y:S06]  /*3950*/  BRA `(.L_x_83) ;  /* 0x0000000000107947 */ /* 0x000fec0003800000 */
.L_x_106:
[----:B------:R-:W2:Y:S02]  /*3960*/  LDG.E R2, desc[UR36][R2.64] ;  /* 0x0000002402027981 */ /* 0x000ea4000c1e1900 */
[----:B--2---:R-:W-:-:S04]  /*3970*/  I2FP.F32.U32 R0, R2 ;  /* 0x0000000200007245 */ /* 0x004fc80000201000 */
[----:B------:R-:W-:-:S04]  /*3980*/  F2FP.F16.F32.PACK_AB R0, RZ, R0 ;  /* 0x00000000ff00723e */ /* 0x000fc800000000ff */
[----:B------:R-:W-:-:S07]  /*3990*/  PRMT R24, R0, 0x7610, R24 ;  /* 0x0000761000187816 */ /* 0x000fce0000000018 */
.L_x_83:
        /* <DEDUP_REMOVED lines=17> */
[----:B0-----:R-:W-:Y:S01]  /*3ab0*/  F2FP.F16.F32.PACK_AB R0, RZ, R0 ;  /* 0x00000000ff00723e */ /* 0x001fe200000000ff */
[----:B------:R-:W-:Y:S06]  /*3ac0*/  BRA `(.L_x_116) ;  /* 0x0000000c00987947 */ /* 0x000fec0003800000 */
.L_x_114:
[----:B------:R-:W2:Y:S02]  /*3ad0*/  LDG.E.U8 R2, desc[UR36][R2.64] ;  /* 0x0000002402027981 */ /* 0x000ea4000c1e1100 */
[----:B--2---:R-:W-:-:S04]  /*3ae0*/  I2FP.F32.U32 R0, R2 ;  /* 0x0000000200007245 */ /* 0x004fc80000201000 */
[----:B------:R-:W-:Y:S01]  /*3af0*/  F2FP.F16.F32.PACK_AB R0, RZ, R0 ;  /* 0x00000000ff00723e */ /* 0x000fe200000000ff */
[----:B------:R-:W-:Y:S06]  /*3b00*/  BRA `(.L_x_116) ;  /* 0x0000000c00887947 */ /* 0x000fec0003800000 */
.L_x_113:
        /* <DEDUP_REMOVED lines=8> */
[----:B0-----:R-:W-:Y:S01]  /*3b90*/  F2FP.F16.F32.PACK_AB R0, RZ, R0 ;  /* 0x00000000ff00723e */ /* 0x001fe200000000ff */
[----:B------:R-:W-:Y:S06]  /*3ba0*/  BRA `(.L_x_116) ;  /* 0x0000000c00607947 */ /* 0x000fec0003800000 */
.L_x_118:
[----:B------:R-:W2:Y:S02]  /*3bb0*/  LDG.E R2, desc[UR36][R2.64] ;  /* 0x0000002402027981 */ /* 0x000ea4000c1e1900 */
[----:B--2---:R-:W-:-:S04]  /*3bc0*/  I2FP.F32.S32 R0, R2 ;  /* 0x0000000200007245 */ /* 0x004fc80000201400 */
[----:B------:R-:W-:Y:S01]  /*3bd0*/  F2FP.F16.F32.PACK_AB R0, RZ, R0 ;  /* 0x00000000ff00723e */ /* 0x000fe200000000ff */
[----:B------:R-:W-:Y:S06]  /*3be0*/  BRA `(.L_x_116) ;  /* 0x0000000c00507947 */ /* 0x000fec0003800000 */
.L_x_117:
[----:B------:R-:W2:Y:S02]  /*3bf0*/  LDG.E.U16 R2, desc[UR36][R2.64] ;  /* 0x0000002402027981 */ /* 0x000ea4000c1e1500 */
[----:B--2---:R-:W0:Y:S02]  /*3c00*/  I2F.S16 R0, R2 ;  /* 0x0000000200007306 */ /* 0x004e240000101400 */
[----:B0-----:R-:W-:Y:S01]  /*3c10*/  F2FP.F16.F32.PACK_AB R0, RZ, R0 ;  /* 0x00000000ff00723e */ /* 0x001fe200000000ff */
[----:B------:R-:W-:Y:S06]  /*3c20*/  BRA `(.L_x_116) ;  /* 0x0000000c00407947 */ /* 0x000fec0003800000 */
.L_x_112:
        /* <DEDUP_REMOVED lines=9> */
.L_x_120:
[----:B------:R1:W5:Y:S01]  /*3cc0*/  LDG.E.U16 R0, desc[UR36][R2.64] ;  /* 0x0000002402007981 */ /* 0x000362000c1e1500 */
[----:B------:R-:W-:Y:S05]  /*3cd0*/  BRA `(.L_x_116) ;  /* 0x0000000c00147947 */ /* 0x000fea0003800000 */
.L_x_119:
        /* <DEDUP_REMOVED lines=9> */
.L_x_122:
[----:B------:R0:W5:Y:S01]  /*3d70*/  LDG.E.U16 R0, desc[UR36][R2.64] ;  /* 0x0000002402007981 */ /* 0x000162000c1e1500 */
[----:B------:R-:W-:Y:S05]  /*3d80*/  BRA `(.L_x_116) ;  /* 0x0000000800e87947 */ /* 0x000fea0003800000 */
.L_x_121:
[----:B------:R-:W2:Y:S01]  /*3d90*/  LDG.E.64 R2, desc[UR36][R2.64] ;  /* 0x0000002402027981 */ /* 0x000ea2000c1e1b00 */
[----:B------:R-:W-:Y:S01]  /*3da0*/  UMOV UR4, 0xf0000000 ;  /* 0xf000000000047882 */ /* 0x000fe20000000000 */
[----:B------:R-:W-:Y:S01]  /*3db0*/  UMOV UR5, 0x380fffff ;  /* 0x380fffff00057882 */ /* 0x000fe20000000000 */
[----:B--2---:R-:W0:Y:S01]  /*3dc0*/  F2F.F32.F64 R0, R2 ;  /* 0x0000000200007310 */ /* 0x004e220000301000 */
[----:B------:R-:W-:-:S14]  /*3dd0*/  DSETP.GEU.AND P0, PT, |R2|, UR4, PT ;  /* 0x0000000402007e2a */ /* 0x000fdc000bf0e200 */
[----:B0-----:R-:W-:-:S05]  /*3de0*/  @!P0 FMUL R0, R0, 1.175494350822287508e-38 ;  /* 0x0080000000008820 */ /* 0x001fca0000400000 */
[----:B------:R-:W-:Y:S01]  /*3df0*/  F2FP.F16.F32.PACK_AB R0, RZ, R0 ;  /* 0x00000000ff00723e */ /* 0x000fe200000000ff */
[----:B------:R-:W-:Y:S06]  /*3e00*/  BRA `(.L_x_116) ;  /* 0x0000000800c87947 */ /* 0x000fec0003800000 */
.L_x_111:
        /* <DEDUP_REMOVED lines=11> */
[----:B------:R-:W-:Y:S01]  /*3ec0*/  F2FP.F16.F32.PACK_AB R0, RZ, R0 ;  /* 0x00000000ff00723e */ /* 0x000fe200000000ff */
[----:B------:R-:W-:Y:S06]  /*3ed0*/  BRA `(.L_x_116) ;  /* 0x0000000800947947 */ /* 0x000fec0003800000 */
.L_x_125:
        /* <DEDUP_REMOVED lines=8> */
.L_x_124:
        /* <DEDUP_REMOVED lines=28> */
.L_x_127:
        /* <DEDUP_REMOVED lines=15> */
.L_x_126:
[----:B------:R-:W2:Y:S02]  /*4210*/  LDG.E.U16 R0, desc[UR36][R2.64] ;  /* 0x0000002402007981 */ /* 0x000ea4000c1e1500 */
[----:B--2---:R-:W-:-:S05]  /*4220*/  IMAD.U32 R0, R0, 0x10000, RZ ;  /* 0x0001000000007824 */ /* 0x004fca00078e00ff */
[----:B------:R-:W-:Y:S01]  /*4230*/  F2FP.F16.F32.PACK_AB R0, RZ, R0 ;  /* 0x00000000ff00723e */ /* 0x000fe200000000ff */
[----:B------:R-:W-:Y:S06]  /*4240*/  BRA `(.L_x_116) ;  /* 0x0000000400b87947 */ /* 0x000fec0003800000 */
.L_x_123:
        /* <DEDUP_REMOVED lines=10> */
[----:B------:R-:W-:Y:S01]  /*42f0*/  F2FP.F16.F32.PACK_AB R0, RZ, R0 ;  /* 0x00000000ff00723e */ /* 0x000fe200000000ff */
[----:B------:R-:W-:Y:S06]  /*4300*/  BRA `(.L_x_116) ;  /* 0x0000000400887947 */ /* 0x000fec0003800000 */
.L_x_130:
        /* <DEDUP_REMOVED lines=21> */
.L_x_134:
[----:B------:R-:W-:Y:S05]  /*4460*/  BSYNC B1 ;  /* 0x0000000000017941 */ /* 0x000fea0003800000 */
.L_x_133:
[----:B------:R-:W-:Y:S01]  /*4470*/  LEA R3, R0, 0x3b800000, 0x17 ;  /* 0x3b80000000037811 */ /* 0x000fe200078eb8ff */
[----:B------:R-:W-:-:S05]  /*4480*/  IMAD.SHL.U32 R0, R2, 0x100000, RZ ;  /* 0x0010000002007824 */ /* 0x000fca00078e00ff */
[----:B------:R-:W-:-:S07]  /*4490*/  LOP3.LUT R0, R3, R0, R4, 0xfe, !PT ;  /* 0x0000000003007212 */ /* 0x000fce00078efe04 */
.L_x_132:
[----:B------:R-:W-:Y:S05]  /*44a0*/  BSYNC B0 ;  /* 0x0000000000007941 */ /* 0x000fea0003800000 */
.L_x_131:
[----:B------:R-:W-:Y:S01]  /*44b0*/  F2FP.F16.F32.PACK_AB R0, RZ, R0 ;  /* 0x00000000ff00723e */ /* 0x000fe200000000ff */
[----:B------:R-:W-:Y:S06]  /*44c0*/  BRA `(.L_x_116) ;  /* 0x0000000400187947 */ /* 0x000fec0003800000 */
.L_x_129:
        /* <DEDUP_REMOVED lines=21> */
.L_x_138:
[----:B------:R-:W-:Y:S05]  /*4620*/  BSYNC B1 ;  /* 0x0000000000017941 */ /* 0x000fea0003800000 */
.L_x_137:
[----:B------:R-:W-:Y:S01]  /*4630*/  LEA R3, R0, 0x37800000, 0x17 ;  /* 0x3780000000037811 */ /* 0x000fe200078eb8ff */
[----:B------:R-:W-:-:S05]  /*4640*/  IMAD.SHL.U32 R0, R2, 0x200000, RZ ;  /* 0x0020000002007824 */ /* 0x000fca00078e00ff */
[----:B------:R-:W-:-:S07]  /*4650*/  LOP3.LUT R0, R3, R0, R4, 0xfe, !PT ;  /* 0x0000000003007212 */ /* 0x000fce00078efe04 */
.L_x_136:
[----:B------:R-:W-:Y:S05]  /*4660*/  BSYNC B0 ;  /* 0x0000000000007941 */ /* 0x000fea0003800000 */
.L_x_135:
[----:B------:R-:W-:Y:S01]  /*4670*/  F2FP.F16.F32.PACK_AB R0, RZ, R0 ;  /* 0x00000000ff00723e */ /* 0x000fe200000000ff */
[----:B------:R-:W-:Y:S06]  /*4680*/  BRA `(.L_x_116) ;  /* 0x0000000000a87947 */ /* 0x000fec0003800000 */
.L_x_128:
        /* <DEDUP_REMOVED lines=14> */
.L_x_142:
[----:B------:R-:W-:Y:S05]  /*4770*/  BSYNC B0 ;  /* 0x0000000000007941 */ /* 0x000fea0003800000 */
.L_x_141:
[----:B------:R-:W-:Y:S01]  /*4780*/  F2FP.F16.F32.PACK_AB R0, RZ, R0 ;  /* 0x00000000ff00723e */ /* 0x000fe200000000ff */
[----:B------:R-:W-:Y:S06]  /*4790*/  BRA `(.L_x_116) ;  /* 0x0000000000647947 */ /* 0x000fec0003800000 */
.L_x_115:
        /* <DEDUP_REMOVED lines=16> */
.L_x_143:
[----:B------:R-:W-:Y:S01]  /*48a0*/  PRMT R0, RZ, 0x7610, R0 ;  /* 0x00007610ff007816 */ /* 0x000fe20000000000 */
[----:B------:R-:W-:Y:S06]  /*48b0*/  BRA `(.L_x_116) ;  /* 0x00000000001c7947 */ /* 0x000fec0003800000 */
.L_x_140:
[----:B------:R-:W2:Y:S02]  /*48c0*/  LDG.E.64 R2, desc[UR36][R2.64] ;  /* 0x0000002402027981 */ /* 0x000ea4000c1e1b00 */
[----:B--2---:R-:W0:Y:S02]  /*48d0*/  I2F.U64 R0, R2 ;  /* 0x0000000200007312 */ /* 0x004e240000301000 */
[----:B0-----:R-:W-:Y:S01]  /*48e0*/  F2FP.F16.F32.PACK_AB R0, RZ, R0 ;  /* 0x00000000ff00723e */ /* 0x001fe200000000ff */
[----:B------:R-:W-:Y:S06]  /*48f0*/  BRA `(.L_x_116) ;  /* 0x00000000000c7947 */ /* 0x000fec0003800000 */
.L_x_139:
[----:B------:R-:W2:Y:S02]  /*4900*/  LDG.E R2, desc[UR36][R2.64] ;  /* 0x0000002402027981 */ /* 0x000ea4000c1e1900 */
[----:B--2---:R-:W-:-:S04]  /*4910*/  I2FP.F32.U32 R0, R2 ;  /* 0x0000000200007245 */ /* 0x004fc80000201000 */
[----:B------:R-:W-:-:S07]  /*4920*/  F2FP.F16.F32.PACK_AB R0, RZ, R0 ;  /* 0x00000000ff00723e */ /* 0x000fce00000000ff */
.L_x_116:
[----:B01----:R-:W0:Y:S01]  /*4930*/  LDC.U16 R2, c[0x0][0x4f8] ;  /* 0x00013e00ff027b82 */ /* 0x003e220000000400 */
[----:B-----5:R-:W-:Y:S02]  /*4940*/  HADD2.F32 R19, -RZ, R19.H0_H0 ;  /* 0x20000013ff137230 */ /* 0x020fe40000004100 */
[----:B------:R-:W-:-:S05]  /*4950*/  HADD2.F32 R24, -RZ, R24.H0_H0 ;  /* 0x20000018ff187230 */ /* 0x000fca0000004100 */
[----:B------:R-:W1:Y:S08]  /*4960*/  LDC.U16 R3, c[0x0][0x4fa] ;  /* 0x00013e80ff037b82 */ /* 0x000e700000000400 */
[----:B------:R-:W2:Y:S01]  /*4970*/  LDC.U8 R5, c[0x0][0x508] ;  /* 0x00014200ff057b82 */ /* 0x000ea20000000000 */
[----:B0-----:R-:W-:-:S05]  /*4980*/  HADD2.F32 R2, -RZ, R2.H0_H0 ;  /* 0x20000002ff027230 */ /* 0x001fca0000004100 */
[----:B------:R-:W-:Y:S01]  /*4990*/  FMUL.FTZ R2, R2, R19 ;  /* 0x0000001302027220 */ /* 0x000fe20000410000 */
[----:B-1----:R-:W-:-:S05]  /*49a0*/  HADD2.F32 R3, -RZ, R3.H0_H0 ;  /* 0x20000003ff037230 */ /* 0x002fca0000004100 */
[----:B------:R-:W-:Y:S01]  /*49b0*/  FMUL.FTZ R3, R3, R24 ;  /* 0x0000001803037220 */ /* 0x000fe20000410000 */
[----:B--2---:R-:W-:-:S04]  /*49c0*/  PRMT R4, R5, 0x9910, RZ ;  /* 0x0000991005047816 */ /* 0x004fc800000000ff */
[----:B------:R-:W-:Y:S01]  /*49d0*/  F2FP.F16.F32.PACK_AB R2, R3, R2 ;  /* 0x000000020302723e */ /* 0x000fe200000000ff */
[----:B------:R-:W-:Y:S01]  /*49e0*/  HADD2.F32 R3, -RZ, R0.H0_H0 ;  /* 0x20000000ff037230 */ /* 0x000fe20000004100 */
[----:B------:R-:W-:-:S03]  /*49f0*/  ISETP.GT.AND P0, PT, R4, 0x9, PT ;  /* 0x000000090400780c */ /* 0x000fc60003f04270 */
[--C-:B------:R-:W-:Y:S02]  /*4a00*/  HADD2.F32 R0, -RZ, R2.reuse.H1_H1 ;  /* 0x30000002ff007230 */ /* 0x100fe40000004100 */
[----:B------:R-:W-:-:S03]  /*4a10*/  HADD2.F32 R2, -RZ, R2.H0_H0 ;  /* 0x20000002ff027230 */ /* 0x000fc60000004100 */
[----:B------:R-:W-:-:S05]  /*4a20*/  FMUL.FTZ R0, R0, R3 ;  /* 0x0000000300007220 */ /* 0x000fca0000410000 */
[----:B------:R-:W-:-:S05]  /*4a30*/  F2FP.F16.F32.PACK_AB R0, RZ, R0 ;  /* 0x00000000ff00723e */ /* 0x000fca00000000ff */
[----:B------:R-:W-:-:S05]  /*4a40*/  HADD2.F32 R3, -RZ, R0.H0_H0 ;  /* 0x20000000ff037230 */ /* 0x000fca0000004100 */
[----:B------:R-:W-:-:S05]  /*4a50*/  FADD.FTZ R2, R2, R3 ;  /* 0x0000000302027221 */ /* 0x000fca0000010000 */
[----:B------:R-:W-:Y:S01]  /*4a60*/  F2FP.F16.F32.PACK_AB R2, RZ, R2 ;  /* 0x00000002ff02723e */ /* 0x000fe200000000ff */
[----:B------:R-:W-:Y:S06]  /*4a70*/  @P0 BRA `(.L_x_144) ;  /* 0x0000000400040947 */ /* 0x000fec0003800000 */
        /* <DEDUP_REMOVED lines=8> */
[----:B------:R-:W-:-:S04]  /*4b00*/  HADD2.F32 R0, -RZ, R2.H0_H0 ;  /* 0x20000002ff007230 */ /* 0x000fc80000004100 */
[----:B------:R-:W0:Y:S02]  /*4b10*/  F2I.FTZ.TRUNC.NTZ R3, R0 ;  /* 0x0000000000037305 */ /* 0x000e24000021f100 */
[----:B0-----:R0:W-:Y:S01]  /*4b20*/  STG.E.U8 desc[UR36][R16.64], R3 ;  /* 0x0000000310007986 */ /* 0x0011e2000c101124 */
[----:B------:R-:W-:Y:S05]  /*4b30*/  BRA `(.L_x_149) ;  /* 0x0000000c00947947 */ /* 0x000fea0003800000 */
.L_x_147:
[----:B------:R-:W-:-:S06]  /*4b40*/  HADD2.F32 R3, -RZ, R2.H0_H0 ;  /* 0x20000002ff037230 */ /* 0x000fcc0000004100 */
[----:B------:R-:W0:Y:S02]  /*4b50*/  F2I.S64.TRUNC R2, R3 ;  /* 0x0000000300027311 */ /* 0x000e24000020d900 */
[----:B0-----:R0:W-:Y:S01]  /*4b60*/  STG.E.U8 desc[UR36][R16.64], R2 ;  /* 0x0000000210007986 */ /* 0x0011e2000c101124 */
[----:B------:R-:W-:Y:S05]  /*4b70*/  BRA `(.L_x_149) ;  /* 0x0000000c00847947 */ /* 0x000fea0003800000 */
.L_x_146:
[----:B------:R-:W-:-:S13]  /*4b80*/  ISETP.NE.AND P0, PT, R4, 0x2, PT ;  /* 0x000000020400780c */ /* 0x000fda0003f05270 */
[----:B------:R-:W-:Y:S05]  /*4b90*/  @!P0 BRA `(.L_x_150) ;  /* 0x0000000000308947 */ /* 0x000fea0003800000 */
[----:B------:R-:W-:-:S13]  /*4ba0*/  ISETP.NE.AND P0, PT, R4, 0x3, PT ;  /* 0x000000030400780c */ /* 0x000fda0003f05270 */
[----:B------:R-:W-:Y:S05]  /*4bb0*/  @!P0 BRA `(.L_x_151) ;  /* 0x0000000000188947 */ /* 0x000fea0003800000 */
[----:B------:R-:W-:-:S13]  /*4bc0*/  ISETP.NE.AND P0, PT, R4, 0x4, PT ;  /* 0x000000040400780c */ /* 0x000fda0003f05270 */
[----:B------:R-:W-:Y:S05]  /*4bd0*/  @P0 BRA `(.L_x_148) ;  /* 0x0000000c000c0947 */ /* 0x000fea0003800000 */
[----:B------:R-:W-:-:S06]  /*4be0*/  HADD2.F32 R2, -RZ, R2.H0_H0 ;  /* 0x20000002ff027230 */ /* 0x000fcc0000004100 */
[----:B------:R-:W0:Y:S02]  /*4bf0*/  F2I.S64.TRUNC R2, R2 ;  /* 0x0000000200027311 */ /* 0x000e24000020d900 */
[----:B0-----:R0:W-:Y:S01]  /*4c00*/  STG.E.64 desc[UR36][R16.64], R2 ;  /* 0x0000000210007986 */ /* 0x0011e2000c101b24 */
[----:B------:R-:W-:Y:S05]  /*4c10*/  BRA `(.L_x_149) ;  /* 0x0000000c005c7947 */ /* 0x000fea0003800000 */
.L_x_151:
[----:B------:R-:W-:-:S04]  /*4c20*/  HADD2.F32 R2, -RZ, R2.H0_H0 ;  /* 0x20000002ff027230 */ /* 0x000fc80000004100 */
[----:B------:R-:W0:Y:S02]  /*4c30*/  F2I.FTZ.TRUNC.NTZ R3, R2 ;  /* 0x0000000200037305 */ /* 0x000e24000021f100 */
[----:B0-----:R0:W-:Y:S01]  /*4c40*/  STG.E desc[UR36][R16.64], R3 ;  /* 0x0000000310007986 */ /* 0x0011e2000c101924 */
[----:B------:R-:W-:Y:S05]  /*4c50*/  BRA `(.L_x_149) ;  /* 0x0000000c004c7947 */ /* 0x000fea0003800000 */
.L_x_150:
[----:B------:R-:W-:-:S04]  /*4c60*/  HADD2.F32 R2, -RZ, R2.H0_H0 ;  /* 0x20000002ff027230 */ /* 0x000fc80000004100 */
[----:B------:R-:W0:Y:S02]  /*4c70*/  F2I.FTZ.TRUNC.NTZ R3, R2 ;  /* 0x0000000200037305 */ /* 0x000e24000021f100 */
[----:B0-----:R0:W-:Y:S01]  /*4c80*/  STG.E.U16 desc[UR36][R16.64], R3 ;  /* 0x0000000310007986 */ /* 0x0011e2000c101524 */
[----:B------:R-:W-:Y:S05]  /*4c90*/  BRA `(.L_x_149) ;  /* 0x0000000c003c7947 */ /* 0x000fea0003800000 */
.L_x_145:
[----:B------:R-:W-:-:S13]  /*4ca0*/  ISETP.GT.AND P0, PT, R4, 0x6, PT ;  /* 0x000000060400780c */ /* 0x000fda0003f04270 */
[----:B------:R-:W-:Y:S05]  /*4cb0*/  @P0 BRA `(.L_x_152) ;  /* 0x0000000000240947 */ /* 0x000fea0003800000 */
[----:B------:R-:W-:-:S13]  /*4cc0*/  ISETP.NE.AND P0, PT, R4, 0x5, PT ;  /* 0x000000050400780c */ /* 0x000fda0003f05270 */
[----:B------:R-:W-:Y:S05]  /*4cd0*/  @!P0 BRA `(.L_x_153) ;  /* 0x0000000000148947 */ /* 0x000fea0003800000 */
[----:B------:R-:W-:-:S13]  /*4ce0*/  ISETP.NE.AND P0, PT, R4, 0x6, PT ;  /* 0x000000060400780c */ /* 0x000fda0003f05270 */
[----:B------:R-:W-:Y:S05]  /*4cf0*/  @P0 BRA `(.L_x_148) ;  /* 0x0000000800c40947 */ /* 0x000fea0003800000 */
[----:B------:R-:W-:-:S05]  /*4d00*/  HADD2.F32 R3, -RZ, R2.H0_H0 ;  /* 0x20000002ff037230 */ /* 0x000fca0000004100 */
[----:B------:R0:W-:Y:S01]  /*4d10*/  STG.E desc[UR36][R16.64], R3 ;  /* 0x0000000310007986 */ /* 0x0001e2000c101924 */
[----:B------:R-:W-:Y:S05]  /*4d20*/  BRA `(.L_x_149) ;  /* 0x0000000c00187947 */ /* 0x000fea0003800000 */
.L_x_153:
[----:B------:R0:W-:Y:S01]  /*4d30*/  STG.E.U16 desc[UR36][R16.64], R2 ;  /* 0x0000000210007986 */ /* 0x0001e2000c101524 */
[----:B------:R-:W-:Y:S05]  /*4d40*/  BRA `(.L_x_149) ;  /* 0x0000000c00107947 */ /* 0x000fea0003800000 */
.L_x_152:
[----:B------:R-:W-:-:S13]  /*4d50*/  ISETP.NE.AND P0, PT, R4, 0x7, PT ;  /* 0x000000070400780c */ /* 0x000fda0003f05270 */
[----:B------:R-:W-:Y:S05]  /*4d60*/  @!P0 BRA `(.L_x_154) ;  /* 0x0000000000348947 */ /* 0x000fea0003800000 */
[----:B------:R-:W-:-:S13]  /*4d70*/  ISETP.NE.AND P0, PT, R4, 0x8, PT ;  /* 0x000000080400780c */ /* 0x000fda0003f05270 */
[----:B------:R-:W-:Y:S05]  /*4d80*/  @!P0 BRA `(.L_x_155) ;  /* 0x0000000000188947 */ /* 0x000fea0003800000 */
[----:B------:R-:W-:-:S13]  /*4d90*/  ISETP.NE.AND P0, PT, R4, 0x9, PT ;  /* 0x000000090400780c */ /* 0x000fda0003f05270 */
[----:B------:R-:W-:Y:S05]  /*4da0*/  @P0 BRA `(.L_x_148) ;  /* 0x0000000800980947 */ /* 0x000fea0003800000 */
[----:B------:R-:W-:Y:S02]  /*4db0*/  HADD2.F32 R2, -RZ, R2.H0_H0 ;  /* 0x20000002ff027230 */ /* 0x000fe40000004100 */
[----:B------:R-:W-:-:S05]  /*4dc0*/  IMAD.MOV.U32 R3, RZ, RZ, RZ ;  /* 0x000000ffff037224 */ /* 0x000fca00078e00ff */
[----:B------:R0:W-:Y:S01]  /*4dd0*/  STG.E.64 desc[UR36][R16.64], R2 ;  /* 0x0000000210007986 */ /* 0x0001e2000c101b24 */
[----:B------:R-:W-:Y:S05]  /*4de0*/  BRA `(.L_x_149) ;  /* 0x0000000800e87947 */ /* 0x000fea0003800000 */
.L_x_155:
[----:B------:R-:W-:-:S05]  /*4df0*/  HADD2.F32 R0, -RZ, R2.H0_H0 ;  /* 0x20000002ff007230 */ /* 0x000fca0000004100 */
[----:B------:R-:W-:-:S04]  /*4e00*/  F2FP.F16.F32.PACK_AB R0, RZ, R0 ;  /* 0x00000000ff00723e */ /* 0x000fc800000000ff */
[----:B------:R-:W-:-:S05]  /*4e10*/  PRMT R0, R0, 0x5410, RZ ;  /* 0x0000541000007816 */ /* 0x000fca00000000ff */
[----:B------:R0:W-:Y:S01]  /*4e20*/  STG.E desc[UR36][R16.64], R0 ;  /* 0x0000000010007986 */ /* 0x0001e2000c101924 */
[----:B------:R-:W-:Y:S05]  /*4e30*/  BRA `(.L_x_149) ;  /* 0x0000000800d47947 */ /* 0x000fea0003800000 */
.L_x_154:
[----:B------:R-:W-:-:S05]  /*4e40*/  HADD2.F32 R2, -RZ, R2.H0_H0 ;  /* 0x20000002ff027230 */ /* 0x000fca0000004100 */
[----:B------:R-:W-:-:S06]  /*4e50*/  FMUL.FTZ R2, R2, 1 ;  /* 0x3f80000002027820 */ /* 0x000fcc0000410000 */
[----:B------:R-:W0:Y:S02]  /*4e60*/  F2F.F64.F32 R2, R2 ;  /* 0x0000000200027310 */ /* 0x000e240000201800 */
[----:B0-----:R0:W-:Y:S01]  /*4e70*/  STG.E.64 desc[UR36][R16.64], R2 ;  /* 0x0000000210007986 */ /* 0x0011e2000c101b24 */
[----:B------:R-:W-:Y:S05]  /*4e80*/  BRA `(.L_x_149) ;  /* 0x0000000800c07947 */ /* 0x000fea0003800000 */
.L_x_144:
        /* <DEDUP_REMOVED lines=8> */
[----:B------:R-:W-:-:S05]  /*4f10*/  HADD2.F32 R2, -RZ, R2.H0_H0 ;  /* 0x20000002ff027230 */ /* 0x000fca0000004100 */
[----:B------:R-:W-:-:S04]  /*4f20*/  FSETP.NEU.FTZ.AND P0, PT, R2, RZ, PT ;  /* 0x000000ff0200720b */ /* 0x000fc80003f1d000 */
[----:B------:R-:W-:-:S05]  /*4f30*/  SEL R3, RZ, 0x1, !P0 ;  /* 0x00000001ff037807 */ /* 0x000fca0004000000 */
[----:B------:R0:W-:Y:S01]  /*4f40*/  STG.E.U8 desc[UR36][R16.64], R3 ;  /* 0x0000000310007986 */ /* 0x0001e2000c101124 */
[----:B------:R-:W-:Y:S05]  /*4f50*/  BRA `(.L_x_149) ;  /* 0x00000008008c7947 */ /* 0x000fea0003800000 */
.L_x_158:
[----:B------:R-:W-:Y:S01]  /*4f60*/  HADD2.F32 R2, -RZ, R2.H0_H0 ;  /* 0x20000002ff027230 */ /* 0x000fe20000004100 */
[----:B------:R-:W-:-:S04]  /*4f70*/  CS2R R6, SRZ ;  /* 0x0000000000067805 */ /* 0x000fc8000001ff00 */
[----:B------:R-:W-:-:S04]  /*4f80*/  FMUL.FTZ R2, R2, 1 ;  /* 0x3f80000002027820 */ /* 0x000fc80000410000 */
[----:B------:R-:W0:Y:S02]  /*4f90*/  F2F.F64.F32 R4, R2 ;  /* 0x0000000200047310 */ /* 0x000e240000201800 */
[----:B0-----:R0:W-:Y:S01]  /*4fa0*/  STG.E.128 desc[UR36][R16.64], R4 ;  /* 0x0000000410007986 */ /* 0x0011e2000c101d24 */
[----:B------:R-:W-:Y:S05]  /*4fb0*/  BRA `(.L_x_149) ;  /* 0x0000000800747947 */ /* 0x000fea0003800000 */
.L_x_157:
[----:B------:R-:W-:-:S13]  /*4fc0*/  ISETP.NE.AND P0, PT, R4, 0xf, PT ;  /* 0x0000000f0400780c */ /* 0x000fda0003f05270 */
[----:B------:R-:W-:Y:S05]  /*4fd0*/  @!P0 BRA `(.L_x_159) ;  /* 0x0000000000b48947 */ /* 0x000fea0003800000 */
[----:B------:R-:W-:-:S13]  /*4fe0*/  ISETP.NE.AND P0, PT, R4, 0x17, PT ;  /* 0x000000170400780c */ /* 0x000fda0003f05270 */
[----:B------:R-:W-:Y:S05]  /*4ff0*/  @!P0 BRA `(.L_x_160) ;  /* 0x0000000000548947 */ /* 0x000fea0003800000 */
[----:B------:R-:W-:-:S13]  /*5000*/  ISETP.NE.AND P0, PT, R4, 0x18, PT ;  /* 0x000000180400780c */ /* 0x000fda0003f05270 */
[----:B------:R-:W-:Y:S05]  /*5010*/  @P0 BRA `(.L_x_148) ;  /* 0x0000000400fc0947 */ /* 0x000fea0003800000 */
[----:B------:R-:W-:Y:S01]  /*5020*/  HADD2.F32 R5, -RZ, R2.H0_H0 ;  /* 0x20000002ff057230 */ /* 0x000fe20000004100 */
[----:B------:R-:W-:Y:S04]  /*5030*/  BSSY B0, `(.L_x_161) ;  /* 0x000000e000007945 */ /* 0x000fe80003800000 */
[C---:B------:R-:W-:Y:S02]  /*5040*/  LOP3.LUT R2, R5.reuse, 0x7fffffff, RZ, 0xc0, !PT ;  /* 0x7fffffff05027812 */ /* 0x040fe400078ec0ff */
[----:B------:R-:W-:Y:S02]  /*5050*/  LOP3.LUT R0, R5, 0x80000000, RZ, 0xc0, !PT ;  /* 0x8000000005007812 */ /* 0x000fe400078ec0ff */
[----:B------:R-:W-:Y:S02]  /*5060*/  ISETP.GT.U32.AND P0, PT, R2, 0x43efffff, PT ;  /* 0x43efffff0200780c */ /* 0x000fe40003f04070 */
[----:B------:R-:W-:Y:S01]  /*5070*/  SHF.R.U32.HI R3, RZ, 0x18, R0 ;  /* 0x00000018ff037819 */ /* 0x000fe20000011600 */
[----:B------:R-:W-:-:S10]  /*5080*/  IMAD.MOV.U32 R0, RZ, RZ, 0x7f ;  /* 0x0000007fff007424 */ /* 0x000fd400078e00ff */
[----:B------:R-:W-:Y:S05]  /*5090*/  @P0 BRA `(.L_x_162) ;  /* 0x00000000001c0947 */ /* 0x000fea0003800000 */
[----:B------:R-:W-:-:S13]  /*50a0*/  ISETP.GE.U32.AND P0, PT, R2, 0x3c800000, PT ;  /* 0x3c8000000200780c */ /* 0x000fda0003f06070 */
[----:B------:R-:W-:Y:S01]  /*50b0*/  @P0 SHF.R.U32.HI R0, RZ, 0x14, R5 ;  /* 0x00000014ff000819 */ /* 0x000fe20000011605 */
[----:B------:R-:W-:-:S03]  /*50c0*/  @!P0 FADD.FTZ R2, R2, 16384 ;  /* 0x4680000002028421 */ /* 0x000fc60000010000 */
[----:B------:R-:W-:-:S04]  /*50d0*/  @P0 LOP3.LUT R0, R0, 0x1, RZ, 0xc0, !PT ;  /* 0x0000000100000812 */ /* 0x000fc800078ec0ff */
[----:B------:R-:W-:-:S04]  /*50e0*/  @P0 IADD3 R0, R5, 0x407ffff, R0 ;  /* 0x0407ffff05000810 */ /* 0x000fc80007ffe000 */
[----:B------:R-:W-:Y:S01]  /*50f0*/  @P0 SHF.R.U32.HI R0, RZ, 0x14, R0 ;  /* 0x00000014ff000819 */ /* 0x000fe20000011600 */
[----:B------:R-:W-:-:S07]  /*5100*/  @!P0 VIADD R0, R2, 0xb9800000 ;  /* 0xb980000002008836 */ /* 0x000fce0000000000 */
.L_x_162:
[----:B------:R-:W-:Y:S05]  /*5110*/  BSYNC B0 ;  /* 0x0000000000007941 */ /* 0x000fea0003800000 */
.L_x_161:
[----:B------:R-:W-:-:S05]  /*5120*/  LOP3.LUT R3, R0, R3, RZ, 0xfc, !PT ;  /* 0x0000000300037212 */ /* 0x000fca00078efcff */
[----:B------:R0:W-:Y:S01]  /*5130*/  STG.E.U8 desc[UR36][R16.64], R3 ;  /* 0x0000000310007986 */ /* 0x0001e2000c101124 */
[----:B------:R-:W-:Y:S05]  /*5140*/  BRA `(.L_x_149) ;  /* 0x0000000800107947 */ /* 0x000fea0003800000 */
.L_x_160:
[----:B------:R-:W-:Y:S01]  /*5150*/  HADD2.F32 R3, -RZ, R2.H0_H0 ;  /* 0x20000002ff037230 */ /* 0x000fe20000004100 */
[----:B------:R-:W-:Y:S04]  /*5160*/  BSSY B0, `(.L_x_163) ;  /* 0x000000f000007945 */ /* 0x000fe80003800000 */
[----:B------:R-:W-:-:S04]  /*5170*/  LOP3.LUT R2, R3, 0x7fffffff, RZ, 0xc0, !PT ;  /* 0x7fffffff03027812 */ /* 0x000fc800078ec0ff */
[----:B------:R-:W-:-:S13]  /*5180*/  ISETP.GT.U32.AND P0, PT, R2, 0x477fffff, PT ;  /* 0x477fffff0200780c */ /* 0x000fda0003f04070 */
[----:B------:R-:W-:Y:S05]  /*5190*/  @P0 BRA `(.L_x_164) ;  /* 0x0000000000200947 */ /* 0x000fea0003800000 */
[----:B------:R-:W-:-:S13]  /*51a0*/  ISETP.GE.U32.AND P0, PT, R2, 0x38800000, PT ;  /* 0x388000000200780c */ /* 0x000fda0003f06070 */
[----:B------:R-:W-:Y:S01]  /*51b0*/  @P0 SHF.R.U32.HI R0, RZ, 0x15, R3 ;  /* 0x00000015ff000819 */ /* 0x000fe20000011603 */
[----:B------:R-:W-:-:S03]  /*51c0*/  @!P0 FADD.FTZ R2, R2, 128 ;  /* 0x4300000002028421 */ /* 0x000fc60000010000 */
[----:B------:R-:W-:-:S04]  /*51d0*/  @P0 LOP3.LUT R0, R0, 0x1, RZ, 0xc0, !PT ;  /* 0x0000000100000812 */ /* 0x000fc800078ec0ff */
[----:B------:R-:W-:-:S04]  /*51e0*/  @P0 IADD3 R0, R3, 0x80fffff, R0 ;  /* 0x080fffff03000810 */ /* 0x000fc80007ffe000 */
[----:B------:R-:W-:Y:S01]  /*51f0*/  @P0 SHF.R.U32.HI R0, RZ, 0x15, R0 ;  /* 0x00000015ff000819 */ /* 0x000fe20000011600 */
[----:B------:R-:W-:Y:S01]  /*5200*/  @!P0 VIADD R0, R2, 0xbd000000 ;  /* 0xbd00000002008836 */ /* 0x000fe20000000000 */
[----:B------:R-:W-:Y:S06]  /*5210*/  BRA `(.L_x_165) ;  /* 0x00000000000c7947 */ /* 0x000fec0003800000 */
.L_x_164:
[----:B------:R-:W-:Y:S01]  /*5220*/  IMAD.MOV.U32 R0, RZ, RZ, 0x7f ;  /* 0x0000007fff007424 */ /* 0x000fe200078e00ff */
[----:B------:R-:W-:-:S04]  /*5230*/  ISETP.GT.U32.AND P0, PT, R2, 0x7f800000, PT ;  /* 0x7f8000000200780c */ /* 0x000fc80003f04070 */
[----:B------:R-:W-:-:S09]  /*5240*/  SEL R0, R0, 0x7c, P0 ;  /* 0x0000007c00007807 */ /* 0x000fd20000000000 */
.L_x_165:
[----:B------:R-:W-:Y:S05]  /*5250*/  BSYNC B0 ;  /* 0x0000000000007941 */ /* 0x000fea0003800000 */
.L_x_163:
[----:B------:R-:W-:-:S04]  /*5260*/  LOP3.LUT R2, R3, 0x80000000, RZ, 0xc0, !PT ;  /* 0x8000000003027812 */ /* 0x000fc800078ec0ff */
[----:B------:R-:W-:-:S04]  /*5270*/  SHF.R.U32.HI R3, RZ, 0x18, R2 ;  /* 0x00000018ff037819 */ /* 0x000fc80000011602 */
[----:B------:R-:W-:-:S05]  /*5280*/  LOP3.LUT R3, R0, R3, RZ, 0xfc, !PT ;  /* 0x0000000300037212 */ /* 0x000fca00078efcff */
[----:B------:R0:W-:Y:S01]  /*5290*/  STG.E.U8 desc[UR36][R16.64], R3 ;  /* 0x0000000310007986 */ /* 0x0001e2000c101124 */
[----:B------:R-:W-:Y:S05]  /*52a0*/  BRA `(.L_x_149) ;  /* 0x0000000400b87947 */ /* 0x000fea0003800000 */
.L_x_159:
[----:B------:R-:W-:-:S05]  /*52b0*/  HADD2.F32 R0, -RZ, R2.H0_H0 ;  /* 0x20000002ff007230 */ /* 0x000fca0000004100 */
[----:B------:R-:W-:-:S05]  /*52c0*/  F2FP.BF16.F32.PACK_AB R0, RZ, R0 ;  /* 0x00000000ff00723e */ /* 0x000fca00000010ff */
[----:B------:R0:W-:Y:S01]  /*52d0*/  STG.E.U16 desc[UR36][R16.64], R0 ;  /* 0x0000000010007986 */ /* 0x0001e2000c101524 */
[----:B------:R-:W-:Y:S05]  /*52e0*/  BRA `(.L_x_149) ;  /* 0x0000000400a87947 */ /* 0x000fea0003800000 */
.L_x_156:
        /* <DEDUP_REMOVED lines=8> */
[----:B------:R-:W-:-:S06]  /*5370*/  HADD2.F32 R3, -RZ, R2.H0_H0 ;  /* 0x20000002ff037230 */ /* 0x000fcc0000004100 */
[----:B------:R-:W0:Y:S02]  /*5380*/  F2I.FTZ.U32.TRUNC.NTZ R3, R3 ;  /* 0x0000000300037305 */ /* 0x000e24000021f000 */
[----:B0-----:R4:W-:Y:S01]  /*5390*/  STG.E.U16 desc[UR36][R16.64], R3 ;  /* 0x0000000310007986 */ /* 0x0019e2000c101524 */
[----:B------:R-:W-:Y:S05]  /*53a0*/  BRA `(.L_x_149) ;  /* 0x0000000400787947 */ /* 0x000fea0003800000 */
.L_x_168:
[----:B------:R-:W-:Y:S01]  /*53b0*/  HADD2.F32 R3, -RZ, R2.H0_H0 ;  /* 0x20000002ff037230 */ /* 0x000fe20000004100 */
[----:B------:R-:W-:Y:S01]  /*53c0*/  BSSY B0, `(.L_x_169) ;  /* 0x0000014000007945 */ /* 0x000fe20003800000 */
[----:B------:R-:W-:-:S03]  /*53d0*/  IMAD.MOV.U32 R8, RZ, RZ, 0x80 ;  /* 0x00000080ff087424 */ /* 0x000fc600078e00ff */
[----:B------:R-:W-:-:S04]  /*53e0*/  LOP3.LUT R2, R3, 0x7fffffff, RZ, 0xc0, !PT ;  /* 0x7fffffff03027812 */ /* 0x000fc800078ec0ff */
[----:B------:R-:W-:-:S13]  /*53f0*/  ISETP.GT.U32.AND P0, PT, R2, 0x437fffff, PT ;  /* 0x437fffff0200780c */ /* 0x000fda0003f04070 */
[----:B------:R-:W-:Y:S05]  /*5400*/  @P0 BRA `(.L_x_170) ;  /* 0x00000000003c0947 */ /* 0x000fea0003800000 */
[----:B------:R-:W-:-:S13]  /*5410*/  ISETP.GE.U32.AND P0, PT, R2, 0x3c000000, PT ;  /* 0x3c0000000200780c */ /* 0x000fda0003f06070 */
[----:B------:R-:W-:-:S04]  /*5420*/  @P0 SHF.R.U32.HI R0, RZ, 0x14, R3 ;  /* 0x00000014ff000819 */ /* 0x000fc80000011603 */
[----:B------:R-:W-:-:S04]  /*5430*/  @P0 LOP3.LUT R0, R0, 0x1, RZ, 0xc0, !PT ;  /* 0x0000000100000812 */ /* 0x000fc800078ec0ff */
[----:B------:R-:W-:-:S04]  /*5440*/  @P0 IADD3 R0, R3, 0x487ffff, R0 ;  /* 0x0487ffff03000810 */ /* 0x000fc80007ffe000 */
[----:B------:R-:W-:-:S04]  /*5450*/  @P0 SHF.R.U32.HI R0, RZ, 0x14, R0 ;  /* 0x00000014ff000819 */ /* 0x000fc80000011600 */
[----:B------:R-:W-:Y:S01]  /*5460*/  @P0 LOP3.LUT R0, R0, 0xff, RZ, 0xc0, !PT ;  /* 0x000000ff00000812 */ /* 0x000fe200078ec0ff */
[----:B------:R-:W-:Y:S06]  /*5470*/  @P0 BRA `(.L_x_171) ;  /* 0x0000000000100947 */ /* 0x000fec0003800000 */
[----:B------:R-:W-:Y:S01]  /*5480*/  FADD.FTZ R0, R2, 8192 ;  /* 0x4600000002007421 */ /* 0x000fe20000010000 */
[----:B------:R-:W-:-:S04]  /*5490*/  PRMT R8, RZ, 0x7610, R8 ;  /* 0x00007610ff087816 */ /* 0x000fc80000000008 */
[----:B------:R-:W-:-:S13]  /*54a0*/  LOP3.LUT P0, R0, R0, 0xff, RZ, 0xc0, !PT ;  /* 0x000000ff00007812 */ /* 0x000fda000780c0ff */
[----:B------:R-:W-:Y:S05]  /*54b0*/  @!P0 BRA `(.L_x_170) ;  /* 0x0000000000108947 */ /* 0x000fea0003800000 */
.L_x_171:
[----:B------:R-:W-:-:S04]  /*54c0*/  LOP3.LUT R2, R3, 0x80000000, RZ, 0xc0, !PT ;  /* 0x8000000003027812 */ /* 0x000fc800078ec0ff */
[----:B------:R-:W-:-:S04]  /*54d0*/  SHF.R.U32.HI R3, RZ, 0x18, R2 ;  /* 0x00000018ff037819 */ /* 0x000fc80000011602 */
[----:B------:R-:W-:-:S04]  /*54e0*/  LOP3.LUT R0, R0, R3, RZ, 0xfc, !PT ;  /* 0x0000000300007212 */ /* 0x000fc800078efcff */
[----:B------:R-:W-:-:S07]  /*54f0*/  PRMT R8, R0, 0x7610, R8 ;  /* 0x0000761000087816 */ /* 0x000fce0000000008 */
.L_x_170:
[----:B------:R-:W-:Y:S05]  /*5500*/  BSYNC B0 ;  /* 0x0000000000007941 */ /* 0x000fea0003800000 */
.L_x_169:
[----:B------:R3:W-:Y:S01]  /*5510*/  STG.E.U8 desc[UR36][R16.64], R8 ;  /* 0x0000000810007986 */ /* 0x0007e2000c101124 */
[----:B------:R-:W-:Y:S05]  /*5520*/  BRA `(.L_x_149) ;  /* 0x0000000400187947 */ /* 0x000fea0003800000 */
.L_x_167:
        /* <DEDUP_REMOVED lines=17> */
.L_x_174:
[----:B------:R-:W-:-:S04]  /*5640*/  LOP3.LUT R2, R3, 0x80000000, RZ, 0xc0, !PT ;  /* 0x8000000003027812 */ /* 0x000fc800078ec0ff */
[----:B------:R-:W-:-:S04]  /*5650*/  SHF.R.U32.HI R3, RZ, 0x18, R2 ;  /* 0x00000018ff037819 */ /* 0x000fc80000011602 */
[----:B------:R-:W-:-:S04]  /*5660*/  LOP3.LUT R0, R0, R3, RZ, 0xfc, !PT ;  /* 0x0000000300007212 */ /* 0x000fc800078efcff */
[----:B------:R-:W-:-:S07]  /*5670*/  PRMT R8, R0, 0x7610, R8 ;  /* 0x0000761000087816 */ /* 0x000fce0000000008 */
.L_x_173:
[----:B------:R-:W-:Y:S05]  /*5680*/  BSYNC B0 ;  /* 0x0000000000007941 */ /* 0x000fea0003800000 */
.L_x_172:
[----:B------:R0:W-:Y:S01]  /*5690*/  STG.E.U8 desc[UR36][R16.64], R8 ;  /* 0x0000000810007986 */ /* 0x0001e2000c101124 */
[----:B------:R-:W-:Y:S05]  /*56a0*/  BRA `(.L_x_149) ;  /* 0x0000000000b87947 */ /* 0x000fea0003800000 */
.L_x_166:
[----:B------:R-:W-:-:S13]  /*56b0*/  ISETP.NE.AND P0, PT, R4, 0x1c, PT ;  /* 0x0000001c0400780c */ /* 0x000fda0003f05270 */
[----:B------:R-:W-:Y:S05]  /*56c0*/  @!P0 BRA `(.L_x_175) ;  /* 0x0000000000a48947 */ /* 0x000fea0003800000 */
[----:B------:R-:W-:-:S13]  /*56d0*/  ISETP.NE.AND P0, PT, R4, 0x1d, PT ;  /* 0x0000001d0400780c */ /* 0x000fda0003f05270 */
[----:B------:R-:W-:Y:S05]  /*56e0*/  @!P0 BRA `(.L_x_176) ;  /* 0x00000000008c8947 */ /* 0x000fea0003800000 */
[----:B------:R-:W-:-:S13]  /*56f0*/  ISETP.NE.AND P0, PT, R4, 0x2c, PT ;  /* 0x0000002c0400780c */ /* 0x000fda0003f05270 */
[----:B------:R-:W-:Y:S05]  /*5700*/  @P0 BRA `(.L_x_148) ;  /* 0x0000000000400947 */ /* 0x000fea0003800000 */
[----:B------:R-:W-:-:S05]  /*5710*/  HADD2.F32 R3, -RZ, R2.H0_H0 ;  /* 0x20000002ff037230 */ /* 0x000fca0000004100 */
[----:B------:R-:W-:-:S04]  /*5720*/  SHF.R.U32.HI R4, RZ, 0x17, R3 ;  /* 0x00000017ff047819 */ /* 0x000fc80000011603 */
[----:B------:R-:W-:-:S04]  /*5730*/  LOP3.LUT R2, R4, 0xff, RZ, 0xc0, !PT ;  /* 0x000000ff04027812 */ /* 0x000fc800078ec0ff */
[----:B------:R-:W-:-:S13]  /*5740*/  ISETP.NE.AND P1, PT, R2, 0xff, PT ;  /* 0x000000ff0200780c */ /* 0x000fda0003f25270 */
[--C-:B------:R-:W-:Y:S02]  /*5750*/  @P1 SHF.R.U32.HI R0, RZ, 0x16, R3.reuse ;  /* 0x00000016ff001819 */ /* 0x100fe40000011603 */
[----:B------:R-:W-:Y:S01]  /*5760*/  @P1 LOP3.LUT P0, RZ, R2, 0x3fffff, R3, 0xf8, !PT ;  /* 0x003fffff02ff1812 */ /* 0x000fe2000780f803 */
[----:B------:R-:W-:Y:S01]  /*5770*/  IMAD.MOV.U32 R3, RZ, RZ, 0xff ;  /* 0x000000ffff037424 */ /* 0x000fe200078e00ff */
[----:B------:R-:W-:-:S04]  /*5780*/  @P1 LOP3.LUT R0, R0, 0x1, RZ, 0xc0, !PT ;  /* 0x0000000100001812 */ /* 0x000fc800078ec0ff */
[----:B------:R-:W-:Y:S01]  /*5790*/  @P1 ISETP.EQ.U32.AND P2, PT, R0, 0x1, P0 ;  /* 0x000000010000180c */ /* 0x000fe20000742070 */
[----:B------:R-:W-:Y:S01]  /*57a0*/  @P1 VIADD R0, R4, 0x1 ;  /* 0x0000000104001836 */ /* 0x000fe20000000000 */
[----:B------:R-:W-:Y:S02]  /*57b0*/  PLOP3.LUT P0, PT, PT, PT, PT, 0x80, 0x0 ;  /* 0x000000000000781c */ /* 0x000fe40003f0f070 */
[----:B------:R-:W-:-:S13]  /*57c0*/  @P1 PLOP3.LUT P0, PT, P2, PT, PT, 0x80, 0x0 ;  /* 0x000000000000181c */ /* 0x000fda000170f070 */
[----:B------:R-:W-:-:S04]  /*57d0*/  @!P0 IMAD.MOV R0, RZ, RZ, R4 ;  /* 0x000000ffff008224 */ /* 0x000fc800078e0204 */
[----:B------:R-:W-:-:S05]  /*57e0*/  @P1 IMAD.MOV.U32 R3, RZ, RZ, R0 ;  /* 0x000000ffff031224 */ /* 0x000fca00078e0000 */
[----:B------:R2:W-:Y:S01]  /*57f0*/  STG.E.U8 desc[UR36][R16.64], R3 ;  /* 0x0000000310007986 */ /* 0x0005e2000c101124 */
[----:B------:R-:W-:Y:S05]  /*5800*/  BRA `(.L_x_149) ;  /* 0x0000000000607947 */ /* 0x000fea0003800000 */
.L_x_148:
        /* <DEDUP_REMOVED lines=16> */
.L_x_177:
[----:B------:R-:W-:Y:S05]  /*5910*/  BRA `(.L_x_149) ;  /* 0x00000000001c7947 */ /* 0x000fea0003800000 */
.L_x_176:
[----:B------:R-:W-:-:S06]  /*5920*/  HADD2.F32 R2, -RZ, R2.H0_H0 ;  /* 0x20000002ff027230 */ /* 0x000fcc0000004100 */
[----:B------:R-:W0:Y:S02]  /*5930*/  F2I.U64.TRUNC R2, R2 ;  /* 0x0000000200027311 */ /* 0x000e24000020d800 */
[----:B0-----:R1:W-:Y:S01]  /*5940*/  STG.E.64 desc[UR36][R16.64], R2 ;  /* 0x0000000210007986 */ /* 0x0013e2000c101b24 */
[----:B------:R-:W-:Y:S05]  /*5950*/  BRA `(.L_x_149) ;  /* 0x00000000000c7947 */ /* 0x000fea0003800000 */
.L_x_175:
[----:B------:R-:W-:-:S04]  /*5960*/  HADD2.F32 R2, -RZ, R2.H0_H0 ;  /* 0x20000002ff027230 */ /* 0x000fc80000004100 */
[----:B------:R-:W0:Y:S02]  /*5970*/  F2I.FTZ.U32.TRUNC.NTZ R3, R2 ;  /* 0x0000000200037305 */ /* 0x000e24000021f000 */
[----:B0-----:R0:W-:Y:S02]  /*5980*/  STG.E desc[UR36][R16.64], R3 ;  /* 0x0000000310007986 */ /* 0x0011e4000c101924 */
.L_x_149:
[----:B------:R-:W-:-:S04]  /*5990*/  IMAD R18, R23, 0x200, R18 ;  /* 0x0000020017127824 */ /* 0x000fc800078e0212 */
[----:B------:R-:W-:-:S07]  /*59a0*/  VIADD R19, R18, 0x80 ;  /* 0x0000008012137836 */ /* 0x000fce0000000000 */
.L_x_43:
[----:B------:R-:W-:Y:S05]  /*59b0*/  BSYNC B6 ;  /* 0x0000000000067941 */ /* 0x000fea0003800000 */
.L_x_42:
[----:B------:R-:W-:Y:S01]  /*59c0*/  ULDC UR4, c[0x0][0x210] ;  /* 0x0000840000047ab9 */ /* 0x000fe20000000800 */
[----:B------:R-:W-:Y:S01]  /*59d0*/  BSSY B6, `(.L_x_178) ;  /* 0x0000592000067945 */ /* 0x000fe20003800000 */
[----:B------:R-:W-:-:S13]  /*59e0*/  ISETP.GE.AND P0, PT, R19, UR4, PT ;  /* 0x0000000413007c0c */ /* 0x000fda000bf06270 */
[----:B------:R-:W-:Y:S05]  /*59f0*/  @P0 BRA `(.L_x_179) ;  /* 0x00000058003c0947 */ /* 0x000fea0003800000 */
[----:B0-----:R-:W0:Y:S01]  /*5a00*/  LDC R6, c[0x0][0x218] ;  /* 0x00008600ff067b82 */ /* 0x001e220000000800 */
[----:B------:R-:W-:Y:S02]  /*5a10*/  IMAD.MOV.U32 R18, RZ, RZ, RZ ;  /* 0x000000ffff127224 */ /* 0x000fe400078e00ff */
[----:B------:R-:W-:Y:S02]  /*5a20*/  IMAD.MOV.U32 R23, RZ, RZ, RZ ;  /* 0x000000ffff177224 */ /* 0x000fe400078e00ff */
[----:B------:R-:W-:Y:S02]  /*5a30*/  IMAD.MOV.U32 R0, RZ, RZ, RZ ;  /* 0x000000ffff007224 */ /* 0x000fe400078e00ff */
[----:B-1234-:R-:W-:Y:S01]  /*5a40*/  IMAD.MOV.U32 R16, RZ, RZ, RZ ;  /* 0x000000ffff107224 */ /* 0x01efe200078e00ff */
[----:B0-----:R-:W-:-:S13]  /*5a50*/  ISETP.NE.AND P0, PT, R6, RZ, PT ;  /* 0x000000ff0600720c */ /* 0x001fda0003f05270 */
[----:B------:R-:W-:Y:S05]  /*5a60*/  @!P0 BRA `(.L_x_180) ;  /* 0x0000001400d48947 */ /* 0x000fea0003800000 */
        /* <DEDUP_REMOVED lines=373> */
.L_x_180:
        /* <DEDUP_REMOVED lines=23> */
.L_x_184:
[----:B------:R-:W2:Y:S02]  /*7330*/  LDG.E.U8 R2, desc[UR36][R2.64] ;  /* 0x0000002402027981 */ /* 0x000ea4000c1e1100 */
[----:B--2---:R-:W-:-:S04]  /*7340*/  I2FP.F32.U32 R0, R2 ;  /* 0x0000000200007245 */ /* 0x004fc80000201000 */
[----:B------:R-:W-:-:S04]  /*7350*/  F2FP.F16.F32.PACK_AB R0, RZ, R0 ;  /* 0x00000000ff00723e */ /* 0x000fc800000000ff */
[----:B------:R-:W-:Y:S01]  /*7360*/  PRMT R22, R0, 0x7610, R22 ;  /* 0x0000761000167816 */ /* 0x000fe20000000016 */
[----:B------:R-:W-:Y:S06]  /*7370*/  BRA `(.L_x_186) ;  /* 0x0000000c00bc7947 */ /* 0x000fec0003800000 */
.L_x_183:
        /* <DEDUP_REMOVED lines=11> */
.L_x_188:
[----:B------:R-:W2:Y:S02]  /*7430*/  LDG.E R2, desc[UR36][R2.64] ;  /* 0x0000002402027981 */ /* 0x000ea4000c1e1900 */
[----:B--2---:R-:W-:-:S04]  /*7440*/  I2FP.F32.S32 R0, R2 ;  /* 0x0000000200007245 */ /* 0x004fc80000201400 */
[----:B------:R-:W-:-:S04]  /*7450*/  F2FP.F16.F32.PACK_AB R0, RZ, R0 ;  /* 0x00000000ff00723e */ /* 0x000fc800000000ff */
[----:B------:R-:W-:Y:S01]  /*7460*/  PRMT R22, R0, 0x7610, R22 ;  /* 0x0000761000167816 */ /* 0x000fe20000000016 */
[----:B------:R-:W-:Y:S06]  /*7470*/  BRA `(.L_x_186) ;  /* 0x0000000c007c7947 */ /* 0x000fec0003800000 */
.L_x_187:
[----:B------:R-:W2:Y:S02]  /*7480*/  LDG.E.U16 R2, desc[UR36][R2.64] ;  /* 0x0000002402027981 */ /* 0x000ea4000c1e1500 */
[----:B--2---:R-:W0:Y:S02]  /*7490*/  I2F.S16 R0, R2 ;  /* 0x0000000200007306 */ /* 0x004e240000101400 */
[----:B0-----:R-:W-:-:S04]  /*74a0*/  F2FP.F16.F32.PACK_AB R0, RZ, R0 ;  /* 0x00000000ff00723e */ /* 0x001fc800000000ff */
[----:B------:R-:W-:Y:S01]  /*74b0*/  PRMT R22, R0, 0x7610, R22 ;  /* 0x0000761000167816 */ /* 0x000fe20000000016 */
[----:B------:R-:W-:Y:S06]  /*74c0*/  BRA `(.L_x_186) ;  /* 0x0000000c00687947 */ /* 0x000fec0003800000 */
.L_x_182:
        /* <DEDUP_REMOVED lines=9> */
.L_x_190:
[----:B------:R1:W5:Y:S01]  /*7560*/  LDG.E.U16 R22, desc[UR36][R2.64] ;  /* 0x0000002402167981 */ /* 0x000362000c1e1500 */
[----:B------:R-:W-:Y:S05]  /*7570*/  BRA `(.L_x_186) ;  /* 0x0000000c003c7947 */ /* 0x000fea0003800000 */
.L_x_189:
        /* <DEDUP_REMOVED lines=9> */
.L_x_192:
[----:B------:R0:W5:Y:S01]  /*7610*/  LDG.E.U16 R22, desc[UR36][R2.64] ;  /* 0x0000002402167981 */ /* 0x000162000c1e1500 */
[----:B------:R-:W-:Y:S05]  /*7620*/  BRA `(.L_x_186) ;  /* 0x0000000c00107947 */ /* 0x000fea0003800000 */
.L_x_191:
        /* <DEDUP_REMOVED lines=9> */
.L_x_181:
        /* <DEDUP_REMOVED lines=14> */
.L_x_195:
        /* <DEDUP_REMOVED lines=9> */
.L_x_194:
        /* <DEDUP_REMOVED lines=28> */
.L_x_197:
        /* <DEDUP_REMOVED lines=15> */
.L_x_196:
[----:B------:R-:W2:Y:S02]  /*7ae0*/  LDG.E.U16 R0, desc[UR36][R2.64] ;  /* 0x0000002402007981 */ /* 0x000ea4000c1e1500 */
[----:B--2---:R-:W-:-:S05]  /*7af0*/  IMAD.U32 R0, R0, 0x10000, RZ ;  /* 0x0001000000007824 */ /* 0x004fca00078e00ff */
[----:B------:R-:W-:-:S04]  /*7b00*/  F2FP.F16.F32.PACK_AB R0, RZ, R0 ;  /* 0x00000000ff00723e */ /* 0x000fc800000000ff */
[----:B------:R-:W-:Y:S01]  /*7b10*/  PRMT R22, R0, 0x7610, R22 ;  /* 0x0000761000167816 */ /* 0x000fe20000000016 */
[----:B------:R-:W-:Y:S06]  /*7b20*/  BRA `(.L_x_186) ;  /* 0x0000000400d07947 */ /* 0x000fec0003800000 */
.L_x_193:
        /* <DEDUP_REMOVED lines=13> */
.L_x_200:
        /* <DEDUP_REMOVED lines=21> */
.L_x_204:
[----:B------:R-:W-:Y:S05]  /*7d50*/  BSYNC B1 ;  /* 0x0000000000017941 */ /* 0x000fea0003800000 */
.L_x_203:
[----:B------:R-:W-:Y:S01]  /*7d60*/  LEA R3, R0, 0x3b800000, 0x17 ;  /* 0x3b80000000037811 */ /* 0x000fe200078eb8ff */
[----:B------:R-:W-:-:S05]  /*7d70*/  IMAD.SHL.U32 R0, R2, 0x100000, RZ ;  /* 0x0010000002007824 */ /* 0x000fca00078e00ff */
[----:B------:R-:W-:-:S07]  /*7d80*/  LOP3.LUT R0, R3, R0, R4, 0xfe, !PT ;  /* 0x0000000003007212 */ /* 0x000fce00078efe04 */
.L_x_202:
[----:B------:R-:W-:Y:S05]  /*7d90*/  BSYNC B0 ;  /* 0x0000000000007941 */ /* 0x000fea0003800000 */
.L_x_201:
[----:B------:R-:W-:-:S04]  /*7da0*/  F2FP.F16.F32.PACK_AB R0, RZ, R0 ;  /* 0x00000000ff00723e */ /* 0x000fc800000000ff */
[----:B------:R-:W-:Y:S01]  /*7db0*/  PRMT R22, R0, 0x7610, R22 ;  /* 0x0000761000167816 */ /* 0x000fe20000000016 */
[----:B------:R-:W-:Y:S06]  /*7dc0*/  BRA `(.L_x_186) ;  /* 0x0000000400287947 */ /* 0x000fec0003800000 */
.L_x_199:
        /* <DEDUP_REMOVED lines=21> */
.L_x_208:
[----:B------:R-:W-:Y:S05]  /*7f20*/  BSYNC B1 ;  /* 0x0000000000017941 */ /* 0x000fea0003800000 */
.L_x_207:
[----:B------:R-:W-:Y:S01]  /*7f30*/  LEA R3, R0, 0x37800000, 0x17 ;  /* 0x3780000000037811 */ /* 0x000fe200078eb8ff */
[----:B------:R-:W-:-:S05]  /*7f40*/  IMAD.SHL.U32 R0, R2, 0x200000, RZ ;  /* 0x0020000002007824 */ /* 0x000fca00078e00ff */
[----:B------:R-:W-:-:S07]  /*7f50*/  LOP3.LUT R0, R3, R0, R4, 0xfe, !PT ;  /* 0x0000000003007212 */ /* 0x000fce00078efe04 */
.L_x_206:
[----:B------:R-:W-:Y:S05]  /*7f60*/  BSYNC B0 ;  /* 0x0000000000007941 */ /* 0x000fea0003800000 */
.L_x_205:
[----:B------:R-:W-:-:S04]  /*7f70*/  F2FP.F16.F32.PACK_AB R0, RZ, R0 ;  /* 0x00000000ff00723e */ /* 0x000fc800000000ff */
[----:B------:R-:W-:Y:S01]  /*7f80*/  PRMT R22, R0, 0x7610, R22 ;  /* 0x0000761000167816 */ /* 0x000fe20000000016 */
[----:B------:R-:W-:Y:S06]  /*7f90*/  BRA `(.L_x_186) ;  /* 0x0000000000b47947 */ /* 0x000fec0003800000 */
.L_x_198:
        /* <DEDUP_REMOVED lines=14> */
.L_x_212:
[----:B------:R-:W-:Y:S05]  /*8080*/  BSYNC B0 ;  /* 0x0000000000007941 */ /* 0x000fea0003800000 */
.L_x_211:
[----:B------:R-:W-:-:S04]  /*8090*/  F2FP.F16.F32.PACK_AB R0, RZ, R0 ;  /* 0x00000000ff00723e */ /* 0x000fc800000000ff */
[----:B------:R-:W-:Y:S01]  /*80a0*/  PRMT R22, R0, 0x7610, R22 ;  /* 0x0000761000167816 */ /* 0x000fe20000000016 */
[----:B------:R-:W-:Y:S06]  /*80b0*/  BRA `(.L_x_186) ;  /* 0x00000000006c7947 */ /* 0x000fec0003800000 */
.L_x_185:
        /* <DEDUP_REMOVED lines=16> */
.L_x_213:
[----:B------:R-:W-:Y:S01]  /*81c0*/  PRMT R22, RZ, 0x7610, R22 ;  /* 0x00007610ff167816 */ /* 0x000fe20000000016 */
[----:B------:R-:W-:Y:S06]  /*81d0*/  BRA `(.L_x_186) ;  /* 0x0000000000247947 */ /* 0x000fec0003800000 */
.L_x_210:
[----:B------:R-:W2:Y:S02]  /*81e0*/  LDG.E.64 R2, desc[UR36][R2.64] ;  /* 0x0000002402027981 */ /* 0x000ea4000c1e1b00 */
[----:B--2---:R-:W0:Y:S02]  /*81f0*/  I2F.U64 R0, R2 ;  /* 0x0000000200007312 */ /* 0x004e240000301000 */
[----:B0-----:R-:W-:-:S04]  /*8200*/  F2FP.F16.F32.PACK_AB R0, RZ, R0 ;  /* 0x00000000ff00723e */ /* 0x001fc800000000ff */
[----:B------:R-:W-:Y:S01]  /*8210*/  PRMT R22, R0, 0x7610, R22 ;  /* 0x0000761000167816 */ /* 0x000fe20000000016 */
[----:B------:R-:W-:Y:S06]  /*8220*/  BRA `(.L_x_186) ;  /* 0x0000000000107947 */ /* 0x000fec0003800000 */
.L_x_209:
[----:B------:R-:W2:Y:S02]  /*8230*/  LDG.E R2, desc[UR36][R2.64] ;  /* 0x0000002402027981 */ /* 0x000ea4000c1e1900 */
[----:B--2---:R-:W-:-:S04]  /*8240*/  I2FP.F32.U32 R0, R2 ;  /* 0x0000000200007245 */ /* 0x004fc80000201000 */
[----:B------:R-:W-:-:S04]  /*8250*/  F2FP.F16.F32.PACK_AB R0, RZ, R0 ;  /* 0x00000000ff00723e */ /* 0x000fc800000000ff */
[----:B------:R-:W-:-:S07]  /*8260*/  PRMT R22, R0, 0x7610, R22 ;  /* 0x0000761000167816 */ /* 0x000fce0000000016 */
.L_x_186:
        /* <DEDUP_REMOVED lines=20> */
.L_x_217:
[----:B------:R-:W2:Y:S02]  /*83b0*/  LDG.E.U8 R2, desc[UR36][R2.64] ;  /* 0x0000002402027981 */ /* 0x000ea4000c1e1100 */
[----:B--2---:R-:W-:-:S04]  /*83c0*/  I2FP.F32.U32 R0, R2 ;  /* 0x0000000200007245 */ /* 0x004fc80000201000 */
[----:B------:R-:W-:-:S04]  /*83d0*/  F2FP.F16.F32.PACK_AB R0, RZ, R0 ;  /* 0x00000000ff00723e */ /* 0x000fc800000000ff */
[----:B------:R-:W-:Y:S01]  /*83e0*/  PRMT R23, R0, 0x7610, R23 ;  /* 0x0000761000177816 */ /* 0x000fe20000000017 */
[----:B------:R-:W-:Y:S06]  /*83f0*/  BRA `(.L_x_219) ;  /* 0x0000000c00bc7947 */ /* 0x000fec0003800000 */
.L_x_216:
        /* <DEDUP_REMOVED lines=11> */
.L_x_221:
[----:B------:R-:W2:Y:S02]  /*84b0*/  LDG.E R2, desc[UR36][R2.64] ;  /* 0x0000002402027981 */ /* 0x000ea4000c1e1900 */
[----:B--2---:R-:W-:-:S04]  /*84c0*/  I2FP.F32.S32 R0, R2 ;  /* 0x0000000200007245 */ /* 0x004fc80000201400 */
[----:B------:R-:W-:-:S04]  /*84d0*/  F2FP.F16.F32.PACK_AB R0, RZ, R0 ;  /* 0x00000000ff00723e */ /* 0x000fc800000000ff */
[----:B------:R-:W-:Y:S01]  /*84e0*/  PRMT R23, R0, 0x7610, R23 ;  /* 0x0000761000177816 */ /* 0x000fe20000000017 */
[----:B------:R-:W-:Y:S06]  /*84f0*/  BRA `(.L_x_219) ;  /* 0x0000000c007c7947 */ /* 0x000fec0003800000 */
.L_x_220:
[----:B------:R-:W2:Y:S02]  /*8500*/  LDG.E.U16 R2, desc[UR36][R2.64] ;  /* 0x0000002402027981 */ /* 0x000ea4000c1e1500 */
[----:B--2---:R-:W0:Y:S02]  /*8510*/  I2F.S16 R0, R2 ;  /* 0x0000000200007306 */ /* 0x004e240000101400 */
[----:B0-----:R-:W-:-:S04]  /*8520*/  F2FP.F16.F32.PACK_AB R0, RZ, R0 ;  /* 0x00000000ff00723e */ /* 0x001fc800000000ff */
[----:B------:R-:W-:Y:S01]  /*8530*/  PRMT R23, R0, 0x7610, R23 ;  /* 0x0000761000177816 */ /* 0x000fe20000000017 */
[----:B------:R-:W-:Y:S06]  /*8540*/  BRA `(.L_x_219) ;  /* 0x0000000c00687947 */ /* 0x000fec0003800000 */
.L_x_215:
        /* <DEDUP_REMOVED lines=9> */
.L_x_223:
[----:B------:R0:W5:Y:S01]  /*85e0*/  LDG.E.U16 R23, desc[UR36][R2.64] ;  /* 0x0000002402177981 */ /* 0x000162000c1e1500 */
[----:B------:R-:W-:Y:S05]  /*85f0*/  BRA `(.L_x_219) ;  /* 0x0000000c003c7947 */ /* 0x000fea0003800000 */
.L_x_222:
        /* <DEDUP_REMOVED lines=9> */
.L_x_225:
[----:B------:R1:W5:Y:S01]  /*8690*/  LDG.E.U16 R23, desc[UR36][R2.64] ;  /* 0x0000002402177981 */ /* 0x000362000c1e1500 */
[----:B------:R-:W-:Y:S05]  /*86a0*/  BRA `(.L_x_219) ;  /* 0x0000000c00107947 */ /* 0x000fea0003800000 */
.L_x_224:
        /* <DEDUP_REMOVED lines=9> */
.L_x_214:
        /* <DEDUP_REMOVED lines=14> */
.L_x_228:
        /* <DEDUP_REMOVED lines=9> */
.L_x_227:
        /* <DEDUP_REMOVED lines=28> */
.L_x_230:
        /* <DEDUP_REMOVED lines=15> */
.L_x_229:
[----:B------:R-:W2:Y:S02]  /*8b60*/  LDG.E.U16 R0, desc[UR36][R2.64] ;  /* 0x0000002402007981 */ /* 0x000ea4000c1e1500 */
[----:B--2---:R-:W-:-:S05]  /*8b70*/  IMAD.U32 R0, R0, 0x10000, RZ ;  /* 0x0001000000007824 */ /* 0x004fca00078e00ff */
[----:B------:R-:W-:-:S04]  /*8b80*/  F2FP.F16.F32.PACK_AB R0, RZ, R0 ;  /* 0x00000000ff00723e */ /* 0x000fc800000000ff */
[----:B------:R-:W-:Y:S01]  /*8b90*/  PRMT R23, R0, 0x7610, R23 ;  /* 0x0000761000177816 */ /* 0x000fe20000000017 */
[----:B------:R-:W-:Y:S06]  /*8ba0*/  BRA `(.L_x_219) ;  /* 0x0000000400d07947 */ /* 0x000fec0003800000 */
.L_x_226:
        /* <DEDUP_REMOVED lines=13> */
.L_x_233:
        /* <DEDUP_REMOVED lines=21> */
.L_x_237:
[----:B------:R-:W-:Y:S05]  /*8dd0*/  BSYNC B1 ;  /* 0x0000000000017941 */ /* 0x000fea0003800000 */
.L_x_236:
[----:B------:R-:W-:Y:S01]  /*8de0*/  LEA R3, R0, 0x3b800000, 0x17 ;  /* 0x3b80000000037811 */ /* 0x000fe200078eb8ff */
[----:B------:R-:W-:-:S05]  /*8df0*/  IMAD.SHL.U32 R0, R2, 0x100000, RZ ;  /* 0x0010000002007824 */ /* 0x000fca00078e00ff */
[----:B------:R-:W-:-:S07]  /*8e00*/  LOP3.LUT R0, R3, R0, R4, 0xfe, !PT ;  /* 0x0000000003007212 */ /* 0x000fce00078efe04 */
.L_x_235:
[----:B------:R-:W-:Y:S05]  /*8e10*/  BSYNC B0 ;  /* 0x0000000000007941 */ /* 0x000fea0003800000 */
.L_x_234:
[----:B------:R-:W-:-:S04]  /*8e20*/  F2FP.F16.F32.PACK_AB R0, RZ, R0 ;  /* 0x00000000ff00723e */ /* 0x000fc800000000ff */
[----:B------:R-:W-:Y:S01]  /*8e30*/  PRMT R23, R0, 0x7610, R23 ;  /* 0x0000761000177816 */ /* 0x000fe20000000017 */
[----:B------:R-:W-:Y:S06]  /*8e40*/  BRA `(.L_x_219) ;  /* 0x0000000400287947 */ /* 0x000fec0003800000 */
.L_x_232:
        /* <DEDUP_REMOVED lines=21> */
.L_x_241:
[----:B------:R-:W-:Y:S05]  /*8fa0*/  BSYNC B1 ;  /* 0x0000000000017941 */ /* 0x000fea0003800000 */
.L_x_240:
[----:B------:R-:W-:Y:S01]  /*8fb0*/  LEA R3, R0, 0x37800000, 0x17 ;  /* 0x3780000000037811 */ /* 0x000fe200078eb8ff */
[----:B------:R-:W-:-:S05]  /*8fc0*/  IMAD.SHL.U32 R0, R2, 0x200000, RZ ;  /* 0x0020000002007824 */ /* 0x000fca00078e00ff */
[----:B------:R-:W-:-:S07]  /*8fd0*/  LOP3.LUT R0, R3, R0, R4, 0xfe, !PT ;  /* 0x0000000003007212 */ /* 0x000fce00078efe04 */
.L_x_239:
[----:B------:R-:W-:Y:S05]  /*8fe0*/  BSYNC B0 ;  /* 0x0000000000007941 */ /* 0x000fea0003800000 */
.L_x_238:
[----:B------:R-:W-:-:S04]  /*8ff0*/  F2FP.F16.F32.PACK_AB R0, RZ, R0 ;  /* 0x00000000ff00723e */ /* 0x000fc800000000ff */
[----:B------:R-:W-:Y:S01]  /*9000*/  PRMT R23, R0, 0x7610, R23 ;  /* 0x0000761000177816 */ /* 0x000fe20000000017 */
[----:B------:R-:W-:Y:S06]  /*9010*/  BRA `(.L_x_219) ;  /* 0x0000000000b47947 */ /* 0x000fec0003800000 */
.L_x_231:
        /* <DEDUP_REMOVED lines=14> */
.L_x_245:
[----:B------:R-:W-:Y:S05]  /*9100*/  BSYNC B0 ;  /* 0x0000000000007941 */ /* 0x000fea0003800000 */
.L_x_244:
[----:B------:R-:W-:-:S04]  /*9110*/  F2FP.F16.F32.PACK_AB R0, RZ, R0 ;  /* 0x00000000ff00723e */ /* 0x000fc800000000ff */
[----:B------:R-:W-:Y:S01]  /*9120*/  PRMT R23, R0, 0x7610, R23 ;  /* 0x0000761000177816 */ /* 0x000fe20000000017 */
[----:B------:R-:W-:Y:S06]  /*9130*/  BRA `(.L_x_219) ;  /* 0x00000000006c7947 */ /* 0x000fec0003800000 */
.L_x_218:
        /* <DEDUP_REMOVED lines=16> */
.L_x_246:
[----:B------:R-:W-:Y:S01]  /*9240*/  PRMT R23, RZ, 0x7610, R23 ;  /* 0x00007610ff177816 */ /* 0x000fe20000000017 */
[----:B------:R-:W-:Y:S06]  /*9250*/  BRA `(.L_x_219) ;  /* 0x0000000000247947 */ /* 0x000fec0003800000 */
.L_x_243:
[----:B------:R-:W2:Y:S02]  /*9260*/  LDG.E.64 R2, desc[UR36][R2.64] ;  /* 0x0000002402027981 */ /* 0x000ea4000c1e1b00 */
[----:B--2---:R-:W0:Y:S02]  /*9270*/  I2F.U64 R0, R2 ;  /* 0x0000000200007312 */ /* 0x004e240000301000 */
[----:B0-----:R-:W-:-:S04]  /*9280*/  F2FP.F16.F32.PACK_AB R0, RZ, R0 ;  /* 0x00000000ff00723e */ /* 0x001fc800000000ff */
[----:B------:R-:W-:Y:S01]  /*9290*/  PRMT R23, R0, 0x7610, R23 ;  /* 0x0000761000177816 */ /* 0x000fe20000000017 */
[----:B------:R-:W-:Y:S06]  /*92a0*/  BRA `(.L_x_219) ;  /* 0x0000000000107947 */ /* 0x000fec0003800000 */
.L_x_242:
[----:B------:R-:W2:Y:S02]  /*92b0*/  LDG.E R2, desc[UR36][R2.64] ;  /* 0x0000002402027981 */ /* 0x000ea4000c1e1900 */
[----:B--2---:R-:W-:-:S04]  /*92c0*/  I2FP.F32.U32 R0, R2 ;  /* 0x0000000200007245 */ /* 0x004fc80000201000 */
[----:B------:R-:W-:-:S04]  /*92d0*/  F2FP.F16.F32.PACK_AB R0, RZ, R0 ;  /* 0x00000000ff00723e */ /* 0x000fc800000000ff */
[----:B------:R-:W-:-:S07]  /*92e0*/  PRMT R23, R0, 0x7610, R23 ;  /* 0x0000761000177816 */ /* 0x000fce0000000017 */
.L_x_219:
        /* <DEDUP_REMOVED lines=19> */
.L_x_250:
[----:B------:R-:W2:Y:S02]  /*9420*/  LDG.E.U8 R2, desc[UR36][R2.64] ;  /* 0x0000002402027981 */ /* 0x000ea4000c1e1100 */
[----:B--2---:R-:W-:-:S04]  /*9430*/  I2FP.F32.U32 R0, R2 ;  /* 0x0000000200007245 */ /* 0x004fc80000201000 */
[----:B------:R-:W-:Y:S01]  /*9440*/  F2FP.F16.F32.PACK_AB R0, RZ, R0 ;  /* 0x00000000ff00723e */ /* 0x000fe200000000ff */
[----:B------:R-:W-:Y:S06]  /*9450*/  BRA `(.L_x_252) ;  /* 0x0000000c00887947 */ /* 0x000fec0003800000 */
.L_x_249:
        /* <DEDUP_REMOVED lines=10> */
.L_x_254:
[----:B------:R-:W2:Y:S02]  /*9500*/  LDG.E R2, desc[UR36][R2.64] ;  /* 0x0000002402027981 */ /* 0x000ea4000c1e1900 */
[----:B--2---:R-:W-:-:S04]  /*9510*/  I2FP.F32.S32 R0, R2 ;  /* 0x0000000200007245 */ /* 0x004fc80000201400 */
[----:B------:R-:W-:Y:S01]  /*9520*/  F2FP.F16.F32.PACK_AB R0, RZ, R0 ;  /* 0x00000000ff00723e */ /* 0x000fe200000000ff */
[----:B------:R-:W-:Y:S06]  /*9530*/  BRA `(.L_x_252) ;  /* 0x0000000c00507947 */ /* 0x000fec0003800000 */
.L_x_253:
[----:B------:R-:W2:Y:S02]  /*9540*/  LDG.E.U16 R2, desc[UR36][R2.64] ;  /* 0x0000002402027981 */ /* 0x000ea4000c1e1500 */
[----:B--2---:R-:W0:Y:S02]  /*9550*/  I2F.S16 R0, R2 ;  /* 0x0000000200007306 */ /* 0x004e240000101400 */
[----:B0-----:R-:W-:Y:S01]  /*9560*/  F2FP.F16.F32.PACK_AB R0, RZ, R0 ;  /* 0x00000000ff00723e */ /* 0x001fe200000000ff */
[----:B------:R-:W-:Y:S06]  /*9570*/  BRA `(.L_x_252) ;  /* 0x0000000c00407947 */ /* 0x000fec0003800000 */
.L_x_248:
        /* <DEDUP_REMOVED lines=9> */
.L_x_256:
[----:B------:R0:W5:Y:S01]  /*9610*/  LDG.E.U16 R0, desc[UR36][R2.64] ;  /* 0x0000002402007981 */ /* 0x000162000c1e1500 */
[----:B------:R-:W-:Y:S05]  /*9620*/  BRA `(.L_x_252) ;  /* 0x0000000c00147947 */ /* 0x000fea0003800000 */
.L_x_255:
        /* <DEDUP_REMOVED lines=9> */
.L_x_258:
[----:B------:R1:W5:Y:S01]  /*96c0*/  LDG.E.U16 R0, desc[UR36][R2.64] ;  /* 0x0000002402007981 */ /* 0x000362000c1e1500 */
[----:B------:R-:W-:Y:S05]  /*96d0*/  BRA `(.L_x_252) ;  /* 0x0000000800e87947 */ /* 0x000fea0003800000 */
.L_x_257:
        /* <DEDUP_REMOVED lines=8> */
.L_x_247:
        /* <DEDUP_REMOVED lines=13> */
.L_x_261:
        /* <DEDUP_REMOVED lines=8> */
.L_x_260:
        /* <DEDUP_REMOVED lines=28> */
.L_x_263:
        /* <DEDUP_REMOVED lines=15> */
.L_x_262:
[----:B------:R-:W2:Y:S02]  /*9b60*/  LDG.E.U16 R0, desc[UR36][R2.64] ;  /* 0x0000002402007981 */ /* 0x000ea4000c1e1500 */
[----:B--2---:R-:W-:-:S05]  /*9b70*/  IMAD.U32 R0, R0, 0x10000, RZ ;  /* 0x0001000000007824 */ /* 0x004fca00078e00ff */
[----:B------:R-:W-:Y:S01]  /*9b80*/  F2FP.F16.F32.PACK_AB R0, RZ, R0 ;  /* 0x00000000ff00723e */ /* 0x000fe200000000ff */
[----:B------:R-:W-:Y:S06]  /*9b90*/  BRA `(.L_x_252) ;  /* 0x0000000400b87947 */ /* 0x000fec0003800000 */
.L_x_259:
        /* <DEDUP_REMOVED lines=12> */
.L_x_266:
        /* <DEDUP_REMOVED lines=21> */
.L_x_270:
[----:B------:R-:W-:Y:S05]  /*9db0*/  BSYNC B1 ;  /* 0x0000000000017941 */ /* 0x000fea0003800000 */
.L_x_269:
[----:B------:R-:W-:Y:S01]  /*9dc0*/  LEA R3, R0, 0x3b800000, 0x17 ;  /* 0x3b80000000037811 */ /* 0x000fe200078eb8ff */
[----:B------:R-:W-:-:S05]  /*9dd0*/  IMAD.SHL.U32 R0, R2, 0x100000, RZ ;  /* 0x0010000002007824 */ /* 0x000fca00078e00ff */
[----:B------:R-:W-:-:S07]  /*9de0*/  LOP3.LUT R0, R3, R0, R4, 0xfe, !PT ;  /* 0x0000000003007212 */ /* 0x000fce00078efe04 */
.L_x_268:
[----:B------:R-:W-:Y:S05]  /*9df0*/  BSYNC B0 ;  /* 0x0000000000007941 */ /* 0x000fea0003800000 */
.L_x_267:
[----:B------:R-:W-:Y:S01]  /*9e00*/  F2FP.F16.F32.PACK_AB R0, RZ, R0 ;  /* 0x00000000ff00723e */ /* 0x000fe200000000ff */
[----:B------:R-:W-:Y:S06]  /*9e10*/  BRA `(.L_x_252) ;  /* 0x0000000400187947 */ /* 0x000fec0003800000 */
.L_x_265:
        /* <DEDUP_REMOVED lines=21> */
.L_x_274:
[----:B------:R-:W-:Y:S05]  /*9f70*/  BSYNC B1 ;  /* 0x0000000000017941 */ /* 0x000fea0003800000 */
.L_x_273:
[----:B------:R-:W-:Y:S01]  /*9f80*/  LEA R3, R0, 0x37800000, 0x17 ;  /* 0x3780000000037811 */ /* 0x000fe200078eb8ff */
[----:B------:R-:W-:-:S05]  /*9f90*/  IMAD.SHL.U32 R0, R2, 0x200000, RZ ;  /* 0x0020000002007824 */ /* 0x000fca00078e00ff */
[----:B------:R-:W-:-:S07]  /*9fa0*/  LOP3.LUT R0, R3, R0, R4, 0xfe, !PT ;  /* 0x0000000003007212 */ /* 0x000fce00078efe04 */
.L_x_272:
[----:B------:R-:W-:Y:S05]  /*9fb0*/  BSYNC B0 ;  /* 0x0000000000007941 */ /* 0x000fea0003800000 */
.L_x_271:
[----:B------:R-:W-:Y:S01]  /*9fc0*/  F2FP.F16.F32.PACK_AB R0, RZ, R0 ;  /* 0x00000000ff00723e */ /* 0x000fe200000000ff */
[----:B------:R-:W-:Y:S06]  /*9fd0*/  BRA `(.L_x_252) ;  /* 0x0000000000a87947 */ /* 0x000fec0003800000 */
.L_x_264:
        /* <DEDUP_REMOVED lines=14> */
.L_x_278:
[----:B------:R-:W-:Y:S05]  /*a0c0*/  BSYNC B0 ;  /* 0x0000000000007941 */ /* 0x000fea0003800000 */
.L_x_277:
[----:B------:R-:W-:Y:S01]  /*a0d0*/  F2FP.F16.F32.PACK_AB R0, RZ, R0 ;  /* 0x00000000ff00723e */ /* 0x000fe200000000ff */
[----:B------:R-:W-:Y:S06]  /*a0e0*/  BRA `(.L_x_252) ;  /* 0x0000000000647947 */ /* 0x000fec0003800000 */
.L_x_251:
        /* <DEDUP_REMOVED lines=16> */
.L_x_279:
[----:B------:R-:W-:Y:S01]  /*a1f0*/  PRMT R0, RZ, 0x7610, R0 ;  /* 0x00007610ff007816 */ /* 0x000fe20000000000 */
[----:B------:R-:W-:Y:S06]  /*a200*/  BRA `(.L_x_252) ;  /* 0x00000000001c7947 */ /* 0x000fec0003800000 */
.L_x_276:
[----:B------:R-:W2:Y:S02]  /*a210*/  LDG.E.64 R2, desc[UR36][R2.64] ;  /* 0x0000002402027981 */ /* 0x000ea4000c1e1b00 */
[----:B--2---:R-:W0:Y:S02]  /*a220*/  I2F.U64 R0, R2 ;  /* 0x0000000200007312 */ /* 0x004e240000301000 */
[----:B0-----:R-:W-:Y:S01]  /*a230*/  F2FP.F16.F32.PACK_AB R0, RZ, R0 ;  /* 0x00000000ff00723e */ /* 0x001fe200000000ff */
[----:B------:R-:W-:Y:S06]  /*a240*/  BRA `(.L_x_252) ;  /* 0x00000000000c7947 */ /* 0x000fec0003800000 */
.L_x_275:
[----:B------:R-:W2:Y:S02]  /*a250*/  LDG.E R2, desc[UR36][R2.64] ;  /* 0x0000002402027981 */ /* 0x000ea4000c1e1900 */
[----:B--2---:R-:W-:-:S04]  /*a260*/  I2FP.F32.U32 R0, R2 ;  /* 0x0000000200007245 */ /* 0x004fc80000201000 */
[----:B------:R-:W-:-:S07]  /*a270*/  F2FP.F16.F32.PACK_AB R0, RZ, R0 ;  /* 0x00000000ff00723e */ /* 0x000fce00000000ff */
.L_x_252:
[----:B01----:R-:W0:Y:S01]  /*a280*/  LDC.U16 R2, c[0x0][0x4f8] ;  /* 0x00013e00ff027b82 */ /* 0x003e220000000400 */
[----:B-----5:R-:W-:Y:S02]  /*a290*/  HADD2.F32 R22, -RZ, R22.H0_H0 ;  /* 0x20000016ff167230 */ /* 0x020fe40000004100 */
[----:B------:R-:W-:-:S05]  /*a2a0*/  HADD2.F32 R23, -RZ, R23.H0_H0 ;  /* 0x20000017ff177230 */ /* 0x000fca0000004100 */
[----:B------:R-:W1:Y:S08]  /*a2b0*/  LDC.U16 R4, c[0x0][0x4fa] ;  /* 0x00013e80ff047b82 */ /* 0x000e700000000400 */
[----:B------:R-:W2:Y:S01]  /*a2c0*/  LDC.U8 R5, c[0x0][0x508] ;  /* 0x00014200ff057b82 */ /* 0x000ea20000000000 */
[----:B0-----:R-:W-:-:S05]  /*a2d0*/  HADD2.F32 R3, -RZ, R2.H0_H0 ;  /* 0x20000002ff037230 */ /* 0x001fca0000004100 */
[----:B------:R-:W-:Y:S01]  /*a2e0*/  FMUL.FTZ R22, R3, R22 ;  /* 0x0000001603167220 */ /* 0x000fe20000410000 */
[----:B------:R-:W-:Y:S02]  /*a2f0*/  HADD2.F32 R3, -RZ, R0.H0_H0 ;  /* 0x20000000ff037230 */ /* 0x000fe40000004100 */
[----:B-1----:R-:W-:-:S05]  /*a300*/  HADD2.F32 R4, -RZ, R4.H0_H0 ;  /* 0x20000004ff047230 */ /* 0x002fca0000004100 */
[----:B------:R-:W-:Y:S01]  /*a310*/  FMUL.FTZ R23, R4, R23 ;  /* 0x0000001704177220 */ /* 0x000fe20000410000 */
[----:B--2---:R-:W-:-:S04]  /*a320*/  PRMT R2, R5, 0x9910, RZ ;  /* 0x0000991005027816 */ /* 0x004fc800000000ff */
[----:B------:R-:W-:Y:S02]  /*a330*/  F2FP.F16.F32.PACK_AB R22, R23, R22 ;  /* 0x000000161716723e */ /* 0x000fe400000000ff */
        /* <DEDUP_REMOVED lines=21> */
.L_x_283:
[----:B------:R-:W-:-:S06]  /*a490*/  HADD2.F32 R3, -RZ, R3.H0_H0 ;  /* 0x20000003ff037230 */ /* 0x000fcc0000004100 */
[----:B------:R-:W0:Y:S02]  /*a4a0*/  F2I.S64.TRUNC R2, R3 ;  /* 0x0000000300027311 */ /* 0x000e24000020d900 */
[----:B0-----:R0:W-:Y:S01]  /*a4b0*/  STG.E.U8 desc[UR36][R16.64], R2 ;  /* 0x0000000210007986 */ /* 0x0011e2000c101124 */
[----:B------:R-:W-:Y:S05]  /*a4c0*/  BRA `(.L_x_285) ;  /* 0x0000000c00847947 */ /* 0x000fea0003800000 */
.L_x_282:
        /* <DEDUP_REMOVED lines=10> */
.L_x_287:
[----:B------:R-:W-:-:S06]  /*a570*/  HADD2.F32 R3, -RZ, R3.H0_H0 ;  /* 0x20000003ff037230 */ /* 0x000fcc0000004100 */
[----:B------:R-:W0:Y:S02]  /*a580*/  F2I.FTZ.TRUNC.NTZ R3, R3 ;  /* 0x0000000300037305 */ /* 0x000e24000021f100 */
[----:B0-----:R0:W-:Y:S01]  /*a590*/  STG.E desc[UR36][R16.64], R3 ;  /* 0x0000000310007986 */ /* 0x0011e2000c101924 */
[----:B------:R-:W-:Y:S05]  /*a5a0*/  BRA `(.L_x_285) ;  /* 0x0000000c004c7947 */ /* 0x000fea0003800000 */
.L_x_286:
[----:B------:R-:W-:-:S06]  /*a5b0*/  HADD2.F32 R3, -RZ, R3.H0_H0 ;  /* 0x20000003ff037230 */ /* 0x000fcc0000004100 */
[----:B------:R-:W0:Y:S02]  /*a5c0*/  F2I.FTZ.TRUNC.NTZ R3, R3 ;  /* 0x0000000300037305 */ /* 0x000e24000021f100 */
[----:B0-----:R0:W-:Y:S01]  /*a5d0*/  STG.E.U16 desc[UR36][R16.64], R3 ;  /* 0x0000000310007986 */ /* 0x0011e2000c101524 */
[----:B------:R-:W-:Y:S05]  /*a5e0*/  BRA `(.L_x_285) ;  /* 0x0000000c003c7947 */ /* 0x000fea0003800000 */
.L_x_281:
        /* <DEDUP_REMOVED lines=9> */
.L_x_289:
[----:B------:R0:W-:Y:S01]  /*a680*/  STG.E.U16 desc[UR36][R16.64], R3 ;  /* 0x0000000310007986 */ /* 0x0001e2000c101524 */
[----:B------:R-:W-:Y:S05]  /*a690*/  BRA `(.L_x_285) ;  /* 0x0000000c00107947 */ /* 0x000fea0003800000 */
.L_x_288:
        /* <DEDUP_REMOVED lines=10> */
.L_x_291:
[----:B------:R-:W-:-:S05]  /*a740*/  HADD2.F32 R0, -RZ, R3.H0_H0 ;  /* 0x20000003ff007230 */ /* 0x000fca0000004100 */
[----:B------:R-:W-:-:S04]  /*a750*/  F2FP.F16.F32.PACK_AB R0, RZ, R0 ;  /* 0x00000000ff00723e */ /* 0x000fc800000000ff */
[----:B------:R-:W-:-:S05]  /*a760*/  PRMT R0, R0, 0x5410, RZ ;  /* 0x0000541000007816 */ /* 0x000fca00000000ff */
[----:B------:R0:W-:Y:S01]  /*a770*/  STG.E desc[UR36][R16.64], R0 ;  /* 0x0000000010007986 */ /* 0x0001e2000c101924 */
[----:B------:R-:W-:Y:S05]  /*a780*/  BRA `(.L_x_285) ;  /* 0x0000000800d47947 */ /* 0x000fea0003800000 */
.L_x_290:
[----:B------:R-:W-:-:S05]  /*a790*/  HADD2.F32 R2, -RZ, R3.H0_H0 ;  /* 0x20000003ff027230 */ /* 0x000fca0000004100 */
[----:B------:R-:W-:-:S06]  /*a7a0*/  FMUL.FTZ R2, R2, 1 ;  /* 0x3f80000002027820 */ /* 0x000fcc0000410000 */
[----:B------:R-:W0:Y:S02]  /*a7b0*/  F2F.F64.F32 R2, R2 ;  /* 0x0000000200027310 */ /* 0x000e240000201800 */
[----:B0-----:R0:W-:Y:S01]  /*a7c0*/  STG.E.64 desc[UR36][R16.64], R2 ;  /* 0x0000000210007986 */ /* 0x0011e2000c101b24 */
[----:B------:R-:W-:Y:S05]  /*a7d0*/  BRA `(.L_x_285) ;  /* 0x0000000800c07947 */ /* 0x000fea0003800000 */
.L_x_280:
        /* <DEDUP_REMOVED lines=13> */
.L_x_294:
[----:B------:R-:W-:Y:S01]  /*a8b0*/  HADD2.F32 R3, -RZ, R3.H0_H0 ;  /* 0x20000003ff037230 */ /* 0x000fe20000004100 */
[----:B------:R-:W-:-:S04]  /*a8c0*/  CS2R R6, SRZ ;  /* 0x0000000000067805 */ /* 0x000fc8000001ff00 */
[----:B------:R-:W-:-:S04]  /*a8d0*/  FMUL.FTZ R3, R3, 1 ;  /* 0x3f80000003037820 */ /* 0x000fc80000410000 */
[----:B------:R-:W0:Y:S02]  /*a8e0*/  F2F.F64.F32 R4, R3 ;  /* 0x0000000300047310 */ /* 0x000e240000201800 */
[----:B0-----:R0:W-:Y:S01]  /*a8f0*/  STG.E.128 desc[UR36][R16.64], R4 ;  /* 0x0000000410007986 */ /* 0x0011e2000c101d24 */
[----:B------:R-:W-:Y:S05]  /*a900*/  BRA `(.L_x_285) ;  /* 0x0000000800747947 */ /* 0x000fea0003800000 */
.L_x_293:
        /* <DEDUP_REMOVED lines=21> */
.L_x_298:
[----:B------:R-:W-:Y:S05]  /*aa60*/  BSYNC B0 ;  /* 0x0000000000007941 */ /* 0x000fea0003800000 */
.L_x_297:
[----:B------:R-:W-:-:S05]  /*aa70*/  LOP3.LUT R3, R0, R3, RZ, 0xfc, !PT ;  /* 0x0000000300037212 */ /* 0x000fca00078efcff */
[----:B------:R0:W-:Y:S01]  /*aa80*/  STG.E.U8 desc[UR36][R16.64], R3 ;  /* 0x0000000310007986 */ /* 0x0001e2000c101124 */
[----:B------:R-:W-:Y:S05]  /*aa90*/  BRA `(.L_x_285) ;  /* 0x0000000800107947 */ /* 0x000fea0003800000 */
.L_x_296:
        /* <DEDUP_REMOVED lines=13> */
.L_x_300:
[----:B------:R-:W-:Y:S01]  /*ab70*/  IMAD.MOV.U32 R0, RZ, RZ, 0x7f ;  /* 0x0000007fff007424 */ /* 0x000fe200078e00ff */
[----:B------:R-:W-:-:S04]  /*ab80*/  ISETP.GT.U32.AND P0, PT, R2, 0x7f800000, PT ;  /* 0x7f8000000200780c */ /* 0x000fc80003f04070 */
[----:B------:R-:W-:-:S09]  /*ab90*/  SEL R0, R0, 0x7c, P0 ;  /* 0x0000007c00007807 */ /* 0x000fd20000000000 */
.L_x_301:
[----:B------:R-:W-:Y:S05]  /*aba0*/  BSYNC B0 ;  /* 0x0000000000007941 */ /* 0x000fea0003800000 */
.L_x_299:
[----:B------:R-:W-:-:S04]  /*abb0*/  LOP3.LUT R2, R3, 0x80000000, RZ, 0xc0, !PT ;  /* 0x8000000003027812 */ /* 0x000fc800078ec0ff */
[----:B------:R-:W-:-:S04]  /*abc0*/  SHF.R.U32.HI R3, RZ, 0x18, R2 ;  /* 0x00000018ff037819 */ /* 0x000fc80000011602 */
[----:B------:R-:W-:-:S05]  /*abd0*/  LOP3.LUT R3, R0, R3, RZ, 0xfc, !PT ;  /* 0x0000000300037212 */ /* 0x000fca00078efcff */
[----:B------:R0:W-:Y:S01]  /*abe0*/  STG.E.U8 desc[UR36][R16.64], R3 ;  /* 0x0000000310007986 */ /* 0x0001e2000c101124 */
[----:B------:R-:W-:Y:S05]  /*abf0*/  BRA `(.L_x_285) ;  /* 0x0000000400b87947 */ /* 0x000fea0003800000 */
.L_x_295:
[----:B------:R-:W-:-:S05]  /*ac00*/  HADD2.F32 R0, -RZ, R3.H0_H0 ;  /* 0x20000003ff007230 */ /* 0x000fca0000004100 */
[----:B------:R-:W-:-:S05]  /*ac10*/  F2FP.BF16.F32.PACK_AB R0, RZ, R0 ;  /* 0x00000000ff00723e */ /* 0x000fca00000010ff */
[----:B------:R0:W-:Y:S01]  /*ac20*/  STG.E.U16 desc[UR36][R16.64], R0 ;  /* 0x0000000010007986 */ /* 0x0001e2000c101524 */
[----:B------:R-:W-:Y:S05]  /*ac30*/  BRA `(.L_x_285) ;  /* 0x0000000400a87947 */ /* 0x000fea0003800000 */
.L_x_292:
        /* <DEDUP_REMOVED lines=12> */
.L_x_304:
        /* <DEDUP_REMOVED lines=17> */
.L_x_307:
[----:B------:R-:W-:-:S04]  /*ae10*/  LOP3.LUT R2, R3, 0x80000000, RZ, 0xc0, !PT ;  /* 0x8000000003027812 */ /* 0x000fc800078ec0ff */
[----:B------:R-:W-:-:S04]  /*ae20*/  SHF.R.U32.HI R3, RZ, 0x18, R2 ;  /* 0x00000018ff037819 */ /* 0x000fc80000011602 */
[----:B------:R-:W-:-:S04]  /*ae30*/  LOP3.LUT R0, R0, R3, RZ, 0xfc, !PT ;  /* 0x0000000300007212 */ /* 0x000fc800078efcff */
[----:B------:R-:W-:-:S07]  /*ae40*/  PRMT R8, R0, 0x7610, R8 ;  /* 0x0000761000087816 */ /* 0x000fce0000000008 */
.L_x_306:
[----:B------:R-:W-:Y:S05]  /*ae50*/  BSYNC B0 ;  /* 0x0000000000007941 */ /* 0x000fea0003800000 */
.L_x_305:
[----:B------:R0:W-:Y:S01]  /*ae60*/  STG.E.U8 desc[UR36][R16.64], R8 ;  /* 0x0000000810007986 */ /* 0x0001e2000c101124 */
[----:B------:R-:W-:Y:S05]  /*ae70*/  BRA `(.L_x_285) ;  /* 0x0000000400187947 */ /* 0x000fea0003800000 */
.L_x_303:
        /* <DEDUP_REMOVED lines=17> */
.L_x_310:
[----:B------:R-:W-:-:S04]  /*af90*/  LOP3.LUT R2, R3, 0x80000000, RZ, 0xc0, !PT ;  /* 0x8000000003027812 */ /* 0x000fc800078ec0ff */
[----:B------:R-:W-:-:S04]  /*afa0*/  SHF.R.U32.HI R3, RZ, 0x18, R2 ;  /* 0x00000018ff037819 */ /* 0x000fc80000011602 */
[----:B------:R-:W-:-:S04]  /*afb0*/  LOP3.LUT R0, R0, R3, RZ, 0xfc, !PT ;  /* 0x0000000300007212 */ /* 0x000fc800078efcff */
[----:B------:R-:W-:-:S07]  /*afc0*/  PRMT R8, R0, 0x7610, R8 ;  /* 0x0000761000087816 */ /* 0x000fce0000000008 */
.L_x_309:
[----:B------:R-:W-:Y:S05]  /*afd0*/  BSYNC B0 ;  /* 0x0000000000007941 */ /* 0x000fea0003800000 */
.L_x_308:
[----:B------:R3:W-:Y:S01]  /*afe0*/  STG.E.U8 desc[UR36][R16.64], R8 ;  /* 0x0000000810007986 */ /* 0x0007e2000c101124 */
[----:B------:R-:W-:Y:S05]  /*aff0*/  BRA `(.L_x_285) ;  /* 0x0000000000b87947 */ /* 0x000fea0003800000 */
.L_x_302:
        /* <DEDUP_REMOVED lines=22> */
.L_x_284:
[----:B------:R-:W-:Y:S01]  /*b160*/  MOV R0, 0x228 ;  /* 0x0000022800007802 */ /* 0x000fe20000000f00 */
[----:B------:R-:W-:Y:S01]  /*b170*/  ULDC.64 UR4, c[0x4][0x218] ;  /* 0x0100860000047ab9 */ /* 0x000fe20000000a00 */
[----:B------:R-:W-:Y:S01]  /*b180*/  ULDC.64 UR6, c[0x4][0xb8] ;  /* 0x01002e0000067ab9 */ /* 0x000fe20000000a00 */
[----:B------:R-:W-:Y:S01]  /*b190*/  IMAD.U32 R4, RZ, RZ, UR4 ;  /* 0x00000004ff047e24 */ /* 0x000fe2000f8e00ff */
[----:B------:R0:W1:Y:S01]  /*b1a0*/  LDC.64 R2, c[0x4][R0] ;  /* 0x0100000000027b82 */ /* 0x0000620000000a00 */
[----:B------:R-:W-:Y:S01]  /*b1b0*/  IMAD.U32 R5, RZ, RZ, UR5 ;  /* 0x00000005ff057e24 */ /* 0x000fe2000f8e00ff */
[----:B------:R-:W-:Y:S01]  /*b1c0*/  ULDC.64 UR4, c[0x4][0x220] ;  /* 0x0100880000047ab9 */ /* 0x000fe20000000a00 */
[----:B------:R-:W-:Y:S02]  /*b1d0*/  IMAD.U32 R10, RZ, RZ, UR6 ;  /* 0x00000006ff0a7e24 */ /* 0x000fe4000f8e00ff */
[----:B------:R-:W-:Y:S02]  /*b1e0*/  IMAD.U32 R6, RZ, RZ, UR4 ;  /* 0x00000004ff067e24 */ /* 0x000fe4000f8e00ff */
[----:B------:R-:W-:-:S02]  /*b1f0*/  IMAD.U32 R7, RZ, RZ, UR5 ;  /* 0x00000005ff077e24 */ /* 0x000fc4000f8e00ff */
[----:B------:R-:W-:Y:S02]  /*b200*/  IMAD.U32 R11, RZ, RZ, UR7 ;  /* 0x00000007ff0b7e24 */ /* 0x000fe4000f8e00ff */
[----:B------:R-:W-:Y:S02]  /*b210*/  IMAD.MOV.U32 R8, RZ, RZ, 0x65 ;  /* 0x00000065ff087424 */ /* 0x000fe400078e00ff */
[----:B------:R-:W-:Y:S02]  /*b220*/  IMAD.MOV.U32 R12, RZ, RZ, 0x1 ;  /* 0x00000001ff0c7424 */ /* 0x000fe400078e00ff */
[----:B0-----:R-:W-:-:S07]  /*b230*/  IMAD.MOV.U32 R13, RZ, RZ, RZ ;  /* 0x000000ffff0d7224 */ /* 0x001fce00078e00ff */
[----:B------:R-:W-:-:S07]  /*b240*/  LEPC R20, `(.L_x_313) ;  /* 0x000000001014794e */ /* 0x000fce0000000000 */
[----:B-1----:R-:W-:Y:S05]  /*b250*/  CALL.ABS.NOINC R2 ;  /* 0x0000000002007343 */ /* 0x002fea0003c00000 */
.L_x_313:
[----:B------:R-:W-:Y:S05]  /*b260*/  BRA `(.L_x_285) ;  /* 0x00000000001c7947 */ /* 0x000fea0003800000 */
.L_x_312:
[----:B------:R-:W-:-:S06]  /*b270*/  HADD2.F32 R3, -RZ, R3.H0_H0 ;  /* 0x20000003ff037230 */ /* 0x000fcc0000004100 */
[----:B------:R-:W0:Y:S02]  /*b280*/  F2I.U64.TRUNC R2, R3 ;  /* 0x0000000300027311 */ /* 0x000e24000020d800 */
[----:B0-----:R2:W-:Y:S01]  /*b290*/  STG.E.64 desc[UR36][R16.64], R2 ;  /* 0x0000000210007986 */ /* 0x0015e2000c101b24 */
[----:B------:R-:W-:Y:S05]  /*b2a0*/  BRA `(.L_x_285) ;  /* 0x00000000000c7947 */ /* 0x000fea0003800000 */
.L_x_311:
[----:B------:R-:W-:-:S06]  /*b2b0*/  HADD2.F32 R3, -RZ, R3.H0_H0 ;  /* 0x20000003ff037230 */ /* 0x000fcc0000004100 */
[----:B------:R-:W0:Y:S02]  /*b2c0*/  F2I.FTZ.U32.TRUNC.NTZ R3, R3 ;  /* 0x0000000300037305 */ /* 0x000e24000021f000 */
[----:B0-----:R0:W-:Y:S02]  /*b2d0*/  STG.E desc[UR36][R16.64], R3 ;  /* 0x0000000310007986 */ /* 0x0011e4000c101924 */
.L_x_285:
[----:B------:R-:W-:-:S07]  /*b2e0*/  VIADD R19, R19, 0x80 ;  /* 0x0000008013137836 */ /* 0x000fce0000000000 */
.L_x_179:
[----:B------:R-:W-:Y:S05]  /*b2f0*/  BSYNC B6 ;  /* 0x0000000000067941 */ /* 0x000fea0003800000 */
.L_x_178:
        /* <DEDUP_REMOVED lines=384> */
.L_x_316:
        /* <DEDUP_REMOVED lines=23> */
.L_x_320:
[----:B------:R-:W2:Y:S02]  /*cc70*/  LDG.E.U8 R2, desc[UR36][R2.64] ;  /* 0x0000002402027981 */ /* 0x000ea4000c1e1100 */
[----:B--2---:R-:W-:-:S04]  /*cc80*/  I2FP.F32.U32 R0, R2 ;  /* 0x0000000200007245 */ /* 0x004fc80000201000 */
[----:B------:R-:W-:-:S04]  /*cc90*/  F2FP.F16.F32.PACK_AB R0, RZ, R0 ;  /* 0x00000000ff00723e */ /* 0x000fc800000000ff */
[----:B------:R-:W-:Y:S01]  /*cca0*/  PRMT R22, R0, 0x7610, R22 ;  /* 0x0000761000167816 */ /* 0x000fe20000000016 */
[----:B------:R-:W-:Y:S06]  /*ccb0*/  BRA `(.L_x_322) ;  /* 0x0000000c00bc7947 */ /* 0x000fec0003800000 */
.L_x_319:
        /* <DEDUP_REMOVED lines=11> */
.L_x_324:
[----:B------:R-:W2:Y:S02]  /*cd70*/  LDG.E R2, desc[UR36][R2.64] ;  /* 0x0000002402027981 */ /* 0x000ea4000c1e1900 */
[----:B--2---:R-:W-:-:S04]  /*cd80*/  I2FP.F32.S32 R0, R2 ;  /* 0x0000000200007245 */ /* 0x004fc80000201400 */
[----:B------:R-:W-:-:S04]  /*cd90*/  F2FP.F16.F32.PACK_AB R0, RZ, R0 ;  /* 0x00000000ff00723e */ /* 0x000fc800000000ff */
[----:B------:R-:W-:Y:S01]  /*cda0*/  PRMT R22, R0, 0x7610, R22 ;  /* 0x0000761000167816 */ /* 0x000fe20000000016 */
[----:B------:R-:W-:Y:S06]  /*cdb0*/  BRA `(.L_x_322) ;  /* 0x0000000c007c7947 */ /* 0x000fec0003800000 */
.L_x_323:
[----:B------:R-:W2:Y:S02]  /*cdc0*/  LDG.E.U16 R2, desc[UR36][R2.64] ;  /* 0x0000002402027981 */ /* 0x000ea4000c1e1500 */
[----:B--2---:R-:W0:Y:S02]  /*cdd0*/  I2F.S16 R0, R2 ;  /* 0x0000000200007306 */ /* 0x004e240000101400 */
[----:B0-----:R-:W-:-:S04]  /*cde0*/  F2FP.F16.F32.PACK_AB R0, RZ, R0 ;  /* 0x00000000ff00723e */ /* 0x001fc800000000ff */
[----:B------:R-:W-:Y:S01]  /*cdf0*/  PRMT R22, R0, 0x7610, R22 ;  /* 0x0000761000167816 */ /* 0x000fe20000000016 */
[----:B------:R-:W-:Y:S06]  /*ce00*/  BRA `(.L_x_322) ;  /* 0x0000000c00687947 */ /* 0x000fec0003800000 */
.L_x_318:
        /* <DEDUP_REMOVED lines=9> */
.L_x_326:
[----:B------:R1:W5:Y:S01]  /*cea0*/  LDG.E.U16 R22, desc[UR36][R2.64] ;  /* 0x0000002402167981 */ /* 0x000362000c1e1500 */
[----:B------:R-:W-:Y:S05]  /*ceb0*/  BRA `(.L_x_322) ;  /* 0x0000000c003c7947 */ /* 0x000fea0003800000 */
.L_x_325:
        /* <DEDUP_REMOVED lines=9> */
.L_x_328:
[----:B------:R0:W5:Y:S01]  /*cf50*/  LDG.E.U16 R22, desc[UR36][R2.64] ;  /* 0x0000002402167981 */ /* 0x000162000c1e1500 */
[----:B------:R-:W-:Y:S05]  /*cf60*/  BRA `(.L_x_322) ;  /* 0x0000000c00107947 */ /* 0x000fea0003800000 */
.L_x_327:
        /* <DEDUP_REMOVED lines=9> */
.L_x_317:
        /* <DEDUP_REMOVED lines=14> */
.L_x_331:
        /* <DEDUP_REMOVED lines=9> */
.L_x_330:
        /* <DEDUP_REMOVED lines=28> */
.L_x_333:
        /* <DEDUP_REMOVED lines=15> */
.L_x_332:
[----:B------:R-:W2:Y:S02]  /*d420*/  LDG.E.U16 R0, desc[UR36][R2.64] ;  /* 0x0000002402007981 */ /* 0x000ea4000c1e1500 */
[----:B--2---:R-:W-:-:S05]  /*d430*/  IMAD.U32 R0, R0, 0x10000, RZ ;  /* 0x0001000000007824 */ /* 0x004fca00078e00ff */
[----:B------:R-:W-:-:S04]  /*d440*/  F2FP.F16.F32.PACK_AB R0, RZ, R0 ;  /* 0x00000000ff00723e */ /* 0x000fc800000000ff */
[----:B------:R-:W-:Y:S01]  /*d450*/  PRMT R22, R0, 0x7610, R22 ;  /* 0x0000761000167816 */ /* 0x000fe20000000016 */
[----:B------:R-:W-:Y:S06]  /*d460*/  BRA `(.L_x_322) ;  /* 0x0000000400d07947 */ /* 0x000fec0003800000 */
.L_x_329:
        /* <DEDUP_REMOVED lines=13> */
.L_x_336:
        /* <DEDUP_REMOVED lines=21> */
.L_x_340:
[----:B------:R-:W-:Y:S05]  /*d690*/  BSYNC B1 ;  /* 0x0000000000017941 */ /* 0x000fea0003800000 */
.L_x_339:
[----:B------:R-:W-:Y:S01]  /*d6a0*/  LEA R3, R0, 0x3b800000, 0x17 ;  /* 0x3b80000000037811 */ /* 0x000fe200078eb8ff */
[----:B------:R-:W-:-:S05]  /*d6b0*/  IMAD.SHL.U32 R0, R2, 0x100000, RZ ;  /* 0x0010000002007824 */ /* 0x000fca00078e00ff */
[----:B------:R-:W-:-:S07]  /*d6c0*/  LOP3.LUT R0, R3, R0, R4, 0xfe, !PT ;  /* 0x0000000003007212 */ /* 0x000fce00078efe04 */
.L_x_338:
[----:B------:R-:W-:Y:S05]  /*d6d0*/  BSYNC B0 ;  /* 0x0000000000007941 */ /* 0x000fea0003800000 */
.L_x_337:
[----:B------:R-:W-:-:S04]  /*d6e0*/  F2FP.F16.F32.PACK_AB R0, RZ, R0 ;  /* 0x00000000ff00723e */ /* 0x000fc800000000ff */
[----:B------:R-:W-:Y:S01]  /*d6f0*/  PRMT R22, R0, 0x7610, R22 ;  /* 0x0000761000167816 */ /* 0x000fe20000000016 */
[----:B------:R-:W-:Y:S06]  /*d700*/  BRA `(.L_x_322) ;  /* 0x0000000400287947 */ /* 0x000fec0003800000 */
.L_x_335:
        /* <DEDUP_REMOVED lines=21> */
.L_x_344:
[----:B------:R-:W-:Y:S05]  /*d860*/  BSYNC B1 ;  /* 0x0000000000017941 */ /* 0x000fea0003800000 */
.L_x_343:
[----:B------:R-:W-:Y:S01]  /*d870*/  LEA R3, R0, 0x37800000, 0x17 ;  /* 0x3780000000037811 */ /* 0x000fe200078eb8ff */
[----:B------:R-:W-:-:S05]  /*d880*/  IMAD.SHL.U32 R0, R2, 0x200000, RZ ;  /* 0x0020000002007824 */ /* 0x000fca00078e00ff */
[----:B------:R-:W-:-:S07]  /*d890*/  LOP3.LUT R0, R3, R0, R4, 0xfe, !PT ;  /* 0x0000000003007212 */ /* 0x000fce00078efe04 */
.L_x_342:
[----:B------:R-:W-:Y:S05]  /*d8a0*/  BSYNC B0 ;  /* 0x0000000000007941 */ /* 0x000fea0003800000 */
.L_x_341:
[----:B------:R-:W-:-:S04]  /*d8b0*/  F2FP.F16.F32.PACK_AB R0, RZ, R0 ;  /* 0x00000000ff00723e */ /* 0x000fc800000000ff */
[----:B------:R-:W-:Y:S01]  /*d8c0*/  PRMT R22, R0, 0x7610, R22 ;  /* 0x0000761000167816 */ /* 0x000fe20000000016 */
[----:B------:R-:W-:Y:S06]  /*d8d0*/  BRA `(.L_x_322) ;  /* 0x0000000000b47947 */ /* 0x000fec0003800000 */
.L_x_334:
        /* <DEDUP_REMOVED lines=14> */
.L_x_348:
[----:B------:R-:W-:Y:S05]  /*d9c0*/  BSYNC B0 ;  /* 0x0000000000007941 */ /* 0x000fea0003800000 */
.L_x_347:
[----:B------:R-:W-:-:S04]  /*d9d0*/  F2FP.F16.F32.PACK_AB R0, RZ, R0 ;  /* 0x00000000ff00723e */ /* 0x000fc800000000ff */
[----:B------:R-:W-:Y:S01]  /*d9e0*/  PRMT R22, R0, 0x7610, R22 ;  /* 0x0000761000167816 */ /* 0x000fe20000000016 */
[----:B------:R-:W-:Y:S06]  /*d9f0*/  BRA `(.L_x_322) ;  /* 0x00000000006c7947 */ /* 0x000fec0003800000 */
.L_x_321:
        /* <DEDUP_REMOVED lines=16> */
.L_x_349:
[----:B------:R-:W-:Y:S01]  /*db00*/  PRMT R22, RZ, 0x7610, R22 ;  /* 0x00007610ff167816 */ /* 0x000fe20000000016 */
[----:B------:R-:W-:Y:S06]  /*db10*/  BRA `(.L_x_322) ;  /* 0x0000000000247947 */ /* 0x000fec0003800000 */
.L_x_346:
[----:B------:R-:W2:Y:S02]  /*db20*/  LDG.E.64 R2, desc[UR36][R2.64] ;  /* 0x0000002402027981 */ /* 0x000ea4000c1e1b00 */
[----:B--2---:R-:W0:Y:S02]  /*db30*/  I2F.U64 R0, R2 ;  /* 0x0000000200007312 */ /* 0x004e240000301000 */
[----:B0-----:R-:W-:-:S04]  /*db40*/  F2FP.F16.F32.PACK_AB R0, RZ, R0 ;  /* 0x00000000ff00723e */ /* 0x001fc800000000ff */
[----:B------:R-:W-:Y:S01]  /*db50*/  PRMT R22, R0, 0x7610, R22 ;  /* 0x0000761000167816 */ /* 0x000fe20000000016 */
[----:B------:R-:W-:Y:S06]  /*db60*/  BRA `(.L_x_322) ;  /* 0x0000000000107947 */ /* 0x000fec0003800000 */
.L_x_345:
[----:B------:R-:W2:Y:S02]  /*db70*/  LDG.E R2, desc[UR36][R2.64] ;  /* 0x0000002402027981 */ /* 0x000ea4000c1e1900 */
[----:B--2---:R-:W-:-:S04]  /*db80*/  I2FP.F32.U32 R0, R2 ;  /* 0x0000000200007245 */ /* 0x004fc80000201000 */
[----:B------:R-:W-:-:S04]  /*db90*/  F2FP.F16.F32.PACK_AB R0, RZ, R0 ;  /* 0x00000000ff00723e */ /* 0x000fc800000000ff */
[----:B------:R-:W-:-:S07]  /*dba0*/  PRMT R22, R0, 0x7610, R22 ;  /* 0x0000761000167816 */ /* 0x000fce0000000016 */
.L_x_322:
        /* <DEDUP_REMOVED lines=20> */
.L_x_353:
[----:B------:R-:W2:Y:S02]  /*dcf0*/  LDG.E.U8 R2, desc[UR36][R2.64] ;  /* 0x0000002402027981 */ /* 0x000ea4000c1e1100 */
[----:B--2---:R-:W-:-:S04]  /*dd00*/  I2FP.F32.U32 R0, R2 ;  /* 0x0000000200007245 */ /* 0x004fc80000201000 */
[----:B------:R-:W-:-:S04]  /*dd10*/  F2FP.F16.F32.PACK_AB R0, RZ, R0 ;  /* 0x00000000ff00723e */ /* 0x000fc800000000ff */
[----:B------:R-:W-:Y:S01]  /*dd20*/  PRMT R23, R0, 0x7610, R23 ;  /* 0x0000761000177816 */ /* 0x000fe20000000017 */
[----:B------:R-:W-:Y:S06]  /*dd30*/  BRA `(.L_x_355) ;  /* 0x0000000c00bc7947 */ /* 0x000fec0003800000 */
.L_x_352:
        /* <DEDUP_REMOVED lines=11> */
.L_x_357:
[----:B------:R-:W2:Y:S02]  /*ddf0*/  LDG.E R2, desc[UR36][R2.64] ;  /* 0x0000002402027981 */ /* 0x000ea4000c1e1900 */
[----:B--2---:R-:W-:-:S04]  /*de00*/  I2FP.F32.S32 R0, R2 ;  /* 0x0000000200007245 */ /* 0x004fc80000201400 */
[----:B------:R-:W-:-:S04]  /*de10*/  F2FP.F16.F32.PACK_AB R0, RZ, R0 ;  /* 0x00000000ff00723e */ /* 0x000fc800000000ff */
[----:B------:R-:W-:Y:S01]  /*de20*/  PRMT R23, R0, 0x7610, R23 ;  /* 0x0000761000177816 */ /* 0x000fe20000000017 */
[----:B------:R-:W-:Y:S06]  /*de30*/  BRA `(.L_x_355) ;  /* 0x0000000c007c7947 */ /* 0x000fec0003800000 */
.L_x_356:
[----:B------:R-:W2:Y:S02]  /*de40*/  LDG.E.U16 R2, desc[UR36][R2.64] ;  /* 0x0000002402027981 */ /* 0x000ea4000c1e1500 */
[----:B--2---:R-:W0:Y:S02]  /*de50*/  I2F.S16 R0, R2 ;  /* 0x0000000200007306 */ /* 0x004e240000101400 */
[----:B0-----:R-:W-:-:S04]  /*de60*/  F2FP.F16.F32.PACK_AB R0, RZ, R0 ;  /* 0x00000000ff00723e */ /* 0x001fc800000000ff */
[----:B------:R-:W-:Y:S01]  /*de70*/  PRMT R23, R0, 0x7610, R23 ;  /* 0x0000761000177816 */ /* 0x000fe20000000017 */
[----:B------:R-:W-:Y:S06]  /*de80*/  BRA `(.L_x_355) ;  /* 0x0000000c00687947 */ /* 0x000fec0003800000 */
.L_x_351:
        /* <DEDUP_REMOVED lines=9> */
.L_x_359:
[----:B------:R1:W5:Y:S01]  /*df20*/  LDG.E.U16 R23, desc[UR36][R2.64] ;  /* 0x0000002402177981 */ /* 0x000362000c1e1500 */
[----:B------:R-:W-:Y:S05]  /*df30*/  BRA `(.L_x_355) ;  /* 0x0000000c003c7947 */ /* 0x000fea0003800000 */
.L_x_358:
        /* <DEDUP_REMOVED lines=9> */
.L_x_361:
[----:B------:R0:W5:Y:S01]  /*dfd0*/  LDG.E.U16 R23, desc[UR36][R2.64] ;  /* 0x0000002402177981 */ /* 0x000162000c1e1500 */
[----:B------:R-:W-:Y:S05]  /*dfe0*/  BRA `(.L_x_355) ;  /* 0x0000000c00107947 */ /* 0x000fea0003800000 */
.L_x_360:
        /* <DEDUP_REMOVED lines=9> */
.L_x_350:
        /* <DEDUP_REMOVED lines=14> */
.L_x_364:
        /* <DEDUP_REMOVED lines=9> */
.L_x_363:
        /* <DEDUP_REMOVED lines=28> */
.L_x_366:
        /* <DEDUP_REMOVED lines=15> */
.L_x_365:
[----:B------:R-:W2:Y:S02]  /*e4a0*/  LDG.E.U16 R0, desc[UR36][R2.64] ;  /* 0x0000002402007981 */ /* 0x000ea4000c1e1500 */
[----:B--2---:R-:W-:-:S05]  /*e4b0*/  IMAD.U32 R0, R0, 0x10000, RZ ;  /* 0x0001000000007824 */ /* 0x004fca00078e00ff */
[----:B------:R-:W-:-:S04]  /*e4c0*/  F2FP.F16.F32.PACK_AB R0, RZ, R0 ;  /* 0x00000000ff00723e */ /* 0x000fc800000000ff */
[----:B------:R-:W-:Y:S01]  /*e4d0*/  PRMT R23, R0, 0x7610, R23 ;  /* 0x0000761000177816 */ /* 0x000fe20000000017 */
[----:B------:R-:W-:Y:S06]  /*e4e0*/  BRA `(.L_x_355) ;  /* 0x0000000400d07947 */ /* 0x000fec0003800000 */
.L_x_362:
        /* <DEDUP_REMOVED lines=13> */
.L_x_369:
        /* <DEDUP_REMOVED lines=21> */
.L_x_373:
[----:B------:R-:W-:Y:S05]  /*e710*/  BSYNC B1 ;  /* 0x0000000000017941 */ /* 0x000fea0003800000 */
.L_x_372:
[----:B------:R-:W-:Y:S01]  /*e720*/  LEA R3, R0, 0x3b800000, 0x17 ;  /* 0x3b80000000037811 */ /* 0x000fe200078eb8ff */
[----:B------:R-:W-:-:S05]  /*e730*/  IMAD.SHL.U32 R0, R2, 0x100000, RZ ;  /* 0x0010000002007824 */ /* 0x000fca00078e00ff */
[----:B------:R-:W-:-:S07]  /*e740*/  LOP3.LUT R0, R3, R0, R4, 0xfe, !PT ;  /* 0x0000000003007212 */ /* 0x000fce00078efe04 */
.L_x_371:
[----:B------:R-:W-:Y:S05]  /*e750*/  BSYNC B0 ;  /* 0x0000000000007941 */ /* 0x000fea0003800000 */
.L_x_370:
[----:B------:R-:W-:-:S04]  /*e760*/  F2FP.F16.F32.PACK_AB R0, RZ, R0 ;  /* 0x00000000ff00723e */ /* 0x000fc800000000ff */
[----:B------:R-:W-:Y:S01]  /*e770*/  PRMT R23, R0, 0x7610, R23 ;  /* 0x0000761000177816 */ /* 0x000fe20000000017 */
[----:B------:R-:W-:Y:S06]  /*e780*/  BRA `(.L_x_355) ;  /* 0x0000000400287947 */ /* 0x000fec0003800000 */
.L_x_368:
        /* <DEDUP_REMOVED lines=21> */
.L_x_377:
[----:B------:R-:W-:Y:S05]  /*e8e0*/  BSYNC B1 ;  /* 0x0000000000017941 */ /* 0x000fea0003800000 */
.L_x_376:
[----:B------:R-:W-:Y:S01]  /*e8f0*/  LEA R3, R0, 0x37800000, 0x17 ;  /* 0x3780000000037811 */ /* 0x000fe200078eb8ff */
[----:B------:R-:W-:-:S05]  /*e900*/  IMAD.SHL.U32 R0, R2, 0x200000, RZ ;  /* 0x0020000002007824 */ /* 0x000fca00078e00ff */
[----:B------:R-:W-:-:S07]  /*e910*/  LOP3.LUT R0, R3, R0, R4, 0xfe, !PT ;  /* 0x0000000003007212 */ /* 0x000fce00078efe04 */
.L_x_375:
[----:B------:R-:W-:Y:S05]  /*e920*/  BSYNC B0 ;  /* 0x0000000000007941 */ /* 0x000fea0003800000 */
.L_x_374:
[----:B------:R-:W-:-:S04]  /*e930*/  F2FP.F16.F32.PACK_AB R0, RZ, R0 ;  /* 0x00000000ff00723e */ /* 0x000fc800000000ff */
[----:B------:R-:W-:Y:S01]  /*e940*/  PRMT R23, R0, 0x7610, R23 ;  /* 0x0000761000177816 */ /* 0x000fe20000000017 */
[----:B------:R-:W-:Y:S06]  /*e950*/  BRA `(.L_x_355) ;  /* 0x0000000000b47947 */ /* 0x000fec0003800000 */
.L_x_367:
        /* <DEDUP_REMOVED lines=14> */
.L_x_381:
[----:B------:R-:W-:Y:S05]  /*ea40*/  BSYNC B0 ;  /* 0x0000000000007941 */ /* 0x000fea0003800000 */
.L_x_380:
[----:B------:R-:W-:-:S04]  /*ea50*/  F2FP.F16.F32.PACK_AB R0, RZ, R0 ;  /* 0x00000000ff00723e */ /* 0x000fc800000000ff */
[----:B------:R-:W-:Y:S01]  /*ea60*/  PRMT R23, R0, 0x7610, R23 ;  /* 0x0000761000177816 */ /* 0x000fe20000000017 */
[----:B------:R-:W-:Y:S06]  /*ea70*/  BRA `(.L_x_355) ;  /* 0x00000000006c7947 */ /* 0x000fec0003800000 */
.L_x_354:
        /* <DEDUP_REMOVED lines=16> */
.L_x_382:
[----:B------:R-:W-:Y:S01]  /*eb80*/  PRMT R23, RZ, 0x7610, R23 ;  /* 0x00007610ff177816 */ /* 0x000fe20000000017 */
[----:B------:R-:W-:Y:S06]  /*eb90*/  BRA `(.L_x_355) ;  /* 0x0000000000247947 */ /* 0x000fec0003800000 */
.L_x_379:
[----:B------:R-:W2:Y:S02]  /*eba0*/  LDG.E.64 R2, desc[UR36][R2.64] ;  /* 0x0000002402027981 */ /* 0x000ea4000c1e1b00 */
[----:B--2---:R-:W0:Y:S02]  /*ebb0*/  I2F.U64 R0, R2 ;  /* 0x0000000200007312 */ /* 0x004e240000301000 */
[----:B0-----:R-:W-:-:S04]  /*ebc0*/  F2FP.F16.F32.PACK_AB R0, RZ, R0 ;  /* 0x00000000ff00723e */ /* 0x001fc800000000ff */
[----:B------:R-:W-:Y:S01]  /*ebd0*/  PRMT R23, R0, 0x7610, R23 ;  /* 0x0000761000177816 */ /* 0x000fe20000000017 */
[----:B------:R-:W-:Y:S06]  /*ebe0*/  BRA `(.L_x_355) ;  /* 0x0000000000107947 */ /* 0x000fec0003800000 */
.L_x_378:
[----:B------:R-:W2:Y:S02]  /*ebf0*/  LDG.E R2, desc[UR36][R2.64] ;  /* 0x0000002402027981 */ /* 0x000ea4000c1e1900 */
[----:B--2---:R-:W-:-:S04]  /*ec00*/  I2FP.F32.U32 R0, R2 ;  /* 0x0000000200007245 */ /* 0x004fc80000201000 */
[----:B------:R-:W-:-:S04]  /*ec10*/  F2FP.F16.F32.PACK_AB R0, RZ, R0 ;  /* 0x00000000ff00723e */ /* 0x000fc800000000ff */
[----:B------:R-:W-:-:S07]  /*ec20*/  PRMT R23, R0, 0x7610, R23 ;  /* 0x0000761000177816 */ /* 0x000fce0000000017 */
.L_x_355:
        /* <DEDUP_REMOVED lines=19> */
.L_x_386:
[----:B------:R-:W2:Y:S02]  /*ed60*/  LDG.E.U8 R2, desc[UR36][R2.64] ;  /* 0x0000002402027981 */ /* 0x000ea4000c1e1100 */
[----:B--2---:R-:W-:-:S04]  /*ed70*/  I2FP.F32.U32 R0, R2 ;  /* 0x0000000200007245 */ /* 0x004fc80000201000 */
[----:B------:R-:W-:Y:S01]  /*ed80*/  F2FP.F16.F32.PACK_AB R0, RZ, R0 ;  /* 0x00000000ff00723e */ /* 0x000fe200000000ff */
[----:B------:R-:W-:Y:S06]  /*ed90*/  BRA `(.L_x_388) ;  /* 0x0000000c00887947 */ /* 0x000fec0003800000 */
.L_x_385:
        /* <DEDUP_REMOVED lines=10> */
.L_x_390:
[----:B------:R-:W2:Y:S02]  /*ee40*/  LDG.E R2, desc[UR36][R2.64] ;  /* 0x0000002402027981 */ /* 0x000ea4000c1e1900 */
[----:B--2---:R-:W-:-:S04]  /*ee50*/  I2FP.F32.S32 R0, R2 ;  /* 0x0000000200007245 */ /* 0x004fc80000201400 */
[----:B------:R-:W-:Y:S01]  /*ee60*/  F2FP.F16.F32.PACK_AB R0, RZ, R0 ;  /* 0x00000000ff00723e */ /* 0x000fe200000000ff */
[----:B------:R-:W-:Y:S06]  /*ee70*/  BRA `(.L_x_388) ;  /* 0x0000000c00507947 */ /* 0x000fec0003800000 */
.L_x_389:
[----:B------:R-:W2:Y:S02]  /*ee80*/  LDG.E.U16 R2, desc[UR36][R2.64] ;  /* 0x0000002402027981 */ /* 0x000ea4000c1e1500 */
[----:B--2---:R-:W0:Y:S02]  /*ee90*/  I2F.S16 R0, R2 ;  /* 0x0000000200007306 */ /* 0x004e240000101400 */
[----:B0-----:R-:W-:Y:S01]  /*eea0*/  F2FP.F16.F32.PACK_AB R0, RZ, R0 ;  /* 0x00000000ff00723e */ /* 0x001fe200000000ff */
[----:B------:R-:W-:Y:S06]  /*eeb0*/  BRA `(.L_x_388) ;  /* 0x0000000c00407947 */ /* 0x000fec0003800000 */
.L_x_384:
        /* <DEDUP_REMOVED lines=9> */
.L_x_392:
[----:B------:R0:W5:Y:S01]  /*ef50*/  LDG.E.U16 R0, desc[UR36][R2.64] ;  /* 0x0000002402007981 */ /* 0x000162000c1e1500 */
[----:B------:R-:W-:Y:S05]  /*ef60*/  BRA `(.L_x_388) ;  /* 0x0000000c00147947 */ /* 0x000fea0003800000 */
.L_x_391:
        /* <DEDUP_REMOVED lines=9> */
.L_x_394:
[----:B------:R1:W5:Y:S01]  /*f000*/  LDG.E.U16 R0, desc[UR36][R2.64] ;  /* 0x0000002402007981 */ /* 0x000362000c1e1500 */
[----:B------:R-:W-:Y:S05]  /*f010*/  BRA `(.L_x_388) ;  /* 0x0000000800e87947 */ /* 0x000fea0003800000 */
.L_x_393:
        /* <DEDUP_REMOVED lines=8> */
.L_x_383:
        /* <DEDUP_REMOVED lines=13> */
.L_x_397:
        /* <DEDUP_REMOVED lines=8> */
.L_x_396:
        /* <DEDUP_REMOVED lines=28> */
.L_x_399:
        /* <DEDUP_REMOVED lines=15> */
.L_x_398:
[----:B------:R-:W2:Y:S02]  /*f4a0*/  LDG.E.U16 R0, desc[UR36][R2.64] ;  /* 0x0000002402007981 */ /* 0x000ea4000c1e1500 */
[----:B--2---:R-:W-:-:S05]  /*f4b0*/  IMAD.U32 R0, R0, 0x10000, RZ ;  /* 0x0001000000007824 */ /* 0x004fca00078e00ff */
[----:B------:R-:W-:Y:S01]  /*f4c0*/  F2FP.F16.F32.PACK_AB R0, RZ, R0 ;  /* 0x00000000ff00723e */ /* 0x000fe200000000ff */
[----:B------:R-:W-:Y:S06]  /*f4d0*/  BRA `(.L_x_388) ;  /* 0x0000000400b87947 */ /* 0x000fec0003800000 */
.L_x_395:
        /* <DEDUP_REMOVED lines=12> */
.L_x_402:
        /* <DEDUP_REMOVED lines=21> */
.L_x_406:
[----:B------:R-:W-:Y:S05]  /*f6f0*/  BSYNC B1 ;  /* 0x0000000000017941 */ /* 0x000fea0003800000 */
.L_x_405:
[----:B------:R-:W-:Y:S01]  /*f700*/  LEA R3, R0, 0x3b800000, 0x17 ;  /* 0x3b80000000037811 */ /* 0x000fe200078eb8ff */
[----:B------:R-:W-:-:S05]  /*f710*/  IMAD.SHL.U32 R0, R2, 0x100000, RZ ;  /* 0x0010000002007824 */ /* 0x000fca00078e00ff */
[----:B------:R-:W-:-:S07]  /*f720*/  LOP3.LUT R0, R3, R0, R4, 0xfe, !PT ;  /* 0x0000000003007212 */ /* 0x000fce00078efe04 */
.L_x_404:
[----:B------:R-:W-:Y:S05]  /*f730*/  BSYNC B0 ;  /* 0x0000000000007941 */ /* 0x000fea0003800000 */
.L_x_403:
[----:B------:R-:W-:Y:S01]  /*f740*/  F2FP.F16.F32.PACK_AB R0, RZ, R0 ;  /* 0x00000000ff00723e */ /* 0x000fe200000000ff */
[----:B------:R-:W-:Y:S06]  /*f750*/  BRA `(.L_x_388) ;  /* 0x0000000400187947 */ /* 0x000fec0003800000 */
.L_x_401:
        /* <DEDUP_REMOVED lines=21> */
.L_x_410:
[----:B------:R-:W-:Y:S05]  /*f8b0*/  BSYNC B1 ;  /* 0x0000000000017941 */ /* 0x000fea0003800000 */
.L_x_409:
[----:B------:R-:W-:Y:S01]  /*f8c0*/  LEA R3, R0, 0x37800000, 0x17 ;  /* 0x3780000000037811 */ /* 0x000fe200078eb8ff */
[----:B------:R-:W-:-:S05]  /*f8d0*/  IMAD.SHL.U32 R0, R2, 0x200000, RZ ;  /* 0x0020000002007824 */ /* 0x000fca00078e00ff */
[----:B------:R-:W-:-:S07]  /*f8e0*/  LOP3.LUT R0, R3, R0, R4, 0xfe, !PT ;  /* 0x0000000003007212 */ /* 0x000fce00078efe04 */
.L_x_408:
[----:B------:R-:W-:Y:S05]  /*f8f0*/  BSYNC B0 ;  /* 0x0000000000007941 */ /* 0x000fea0003800000 */
.L_x_407:
[----:B------:R-:W-:Y:S01]  /*f900*/  F2FP.F16.F32.PACK_AB R0, RZ, R0 ;  /* 0x00000000ff00723e */ /* 0x000fe200000000ff */
[----:B------:R-:W-:Y:S06]  /*f910*/  BRA `(.L_x_388) ;  /* 0x0000000000a87947 */ /* 0x000fec0003800000 */
.L_x_400:
        /* <DEDUP_REMOVED lines=14> */
.L_x_414:
[----:B------:R-:W-:Y:S05]  /*fa00*/  BSYNC B0 ;  /* 0x0000000000007941 */ /* 0x000fea0003800000 */
.L_x_413:
[----:B------:R-:W-:Y:S01]  /*fa10*/  F2FP.F16.F32.PACK_AB R0, RZ, R0 ;  /* 0x00000000ff00723e */ /* 0x000fe200000000ff */
[----:B------:R-:W-:Y:S06]  /*fa20*/  BRA `(.L_x_388) ;  /* 0x0000000000647947 */ /* 0x000fec0003800000 */
.L_x_387:
        /* <DEDUP_REMOVED lines=16> */
.L_x_415:
[----:B------:R-:W-:Y:S01]  /*fb30*/  PRMT R0, RZ, 0x7610, R0 ;  /* 0x00007610ff007816 */ /* 0x000fe20000000000 */
[----:B------:R-:W-:Y:S06]  /*fb40*/  BRA `(.L_x_388) ;  /* 0x00000000001c7947 */ /* 0x000fec0003800000 */
.L_x_412:
[----:B------:R-:W2:Y:S02]  /*fb50*/  LDG.E.64 R2, desc[UR36][R2.64] ;  /* 0x0000002402027981 */ /* 0x000ea4000c1e1b00 */
[----:B--2---:R-:W0:Y:S02]  /*fb60*/  I2F.U64 R0, R2 ;  /* 0x0000000200007312 */ /* 0x004e240000301000 */
[----:B0-----:R-:W-:Y:S01]  /*fb70*/  F2FP.F16.F32.PACK_AB R0, RZ, R0 ;  /* 0x00000000ff00723e */ /* 0x001fe200000000ff */
[----:B------:R-:W-:Y:S06]  /*fb80*/  BRA `(.L_x_388) ;  /* 0x00000000000c7947 */ /* 0x000fec0003800000 */
.L_x_411:
[----:B------:R-:W2:Y:S02]  /*fb90*/  LDG.E R2, desc[UR36][R2.64] ;  /* 0x0000002402027981 */ /* 0x000ea4000c1e1900 */
[----:B--2---:R-:W-:-:S04]  /*fba0*/  I2FP.F32.U32 R0, R2 ;  /* 0x0000000200007245 */ /* 0x004fc80000201000 */
[----:B------:R-:W-:-:S07]  /*fbb0*/  F2FP.F16.F32.PACK_AB R0, RZ, R0 ;  /* 0x00000000ff00723e */ /* 0x000fce00000000ff */
.L_x_388:
        /* <DEDUP_REMOVED lines=33> */
.L_x_419:
[----:B------:R-:W-:-:S06]  /*fdd0*/  HADD2.F32 R3, -RZ, R3.H0_H0 ;  /* 0x20000003ff037230 */ /* 0x000fcc0000004100 */
[----:B------:R-:W0:Y:S02]  /*fde0*/  F2I.S64.TRUNC R2, R3 ;  /* 0x0000000300027311 */ /* 0x000e24000020d900 */
[----:B0-----:R0:W-:Y:S01]  /*fdf0*/  STG.E.U8 desc[UR36][R16.64], R2 ;  /* 0x0000000210007986 */ /* 0x0011e2000c101124 */
[----:B------:R-:W-:Y:S05]  /*fe00*/  BRA `(.L_x_421) ;  /* 0x0000000c00847947 */ /* 0x000fea0003800000 */
.L_x_418:
        /* <DEDUP_REMOVED lines=10> */
.L_x_423:
[----:B------:R-:W-:-:S06]  /*feb0*/  HADD2.F32 R3, -RZ, R3.H0_H0 ;  /* 0x20000003ff037230 */ /* 0x000fcc0000004100 */
[----:B------:R-:W0:Y:S02]  /*fec0*/  F2I.FTZ.TRUNC.NTZ R3, R3 ;  /* 0x0000000300037305 */ /* 0x000e24000021f100 */
[----:B0-----:R0:W-:Y:S01]  /*fed0*/  STG.E desc[UR36][R16.64], R3 ;  /* 0x0000000310007986 */ /* 0x0011e2000c101924 */
[----:B------:R-:W-:Y:S05]  /*fee0*/  BRA `(.L_x_421) ;  /* 0x0000000c004c7947 */ /* 0x000fea0003800000 */
.L_x_422:
[----:B------:R-:W-:-:S06]  /*fef0*/  HADD2.F32 R3, -RZ, R3.H0_H0 ;  /* 0x20000003ff037230 */ /* 0x000fcc0000004100 */
[----:B------:R-:W0:Y:S02]  /*ff00*/  F2I.FTZ.TRUNC.NTZ R3, R3 ;  /* 0x0000000300037305 */ /* 0x000e24000021f100 */
[----:B0-----:R0:W-:Y:S01]  /*ff10*/  STG.E.U16 desc[UR36][R16.64], R3 ;  /* 0x0000000310007986 */ /* 0x0011e2000c101524 */
[----:B------:R-:W-:Y:S05]  /*ff20*/  BRA `(.L_x_421) ;  /* 0x0000000c003c7947 */ /* 0x000fea0003800000 */
.L_x_417:
        /* <DEDUP_REMOVED lines=9> */
.L_x_425:
[----:B------:R0:W-:Y:S01]  /*ffc0*/  STG.E.U16 desc[UR36][R16.64], R3 ;  /* 0x0000000310007986 */ /* 0x0001e2000c101524 */
[----:B------:R-:W-:Y:S05]  /*ffd0*/  BRA `(.L_x_421) ;  /* 0x0000000c00107947 */ /* 0x000fea0003800000 */
.L_x_424:
        /* <DEDUP_REMOVED lines=10> */
.L_x_427:
[----:B------:R-:W-:-:S05]  /*10080*/  HADD2.F32 R0, -RZ, R3.H0_H0 ;  /* 0x20000003ff007230 */ /* 0x000fca0000004100 */
[----:B------:R-:W-:-:S04]  /*10090*/  F2FP.F16.F32.PACK_AB R0, RZ, R0 ;  /* 0x00000000ff00723e */ /* 0x000fc800000000ff */
[----:B------:R-:W-:-:S05]  /*100a0*/  PRMT R0, R0, 0x5410, RZ ;  /* 0x0000541000007816 */ /* 0x000fca00000000ff */
[----:B------:R0:W-:Y:S01]  /*100b0*/  STG.E desc[UR36][R16.64], R0 ;  /* 0x0000000010007986 */ /* 0x0001e2000c101924 */
[----:B------:R-:W-:Y:S05]  /*100c0*/  BRA `(.L_x_421) ;  /* 0x0000000800d47947 */ /* 0x000fea0003800000 */
.L_x_426:
[----:B------:R-:W-:-:S05]  /*100d0*/  HADD2.F32 R2, -RZ, R3.H0_H0 ;  /* 0x20000003ff027230 */ /* 0x000fca0000004100 */
[----:B------:R-:W-:-:S06]  /*100e0*/  FMUL.FTZ R2, R2, 1 ;  /* 0x3f80000002027820 */ /* 0x000fcc0000410000 */
[----:B------:R-:W0:Y:S02]  /*100f0*/  F2F.F64.F32 R2, R2 ;  /* 0x0000000200027310 */ /* 0x000e240000201800 */
[----:B0-----:R0:W-:Y:S01]  /*10100*/  STG.E.64 desc[UR36][R16.64], R2 ;  /* 0x0000000210007986 */ /* 0x0011e2000c101b24 */
[----:B------:R-:W-:Y:S05]  /*10110*/  BRA `(.L_x_421) ;  /* 0x0000000800c07947 */ /* 0x000fea0003800000 */
.L_x_416:
        /* <DEDUP_REMOVED lines=13> */
.L_x_430:
[----:B------:R-:W-:Y:S01]  /*101f0*/  HADD2.F32 R3, -RZ, R3.H0_H0 ;  /* 0x20000003ff037230 */ /* 0x000fe20000004100 */
[----:B------:R-:W-:-:S04]  /*10200*/  CS2R R6, SRZ ;  /* 0x0000000000067805 */ /* 0x000fc8000001ff00 */
[----:B------:R-:W-:-:S04]  /*10210*/  FMUL.FTZ R3, R3, 1 ;  /* 0x3f80000003037820 */ /* 0x000fc80000410000 */
[----:B------:R-:W0:Y:S02]  /*10220*/  F2F.F64.F32 R4, R3 ;  /* 0x0000000300047310 */ /* 0x000e240000201800 */
[----:B0-----:R1:W-:Y:S01]  /*10230*/  STG.E.128 desc[UR36][R16.64], R4 ;  /* 0x0000000410007986 */ /* 0x0013e2000c101d24 */
[----:B------:R-:W-:Y:S05]  /*10240*/  BRA `(.L_x_421) ;  /* 0x0000000800747947 */ /* 0x000fea0003800000 */
.L_x_429:
        /* <DEDUP_REMOVED lines=21> */
.L_x_434:
[----:B------:R-:W-:Y:S05]  /*103a0*/  BSYNC B0 ;  /* 0x0000000000007941 */ /* 0x000fea0003800000 */
.L_x_433:
[----:B------:R-:W-:-:S05]  /*103b0*/  LOP3.LUT R3, R0, R3, RZ, 0xfc, !PT ;  /* 0x0000000300037212 */ /* 0x000fca00078efcff */
[----:B------:R2:W-:Y:S01]  /*103c0*/  STG.E.U8 desc[UR36][R16.64], R3 ;  /* 0x0000000310007986 */ /* 0x0005e2000c101124 */
[----:B------:R-:W-:Y:S05]  /*103d0*/  BRA `(.L_x_421) ;  /* 0x0000000800107947 */ /* 0x000fea0003800000 */
.L_x_432:
        /* <DEDUP_REMOVED lines=13> */
.L_x_436:
[----:B------:R-:W-:Y:S01]  /*104b0*/  IMAD.MOV.U32 R0, RZ, RZ, 0x7f ;  /* 0x0000007fff007424 */ /* 0x000fe200078e00ff */
[----:B------:R-:W-:-:S04]  /*104c0*/  ISETP.GT.U32.AND P0, PT, R2, 0x7f800000, PT ;  /* 0x7f8000000200780c */ /* 0x000fc80003f04070 */
[----:B------:R-:W-:-:S09]  /*104d0*/  SEL R0, R0, 0x7c, P0 ;  /* 0x0000007c00007807 */ /* 0x000fd20000000000 */
.L_x_437:
[----:B------:R-:W-:Y:S05]  /*104e0*/  BSYNC B0 ;  /* 0x0000000000007941 */ /* 0x000fea0003800000 */
.L_x_435:
[----:B------:R-:W-:-:S04]  /*104f0*/  LOP3.LUT R2, R3, 0x80000000, RZ, 0xc0, !PT ;  /* 0x8000000003027812 */ /* 0x000fc800078ec0ff */
[----:B------:R-:W-:-:S04]  /*10500*/  SHF.R.U32.HI R3, RZ, 0x18, R2 ;  /* 0x00000018ff037819 */ /* 0x000fc80000011602 */
[----:B------:R-:W-:-:S05]  /*10510*/  LOP3.LUT R3, R0, R3, RZ, 0xfc, !PT ;  /* 0x0000000300037212 */ /* 0x000fca00078efcff */
[----:B------:R3:W-:Y:S01]  /*10520*/  STG.E.U8 desc[UR36][R16.64], R3 ;  /* 0x0000000310007986 */ /* 0x0007e2000c101124 */
[----:B------:R-:W-:Y:S05]  /*10530*/  BRA `(.L_x_421) ;  /* 0x0000000400b87947 */ /* 0x000fea0003800000 */
.L_x_431:
[----:B------:R-:W-:-:S05]  /*10540*/  HADD2.F32 R0, -RZ, R3.H0_H0 ;  /* 0x20000003ff007230 */ /* 0x000fca0000004100 */
[----:B------:R-:W-:-:S05]  /*10550*/  F2FP.BF16.F32.PACK_AB R0, RZ, R0 ;  /* 0x00000000ff00723e */ /* 0x000fca00000010ff */
[----:B------:R4:W-:Y:S01]  /*10560*/  STG.E.U16 desc[UR36][R16.64], R0 ;  /* 0x0000000010007986 */ /* 0x0009e2000c101524 */
[----:B------:R-:W-:Y:S05]  /*10570*/  BRA `(.L_x_421) ;  /* 0x0000000400a87947 */ /* 0x000fea0003800000 */
.L_x_428:
        /* <DEDUP_REMOVED lines=12> */
.L_x_440:
        /* <DEDUP_REMOVED lines=17> */
.L_x_443:
[----:B------:R-:W-:-:S04]  /*10750*/  LOP3.LUT R2, R3, 0x80000000, RZ, 0xc0, !PT ;  /* 0x8000000003027812 */ /* 0x000fc800078ec0ff */
[----:B------:R-:W-:-:S04]  /*10760*/  SHF.R.U32.HI R3, RZ, 0x18, R2 ;  /* 0x00000018ff037819 */ /* 0x000fc80000011602 */
[----:B------:R-:W-:-:S04]  /*10770*/  LOP3.LUT R0, R0, R3, RZ, 0xfc, !PT ;  /* 0x0000000300007212 */ /* 0x000fc800078efcff */
[----:B------:R-:W-:-:S07]  /*10780*/  PRMT R8, R0, 0x7610, R8 ;  /* 0x0000761000087816 */ /* 0x000fce0000000008 */
.L_x_442:
[----:B------:R-:W-:Y:S05]  /*10790*/  BSYNC B0 ;  /* 0x0000000000007941 */ /* 0x000fea0003800000 */
.L_x_441:
[----:B------:R0:W-:Y:S01]  /*107a0*/  STG.E.U8 desc[UR36][R16.64], R8 ;  /* 0x0000000810007986 */ /* 0x0001e2000c101124 */
[----:B------:R-:W-:Y:S05]  /*107b0*/  BRA `(.L_x_421) ;  /* 0x0000000400187947 */ /* 0x000fea0003800000 */
.L_x_439:
        /* <DEDUP_REMOVED lines=17> */
.L_x_446:
[----:B------:R-:W-:-:S04]  /*108d0*/  LOP3.LUT R2, R3, 0x80000000, RZ, 0xc0, !PT ;  /* 0x8000000003027812 */ /* 0x000fc800078ec0ff */
[----:B------:R-:W-:-:S04]  /*108e0*/  SHF.R.U32.HI R3, RZ, 0x18, R2 ;  /* 0x00000018ff037819 */ /* 0x000fc80000011602 */
[----:B------:R-:W-:-:S04]  /*108f0*/  LOP3.LUT R0, R0, R3, RZ, 0xfc, !PT ;  /* 0x0000000300007212 */ /* 0x000fc800078efcff */
[----:B------:R-:W-:-:S07]  /*10900*/  PRMT R8, R0, 0x7610, R8 ;  /* 0x0000761000087816 */ /* 0x000fce0000000008 */
.L_x_445:
[----:B------:R-:W-:Y:S05]  /*10910*/  BSYNC B0 ;  /* 0x0000000000007941 */ /* 0x000fea0003800000 */
.L_x_444:
[----:B------:R0:W-:Y:S01]  /*10920*/  STG.E.U8 desc[UR36][R16.64], R8 ;  /* 0x0000000810007986 */ /* 0x0001e2000c101124 */
[----:B------:R-:W-:Y:S05]  /*10930*/  BRA `(.L_x_421) ;  /* 0x0000000000b87947 */ /* 0x000fea0003800000 */
.L_x_438:
        /* <DEDUP_REMOVED lines=22> */
.L_x_420:
        /* <DEDUP_REMOVED lines=16> */
.L_x_449:
[----:B------:R-:W-:Y:S05]  /*10ba0*/  BRA `(.L_x_421) ;  /* 0x00000000001c7947 */ /* 0x000fea0003800000 */
.L_x_448:
[----:B------:R-:W-:-:S06]  /*10bb0*/  HADD2.F32 R3, -RZ, R3.H0_H0 ;  /* 0x20000003ff037230 */ /* 0x000fcc0000004100 */
[----:B------:R-:W0:Y:S02]  /*10bc0*/  F2I.U64.TRUNC R2, R3 ;  /* 0x0000000300027311 */ /* 0x000e24000020d800 */
[----:B0-----:R0:W-:Y:S01]  /*10bd0*/  STG.E.64 desc[UR36][R16.64], R2 ;  /* 0x0000000210007986 */ /* 0x0011e2000c101b24 */
[----:B------:R-:W-:Y:S05]  /*10be0*/  BRA `(.L_x_421) ;  /* 0x00000000000c7947 */ /* 0x000fea0003800000 */
.L_x_447:
[----:B------:R-:W-:-:S06]  /*10bf0*/  HADD2.F32 R3, -RZ, R3.H0_H0 ;  /* 0x20000003ff037230 */ /* 0x000fcc0000004100 */
[----:B------:R-:W0:Y:S02]  /*10c00*/  F2I.FTZ.U32.TRUNC.NTZ R3, R3 ;  /* 0x0000000300037305 */ /* 0x000e24000021f000 */
[----:B0-----:R0:W-:Y:S02]  /*10c10*/  STG.E desc[UR36][R16.64], R3 ;  /* 0x0000000310007986 */ /* 0x0011e4000c101924 */
.L_x_421:
[----:B------:R-:W-:-:S07]  /*10c20*/  VIADD R19, R19, 0x80 ;  /* 0x0000008013137836 */ /* 0x000fce0000000000 */
.L_x_315:
[----:B------:R-:W-:Y:S05]  /*10c30*/  BSYNC B6 ;  /* 0x0000000000067941 */ /* 0x000fea0003800000 */
.L_x_314:
[----:B------:R-:W-:Y:S02]  /*10c40*/  ULDC UR4, c[0x0][0x210] ;  /* 0x0000840000047ab9 */ /* 0x000fe40000000800 */
[----:B------:R-:W-:-:S13]  /*10c50*/  ISETP.GE.AND P0, PT, R19, UR4, PT ;  /* 0x0000000413007c0c */ /* 0x000fda000bf06270 */
[----:B------:R-:W-:Y:S05]  /*10c60*/  @P0 EXIT ;  /* 0x000000000000094d */ /* 0x000fea0003800000 */
[----:B01----:R-:W0:Y:S01]  /*10c70*/  LDC R6, c[0x0][0x218] ;  /* 0x00008600ff067b82 */ /* 0x003e220000000800 */
[----:B------:R-:W-:Y:S02]  /*10c80*/  IMAD.MOV.U32 R18, RZ, RZ, RZ ;  /* 0x000000ffff127224 */ /* 0x000fe400078e00ff */
[----:B------:R-:W-:Y:S02]  /*10c90*/  IMAD.MOV.U32 R22, RZ, RZ, RZ ;  /* 0x000000ffff167224 */ /* 0x000fe400078e00ff */
[----:B----4-:R-:W-:Y:S02]  /*10ca0*/  IMAD.MOV.U32 R0, RZ, RZ, RZ ;  /* 0x000000ffff007224 */ /* 0x010fe400078e00ff */
[----:B--23--:R-:W-:Y:S01]  /*10cb0*/  IMAD.MOV.U32 R16, RZ, RZ, RZ ;  /* 0x000000ffff107224 */ /* 0x00cfe200078e00ff */
        /* <DEDUP_REMOVED lines=375> */
.L_x_450:
        /* <DEDUP_REMOVED lines=23> */
.L_x_454:
[----:B------:R-:W2:Y:S02]  /*125a0*/  LDG.E.U8 R2, desc[UR36][R2.64] ;  /* 0x0000002402027981 */ /* 0x000ea4000c1e1100 */
[----:B--2---:R-:W-:-:S04]  /*125b0*/  I2FP.F32.U32 R0, R2 ;  /* 0x0000000200007245 */ /* 0x004fc80000201000 */
[----:B------:R-:W-:-:S04]  /*125c0*/  F2FP.F16.F32.PACK_AB R0, RZ, R0 ;  /* 0x00000000ff00723e */ /* 0x000fc800000000ff */
[----:B------:R-:W-:Y:S01]  /*125d0*/  PRMT R19, R0, 0x7610, R19 ;  /* 0x0000761000137816 */ /* 0x000fe20000000013 */
[----:B------:R-:W-:Y:S06]  /*125e0*/  BRA `(.L_x_456) ;  /* 0x0000000c00bc7947 */ /* 0x000fec0003800000 */
.L_x_453:
        /* <DEDUP_REMOVED lines=11> */
.L_x_458:
[----:B------:R-:W2:Y:S02]  /*126a0*/  LDG.E R2, desc[UR36][R2.64] ;  /* 0x0000002402027981 */ /* 0x000ea4000c1e1900 */
[----:B--2---:R-:W-:-:S04]  /*126b0*/  I2FP.F32.S32 R0, R2 ;  /* 0x0000000200007245 */ /* 0x004fc80000201400 */
[----:B------:R-:W-:-:S04]  /*126c0*/  F2FP.F16.F32.PACK_AB R0, RZ, R0 ;  /* 0x00000000ff00723e */ /* 0x000fc800000000ff */
[----:B------:R-:W-:Y:S01]  /*126d0*/  PRMT R19, R0, 0x7610, R19 ;  /* 0x0000761000137816 */ /* 0x000fe20000000013 */
[----:B------:R-:W-:Y:S06]  /*126e0*/  BRA `(.L_x_456) ;  /* 0x0000000c007c7947 */ /* 0x000fec0003800000 */
.L_x_457:
[----:B------:R-:W2:Y:S02]  /*126f0*/  LDG.E.U16 R2, desc[UR36][R2.64] ;  /* 0x0000002402027981 */ /* 0x000ea4000c1e1500 */
[----:B--2---:R-:W0:Y:S02]  /*12700*/  I2F.S16 R0, R2 ;  /* 0x0000000200007306 */ /* 0x004e240000101400 */
[----:B0-----:R-:W-:-:S04]  /*12710*/  F2FP.F16.F32.PACK_AB R0, RZ, R0 ;  /* 0x00000000ff00723e */ /* 0x001fc800000000ff */
[----:B------:R-:W-:Y:S01]  /*12720*/  PRMT R19, R0, 0x7610, R19 ;  /* 0x0000761000137816 */ /* 0x000fe20000000013 */
[----:B------:R-:W-:Y:S06]  /*12730*/  BRA `(.L_x_456) ;  /* 0x0000000c00687947 */ /* 0x000fec0003800000 */
.L_x_452:
        /* <DEDUP_REMOVED lines=9> */
.L_x_460:
[----:B------:R0:W5:Y:S01]  /*127d0*/  LDG.E.U16 R19, desc[UR36][R2.64] ;  /* 0x0000002402137981 */ /* 0x000162000c1e1500 */
[----:B------:R-:W-:Y:S05]  /*127e0*/  BRA `(.L_x_456) ;  /* 0x0000000c003c7947 */ /* 0x000fea0003800000 */
.L_x_459:
        /* <DEDUP_REMOVED lines=9> */
.L_x_462:
[----:B------:R1:W5:Y:S01]  /*12880*/  LDG.E.U16 R19, desc[UR36][R2.64] ;  /* 0x0000002402137981 */ /* 0x000362000c1e1500 */
[----:B------:R-:W-:Y:S05]  /*12890*/  BRA `(.L_x_456) ;  /* 0x0000000c00107947 */ /* 0x000fea0003800000 */
.L_x_461:
        /* <DEDUP_REMOVED lines=9> */
.L_x_451:
        /* <DEDUP_REMOVED lines=14> */
.L_x_465:
        /* <DEDUP_REMOVED lines=9> */
.L_x_464:
        /* <DEDUP_REMOVED lines=28> */
.L_x_467:
        /* <DEDUP_REMOVED lines=15> */
.L_x_466:
[----:B------:R-:W2:Y:S02]  /*12d50*/  LDG.E.U16 R0, desc[UR36][R2.64] ;  /* 0x0000002402007981 */ /* 0x000ea4000c1e1500 */
[----:B--2---:R-:W-:-:S05]  /*12d60*/  IMAD.U32 R0, R0, 0x10000, RZ ;  /* 0x0001000000007824 */ /* 0x004fca00078e00ff */
[----:B------:R-:W-:-:S04]  /*12d70*/  F2FP.F16.F32.PACK_AB R0, RZ, R0 ;  /* 0x00000000ff00723e */ /* 0x000fc800000000ff */
[----:B------:R-:W-:Y:S01]  /*12d80*/  PRMT R19, R0, 0x7610, R19 ;  /* 0x0000761000137816 */ /* 0x000fe20000000013 */
[----:B------:R-:W-:Y:S06]  /*12d90*/  BRA `(.L_x_456) ;  /* 0x0000000400d07947 */ /* 0x000fec0003800000 */
.L_x_463:
        /* <DEDUP_REMOVED lines=13> */
.L_x_470:
        /* <DEDUP_REMOVED lines=21> */
.L_x_474:
[----:B------:R-:W-:Y:S05]  /*12fc0*/  BSYNC B1 ;  /* 0x0000000000017941 */ /* 0x000fea0003800000 */
.L_x_473:
[----:B------:R-:W-:Y:S01]  /*12fd0*/  LEA R3, R0, 0x3b800000, 0x17 ;  /* 0x3b80000000037811 */ /* 0x000fe200078eb8ff */
[----:B------:R-:W-:-:S05]  /*12fe0*/  IMAD.SHL.U32 R0, R2, 0x100000, RZ ;  /* 0x0010000002007824 */ /* 0x000fca00078e00ff */
[----:B------:R-:W-:-:S07]  /*12ff0*/  LOP3.LUT R0, R3, R0, R4, 0xfe, !PT ;  /* 0x0000000003007212 */ /* 0x000fce00078efe04 */
.L_x_472:
[----:B------:R-:W-:Y:S05]  /*13000*/  BSYNC B0 ;  /* 0x0000000000007941 */ /* 0x000fea0003800000 */
.L_x_471:
[----:B------:R-:W-:-:S04]  /*13010*/  F2FP.F16.F32.PACK_AB R0, RZ, R0 ;  /* 0x00000000ff00723e */ /* 0x000fc800000000ff */
[----:B------:R-:W-:Y:S01]  /*13020*/  PRMT R19, R0, 0x7610, R19 ;  /* 0x0000761000137816 */ /* 0x000fe20000000013 */
[----:B------:R-:W-:Y:S06]  /*13030*/  BRA `(.L_x_456) ;  /* 0x0000000400287947 */ /* 0x000fec0003800000 */
.L_x_469:
        /* <DEDUP_REMOVED lines=21> */
.L_x_478:
[----:B------:R-:W-:Y:S05]  /*13190*/  BSYNC B1 ;  /* 0x0000000000017941 */ /* 0x000fea0003800000 */
.L_x_477:
[----:B------:R-:W-:Y:S01]  /*131a0*/  LEA R3, R0, 0x37800000, 0x17 ;  /* 0x3780000000037811 */ /* 0x000fe200078eb8ff */
[----:B------:R-:W-:-:S05]  /*131b0*/  IMAD.SHL.U32 R0, R2, 0x200000, RZ ;  /* 0x0020000002007824 */ /* 0x000fca00078e00ff */
[----:B------:R-:W-:-:S07]  /*131c0*/  LOP3.LUT R0, R3, R0, R4, 0xfe, !PT ;  /* 0x0000000003007212 */ /* 0x000fce00078efe04 */
.L_x_476:
[----:B------:R-:W-:Y:S05]  /*131d0*/  BSYNC B0 ;  /* 0x0000000000007941 */ /* 0x000fea0003800000 */
.L_x_475:
[----:B------:R-:W-:-:S04]  /*131e0*/  F2FP.F16.F32.PACK_AB R0, RZ, R0 ;  /* 0x00000000ff00723e */ /* 0x000fc800000000ff */
[----:B------:R-:W-:Y:S01]  /*131f0*/  PRMT R19, R0, 0x7610, R19 ;  /* 0x0000761000137816 */ /* 0x000fe20000000013 */
[----:B------:R-:W-:Y:S06]  /*13200*/  BRA `(.L_x_456) ;  /* 0x0000000000b47947 */ /* 0x000fec0003800000 */
.L_x_468:
        /* <DEDUP_REMOVED lines=14> */
.L_x_482:
[----:B------:R-:W-:Y:S05]  /*132f0*/  BSYNC B0 ;  /* 0x0000000000007941 */ /* 0x000fea0003800000 */
.L_x_481:
[----:B------:R-:W-:-:S04]  /*13300*/  F2FP.F16.F32.PACK_AB R0, RZ, R0 ;  /* 0x00000000ff00723e */ /* 0x000fc800000000ff */
[----:B------:R-:W-:Y:S01]  /*13310*/  PRMT R19, R0, 0x7610, R19 ;  /* 0x0000761000137816 */ /* 0x000fe20000000013 */
[----:B------:R-:W-:Y:S06]  /*13320*/  BRA `(.L_x_456) ;  /* 0x00000000006c7947 */ /* 0x000fec0003800000 */
.L_x_455:
        /* <DEDUP_REMOVED lines=16> */
.L_x_483:
[----:B------:R-:W-:Y:S01]  /*13430*/  PRMT R19, RZ, 0x7610, R19 ;  /* 0x00007610ff137816 */ /* 0x000fe20000000013 */
[----:B------:R-:W-:Y:S06]  /*13440*/  BRA `(.L_x_456) ;  /* 0x0000000000247947 */ /* 0x000fec0003800000 */
.L_x_480:
[----:B------:R-:W2:Y:S02]  /*13450*/  LDG.E.64 R2, desc[UR36][R2.64] ;  /* 0x0000002402027981 */ /* 0x000ea4000c1e1b00 */
[----:B--2---:R-:W0:Y:S02]  /*13460*/  I2F.U64 R0, R2 ;  /* 0x0000000200007312 */ /* 0x004e240000301000 */
[----:B0-----:R-:W-:-:S04]  /*13470*/  F2FP.F16.F32.PACK_AB R0, RZ, R0 ;  /* 0x00000000ff00723e */ /* 0x001fc800000000ff */
[----:B------:R-:W-:Y:S01]  /*13480*/  PRMT R19, R0, 0x7610, R19 ;  /* 0x0000761000137816 */ /* 0x000fe20000000013 */
[----:B------:R-:W-:Y:S06]  /*13490*/  BRA `(.L_x_456) ;  /* 0x0000000000107947 */ /* 0x000fec0003800000 */
.L_x_479:
[----:B------:R-:W2:Y:S02]  /*134a0*/  LDG.E R2, desc[UR36][R2.64] ;  /* 0x0000002402027981 */ /* 0x000ea4000c1e1900 */
[----:B--2---:R-:W-:-:S04]  /*134b0*/  I2FP.F32.U32 R0, R2 ;  /* 0x0000000200007245 */ /* 0x004fc80000201000 */
[----:B------:R-:W-:-:S04]  /*134c0*/  F2FP.F16.F32.PACK_AB R0, RZ, R0 ;  /* 0x00000000ff00723e */ /* 0x000fc800000000ff */
[----:B------:R-:W-:-:S07]  /*134d0*/  PRMT R19, R0, 0x7610, R19 ;  /* 0x0000761000137816 */ /* 0x000fce0000000013 */
.L_x_456:
        /* <DEDUP_REMOVED lines=20> */
.L_x_487:
[----:B------:R-:W2:Y:S02]  /*13620*/  LDG.E.U8 R2, desc[UR36][R2.64] ;  /* 0x0000002402027981 */ /* 0x000ea4000c1e1100 */
[----:B--2---:R-:W-:-:S04]  /*13630*/  I2FP.F32.U32 R0, R2 ;  /* 0x0000000200007245 */ /* 0x004fc80000201000 */
[----:B------:R-:W-:-:S04]  /*13640*/  F2FP.F16.F32.PACK_AB R0, RZ, R0 ;  /* 0x00000000ff00723e */ /* 0x000fc800000000ff */
[----:B------:R-:W-:Y:S01]  /*13650*/  PRMT R22, R0, 0x7610, R22 ;  /* 0x0000761000167816 */ /* 0x000fe20000000016 */
[----:B------:R-:W-:Y:S06]  /*13660*/  BRA `(.L_x_489) ;  /* 0x0000000c00bc7947 */ /* 0x000fec0003800000 */
.L_x_486:
        /* <DEDUP_REMOVED lines=11> */
.L_x_491:
[----:B------:R-:W2:Y:S02]  /*13720*/  LDG.E R2, desc[UR36][R2.64] ;  /* 0x0000002402027981 */ /* 0x000ea4000c1e1900 */
[----:B--2---:R-:W-:-:S04]  /*13730*/  I2FP.F32.S32 R0, R2 ;  /* 0x0000000200007245 */ /* 0x004fc80000201400 */
[----:B------:R-:W-:-:S04]  /*13740*/  F2FP.F16.F32.PACK_AB R0, RZ, R0 ;  /* 0x00000000ff00723e */ /* 0x000fc800000000ff */
[----:B------:R-:W-:Y:S01]  /*13750*/  PRMT R22, R0, 0x7610, R22 ;  /* 0x0000761000167816 */ /* 0x000fe20000000016 */
[----:B------:R-:W-:Y:S06]  /*13760*/  BRA `(.L_x_489) ;  /* 0x0000000c007c7947 */ /* 0x000fec0003800000 */
.L_x_490:
[----:B------:R-:W2:Y:S02]  /*13770*/  LDG.E.U16 R2, desc[UR36][R2.64] ;  /* 0x0000002402027981 */ /* 0x000ea4000c1e1500 */
[----:B--2---:R-:W0:Y:S02]  /*13780*/  I2F.S16 R0, R2 ;  /* 0x0000000200007306 */ /* 0x004e240000101400 */
[----:B0-----:R-:W-:-:S04]  /*13790*/  F2FP.F16.F32.PACK_AB R0, RZ, R0 ;  /* 0x00000000ff00723e */ /* 0x001fc800000000ff */
[----:B------:R-:W-:Y:S01]  /*137a0*/  PRMT R22, R0, 0x7610, R22 ;  /* 0x0000761000167816 */ /* 0x000fe20000000016 */
[----:B------:R-:W-:Y:S06]  /*137b0*/  BRA `(.L_x_489) ;  /* 0x0000000c00687947 */ /* 0x000fec0003800000 */
.L_x_485:
        /* <DEDUP_REMOVED lines=9> */
.L_x_493:
[----:B------:R0:W5:Y:S01]  /*13850*/  LDG.E.U16 R22, desc[UR36][R2.64] ;  /* 0x0000002402167981 */ /* 0x000162000c1e1500 */
[----:B------:R-:W-:Y:S05]  /*13860*/  BRA `(.L_x_489) ;  /* 0x0000000c003c7947 */ /* 0x000fea0003800000 */
.L_x_492:
        /* <DEDUP_REMOVED lines=9> */
.L_x_495:
[----:B------:R1:W5:Y:S01]  /*13900*/  LDG.E.U16 R22, desc[UR36][R2.64] ;  /* 0x0000002402167981 */ /* 0x000362000c1e1500 */
[----:B------:R-:W-:Y:S05]  /*13910*/  BRA `(.L_x_489) ;  /* 0x0000000c00107947 */ /* 0x000fea0003800000 */
.L_x_494:
        /* <DEDUP_REMOVED lines=9> */
.L_x_484:
        /* <DEDUP_REMOVED lines=14> */
.L_x_498:
        /* <DEDUP_REMOVED lines=9> */
.L_x_497:
        /* <DEDUP_REMOVED lines=28> */
.L_x_500:
        /* <DEDUP_REMOVED lines=15> */
.L_x_499:
[----:B------:R-:W2:Y:S02]  /*13dd0*/  LDG.E.U16 R0, desc[UR36][R2.64] ;  /* 0x0000002402007981 */ /* 0x000ea4000c1e1500 */
[----:B--2---:R-:W-:-:S05]  /*13de0*/  IMAD.U32 R0, R0, 0x10000, RZ ;  /* 0x0001000000007824 */ /* 0x004fca00078e00ff */
[----:B------:R-:W-:-:S04]  /*13df0*/  F2FP.F16.F32.PACK_AB R0, RZ, R0 ;  /* 0x00000000ff00723e */ /* 0x000fc800000000ff */
[----:B------:R-:W-:Y:S01]  /*13e00*/  PRMT R22, R0, 0x7610, R22 ;  /* 0x0000761000167816 */ /* 0x000fe20000000016 */
[----:B------:R-:W-:Y:S06]  /*13e10*/  BRA `(.L_x_489) ;  /* 0x0000000400d07947 */ /* 0x000fec0003800000 */
.L_x_496:
        /* <DEDUP_REMOVED lines=13> */
.L_x_503:
        /* <DEDUP_REMOVED lines=21> */
.L_x_507:
[----:B------:R-:W-:Y:S05]  /*14040*/  BSYNC B1 ;  /* 0x0000000000017941 */ /* 0x000fea0003800000 */
.L_x_506:
[----:B------:R-:W-:Y:S01]  /*14050*/  LEA R3, R0, 0x3b800000, 0x17 ;  /* 0x3b80000000037811 */ /* 0x000fe200078eb8ff */
[----:B------:R-:W-:-:S05]  /*14060*/  IMAD.SHL.U32 R0, R2, 0x100000, RZ ;  /* 0x0010000002007824 */ /* 0x000fca00078e00ff */
[----:B------:R-:W-:-:S07]  /*14070*/  LOP3.LUT R0, R3, R0, R4, 0xfe, !PT ;  /* 0x0000000003007212 */ /* 0x000fce00078efe04 */
.L_x_505:
[----:B------:R-:W-:Y:S05]  /*14080*/  BSYNC B0 ;  /* 0x0000000000007941 */ /* 0x000fea0003800000 */
.L_x_504:
[----:B------:R-:W-:-:S04]  /*14090*/  F2FP.F16.F32.PACK_AB R0, RZ, R0 ;  /* 0x00000000ff00723e */ /* 0x000fc800000000ff */
[----:B------:R-:W-:Y:S01]  /*140a0*/  PRMT R22, R0, 0x7610, R22 ;  /* 0x0000761000167816 */ /* 0x000fe20000000016 */
[----:B------:R-:W-:Y:S06]  /*140b0*/  BRA `(.L_x_489) ;  /* 0x0000000400287947 */ /* 0x000fec0003800000 */
.L_x_502:
        /* <DEDUP_REMOVED lines=21> */
.L_x_511:
[----:B------:R-:W-:Y:S05]  /*14210*/  BSYNC B1 ;  /* 0x0000000000017941 */ /* 0x000fea0003800000 */
.L_x_510:
[----:B------:R-:W-:Y:S01]  /*14220*/  LEA R3, R0, 0x37800000, 0x17 ;  /* 0x3780000000037811 */ /* 0x000fe200078eb8ff */
[----:B------:R-:W-:-:S05]  /*14230*/  IMAD.SHL.U32 R0, R2, 0x200000, RZ ;  /* 0x0020000002007824 */ /* 0x000fca00078e00ff */
[----:B------:R-:W-:-:S07]  /*14240*/  LOP3.LUT R0, R3, R0, R4, 0xfe, !PT ;  /* 0x0000000003007212 */ /* 0x000fce00078efe04 */
.L_x_509:
[----:B------:R-:W-:Y:S05]  /*14250*/  BSYNC B0 ;  /* 0x0000000000007941 */ /* 0x000fea0003800000 */
.L_x_508:
[----:B------:R-:W-:-:S04]  /*14260*/  F2FP.F16.F32.PACK_AB R0, RZ, R0 ;  /* 0x00000000ff00723e */ /* 0x000fc800000000ff */
[----:B------:R-:W-:Y:S01]  /*14270*/  PRMT R22, R0, 0x7610, R22 ;  /* 0x0000761000167816 */ /* 0x000fe20000000016 */
[----:B------:R-:W-:Y:S06]  /*14280*/  BRA `(.L_x_489) ;  /* 0x0000000000b47947 */ /* 0x000fec0003800000 */
.L_x_501:
        /* <DEDUP_REMOVED lines=14> */
.L_x_515:
[----:B------:R-:W-:Y:S05]  /*14370*/  BSYNC B0 ;  /* 0x0000000000007941 */ /* 0x000fea0003800000 */
.L_x_514:
[----:B------:R-:W-:-:S04]  /*14380*/  F2FP.F16.F32.PACK_AB R0, RZ, R0 ;  /* 0x00000000ff00723e */ /* 0x000fc800000000ff */
[----:B------:R-:W-:Y:S01]  /*14390*/  PRMT R22, R0, 0x7610, R22 ;  /* 0x0000761000167816 */ /* 0x000fe20000000016 */
[----:B------:R-:W-:Y:S06]  /*143a0*/  BRA `(.L_x_489) ;  /* 0x00000000006c7947 */ /* 0x000fec0003800000 */
.L_x_488:
        /* <DEDUP_REMOVED lines=16> */
.L_x_516:
[----:B------:R-:W-:Y:S01]  /*144b0*/  PRMT R22, RZ, 0x7610, R22 ;  /* 0x00007610ff167816 */ /* 0x000fe20000000016 */
[----:B------:R-:W-:Y:S06]  /*144c0*/  BRA `(.L_x_489) ;  /* 0x0000000000247947 */ /* 0x000fec0003800000 */
.L_x_513:
[----:B------:R-:W2:Y:S02]  /*144d0*/  LDG.E.64 R2, desc[UR36][R2.64] ;  /* 0x0000002402027981 */ /* 0x000ea4000c1e1b00 */
[----:B--2---:R-:W0:Y:S02]  /*144e0*/  I2F.U64 R0, R2 ;  /* 0x0000000200007312 */ /* 0x004e240000301000 */
[----:B0-----:R-:W-:-:S04]  /*144f0*/  F2FP.F16.F32.PACK_AB R0, RZ, R0 ;  /* 0x00000000ff00723e */ /* 0x001fc800000000ff */
[----:B------:R-:W-:Y:S01]  /*14500*/  PRMT R22, R0, 0x7610, R22 ;  /* 0x0000761000167816 */ /* 0x000fe20000000016 */
[----:B------:R-:W-:Y:S06]  /*14510*/  BRA `(.L_x_489) ;  /* 0x0000000000107947 */ /* 0x000fec0003800000 */
.L_x_512:
[----:B------:R-:W2:Y:S02]  /*14520*/  LDG.E R2, desc[UR36][R2.64] ;  /* 0x0000002402027981 */ /* 0x000ea4000c1e1900 */
[----:B--2---:R-:W-:-:S04]  /*14530*/  I2FP.F32.U32 R0, R2 ;  /* 0x0000000200007245 */ /* 0x004fc80000201000 */
[----:B------:R-:W-:-:S04]  /*14540*/  F2FP.F16.F32.PACK_AB R0, RZ, R0 ;  /* 0x00000000ff00723e */ /* 0x000fc800000000ff */
[----:B------:R-:W-:-:S07]  /*14550*/  PRMT R22, R0, 0x7610, R22 ;  /* 0x0000761000167816 */ /* 0x000fce0000000016 */
.L_x_489:
        /* <DEDUP_REMOVED lines=19> */
.L_x_520:
[----:B------:R-:W2:Y:S02]  /*14690*/  LDG.E.U8 R2, desc[UR36][R2.64] ;  /* 0x0000002402027981 */ /* 0x000ea4000c1e1100 */
[----:B--2---:R-:W-:-:S04]  /*146a0*/  I2FP.F32.U32 R0, R2 ;  /* 0x0000000200007245 */ /* 0x004fc80000201000 */
[----:B------:R-:W-:Y:S01]  /*146b0*/  F2FP.F16.F32.PACK_AB R0, RZ, R0 ;  /* 0x00000000ff00723e */ /* 0x000fe200000000ff */
[----:B------:R-:W-:Y:S06]  /*146c0*/  BRA `(.L_x_522) ;  /* 0x0000000c00887947 */ /* 0x000fec0003800000 */
.L_x_519:
        /* <DEDUP_REMOVED lines=10> */
.L_x_524:
[----:B------:R-:W2:Y:S02]  /*14770*/  LDG.E R2, desc[UR36][R2.64] ;  /* 0x0000002402027981 */ /* 0x000ea4000c1e1900 */
[----:B--2---:R-:W-:-:S04]  /*14780*/  I2FP.F32.S32 R0, R2 ;  /* 0x0000000200007245 */ /* 0x004fc80000201400 */
[----:B------:R-:W-:Y:S01]  /*14790*/  F2FP.F16.F32.PACK_AB R0, RZ, R0 ;  /* 0x00000000ff00723e */ /* 0x000fe200000000ff */
[----:B------:R-:W-:Y:S06]  /*147a0*/  BRA `(.L_x_522) ;  /* 0x0000000c00507947 */ /* 0x000fec0003800000 */
.L_x_523:
[----:B------:R-:W2:Y:S02]  /*147b0*/  LDG.E.U16 R2, desc[UR36][R2.64] ;  /* 0x0000002402027981 */ /* 0x000ea4000c1e1500 */
[----:B--2---:R-:W0:Y:S02]  /*147c0*/  I2F.S16 R0, R2 ;  /* 0x0000000200007306 */ /* 0x004e240000101400 */
[----:B0-----:R-:W-:Y:S01]  /*147d0*/  F2FP.F16.F32.PACK_AB R0, RZ, R0 ;  /* 0x00000000ff00723e */ /* 0x001fe200000000ff */
[----:B------:R-:W-:Y:S06]  /*147e0*/  BRA `(.L_x_522) ;  /* 0x0000000c00407947 */ /* 0x000fec0003800000 */
.L_x_518:
        /* <DEDUP_REMOVED lines=9> */
.L_x_526:
[----:B------:R0:W5:Y:S01]  /*14880*/  LDG.E.U16 R0, desc[UR36][R2.64] ;  /* 0x0000002402007981 */ /* 0x000162000c1e1500 */
[----:B------:R-:W-:Y:S05]  /*14890*/  BRA `(.L_x_522) ;  /* 0x0000000c00147947 */ /* 0x000fea0003800000 */
.L_x_525:
        /* <DEDUP_REMOVED lines=9> */
.L_x_528:
[----:B------:R1:W5:Y:S01]  /*14930*/  LDG.E.U16 R0, desc[UR36][R2.64] ;  /* 0x0000002402007981 */ /* 0x000362000c1e1500 */
[----:B------:R-:W-:Y:S05]  /*14940*/  BRA `(.L_x_522) ;  /* 0x0000000800e87947 */ /* 0x000fea0003800000 */
.L_x_527:
        /* <DEDUP_REMOVED lines=8> */
.L_x_517:
        /* <DEDUP_REMOVED lines=13> */
.L_x_531:
        /* <DEDUP_REMOVED lines=8> */
.L_x_530:
        /* <DEDUP_REMOVED lines=28> */
.L_x_533:
        /* <DEDUP_REMOVED lines=15> */
.L_x_532:
[----:B------:R-:W2:Y:S02]  /*14dd0*/  LDG.E.U16 R0, desc[UR36][R2.64] ;  /* 0x0000002402007981 */ /* 0x000ea4000c1e1500 */
[----:B--2---:R-:W-:-:S05]  /*14de0*/  IMAD.U32 R0, R0, 0x10000, RZ ;  /* 0x0001000000007824 */ /* 0x004fca00078e00ff */
[----:B------:R-:W-:Y:S01]  /*14df0*/  F2FP.F16.F32.PACK_AB R0, RZ, R0 ;  /* 0x00000000ff00723e */ /* 0x000fe200000000ff */
[----:B------:R-:W-:Y:S06]  /*14e00*/  BRA `(.L_x_522) ;  /* 0x0000000400b87947 */ /* 0x000fec0003800000 */
.L_x_529:
        /* <DEDUP_REMOVED lines=12> */
.L_x_536:
        /* <DEDUP_REMOVED lines=21> */
.L_x_540:
[----:B------:R-:W-:Y:S05]  /*15020*/  BSYNC B1 ;  /* 0x0000000000017941 */ /* 0x000fea0003800000 */
.L_x_539:
[----:B------:R-:W-:Y:S01]  /*15030*/  LEA R3, R0, 0x3b800000, 0x17 ;  /* 0x3b80000000037811 */ /* 0x000fe200078eb8ff */
[----:B------:R-:W-:-:S05]  /*15040*/  IMAD.SHL.U32 R0, R2, 0x100000, RZ ;  /* 0x0010000002007824 */ /* 0x000fca00078e00ff */
[----:B------:R-:W-:-:S07]  /*15050*/  LOP3.LUT R0, R3, R0, R4, 0xfe, !PT ;  /* 0x0000000003007212 */ /* 0x000fce00078efe04 */
.L_x_538:
[----:B------:R-:W-:Y:S05]  /*15060*/  BSYNC B0 ;  /* 0x0000000000007941 */ /* 0x000fea0003800000 */
.L_x_537:
[----:B------:R-:W-:Y:S01]  /*15070*/  F2FP.F16.F32.PACK_AB R0, RZ, R0 ;  /* 0x00000000ff00723e */ /* 0x000fe200000000ff */
[----:B------:R-:W-:Y:S06]  /*15080*/  BRA `(.L_x_522) ;  /* 0x0000000400187947 */ /* 0x000fec0003800000 */
.L_x_535:
        /* <DEDUP_REMOVED lines=21> */
.L_x_544:
[----:B------:R-:W-:Y:S05]  /*151e0*/  BSYNC B1 ;  /* 0x0000000000017941 */ /* 0x000fea0003800000 */
.L_x_543:
[----:B------:R-:W-:Y:S01]  /*151f0*/  LEA R3, R0, 0x37800000, 0x17 ;  /* 0x3780000000037811 */ /* 0x000fe200078eb8ff */
[----:B------:R-:W-:-:S05]  /*15200*/  IMAD.SHL.U32 R0, R2, 0x200000, RZ ;  /* 0x0020000002007824 */ /* 0x000fca00078e00ff */
[----:B------:R-:W-:-:S07]  /*15210*/  LOP3.LUT R0, R3, R0, R4, 0xfe, !PT ;  /* 0x0000000003007212 */ /* 0x000fce00078efe04 */
.L_x_542:
[----:B------:R-:W-:Y:S05]  /*15220*/  BSYNC B0 ;  /* 0x0000000000007941 */ /* 0x000fea0003800000 */
.L_x_541:
[----:B------:R-:W-:Y:S01]  /*15230*/  F2FP.F16.F32.PACK_AB R0, RZ, R0 ;  /* 0x00000000ff00723e */ /* 0x000fe200000000ff */
[----:B------:R-:W-:Y:S06]  /*15240*/  BRA `(.L_x_522) ;  /* 0x0000000000a87947 */ /* 0x000fec0003800000 */
.L_x_534:
        /* <DEDUP_REMOVED lines=14> */
.L_x_548:
[----:B------:R-:W-:Y:S05]  /*15330*/  BSYNC B0 ;  /* 0x0000000000007941 */ /* 0x000fea0003800000 */
.L_x_547:
[----:B------:R-:W-:Y:S01]  /*15340*/  F2FP.F16.F32.PACK_AB R0, RZ, R0 ;  /* 0x00000000ff00723e */ /* 0x000fe200000000ff */
[----:B------:R-:W-:Y:S06]  /*15350*/  BRA `(.L_x_522) ;  /* 0x0000000000647947 */ /* 0x000fec0003800000 */
.L_x_521:
        /* <DEDUP_REMOVED lines=16> */
.L_x_549:
[----:B------:R-:W-:Y:S01]  /*15460*/  PRMT R0, RZ, 0x7610, R0 ;  /* 0x00007610ff007816 */ /* 0x000fe20000000000 */
[----:B------:R-:W-:Y:S06]  /*15470*/  BRA `(.L_x_522) ;  /* 0x00000000001c7947 */ /* 0x000fec0003800000 */
.L_x_546:
[----:B------:R-:W2:Y:S02]  /*15480*/  LDG.E.64 R2, desc[UR36][R2.64] ;  /* 0x0000002402027981 */ /* 0x000ea4000c1e1b00 */
[----:B--2---:R-:W0:Y:S02]  /*15490*/  I2F.U64 R0, R2 ;  /* 0x0000000200007312 */ /* 0x004e240000301000 */
[----:B0-----:R-:W-:Y:S01]  /*154a0*/  F2FP.F16.F32.PACK_AB R0, RZ, R0 ;  /* 0x00000000ff00723e */ /* 0x001fe200000000ff */
[----:B------:R-:W-:Y:S06]  /*154b0*/  BRA `(.L_x_522) ;  /* 0x00000000000c7947 */ /* 0x000fec0003800000 */
.L_x_545:
[----:B------:R-:W2:Y:S02]  /*154c0*/  LDG.E R2, desc[UR36][R2.64] ;  /* 0x0000002402027981 */ /* 0x000ea4000c1e1900 */
[----:B--2---:R-:W-:-:S04]  /*154d0*/  I2FP.F32.U32 R0, R2 ;  /* 0x0000000200007245 */ /* 0x004fc80000201000 */
[----:B------:R-:W-:-:S07]  /*154e0*/  F2FP.F16.F32.PACK_AB R0, RZ, R0 ;  /* 0x00000000ff00723e */ /* 0x000fce00000000ff */
.L_x_522:
        /* <DEDUP_REMOVED lines=9> */
[----:B------:R-:W-:Y:S01]  /*15580*/  HADD2.F32 R3, -RZ, R0.H0_H0 ;  /* 0x20000000ff037230 */ /* 0x000fe20000004100 */
[----:B--2---:R-:W-:-:S03]  /*15590*/  PRMT R2, R4, 0x9910, RZ ;  /* 0x0000991004027816 */ /* 0x004fc600000000ff */
        /* <DEDUP_REMOVED lines=20> */
[----:B0-----:R-:W-:Y:S01]  /*156e0*/  STG.E.U8 desc[UR36][R16.64], R3 ;  /* 0x0000000310007986 */ /* 0x001fe2000c101124 */
[----:B------:R-:W-:Y:S05]  /*156f0*/  EXIT ;  /* 0x000000000000794d */ /* 0x000fea0003800000 */
.L_x_553:
[----:B------:R-:W-:-:S06]  /*15700*/  HADD2.F32 R3, -RZ, R0.H0_H0 ;  /* 0x20000000ff037230 */ /* 0x000fcc0000004100 */
[----:B------:R-:W0:Y:S02]  /*15710*/  F2I.S64.TRUNC R2, R3 ;  /* 0x0000000300027311 */ /* 0x000e24000020d900 */
[----:B0-----:R-:W-:Y:S01]  /*15720*/  STG.E.U8 desc[UR36][R16.64], R2 ;  /* 0x0000000210007986 */ /* 0x001fe2000c101124 */
[----:B------:R-:W-:Y:S05]  /*15730*/  EXIT ;  /* 0x000000000000794d */ /* 0x000fea0003800000 */
.L_x_552:
        /* <DEDUP_REMOVED lines=8> */
[----:B0-----:R-:W-:Y:S01]  /*157c0*/  STG.E.64 desc[UR36][R16.64], R2 ;  /* 0x0000000210007986 */ /* 0x001fe2000c101b24 */
[----:B------:R-:W-:Y:S05]  /*157d0*/  EXIT ;  /* 0x000000000000794d */ /* 0x000fea0003800000 */
.L_x_556:
[----:B------:R-:W-:-:S04]  /*157e0*/  HADD2.F32 R0, -RZ, R0.H0_H0 ;  /* 0x20000000ff007230 */ /* 0x000fc80000004100 */
[----:B------:R-:W0:Y:S02]  /*157f0*/  F2I.FTZ.TRUNC.NTZ R3, R0 ;  /* 0x0000000000037305 */ /* 0x000e24000021f100 */
[----:B0-----:R-:W-:Y:S01]  /*15800*/  STG.E desc[UR36][R16.64], R3 ;  /* 0x0000000310007986 */ /* 0x001fe2000c101924 */
[----:B------:R-:W-:Y:S05]  /*15810*/  EXIT ;  /* 0x000000000000794d */ /* 0x000fea0003800000 */
.L_x_555:
[----:B------:R-:W-:-:S04]  /*15820*/  HADD2.F32 R0, -RZ, R0.H0_H0 ;  /* 0x20000000ff007230 */ /* 0x000fc80000004100 */
[----:B------:R-:W0:Y:S02]  /*15830*/  F2I.FTZ.TRUNC.NTZ R3, R0 ;  /* 0x0000000000037305 */ /* 0x000e24000021f100 */
[----:B0-----:R-:W-:Y:S01]  /*15840*/  STG.E.U16 desc[UR36][R16.64], R3 ;  /* 0x0000000310007986 */ /* 0x001fe2000c101524 */
[----:B------:R-:W-:Y:S05]  /*15850*/  EXIT ;  /* 0x000000000000794d */ /* 0x000fea0003800000 */
.L_x_551:
[----:B------:R-:W-:-:S13]  /*15860*/  ISETP.GT.AND P0, PT, R2, 0x6, PT ;  /* 0x000000060200780c */ /* 0x000fda0003f04270 */
[----:B------:R-:W-:Y:S05]  /*15870*/  @P0 BRA `(.L_x_557) ;  /* 0x0000000000240947 */ /* 0x000fea0003800000 */
[----:B------:R-:W-:-:S13]  /*15880*/  ISETP.NE.AND P0, PT, R2, 0x5, PT ;  /* 0x000000050200780c */ /* 0x000fda0003f05270 */
[----:B------:R-:W-:Y:S05]  /*15890*/  @!P0 BRA `(.L_x_558) ;  /* 0x0000000000148947 */ /* 0x000fea0003800000 */
[----:B------:R-:W-:-:S13]  /*158a0*/  ISETP.NE.AND P0, PT, R2, 0x6, PT ;  /* 0x000000060200780c */ /* 0x000fda0003f05270 */
[----:B------:R-:W-:Y:S05]  /*158b0*/  @P0 BRA `(.L_x_554) ;  /* 0x0000000800c40947 */ /* 0x000fea0003800000 */
[----:B------:R-:W-:-:S05]  /*158c0*/  HADD2.F32 R3, -RZ, R0.H0_H0 ;  /* 0x20000000ff037230 */ /* 0x000fca0000004100 */
[----:B------:R-:W-:Y:S01]  /*158d0*/  STG.E desc[UR36][R16.64], R3 ;  /* 0x0000000310007986 */ /* 0x000fe2000c101924 */
[----:B------:R-:W-:Y:S05]  /*158e0*/  EXIT ;  /* 0x000000000000794d */ /* 0x000fea0003800000 */
.L_x_558:
[----:B------:R-:W-:Y:S01]  /*158f0*/  STG.E.U16 desc[UR36][R16.64], R0 ;  /* 0x0000000010007986 */ /* 0x000fe2000c101524 */
[----:B------:R-:W-:Y:S05]  /*15900*/  EXIT ;  /* 0x000000000000794d */ /* 0x000fea0003800000 */
.L_x_557:
        /* <DEDUP_REMOVED lines=8> */
[----:B------:R-:W-:Y:S01]  /*15990*/  STG.E.64 desc[UR36][R16.64], R2 ;  /* 0x0000000210007986 */ /* 0x000fe2000c101b24 */
[----:B------:R-:W-:Y:S05]  /*159a0*/  EXIT ;  /* 0x000000000000794d */ /* 0x000fea0003800000 */
.L_x_560:
[----:B------:R-:W-:-:S05]  /*159b0*/  HADD2.F32 R0, -RZ, R0.H0_H0 ;  /* 0x20000000ff007230 */ /* 0x000fca0000004100 */
[----:B------:R-:W-:-:S04]  /*159c0*/  F2FP.F16.F32.PACK_AB R0, RZ, R0 ;  /* 0x00000000ff00723e */ /* 0x000fc800000000ff */
[----:B------:R-:W-:-:S05]  /*159d0*/  PRMT R0, R0, 0x5410, RZ ;  /* 0x0000541000007816 */ /* 0x000fca00000000ff */
[----:B------:R-:W-:Y:S01]  /*159e0*/  STG.E desc[UR36][R16.64], R0 ;  /* 0x0000000010007986 */ /* 0x000fe2000c101924 */
[----:B------:R-:W-:Y:S05]  /*159f0*/  EXIT ;  /* 0x000000000000794d */ /* 0x000fea0003800000 */
.L_x_559:
[----:B------:R-:W-:-:S05]  /*15a00*/  HADD2.F32 R2, -RZ, R0.H0_H0 ;  /* 0x20000000ff027230 */ /* 0x000fca0000004100 */
[----:B------:R-:W-:-:S06]  /*15a10*/  FMUL.FTZ R2, R2, 1 ;  /* 0x3f80000002027820 */ /* 0x000fcc0000410000 */
[----:B------:R-:W0:Y:S02]  /*15a20*/  F2F.F64.F32 R2, R2 ;  /* 0x0000000200027310 */ /* 0x000e240000201800 */
[----:B0-----:R-:W-:Y:S01]  /*15a30*/  STG.E.64 desc[UR36][R16.64], R2 ;  /* 0x0000000210007986 */ /* 0x001fe2000c101b24 */
[----:B------:R-:W-:Y:S05]  /*15a40*/  EXIT ;  /* 0x000000000000794d */ /* 0x000fea0003800000 */
.L_x_550:
        /* <DEDUP_REMOVED lines=11> */
[----:B------:R-:W-:Y:S01]  /*15b00*/  STG.E.U8 desc[UR36][R16.64], R3 ;  /* 0x0000000310007986 */ /* 0x000fe2000c101124 */
[----:B------:R-:W-:Y:S05]  /*15b10*/  EXIT ;  /* 0x000000000000794d */ /* 0x000fea0003800000 */
.L_x_563:
[----:B------:R-:W-:Y:S01]  /*15b20*/  HADD2.F32 R0, -RZ, R0.H0_H0 ;  /* 0x20000000ff007230 */ /* 0x000fe20000004100 */
[----:B------:R-:W-:-:S04]  /*15b30*/  CS2R R6, SRZ ;  /* 0x0000000000067805 */ /* 0x000fc8000001ff00 */
[----:B------:R-:W-:-:S04]  /*15b40*/  FMUL.FTZ R0, R0, 1 ;  /* 0x3f80000000007820 */ /* 0x000fc80000410000 */
[----:B------:R-:W0:Y:S02]  /*15b50*/  F2F.F64.F32 R4, R0 ;  /* 0x0000000000047310 */ /* 0x000e240000201800 */
[----:B0-----:R-:W-:Y:S01]  /*15b60*/  STG.E.128 desc[UR36][R16.64], R4 ;  /* 0x0000000410007986 */ /* 0x001fe2000c101d24 */
[----:B------:R-:W-:Y:S05]  /*15b70*/  EXIT ;  /* 0x000000000000794d */ /* 0x000fea0003800000 */
.L_x_562:
        /* <DEDUP_REMOVED lines=21> */
.L_x_567:
[----:B------:R-:W-:Y:S05]  /*15cd0*/  BSYNC B0 ;  /* 0x0000000000007941 */ /* 0x000fea0003800000 */
.L_x_566:
[----:B------:R-:W-:-:S05]  /*15ce0*/  LOP3.LUT R3, R0, R3, RZ, 0xfc, !PT ;  /* 0x0000000300037212 */ /* 0x000fca00078efcff */
[----:B------:R-:W-:Y:S01]  /*15cf0*/  STG.E.U8 desc[UR36][R16.64], R3 ;  /* 0x0000000310007986 */ /* 0x000fe2000c101124 */
[----:B------:R-:W-:Y:S05]  /*15d00*/  EXIT ;  /* 0x000000000000794d */ /* 0x000fea0003800000 */
.L_x_565:
        /* <DEDUP_REMOVED lines=13> */
.L_x_569:
[----:B------:R-:W-:Y:S01]  /*15de0*/  IMAD.MOV.U32 R0, RZ, RZ, 0x7f ;  /* 0x0000007fff007424 */ /* 0x000fe200078e00ff */
[----:B------:R-:W-:-:S04]  /*15df0*/  ISETP.GT.U32.AND P0, PT, R2, 0x7f800000, PT ;  /* 0x7f8000000200780c */ /* 0x000fc80003f04070 */
[----:B------:R-:W-:-:S09]  /*15e00*/  SEL R0, R0, 0x7c, P0 ;  /* 0x0000007c00007807 */ /* 0x000fd20000000000 */
.L_x_570:
[----:B------:R-:W-:Y:S05]  /*15e10*/  BSYNC B0 ;  /* 0x0000000000007941 */ /* 0x000fea0003800000 */
.L_x_568:
[----:B------:R-:W-:-:S04]  /*15e20*/  LOP3.LUT R2, R3, 0x80000000, RZ, 0xc0, !PT ;  /* 0x8000000003027812 */ /* 0x000fc800078ec0ff */
[----:B------:R-:W-:-:S04]  /*15e30*/  SHF.R.U32.HI R3, RZ, 0x18, R2 ;  /* 0x00000018ff037819 */ /* 0x000fc80000011602 */
[----:B------:R-:W-:-:S05]  /*15e40*/  LOP3.LUT R3, R0, R3, RZ, 0xfc, !PT ;  /* 0x0000000300037212 */ /* 0x000fca00078efcff */
[----:B------:R-:W-:Y:S01]  /*15e50*/  STG.E.U8 desc[UR36][R16.64], R3 ;  /* 0x0000000310007986 */ /* 0x000fe2000c101124 */
[----:B------:R-:W-:Y:S05]  /*15e60*/  EXIT ;  /* 0x000000000000794d */ /* 0x000fea0003800000 */
.L_x_564:
[----:B------:R-:W-:-:S05]  /*15e70*/  HADD2.F32 R0, -RZ, R0.H0_H0 ;  /* 0x20000000ff007230 */ /* 0x000fca0000004100 */
[----:B------:R-:W-:-:S05]  /*15e80*/  F2FP.BF16.F32.PACK_AB R0, RZ, R0 ;  /* 0x00000000ff00723e */ /* 0x000fca00000010ff */
[----:B------:R-:W-:Y:S01]  /*15e90*/  STG.E.U16 desc[UR36][R16.64], R0 ;  /* 0x0000000010007986 */ /* 0x000fe2000c101524 */
[----:B------:R-:W-:Y:S05]  /*15ea0*/  EXIT ;  /* 0x000000000000794d */ /* 0x000fea0003800000 */
.L_x_561:
        /* <DEDUP_REMOVED lines=10> */
[----:B0-----:R-:W-:Y:S01]  /*15f50*/  STG.E.U16 desc[UR36][R16.64], R3 ;  /* 0x0000000310007986 */ /* 0x001fe2000c101524 */
[----:B------:R-:W-:Y:S05]  /*15f60*/  EXIT ;  /* 0x000000000000794d */ /* 0x000fea0003800000 */
.L_x_573:
        /* <DEDUP_REMOVED lines=17> */
.L_x_576:
[----:B------:R-:W-:-:S04]  /*16080*/  LOP3.LUT R2, R3, 0x80000000, RZ, 0xc0, !PT ;  /* 0x8000000003027812 */ /* 0x000fc800078ec0ff */
[----:B------:R-:W-:-:S04]  /*16090*/  SHF.R.U32.HI R3, RZ, 0x18, R2 ;  /* 0x00000018ff037819 */ /* 0x000fc80000011602 */
[----:B------:R-:W-:-:S04]  /*160a0*/  LOP3.LUT R0, R0, R3, RZ, 0xfc, !PT ;  /* 0x0000000300007212 */ /* 0x000fc800078efcff */
[----:B------:R-:W-:-:S07]  /*160b0*/  PRMT R8, R0, 0x7610, R8 ;  /* 0x0000761000087816 */ /* 0x000fce0000000008 */
.L_x_575:
[----:B------:R-:W-:Y:S05]  /*160c0*/  BSYNC B0 ;  /* 0x0000000000007941 */ /* 0x000fea0003800000 */
.L_x_574:
[----:B------:R-:W-:Y:S01]  /*160d0*/  STG.E.U8 desc[UR36][R16.64], R8 ;  /* 0x0000000810007986 */ /* 0x000fe2000c101124 */
[----:B------:R-:W-:Y:S05]  /*160e0*/  EXIT ;  /* 0x000000000000794d */ /* 0x000fea0003800000 */
.L_x_572:
        /* <DEDUP_REMOVED lines=17> */
.L_x_579:
[----:B------:R-:W-:-:S04]  /*16200*/  LOP3.LUT R2, R3, 0x80000000, RZ, 0xc0, !PT ;  /* 0x8000000003027812 */ /* 0x000fc800078ec0ff */
[----:B------:R-:W-:-:S04]  /*16210*/  SHF.R.U32.HI R3, RZ, 0x18, R2 ;  /* 0x00000018ff037819 */ /* 0x000fc80000011602 */
[----:B------:R-:W-:-:S04]  /*16220*/  LOP3.LUT R0, R0, R3, RZ, 0xfc, !PT ;  /* 0x0000000300007212 */ /* 0x000fc800078efcff */
[----:B------:R-:W-:-:S07]  /*16230*/  PRMT R8, R0, 0x7610, R8 ;  /* 0x0000761000087816 */ /* 0x000fce0000000008 */
.L_x_578:
[----:B------:R-:W-:Y:S05]  /*16240*/  BSYNC B0 ;  /* 0x0000000000007941 */ /* 0x000fea0003800000 */
.L_x_577:
[----:B------:R-:W-:Y:S01]  /*16250*/  STG.E.U8 desc[UR36][R16.64], R8 ;  /* 0x0000000810007986 */ /* 0x000fe2000c101124 */
[----:B------:R-:W-:Y:S05]  /*16260*/  EXIT ;  /* 0x000000000000794d */ /* 0x000fea0003800000 */
.L_x_571:
        /* <DEDUP_REMOVED lines=20> */
[----:B------:R-:W-:Y:S01]  /*163b0*/  STG.E.U8 desc[UR36][R16.64], R3 ;  /* 0x0000000310007986 */ /* 0x000fe2000c101124 */
[----:B------:R-:W-:Y:S05]  /*163c0*/  EXIT ;  /* 0x000000000000794d */ /* 0x000fea0003800000 */
.L_x_554:
        /* <DEDUP_REMOVED lines=16> */
.L_x_582:
[----:B------:R-:W-:Y:S05]  /*164d0*/  EXIT ;  /* 0x000000000000794d */ /* 0x000fea0003800000 */
.L_x_581:
[----:B------:R-:W-:-:S06]  /*164e0*/  HADD2.F32 R2, -RZ, R0.H0_H0 ;  /* 0x20000000ff027230 */ /* 0x000fcc0000004100 */
[----:B------:R-:W0:Y:S02]  /*164f0*/  F2I.U64.TRUNC R2, R2 ;  /* 0x0000000200027311 */ /* 0x000e24000020d800 */
[----:B0-----:R-:W-:Y:S01]  /*16500*/  STG.E.64 desc[UR36][R16.64], R2 ;  /* 0x0000000210007986 */ /* 0x001fe2000c101b24 */
[----:B------:R-:W-:Y:S05]  /*16510*/  EXIT ;  /* 0x000000000000794d */ /* 0x000fea0003800000 */
.L_x_580:
[----:B------:R-:W-:-:S04]  /*16520*/  HADD2.F32 R0, -RZ, R0.H0_H0 ;  /* 0x20000000ff007230 */ /* 0x000fc80000004100 */
[----:B------:R-:W0:Y:S02]  /*16530*/  F2I.FTZ.U32.TRUNC.NTZ R3, R0 ;  /* 0x0000000000037305 */ /* 0x000e24000021f000 */
[----:B0-----:R-:W-:Y:S01]  /*16540*/  STG.E desc[UR36][R16.64], R3 ;  /* 0x0000000310007986 */ /* 0x001fe2000c101924 */
[----:B------:R-:W-:Y:S05]  /*16550*/  EXIT ;  /* 0x000000000000794d */ /* 0x000fea0003800000 */
.L_x_583:
        /* <DEDUP_REMOVED lines=10> */
.L_x_24084:


//--------------------- .text._ZN2at6native27unrolled_elementwise_kernelIZZZNS0_54_GLOBAL__N__d8c5977b_16_LinearAlgebra_cu_7dd49032_297216addr_kernel_cudaERNS_14TensorIteratorERKN3c106ScalarES8_ENKUlvE_clEvENKUlvE9_clEvEUlNS5_4HalfESB_SB_E0_St5arrayIPcLm4EELi4E23TrivialOffsetCalculatorILi3EjESG_ILi1EjENS0_6memory12LoadWithCastILi3EEENSJ_13StoreWithCastILi1EEEEEviT_T0_T2_T3_T4_T5_ --------------------------
	.section	.text._ZN2at6native27unrolled_elementwise_kernelIZZZNS0_54_GLOBAL__N__d8c5977b_16_LinearAlgebra_cu_7dd49032_297216addr_kernel_cudaERNS_14TensorIteratorERKN3c106ScalarES8_ENKUlvE_clEvENKUlvE9_clEvEUlNS5_4HalfESB_SB_E0_St5arrayIPcLm4EELi4E23TrivialOffsetCalculatorILi3EjESG_ILi1EjENS0_6memory12LoadWithCastILi3EEENSJ_13StoreWithCastILi1EEEEEviT_T0_T2_T3_T4_T5_,"ax",@progbits
	.align	128
        .global         _ZN2at6native27unrolled_elementwise_kernelIZZZNS0_54_GLOBAL__N__d8c5977b_16_LinearAlgebra_cu_7dd49032_297216addr_kernel_cudaERNS_14TensorIteratorERKN3c106ScalarES8_ENKUlvE_clEvENKUlvE9_clEvEUlNS5_4HalfESB_SB_E0_St5arrayIPcLm4EELi4E23TrivialOffsetCalculatorILi3EjESG_ILi1EjENS0_6memory12LoadWithCastILi3EEENSJ_13StoreWithCastILi1EEEEEviT_T0_T2_T3_T4_T5_
        .type           _ZN2at6native27unrolled_elementwise_kernelIZZZNS0_54_GLOBAL__N__d8c5977b_16_LinearAlgebra_cu_7dd49032_297216addr_kernel_cudaERNS_14TensorIteratorERKN3c106ScalarES8_ENKUlvE_clEvENKUlvE9_clEvEUlNS5_4HalfESB_SB_E0_St5arrayIPcLm4EELi4E23TrivialOffsetCalculatorILi3EjESG_ILi1EjENS0_6memory12LoadWithCastILi3EEENSJ_13StoreWithCastILi1EEEEEviT_T0_T2_T3_T4_T5_,@function
        .size           _ZN2at6native27unrolled_elementwise_kernelIZZZNS0_54_GLOBAL__N__d8c5977b_16_LinearAlgebra_cu_7dd49032_297216addr_kernel_cudaERNS_14TensorIteratorERKN3c106ScalarES8_ENKUlvE_clEvENKUlvE9_clEvEUlNS5_4HalfESB_SB_E0_St5arrayIPcLm4EELi4E23TrivialOffsetCalculatorILi3EjESG_ILi1EjENS0_6memory12LoadWithCastILi3EEENSJ_13StoreWithCastILi1EEEEEviT_T0_T2_T3_T4_T5_,(.L_x_24085 - _ZN2at6native27unrolled_elementwise_kernelIZZZNS0_54_GLOBAL__N__d8c5977b_16_LinearAlgebra_cu_7dd49032_297216addr_kernel_cudaERNS_14TensorIteratorERKN3c106ScalarES8_ENKUlvE_clEvENKUlvE9_clEvEUlNS5_4HalfESB_SB_E0_St5arrayIPcLm4EELi4E23TrivialOffsetCalculatorILi3EjESG_ILi1EjENS0_6memory12LoadWithCastILi3EEENSJ_13StoreWithCastILi1EEEEEviT_T0_T2_T3_T4_T5_)
        .other          _ZN2at6native27unrolled_elementwise_kernelIZZZNS0_54_GLOBAL__N__d8c5977b_16_LinearAlgebra_cu_7dd49032_297216addr_kernel_cudaERNS_14TensorIteratorERKN3c106ScalarES8_ENKUlvE_clEvENKUlvE9_clEvEUlNS5_4HalfESB_SB_E0_St5arrayIPcLm4EELi4E23TrivialOffsetCalculatorILi3EjESG_ILi1EjENS0_6memory12LoadWithCastILi3EEENSJ_13StoreWithCastILi1EEEEEviT_T0_T2_T3_T4_T5_,@"STO_CUDA_ENTRY STV_DEFAULT"
_ZN2at6native27unrolled_elementwise_kernelIZZZNS0_54_GLOBAL__N__d8c5977b_16_LinearAlgebra_cu_7dd49032_297216addr_kernel_cudaERNS_14TensorIteratorERKN3c106ScalarES8_ENKUlvE_clEvENKUlvE9_clEvEUlNS5_4HalfESB_SB_E0_St5arrayIPcLm4EELi4E23TrivialOffsetCalculatorILi3EjESG_ILi1EjENS0_6memory12LoadWithCastILi3EEENSJ_13StoreWithCastILi1EEEEEviT_T0_T2_T3_T4_T5_:
.text._ZN2at6native27unrolled_elementwise_kernelIZZZNS0_54_GLOBAL__N__d8c5977b_16_LinearAlgebra_cu_7dd49032_297216addr_kernel_cudaERNS_14TensorIteratorERKN3c106ScalarES8_ENKUlvE_clEvENKUlvE9_clEvEUlNS5_4HalfESB_SB_E0_St5arrayIPcLm4EELi4E23TrivialOffsetCalculatorILi3EjESG_ILi1EjENS0_6memory12LoadWithCastILi3EEENSJ_13StoreWithCastILi1EEEEEviT_T0_T2_T3_T4_T5_:
[----:B------:R-:W0:Y:S01]  /*0000*/  LDC R1, c[0x0][0x28] ;  /* 0x00000a00ff017b82 */ /* 0x000e220000000800 */
[----:B------:R-:W1:Y:S07]  /*0010*/  S2R R25, SR_CTAID.X ;  /* 0x0000000000197919 */ /* 0x000e6e0000002500 */
[----:B------:R-:W1:Y:S01]  /*0020*/  LDC R0, c[0x0][0x210] ;  /* 0x00008400ff007b82 */ /* 0x000e620000000800 */
[----:B------:R-:W-:Y:S01]  /*0030*/  ULDC.64 UR36, c[0x0][0x208] ;  /* 0x0000820000247ab9 */ /* 0x000fe20000000a00 */
[----:B------:R-:W-:Y:S01]  /*0040*/  BSSY B6, `(.L_x_584) ;  /* 0x0000329000067945 */ /* 0x000fe20003800000 */
[----:B------:R-:W2:Y:S01]  /*0050*/  S2R R26, SR_TID.X ;  /* 0x00000000001a7919 */ /* 0x000ea20000002100 */
[----:B------:R-:W-:-:S02]  /*0060*/  PRMT R28, RZ, 0x7610, R28 ;  /* 0x00007610ff1c7816 */ /* 0x000fc4000000001c */
[----:B------:R-:W-:Y:S02]  /*0070*/  PRMT R29, RZ, 0x7610, R29 ;  /* 0x00007610ff1d7816 */ /* 0x000fe4000000001d */
[----:B------:R-:W3:Y:S01]  /*0080*/  LDC.U8 R27, c[0x0][0x24c] ;  /* 0x00009300ff1b7b82 */ /* 0x000ee20000000000 */
[----:B------:R-:W-:Y:S02]  /*0090*/  PRMT R24, RZ, 0x7610, R24 ;  /* 0x00007610ff187816 */ /* 0x000fe40000000018 */
[----:B------:R-:W-:-:S05]  /*00a0*/  PRMT R23, RZ, 0x7610, R23 ;  /* 0x00007610ff177816 */ /* 0x000fca0000000017 */
[----:B------:R-:W4:Y:S08]  /*00b0*/  LDC.U8 R17, c[0x0][0x24d] ;  /* 0x00009340ff117b82 */ /* 0x000f300000000000 */
[----:B------:R-:W0:Y:S01]  /*00c0*/  LDC.U8 R19, c[0x0][0x24e] ;  /* 0x00009380ff137b82 */ /* 0x000e220000000000 */
[----:B-1----:R-:W-:-:S05]  /*00d0*/  IMAD R2, R25, -0x200, R0 ;  /* 0xfffffe0019027824 */ /* 0x002fca00078e0200 */
[----:B--2---:R-:W-:-:S13]  /*00e0*/  ISETP.GE.AND P0, PT, R26, R2, PT ;  /* 0x000000021a00720c */ /* 0x004fda0003f06270 */
[----:B---34-:R-:W-:Y:S05]  /*00f0*/  @P0 BRA `(.L_x_585) ;  /* 0x0000003000740947 */ /* 0x018fea0003800000 */
[----:B------:R-:W1:Y:S01]  /*0100*/  LDC.64 R2, c[0x0][0x230] ;  /* 0x00008c00ff027b82 */ /* 0x000e620000000a00 */
[----:B------:R-:W-:Y:S01]  /*0110*/  PRMT R0, R27, 0x9910, RZ ;  /* 0x000099101b007816 */ /* 0x000fe200000000ff */
[----:B------:R-:W-:Y:S01]  /*0120*/  IMAD R16, R25, 0x200, R26 ;  /* 0x0000020019107824 */ /* 0x000fe200078e021a */
[----:B------:R-:W-:Y:S02]  /*0130*/  ULDC UR4, c[0x0][0x250] ;  /* 0x0000940000047ab9 */ /* 0x000fe40000000800 */
[----:B------:R-:W-:Y:S01]  /*0140*/  ISETP.GT.AND P0, PT, R0, 0x9, PT ;  /* 0x000000090000780c */ /* 0x000fe20003f04270 */
[----:B------:R-:W-:-:S05]  /*0150*/  IMAD R5, R16, UR4, RZ ;  /* 0x0000000410057c24 */ /* 0x000fca000f8e02ff */
[----:B-1----:R-:W-:-:S05]  /*0160*/  IADD3 R2, P1, R5, R2, RZ ;  /* 0x0000000205027210 */ /* 0x002fca0007f3e0ff */
[----:B------:R-:W-:Y:S02]  /*0170*/  IMAD.X R3, RZ, RZ, R3, P1 ;  /* 0x000000ffff037224 */ /* 0x000fe400008e0603 */
        /* <DEDUP_REMOVED lines=10> */
[----:B--2---:R-:W1:Y:S02]  /*0220*/  I2F.S16 R0, R2 ;  /* 0x0000000200007306 */ /* 0x004e640000101400 */
[----:B-1----:R-:W-:-:S04]  /*0230*/  F2FP.F16.F32.PACK_AB R0, RZ, R0 ;  /* 0x00000000ff00723e */ /* 0x002fc800000000ff */
[----:B------:R-:W-:Y:S01]  /*0240*/  PRMT R29, R0, 0x7610, R29 ;  /* 0x00007610001d7816 */ /* 0x000fe2000000001d */
[----:B------:R-:W-:Y:S06]  /*0250*/  BRA `(.L_x_591) ;  /* 0x0000000c00d07947 */ /* 0x000fec0003800000 */
.L_x_589:
[----:B------:R-:W2:Y:S02]  /*0260*/  LDG.E.U8 R2, desc[UR36][R2.64] ;  /* 0x0000002402027981 */ /* 0x000ea4000c1e1100 */
[----:B--2---:R-:W-:-:S04]  /*0270*/  I2FP.F32.U32 R0, R2 ;  /* 0x0000000200007245 */ /* 0x004fc80000201000 */
[----:B------:R-:W-:-:S04]  /*0280*/  F2FP.F16.F32.PACK_AB R0, RZ, R0 ;  /* 0x00000000ff00723e */ /* 0x000fc800000000ff */
[----:B------:R-:W-:Y:S01]  /*0290*/  PRMT R29, R0, 0x7610, R29 ;  /* 0x00007610001d7816 */ /* 0x000fe2000000001d */
[----:B------:R-:W-:Y:S06]  /*02a0*/  BRA `(.L_x_591) ;  /* 0x0000000c00bc7947 */ /* 0x000fec0003800000 */
.L_x_588:
[----:B------:R-:W-:-:S13]  /*02b0*/  ISETP.NE.AND P0, PT, R0, 0x2, PT ;  /* 0x000000020000780c */ /* 0x000fda0003f05270 */
[----:B------:R-:W-:Y:S05]  /*02c0*/  @!P0 BRA `(.L_x_592) ;  /* 0x0000000000388947 */ /* 0x000fea0003800000 */
[----:B------:R-:W-:-:S13]  /*02d0*/  ISETP.NE.AND P0, PT, R0, 0x3, PT ;  /* 0x000000030000780c */ /* 0x000fda0003f05270 */
[----:B------:R-:W-:Y:S05]  /*02e0*/  @!P0 BRA `(.L_x_593) ;  /* 0x00000000001c8947 */ /* 0x000fea0003800000 */
[----:B------:R-:W-:-:S13]  /*02f0*/  ISETP.NE.AND P0, PT, R0, 0x4, PT ;  /* 0x000000040000780c */ /* 0x000fda0003f05270 */
[----:B------:R-:W-:Y:S05]  /*0300*/  @P0 BRA `(.L_x_590) ;  /* 0x0000000c00380947 */ /* 0x000fea0003800000 */
[----:B------:R-:W2:Y:S02]  /*0310*/  LDG.E.64 R2, desc[UR36][R2.64] ;  /* 0x0000002402027981 */ /* 0x000ea4000c1e1b00 */
[----:B--2---:R-:W1:Y:S02]  /*0320*/  I2F.S64 R0, R2 ;  /* 0x0000000200007312 */ /* 0x004e640000301400 */
[----:B-1----:R-:W-:-:S04]  /*0330*/  F2FP.F16.F32.PACK_AB R0, RZ, R0 ;  /* 0x00000000ff00723e */ /* 0x002fc800000000ff */
[----:B------:R-:W-:Y:S01]  /*0340*/  PRMT R29, R0, 0x7610, R29 ;  /* 0x00007610001d7816 */ /* 0x000fe2000000001d */
[----:B------:R-:W-:Y:S06]  /*0350*/  BRA `(.L_x_591) ;  /* 0x0000000c00907947 */ /* 0x000fec0003800000 */
.L_x_593:
[----:B------:R-:W2:Y:S02]  /*0360*/  LDG.E R2, desc[UR36][R2.64] ;  /* 0x0000002402027981 */ /* 0x000ea4000c1e1900 */
[----:B--2---:R-:W-:-:S04]  /*0370*/  I2FP.F32.S32 R0, R2 ;  /* 0x0000000200007245 */ /* 0x004fc80000201400 */
[----:B------:R-:W-:-:S04]  /*0380*/  F2FP.F16.F32.PACK_AB R0, RZ, R0 ;  /* 0x00000000ff00723e */ /* 0x000fc800000000ff */
[----:B------:R-:W-:Y:S01]  /*0390*/  PRMT R29, R0, 0x7610, R29 ;  /* 0x00007610001d7816 */ /* 0x000fe2000000001d */
[----:B------:R-:W-:Y:S06]  /*03a0*/  BRA `(.L_x_591) ;  /* 0x0000000c007c7947 */ /* 0x000fec0003800000 */
.L_x_592:
[----:B------:R-:W2:Y:S02]  /*03b0*/  LDG.E.U16 R2, desc[UR36][R2.64] ;  /* 0x0000002402027981 */ /* 0x000ea4000c1e1500 */
[----:B--2---:R-:W1:Y:S02]  /*03c0*/  I2F.S16 R0, R2 ;  /* 0x0000000200007306 */ /* 0x004e640000101400 */
[----:B-1----:R-:W-:-:S04]  /*03d0*/  F2FP.F16.F32.PACK_AB R0, RZ, R0 ;  /* 0x00000000ff00723e */ /* 0x002fc800000000ff */
[----:B------:R-:W-:Y:S01]  /*03e0*/  PRMT R29, R0, 0x7610, R29 ;  /* 0x00007610001d7816 */ /* 0x000fe2000000001d */
[----:B------:R-:W-:Y:S06]  /*03f0*/  BRA `(.L_x_591) ;  /* 0x0000000c00687947 */ /* 0x000fec0003800000 */
.L_x_587:
        /* <DEDUP_REMOVED lines=9> */
.L_x_595:
[----:B------:R2:W5:Y:S01]  /*0490*/  LDG.E.U16 R29, desc[UR36][R2.64] ;  /* 0x00000024021d7981 */ /* 0x000562000c1e1500 */
[----:B------:R-:W-:Y:S05]  /*04a0*/  BRA `(.L_x_591) ;  /* 0x0000000c003c7947 */ /* 0x000fea0003800000 */
.L_x_594:
        /* <DEDUP_REMOVED lines=9> */
.L_x_597:
[----:B------:R1:W5:Y:S01]  /*0540*/  LDG.E.U16 R29, desc[UR36][R2.64] ;  /* 0x00000024021d7981 */ /* 0x000362000c1e1500 */
[----:B------:R-:W-:Y:S05]  /*0550*/  BRA `(.L_x_591) ;  /* 0x0000000c00107947 */ /* 0x000fea0003800000 */
.L_x_596:
[----:B------:R-:W2:Y:S01]  /*0560*/  LDG.E.64 R2, desc[UR36][R2.64] ;  /* 0x0000002402027981 */ /* 0x000ea2000c1e1b00 */
[----:B------:R-:W-:Y:S01]  /*0570*/  UMOV UR4, 0xf0000000 ;  /* 0xf000000000047882 */ /* 0x000fe20000000000 */
[----:B------:R-:W-:Y:S01]  /*0580*/  UMOV UR5, 0x380fffff ;  /* 0x380fffff00057882 */ /* 0x000fe20000000000 */
[----:B--2---:R-:W1:Y:S01]  /*0590*/  F2F.F32.F64 R0, R2 ;  /* 0x0000000200007310 */ /* 0x004e620000301000 */
[----:B------:R-:W-:-:S14]  /*05a0*/  DSETP.GEU.AND P0, PT, |R2|, UR4, PT ;  /* 0x0000000402007e2a */ /* 0x000fdc000bf0e200 */
[----:B-1----:R-:W-:-:S05]  /*05b0*/  @!P0 FMUL R0, R0, 1.175494350822287508e-38 ;  /* 0x0080000000008820 */ /* 0x002fca0000400000 */
[----:B------:R-:W-:-:S04]  /*05c0*/  F2FP.F16.F32.PACK_AB R0, RZ, R0 ;  /* 0x00000000ff00723e */ /* 0x000fc800000000ff */
[----:B------:R-:W-:Y:S01]  /*05d0*/  PRMT R29, R0, 0x7610, R29 ;  /* 0x00007610001d7816 */ /* 0x000fe2000000001d */
[----:B------:R-:W-:Y:S06]  /*05e0*/  BRA `(.L_x_591) ;  /* 0x0000000800ec7947 */ /* 0x000fec0003800000 */
.L_x_586:
        /* <DEDUP_REMOVED lines=14> */
.L_x_600:
        /* <DEDUP_REMOVED lines=9> */
.L_x_599:
        /* <DEDUP_REMOVED lines=10> */
[----:B------:R-:W1:Y:S01]  /*0800*/  FLO.U32 R5, R4 ;  /* 0x0000000400057300 */ /* 0x000e6200000e0000 */
[C---:B------:R-:W-:Y:S02]  /*0810*/  VIADD R6, R4.reuse, 0x1000000 ;  /* 0x0100000004067836 */ /* 0x040fe40000000000 */
[----:B------:R-:W-:-:S03]  /*0820*/  VIADD R2, R4, 0xffffffff ;  /* 0xffffffff04027836 */ /* 0x000fc60000000000 */
[----:B------:R-:W-:Y:S02]  /*0830*/  SHF.R.S32.HI R6, RZ, 0x8, R6 ;  /* 0x00000008ff067819 */ /* 0x000fe40000011406 */
[----:B------:R-:W-:Y:S02]  /*0840*/  SHF.R.S32.HI R2, RZ, 0x1f, R2 ;  /* 0x0000001fff027819 */ /* 0x000fe40000011402 */
[----:B-1----:R-:W-:-:S04]  /*0850*/  IADD3 R5, -R5, 0x1f, RZ ;  /* 0x0000001f05057810 */ /* 0x002fc80007ffe1ff */
        /* <DEDUP_REMOVED lines=12> */
.L_x_602:
        /* <DEDUP_REMOVED lines=15> */
.L_x_601:
[----:B------:R-:W2:Y:S02]  /*0a10*/  LDG.E.U16 R0, desc[UR36][R2.64] ;  /* 0x0000002402007981 */ /* 0x000ea4000c1e1500 */
[----:B--2---:R-:W-:-:S05]  /*0a20*/  IMAD.U32 R0, R0, 0x10000, RZ ;  /* 0x0001000000007824 */ /* 0x004fca00078e00ff */
[----:B------:R-:W-:-:S04]  /*0a30*/  F2FP.F16.F32.PACK_AB R0, RZ, R0 ;  /* 0x00000000ff00723e */ /* 0x000fc800000000ff */
[----:B------:R-:W-:Y:S01]  /*0a40*/  PRMT R29, R0, 0x7610, R29 ;  /* 0x00007610001d7816 */ /* 0x000fe2000000001d */
[----:B------:R-:W-:Y:S06]  /*0a50*/  BRA `(.L_x_591) ;  /* 0x0000000400d07947 */ /* 0x000fec0003800000 */
.L_x_598:
        /* <DEDUP_REMOVED lines=13> */
.L_x_605:
        /* <DEDUP_REMOVED lines=15> */
[----:B------:R-:W1:Y:S02]  /*0c20*/  FLO.U32 R3, R2 ;  /* 0x0000000200037300 */ /* 0x000e6400000e0000 */
[----:B-1----:R-:W-:-:S04]  /*0c30*/  IADD3 R3, -R3, 0x1f, RZ ;  /* 0x0000001f03037810 */ /* 0x002fc80007ffe1ff */
[----:B------:R-:W-:Y:S01]  /*0c40*/  IADD3 R0, R0, 0x1d, -R3 ;  /* 0x0000001d00007810 */ /* 0x000fe20007ffe803 */
[----:B------:R-:W-:-:S05]  /*0c50*/  VIADD R5, R3, 0xffffffe4 ;  /* 0xffffffe403057836 */ /* 0x000fca0000000000 */
[----:B------:R-:W-:-:S04]  /*0c60*/  SHF.L.U32 R5, R2, R5, RZ ;  /* 0x0000000502057219 */ /* 0x000fc800000006ff */
[----:B------:R-:W-:-:S07]  /*0c70*/  LOP3.LUT R2, R5, 0x7, RZ, 0xc0, !PT ;  /* 0x0000000705027812 */ /* 0x000fce00078ec0ff */
.L_x_609:
[----:B------:R-:W-:Y:S05]  /*0c80*/  BSYNC B1 ;  /* 0x0000000000017941 */ /* 0x000fea0003800000 */
.L_x_608:
[----:B------:R-:W-:Y:S01]  /*0c90*/  LEA R3, R0, 0x3b800000, 0x17 ;  /* 0x3b80000000037811 */ /* 0x000fe200078eb8ff */
[----:B------:R-:W-:-:S05]  /*0ca0*/  IMAD.SHL.U32 R0, R2, 0x100000, RZ ;  /* 0x0010000002007824 */ /* 0x000fca00078e00ff */
[----:B------:R-:W-:-:S07]  /*0cb0*/  LOP3.LUT R0, R3, R0, R4, 0xfe, !PT ;  /* 0x0000000003007212 */ /* 0x000fce00078efe04 */
.L_x_607:
[----:B------:R-:W-:Y:S05]  /*0cc0*/  BSYNC B0 ;  /* 0x0000000000007941 */ /* 0x000fea0003800000 */
.L_x_606:
[----:B------:R-:W-:-:S04]  /*0cd0*/  F2FP.F16.F32.PACK_AB R0, RZ, R0 ;  /* 0x00000000ff00723e */ /* 0x000fc800000000ff */
[----:B------:R-:W-:Y:S01]  /*0ce0*/  PRMT R29, R0, 0x7610, R29 ;  /* 0x00007610001d7816 */ /* 0x000fe2000000001d */
[----:B------:R-:W-:Y:S06]  /*0cf0*/  BRA `(.L_x_591) ;  /* 0x0000000400287947 */ /* 0x000fec0003800000 */
.L_x_604:
        /* <DEDUP_REMOVED lines=21> */
.L_x_613:
[----:B------:R-:W-:Y:S05]  /*0e50*/  BSYNC B1 ;  /* 0x0000000000017941 */ /* 0x000fea0003800000 */
.L_x_612:
[----:B------:R-:W-:Y:S01]  /*0e60*/  LEA R3, R0, 0x37800000, 0x17 ;  /* 0x3780000000037811 */ /* 0x000fe200078eb8ff */
[----:B------:R-:W-:-:S05]  /*0e70*/  IMAD.SHL.U32 R0, R2, 0x200000, RZ ;  /* 0x0020000002007824 */ /* 0x000fca00078e00ff */
[----:B------:R-:W-:-:S07]  /*0e80*/  LOP3.LUT R0, R3, R0, R4, 0xfe, !PT ;  /* 0x0000000003007212 */ /* 0x000fce00078efe04 */
.L_x_611:
[----:B------:R-:W-:Y:S05]  /*0e90*/  BSYNC B0 ;  /* 0x0000000000007941 */ /* 0x000fea0003800000 */
.L_x_610:
[----:B------:R-:W-:-:S04]  /*0ea0*/  F2FP.F16.F32.PACK_AB R0, RZ, R0 ;  /* 0x00000000ff00723e */ /* 0x000fc800000000ff */
[----:B------:R-:W-:Y:S01]  /*0eb0*/  PRMT R29, R0, 0x7610, R29 ;  /* 0x00007610001d7816 */ /* 0x000fe2000000001d */
[----:B------:R-:W-:Y:S06]  /*0ec0*/  BRA `(.L_x_591) ;  /* 0x0000000000b47947 */ /* 0x000fec0003800000 */
.L_x_603:
        /* <DEDUP_REMOVED lines=14> */
.L_x_617:
[----:B------:R-:W-:Y:S05]  /*0fb0*/  BSYNC B0 ;  /* 0x0000000000007941 */ /* 0x000fea0003800000 */
.L_x_616:
[----:B------:R-:W-:-:S04]  /*0fc0*/  F2FP.F16.F32.PACK_AB R0, RZ, R0 ;  /* 0x00000000ff00723e */ /* 0x000fc800000000ff */
[----:B------:R-:W-:Y:S01]  /*0fd0*/  PRMT R29, R0, 0x7610, R29 ;  /* 0x00007610001d7816 */ /* 0x000fe2000000001d */
[----:B------:R-:W-:Y:S06]  /*0fe0*/  BRA `(.L_x_591) ;  /* 0x00000000006c7947 */ /* 0x000fec0003800000 */
.L_x_590:
[----:B------:R-:W-:Y:S01]  /*0ff0*/  MOV R2, 0x228 ;  /* 0x0000022800027802 */ /* 0x000fe20000000f00 */
[----:B------:R-:W-:Y:S01]  /*1000*/  ULDC.64 UR4, c[0x4][0x218] ;  /* 0x0100860000047ab9 */ /* 0x000fe20000000a00 */
[----:B------:R-:W-:Y:S01]  /*1010*/  ULDC.64 UR6, c[0x4][0xb0] ;  /* 0x01002c0000067ab9 */ /* 0x000fe20000000a00 */
[----:B------:R-:W-:Y:S02]  /*1020*/  IMAD.U32 R4, RZ, RZ, UR4 ;  /* 0x00000004ff047e24 */ /* 0x000fe4000f8e00ff */
[----:B------:R-:W-:Y:S01]  /*1030*/  IMAD.U32 R5, RZ, RZ, UR5 ;  /* 0x00000005ff057e24 */ /* 0x000fe2000f8e00ff */
[----:B------:R-:W1:Y:S01]  /*1040*/  LDC.64 R2, c[0x4][R2] ;  /* 0x0100000002027b82 */ /* 0x000e620000000a00 */
        /* <DEDUP_REMOVED lines=9> */
[----:B01----:R-:W-:Y:S05]  /*10e0*/  CALL.ABS.NOINC R2 ;  /* 0x0000000002007343 */ /* 0x003fea0003c00000 */
.L_x_618:
[----:B------:R-:W-:Y:S01]  /*10f0*/  PRMT R29, RZ, 0x7610, R29 ;  /* 0x00007610ff1d7816 */ /* 0x000fe2000000001d */
[----:B------:R-:W-:Y:S06]  /*1100*/  BRA `(.L_x_591) ;  /* 0x0000000000247947 */ /* 0x000fec0003800000 */
.L_x_615:
[----:B------:R-:W2:Y:S02]  /*1110*/  LDG.E.64 R2, desc[UR36][R2.64] ;  /* 0x0000002402027981 */ /* 0x000ea4000c1e1b00 */
[----:B--2---:R-:W1:Y:S02]  /*1120*/  I2F.U64 R0, R2 ;  /* 0x0000000200007312 */ /* 0x004e640000301000 */
[----:B-1----:R-:W-:-:S04]  /*1130*/  F2FP.F16.F32.PACK_AB R0, RZ, R0 ;  /* 0x00000000ff00723e */ /* 0x002fc800000000ff */
[----:B------:R-:W-:Y:S01]  /*1140*/  PRMT R29, R0, 0x7610, R29 ;  /* 0x00007610001d7816 */ /* 0x000fe2000000001d */
[----:B------:R-:W-:Y:S06]  /*1150*/  BRA `(.L_x_591) ;  /* 0x0000000000107947 */ /* 0x000fec0003800000 */
.L_x_614:
[----:B------:R-:W2:Y:S02]  /*1160*/  LDG.E R2, desc[UR36][R2.64] ;  /* 0x0000002402027981 */ /* 0x000ea4000c1e1900 */
[----:B--2---:R-:W-:-:S04]  /*1170*/  I2FP.F32.U32 R0, R2 ;  /* 0x0000000200007245 */ /* 0x004fc80000201000 */
[----:B------:R-:W-:-:S04]  /*1180*/  F2FP.F16.F32.PACK_AB R0, RZ, R0 ;  /* 0x00000000ff00723e */ /* 0x000fc800000000ff */
[----:B------:R-:W-:-:S07]  /*1190*/  PRMT R29, R0, 0x7610, R29 ;  /* 0x00007610001d7816 */ /* 0x000fce000000001d */
.L_x_591:
[----:B-12---:R-:W1:Y:S01]  /*11a0*/  LDC.64 R2, c[0x0][0x238] ;  /* 0x00008e00ff027b82 */ /* 0x006e620000000a00 */
[----:B------:R-:W-:Y:S01]  /*11b0*/  PRMT R0, R17, 0x9910, RZ ;  /* 0x0000991011007816 */ /* 0x000fe200000000ff */
[----:B------:R-:W-:Y:S02]  /*11c0*/  ULDC UR4, c[0x0][0x254] ;  /* 0x0000950000047ab9 */ /* 0x000fe40000000800 */
[----:B------:R-:W-:Y:S01]  /*11d0*/  IMAD R5, R16, UR4, RZ ;  /* 0x0000000410057c24 */ /* 0x000fe2000f8e02ff */
[----:B------:R-:W-:-:S04]  /*11e0*/  ISETP.GT.AND P0, PT, R0, 0x9, PT ;  /* 0x000000090000780c */ /* 0x000fc80003f04270 */
[----:B-1----:R-:W-:-:S05]  /*11f0*/  IADD3 R2, P1, R5, R2, RZ ;  /* 0x0000000205027210 */ /* 0x002fca0007f3e0ff */
[----:B------:R-:W-:-:S04]  /*1200*/  IMAD.X R3, RZ, RZ, R3, P1 ;  /* 0x000000ffff037224 */ /* 0x000fc800008e0603 */
        /* <DEDUP_REMOVED lines=14> */
.L_x_622:
[----:B------:R-:W2:Y:S02]  /*12f0*/  LDG.E.U8 R2, desc[UR36][R2.64] ;  /* 0x0000002402027981 */ /* 0x000ea4000c1e1100 */
[----:B--2---:R-:W-:-:S04]  /*1300*/  I2FP.F32.U32 R0, R2 ;  /* 0x0000000200007245 */ /* 0x004fc80000201000 */
[----:B------:R-:W-:-:S04]  /*1310*/  F2FP.F16.F32.PACK_AB R0, RZ, R0 ;  /* 0x00000000ff00723e */ /* 0x000fc800000000ff */
[----:B------:R-:W-:Y:S01]  /*1320*/  PRMT R24, R0, 0x7610, R24 ;  /* 0x0000761000187816 */ /* 0x000fe20000000018 */
[----:B------:R-:W-:Y:S06]  /*1330*/  BRA `(.L_x_624) ;  /* 0x0000000c00bc7947 */ /* 0x000fec0003800000 */
.L_x_621:
        /* <DEDUP_REMOVED lines=11> */
.L_x_626:
[----:B------:R-:W2:Y:S02]  /*13f0*/  LDG.E R2, desc[UR36][R2.64] ;  /* 0x0000002402027981 */ /* 0x000ea4000c1e1900 */
[----:B--2---:R-:W-:-:S04]  /*1400*/  I2FP.F32.S32 R0, R2 ;  /* 0x0000000200007245 */ /* 0x004fc80000201400 */
[----:B------:R-:W-:-:S04]  /*1410*/  F2FP.F16.F32.PACK_AB R0, RZ, R0 ;  /* 0x00000000ff00723e */ /* 0x000fc800000000ff */
[----:B------:R-:W-:Y:S01]  /*1420*/  PRMT R24, R0, 0x7610, R24 ;  /* 0x0000761000187816 */ /* 0x000fe20000000018 */
[----:B------:R-:W-:Y:S06]  /*1430*/  BRA `(.L_x_624) ;  /* 0x0000000c007c7947 */ /* 0x000fec0003800000 */
.L_x_625:
[----:B------:R-:W2:Y:S02]  /*1440*/  LDG.E.U16 R2, desc[UR36][R2.64] ;  /* 0x0000002402027981 */ /* 0x000ea4000c1e1500 */
[----:B--2---:R-:W1:Y:S02]  /*1450*/  I2F.S16 R0, R2 ;  /* 0x0000000200007306 */ /* 0x004e640000101400 */
[----:B-1----:R-:W-:-:S04]  /*1460*/  F2FP.F16.F32.PACK_AB R0, RZ, R0 ;  /* 0x00000000ff00723e */ /* 0x002fc800000000ff */
[----:B------:R-:W-:Y:S01]  /*1470*/  PRMT R24, R0, 0x7610, R24 ;  /* 0x0000761000187816 */ /* 0x000fe20000000018 */
[----:B------:R-:W-:Y:S06]  /*1480*/  BRA `(.L_x_624) ;  /* 0x0000000c00687947 */ /* 0x000fec0003800000 */
.L_x_620:
        /* <DEDUP_REMOVED lines=9> */
.L_x_628:
[----:B------:R2:W5:Y:S01]  /*1520*/  LDG.E.U16 R24, desc[UR36][R2.64] ;  /* 0x0000002402187981 */ /* 0x000562000c1e1500 */
[----:B------:R-:W-:Y:S05]  /*1530*/  BRA `(.L_x_624) ;  /* 0x0000000c003c7947 */ /* 0x000fea0003800000 */
.L_x_627:
        /* <DEDUP_REMOVED lines=9> */
.L_x_630:
[----:B------:R1:W5:Y:S01]  /*15d0*/  LDG.E.U16 R24, desc[UR36][R2.64] ;  /* 0x0000002402187981 */ /* 0x000362000c1e1500 */
[----:B------:R-:W-:Y:S05]  /*15e0*/  BRA `(.L_x_624) ;  /* 0x0000000c00107947 */ /* 0x000fea0003800000 */
.L_x_629:
        /* <DEDUP_REMOVED lines=9> */
.L_x_619:
        /* <DEDUP_REMOVED lines=14> */
.L_x_633:
        /* <DEDUP_REMOVED lines=9> */
.L_x_632:
        /* <DEDUP_REMOVED lines=28> */
.L_x_635:
        /* <DEDUP_REMOVED lines=15> */
.L_x_634:
[----:B------:R-:W2:Y:S02]  /*1aa0*/  LDG.E.U16 R0, desc[UR36][R2.64] ;  /* 0x0000002402007981 */ /* 0x000ea4000c1e1500 */
[----:B--2---:R-:W-:-:S05]  /*1ab0*/  IMAD.U32 R0, R0, 0x10000, RZ ;  /* 0x0001000000007824 */ /* 0x004fca00078e00ff */
[----:B------:R-:W-:-:S04]  /*1ac0*/  F2FP.F16.F32.PACK_AB R0, RZ, R0 ;  /* 0x00000000ff00723e */ /* 0x000fc800000000ff */
[----:B------:R-:W-:Y:S01]  /*1ad0*/  PRMT R24, R0, 0x7610, R24 ;  /* 0x0000761000187816 */ /* 0x000fe20000000018 */
[----:B------:R-:W-:Y:S06]  /*1ae0*/  BRA `(.L_x_624) ;  /* 0x0000000400d07947 */ /* 0x000fec0003800000 */
.L_x_631:
        /* <DEDUP_REMOVED lines=13> */
.L_x_638:
        /* <DEDUP_REMOVED lines=21> */
.L_x_642:
[----:B------:R-:W-:Y:S05]  /*1d10*/  BSYNC B1 ;  /* 0x0000000000017941 */ /* 0x000fea0003800000 */
.L_x_641:
[----:B------:R-:W-:Y:S01]  /*1d20*/  LEA R3, R0, 0x3b800000, 0x17 ;  /* 0x3b80000000037811 */ /* 0x000fe200078eb8ff */
[----:B------:R-:W-:-:S05]  /*1d30*/  IMAD.SHL.U32 R0, R2, 0x100000, RZ ;  /* 0x0010000002007824 */ /* 0x000fca00078e00ff */
[----:B------:R-:W-:-:S07]  /*1d40*/  LOP3.LUT R0, R3, R0, R4, 0xfe, !PT ;  /* 0x0000000003007212 */ /* 0x000fce00078efe04 */
.L_x_640:
[----:B------:R-:W-:Y:S05]  /*1d50*/  BSYNC B0 ;  /* 0x0000000000007941 */ /* 0x000fea0003800000 */
.L_x_639:
[----:B------:R-:W-:-:S04]  /*1d60*/  F2FP.F16.F32.PACK_AB R0, RZ, R0 ;  /* 0x00000000ff00723e */ /* 0x000fc800000000ff */
[----:B------:R-:W-:Y:S01]  /*1d70*/  PRMT R24, R0, 0x7610, R24 ;  /* 0x0000761000187816 */ /* 0x000fe20000000018 */
[----:B------:R-:W-:Y:S06]  /*1d80*/  BRA `(.L_x_624) ;  /* 0x0000000400287947 */ /* 0x000fec0003800000 */
.L_x_637:
        /* <DEDUP_REMOVED lines=21> */
.L_x_646:
[----:B------:R-:W-:Y:S05]  /*1ee0*/  BSYNC B1 ;  /* 0x0000000000017941 */ /* 0x000fea0003800000 */
.L_x_645:
[----:B------:R-:W-:Y:S01]  /*1ef0*/  LEA R3, R0, 0x37800000, 0x17 ;  /* 0x3780000000037811 */ /* 0x000fe200078eb8ff */
[----:B------:R-:W-:-:S05]  /*1f00*/  IMAD.SHL.U32 R0, R2, 0x200000, RZ ;  /* 0x0020000002007824 */ /* 0x000fca00078e00ff */
[----:B------:R-:W-:-:S07]  /*1f10*/  LOP3.LUT R0, R3, R0, R4, 0xfe, !PT ;  /* 0x0000000003007212 */ /* 0x000fce00078efe04 */
.L_x_644:
[----:B------:R-:W-:Y:S05]  /*1f20*/  BSYNC B0 ;  /* 0x0000000000007941 */ /* 0x000fea0003800000 */
.L_x_643:
[----:B------:R-:W-:-:S04]  /*1f30*/  F2FP.F16.F32.PACK_AB R0, RZ, R0 ;  /* 0x00000000ff00723e */ /* 0x000fc800000000ff */
[----:B------:R-:W-:Y:S01]  /*1f40*/  PRMT R24, R0, 0x7610, R24 ;  /* 0x0000761000187816 */ /* 0x000fe20000000018 */
[----:B------:R-:W-:Y:S06]  /*1f50*/  BRA `(.L_x_624) ;  /* 0x0000000000b47947 */ /* 0x000fec0003800000 */
.L_x_636:
        /* <DEDUP_REMOVED lines=14> */
.L_x_650:
[----:B------:R-:W-:Y:S05]  /*2040*/  BSYNC B0 ;  /* 0x0000000000007941 */ /* 0x000fea0003800000 */
.L_x_649:
[----:B------:R-:W-:-:S04]  /*2050*/  F2FP.F16.F32.PACK_AB R0, RZ, R0 ;  /* 0x00000000ff00723e */ /* 0x000fc800000000ff */
[----:B------:R-:W-:Y:S01]  /*2060*/  PRMT R24, R0, 0x7610, R24 ;  /* 0x0000761000187816 */ /* 0x000fe20000000018 */
[----:B------:R-:W-:Y:S06]  /*2070*/  BRA `(.L_x_624) ;  /* 0x00000000006c7947 */ /* 0x000fec0003800000 */
.L_x_623:
        /* <DEDUP_REMOVED lines=15> */
[----:B01---5:R-:W-:Y:S05]  /*2170*/  CALL.ABS.NOINC R2 ;  /* 0x0000000002007343 */ /* 0x023fea0003c00000 */
.L_x_651:
[----:B------:R-:W-:Y:S01]  /*2180*/  PRMT R24, RZ, 0x7610, R24 ;  /* 0x00007610ff187816 */ /* 0x000fe20000000018 */
[----:B------:R-:W-:Y:S06]  /*2190*/  BRA `(.L_x_624) ;  /* 0x0000000000247947 */ /* 0x000fec0003800000 */
.L_x_648:
[----:B------:R-:W2:Y:S02]  /*21a0*/  LDG.E.64 R2, desc[UR36][R2.64] ;  /* 0x0000002402027981 */ /* 0x000ea4000c1e1b00 */
[----:B--2---:R-:W1:Y:S02]  /*21b0*/  I2F.U64 R0, R2 ;  /* 0x0000000200007312 */ /* 0x004e640000301000 */
[----:B-1----:R-:W-:-:S04]  /*21c0*/  F2FP.F16.F32.PACK_AB R0, RZ, R0 ;  /* 0x00000000ff00723e */ /* 0x002fc800000000ff */
[----:B------:R-:W-:Y:S01]  /*21d0*/  PRMT R24, R0, 0x7610, R24 ;  /* 0x0000761000187816 */ /* 0x000fe20000000018 */
[----:B------:R-:W-:Y:S06]  /*21e0*/  BRA `(.L_x_624) ;  /* 0x0000000000107947 */ /* 0x000fec0003800000 */
.L_x_647:
[----:B------:R-:W2:Y:S02]  /*21f0*/  LDG.E R2, desc[UR36][R2.64] ;  /* 0x0000002402027981 */ /* 0x000ea4000c1e1900 */
[----:B--2---:R-:W-:-:S04]  /*2200*/  I2FP.F32.U32 R0, R2 ;  /* 0x0000000200007245 */ /* 0x004fc80000201000 */
[----:B------:R-:W-:-:S04]  /*2210*/  F2FP.F16.F32.PACK_AB R0, RZ, R0 ;  /* 0x00000000ff00723e */ /* 0x000fc800000000ff */
[----:B------:R-:W-:-:S07]  /*2220*/  PRMT R24, R0, 0x7610, R24 ;  /* 0x0000761000187816 */ /* 0x000fce0000000018 */
.L_x_624:
[----:B-12---:R-:W1:Y:S01]  /*2230*/  LDC.64 R2, c[0x0][0x240] ;  /* 0x00009000ff027b82 */ /* 0x006e620000000a00 */
[----:B0-----:R-:W-:Y:S01]  /*2240*/  PRMT R0, R19, 0x9910, RZ ;  /* 0x0000991013007816 */ /* 0x001fe200000000ff */
        /* <DEDUP_REMOVED lines=19> */
.L_x_655:
[----:B------:R-:W2:Y:S02]  /*2380*/  LDG.E.U8 R2, desc[UR36][R2.64] ;  /* 0x0000002402027981 */ /* 0x000ea4000c1e1100 */
[----:B--2---:R-:W-:-:S04]  /*2390*/  I2FP.F32.U32 R0, R2 ;  /* 0x0000000200007245 */ /* 0x004fc80000201000 */
[----:B------:R-:W-:-:S04]  /*23a0*/  F2FP.F16.F32.PACK_AB R0, RZ, R0 ;  /* 0x00000000ff00723e */ /* 0x000fc800000000ff */
[----:B------:R-:W-:Y:S01]  /*23b0*/  PRMT R23, R0, 0x7610, R23 ;  /* 0x0000761000177816 */ /* 0x000fe20000000017 */
[----:B------:R-:W-:Y:S06]  /*23c0*/  BRA `(.L_x_657) ;  /* 0x0000000c00bc7947 */ /* 0x000fec0003800000 */
.L_x_654:
        /* <DEDUP_REMOVED lines=11> */
.L_x_659:
[----:B------:R-:W2:Y:S02]  /*2480*/  LDG.E R2, desc[UR36][R2.64] ;  /* 0x0000002402027981 */ /* 0x000ea4000c1e1900 */
[----:B--2---:R-:W-:-:S04]  /*2490*/  I2FP.F32.S32 R0, R2 ;  /* 0x0000000200007245 */ /* 0x004fc80000201400 */
[----:B------:R-:W-:-:S04]  /*24a0*/  F2FP.F16.F32.PACK_AB R0, RZ, R0 ;  /* 0x00000000ff00723e */ /* 0x000fc800000000ff */
[----:B------:R-:W-:Y:S01]  /*24b0*/  PRMT R23, R0, 0x7610, R23 ;  /* 0x0000761000177816 */ /* 0x000fe20000000017 */
[----:B------:R-:W-:Y:S06]  /*24c0*/  BRA `(.L_x_657) ;  /* 0x0000000c007c7947 */ /* 0x000fec0003800000 */
.L_x_658:
[----:B------:R-:W2:Y:S02]  /*24d0*/  LDG.E.U16 R2, desc[UR36][R2.64] ;  /* 0x0000002402027981 */ /* 0x000ea4000c1e1500 */
[----:B--2---:R-:W0:Y:S02]  /*24e0*/  I2F.S16 R0, R2 ;  /* 0x0000000200007306 */ /* 0x004e240000101400 */
[----:B0-----:R-:W-:-:S04]  /*24f0*/  F2FP.F16.F32.PACK_AB R0, RZ, R0 ;  /* 0x00000000ff00723e */ /* 0x001fc800000000ff */
[----:B------:R-:W-:Y:S01]  /*2500*/  PRMT R23, R0, 0x7610, R23 ;  /* 0x0000761000177816 */ /* 0x000fe20000000017 */
[----:B------:R-:W-:Y:S06]  /*2510*/  BRA `(.L_x_657) ;  /* 0x0000000c00687947 */ /* 0x000fec0003800000 */
.L_x_653:
        /* <DEDUP_REMOVED lines=9> */
.L_x_661:
[----:B------:R0:W5:Y:S01]  /*25b0*/  LDG.E.U16 R23, desc[UR36][R2.64] ;  /* 0x0000002402177981 */ /* 0x000162000c1e1500 */
[----:B------:R-:W-:Y:S05]  /*25c0*/  BRA `(.L_x_657) ;  /* 0x0000000c003c7947 */ /* 0x000fea0003800000 */
.L_x_660:
        /* <DEDUP_REMOVED lines=9> */
.L_x_663:
[----:B------:R1:W5:Y:S01]  /*2660*/  LDG.E.U16 R23, desc[UR36][R2.64] ;  /* 0x0000002402177981 */ /* 0x000362000c1e1500 */
[----:B------:R-:W-:Y:S05]  /*2670*/  BRA `(.L_x_657) ;  /* 0x0000000c00107947 */ /* 0x000fea0003800000 */
.L_x_662:
        /* <DEDUP_REMOVED lines=9> */
.L_x_652:
        /* <DEDUP_REMOVED lines=14> */
.L_x_666:
        /* <DEDUP_REMOVED lines=9> */
.L_x_665:
        /* <DEDUP_REMOVED lines=28> */
.L_x_668:
        /* <DEDUP_REMOVED lines=15> */
.L_x_667:
[----:B------:R-:W2:Y:S02]  /*2b30*/  LDG.E.U16 R0, desc[UR36][R2.64] ;  /* 0x0000002402007981 */ /* 0x000ea4000c1e1500 */
[----:B--2---:R-:W-:-:S05]  /*2b40*/  IMAD.U32 R0, R0, 0x10000, RZ ;  /* 0x0001000000007824 */ /* 0x004fca00078e00ff */
[----:B------:R-:W-:-:S04]  /*2b50*/  F2FP.F16.F32.PACK_AB R0, RZ, R0 ;  /* 0x00000000ff00723e */ /* 0x000fc800000000ff */
[----:B------:R-:W-:Y:S01]  /*2b60*/  PRMT R23, R0, 0x7610, R23 ;  /* 0x0000761000177816 */ /* 0x000fe20000000017 */
[----:B------:R-:W-:Y:S06]  /*2b70*/  BRA `(.L_x_657) ;  /* 0x0000000400d07947 */ /* 0x000fec0003800000 */
.L_x_664:
        /* <DEDUP_REMOVED lines=13> */
.L_x_671:
        /* <DEDUP_REMOVED lines=21> */
.L_x_675:
[----:B------:R-:W-:Y:S05]  /*2da0*/  BSYNC B1 ;  /* 0x0000000000017941 */ /* 0x000fea0003800000 */
.L_x_674:
[----:B------:R-:W-:Y:S01]  /*2db0*/  LEA R3, R0, 0x3b800000, 0x17 ;  /* 0x3b80000000037811 */ /* 0x000fe200078eb8ff */
[----:B------:R-:W-:-:S05]  /*2dc0*/  IMAD.SHL.U32 R0, R2, 0x100000, RZ ;  /* 0x0010000002007824 */ /* 0x000fca00078e00ff */
[----:B------:R-:W-:-:S07]  /*2dd0*/  LOP3.LUT R0, R3, R0, R4, 0xfe, !PT ;  /* 0x0000000003007212 */ /* 0x000fce00078efe04 */
.L_x_673:
[----:B------:R-:W-:Y:S05]  /*2de0*/  BSYNC B0 ;  /* 0x0000000000007941 */ /* 0x000fea0003800000 */
.L_x_672:
[----:B------:R-:W-:-:S04]  /*2df0*/  F2FP.F16.F32.PACK_AB R0, RZ, R0 ;  /* 0x00000000ff00723e */ /* 0x000fc800000000ff */
[----:B------:R-:W-:Y:S01]  /*2e00*/  PRMT R23, R0, 0x7610, R23 ;  /* 0x0000761000177816 */ /* 0x000fe20000000017 */
[----:B------:R-:W-:Y:S06]  /*2e10*/  BRA `(.L_x_657) ;  /* 0x0000000400287947 */ /* 0x000fec0003800000 */
.L_x_670:
        /* <DEDUP_REMOVED lines=21> */
.L_x_679:
[----:B------:R-:W-:Y:S05]  /*2f70*/  BSYNC B1 ;  /* 0x0000000000017941 */ /* 0x000fea0003800000 */
.L_x_678:
[----:B------:R-:W-:Y:S01]  /*2f80*/  LEA R3, R0, 0x37800000, 0x17 ;  /* 0x3780000000037811 */ /* 0x000fe200078eb8ff */
[----:B------:R-:W-:-:S05]  /*2f90*/  IMAD.SHL.U32 R0, R2, 0x200000, RZ ;  /* 0x0020000002007824 */ /* 0x000fca00078e00ff */
[----:B------:R-:W-:-:S07]  /*2fa0*/  LOP3.LUT R0, R3, R0, R4, 0xfe, !PT ;  /* 0x0000000003007212 */ /* 0x000fce00078efe04 */
.L_x_677:
[----:B------:R-:W-:Y:S05]  /*2fb0*/  BSYNC B0 ;  /* 0x0000000000007941 */ /* 0x000fea0003800000 */
.L_x_676:
[----:B------:R-:W-:-:S04]  /*2fc0*/  F2FP.F16.F32.PACK_AB R0, RZ, R0 ;  /* 0x00000000ff00723e */ /* 0x000fc800000000ff */
[----:B------:R-:W-:Y:S01]  /*2fd0*/  PRMT R23, R0, 0x7610, R23 ;  /* 0x0000761000177816 */ /* 0x000fe20000000017 */
[----:B------:R-:W-:Y:S06]  /*2fe0*/  BRA `(.L_x_657) ;  /* 0x0000000000b47947 */ /* 0x000fec0003800000 */
.L_x_669:
        /* <DEDUP_REMOVED lines=14> */
.L_x_683:
[----:B------:R-:W-:Y:S05]  /*30d0*/  BSYNC B0 ;  /* 0x0000000000007941 */ /* 0x000fea0003800000 */
.L_x_682:
[----:B------:R-:W-:-:S04]  /*30e0*/  F2FP.F16.F32.PACK_AB R0, RZ, R0 ;  /* 0x00000000ff00723e */ /* 0x000fc800000000ff */
[----:B------:R-:W-:Y:S01]  /*30f0*/  PRMT R23, R0, 0x7610, R23 ;  /* 0x0000761000177816 */ /* 0x000fe20000000017 */
[----:B------:R-:W-:Y:S06]  /*3100*/  BRA `(.L_x_657) ;  /* 0x00000000006c7947 */ /* 0x000fec0003800000 */
.L_x_656:
        /* <DEDUP_REMOVED lines=16> */
.L_x_684:
[----:B------:R-:W-:Y:S01]  /*3210*/  PRMT R23, RZ, 0x7610, R23 ;  /* 0x00007610ff177816 */ /* 0x000fe20000000017 */
[----:B------:R-:W-:Y:S06]  /*3220*/  BRA `(.L_x_657) ;  /* 0x0000000000247947 */ /* 0x000fec0003800000 */
.L_x_681:
[----:B------:R-:W2:Y:S02]  /*3230*/  LDG.E.64 R2, desc[UR36][R2.64] ;  /* 0x0000002402027981 */ /* 0x000ea4000c1e1b00 */
[----:B--2---:R-:W0:Y:S02]  /*3240*/  I2F.U64 R0, R2 ;  /* 0x0000000200007312 */ /* 0x004e240000301000 */
[----:B0-----:R-:W-:-:S04]  /*3250*/  F2FP.F16.F32.PACK_AB R0, RZ, R0 ;  /* 0x00000000ff00723e */ /* 0x001fc800000000ff */
[----:B------:R-:W-:Y:S01]  /*3260*/  PRMT R23, R0, 0x7610, R23 ;  /* 0x0000761000177816 */ /* 0x000fe20000000017 */
[----:B------:R-:W-:Y:S06]  /*3270*/  BRA `(.L_x_657) ;  /* 0x0000000000107947 */ /* 0x000fec0003800000 */
.L_x_680:
[----:B------:R-:W2:Y:S02]  /*3280*/  LDG.E R2, desc[UR36][R2.64] ;  /* 0x0000002402027981 */ /* 0x000ea4000c1e1900 */
[----:B--2---:R-:W-:-:S04]  /*3290*/  I2FP.F32.U32 R0, R2 ;  /* 0x0000000200007245 */ /* 0x004fc80000201000 */
[----:B------:R-:W-:-:S04]  /*32a0*/  F2FP.F16.F32.PACK_AB R0, RZ, R0 ;  /* 0x00000000ff00723e */ /* 0x000fc800000000ff */
[----:B------:R-:W-:-:S07]  /*32b0*/  PRMT R23, R0, 0x7610, R23 ;  /* 0x0000761000177816 */ /* 0x000fce0000000017 */
.L_x_657:
[----:B------:R-:W-:-:S07]  /*32c0*/  VIADD R26, R26, 0x80 ;  /* 0x000000801a1a7836 */ /* 0x000fce0000000000 */
.L_x_585:
[----:B------:R-:W-:Y:S05]  /*32d0*/  BSYNC B6 ;  /* 0x0000000000067941 */ /* 0x000fea0003800000 */
.L_x_584:
[----:B------:R-:W2:Y:S01]  /*32e0*/  LDC R0, c[0x0][0x210] ;  /* 0x00008400ff007b82 */ /* 0x000ea20000000800 */
[----:B------:R-:W-:Y:S01]  /*32f0*/  BSSY B6, `(.L_x_685) ;  /* 0x0000323000067945 */ /* 0x000fe20003800000 */
[----:B------:R-:W-:Y:S02]  /*3300*/  PRMT R22, RZ, 0x7610, R22 ;  /* 0x00007610ff167816 */ /* 0x000fe40000000016 */
[----:B------:R-:W-:Y:S01]  /*3310*/  PRMT R18, RZ, 0x7610, R18 ;  /* 0x00007610ff127816 */ /* 0x000fe20000000012 */
[----:B--2---:R-:W-:-:S05]  /*3320*/  IMAD R0, R25, -0x200, R0 ;  /* 0xfffffe0019007824 */ /* 0x004fca00078e0200 */
[----:B------:R-:W-:-:S13]  /*3330*/  ISETP.GE.AND P0, PT, R26, R0, PT ;  /* 0x000000001a00720c */ /* 0x000fda0003f06270 */
[----:B------:R-:W-:Y:S05]  /*3340*/  @P0 BRA `(.L_x_686) ;  /* 0x0000003000740947 */ /* 0x000fea0003800000 */
[----:B01----:R-:W0:Y:S01]  /*3350*/  LDC.64 R2, c[0x0][0x230] ;  /* 0x00008c00ff027b82 */ /* 0x003e220000000a00 */
[----:B------:R-:W-:Y:S01]  /*3360*/  PRMT R0, R27, 0x9910, RZ ;  /* 0x000099101b007816 */ /* 0x000fe200000000ff */
[----:B------:R-:W-:Y:S01]  /*3370*/  IMAD R16, R25, 0x200, R26 ;  /* 0x0000020019107824 */ /* 0x000fe200078e021a */
[----:B------:R-:W-:Y:S02]  /*3380*/  ULDC UR4, c[0x0][0x250] ;  /* 0x0000940000047ab9 */ /* 0x000fe40000000800 */
[----:B------:R-:W-:Y:S01]  /*3390*/  ISETP.GT.AND P1, PT, R0, 0x9, PT ;  /* 0x000000090000780c */ /* 0x000fe20003f24270 */
[----:B------:R-:W-:-:S05]  /*33a0*/  IMAD R5, R16, UR4, RZ ;  /* 0x0000000410057c24 */ /* 0x000fca000f8e02ff */
[----:B0-----:R-:W-:-:S05]  /*33b0*/  IADD3 R2, P0, R5, R2, RZ ;  /* 0x0000000205027210 */ /* 0x001fca0007f1e0ff */
        /* <DEDUP_REMOVED lines=15> */
.L_x_690:
[----:B------:R-:W2:Y:S02]  /*34b0*/  LDG.E.U8 R2, desc[UR36][R2.64] ;  /* 0x0000002402027981 */ /* 0x000ea4000c1e1100 */
[----:B--2---:R-:W-:-:S04]  /*34c0*/  I2FP.F32.U32 R0, R2 ;  /* 0x0000000200007245 */ /* 0x004fc80000201000 */
[----:B------:R-:W-:-:S04]  /*34d0*/  F2FP.F16.F32.PACK_AB R0, RZ, R0 ;  /* 0x00000000ff00723e */ /* 0x000fc800000000ff */
[----:B------:R-:W-:Y:S01]  /*34e0*/  PRMT R28, R0, 0x7610, R28 ;  /* 0x00007610001c7816 */ /* 0x000fe2000000001c */
[----:B------:R-:W-:Y:S06]  /*34f0*/  BRA `(.L_x_692) ;  /* 0x0000000c00bc7947 */ /* 0x000fec0003800000 */
.L_x_689:
        /* <DEDUP_REMOVED lines=11> */
.L_x_694:
[----:B------:R-:W2:Y:S02]  /*35b0*/  LDG.E R2, desc[UR36][R2.64] ;  /* 0x0000002402027981 */ /* 0x000ea4000c1e1900 */
[----:B--2---:R-:W-:-:S04]  /*35c0*/  I2FP.F32.S32 R0, R2 ;  /* 0x0000000200007245 */ /* 0x004fc80000201400 */
[----:B------:R-:W-:-:S04]  /*35d0*/  F2FP.F16.F32.PACK_AB R0, RZ, R0 ;  /* 0x00000000ff00723e */ /* 0x000fc800000000ff */
[----:B------:R-:W-:Y:S01]  /*35e0*/  PRMT R28, R0, 0x7610, R28 ;  /* 0x00007610001c7816 */ /* 0x000fe2000000001c */
[----:B------:R-:W-:Y:S06]  /*35f0*/  BRA `(.L_x_692) ;  /* 0x0000000c007c7947 */ /* 0x000fec0003800000 */
.L_x_693:
[----:B------:R-:W2:Y:S02]  /*3600*/  LDG.E.U16 R2, desc[UR36][R2.64] ;  /* 0x0000002402027981 */ /* 0x000ea4000c1e1500 */
[----:B--2---:R-:W0:Y:S02]  /*3610*/  I2F.S16 R0, R2 ;  /* 0x0000000200007306 */ /* 0x004e240000101400 */
[----:B0-----:R-:W-:-:S04]  /*3620*/  F2FP.F16.F32.PACK_AB R0, RZ, R0 ;  /* 0x00000000ff00723e */ /* 0x001fc800000000ff */
[----:B------:R-:W-:Y:S01]  /*3630*/  PRMT R28, R0, 0x7610, R28 ;  /* 0x00007610001c7816 */ /* 0x000fe2000000001c */
[----:B------:R-:W-:Y:S06]  /*3640*/  BRA `(.L_x_692) ;  /* 0x0000000c00687947 */ /* 0x000fec0003800000 */
.L_x_688:
        /* <DEDUP_REMOVED lines=9> */
.L_x_696:
[----:B------:R1:W5:Y:S01]  /*36e0*/  LDG.E.U16 R28, desc[UR36][R2.64] ;  /* 0x00000024021c7981 */ /* 0x000362000c1e1500 */
[----:B------:R-:W-:Y:S05]  /*36f0*/  BRA `(.L_x_692) ;  /* 0x0000000c003c7947 */ /* 0x000fea0003800000 */
.L_x_695:
        /* <DEDUP_REMOVED lines=9> */
.L_x_698:
[----:B------:R0:W5:Y:S01]  /*3790*/  LDG.E.U16 R28, desc[UR36][R2.64] ;  /* 0x00000024021c7981 */ /* 0x000162000c1e1500 */
[----:B------:R-:W-:Y:S05]  /*37a0*/  BRA `(.L_x_692) ;  /* 0x0000000c00107947 */ /* 0x000fea0003800000 */
.L_x_697:
        /* <DEDUP_REMOVED lines=9> */
.L_x_687:
        /* <DEDUP_REMOVED lines=14> */
.L_x_701:
        /* <DEDUP_REMOVED lines=9> */
.L_x_700:
        /* <DEDUP_REMOVED lines=28> */
.L_x_703:
        /* <DEDUP_REMOVED lines=15> */
.L_x_702:
[----:B------:R-:W2:Y:S02]  /*3c60*/  LDG.E.U16 R0, desc[UR36][R2.64] ;  /* 0x0000002402007981 */ /* 0x000ea4000c1e1500 */
[----:B--2---:R-:W-:-:S05]  /*3c70*/  IMAD.U32 R0, R0, 0x10000, RZ ;  /* 0x0001000000007824 */ /* 0x004fca00078e00ff */
[----:B------:R-:W-:-:S04]  /*3c80*/  F2FP.F16.F32.PACK_AB R0, RZ, R0 ;  /* 0x00000000ff00723e */ /* 0x000fc800000000ff */
[----:B------:R-:W-:Y:S01]  /*3c90*/  PRMT R28, R0, 0x7610, R28 ;  /* 0x00007610001c7816 */ /* 0x000fe2000000001c */
[----:B------:R-:W-:Y:S06]  /*3ca0*/  BRA `(.L_x_692) ;  /* 0x0000000400d07947 */ /* 0x000fec0003800000 */
.L_x_699:
        /* <DEDUP_REMOVED lines=13> */
.L_x_706:
        /* <DEDUP_REMOVED lines=21> */
.L_x_710:
[----:B------:R-:W-:Y:S05]  /*3ed0*/  BSYNC B1 ;  /* 0x0000000000017941 */ /* 0x000fea0003800000 */
.L_x_709:
[----:B------:R-:W-:Y:S01]  /*3ee0*/  LEA R3, R0, 0x3b800000, 0x17 ;  /* 0x3b80000000037811 */ /* 0x000fe200078eb8ff */
[----:B------:R-:W-:-:S05]  /*3ef0*/  IMAD.SHL.U32 R0, R2, 0x100000, RZ ;  /* 0x0010000002007824 */ /* 0x000fca00078e00ff */
[----:B------:R-:W-:-:S07]  /*3f00*/  LOP3.LUT R0, R3, R0, R4, 0xfe, !PT ;  /* 0x0000000003007212 */ /* 0x000fce00078efe04 */
.L_x_708:
[----:B------:R-:W-:Y:S05]  /*3f10*/  BSYNC B0 ;  /* 0x0000000000007941 */ /* 0x000fea0003800000 */
.L_x_707:
[----:B------:R-:W-:-:S04]  /*3f20*/  F2FP.F16.F32.PACK_AB R0, RZ, R0 ;  /* 0x00000000ff00723e */ /* 0x000fc800000000ff */
[----:B------:R-:W-:Y:S01]  /*3f30*/  PRMT R28, R0, 0x7610, R28 ;  /* 0x00007610001c7816 */ /* 0x000fe2000000001c */
[----:B------:R-:W-:Y:S06]  /*3f40*/  BRA `(.L_x_692) ;  /* 0x0000000400287947 */ /* 0x000fec0003800000 */
.L_x_705:
        /* <DEDUP_REMOVED lines=21> */
.L_x_714:
[----:B------:R-:W-:Y:S05]  /*40a0*/  BSYNC B1 ;  /* 0x0000000000017941 */ /* 0x000fea0003800000 */
.L_x_713:
[----:B------:R-:W-:Y:S01]  /*40b0*/  LEA R3, R0, 0x37800000, 0x17 ;  /* 0x3780000000037811 */ /* 0x000fe200078eb8ff */
[----:B------:R-:W-:-:S05]  /*40c0*/  IMAD.SHL.U32 R0, R2, 0x200000, RZ ;  /* 0x0020000002007824 */ /* 0x000fca00078e00ff */
[----:B------:R-:W-:-:S07]  /*40d0*/  LOP3.LUT R0, R3, R0, R4, 0xfe, !PT ;  /* 0x0000000003007212 */ /* 0x000fce00078efe04 */
.L_x_712:
[----:B------:R-:W-:Y:S05]  /*40e0*/  BSYNC B0 ;  /* 0x0000000000007941 */ /* 0x000fea0003800000 */
.L_x_711:
[----:B------:R-:W-:-:S04]  /*40f0*/  F2FP.F16.F32.PACK_AB R0, RZ, R0 ;  /* 0x00000000ff00723e */ /* 0x000fc800000000ff */
[----:B------:R-:W-:Y:S01]  /*4100*/  PRMT R28, R0, 0x7610, R28 ;  /* 0x00007610001c7816 */ /* 0x000fe2000000001c */
[----:B------:R-:W-:Y:S06]  /*4110*/  BRA `(.L_x_692) ;  /* 0x0000000000b47947 */ /* 0x000fec0003800000 */
.L_x_704:
        /* <DEDUP_REMOVED lines=14> */
.L_x_718:
[----:B------:R-:W-:Y:S05]  /*4200*/  BSYNC B0 ;  /* 0x0000000000007941 */ /* 0x000fea0003800000 */
.L_x_717:
[----:B------:R-:W-:-:S04]  /*4210*/  F2FP.F16.F32.PACK_AB R0, RZ, R0 ;  /* 0x00000000ff00723e */ /* 0x000fc800000000ff */
[----:B------:R-:W-:Y:S01]  /*4220*/  PRMT R28, R0, 0x7610, R28 ;  /* 0x00007610001c7816 */ /* 0x000fe2000000001c */
[----:B------:R-:W-:Y:S06]  /*4230*/  BRA `(.L_x_692) ;  /* 0x00000000006c7947 */ /* 0x000fec0003800000 */
.L_x_691:
        /* <DEDUP_REMOVED lines=16> */
.L_x_719:
[----:B------:R-:W-:Y:S01]  /*4340*/  PRMT R28, RZ, 0x7610, R28 ;  /* 0x00007610ff1c7816 */ /* 0x000fe2000000001c */
[----:B------:R-:W-:Y:S06]  /*4350*/  BRA `(.L_x_692) ;  /* 0x0000000000247947 */ /* 0x000fec0003800000 */
.L_x_716:
[----:B------:R-:W2:Y:S02]  /*4360*/  LDG.E.64 R2, desc[UR36][R2.64] ;  /* 0x0000002402027981 */ /* 0x000ea4000c1e1b00 */
[----:B--2---:R-:W0:Y:S02]  /*4370*/  I2F.U64 R0, R2 ;  /* 0x0000000200007312 */ /* 0x004e240000301000 */
[----:B0-----:R-:W-:-:S04]  /*4380*/  F2FP.F16.F32.PACK_AB R0, RZ, R0 ;  /* 0x00000000ff00723e */ /* 0x001fc800000000ff */
[----:B------:R-:W-:Y:S01]  /*4390*/  PRMT R28, R0, 0x7610, R28 ;  /* 0x00007610001c7816 */ /* 0x000fe2000000001c */
[----:B------:R-:W-:Y:S06]  /*43a0*/  BRA `(.L_x_692) ;  /* 0x0000000000107947 */ /* 0x000fec0003800000 */
.L_x_715:
[----:B------:R-:W2:Y:S02]  /*43b0*/  LDG.E R2, desc[UR36][R2.64] ;  /* 0x0000002402027981 */ /* 0x000ea4000c1e1900 */
[----:B--2---:R-:W-:-:S04]  /*43c0*/  I2FP.F32.U32 R0, R2 ;  /* 0x0000000200007245 */ /* 0x004fc80000201000 */
[----:B------:R-:W-:-:S04]  /*43d0*/  F2FP.F16.F32.PACK_AB R0, RZ, R0 ;  /* 0x00000000ff00723e */ /* 0x000fc800000000ff */
[----:B------:R-:W-:-:S07]  /*43e0*/  PRMT R28, R0, 0x7610, R28 ;  /* 0x00007610001c7816 */ /* 0x000fce000000001c */
.L_x_692:
[----:B01----:R-:W0:Y:S01]  /*43f0*/  LDC.64 R2, c[0x0][0x238] ;  /* 0x00008e00ff027b82 */ /* 0x003e220000000a00 */
[----:B------:R-:W-:Y:S01]  /*4400*/  PRMT R0, R17, 0x9910, RZ ;  /* 0x0000991011007816 */ /* 0x000fe200000000ff */
[----:B------:R-:W-:Y:S02]  /*4410*/  ULDC UR4, c[0x0][0x254] ;  /* 0x0000950000047ab9 */ /* 0x000fe40000000800 */
[----:B------:R-:W-:Y:S01]  /*4420*/  IMAD R5, R16, UR4, RZ ;  /* 0x0000000410057c24 */ /* 0x000fe2000f8e02ff */
[----:B------:R-:W-:-:S04]  /*4430*/  ISETP.GT.AND P1, PT, R0, 0x9, PT ;  /* 0x000000090000780c */ /* 0x000fc80003f24270 */
[----:B0-----:R-:W-:-:S05]  /*4440*/  IADD3 R2, P0, R5, R2, RZ ;  /* 0x0000000205027210 */ /* 0x001fca0007f1e0ff */
        /* <DEDUP_REMOVED lines=15> */
.L_x_723:
[----:B------:R-:W2:Y:S02]  /*4540*/  LDG.E.U8 R2, desc[UR36][R2.64] ;  /* 0x0000002402027981 */ /* 0x000ea4000c1e1100 */
[----:B--2---:R-:W-:-:S04]  /*4550*/  I2FP.F32.U32 R0, R2 ;  /* 0x0000000200007245 */ /* 0x004fc80000201000 */
[----:B------:R-:W-:-:S04]  /*4560*/  F2FP.F16.F32.PACK_AB R0, RZ, R0 ;  /* 0x00000000ff00723e */ /* 0x000fc800000000ff */
[----:B------:R-:W-:Y:S01]  /*4570*/  PRMT R22, R0, 0x7610, R22 ;  /* 0x0000761000167816 */ /* 0x000fe20000000016 */
[----:B------:R-:W-:Y:S06]  /*4580*/  BRA `(.L_x_725) ;  /* 0x0000000c00bc7947 */ /* 0x000fec0003800000 */
.L_x_722:
        /* <DEDUP_REMOVED lines=11> */
.L_x_727:
[----:B------:R-:W2:Y:S02]  /*4640*/  LDG.E R2, desc[UR36][R2.64] ;  /* 0x0000002402027981 */ /* 0x000ea4000c1e1900 */
[----:B--2---:R-:W-:-:S04]  /*4650*/  I2FP.F32.S32 R0, R2 ;  /* 0x0000000200007245 */ /* 0x004fc80000201400 */
[----:B------:R-:W-:-:S04]  /*4660*/  F2FP.F16.F32.PACK_AB R0, RZ, R0 ;  /* 0x00000000ff00723e */ /* 0x000fc800000000ff */
[----:B------:R-:W-:Y:S01]  /*4670*/  PRMT R22, R0, 0x7610, R22 ;  /* 0x0000761000167816 */ /* 0x000fe20000000016 */
[----:B------:R-:W-:Y:S06]  /*4680*/  BRA `(.L_x_725) ;  /* 0x0000000c007c7947 */ /* 0x000fec0003800000 */
.L_x_726:
[----:B------:R-:W2:Y:S02]  /*4690*/  LDG.E.U16 R2, desc[UR36][R2.64] ;  /* 0x0000002402027981 */ /* 0x000ea4000c1e1500 */
[----:B--2---:R-:W0:Y:S02]  /*46a0*/  I2F.S16 R0, R2 ;  /* 0x0000000200007306 */ /* 0x004e240000101400 */
[----:B0-----:R-:W-:-:S04]  /*46b0*/  F2FP.F16.F32.PACK_AB R0, RZ, R0 ;  /* 0x00000000ff00723e */ /* 0x001fc800000000ff */
[----:B------:R-:W-:Y:S01]  /*46c0*/  PRMT R22, R0, 0x7610, R22 ;  /* 0x0000761000167816 */ /* 0x000fe20000000016 */
[----:B------:R-:W-:Y:S06]  /*46d0*/  BRA `(.L_x_725) ;  /* 0x0000000c00687947 */ /* 0x000fec0003800000 */
.L_x_721:
        /* <DEDUP_REMOVED lines=9> */
.L_x_729:
[----:B------:R0:W5:Y:S01]  /*4770*/  LDG.E.U16 R22, desc[UR36][R2.64] ;  /* 0x0000002402167981 */ /* 0x000162000c1e1500 */
[----:B------:R-:W-:Y:S05]  /*4780*/  BRA `(.L_x_725) ;  /* 0x0000000c003c7947 */ /* 0x000fea0003800000 */
.L_x_728:
        /* <DEDUP_REMOVED lines=9> */
.L_x_731:
[----:B------:R1:W5:Y:S01]  /*4820*/  LDG.E.U16 R22, desc[UR36][R2.64] ;  /* 0x0000002402167981 */ /* 0x000362000c1e1500 */
[----:B------:R-:W-:Y:S05]  /*4830*/  BRA `(.L_x_725) ;  /* 0x0000000c00107947 */ /* 0x000fea0003800000 */
.L_x_730:
        /* <DEDUP_REMOVED lines=9> */
.L_x_720:
        /* <DEDUP_REMOVED lines=14> */
.L_x_734:
        /* <DEDUP_REMOVED lines=9> */
.L_x_733:
        /* <DEDUP_REMOVED lines=28> */
.L_x_736:
        /* <DEDUP_REMOVED lines=15> */
.L_x_735:
[----:B------:R-:W2:Y:S02]  /*4cf0*/  LDG.E.U16 R0, desc[UR36][R2.64] ;  /* 0x0000002402007981 */ /* 0x000ea4000c1e1500 */
[----:B--2---:R-:W-:-:S05]  /*4d00*/  IMAD.U32 R0, R0, 0x10000, RZ ;  /* 0x0001000000007824 */ /* 0x004fca00078e00ff */
[----:B------:R-:W-:-:S04]  /*4d10*/  F2FP.F16.F32.PACK_AB R0, RZ, R0 ;  /* 0x00000000ff00723e */ /* 0x000fc800000000ff */
[----:B------:R-:W-:Y:S01]  /*4d20*/  PRMT R22, R0, 0x7610, R22 ;  /* 0x0000761000167816 */ /* 0x000fe20000000016 */
[----:B------:R-:W-:Y:S06]  /*4d30*/  BRA `(.L_x_725) ;  /* 0x0000000400d07947 */ /* 0x000fec0003800000 */
.L_x_732:
        /* <DEDUP_REMOVED lines=13> */
.L_x_739:
        /* <DEDUP_REMOVED lines=21> */
.L_x_743:
[----:B------:R-:W-:Y:S05]  /*4f60*/  BSYNC B1 ;  /* 0x0000000000017941 */ /* 0x000fea0003800000 */
.L_x_742:
[----:B------:R-:W-:Y:S01]  /*4f70*/  LEA R3, R0, 0x3b800000, 0x17 ;  /* 0x3b80000000037811 */ /* 0x000fe200078eb8ff */
[----:B------:R-:W-:-:S05]  /*4f80*/  IMAD.SHL.U32 R0, R2, 0x100000, RZ ;  /* 0x0010000002007824 */ /* 0x000fca00078e00ff */
[----:B------:R-:W-:-:S07]  /*4f90*/  LOP3.LUT R0, R3, R0, R4, 0xfe, !PT ;  /* 0x0000000003007212 */ /* 0x000fce00078efe04 */
.L_x_741:
[----:B------:R-:W-:Y:S05]  /*4fa0*/  BSYNC B0 ;  /* 0x0000000000007941 */ /* 0x000fea0003800000 */
.L_x_740:
[----:B------:R-:W-:-:S04]  /*4fb0*/  F2FP.F16.F32.PACK_AB R0, RZ, R0 ;  /* 0x00000000ff00723e */ /* 0x000fc800000000ff */
[----:B------:R-:W-:Y:S01]  /*4fc0*/  PRMT R22, R0, 0x7610, R22 ;  /* 0x0000761000167816 */ /* 0x000fe20000000016 */
[----:B------:R-:W-:Y:S06]  /*4fd0*/  BRA `(.L_x_725) ;  /* 0x0000000400287947 */ /* 0x000fec0003800000 */
.L_x_738:
        /* <DEDUP_REMOVED lines=21> */
.L_x_747:
[----:B------:R-:W-:Y:S05]  /*5130*/  BSYNC B1 ;  /* 0x0000000000017941 */ /* 0x000fea0003800000 */
.L_x_746:
[----:B------:R-:W-:Y:S01]  /*5140*/  LEA R3, R0, 0x37800000, 0x17 ;  /* 0x3780000000037811 */ /* 0x000fe200078eb8ff */
[----:B------:R-:W-:-:S05]  /*5150*/  IMAD.SHL.U32 R0, R2, 0x200000, RZ ;  /* 0x0020000002007824 */ /* 0x000fca00078e00ff */
[----:B------:R-:W-:-:S07]  /*5160*/  LOP3.LUT R0, R3, R0, R4, 0xfe, !PT ;  /* 0x0000000003007212 */ /* 0x000fce00078efe04 */
.L_x_745:
[----:B------:R-:W-:Y:S05]  /*5170*/  BSYNC B0 ;  /* 0x0000000000007941 */ /* 0x000fea0003800000 */
.L_x_744:
[----:B------:R-:W-:-:S04]  /*5180*/  F2FP.F16.F32.PACK_AB R0, RZ, R0 ;  /* 0x00000000ff00723e */ /* 0x000fc800000000ff */
[----:B------:R-:W-:Y:S01]  /*5190*/  PRMT R22, R0, 0x7610, R22 ;  /* 0x0000761000167816 */ /* 0x000fe20000000016 */
[----:B------:R-:W-:Y:S06]  /*51a0*/  BRA `(.L_x_725) ;  /* 0x0000000000b47947 */ /* 0x000fec0003800000 */
.L_x_737:
        /* <DEDUP_REMOVED lines=14> */
.L_x_751:
[----:B------:R-:W-:Y:S05]  /*5290*/  BSYNC B0 ;  /* 0x0000000000007941 */ /* 0x000fea0003800000 */
.L_x_750:
[----:B------:R-:W-:-:S04]  /*52a0*/  F2FP.F16.F32.PACK_AB R0, RZ, R0 ;  /* 0x00000000ff00723e */ /* 0x000fc800000000ff */
[----:B------:R-:W-:Y:S01]  /*52b0*/  PRMT R22, R0, 0x7610, R22 ;  /* 0x0000761000167816 */ /* 0x000fe20000000016 */
[----:B------:R-:W-:Y:S06]  /*52c0*/  BRA `(.L_x_725) ;  /* 0x00000000006c7947 */ /* 0x000fec0003800000 */
.L_x_724:
        /* <DEDUP_REMOVED lines=16> */
.L_x_752:
[----:B------:R-:W-:Y:S01]  /*53d0*/  PRMT R22, RZ, 0x7610, R22 ;  /* 0x00007610ff167816 */ /* 0x000fe20000000016 */
[----:B------:R-:W-:Y:S06]  /*53e0*/  BRA `(.L_x_725) ;  /* 0x0000000000247947 */ /* 0x000fec0003800000 */
.L_x_749:
[----:B------:R-:W2:Y:S02]  /*53f0*/  LDG.E.64 R2, desc[UR36][R2.64] ;  /* 0x0000002402027981 */ /* 0x000ea4000c1e1b00 */
[----:B--2---:R-:W0:Y:S02]  /*5400*/  I2F.U64 R0, R2 ;  /* 0x0000000200007312 */ /* 0x004e240000301000 */
[----:B0-----:R-:W-:-:S04]  /*5410*/  F2FP.F16.F32.PACK_AB R0, RZ, R0 ;  /* 0x00000000ff00723e */ /* 0x001fc800000000ff */
[----:B------:R-:W-:Y:S01]  /*5420*/  PRMT R22, R0, 0x7610, R22 ;  /* 0x0000761000167816 */ /* 0x000fe20000000016 */
[----:B------:R-:W-:Y:S06]  /*5430*/  BRA `(.L_x_725) ;  /* 0x0000000000107947 */ /* 0x000fec0003800000 */
.L_x_748:
[----:B------:R-:W2:Y:S02]  /*5440*/  LDG.E R2, desc[UR36][R2.64] ;  /* 0x0000002402027981 */ /* 0x000ea4000c1e1900 */
[----:B--2---:R-:W-:-:S04]  /*5450*/  I2FP.F32.U32 R0, R2 ;  /* 0x0000000200007245 */ /* 0x004fc80000201000 */
[----:B------:R-:W-:-:S04]  /*5460*/  F2FP.F16.F32.PACK_AB R0, RZ, R0 ;  /* 0x00000000ff00723e */ /* 0x000fc800000000ff */
[----:B------:R-:W-:-:S07]  /*5470*/  PRMT R22, R0, 0x7610, R22 ;  /* 0x0000761000167816 */ /* 0x000fce0000000016 */
.L_x_725:
        /* <DEDUP_REMOVED lines=21> */
.L_x_756:
[----:B------:R-:W2:Y:S02]  /*55d0*/  LDG.E.U8 R2, desc[UR36][R2.64] ;  /* 0x0000002402027981 */ /* 0x000ea4000c1e1100 */
[----:B--2---:R-:W-:-:S04]  /*55e0*/  I2FP.F32.U32 R0, R2 ;  /* 0x0000000200007245 */ /* 0x004fc80000201000 */
[----:B------:R-:W-:-:S04]  /*55f0*/  F2FP.F16.F32.PACK_AB R0, RZ, R0 ;  /* 0x00000000ff00723e */ /* 0x000fc800000000ff */
[----:B------:R-:W-:Y:S01]  /*5600*/  PRMT R18, R0, 0x7610, R18 ;  /* 0x0000761000127816 */ /* 0x000fe20000000012 */
[----:B------:R-:W-:Y:S06]  /*5610*/  BRA `(.L_x_758) ;  /* 0x0000000c00bc7947 */ /* 0x000fec0003800000 */
.L_x_755:
        /* <DEDUP_REMOVED lines=11> */
.L_x_760:
[----:B------:R-:W2:Y:S02]  /*56d0*/  LDG.E R2, desc[UR36][R2.64] ;  /* 0x0000002402027981 */ /* 0x000ea4000c1e1900 */
[----:B--2---:R-:W-:-:S04]  /*56e0*/  I2FP.F32.S32 R0, R2 ;  /* 0x0000000200007245 */ /* 0x004fc80000201400 */
[----:B------:R-:W-:-:S04]  /*56f0*/  F2FP.F16.F32.PACK_AB R0, RZ, R0 ;  /* 0x00000000ff00723e */ /* 0x000fc800000000ff */
[----:B------:R-:W-:Y:S01]  /*5700*/  PRMT R18, R0, 0x7610, R18 ;  /* 0x0000761000127816 */ /* 0x000fe20000000012 */
[----:B------:R-:W-:Y:S06]  /*5710*/  BRA `(.L_x_758) ;  /* 0x0000000c007c7947 */ /* 0x000fec0003800000 */
.L_x_759:
[----:B------:R-:W2:Y:S02]  /*5720*/  LDG.E.U16 R2, desc[UR36][R2.64] ;  /* 0x0000002402027981 */ /* 0x000ea4000c1e1500 */
[----:B--2---:R-:W0:Y:S02]  /*5730*/  I2F.S16 R0, R2 ;  /* 0x0000000200007306 */ /* 0x004e240000101400 */
[----:B0-----:R-:W-:-:S04]  /*5740*/  F2FP.F16.F32.PACK_AB R0, RZ, R0 ;  /* 0x00000000ff00723e */ /* 0x001fc800000000ff */
[----:B------:R-:W-:Y:S01]  /*5750*/  PRMT R18, R0, 0x7610, R18 ;  /* 0x0000761000127816 */ /* 0x000fe20000000012 */
[----:B------:R-:W-:Y:S06]  /*5760*/  BRA `(.L_x_758) ;  /* 0x0000000c00687947 */ /* 0x000fec0003800000 */
.L_x_754:
        /* <DEDUP_REMOVED lines=9> */
.L_x_762:
[----:B------:R1:W5:Y:S01]  /*5800*/  LDG.E.U16 R18, desc[UR36][R2.64] ;  /* 0x0000002402127981 */ /* 0x000362000c1e1500 */
[----:B------:R-:W-:Y:S05]  /*5810*/  BRA `(.L_x_758) ;  /* 0x0000000c003c7947 */ /* 0x000fea0003800000 */
.L_x_761:
        /* <DEDUP_REMOVED lines=9> */
.L_x_764:
[----:B------:R0:W5:Y:S01]  /*58b0*/  LDG.E.U16 R18, desc[UR36][R2.64] ;  /* 0x0000002402127981 */ /* 0x000162000c1e1500 */
[----:B------:R-:W-:Y:S05]  /*58c0*/  BRA `(.L_x_758) ;  /* 0x0000000c00107947 */ /* 0x000fea0003800000 */
.L_x_763:
        /* <DEDUP_REMOVED lines=9> */
.L_x_753:
        /* <DEDUP_REMOVED lines=14> */
.L_x_767:
        /* <DEDUP_REMOVED lines=9> */
.L_x_766:
        /* <DEDUP_REMOVED lines=28> */
.L_x_769:
        /* <DEDUP_REMOVED lines=15> */
.L_x_768:
[----:B------:R-:W2:Y:S02]  /*5d80*/  LDG.E.U16 R0, desc[UR36][R2.64] ;  /* 0x0000002402007981 */ /* 0x000ea4000c1e1500 */
[----:B--2---:R-:W-:-:S05]  /*5d90*/  IMAD.U32 R0, R0, 0x10000, RZ ;  /* 0x0001000000007824 */ /* 0x004fca00078e00ff */
[----:B------:R-:W-:-:S04]  /*5da0*/  F2FP.F16.F32.PACK_AB R0, RZ, R0 ;  /* 0x00000000ff00723e */ /* 0x000fc800000000ff */
[----:B------:R-:W-:Y:S01]  /*5db0*/  PRMT R18, R0, 0x7610, R18 ;  /* 0x0000761000127816 */ /* 0x000fe20000000012 */
[----:B------:R-:W-:Y:S06]  /*5dc0*/  BRA `(.L_x_758) ;  /* 0x0000000400d07947 */ /* 0x000fec0003800000 */
.L_x_765:
        /* <DEDUP_REMOVED lines=13> */
.L_x_772:
        /* <DEDUP_REMOVED lines=21> */
.L_x_776:
[----:B------:R-:W-:Y:S05]  /*5ff0*/  BSYNC B1 ;  /* 0x0000000000017941 */ /* 0x000fea0003800000 */
.L_x_775:
[----:B------:R-:W-:Y:S01]  /*6000*/  LEA R3, R0, 0x3b800000, 0x17 ;  /* 0x3b80000000037811 */ /* 0x000fe200078eb8ff */
[----:B------:R-:W-:-:S05]  /*6010*/  IMAD.SHL.U32 R0, R2, 0x100000, RZ ;  /* 0x0010000002007824 */ /* 0x000fca00078e00ff */
[----:B------:R-:W-:-:S07]  /*6020*/  LOP3.LUT R0, R3, R0, R4, 0xfe, !PT ;  /* 0x0000000003007212 */ /* 0x000fce00078efe04 */
.L_x_774:
[----:B------:R-:W-:Y:S05]  /*6030*/  BSYNC B0 ;  /* 0x0000000000007941 */ /* 0x000fea0003800000 */
.L_x_773:
[----:B------:R-:W-:-:S04]  /*6040*/  F2FP.F16.F32.PACK_AB R0, RZ, R0 ;  /* 0x00000000ff00723e */ /* 0x000fc800000000ff */
[----:B------:R-:W-:Y:S01]  /*6050*/  PRMT R18, R0, 0x7610, R18 ;  /* 0x0000761000127816 */ /* 0x000fe20000000012 */
[----:B------:R-:W-:Y:S06]  /*6060*/  BRA `(.L_x_758) ;  /* 0x0000000400287947 */ /* 0x000fec0003800000 */
.L_x_771:
        /* <DEDUP_REMOVED lines=21> */
.L_x_780:
[----:B------:R-:W-:Y:S05]  /*61c0*/  BSYNC B1 ;  /* 0x0000000000017941 */ /* 0x000fea0003800000 */
.L_x_779:
[----:B------:R-:W-:Y:S01]  /*61d0*/  LEA R3, R0, 0x37800000, 0x17 ;  /* 0x3780000000037811 */ /* 0x000fe200078eb8ff */
[----:B------:R-:W-:-:S05]  /*61e0*/  IMAD.SHL.U32 R0, R2, 0x200000, RZ ;  /* 0x0020000002007824 */ /* 0x000fca00078e00ff */
[----:B------:R-:W-:-:S07]  /*61f0*/  LOP3.LUT R0, R3, R0, R4, 0xfe, !PT ;  /* 0x0000000003007212 */ /* 0x000fce00078efe04 */
.L_x_778:
[----:B------:R-:W-:Y:S05]  /*6200*/  BSYNC B0 ;  /* 0x0000000000007941 */ /* 0x000fea0003800000 */
.L_x_777:
[----:B------:R-:W-:-:S04]  /*6210*/  F2FP.F16.F32.PACK_AB R0, RZ, R0 ;  /* 0x00000000ff00723e */ /* 0x000fc800000000ff */
[----:B------:R-:W-:Y:S01]  /*6220*/  PRMT R18, R0, 0x7610, R18 ;  /* 0x0000761000127816 */ /* 0x000fe20000000012 */
[----:B------:R-:W-:Y:S06]  /*6230*/  BRA `(.L_x_758) ;  /* 0x0000000000b47947 */ /* 0x000fec0003800000 */
.L_x_770:
        /* <DEDUP_REMOVED lines=14> */
.L_x_784:
[----:B------:R-:W-:Y:S05]  /*6320*/  BSYNC B0 ;  /* 0x0000000000007941 */ /* 0x000fea0003800000 */
.L_x_783:
[----:B------:R-:W-:-:S04]  /*6330*/  F2FP.F16.F32.PACK_AB R0, RZ, R0 ;  /* 0x00000000ff00723e */ /* 0x000fc800000000ff */
[----:B------:R-:W-:Y:S01]  /*6340*/  PRMT R18, R0, 0x7610, R18 ;  /* 0x0000761000127816 */ /* 0x000fe20000000012 */
[----:B------:R-:W-:Y:S06]  /*6350*/  BRA `(.L_x_758) ;  /* 0x00000000006c7947 */ /* 0x000fec0003800000 */
.L_x_757:
        /* <DEDUP_REMOVED lines=16> */
.L_x_785:
[----:B------:R-:W-:Y:S01]  /*6460*/  PRMT R18, RZ, 0x7610, R18 ;  /* 0x00007610ff127816 */ /* 0x000fe20000000012 */
[----:B------:R-:W-:Y:S06]  /*6470*/  BRA `(.L_x_758) ;  /* 0x0000000000247947 */ /* 0x000fec0003800000 */
.L_x_782:
[----:B------:R-:W2:Y:S02]  /*6480*/  LDG.E.64 R2, desc[UR36][R2.64] ;  /* 0x0000002402027981 */ /* 0x000ea4000c1e1b00 */
[----:B--2---:R-:W0:Y:S02]  /*6490*/  I2F.U64 R0, R2 ;  /* 0x0000000200007312 */ /* 0x004e240000301000 */
[----:B0-----:R-:W-:-:S04]  /*64a0*/  F2FP.F16.F32.PACK_AB R0, RZ, R0 ;  /* 0x00000000ff00723e */ /* 0x001fc800000000ff */
[----:B------:R-:W-:Y:S01]  /*64b0*/  PRMT R18, R0, 0x7610, R18 ;  /* 0x0000761000127816 */ /* 0x000fe20000000012 */
[----:B------:R-:W-:Y:S06]  /*64c0*/  BRA `(.L_x_758) ;  /* 0x0000000000107947 */ /* 0x000fec0003800000 */
.L_x_781:
[----:B------:R-:W2:Y:S02]  /*64d0*/  LDG.E R2, desc[UR36][R2.64] ;  /* 0x0000002402027981 */ /* 0x000ea4000c1e1900 */
[----:B--2---:R-:W-:-:S04]  /*64e0*/  I2FP.F32.U32 R0, R2 ;  /* 0x0000000200007245 */ /* 0x004fc80000201000 */
[----:B------:R-:W-:-:S04]  /*64f0*/  F2FP.F16.F32.PACK_AB R0, RZ, R0 ;  /* 0x00000000ff00723e */ /* 0x000fc800000000ff */
[----:B------:R-:W-:-:S07]  /*6500*/  PRMT R18, R0, 0x7610, R18 ;  /* 0x0000761000127816 */ /* 0x000fce0000000012 */
.L_x_758:
[----:B------:R-:W-:-:S07]  /*6510*/  VIADD R26, R26, 0x80 ;  /* 0x000000801a1a7836 */ /* 0x000fce0000000000 */
.L_x_686:
[----:B------:R-:W-:Y:S05]  /*6520*/  BSYNC B6 ;  /* 0x0000000000067941 */ /* 0x000fea0003800000 */
.L_x_685:
[----:B------:R-:W2:Y:S01]  /*6530*/  LDC R0, c[0x0][0x210] ;  /* 0x00008400ff007b82 */ /* 0x000ea20000000800 */
[----:B------:R-:W-:Y:S01]  /*6540*/  BSSY B6, `(.L_x_786) ;  /* 0x0000326000067945 */ /* 0x000fe20003800000 */
[----:B------:R-:W-:Y:S02]  /*6550*/  PRMT R16, RZ, 0x7610, R16 ;  /* 0x00007610ff107816 */ /* 0x000fe40000000010 */
[----:B01----:R-:W-:Y:S02]  /*6560*/  PRMT R2, RZ, 0x7610, R2 ;  /* 0x00007610ff027816 */ /* 0x003fe40000000002 */
[----:B------:R-:W-:Y:S02]  /*6570*/  PRMT R17, RZ, 0x7610, R17 ;  /* 0x00007610ff117816 */ /* 0x000fe40000000011 */
[----:B------:R-:W-:Y:S01]  /*6580*/  PRMT R19, RZ, 0x7610, R19 ;  /* 0x00007610ff137816 */ /* 0x000fe20000000013 */
[----:B--2---:R-:W-:-:S05]  /*6590*/  IMAD R0, R25, -0x200, R0 ;  /* 0xfffffe0019007824 */ /* 0x004fca00078e0200 */
[----:B------:R-:W-:-:S13]  /*65a0*/  ISETP.GE.AND P0, PT, R26, R0, PT ;  /* 0x000000001a00720c */ /* 0x000fda0003f06270 */
[----:B------:R-:W-:Y:S05]  /*65b0*/  @P0 BRA `(.L_x_787) ;  /* 0x0000003000780947 */ /* 0x000fea0003800000 */
[----:B------:R-:W0:Y:S01]  /*65c0*/  LDC.64 R4, c[0x0][0x230] ;  /* 0x00008c00ff047b82 */ /* 0x000e220000000a00 */
        /* <DEDUP_REMOVED lines=21> */
.L_x_791:
[----:B------:R-:W2:Y:S02]  /*6720*/  LDG.E.U8 R4, desc[UR36][R4.64] ;  /* 0x0000002404047981 */ /* 0x000ea4000c1e1100 */
[----:B--2---:R-:W-:-:S04]  /*6730*/  I2FP.F32.U32 R0, R4 ;  /* 0x0000000400007245 */ /* 0x004fc80000201000 */
[----:B------:R-:W-:-:S04]  /*6740*/  F2FP.F16.F32.PACK_AB R0, RZ, R0 ;  /* 0x00000000ff00723e */ /* 0x000fc800000000ff */
[----:B------:R-:W-:Y:S01]  /*6750*/  PRMT R2, R0, 0x7610, R2 ;  /* 0x0000761000027816 */ /* 0x000fe20000000002 */
[----:B------:R-:W-:Y:S06]  /*6760*/  BRA `(.L_x_793) ;  /* 0x0000000c00b87947 */ /* 0x000fec0003800000 */
.L_x_790:
        /* <DEDUP_REMOVED lines=11> */
.L_x_795:
[----:B------:R-:W2:Y:S02]  /*6820*/  LDG.E R4, desc[UR36][R4.64] ;  /* 0x0000002404047981 */ /* 0x000ea4000c1e1900 */
[----:B--2---:R-:W-:-:S04]  /*6830*/  I2FP.F32.S32 R0, R4 ;  /* 0x0000000400007245 */ /* 0x004fc80000201400 */
[----:B------:R-:W-:-:S04]  /*6840*/  F2FP.F16.F32.PACK_AB R0, RZ, R0 ;  /* 0x00000000ff00723e */ /* 0x000fc800000000ff */
[----:B------:R-:W-:Y:S01]  /*6850*/  PRMT R2, R0, 0x7610, R2 ;  /* 0x0000761000027816 */ /* 0x000fe20000000002 */
[----:B------:R-:W-:Y:S06]  /*6860*/  BRA `(.L_x_793) ;  /* 0x0000000c00787947 */ /* 0x000fec0003800000 */
.L_x_794:
[----:B------:R-:W2:Y:S02]  /*6870*/  LDG.E.U16 R4, desc[UR36][R4.64] ;  /* 0x0000002404047981 */ /* 0x000ea4000c1e1500 */
[----:B--2---:R-:W0:Y:S02]  /*6880*/  I2F.S16 R0, R4 ;  /* 0x0000000400007306 */ /* 0x004e240000101400 */
[----:B0-----:R-:W-:-:S04]  /*6890*/  F2FP.F16.F32.PACK_AB R0, RZ, R0 ;  /* 0x00000000ff00723e */ /* 0x001fc800000000ff */
[----:B------:R-:W-:Y:S01]  /*68a0*/  PRMT R2, R0, 0x7610, R2 ;  /* 0x0000761000027816 */ /* 0x000fe20000000002 */
[----:B------:R-:W-:Y:S06]  /*68b0*/  BRA `(.L_x_793) ;  /* 0x0000000c00647947 */ /* 0x000fec0003800000 */
.L_x_789:
        /* <DEDUP_REMOVED lines=9> */
.L_x_797:
[----:B------:R0:W5:Y:S01]  /*6950*/  LDG.E.U16 R2, desc[UR36][R4.64] ;  /* 0x0000002404027981 */ /* 0x000162000c1e1500 */
[----:B------:R-:W-:Y:S05]  /*6960*/  BRA `(.L_x_793) ;  /* 0x0000000c00387947 */ /* 0x000fea0003800000 */
.L_x_796:
        /* <DEDUP_REMOVED lines=9> */
.L_x_799:
[----:B------:R1:W5:Y:S01]  /*6a00*/  LDG.E.U16 R2, desc[UR36][R4.64] ;  /* 0x0000002404027981 */ /* 0x000362000c1e1500 */
[----:B------:R-:W-:Y:S05]  /*6a10*/  BRA `(.L_x_793) ;  /* 0x0000000c000c7947 */ /* 0x000fea0003800000 */
.L_x_798:
        /* <DEDUP_REMOVED lines=9> */
.L_x_788:
        /* <DEDUP_REMOVED lines=14> */
.L_x_802:
        /* <DEDUP_REMOVED lines=9> */
.L_x_801:
        /* <DEDUP_REMOVED lines=11> */
[----:B------:R-:W-:-:S05]  /*6cd0*/  VIADD R6, R2, 0x1000000 ;  /* 0x0100000002067836 */ /* 0x000fca0000000000 */
[----:B------:R-:W-:Y:S02]  /*6ce0*/  SHF.R.S32.HI R6, RZ, 0x8, R6 ;  /* 0x00000008ff067819 */ /* 0x000fe40000011406 */
[----:B0-----:R-:W-:-:S04]  /*6cf0*/  IADD3 R3, -R3, 0x1f, RZ ;  /* 0x0000001f03037810 */ /* 0x001fc80007ffe1ff */
[C---:B------:R-:W-:Y:S01]  /*6d00*/  ISETP.GT.U32.AND P0, PT, R3.reuse, 0x4, PT ;  /* 0x000000040300780c */ /* 0x040fe20003f04070 */
[----:B------:R-:W-:-:S05]  /*6d10*/  VIADD R3, R3, 0xfffffffc ;  /* 0xfffffffc03037836 */ /* 0x000fca0000000000 */
[----:B------:R-:W-:-:S04]  /*6d20*/  SEL R3, R3, RZ, P0 ;  /* 0x000000ff03037207 */ /* 0x000fc80000000000 */
[C---:B------:R-:W-:Y:S01]  /*6d30*/  SHF.L.U32 R4, R2.reuse, R3, RZ ;  /* 0x0000000302047219 */ /* 0x040fe200000006ff */
[----:B------:R-:W-:Y:S02]  /*6d40*/  IMAD R7, R3, R8, 0x3c000000 ;  /* 0x3c00000003077424 */ /* 0x000fe400078e0208 */
[----:B------:R-:W-:-:S03]  /*6d50*/  VIADD R3, R2, 0xffffffff ;  /* 0xffffffff02037836 */ /* 0x000fc60000000000 */
[----:B------:R-:W-:Y:S02]  /*6d60*/  LEA.HI R7, R4, R7, RZ, 0x1c ;  /* 0x0000000704077211 */ /* 0x000fe400078fe0ff */
[----:B------:R-:W-:Y:S02]  /*6d70*/  SHF.R.S32.HI R3, RZ, 0x1f, R3 ;  /* 0x0000001fff037819 */ /* 0x000fe40000011403 */
[----:B------:R-:W-:-:S04]  /*6d80*/  LOP3.LUT R6, R7, 0x7f800000, R6, 0xf8, !PT ;  /* 0x7f80000007067812 */ /* 0x000fc800078ef806 */
[----:B------:R-:W-:-:S04]  /*6d90*/  LOP3.LUT R3, R6, R3, RZ, 0x30, !PT ;  /* 0x0000000306037212 */ /* 0x000fc800078e30ff */
[----:B------:R-:W-:-:S04]  /*6da0*/  LOP3.LUT R3, R3, 0x80000000, R0, 0xf8, !PT ;  /* 0x8000000003037812 */ /* 0x000fc800078ef800 */
[----:B------:R-:W-:-:S04]  /*6db0*/  F2FP.F16.F32.PACK_AB R3, RZ, R3 ;  /* 0x00000003ff03723e */ /* 0x000fc800000000ff */
[----:B------:R-:W-:Y:S01]  /*6dc0*/  PRMT R2, R3, 0x7610, R2 ;  /* 0x0000761003027816 */ /* 0x000fe20000000002 */
[----:B------:R-:W-:Y:S06]  /*6dd0*/  BRA `(.L_x_793) ;  /* 0x00000008001c7947 */ /* 0x000fec0003800000 */
.L_x_804:
[----:B------:R-:W2:Y:S02]  /*6de0*/  LDG.E.U8 R3, desc[UR36][R4.64] ;  /* 0x0000002404037981 */ /* 0x000ea4000c1e1100 */
[----:B--2---:R-:W-:-:S05]  /*6df0*/  IMAD.SHL.U32 R0, R3, 0x2000000, RZ ;  /* 0x0200000003007824 */ /* 0x004fca00078e00ff */
[----:B------:R-:W-:-:S13]  /*6e00*/  ISETP.GE.U32.AND P0, PT, R0, 0x8000000, PT ;  /* 0x080000000000780c */ /* 0x000fda0003f06070 */
[C---:B------:R-:W-:Y:S02]  /*6e10*/  @!P0 IMAD.SHL.U32 R0, R3.reuse, 0x100, RZ ;  /* 0x0000010003008824 */ /* 0x040fe400078e00ff */
[C---:B------:R-:W-:Y:S02]  /*6e20*/  @P0 IMAD.SHL.U32 R2, R3.reuse, 0x200000, RZ ;  /* 0x0020000003020824 */ /* 0x040fe400078e00ff */
[----:B------:R-:W-:Y:S01]  /*6e30*/  IMAD.SHL.U32 R3, R3, 0x1000000, RZ ;  /* 0x0100000003037824 */ /* 0x000fe200078e00ff */
[----:B------:R-:W-:Y:S02]  /*6e40*/  @!P0 LOP3.LUT R0, R0, 0x7f00, RZ, 0xc0, !PT ;  /* 0x00007f0000008812 */ /* 0x000fe400078ec0ff */
[----:B------:R-:W-:Y:S02]  /*6e50*/  @P0 LOP3.LUT R2, R2, 0x70000000, RZ, 0xfc, !PT ;  /* 0x7000000002020812 */ /* 0x000fe400078efcff */
[----:B------:R-:W-:-:S03]  /*6e60*/  @!P0 LOP3.LUT R0, R0, 0x3f000000, RZ, 0xfc, !PT ;  /* 0x3f00000000008812 */ /* 0x000fc600078efcff */
[----:B------:R-:W-:Y:S02]  /*6e70*/  @P0 FMUL.FTZ R2, R2, 1.9259299443872358531e-34 ;  /* 0x0780000002020820 */ /* 0x000fe40000410000 */
[----:B------:R-:W-:-:S05]  /*6e80*/  @!P0 FADD.FTZ R2, R0, -0.5 ;  /* 0xbf00000000028421 */ /* 0x000fca0000010000 */
[----:B------:R-:W-:-:S04]  /*6e90*/  LOP3.LUT R2, R2, 0x80000000, R3, 0xf8, !PT ;  /* 0x8000000002027812 */ /* 0x000fc800078ef803 */
[----:B------:R-:W-:Y:S01]  /*6ea0*/  F2FP.F16.F32.PACK_AB R2, RZ, R2 ;  /* 0x00000002ff02723e */ /* 0x000fe200000000ff */
[----:B------:R-:W-:Y:S06]  /*6eb0*/  BRA `(.L_x_793) ;  /* 0x0000000400e47947 */ /* 0x000fec0003800000 */
.L_x_803:
[----:B------:R-:W2:Y:S02]  /*6ec0*/  LDG.E.U16 R0, desc[UR36][R4.64] ;  /* 0x0000002404007981 */ /* 0x000ea4000c1e1500 */
[----:B--2---:R-:W-:-:S05]  /*6ed0*/  IMAD.U32 R0, R0, 0x10000, RZ ;  /* 0x0001000000007824 */ /* 0x004fca00078e00ff */
[----:B------:R-:W-:-:S04]  /*6ee0*/  F2FP.F16.F32.PACK_AB R0, RZ, R0 ;  /* 0x00000000ff00723e */ /* 0x000fc800000000ff */
[----:B------:R-:W-:Y:S01]  /*6ef0*/  PRMT R2, R0, 0x7610, R2 ;  /* 0x0000761000027816 */ /* 0x000fe20000000002 */
[----:B------:R-:W-:Y:S06]  /*6f00*/  BRA `(.L_x_793) ;  /* 0x0000000400d07947 */ /* 0x000fec0003800000 */
.L_x_800:
        /* <DEDUP_REMOVED lines=13> */
.L_x_807:
        /* <DEDUP_REMOVED lines=21> */
.L_x_811:
[----:B------:R-:W-:Y:S05]  /*7130*/  BSYNC B1 ;  /* 0x0000000000017941 */ /* 0x000fea0003800000 */
.L_x_810:
[----:B------:R-:W-:Y:S01]  /*7140*/  LEA R3, R0, 0x3b800000, 0x17 ;  /* 0x3b80000000037811 */ /* 0x000fe200078eb8ff */
[----:B------:R-:W-:-:S05]  /*7150*/  IMAD.SHL.U32 R0, R2, 0x100000, RZ ;  /* 0x0010000002007824 */ /* 0x000fca00078e00ff */
[----:B------:R-:W-:-:S07]  /*7160*/  LOP3.LUT R0, R3, R0, R4, 0xfe, !PT ;  /* 0x0000000003007212 */ /* 0x000fce00078efe04 */
.L_x_809:
[----:B------:R-:W-:Y:S05]  /*7170*/  BSYNC B0 ;  /* 0x0000000000007941 */ /* 0x000fea0003800000 */
.L_x_808:
[----:B------:R-:W-:-:S04]  /*7180*/  F2FP.F16.F32.PACK_AB R0, RZ, R0 ;  /* 0x00000000ff00723e */ /* 0x000fc800000000ff */
[----:B------:R-:W-:Y:S01]  /*7190*/  PRMT R2, R0, 0x7610, R2 ;  /* 0x0000761000027816 */ /* 0x000fe20000000002 */
[----:B------:R-:W-:Y:S06]  /*71a0*/  BRA `(.L_x_793) ;  /* 0x0000000400287947 */ /* 0x000fec0003800000 */
.L_x_806:
        /* <DEDUP_REMOVED lines=21> */
.L_x_815:
[----:B------:R-:W-:Y:S05]  /*7300*/  BSYNC B1 ;  /* 0x0000000000017941 */ /* 0x000fea0003800000 */
.L_x_814:
[----:B------:R-:W-:Y:S01]  /*7310*/  LEA R3, R0, 0x37800000, 0x17 ;  /* 0x3780000000037811 */ /* 0x000fe200078eb8ff */
[----:B------:R-:W-:-:S05]  /*7320*/  IMAD.SHL.U32 R0, R2, 0x200000, RZ ;  /* 0x0020000002007824 */ /* 0x000fca00078e00ff */
[----:B------:R-:W-:-:S07]  /*7330*/  LOP3.LUT R0, R3, R0, R4, 0xfe, !PT ;  /* 0x0000000003007212 */ /* 0x000fce00078efe04 */
.L_x_813:
[----:B------:R-:W-:Y:S05]  /*7340*/  BSYNC B0 ;  /* 0x0000000000007941 */ /* 0x000fea0003800000 */
.L_x_812:
[----:B------:R-:W-:-:S04]  /*7350*/  F2FP.F16.F32.PACK_AB R0, RZ, R0 ;  /* 0x00000000ff00723e */ /* 0x000fc800000000ff */
[----:B------:R-:W-:Y:S01]  /*7360*/  PRMT R2, R0, 0x7610, R2 ;  /* 0x0000761000027816 */ /* 0x000fe20000000002 */
[----:B------:R-:W-:Y:S06]  /*7370*/  BRA `(.L_x_793) ;  /* 0x0000000000b47947 */ /* 0x000fec0003800000 */
.L_x_805:
        /* <DEDUP_REMOVED lines=14> */
.L_x_819:
[----:B------:R-:W-:Y:S05]  /*7460*/  BSYNC B0 ;  /* 0x0000000000007941 */ /* 0x000fea0003800000 */
.L_x_818:
[----:B------:R-:W-:-:S04]  /*7470*/  F2FP.F16.F32.PACK_AB R0, RZ, R0 ;  /* 0x00000000ff00723e */ /* 0x000fc800000000ff */
[----:B------:R-:W-:Y:S01]  /*7480*/  PRMT R2, R0, 0x7610, R2 ;  /* 0x0000761000027816 */ /* 0x000fe20000000002 */
[----:B------:R-:W-:Y:S06]  /*7490*/  BRA `(.L_x_793) ;  /* 0x00000000006c7947 */ /* 0x000fec0003800000 */
.L_x_792:
        /* <DEDUP_REMOVED lines=16> */
.L_x_820:
[----:B------:R-:W-:Y:S01]  /*75a0*/  PRMT R2, RZ, 0x7610, R2 ;  /* 0x00007610ff027816 */ /* 0x000fe20000000002 */
[----:B------:R-:W-:Y:S06]  /*75b0*/  BRA `(.L_x_793) ;  /* 0x0000000000247947 */ /* 0x000fec0003800000 */
.L_x_817:
[----:B------:R-:W2:Y:S02]  /*75c0*/  LDG.E.64 R4, desc[UR36][R4.64] ;  /* 0x0000002404047981 */ /* 0x000ea4000c1e1b00 */
[----:B--2---:R-:W0:Y:S02]  /*75d0*/  I2F.U64 R0, R4 ;  /* 0x0000000400007312 */ /* 0x004e240000301000 */
[----:B0-----:R-:W-:-:S04]  /*75e0*/  F2FP.F16.F32.PACK_AB R0, RZ, R0 ;  /* 0x00000000ff00723e */ /* 0x001fc800000000ff */
[----:B------:R-:W-:Y:S01]  /*75f0*/  PRMT R2, R0, 0x7610, R2 ;  /* 0x0000761000027816 */ /* 0x000fe20000000002 */
[----:B------:R-:W-:Y:S06]  /*7600*/  BRA `(.L_x_793) ;  /* 0x0000000000107947 */ /* 0x000fec0003800000 */
.L_x_816:
[----:B------:R-:W2:Y:S02]  /*7610*/  LDG.E R4, desc[UR36][R4.64] ;  /* 0x0000002404047981 */ /* 0x000ea4000c1e1900 */
[----:B--2---:R-:W-:-:S04]  /*7620*/  I2FP.F32.U32 R0, R4 ;  /* 0x0000000400007245 */ /* 0x004fc80000201000 */
[----:B------:R-:W-:-:S04]  /*7630*/  F2FP.F16.F32.PACK_AB R0, RZ, R0 ;  /* 0x00000000ff00723e */ /* 0x000fc800000000ff */
[----:B------:R-:W-:-:S07]  /*7640*/  PRMT R2, R0, 0x7610, R2 ;  /* 0x0000761000027816 */ /* 0x000fce0000000002 */
.L_x_793:
[----:B------:R-:W2:Y:S01]  /*7650*/  LDC.U8 R6, c[0x0][0x24d] ;  /* 0x00009340ff067b82 */ /* 0x000ea20000000000 */
[----:B------:R-:W-:Y:S02]  /*7660*/  ULDC UR4, c[0x0][0x254] ;  /* 0x0000950000047ab9 */ /* 0x000fe40000000800 */
[----:B------:R-:W-:-:S05]  /*7670*/  IMAD R3, R19, UR4, RZ ;  /* 0x0000000413037c24 */ /* 0x000fca000f8e02ff */
[----:B01----:R-:W0:Y:S01]  /*7680*/  LDC.64 R4, c[0x0][0x238] ;  /* 0x00008e00ff047b82 */ /* 0x003e220000000a00 */
[----:B--2---:R-:W-:-:S04]  /*7690*/  PRMT R0, R6, 0x9910, RZ ;  /* 0x0000991006007816 */ /* 0x004fc800000000ff */
[----:B------:R-:W-:Y:S02]  /*76a0*/  ISETP.GT.AND P1, PT, R0, 0x9, PT ;  /* 0x000000090000780c */ /* 0x000fe40003f24270 */
[----:B0-----:R-:W-:-:S05]  /*76b0*/  IADD3 R4, P0, R3, R4, RZ ;  /* 0x0000000403047210 */ /* 0x001fca0007f1e0ff */
[----:B------:R-:W-:-:S06]  /*76c0*/  IMAD.X R5, RZ, RZ, R5, P0 ;  /* 0x000000ffff057224 */ /* 0x000fcc00000e0605 */
        /* <DEDUP_REMOVED lines=14> */
.L_x_824:
[----:B------:R-:W2:Y:S02]  /*77b0*/  LDG.E.U8 R4, desc[UR36][R4.64] ;  /* 0x0000002404047981 */ /* 0x000ea4000c1e1100 */
[----:B--2---:R-:W-:-:S04]  /*77c0*/  I2FP.F32.U32 R0, R4 ;  /* 0x0000000400007245 */ /* 0x004fc80000201000 */
[----:B------:R-:W-:-:S04]  /*77d0*/  F2FP.F16.F32.PACK_AB R0, RZ, R0 ;  /* 0x00000000ff00723e */ /* 0x000fc800000000ff */
[----:B------:R-:W-:Y:S01]  /*77e0*/  PRMT R17, R0, 0x7610, R17 ;  /* 0x0000761000117816 */ /* 0x000fe20000000011 */
[----:B------:R-:W-:Y:S06]  /*77f0*/  BRA `(.L_x_826) ;  /* 0x0000000c00bc7947 */ /* 0x000fec0003800000 */
.L_x_823:
        /* <DEDUP_REMOVED lines=11> */
.L_x_828:
[----:B------:R-:W2:Y:S02]  /*78b0*/  LDG.E R4, desc[UR36][R4.64] ;  /* 0x0000002404047981 */ /* 0x000ea4000c1e1900 */
[----:B--2---:R-:W-:-:S04]  /*78c0*/  I2FP.F32.S32 R0, R4 ;  /* 0x0000000400007245 */ /* 0x004fc80000201400 */
[----:B------:R-:W-:-:S04]  /*78d0*/  F2FP.F16.F32.PACK_AB R0, RZ, R0 ;  /* 0x00000000ff00723e */ /* 0x000fc800000000ff */
[----:B------:R-:W-:Y:S01]  /*78e0*/  PRMT R17, R0, 0x7610, R17 ;  /* 0x0000761000117816 */ /* 0x000fe20000000011 */
[----:B------:R-:W-:Y:S06]  /*78f0*/  BRA `(.L_x_826) ;  /* 0x0000000c007c7947 */ /* 0x000fec0003800000 */
.L_x_827:
[----:B------:R-:W2:Y:S02]  /*7900*/  LDG.E.U16 R4, desc[UR36][R4.64] ;  /* 0x0000002404047981 */ /* 0x000ea4000c1e1500 */
[----:B--2---:R-:W0:Y:S02]  /*7910*/  I2F.S16 R0, R4 ;  /* 0x0000000400007306 */ /* 0x004e240000101400 */
[----:B0-----:R-:W-:-:S04]  /*7920*/  F2FP.F16.F32.PACK_AB R0, RZ, R0 ;  /* 0x00000000ff00723e */ /* 0x001fc800000000ff */
[----:B------:R-:W-:Y:S01]  /*7930*/  PRMT R17, R0, 0x7610, R17 ;  /* 0x0000761000117816 */ /* 0x000fe20000000011 */
[----:B------:R-:W-:Y:S06]  /*7940*/  BRA `(.L_x_826) ;  /* 0x0000000c00687947 */ /* 0x000fec0003800000 */
.L_x_822:
        /* <DEDUP_REMOVED lines=9> */
.L_x_830:
[----:B------:R0:W5:Y:S01]  /*79e0*/  LDG.E.U16 R17, desc[UR36][R4.64] ;  /* 0x0000002404117981 */ /* 0x000162000c1e1500 */
[----:B------:R-:W-:Y:S05]  /*79f0*/  BRA `(.L_x_826) ;  /* 0x0000000c003c7947 */ /* 0x000fea0003800000 */
.L_x_829:
        /* <DEDUP_REMOVED lines=9> */
.L_x_832:
[----:B------:R1:W5:Y:S01]  /*7a90*/  LDG.E.U16 R17, desc[UR36][R4.64] ;  /* 0x0000002404117981 */ /* 0x000362000c1e1500 */
[----:B------:R-:W-:Y:S05]  /*7aa0*/  BRA `(.L_x_826) ;  /* 0x0000000c00107947 */ /* 0x000fea0003800000 */
.L_x_831:
        /* <DEDUP_REMOVED lines=9> */
.L_x_821:
        /* <DEDUP_REMOVED lines=14> */
.L_x_835:
        /* <DEDUP_REMOVED lines=9> */
.L_x_834:
        /* <DEDUP_REMOVED lines=28> */
.L_x_837:
[----:B------:R-:W2:Y:S02]  /*7e70*/  LDG.E.U8 R4, desc[UR36][R4.64] ;  /* 0x0000002404047981 */ /* 0x000ea4000c1e1100 */
[----:B--2---:R-:W-:-:S05]  /*7e80*/  IMAD.SHL.U32 R0, R4, 0x2000000, RZ ;  /* 0x0200000004007824 */ /* 0x004fca00078e00ff */
[----:B------:R-:W-:-:S13]  /*7e90*/  ISETP.GE.U32.AND P0, PT, R0, 0x8000000, PT ;  /* 0x080000000000780c */ /* 0x000fda0003f06070 */
[C---:B------:R-:W-:Y:S02]  /*7ea0*/  @!P0 IMAD.SHL.U32 R0, R4.reuse, 0x100, RZ ;  /* 0x0000010004008824 */ /* 0x040fe400078e00ff */
[----:B------:R-:W-:-:S03]  /*7eb0*/  @P0 IMAD.SHL.U32 R3, R4, 0x200000, RZ ;  /* 0x0020000004030824 */ /* 0x000fc600078e00ff */
[----:B------:R-:W-:Y:S02]  /*7ec0*/  @!P0 LOP3.LUT R0, R0, 0x7f00, RZ, 0xc0, !PT ;  /* 0x00007f0000008812 */ /* 0x000fe400078ec0ff */
[----:B------:R-:W-:Y:S02]  /*7ed0*/  @P0 LOP3.LUT R3, R3, 0x70000000, RZ, 0xfc, !PT ;  /* 0x7000000003030812 */ /* 0x000fe400078efcff */
[----:B------:R-:W-:-:S03]  /*7ee0*/  @!P0 LOP3.LUT R0, R0, 0x3f000000, RZ, 0xfc, !PT ;  /* 0x3f00000000008812 */ /* 0x000fc600078efcff */
[----:B------:R-:W-:Y:S02]  /*7ef0*/  @P0 FMUL.FTZ R3, R3, 1.9259299443872358531e-34 ;  /* 0x0780000003030820 */ /* 0x000fe40000410000 */
[----:B------:R-:W-:Y:S01]  /*7f00*/  @!P0 FADD.FTZ R3, R0, -0.5 ;  /* 0xbf00000000038421 */ /* 0x000fe20000010000 */
[----:B------:R-:W-:-:S05]  /*7f10*/  IMAD.SHL.U32 R0, R4, 0x1000000, RZ ;  /* 0x0100000004007824 */ /* 0x000fca00078e00ff */
[----:B------:R-:W-:-:S04]  /*7f20*/  LOP3.LUT R0, R3, 0x80000000, R0, 0xf8, !PT ;  /* 0x8000000003007812 */ /* 0x000fc800078ef800 */
[----:B------:R-:W-:-:S04]  /*7f30*/  F2FP.F16.F32.PACK_AB R0, RZ, R0 ;  /* 0x00000000ff00723e */ /* 0x000fc800000000ff */
[----:B------:R-:W-:Y:S01]  /*7f40*/  PRMT R17, R0, 0x7610, R17 ;  /* 0x0000761000117816 */ /* 0x000fe20000000011 */
[----:B------:R-:W-:Y:S06]  /*7f50*/  BRA `(.L_x_826) ;  /* 0x0000000400e47947 */ /* 0x000fec0003800000 */
.L_x_836:
[----:B------:R-:W2:Y:S02]  /*7f60*/  LDG.E.U16 R0, desc[UR36][R4.64] ;  /* 0x0000002404007981 */ /* 0x000ea4000c1e1500 */
[----:B--2---:R-:W-:-:S05]  /*7f70*/  IMAD.U32 R0, R0, 0x10000, RZ ;  /* 0x0001000000007824 */ /* 0x004fca00078e00ff */
[----:B------:R-:W-:-:S04]  /*7f80*/  F2FP.F16.F32.PACK_AB R0, RZ, R0 ;  /* 0x00000000ff00723e */ /* 0x000fc800000000ff */
[----:B------:R-:W-:Y:S01]  /*7f90*/  PRMT R17, R0, 0x7610, R17 ;  /* 0x0000761000117816 */ /* 0x000fe20000000011 */
[----:B------:R-:W-:Y:S06]  /*7fa0*/  BRA `(.L_x_826) ;  /* 0x0000000400d07947 */ /* 0x000fec0003800000 */
.L_x_833:
        /* <DEDUP_REMOVED lines=13> */
.L_x_840:
        /* <DEDUP_REMOVED lines=21> */
.L_x_844:
[----:B------:R-:W-:Y:S05]  /*81d0*/  BSYNC B1 ;  /* 0x0000000000017941 */ /* 0x000fea0003800000 */
.L_x_843:
[----:B------:R-:W-:Y:S01]  /*81e0*/  LEA R5, R0, 0x3b800000, 0x17 ;  /* 0x3b80000000057811 */ /* 0x000fe200078eb8ff */
[----:B------:R-:W-:-:S05]  /*81f0*/  IMAD.SHL.U32 R0, R3, 0x100000, RZ ;  /* 0x0010000003007824 */ /* 0x000fca00078e00ff */
[----:B------:R-:W-:-:S07]  /*8200*/  LOP3.LUT R0, R5, R0, R6, 0xfe, !PT ;  /* 0x0000000005007212 */ /* 0x000fce00078efe06 */
.L_x_842:
[----:B------:R-:W-:Y:S05]  /*8210*/  BSYNC B0 ;  /* 0x0000000000007941 */ /* 0x000fea0003800000 */
.L_x_841:
[----:B------:R-:W-:-:S04]  /*8220*/  F2FP.F16.F32.PACK_AB R0, RZ, R0 ;  /* 0x00000000ff00723e */ /* 0x000fc800000000ff */
[----:B------:R-:W-:Y:S01]  /*8230*/  PRMT R17, R0, 0x7610, R17 ;  /* 0x0000761000117816 */ /* 0x000fe20000000011 */
[----:B------:R-:W-:Y:S06]  /*8240*/  BRA `(.L_x_826) ;  /* 0x0000000400287947 */ /* 0x000fec0003800000 */
.L_x_839:
        /* <DEDUP_REMOVED lines=21> */
.L_x_848:
[----:B------:R-:W-:Y:S05]  /*83a0*/  BSYNC B1 ;  /* 0x0000000000017941 */ /* 0x000fea0003800000 */
.L_x_847:
[----:B------:R-:W-:Y:S01]  /*83b0*/  LEA R5, R0, 0x37800000, 0x17 ;  /* 0x3780000000057811 */ /* 0x000fe200078eb8ff */
[----:B------:R-:W-:-:S05]  /*83c0*/  IMAD.SHL.U32 R0, R3, 0x200000, RZ ;  /* 0x0020000003007824 */ /* 0x000fca00078e00ff */
[----:B------:R-:W-:-:S07]  /*83d0*/  LOP3.LUT R0, R5, R0, R6, 0xfe, !PT ;  /* 0x0000000005007212 */ /* 0x000fce00078efe06 */
.L_x_846:
[----:B------:R-:W-:Y:S05]  /*83e0*/  BSYNC B0 ;  /* 0x0000000000007941 */ /* 0x000fea0003800000 */
.L_x_845:
[----:B------:R-:W-:-:S04]  /*83f0*/  F2FP.F16.F32.PACK_AB R0, RZ, R0 ;  /* 0x00000000ff00723e */ /* 0x000fc800000000ff */
[----:B------:R-:W-:Y:S01]  /*8400*/  PRMT R17, R0, 0x7610, R17 ;  /* 0x0000761000117816 */ /* 0x000fe20000000011 */
[----:B------:R-:W-:Y:S06]  /*8410*/  BRA `(.L_x_826) ;  /* 0x0000000000b47947 */ /* 0x000fec0003800000 */
.L_x_838:
        /* <DEDUP_REMOVED lines=14> */
.L_x_852:
[----:B------:R-:W-:Y:S05]  /*8500*/  BSYNC B0 ;  /* 0x0000000000007941 */ /* 0x000fea0003800000 */
.L_x_851:
[----:B------:R-:W-:-:S04]  /*8510*/  F2FP.F16.F32.PACK_AB R0, RZ, R0 ;  /* 0x00000000ff00723e */ /* 0x000fc800000000ff */
[----:B------:R-:W-:Y:S01]  /*8520*/  PRMT R17, R0, 0x7610, R17 ;  /* 0x0000761000117816 */ /* 0x000fe20000000011 */
[----:B------:R-:W-:Y:S06]  /*8530*/  BRA `(.L_x_826) ;  /* 0x00000000006c7947 */ /* 0x000fec0003800000 */
.L_x_825:
        /* <DEDUP_REMOVED lines=16> */
.L_x_853:
[----:B------:R-:W-:Y:S01]  /*8640*/  PRMT R17, RZ, 0x7610, R17 ;  /* 0x00007610ff117816 */ /* 0x000fe20000000011 */
[----:B------:R-:W-:Y:S06]  /*8650*/  BRA `(.L_x_826) ;  /* 0x0000000000247947 */ /* 0x000fec0003800000 */
.L_x_850:
[----:B------:R-:W2:Y:S02]  /*8660*/  LDG.E.64 R4, desc[UR36][R4.64] ;  /* 0x0000002404047981 */ /* 0x000ea4000c1e1b00 */
[----:B--2---:R-:W0:Y:S02]  /*8670*/  I2F.U64 R0, R4 ;  /* 0x0000000400007312 */ /* 0x004e240000301000 */
[----:B0-----:R-:W-:-:S04]  /*8680*/  F2FP.F16.F32.PACK_AB R0, RZ, R0 ;  /* 0x00000000ff00723e */ /* 0x001fc800000000ff */
[----:B------:R-:W-:Y:S01]  /*8690*/  PRMT R17, R0, 0x7610, R17 ;  /* 0x0000761000117816 */ /* 0x000fe20000000011 */
[----:B------:R-:W-:Y:S06]  /*86a0*/  BRA `(.L_x_826) ;  /* 0x0000000000107947 */ /* 0x000fec0003800000 */
.L_x_849:
[----:B------:R-:W2:Y:S02]  /*86b0*/  LDG.E R4, desc[UR36][R4.64] ;  /* 0x0000002404047981 */ /* 0x000ea4000c1e1900 */
[----:B--2---:R-:W-:-:S04]  /*86c0*/  I2FP.F32.U32 R0, R4 ;  /* 0x0000000400007245 */ /* 0x004fc80000201000 */
[----:B------:R-:W-:-:S04]  /*86d0*/  F2FP.F16.F32.PACK_AB R0, RZ, R0 ;  /* 0x00000000ff00723e */ /* 0x000fc800000000ff */
[----:B------:R-:W-:-:S07]  /*86e0*/  PRMT R17, R0, 0x7610, R17 ;  /* 0x0000761000117816 */ /* 0x000fce0000000011 */
.L_x_826:
        /* <DEDUP_REMOVED lines=22> */
.L_x_857:
[----:B------:R-:W2:Y:S02]  /*8850*/  LDG.E.U8 R4, desc[UR36][R4.64] ;  /* 0x0000002404047981 */ /* 0x000ea4000c1e1100 */
[----:B--2---:R-:W-:-:S04]  /*8860*/  I2FP.F32.U32 R0, R4 ;  /* 0x0000000400007245 */ /* 0x004fc80000201000 */
[----:B------:R-:W-:-:S04]  /*8870*/  F2FP.F16.F32.PACK_AB R0, RZ, R0 ;  /* 0x00000000ff00723e */ /* 0x000fc800000000ff */
[----:B------:R-:W-:Y:S01]  /*8880*/  PRMT R19, R0, 0x7610, R19 ;  /* 0x0000761000137816 */ /* 0x000fe20000000013 */
[----:B------:R-:W-:Y:S06]  /*8890*/  BRA `(.L_x_859) ;  /* 0x0000000c00bc7947 */ /* 0x000fec0003800000 */
.L_x_856:
        /* <DEDUP_REMOVED lines=11> */
.L_x_861:
[----:B------:R-:W2:Y:S02]  /*8950*/  LDG.E R4, desc[UR36][R4.64] ;  /* 0x0000002404047981 */ /* 0x000ea4000c1e1900 */
[----:B--2---:R-:W-:-:S04]  /*8960*/  I2FP.F32.S32 R0, R4 ;  /* 0x0000000400007245 */ /* 0x004fc80000201400 */
[----:B------:R-:W-:-:S04]  /*8970*/  F2FP.F16.F32.PACK_AB R0, RZ, R0 ;  /* 0x00000000ff00723e */ /* 0x000fc800000000ff */
[----:B------:R-:W-:Y:S01]  /*8980*/  PRMT R19, R0, 0x7610, R19 ;  /* 0x0000761000137816 */ /* 0x000fe20000000013 */
[----:B------:R-:W-:Y:S06]  /*8990*/  BRA `(.L_x_859) ;  /* 0x0000000c007c7947 */ /* 0x000fec0003800000 */
.L_x_860:
[----:B------:R-:W2:Y:S02]  /*89a0*/  LDG.E.U16 R4, desc[UR36][R4.64] ;  /* 0x0000002404047981 */ /* 0x000ea4000c1e1500 */
[----:B--2---:R-:W0:Y:S02]  /*89b0*/  I2F.S16 R0, R4 ;  /* 0x0000000400007306 */ /* 0x004e240000101400 */
[----:B0-----:R-:W-:-:S04]  /*89c0*/  F2FP.F16.F32.PACK_AB R0, RZ, R0 ;  /* 0x00000000ff00723e */ /* 0x001fc800000000ff */
[----:B------:R-:W-:Y:S01]  /*89d0*/  PRMT R19, R0, 0x7610, R19 ;  /* 0x0000761000137816 */ /* 0x000fe20000000013 */
[----:B------:R-:W-:Y:S06]  /*89e0*/  BRA `(.L_x_859) ;  /* 0x0000000c00687947 */ /* 0x000fec0003800000 */
.L_x_855:
        /* <DEDUP_REMOVED lines=9> */
.L_x_863:
[----:B------:R0:W5:Y:S01]  /*8a80*/  LDG.E.U16 R19, desc[UR36][R4.64] ;  /* 0x0000002404137981 */ /* 0x000162000c1e1500 */
[----:B------:R-:W-:Y:S05]  /*8a90*/  BRA `(.L_x_859) ;  /* 0x0000000c003c7947 */ /* 0x000fea0003800000 */
.L_x_862:
        /* <DEDUP_REMOVED lines=9> */
.L_x_865:
[----:B------:R1:W5:Y:S01]  /*8b30*/  LDG.E.U16 R19, desc[UR36][R4.64] ;  /* 0x0000002404137981 */ /* 0x000362000c1e1500 */
[----:B------:R-:W-:Y:S05]  /*8b40*/  BRA `(.L_x_859) ;  /* 0x0000000c00107947 */ /* 0x000fea0003800000 */
.L_x_864:
        /* <DEDUP_REMOVED lines=9> */
.L_x_854:
        /* <DEDUP_REMOVED lines=14> */
.L_x_868:
        /* <DEDUP_REMOVED lines=9> */
.L_x_867:
        /* <DEDUP_REMOVED lines=28> */
.L_x_870:
        /* <DEDUP_REMOVED lines=15> */
.L_x_869:
[----:B------:R-:W2:Y:S02]  /*9000*/  LDG.E.U16 R0, desc[UR36][R4.64] ;  /* 0x0000002404007981 */ /* 0x000ea4000c1e1500 */
[----:B--2---:R-:W-:-:S05]  /*9010*/  IMAD.U32 R0, R0, 0x10000, RZ ;  /* 0x0001000000007824 */ /* 0x004fca00078e00ff */
[----:B------:R-:W-:-:S04]  /*9020*/  F2FP.F16.F32.PACK_AB R0, RZ, R0 ;  /* 0x00000000ff00723e */ /* 0x000fc800000000ff */
[----:B------:R-:W-:Y:S01]  /*9030*/  PRMT R19, R0, 0x7610, R19 ;  /* 0x0000761000137816 */ /* 0x000fe20000000013 */
[----:B------:R-:W-:Y:S06]  /*9040*/  BRA `(.L_x_859) ;  /* 0x0000000400d07947 */ /* 0x000fec0003800000 */
.L_x_866:
        /* <DEDUP_REMOVED lines=13> */
.L_x_873:
        /* <DEDUP_REMOVED lines=21> */
.L_x_877:
[----:B------:R-:W-:Y:S05]  /*9270*/  BSYNC B1 ;  /* 0x0000000000017941 */ /* 0x000fea0003800000 */
.L_x_876:
[----:B------:R-:W-:Y:S01]  /*9280*/  LEA R5, R0, 0x3b800000, 0x17 ;  /* 0x3b80000000057811 */ /* 0x000fe200078eb8ff */
[----:B------:R-:W-:-:S05]  /*9290*/  IMAD.SHL.U32 R0, R3, 0x100000, RZ ;  /* 0x0010000003007824 */ /* 0x000fca00078e00ff */
[----:B------:R-:W-:-:S07]  /*92a0*/  LOP3.LUT R0, R5, R0, R6, 0xfe, !PT ;  /* 0x0000000005007212 */ /* 0x000fce00078efe06 */
.L_x_875:
[----:B------:R-:W-:Y:S05]  /*92b0*/  BSYNC B0 ;  /* 0x0000000000007941 */ /* 0x000fea0003800000 */
.L_x_874:
[----:B------:R-:W-:-:S04]  /*92c0*/  F2FP.F16.F32.PACK_AB R0, RZ, R0 ;  /* 0x00000000ff00723e */ /* 0x000fc800000000ff */
[----:B------:R-:W-:Y:S01]  /*92d0*/  PRMT R19, R0, 0x7610, R19 ;  /* 0x0000761000137816 */ /* 0x000fe20000000013 */
[----:B------:R-:W-:Y:S06]  /*92e0*/  BRA `(.L_x_859) ;  /* 0x0000000400287947 */ /* 0x000fec0003800000 */
.L_x_872:
        /* <DEDUP_REMOVED lines=21> */
.L_x_881:
[----:B------:R-:W-:Y:S05]  /*9440*/  BSYNC B1 ;  /* 0x0000000000017941 */ /* 0x000fea0003800000 */
.L_x_880:
[----:B------:R-:W-:Y:S01]  /*9450*/  LEA R5, R0, 0x37800000, 0x17 ;  /* 0x3780000000057811 */ /* 0x000fe200078eb8ff */
[----:B------:R-:W-:-:S05]  /*9460*/  IMAD.SHL.U32 R0, R3, 0x200000, RZ ;  /* 0x0020000003007824 */ /* 0x000fca00078e00ff */
[----:B------:R-:W-:-:S07]  /*9470*/  LOP3.LUT R0, R5, R0, R6, 0xfe, !PT ;  /* 0x0000000005007212 */ /* 0x000fce00078efe06 */
.L_x_879:
[----:B------:R-:W-:Y:S05]  /*9480*/  BSYNC B0 ;  /* 0x0000000000007941 */ /* 0x000fea0003800000 */
.L_x_878:
[----:B------:R-:W-:-:S04]  /*9490*/  F2FP.F16.F32.PACK_AB R0, RZ, R0 ;  /* 0x00000000ff00723e */ /* 0x000fc800000000ff */
[----:B------:R-:W-:Y:S01]  /*94a0*/  PRMT R19, R0, 0x7610, R19 ;  /* 0x0000761000137816 */ /* 0x000fe20000000013 */
[----:B------:R-:W-:Y:S06]  /*94b0*/  BRA `(.L_x_859) ;  /* 0x0000000000b47947 */ /* 0x000fec0003800000 */
.L_x_871:
        /* <DEDUP_REMOVED lines=14> */
.L_x_885:
[----:B------:R-:W-:Y:S05]  /*95a0*/  BSYNC B0 ;  /* 0x0000000000007941 */ /* 0x000fea0003800000 */
.L_x_884:
[----:B------:R-:W-:-:S04]  /*95b0*/  F2FP.F16.F32.PACK_AB R0, RZ, R0 ;  /* 0x00000000ff00723e */ /* 0x000fc800000000ff */
[----:B------:R-:W-:Y:S01]  /*95c0*/  PRMT R19, R0, 0x7610, R19 ;  /* 0x0000761000137816 */ /* 0x000fe20000000013 */
[----:B------:R-:W-:Y:S06]  /*95d0*/  BRA `(.L_x_859) ;  /* 0x00000000006c7947 */ /* 0x000fec0003800000 */
.L_x_858:
        /* <DEDUP_REMOVED lines=16> */
.L_x_886:
[----:B------:R-:W-:Y:S01]  /*96e0*/  PRMT R19, RZ, 0x7610, R19 ;  /* 0x00007610ff137816 */ /* 0x000fe20000000013 */
[----:B------:R-:W-:Y:S06]  /*96f0*/  BRA `(.L_x_859) ;  /* 0x0000000000247947 */ /* 0x000fec0003800000 */
.L_x_883:
[----:B------:R-:W2:Y:S02]  /*9700*/  LDG.E.64 R4, desc[UR36][R4.64] ;  /* 0x0000002404047981 */ /* 0x000ea4000c1e1b00 */
[----:B--2---:R-:W0:Y:S02]  /*9710*/  I2F.U64 R0, R4 ;  /* 0x0000000400007312 */ /* 0x004e240000301000 */
[----:B0-----:R-:W-:-:S04]  /*9720*/  F2FP.F16.F32.PACK_AB R0, RZ, R0 ;  /* 0x00000000ff00723e */ /* 0x001fc800000000ff */
[----:B------:R-:W-:Y:S01]  /*9730*/  PRMT R19, R0, 0x7610, R19 ;  /* 0x0000761000137816 */ /* 0x000fe20000000013 */
[----:B------:R-:W-:Y:S06]  /*9740*/  BRA `(.L_x_859) ;  /* 0x0000000000107947 */ /* 0x000fec0003800000 */
.L_x_882:
[----:B------:R-:W2:Y:S02]  /*9750*/  LDG.E R4, desc[UR36][R4.64] ;  /* 0x0000002404047981 */ /* 0x000ea4000c1e1900 */
[----:B--2---:R-:W-:-:S04]  /*9760*/  I2FP.F32.U32 R0, R4 ;  /* 0x0000000400007245 */ /* 0x004fc80000201000 */
[----:B------:R-:W-:-:S04]  /*9770*/  F2FP.F16.F32.PACK_AB R0, RZ, R0 ;  /* 0x00000000ff00723e */ /* 0x000fc800000000ff */
[----:B------:R-:W-:-:S07]  /*9780*/  PRMT R19, R0, 0x7610, R19 ;  /* 0x0000761000137816 */ /* 0x000fce0000000013 */
.L_x_859:
[----:B------:R-:W-:-:S07]  /*9790*/  VIADD R26, R26, 0x80 ;  /* 0x000000801a1a7836 */ /* 0x000fce0000000000 */
.L_x_787:
[----:B------:R-:W-:Y:S05]  /*97a0*/  BSYNC B6 ;  /* 0x0000000000067941 */ /* 0x000fea0003800000 */
.L_x_786:
[----:B01----:R-:W0:Y:S01]  /*97b0*/  S2R R4, SR_CTAID.X ;  /* 0x0000000000047919 */ /* 0x003e220000002500 */
[----:B------:R-:W0:Y:S01]  /*97c0*/  LDC R3, c[0x0][0x210] ;  /* 0x00008400ff037b82 */ /* 0x000e220000000800 */
[----:B------:R-:W-:Y:S01]  /*97d0*/  BSSY B6, `(.L_x_887) ;  /* 0x0000315000067945 */ /* 0x000fe20003800000 */
[----:B------:R-:W-:Y:S02]  /*97e0*/  PRMT R25, RZ, 0x7610, R25 ;  /* 0x00007610ff197816 */ /* 0x000fe40000000019 */
[----:B------:R-:W-:Y:S01]  /*97f0*/  PRMT R0, RZ, 0x7610, R0 ;  /* 0x00007610ff007816 */ /* 0x000fe20000000000 */
[----:B0-----:R-:W-:-:S05]  /*9800*/  IMAD R3, R4, -0x200, R3 ;  /* 0xfffffe0004037824 */ /* 0x001fca00078e0203 */
[----:B------:R-:W-:-:S13]  /*9810*/  ISETP.GE.AND P0, PT, R26, R3, PT ;  /* 0x000000031a00720c */ /* 0x000fda0003f06270 */
[----:B------:R-:W-:Y:S05]  /*9820*/  @P0 BRA `(.L_x_888) ;  /* 0x00000030003c0947 */ /* 0x000fea0003800000 */
[----:B------:R-:W0:Y:S01]  /*9830*/  S2R R3, SR_CTAID.X ;  /* 0x0000000000037919 */ /* 0x000e220000002500 */
[----:B------:R-:W1:Y:S01]  /*9840*/  LDC.64 R4, c[0x0][0x230] ;  /* 0x00008c00ff047b82 */ /* 0x000e620000000a00 */
[----:B------:R-:W-:Y:S01]  /*9850*/  PRMT R0, R27, 0x9910, RZ ;  /* 0x000099101b007816 */ /* 0x000fe200000000ff */
[----:B------:R-:W-:-:S03]  /*9860*/  ULDC UR4, c[0x0][0x250] ;  /* 0x0000940000047ab9 */ /* 0x000fc60000000800 */
[----:B------:R-:W-:Y:S01]  /*9870*/  ISETP.GT.AND P1, PT, R0, 0x9, PT ;  /* 0x000000090000780c */ /* 0x000fe20003f24270 */
[----:B0-----:R-:W-:-:S04]  /*9880*/  IMAD R26, R3, 0x200, R26 ;  /* 0x00000200031a7824 */ /* 0x001fc800078e021a */
[----:B------:R-:W-:-:S05]  /*9890*/  IMAD R3, R26, UR4, RZ ;  /* 0x000000041a037c24 */ /* 0x000fca000f8e02ff */
[----:B-1----:R-:W-:-:S05]  /*98a0*/  IADD3 R4, P0, R3, R4, RZ ;  /* 0x0000000403047210 */ /* 0x002fca0007f1e0ff */
[----:B------:R-:W-:Y:S01]  /*98b0*/  IMAD.X R5, RZ, RZ, R5, P0 ;  /* 0x000000ffff057224 */ /* 0x000fe200000e0605 */
[----:B------:R-:W-:Y:S07]  /*98c0*/  @P1 BRA `(.L_x_889) ;  /* 0x0000000400181947 */ /* 0x000fee0003800000 */
        /* <DEDUP_REMOVED lines=13> */
.L_x_892:
[----:B------:R-:W2:Y:S02]  /*99a0*/  LDG.E.U8 R4, desc[UR36][R4.64] ;  /* 0x0000002404047981 */ /* 0x000ea4000c1e1100 */
[----:B--2---:R-:W-:-:S04]  /*99b0*/  I2FP.F32.U32 R0, R4 ;  /* 0x0000000400007245 */ /* 0x004fc80000201000 */
[----:B------:R-:W-:-:S04]  /*99c0*/  F2FP.F16.F32.PACK_AB R0, RZ, R0 ;  /* 0x00000000ff00723e */ /* 0x000fc800000000ff */
[----:B------:R-:W-:Y:S01]  /*99d0*/  PRMT R16, R0, 0x7610, R16 ;  /* 0x0000761000107816 */ /* 0x000fe20000000010 */
[----:B------:R-:W-:Y:S06]  /*99e0*/  BRA `(.L_x_894) ;  /* 0x0000000c00bc7947 */ /* 0x000fec0003800000 */
.L_x_891:
        /* <DEDUP_REMOVED lines=11> */
.L_x_896:
[----:B------:R-:W2:Y:S02]  /*9aa0*/  LDG.E R4, desc[UR36][R4.64] ;  /* 0x0000002404047981 */ /* 0x000ea4000c1e1900 */
[----:B--2---:R-:W-:-:S04]  /*9ab0*/  I2FP.F32.S32 R0, R4 ;  /* 0x0000000400007245 */ /* 0x004fc80000201400 */
[----:B------:R-:W-:-:S04]  /*9ac0*/  F2FP.F16.F32.PACK_AB R0, RZ, R0 ;  /* 0x00000000ff00723e */ /* 0x000fc800000000ff */
[----:B------:R-:W-:Y:S01]  /*9ad0*/  PRMT R16, R0, 0x7610, R16 ;  /* 0x0000761000107816 */ /* 0x000fe20000000010 */
[----:B------:R-:W-:Y:S06]  /*9ae0*/  BRA `(.L_x_894) ;  /* 0x0000000c007c7947 */ /* 0x000fec0003800000 */
.L_x_895:
[----:B------:R-:W2:Y:S02]  /*9af0*/  LDG.E.U16 R4, desc[UR36][R4.64] ;  /* 0x0000002404047981 */ /* 0x000ea4000c1e1500 */
[----:B--2---:R-:W0:Y:S02]  /*9b00*/  I2F.S16 R0, R4 ;  /* 0x0000000400007306 */ /* 0x004e240000101400 */
[----:B0-----:R-:W-:-:S04]  /*9b10*/  F2FP.F16.F32.PACK_AB R0, RZ, R0 ;  /* 0x00000000ff00723e */ /* 0x001fc800000000ff */
[----:B------:R-:W-:Y:S01]  /*9b20*/  PRMT R16, R0, 0x7610, R16 ;  /* 0x0000761000107816 */ /* 0x000fe20000000010 */
[----:B------:R-:W-:Y:S06]  /*9b30*/  BRA `(.L_x_894) ;  /* 0x0000000c00687947 */ /* 0x000fec0003800000 */
.L_x_890:
        /* <DEDUP_REMOVED lines=9> */
.L_x_898:
[----:B------:R1:W5:Y:S01]  /*9bd0*/  LDG.E.U16 R16, desc[UR36][R4.64] ;  /* 0x0000002404107981 */ /* 0x000362000c1e1500 */
[----:B------:R-:W-:Y:S05]  /*9be0*/  BRA `(.L_x_894) ;  /* 0x0000000c003c7947 */ /* 0x000fea0003800000 */
.L_x_897:
        /* <DEDUP_REMOVED lines=9> */
.L_x_900:
[----:B------:R0:W5:Y:S01]  /*9c80*/  LDG.E.U16 R16, desc[UR36][R4.64] ;  /* 0x0000002404107981 */ /* 0x000162000c1e1500 */
[----:B------:R-:W-:Y:S05]  /*9c90*/  BRA `(.L_x_894) ;  /* 0x0000000c00107947 */ /* 0x000fea0003800000 */
.L_x_899:
        /* <DEDUP_REMOVED lines=9> */
.L_x_889:
        /* <DEDUP_REMOVED lines=14> */
.L_x_903:
        /* <DEDUP_REMOVED lines=9> */
.L_x_902:
        /* <DEDUP_REMOVED lines=28> */
.L_x_905:
        /* <DEDUP_REMOVED lines=15> */
.L_x_904:
[----:B------:R-:W2:Y:S02]  /*a150*/  LDG.E.U16 R0, desc[UR36][R4.64] ;  /* 0x0000002404007981 */ /* 0x000ea4000c1e1500 */
[----:B--2---:R-:W-:-:S05]  /*a160*/  IMAD.U32 R0, R0, 0x10000, RZ ;  /* 0x0001000000007824 */ /* 0x004fca00078e00ff */
[----:B------:R-:W-:-:S04]  /*a170*/  F2FP.F16.F32.PACK_AB R0, RZ, R0 ;  /* 0x00000000ff00723e */ /* 0x000fc800000000ff */
[----:B------:R-:W-:Y:S01]  /*a180*/  PRMT R16, R0, 0x7610, R16 ;  /* 0x0000761000107816 */ /* 0x000fe20000000010 */
[----:B------:R-:W-:Y:S06]  /*a190*/  BRA `(.L_x_894) ;  /* 0x0000000400d07947 */ /* 0x000fec0003800000 */
.L_x_901:
        /* <DEDUP_REMOVED lines=13> */
.L_x_908:
        /* <DEDUP_REMOVED lines=21> */
.L_x_912:
[----:B------:R-:W-:Y:S05]  /*a3c0*/  BSYNC B1 ;  /* 0x0000000000017941 */ /* 0x000fea0003800000 */
.L_x_911:
[----:B------:R-:W-:Y:S01]  /*a3d0*/  LEA R5, R0, 0x3b800000, 0x17 ;  /* 0x3b80000000057811 */ /* 0x000fe200078eb8ff */
[----:B------:R-:W-:-:S05]  /*a3e0*/  IMAD.SHL.U32 R0, R3, 0x100000, RZ ;  /* 0x0010000003007824 */ /* 0x000fca00078e00ff */
[----:B------:R-:W-:-:S07]  /*a3f0*/  LOP3.LUT R0, R5, R0, R6, 0xfe, !PT ;  /* 0x0000000005007212 */ /* 0x000fce00078efe06 */
.L_x_910:
[----:B------:R-:W-:Y:S05]  /*a400*/  BSYNC B0 ;  /* 0x0000000000007941 */ /* 0x000fea0003800000 */
.L_x_909:
[----:B------:R-:W-:-:S04]  /*a410*/  F2FP.F16.F32.PACK_AB R0, RZ, R0 ;  /* 0x00000000ff00723e */ /* 0x000fc800000000ff */
[----:B------:R-:W-:Y:S01]  /*a420*/  PRMT R16, R0, 0x7610, R16 ;  /* 0x0000761000107816 */ /* 0x000fe20000000010 */
[----:B------:R-:W-:Y:S06]  /*a430*/  BRA `(.L_x_894) ;  /* 0x0000000400287947 */ /* 0x000fec0003800000 */
.L_x_907:
        /* <DEDUP_REMOVED lines=21> */
.L_x_916:
[----:B------:R-:W-:Y:S05]  /*a590*/  BSYNC B1 ;  /* 0x0000000000017941 */ /* 0x000fea0003800000 */
.L_x_915:
[----:B------:R-:W-:Y:S01]  /*a5a0*/  LEA R5, R0, 0x37800000, 0x17 ;  /* 0x3780000000057811 */ /* 0x000fe200078eb8ff */
[----:B------:R-:W-:-:S05]  /*a5b0*/  IMAD.SHL.U32 R0, R3, 0x200000, RZ ;  /* 0x0020000003007824 */ /* 0x000fca00078e00ff */
[----:B------:R-:W-:-:S07]  /*a5c0*/  LOP3.LUT R0, R5, R0, R6, 0xfe, !PT ;  /* 0x0000000005007212 */ /* 0x000fce00078efe06 */
.L_x_914:
[----:B------:R-:W-:Y:S05]  /*a5d0*/  BSYNC B0 ;  /* 0x0000000000007941 */ /* 0x000fea0003800000 */
.L_x_913:
[----:B------:R-:W-:-:S04]  /*a5e0*/  F2FP.F16.F32.PACK_AB R0, RZ, R0 ;  /* 0x00000000ff00723e */ /* 0x000fc800000000ff */
[----:B------:R-:W-:Y:S01]  /*a5f0*/  PRMT R16, R0, 0x7610, R16 ;  /* 0x0000761000107816 */ /* 0x000fe20000000010 */
[----:B------:R-:W-:Y:S06]  /*a600*/  BRA `(.L_x_894) ;  /* 0x0000000000b47947 */ /* 0x000fec0003800000 */
.L_x_906:
        /* <DEDUP_REMOVED lines=14> */
.L_x_920:
[----:B------:R-:W-:Y:S05]  /*a6f0*/  BSYNC B0 ;  /* 0x0000000000007941 */ /* 0x000fea0003800000 */
.L_x_919:
[----:B------:R-:W-:-:S04]  /*a700*/  F2FP.F16.F32.PACK_AB R0, RZ, R0 ;  /* 0x00000000ff00723e */ /* 0x000fc800000000ff */
[----:B------:R-:W-:Y:S01]  /*a710*/  PRMT R16, R0, 0x7610, R16 ;  /* 0x0000761000107816 */ /* 0x000fe20000000010 */
[----:B------:R-:W-:Y:S06]  /*a720*/  BRA `(.L_x_894) ;  /* 0x00000000006c7947 */ /* 0x000fec0003800000 */
.L_x_893:
        /* <DEDUP_REMOVED lines=16> */
.L_x_921:
[----:B------:R-:W-:Y:S01]  /*a830*/  PRMT R16, RZ, 0x7610, R16 ;  /* 0x00007610ff107816 */ /* 0x000fe20000000010 */
[----:B------:R-:W-:Y:S06]  /*a840*/  BRA `(.L_x_894) ;  /* 0x0000000000247947 */ /* 0x000fec0003800000 */
.L_x_918:
[----:B------:R-:W2:Y:S02]  /*a850*/  LDG.E.64 R4, desc[UR36][R4.64] ;  /* 0x0000002404047981 */ /* 0x000ea4000c1e1b00 */
[----:B--2---:R-:W0:Y:S02]  /*a860*/  I2F.U64 R0, R4 ;  /* 0x0000000400007312 */ /* 0x004e240000301000 */
[----:B0-----:R-:W-:-:S04]  /*a870*/  F2FP.F16.F32.PACK_AB R0, RZ, R0 ;  /* 0x00000000ff00723e */ /* 0x001fc800000000ff */
[----:B------:R-:W-:Y:S01]  /*a880*/  PRMT R16, R0, 0x7610, R16 ;  /* 0x0000761000107816 */ /* 0x000fe20000000010 */
[----:B------:R-:W-:Y:S06]  /*a890*/  BRA `(.L_x_894) ;  /* 0x0000000000107947 */ /* 0x000fec0003800000 */
.L_x_917:
[----:B------:R-:W2:Y:S02]  /*a8a0*/  LDG.E R4, desc[UR36][R4.64] ;  /* 0x0000002404047981 */ /* 0x000ea4000c1e1900 */
[----:B--2---:R-:W-:-:S04]  /*a8b0*/  I2FP.F32.U32 R0, R4 ;  /* 0x0000000400007245 */ /* 0x004fc80000201000 */
[----:B------:R-:W-:-:S04]  /*a8c0*/  F2FP.F16.F32.PACK_AB R0, RZ, R0 ;  /* 0x00000000ff00723e */ /* 0x000fc800000000ff */
[----:B------:R-:W-:-:S07]  /*a8d0*/  PRMT R16, R0, 0x7610, R16 ;  /* 0x0000761000107816 */ /* 0x000fce0000000010 */
.L_x_894:
        /* <DEDUP_REMOVED lines=22> */
.L_x_925:
[----:B------:R-:W2:Y:S02]  /*aa40*/  LDG.E.U8 R4, desc[UR36][R4.64] ;  /* 0x0000002404047981 */ /* 0x000ea4000c1e1100 */
[----:B--2---:R-:W-:-:S04]  /*aa50*/  I2FP.F32.U32 R0, R4 ;  /* 0x0000000400007245 */ /* 0x004fc80000201000 */
[----:B------:R-:W-:-:S04]  /*aa60*/  F2FP.F16.F32.PACK_AB R0, RZ, R0 ;  /* 0x00000000ff00723e */ /* 0x000fc800000000ff */
[----:B------:R-:W-:Y:S01]  /*aa70*/  PRMT R25, R0, 0x7610, R25 ;  /* 0x0000761000197816 */ /* 0x000fe20000000019 */
[----:B------:R-:W-:Y:S06]  /*aa80*/  BRA `(.L_x_927) ;  /* 0x0000000c00bc7947 */ /* 0x000fec0003800000 */
.L_x_924:
        /* <DEDUP_REMOVED lines=11> */
.L_x_929:
[----:B------:R-:W2:Y:S02]  /*ab40*/  LDG.E R4, desc[UR36][R4.64] ;  /* 0x0000002404047981 */ /* 0x000ea4000c1e1900 */
[----:B--2---:R-:W-:-:S04]  /*ab50*/  I2FP.F32.S32 R0, R4 ;  /* 0x0000000400007245 */ /* 0x004fc80000201400 */
[----:B------:R-:W-:-:S04]  /*ab60*/  F2FP.F16.F32.PACK_AB R0, RZ, R0 ;  /* 0x00000000ff00723e */ /* 0x000fc800000000ff */
[----:B------:R-:W-:Y:S01]  /*ab70*/  PRMT R25, R0, 0x7610, R25 ;  /* 0x0000761000197816 */ /* 0x000fe20000000019 */
[----:B------:R-:W-:Y:S06]  /*ab80*/  BRA `(.L_x_927) ;  /* 0x0000000c007c7947 */ /* 0x000fec0003800000 */
.L_x_928:
[----:B------:R-:W2:Y:S02]  /*ab90*/  LDG.E.U16 R4, desc[UR36][R4.64] ;  /* 0x0000002404047981 */ /* 0x000ea4000c1e1500 */
[----:B--2---:R-:W0:Y:S02]  /*aba0*/  I2F.S16 R0, R4 ;  /* 0x0000000400007306 */ /* 0x004e240000101400 */
[----:B0-----:R-:W-:-:S04]  /*abb0*/  F2FP.F16.F32.PACK_AB R0, RZ, R0 ;  /* 0x00000000ff00723e */ /* 0x001fc800000000ff */
[----:B------:R-:W-:Y:S01]  /*abc0*/  PRMT R25, R0, 0x7610, R25 ;  /* 0x0000761000197816 */ /* 0x000fe20000000019 */
[----:B------:R-:W-:Y:S06]  /*abd0*/  BRA `(.L_x_927) ;  /* 0x0000000c00687947 */ /* 0x000fec0003800000 */
.L_x_923:
        /* <DEDUP_REMOVED lines=9> */
.L_x_931:
[----:B------:R1:W5:Y:S01]  /*ac70*/  LDG.E.U16 R25, desc[UR36][R4.64] ;  /* 0x0000002404197981 */ /* 0x000362000c1e1500 */
[----:B------:R-:W-:Y:S05]  /*ac80*/  BRA `(.L_x_927) ;  /* 0x0000000c003c7947 */ /* 0x000fea0003800000 */
.L_x_930:
        /* <DEDUP_REMOVED lines=9> */
.L_x_933:
[----:B------:R0:W5:Y:S01]  /*ad20*/  LDG.E.U16 R25, desc[UR36][R4.64] ;  /* 0x0000002404197981 */ /* 0x000162000c1e1500 */
[----:B------:R-:W-:Y:S05]  /*ad30*/  BRA `(.L_x_927) ;  /* 0x0000000c00107947 */ /* 0x000fea0003800000 */
.L_x_932:
        /* <DEDUP_REMOVED lines=9> */
.L_x_922:
        /* <DEDUP_REMOVED lines=14> */
.L_x_936:
        /* <DEDUP_REMOVED lines=9> */
.L_x_935:
        /* <DEDUP_REMOVED lines=28> */
.L_x_938:
        /* <DEDUP_REMOVED lines=15> */
.L_x_937:
[----:B------:R-:W2:Y:S02]  /*b1f0*/  LDG.E.U16 R0, desc[UR36][R4.64] ;  /* 0x0000002404007981 */ /* 0x000ea4000c1e1500 */
[----:B--2---:R-:W-:-:S05]  /*b200*/  IMAD.U32 R0, R0, 0x10000, RZ ;  /* 0x0001000000007824 */ /* 0x004fca00078e00ff */
[----:B------:R-:W-:-:S04]  /*b210*/  F2FP.F16.F32.PACK_AB R0, RZ, R0 ;  /* 0x00000000ff00723e */ /* 0x000fc800000000ff */
[----:B------:R-:W-:Y:S01]  /*b220*/  PRMT R25, R0, 0x7610, R25 ;  /* 0x0000761000197816 */ /* 0x000fe20000000019 */
[----:B------:R-:W-:Y:S06]  /*b230*/  BRA `(.L_x_927) ;  /* 0x0000000400d07947 */ /* 0x000fec0003800000 */
.L_x_934:
        /* <DEDUP_REMOVED lines=13> */
.L_x_941:
        /* <DEDUP_REMOVED lines=21> */
.L_x_945:
[----:B------:R-:W-:Y:S05]  /*b460*/  BSYNC B1 ;  /* 0x0000000000017941 */ /* 0x000fea0003800000 */
.L_x_944:
[----:B------:R-:W-:Y:S01]  /*b470*/  LEA R5, R0, 0x3b800000, 0x17 ;  /* 0x3b80000000057811 */ /* 0x000fe200078eb8ff */
[----:B------:R-:W-:-:S05]  /*b480*/  IMAD.SHL.U32 R0, R3, 0x100000, RZ ;  /* 0x0010000003007824 */ /* 0x000fca00078e00ff */
[----:B------:R-:W-:-:S07]  /*b490*/  LOP3.LUT R0, R5, R0, R6, 0xfe, !PT ;  /* 0x0000000005007212 */ /* 0x000fce00078efe06 */
.L_x_943:
[----:B------:R-:W-:Y:S05]  /*b4a0*/  BSYNC B0 ;  /* 0x0000000000007941 */ /* 0x000fea0003800000 */
.L_x_942:
[----:B------:R-:W-:-:S04]  /*b4b0*/  F2FP.F16.F32.PACK_AB R0, RZ, R0 ;  /* 0x00000000ff00723e */ /* 0x000fc800000000ff */
[----:B------:R-:W-:Y:S01]  /*b4c0*/  PRMT R25, R0, 0x7610, R25 ;  /* 0x0000761000197816 */ /* 0x000fe20000000019 */
[----:B------:R-:W-:Y:S06]  /*b4d0*/  BRA `(.L_x_927) ;  /* 0x0000000400287947 */ /* 0x000fec0003800000 */
.L_x_940:
        /* <DEDUP_REMOVED lines=21> */
.L_x_949:
[----:B------:R-:W-:Y:S05]  /*b630*/  BSYNC B1 ;  /* 0x0000000000017941 */ /* 0x000fea0003800000 */
.L_x_948:
[----:B------:R-:W-:Y:S01]  /*b640*/  LEA R5, R0, 0x37800000, 0x17 ;  /* 0x3780000000057811 */ /* 0x000fe200078eb8ff */
[----:B------:R-:W-:-:S05]  /*b650*/  IMAD.SHL.U32 R0, R3, 0x200000, RZ ;  /* 0x0020000003007824 */ /* 0x000fca00078e00ff */
[----:B------:R-:W-:-:S07]  /*b660*/  LOP3.LUT R0, R5, R0, R6, 0xfe, !PT ;  /* 0x0000000005007212 */ /* 0x000fce00078efe06 */
.L_x_947:
[----:B------:R-:W-:Y:S05]  /*b670*/  BSYNC B0 ;  /* 0x0000000000007941 */ /* 0x000fea0003800000 */
.L_x_946:
[----:B------:R-:W-:-:S04]  /*b680*/  F2FP.F16.F32.PACK_AB R0, RZ, R0 ;  /* 0x00000000ff00723e */ /* 0x000fc800000000ff */
[----:B------:R-:W-:Y:S01]  /*b690*/  PRMT R25, R0, 0x7610, R25 ;  /* 0x0000761000197816 */ /* 0x000fe20000000019 */
[----:B------:R-:W-:Y:S06]  /*b6a0*/  BRA `(.L_x_927) ;  /* 0x0000000000b47947 */ /* 0x000fec0003800000 */
.L_x_939:
        /* <DEDUP_REMOVED lines=14> */
.L_x_953:
[----:B------:R-:W-:Y:S05]  /*b790*/  BSYNC B0 ;  /* 0x0000000000007941 */ /* 0x000fea0003800000 */
.L_x_952:
[----:B------:R-:W-:-:S04]  /*b7a0*/  F2FP.F16.F32.PACK_AB R0, RZ, R0 ;  /* 0x00000000ff00723e */ /* 0x000fc800000000ff */
[----:B------:R-:W-:Y:S01]  /*b7b0*/  PRMT R25, R0, 0x7610, R25 ;  /* 0x0000761000197816 */ /* 0x000fe20000000019 */
[----:B------:R-:W-:Y:S06]  /*b7c0*/  BRA `(.L_x_927) ;  /* 0x00000000006c7947 */ /* 0x000fec0003800000 */
.L_x_926:
        /* <DEDUP_REMOVED lines=16> */
.L_x_954:
[----:B------:R-:W-:Y:S01]  /*b8d0*/  PRMT R25, RZ, 0x7610, R25 ;  /* 0x00007610ff197816 */ /* 0x000fe20000000019 */
[----:B------:R-:W-:Y:S06]  /*b8e0*/  BRA `(.L_x_927) ;  /* 0x0000000000247947 */ /* 0x000fec0003800000 */
.L_x_951:
[----:B------:R-:W2:Y:S02]  /*b8f0*/  LDG.E.64 R4, desc[UR36][R4.64] ;  /* 0x0000002404047981 */ /* 0x000ea4000c1e1b00 */
[----:B--2---:R-:W0:Y:S02]  /*b900*/  I2F.U64 R0, R4 ;  /* 0x0000000400007312 */ /* 0x004e240000301000 */
[----:B0-----:R-:W-:-:S04]  /*b910*/  F2FP.F16.F32.PACK_AB R0, RZ, R0 ;  /* 0x00000000ff00723e */ /* 0x001fc800000000ff */
[----:B------:R-:W-:Y:S01]  /*b920*/  PRMT R25, R0, 0x7610, R25 ;  /* 0x0000761000197816 */ /* 0x000fe20000000019 */
[----:B------:R-:W-:Y:S06]  /*b930*/  BRA `(.L_x_927) ;  /* 0x0000000000107947 */ /* 0x000fec0003800000 */
.L_x_950:
[----:B------:R-:W2:Y:S02]  /*b940*/  LDG.E R4, desc[UR36][R4.64] ;  /* 0x0000002404047981 */ /* 0x000ea4000c1e1900 */
[----:B--2---:R-:W-:-:S04]  /*b950*/  I2FP.F32.U32 R0, R4 ;  /* 0x0000000400007245 */ /* 0x004fc80000201000 */
[----:B------:R-:W-:-:S04]  /*b960*/  F2FP.F16.F32.PACK_AB R0, RZ, R0 ;  /* 0x00000000ff00723e */ /* 0x000fc800000000ff */
[----:B------:R-:W-:-:S07]  /*b970*/  PRMT R25, R0, 0x7610, R25 ;  /* 0x0000761000197816 */ /* 0x000fce0000000019 */
.L_x_927:
        /* <DEDUP_REMOVED lines=21> */
.L_x_958:
[----:B------:R-:W2:Y:S02]  /*bad0*/  LDG.E.U8 R4, desc[UR36][R4.64] ;  /* 0x0000002404047981 */ /* 0x000ea4000c1e1100 */
[----:B--2---:R-:W-:-:S04]  /*bae0*/  I2FP.F32.U32 R0, R4 ;  /* 0x0000000400007245 */ /* 0x004fc80000201000 */
[----:B------:R-:W-:Y:S01]  /*baf0*/  F2FP.F16.F32.PACK_AB R0, RZ, R0 ;  /* 0x00000000ff00723e */ /* 0x000fe200000000ff */
[----:B------:R-:W-:Y:S06]  /*bb00*/  BRA `(.L_x_888) ;  /* 0x0000000c00847947 */ /* 0x000fec0003800000 */
.L_x_957:
        /* <DEDUP_REMOVED lines=10> */
.L_x_961:
[----:B------:R-:W2:Y:S02]  /*bbb0*/  LDG.E R4, desc[UR36][R4.64] ;  /* 0x0000002404047981 */ /* 0x000ea4000c1e1900 */
[----:B--2---:R-:W-:-:S04]  /*bbc0*/  I2FP.F32.S32 R0, R4 ;  /* 0x0000000400007245 */ /* 0x004fc80000201400 */
[----:B------:R-:W-:Y:S01]  /*bbd0*/  F2FP.F16.F32.PACK_AB R0, RZ, R0 ;  /* 0x00000000ff00723e */ /* 0x000fe200000000ff */
[----:B------:R-:W-:Y:S06]  /*bbe0*/  BRA `(.L_x_888) ;  /* 0x0000000c004c7947 */ /* 0x000fec0003800000 */
.L_x_960:
[----:B------:R-:W2:Y:S02]  /*bbf0*/  LDG.E.U16 R4, desc[UR36][R4.64] ;  /* 0x0000002404047981 */ /* 0x000ea4000c1e1500 */
[----:B--2---:R-:W0:Y:S02]  /*bc00*/  I2F.S16 R0, R4 ;  /* 0x0000000400007306 */ /* 0x004e240000101400 */
[----:B0-----:R-:W-:Y:S01]  /*bc10*/  F2FP.F16.F32.PACK_AB R0, RZ, R0 ;  /* 0x00000000ff00723e */ /* 0x001fe200000000ff */
[----:B------:R-:W-:Y:S06]  /*bc20*/  BRA `(.L_x_888) ;  /* 0x0000000c003c7947 */ /* 0x000fec0003800000 */
.L_x_956:
        /* <DEDUP_REMOVED lines=9> */
.L_x_963:
[----:B------:R1:W5:Y:S01]  /*bcc0*/  LDG.E.U16 R0, desc[UR36][R4.64] ;  /* 0x0000002404007981 */ /* 0x000362000c1e1500 */
[----:B------:R-:W-:Y:S05]  /*bcd0*/  BRA `(.L_x_888) ;  /* 0x0000000c00107947 */ /* 0x000fea0003800000 */
.L_x_962:
        /* <DEDUP_REMOVED lines=9> */
.L_x_965:
[----:B------:R0:W5:Y:S01]  /*bd70*/  LDG.E.U16 R0, desc[UR36][R4.64] ;  /* 0x0000002404007981 */ /* 0x000162000c1e1500 */
[----:B------:R-:W-:Y:S05]  /*bd80*/  BRA `(.L_x_888) ;  /* 0x0000000800e47947 */ /* 0x000fea0003800000 */
.L_x_964:
        /* <DEDUP_REMOVED lines=8> */
.L_x_955:
        /* <DEDUP_REMOVED lines=13> */
.L_x_968:
        /* <DEDUP_REMOVED lines=8> */
.L_x_967:
        /* <DEDUP_REMOVED lines=28> */
.L_x_970:
        /* <DEDUP_REMOVED lines=12> */
[----:B------:R-:W-:Y:S01]  /*c1e0*/  F2FP.F16.F32.PACK_AB R0, RZ, R0 ;  /* 0x00000000ff00723e */ /* 0x000fe200000000ff */
[----:B------:R-:W-:Y:S06]  /*c1f0*/  BRA `(.L_x_888) ;  /* 0x0000000400c87947 */ /* 0x000fec0003800000 */
.L_x_969:
[----:B------:R-:W2:Y:S02]  /*c200*/  LDG.E.U16 R0, desc[UR36][R4.64] ;  /* 0x0000002404007981 */ /* 0x000ea4000c1e1500 */
[----:B--2---:R-:W-:-:S05]  /*c210*/  IMAD.U32 R0, R0, 0x10000, RZ ;  /* 0x0001000000007824 */ /* 0x004fca00078e00ff */
[----:B------:R-:W-:Y:S01]  /*c220*/  F2FP.F16.F32.PACK_AB R0, RZ, R0 ;  /* 0x00000000ff00723e */ /* 0x000fe200000000ff */
[----:B------:R-:W-:Y:S06]  /*c230*/  BRA `(.L_x_888) ;  /* 0x0000000400b87947 */ /* 0x000fec0003800000 */
.L_x_966:
        /* <DEDUP_REMOVED lines=12> */
.L_x_973:
        /* <DEDUP_REMOVED lines=21> */
.L_x_977:
[----:B------:R-:W-:Y:S05]  /*c450*/  BSYNC B1 ;  /* 0x0000000000017941 */ /* 0x000fea0003800000 */
.L_x_976:
[----:B------:R-:W-:Y:S01]  /*c460*/  LEA R5, R0, 0x3b800000, 0x17 ;  /* 0x3b80000000057811 */ /* 0x000fe200078eb8ff */
[----:B------:R-:W-:-:S05]  /*c470*/  IMAD.SHL.U32 R0, R3, 0x100000, RZ ;  /* 0x0010000003007824 */ /* 0x000fca00078e00ff */
[----:B------:R-:W-:-:S07]  /*c480*/  LOP3.LUT R0, R5, R0, R6, 0xfe, !PT ;  /* 0x0000000005007212 */ /* 0x000fce00078efe06 */
.L_x_975:
[----:B------:R-:W-:Y:S05]  /*c490*/  BSYNC B0 ;  /* 0x0000000000007941 */ /* 0x000fea0003800000 */
.L_x_974:
[----:B------:R-:W-:Y:S01]  /*c4a0*/  F2FP.F16.F32.PACK_AB R0, RZ, R0 ;  /* 0x00000000ff00723e */ /* 0x000fe200000000ff */
[----:B------:R-:W-:Y:S06]  /*c4b0*/  BRA `(.L_x_888) ;  /* 0x0000000400187947 */ /* 0x000fec0003800000 */
.L_x_972:
        /* <DEDUP_REMOVED lines=21> */
.L_x_981:
[----:B------:R-:W-:Y:S05]  /*c610*/  BSYNC B1 ;  /* 0x0000000000017941 */ /* 0x000fea0003800000 */
.L_x_980:
[----:B------:R-:W-:Y:S01]  /*c620*/  LEA R5, R0, 0x37800000, 0x17 ;  /* 0x3780000000057811 */ /* 0x000fe200078eb8ff */
[----:B------:R-:W-:-:S05]  /*c630*/  IMAD.SHL.U32 R0, R3, 0x200000, RZ ;  /* 0x0020000003007824 */ /* 0x000fca00078e00ff */
[----:B------:R-:W-:-:S07]  /*c640*/  LOP3.LUT R0, R5, R0, R6, 0xfe, !PT ;  /* 0x0000000005007212 */ /* 0x000fce00078efe06 */
.L_x_979:
[----:B------:R-:W-:Y:S05]  /*c650*/  BSYNC B0 ;  /* 0x0000000000007941 */ /* 0x000fea0003800000 */
.L_x_978:
[----:B------:R-:W-:Y:S01]  /*c660*/  F2FP.F16.F32.PACK_AB R0, RZ, R0 ;  /* 0x00000000ff00723e */ /* 0x000fe200000000ff */
[----:B------:R-:W-:Y:S06]  /*c670*/  BRA `(.L_x_888) ;  /* 0x0000000000a87947 */ /* 0x000fec0003800000 */
.L_x_971:
        /* <DEDUP_REMOVED lines=14> */
.L_x_985:
[----:B------:R-:W-:Y:S05]  /*c760*/  BSYNC B0 ;  /* 0x0000000000007941 */ /* 0x000fea0003800000 */
.L_x_984:
[----:B------:R-:W-:Y:S01]  /*c770*/  F2FP.F16.F32.PACK_AB R0, RZ, R0 ;  /* 0x00000000ff00723e */ /* 0x000fe200000000ff */
[----:B------:R-:W-:Y:S06]  /*c780*/  BRA `(.L_x_888) ;  /* 0x0000000000647947 */ /* 0x000fec0003800000 */
.L_x_959:
        /* <DEDUP_REMOVED lines=16> */
.L_x_986:
[----:B------:R-:W-:Y:S01]  /*c890*/  PRMT R0, RZ, 0x7610, R0 ;  /* 0x00007610ff007816 */ /* 0x000fe20000000000 */
[----:B------:R-:W-:Y:S06]  /*c8a0*/  BRA `(.L_x_888) ;  /* 0x00000000001c7947 */ /* 0x000fec0003800000 */
.L_x_983:
[----:B------:R-:W2:Y:S02]  /*c8b0*/  LDG.E.64 R4, desc[UR36][R4.64] ;  /* 0x0000002404047981 */ /* 0x000ea4000c1e1b00 */
[----:B--2---:R-:W0:Y:S02]  /*c8c0*/  I2F.U64 R0, R4 ;  /* 0x0000000400007312 */ /* 0x004e240000301000 */
[----:B0-----:R-:W-:Y:S01]  /*c8d0*/  F2FP.F16.F32.PACK_AB R0, RZ, R0 ;  /* 0x00000000ff00723e */ /* 0x001fe200000000ff */
[----:B------:R-:W-:Y:S06]  /*c8e0*/  BRA `(.L_x_888) ;  /* 0x00000000000c7947 */ /* 0x000fec0003800000 */
.L_x_982:
[----:B------:R-:W2:Y:S02]  /*c8f0*/  LDG.E R4, desc[UR36][R4.64] ;  /* 0x0000002404047981 */ /* 0x000ea4000c1e1900 */
[----:B--2---:R-:W-:-:S04]  /*c900*/  I2FP.F32.U32 R0, R4 ;  /* 0x0000000400007245 */ /* 0x004fc80000201000 */
[----:B------:R-:W-:-:S07]  /*c910*/  F2FP.F16.F32.PACK_AB R0, RZ, R0 ;  /* 0x00000000ff00723e */ /* 0x000fce00000000ff */
.L_x_888:
[----:B------:R-:W-:Y:S05]  /*c920*/  BSYNC B6 ;  /* 0x0000000000067941 */ /* 0x000fea0003800000 */
.L_x_887:
[----:B------:R-:W2:Y:S01]  /*c930*/  S2R R3, SR_CTAID.X ;  /* 0x0000000000037919 */ /* 0x000ea20000002500 */
[----:B01----:R-:W2:Y:S01]  /*c940*/  LDC R5, c[0x0][0x210] ;  /* 0x00008400ff057b82 */ /* 0x003ea20000000800 */
[----:B------:R-:W-:Y:S01]  /*c950*/  BSSY B0, `(.L_x_987) ;  /* 0x000001d000007945 */ /* 0x000fe20003800000 */
[----:B------:R-:W0:Y:S06]  /*c960*/  S2R R26, SR_TID.X ;  /* 0x00000000001a7919 */ /* 0x000e2c0000002100 */
[----:B------:R-:W1:Y:S01]  /*c970*/  LDC.U8 R7, c[0x0][0x25c] ;  /* 0x00009700ff077b82 */ /* 0x000e620000000000 */
[----:B--2---:R-:W-:-:S02]  /*c980*/  IMAD R5, R3, -0x200, R5 ;  /* 0xfffffe0003057824 */ /* 0x004fc400078e0205 */
[----:B0-----:R-:W-:-:S03]  /*c990*/  VIADD R3, R26, 0x100 ;  /* 0x000001001a037836 */ /* 0x001fc60000000000 */
[CC--:B------:R-:W-:Y:S01]  /*c9a0*/  ISETP.GE.AND P3, PT, R26.reuse, R5.reuse, PT ;  /* 0x000000051a00720c */ /* 0x0c0fe20003f66270 */
[C---:B------:R-:W-:Y:S02]  /*c9b0*/  VIADD R4, R26.reuse, 0x180 ;  /* 0x000001801a047836 */ /* 0x040fe40000000000 */
[----:B------:R-:W-:Y:S01]  /*c9c0*/  VIADD R27, R26, 0x80 ;  /* 0x000000801a1b7836 */ /* 0x000fe20000000000 */
[-C--:B------:R-:W-:Y:S02]  /*c9d0*/  ISETP.GE.AND P1, PT, R3, R5.reuse, PT ;  /* 0x000000050300720c */ /* 0x080fe40003f26270 */
[-C--:B------:R-:W-:Y:S02]  /*c9e0*/  ISETP.GE.AND P2, PT, R4, R5.reuse, PT ;  /* 0x000000050400720c */ /* 0x080fe40003f46270 */
[----:B------:R-:W-:-:S05]  /*c9f0*/  ISETP.GE.AND P0, PT, R27, R5, PT ;  /* 0x000000051b00720c */ /* 0x000fca0003f06270 */
[----:B-1----:R-:W-:Y:S08]  /*ca00*/  @P3 BRA `(.L_x_988) ;  /* 0x0000000000443947 */ /* 0x002ff00003800000 */
[----:B------:R-:W0:Y:S01]  /*ca10*/  LDC.U16 R3, c[0x0][0x218] ;  /* 0x00008600ff037b82 */ /* 0x000e220000000400 */
[----:B-----5:R-:W-:Y:S02]  /*ca20*/  HADD2.F32 R4, -RZ, R29.H0_H0 ;  /* 0x2000001dff047230 */ /* 0x020fe40000004100 */
[----:B------:R-:W-:Y:S02]  /*ca30*/  HADD2.F32 R24, -RZ, R24.H0_H0 ;  /* 0x20000018ff187230 */ /* 0x000fe40000004100 */
[----:B------:R-:W-:-:S03]  /*ca40*/  HADD2.F32 R23, -RZ, R23.H0_H0 ;  /* 0x20000017ff177230 */ /* 0x000fc60000004100 */
[----:B------:R-:W1:Y:S01]  /*ca50*/  LDC.U16 R5, c[0x0][0x21a] ;  /* 0x00008680ff057b82 */ /* 0x000e620000000400 */
[----:B0-----:R-:W-:-:S05]  /*ca60*/  HADD2.F32 R3, -RZ, R3.H0_H0 ;  /* 0x20000003ff037230 */ /* 0x001fca0000004100 */
[----:B------:R-:W-:Y:S01]  /*ca70*/  FMUL.FTZ R3, R3, R4 ;  /* 0x0000000403037220 */ /* 0x000fe20000410000 */
[----:B-1----:R-:W-:-:S05]  /*ca80*/  HADD2.F32 R5, -RZ, R5.H0_H0 ;  /* 0x20000005ff057230 */ /* 0x002fca0000004100 */
[----:B------:R-:W-:-:S05]  /*ca90*/  FMUL.FTZ R24, R5, R24 ;  /* 0x0000001805187220 */ /* 0x000fca0000410000 */
[----:B------:R-:W-:-:S05]  /*caa0*/  F2FP.F16.F32.PACK_AB R3, R24, R3 ;  /* 0x000000031803723e */ /* 0x000fca00000000ff */
[--C-:B------:R-:W-:Y:S02]  /*cab0*/  HADD2.F32 R4, -RZ, R3.reuse.H1_H1 ;  /* 0x30000003ff047230 */ /* 0x100fe40000004100 */
[----:B------:R-:W-:-:S03]  /*cac0*/  HADD2.F32 R3, -RZ, R3.H0_H0 ;  /* 0x20000003ff037230 */ /* 0x000fc60000004100 */
[----:B------:R-:W-:-:S05]  /*cad0*/  FMUL.FTZ R4, R4, R23 ;  /* 0x0000001704047220 */ /* 0x000fca0000410000 */
[----:B------:R-:W-:-:S05]  /*cae0*/  F2FP.F16.F32.PACK_AB R4, RZ, R4 ;  /* 0x00000004ff04723e */ /* 0x000fca00000000ff */
[----:B------:R-:W-:-:S05]  /*caf0*/  HADD2.F32 R4, -RZ, R4.H0_H0 ;  /* 0x20000004ff047230 */ /* 0x000fca0000004100 */
[----:B------:R-:W-:-:S05]  /*cb00*/  FADD.FTZ R4, R3, R4 ;  /* 0x0000000403047221 */ /* 0x000fca0000010000 */
[----:B------:R-:W-:-:S07]  /*cb10*/  F2FP.F16.F32.PACK_AB R4, RZ, R4 ;  /* 0x00000004ff04723e */ /* 0x000fce00000000ff */
.L_x_988:
[----:B------:R-:W-:Y:S05]  /*cb20*/  BSYNC B0 ;  /* 0x0000000000007941 */ /* 0x000fea0003800000 */
.L_x_987:
[----:B------:R-:W-:Y:S04]  /*cb30*/  BSSY B0, `(.L_x_989) ;  /* 0x0000013000007945 */ /* 0x000fe80003800000 */
[----:B------:R-:W-:Y:S05]  /*cb40*/  @P0 BRA `(.L_x_990) ;  /* 0x0000000000440947 */ /* 0x000fea0003800000 */
        /* <DEDUP_REMOVED lines=17> */
.L_x_990:
[----:B------:R-:W-:Y:S05]  /*cc60*/  BSYNC B0 ;  /* 0x0000000000007941 */ /* 0x000fea0003800000 */
.L_x_989:
[----:B------:R-:W-:Y:S04]  /*cc70*/  BSSY B0, `(.L_x_991) ;  /* 0x0000013000007945 */ /* 0x000fe80003800000 */
[----:B------:R-:W-:Y:S05]  /*cc80*/  @P1 BRA `(.L_x_992) ;  /* 0x0000000000441947 */ /* 0x000fea0003800000 */
[----:B------:R-:W0:Y:S01]  /*cc90*/  LDC.U16 R3, c[0x0][0x218] ;  /* 0x00008600ff037b82 */ /* 0x000e220000000400 */
[----:B-----5:R-:W-:Y:S02]  /*cca0*/  HADD2.F32 R2, -RZ, R2.H0_H0 ;  /* 0x20000002ff027230 */ /* 0x020fe40000004100 */
[----:B------:R-:W-:-:S05]  /*ccb0*/  HADD2.F32 R17, -RZ, R17.H0_H0 ;  /* 0x20000011ff117230 */ /* 0x000fca0000004100 */
[----:B------:R-:W1:Y:S01]  /*ccc0*/  LDC.U16 R5, c[0x0][0x21a] ;  /* 0x00008680ff057b82 */ /* 0x000e620000000400 */
[----:B0-----:R-:W-:-:S05]  /*ccd0*/  HADD2.F32 R3, -RZ, R3.H0_H0 ;  /* 0x20000003ff037230 */ /* 0x001fca0000004100 */
[----:B------:R-:W-:Y:S01]  /*cce0*/  FMUL.FTZ R2, R3, R2 ;  /* 0x0000000203027220 */ /* 0x000fe20000410000 */
[----:B-1----:R-:W-:-:S05]  /*ccf0*/  HADD2.F32 R6, -RZ, R5.H0_H0 ;  /* 0x20000005ff067230 */ /* 0x002fca0000004100 */
[----:B------:R-:W-:Y:S01]  /*cd00*/  FMUL.FTZ R17, R6, R17 ;  /* 0x0000001106117220 */ /* 0x000fe20000410000 */
[----:B------:R-:W-:-:S04]  /*cd10*/  HADD2.F32 R6, -RZ, R19.H0_H0 ;  /* 0x20000013ff067230 */ /* 0x000fc80000004100 */
        /* <DEDUP_REMOVED lines=8> */
.L_x_992:
[----:B------:R-:W-:Y:S05]  /*cda0*/  BSYNC B0 ;  /* 0x0000000000007941 */ /* 0x000fea0003800000 */
.L_x_991:
[----:B------:R-:W-:Y:S04]  /*cdb0*/  BSSY B0, `(.L_x_993) ;  /* 0x0000013000007945 */ /* 0x000fe80003800000 */
[----:B------:R-:W-:Y:S05]  /*cdc0*/  @P2 BRA `(.L_x_994) ;  /* 0x0000000000442947 */ /* 0x000fea0003800000 */
[----:B-----5:R-:W0:Y:S01]  /*cdd0*/  LDC.U16 R2, c[0x0][0x218] ;  /* 0x00008600ff027b82 */ /* 0x020e220000000400 */
[----:B------:R-:W-:Y:S02]  /*cde0*/  HADD2.F32 R16, -RZ, R16.H0_H0 ;  /* 0x20000010ff107230 */ /* 0x000fe40000004100 */
[----:B------:R-:W-:-:S05]  /*cdf0*/  HADD2.F32 R25, -RZ, R25.H0_H0 ;  /* 0x20000019ff197230 */ /* 0x000fca0000004100 */
[----:B------:R-:W1:Y:S01]  /*ce00*/  LDC.U16 R5, c[0x0][0x21a] ;  /* 0x00008680ff057b82 */ /* 0x000e620000000400 */
[----:B0-----:R-:W-:-:S05]  /*ce10*/  HADD2.F32 R3, -RZ, R2.H0_H0 ;  /* 0x20000002ff037230 */ /* 0x001fca0000004100 */
[----:B------:R-:W-:Y:S01]  /*ce20*/  FMUL.FTZ R16, R3, R16 ;  /* 0x0000001003107220 */ /* 0x000fe20000410000 */
[----:B------:R-:W-:Y:S02]  /*ce30*/  HADD2.F32 R3, -RZ, R0.H0_H0 ;  /* 0x20000000ff037230 */ /* 0x000fe40000004100 */
        /* <DEDUP_REMOVED lines=10> */
.L_x_994:
[----:B------:R-:W-:Y:S05]  /*cee0*/  BSYNC B0 ;  /* 0x0000000000007941 */ /* 0x000fea0003800000 */
.L_x_993:
[----:B------:R-:W-:Y:S04]  /*cef0*/  BSSY B6, `(.L_x_995) ;  /* 0x0000113000067945 */ /* 0x000fe80003800000 */
[----:B------:R-:W-:Y:S05]  /*cf00*/  @P3 BRA `(.L_x_996) ;  /* 0x0000001000443947 */ /* 0x000fea0003800000 */
[----:B-----5:R-:W0:Y:S01]  /*cf10*/  S2R R0, SR_CTAID.X ;  /* 0x0000000000007919 */ /* 0x020e220000002500 */
[----:B------:R-:W1:Y:S01]  /*cf20*/  LDC.64 R2, c[0x0][0x228] ;  /* 0x00008a00ff027b82 */ /* 0x000e620000000a00 */
[----:B------:R-:W-:Y:S01]  /*cf30*/  ULDC UR4, c[0x0][0x260] ;  /* 0x0000980000047ab9 */ /* 0x000fe20000000800 */
[----:B0-----:R-:W-:Y:S01]  /*cf40*/  IMAD R26, R0, 0x200, R26 ;  /* 0x00000200001a7824 */ /* 0x001fe200078e021a */
[----:B------:R-:W-:-:S03]  /*cf50*/  PRMT R0, R7, 0x9910, RZ ;  /* 0x0000991007007816 */ /* 0x000fc600000000ff */
        /* <DEDUP_REMOVED lines=13> */
[----:B------:R-:W-:Y:S02]  /*d030*/  HADD2.F32 R4, -RZ, R4.H0_H0 ;  /* 0x20000004ff047230 */ /* 0x000fe40000004100 */
[----:B------:R-:W-:Y:S02]  /*d040*/  IMAD.MOV.U32 R26, RZ, RZ, R27 ;  /* 0x000000ffff1a7224 */ /* 0x000fe400078e001b */
[----:B------:R-:W0:Y:S02]  /*d050*/  F2I.FTZ.TRUNC.NTZ R5, R4 ;  /* 0x0000000400057305 */ /* 0x000e24000021f100 */
[----:B0-----:R4:W-:Y:S01]  /*d060*/  STG.E.U8 desc[UR36][R2.64], R5 ;  /* 0x0000000502007986 */ /* 0x0019e2000c101124 */
[----:B------:R-:W-:Y:S05]  /*d070*/  BRA `(.L_x_996) ;  /* 0x0000000c00e87947 */ /* 0x000fea0003800000 */
.L_x_1000:
[----:B------:R-:W-:Y:S02]  /*d080*/  HADD2.F32 R5, -RZ, R4.H0_H0 ;  /* 0x20000004ff057230 */ /* 0x000fe40000004100 */
[----:B------:R-:W-:-:S04]  /*d090*/  IMAD.MOV.U32 R26, RZ, RZ, R27 ;  /* 0x000000ffff1a7224 */ /* 0x000fc800078e001b */
[----:B------:R-:W0:Y:S02]  /*d0a0*/  F2I.S64.TRUNC R4, R5 ;  /* 0x0000000500047311 */ /* 0x000e24000020d900 */
[----:B0-----:R3:W-:Y:S01]  /*d0b0*/  STG.E.U8 desc[UR36][R2.64], R4 ;  /* 0x0000000402007986 */ /* 0x0017e2000c101124 */
[----:B------:R-:W-:Y:S05]  /*d0c0*/  BRA `(.L_x_996) ;  /* 0x0000000c00d47947 */ /* 0x000fea0003800000 */
.L_x_999:
[----:B------:R-:W-:-:S13]  /*d0d0*/  ISETP.NE.AND P0, PT, R0, 0x2, PT ;  /* 0x000000020000780c */ /* 0x000fda0003f05270 */
[----:B------:R-:W-:Y:S05]  /*d0e0*/  @!P0 BRA `(.L_x_1002) ;  /* 0x0000000000388947 */ /* 0x000fea0003800000 */
[----:B------:R-:W-:-:S13]  /*d0f0*/  ISETP.NE.AND P0, PT, R0, 0x3, PT ;  /* 0x000000030000780c */ /* 0x000fda0003f05270 */
[----:B------:R-:W-:Y:S05]  /*d100*/  @!P0 BRA `(.L_x_1003) ;  /* 0x00000000001c8947 */ /* 0x000fea0003800000 */
[----:B------:R-:W-:-:S13]  /*d110*/  ISETP.NE.AND P0, PT, R0, 0x4, PT ;  /* 0x000000040000780c */ /* 0x000fda0003f05270 */
[----:B------:R-:W-:Y:S05]  /*d120*/  @P0 BRA `(.L_x_1001) ;  /* 0x0000000c00500947 */ /* 0x000fea0003800000 */
[----:B------:R-:W-:Y:S02]  /*d130*/  HADD2.F32 R4, -RZ, R4.H0_H0 ;  /* 0x20000004ff047230 */ /* 0x000fe40000004100 */
[----:B------:R-:W-:-:S04]  /*d140*/  IMAD.MOV.U32 R26, RZ, RZ, R27 ;  /* 0x000000ffff1a7224 */ /* 0x000fc800078e001b */
[----:B------:R-:W0:Y:S02]  /*d150*/  F2I.S64.TRUNC R4, R4 ;  /* 0x0000000400047311 */ /* 0x000e24000020d900 */
[----:B0-----:R0:W-:Y:S01]  /*d160*/  STG.E.64 desc[UR36][R2.64], R4 ;  /* 0x0000000402007986 */ /* 0x0011e2000c101b24 */
[----:B------:R-:W-:Y:S05]  /*d170*/  BRA `(.L_x_996) ;  /* 0x0000000c00a87947 */ /* 0x000fea0003800000 */
.L_x_1003:
[----:B------:R-:W-:Y:S02]  /*d180*/  HADD2.F32 R4, -RZ, R4.H0_H0 ;  /* 0x20000004ff047230 */ /* 0x000fe40000004100 */
[----:B------:R-:W-:Y:S02]  /*d190*/  IMAD.MOV.U32 R26, RZ, RZ, R27 ;  /* 0x000000ffff1a7224 */ /* 0x000fe400078e001b */
[----:B------:R-:W0:Y:S02]  /*d1a0*/  F2I.FTZ.TRUNC.NTZ R5, R4 ;  /* 0x0000000400057305 */ /* 0x000e24000021f100 */
[----:B0-----:R1:W-:Y:S01]  /*d1b0*/  STG.E desc[UR36][R2.64], R5 ;  /* 0x0000000502007986 */ /* 0x0013e2000c101924 */
[----:B------:R-:W-:Y:S05]  /*d1c0*/  BRA `(.L_x_996) ;  /* 0x0000000c00947947 */ /* 0x000fea0003800000 */
.L_x_1002:
[----:B------:R-:W-:Y:S02]  /*d1d0*/  HADD2.F32 R4, -RZ, R4.H0_H0 ;  /* 0x20000004ff047230 */ /* 0x000fe40000004100 */
[----:B------:R-:W-:Y:S02]  /*d1e0*/  IMAD.MOV.U32 R26, RZ, RZ, R27 ;  /* 0x000000ffff1a7224 */ /* 0x000fe400078e001b */
[----:B------:R-:W0:Y:S02]  /*d1f0*/  F2I.FTZ.TRUNC.NTZ R5, R4 ;  /* 0x0000000400057305 */ /* 0x000e24000021f100 */
[----:B0-----:R2:W-:Y:S01]  /*d200*/  STG.E.U16 desc[UR36][R2.64], R5 ;  /* 0x0000000502007986 */ /* 0x0015e2000c101524 */
[----:B------:R-:W-:Y:S05]  /*d210*/  BRA `(.L_x_996) ;  /* 0x0000000c00807947 */ /* 0x000fea0003800000 */
.L_x_998:
[----:B------:R-:W-:-:S13]  /*d220*/  ISETP.GT.AND P0, PT, R0, 0x6, PT ;  /* 0x000000060000780c */ /* 0x000fda0003f04270 */
[----:B------:R-:W-:Y:S05]  /*d230*/  @P0 BRA `(.L_x_1004) ;  /* 0x00000000002c0947 */ /* 0x000fea0003800000 */
[----:B------:R-:W-:-:S13]  /*d240*/  ISETP.NE.AND P0, PT, R0, 0x5, PT ;  /* 0x000000050000780c */ /* 0x000fda0003f05270 */
[----:B------:R-:W-:Y:S05]  /*d250*/  @!P0 BRA `(.L_x_1005) ;  /* 0x0000000000188947 */ /* 0x000fea0003800000 */
[----:B------:R-:W-:-:S13]  /*d260*/  ISETP.NE.AND P0, PT, R0, 0x6, PT ;  /* 0x000000060000780c */ /* 0x000fda0003f05270 */
[----:B------:R-:W-:Y:S05]  /*d270*/  @P0 BRA `(.L_x_1001) ;  /* 0x0000000800fc0947 */ /* 0x000fea0003800000 */
[----:B------:R-:W-:Y:S02]  /*d280*/  HADD2.F32 R5, -RZ, R4.H0_H0 ;  /* 0x20000004ff057230 */ /* 0x000fe40000004100 */
[----:B------:R-:W-:-:S03]  /*d290*/  IMAD.MOV.U32 R26, RZ, RZ, R27 ;  /* 0x000000ffff1a7224 */ /* 0x000fc600078e001b */
[----:B------:R0:W-:Y:S01]  /*d2a0*/  STG.E desc[UR36][R2.64], R5 ;  /* 0x0000000502007986 */ /* 0x0001e2000c101924 */
[----:B------:R-:W-:Y:S05]  /*d2b0*/  BRA `(.L_x_996) ;  /* 0x0000000c00587947 */ /* 0x000fea0003800000 */
.L_x_1005:
[----:B------:R0:W-:Y:S01]  /*d2c0*/  STG.E.U16 desc[UR36][R2.64], R4 ;  /* 0x0000000402007986 */ /* 0x0001e2000c101524 */
[----:B------:R-:W-:Y:S01]  /*d2d0*/  IMAD.MOV.U32 R26, RZ, RZ, R27 ;  /* 0x000000ffff1a7224 */ /* 0x000fe200078e001b */
[----:B------:R-:W-:Y:S06]  /*d2e0*/  BRA `(.L_x_996) ;  /* 0x0000000c004c7947 */ /* 0x000fec0003800000 */
.L_x_1004:
[----:B------:R-:W-:-:S13]  /*d2f0*/  ISETP.NE.AND P0, PT, R0, 0x7, PT ;  /* 0x000000070000780c */ /* 0x000fda0003f05270 */
[----:B------:R-:W-:Y:S05]  /*d300*/  @!P0 BRA `(.L_x_1006) ;  /* 0x00000000003c8947 */ /* 0x000fea0003800000 */
[----:B------:R-:W-:-:S13]  /*d310*/  ISETP.NE.AND P0, PT, R0, 0x8, PT ;  /* 0x000000080000780c */ /* 0x000fda0003f05270 */
[----:B------:R-:W-:Y:S05]  /*d320*/  @!P0 BRA `(.L_x_1007) ;  /* 0x00000000001c8947 */ /* 0x000fea0003800000 */
[----:B------:R-:W-:-:S13]  /*d330*/  ISETP.NE.AND P0, PT, R0, 0x9, PT ;  /* 0x000000090000780c */ /* 0x000fda0003f05270 */
[----:B------:R-:W-:Y:S05]  /*d340*/  @P0 BRA `(.L_x_1001) ;  /* 0x0000000800c80947 */ /* 0x000fea0003800000 */
[----:B------:R-:W-:Y:S02]  /*d350*/  HADD2.F32 R4, -RZ, R4.H0_H0 ;  /* 0x20000004ff047230 */ /* 0x000fe40000004100 */
[----:B------:R-:W-:Y:S02]  /*d360*/  IMAD.MOV.U32 R5, RZ, RZ, RZ ;  /* 0x000000ffff057224 */ /* 0x000fe400078e00ff */
[----:B------:R-:W-:-:S03]  /*d370*/  IMAD.MOV.U32 R26, RZ, RZ, R27 ;  /* 0x000000ffff1a7224 */ /* 0x000fc600078e001b */
[----:B------:R0:W-:Y:S01]  /*d380*/  STG.E.64 desc[UR36][R2.64], R4 ;  /* 0x0000000402007986 */ /* 0x0001e2000c101b24 */
[----:B------:R-:W-:Y:S05]  /*d390*/  BRA `(.L_x_996) ;  /* 0x0000000c00207947 */ /* 0x000fea0003800000 */
.L_x_1007:
[----:B------:R-:W-:Y:S02]  /*d3a0*/  HADD2.F32 R0, -RZ, R4.H0_H0 ;  /* 0x20000004ff007230 */ /* 0x000fe40000004100 */
[----:B------:R-:W-:-:S03]  /*d3b0*/  IMAD.MOV.U32 R26, RZ, RZ, R27 ;  /* 0x000000ffff1a7224 */ /* 0x000fc600078e001b */
[----:B------:R-:W-:-:S04]  /*d3c0*/  F2FP.F16.F32.PACK_AB R0, RZ, R0 ;  /* 0x00000000ff00723e */ /* 0x000fc800000000ff */
[----:B------:R-:W-:-:S05]  /*d3d0*/  PRMT R0, R0, 0x5410, RZ ;  /* 0x0000541000007816 */ /* 0x000fca00000000ff */
[----:B------:R0:W-:Y:S01]  /*d3e0*/  STG.E desc[UR36][R2.64], R0 ;  /* 0x0000000002007986 */ /* 0x0001e2000c101924 */
[----:B------:R-:W-:Y:S05]  /*d3f0*/  BRA `(.L_x_996) ;  /* 0x0000000c00087947 */ /* 0x000fea0003800000 */
.L_x_1006:
[----:B------:R-:W-:Y:S02]  /*d400*/  HADD2.F32 R4, -RZ, R4.H0_H0 ;  /* 0x20000004ff047230 */ /* 0x000fe40000004100 */
[----:B------:R-:W-:-:S03]  /*d410*/  IMAD.MOV.U32 R26, RZ, RZ, R27 ;  /* 0x000000ffff1a7224 */ /* 0x000fc600078e001b */
[----:B------:R-:W-:-:S06]  /*d420*/  FMUL.FTZ R4, R4, 1 ;  /* 0x3f80000004047820 */ /* 0x000fcc0000410000 */
[----:B------:R-:W0:Y:S02]  /*d430*/  F2F.F64.F32 R4, R4 ;  /* 0x0000000400047310 */ /* 0x000e240000201800 */
[----:B0-----:R0:W-:Y:S01]  /*d440*/  STG.E.64 desc[UR36][R2.64], R4 ;  /* 0x0000000402007986 */ /* 0x0011e2000c101b24 */
[----:B------:R-:W-:Y:S05]  /*d450*/  BRA `(.L_x_996) ;  /* 0x0000000800f07947 */ /* 0x000fea0003800000 */
.L_x_997:
        /* <DEDUP_REMOVED lines=10> */
[----:B------:R-:W-:-:S04]  /*d500*/  FSETP.NEU.FTZ.AND P0, PT, R4, RZ, PT ;  /* 0x000000ff0400720b */ /* 0x000fc80003f1d000 */
[----:B------:R-:W-:-:S05]  /*d510*/  SEL R5, RZ, 0x1, !P0 ;  /* 0x00000001ff057807 */ /* 0x000fca0004000000 */
[----:B------:R0:W-:Y:S01]  /*d520*/  STG.E.U8 desc[UR36][R2.64], R5 ;  /* 0x0000000502007986 */ /* 0x0001e2000c101124 */
[----:B------:R-:W-:Y:S05]  /*d530*/  BRA `(.L_x_996) ;  /* 0x0000000800b87947 */ /* 0x000fea0003800000 */
.L_x_1010:
[----:B------:R-:W-:Y:S01]  /*d540*/  HADD2.F32 R4, -RZ, R4.H0_H0 ;  /* 0x20000004ff047230 */ /* 0x000fe20000004100 */
[----:B------:R-:W-:Y:S01]  /*d550*/  CS2R R6, SRZ ;  /* 0x0000000000067805 */ /* 0x000fe2000001ff00 */
[----:B------:R-:W-:-:S03]  /*d560*/  IMAD.MOV.U32 R26, RZ, RZ, R27 ;  /* 0x000000ffff1a7224 */ /* 0x000fc600078e001b */
[----:B------:R-:W-:-:S06]  /*d570*/  FMUL.FTZ R4, R4, 1 ;  /* 0x3f80000004047820 */ /* 0x000fcc0000410000 */
[----:B------:R-:W0:Y:S02]  /*d580*/  F2F.F64.F32 R4, R4 ;  /* 0x0000000400047310 */ /* 0x000e240000201800 */
[----:B0-----:R0:W-:Y:S01]  /*d590*/  STG.E.128 desc[UR36][R2.64], R4 ;  /* 0x0000000402007986 */ /* 0x0011e2000c101d24 */
[----:B------:R-:W-:Y:S05]  /*d5a0*/  BRA `(.L_x_996) ;  /* 0x00000008009c7947 */ /* 0x000fea0003800000 */
.L_x_1009:
        /* <DEDUP_REMOVED lines=21> */
.L_x_1014:
[----:B------:R-:W-:Y:S05]  /*d700*/  BSYNC B0 ;  /* 0x0000000000007941 */ /* 0x000fea0003800000 */
.L_x_1013:
[----:B------:R-:W-:Y:S01]  /*d710*/  LOP3.LUT R5, R0, R5, RZ, 0xfc, !PT ;  /* 0x0000000500057212 */ /* 0x000fe200078efcff */
[----:B------:R-:W-:-:S04]  /*d720*/  IMAD.MOV.U32 R26, RZ, RZ, R27 ;  /* 0x000000ffff1a7224 */ /* 0x000fc800078e001b */
[----:B------:R0:W-:Y:S01]  /*d730*/  STG.E.U8 desc[UR36][R2.64], R5 ;  /* 0x0000000502007986 */ /* 0x0001e2000c101124 */
[----:B------:R-:W-:Y:S05]  /*d740*/  BRA `(.L_x_996) ;  /* 0x0000000800347947 */ /* 0x000fea0003800000 */
.L_x_1012:
        /* <DEDUP_REMOVED lines=13> */
.L_x_1016:
[----:B------:R-:W-:Y:S01]  /*d820*/  IMAD.MOV.U32 R0, RZ, RZ, 0x7f ;  /* 0x0000007fff007424 */ /* 0x000fe200078e00ff */
[----:B------:R-:W-:-:S04]  /*d830*/  ISETP.GT.U32.AND P0, PT, R4, 0x7f800000, PT ;  /* 0x7f8000000400780c */ /* 0x000fc80003f04070 */
[----:B------:R-:W-:-:S09]  /*d840*/  SEL R0, R0, 0x7c, P0 ;  /* 0x0000007c00007807 */ /* 0x000fd20000000000 */
.L_x_1017:
[----:B------:R-:W-:Y:S05]  /*d850*/  BSYNC B0 ;  /* 0x0000000000007941 */ /* 0x000fea0003800000 */
.L_x_1015:
[----:B------:R-:W-:Y:S01]  /*d860*/  LOP3.LUT R4, R5, 0x80000000, RZ, 0xc0, !PT ;  /* 0x8000000005047812 */ /* 0x000fe200078ec0ff */
[----:B------:R-:W-:-:S03]  /*d870*/  IMAD.MOV.U32 R26, RZ, RZ, R27 ;  /* 0x000000ffff1a7224 */ /* 0x000fc600078e001b */
[----:B------:R-:W-:-:S04]  /*d880*/  SHF.R.U32.HI R5, RZ, 0x18, R4 ;  /* 0x00000018ff057819 */ /* 0x000fc80000011604 */
[----:B------:R-:W-:-:S05]  /*d890*/  LOP3.LUT R5, R0, R5, RZ, 0xfc, !PT ;  /* 0x0000000500057212 */ /* 0x000fca00078efcff */
[----:B------:R0:W-:Y:S01]  /*d8a0*/  STG.E.U8 desc[UR36][R2.64], R5 ;  /* 0x0000000502007986 */ /* 0x0001e2000c101124 */
[----:B------:R-:W-:Y:S05]  /*d8b0*/  BRA `(.L_x_996) ;  /* 0x0000000400d87947 */ /* 0x000fea0003800000 */
.L_x_1011:
[----:B------:R-:W-:Y:S02]  /*d8c0*/  HADD2.F32 R0, -RZ, R4.H0_H0 ;  /* 0x20000004ff007230 */ /* 0x000fe40000004100 */
[----:B------:R-:W-:-:S03]  /*d8d0*/  IMAD.MOV.U32 R26, RZ, RZ, R27 ;  /* 0x000000ffff1a7224 */ /* 0x000fc600078e001b */
[----:B------:R-:W-:-:S05]  /*d8e0*/  F2FP.BF16.F32.PACK_AB R0, RZ, R0 ;  /* 0x00000000ff00723e */ /* 0x000fca00000010ff */
[----:B------:R0:W-:Y:S01]  /*d8f0*/  STG.E.U16 desc[UR36][R2.64], R0 ;  /* 0x0000000002007986 */ /* 0x0001e2000c101524 */
[----:B------:R-:W-:Y:S05]  /*d900*/  BRA `(.L_x_996) ;  /* 0x0000000400c47947 */ /* 0x000fea0003800000 */
.L_x_1008:
        /* <DEDUP_REMOVED lines=10> */
[----:B------:R-:W0:Y:S02]  /*d9b0*/  F2I.FTZ.U32.TRUNC.NTZ R5, R5 ;  /* 0x0000000500057305 */ /* 0x000e24000021f000 */
[----:B0-----:R0:W-:Y:S01]  /*d9c0*/  STG.E.U16 desc[UR36][R2.64], R5 ;  /* 0x0000000502007986 */ /* 0x0011e2000c101524 */
[----:B------:R-:W-:Y:S05]  /*d9d0*/  BRA `(.L_x_996) ;  /* 0x0000000400907947 */ /* 0x000fea0003800000 */
.L_x_1020:
        /* <DEDUP_REMOVED lines=13> */
[----:B------:R-:W-:-:S05]  /*dab0*/  FADD.FTZ R0, R5, 8192 ;  /* 0x4600000005007421 */ /* 0x000fca0000010000 */
[----:B------:R-:W-:Y:S02]  /*dac0*/  LOP3.LUT P0, R4, R0, 0xff, RZ, 0xc0, !PT ;  /* 0x000000ff00047812 */ /* 0x000fe4000780c0ff */
[----:B------:R-:W-:-:S11]  /*dad0*/  PRMT R0, RZ, 0x7610, R0 ;  /* 0x00007610ff007816 */ /* 0x000fd60000000000 */
[----:B------:R-:W-:Y:S05]  /*dae0*/  @!P0 BRA `(.L_x_1022) ;  /* 0x0000000000108947 */ /* 0x000fea0003800000 */
.L_x_1023:
[----:B------:R-:W-:-:S04]  /*daf0*/  LOP3.LUT R0, R7, 0x80000000, RZ, 0xc0, !PT ;  /* 0x8000000007007812 */ /* 0x000fc800078ec0ff */
[----:B------:R-:W-:-:S04]  /*db00*/  SHF.R.U32.HI R5, RZ, 0x18, R0 ;  /* 0x00000018ff057819 */ /* 0x000fc80000011600 */
[----:B------:R-:W-:-:S04]  /*db10*/  LOP3.LUT R4, R4, R5, RZ, 0xfc, !PT ;  /* 0x0000000504047212 */ /* 0x000fc800078efcff */
[----:B------:R-:W-:-:S07]  /*db20*/  PRMT R0, R4, 0x7610, R0 ;  /* 0x0000761004007816 */ /* 0x000fce0000000000 */
.L_x_1022:
[----:B------:R-:W-:Y:S05]  /*db30*/  BSYNC B0 ;  /* 0x0000000000007941 */ /* 0x000fea0003800000 */
.L_x_1021:
[----:B------:R0:W-:Y:S01]  /*db40*/  STG.E.U8 desc[UR36][R2.64], R0 ;  /* 0x0000000002007986 */ /* 0x0001e2000c101124 */
[----:B------:R-:W-:Y:S01]  /*db50*/  IMAD.MOV.U32 R26, RZ, RZ, R27 ;  /* 0x000000ffff1a7224 */ /* 0x000fe200078e001b */
[----:B------:R-:W-:Y:S06]  /*db60*/  BRA `(.L_x_996) ;  /* 0x00000004002c7947 */ /* 0x000fec0003800000 */
.L_x_1019:
        /* <DEDUP_REMOVED lines=17> */
.L_x_1026:
[----:B------:R-:W-:-:S04]  /*dc80*/  LOP3.LUT R0, R7, 0x80000000, RZ, 0xc0, !PT ;  /* 0x8000000007007812 */ /* 0x000fc800078ec0ff */
[----:B------:R-:W-:-:S04]  /*dc90*/  SHF.R.U32.HI R5, RZ, 0x18, R0 ;  /* 0x00000018ff057819 */ /* 0x000fc80000011600 */
[----:B------:R-:W-:-:S04]  /*dca0*/  LOP3.LUT R4, R4, R5, RZ, 0xfc, !PT ;  /* 0x0000000504047212 */ /* 0x000fc800078efcff */
[----:B------:R-:W-:-:S07]  /*dcb0*/  PRMT R0, R4, 0x7610, R0 ;  /* 0x0000761004007816 */ /* 0x000fce0000000000 */
.L_x_1025:
[----:B------:R-:W-:Y:S05]  /*dcc0*/  BSYNC B0 ;  /* 0x0000000000007941 */ /* 0x000fea0003800000 */
.L_x_1024:
[----:B------:R0:W-:Y:S01]  /*dcd0*/  STG.E.U8 desc[UR36][R2.64], R0 ;  /* 0x0000000002007986 */ /* 0x0001e2000c101124 */
[----:B------:R-:W-:Y:S01]  /*dce0*/  IMAD.MOV.U32 R26, RZ, RZ, R27 ;  /* 0x000000ffff1a7224 */ /* 0x000fe200078e001b */
[----:B------:R-:W-:Y:S06]  /*dcf0*/  BRA `(.L_x_996) ;  /* 0x0000000000c87947 */ /* 0x000fec0003800000 */
.L_x_1018:
[----:B------:R-:W-:-:S13]  /*dd00*/  ISETP.NE.AND P0, PT, R0, 0x1c, PT ;  /* 0x0000001c0000780c */ /* 0x000fda0003f05270 */
[----:B------:R-:W-:Y:S05]  /*dd10*/  @!P0 BRA `(.L_x_1027) ;  /* 0x0000000000b08947 */ /* 0x000fea0003800000 */
[----:B------:R-:W-:-:S13]  /*dd20*/  ISETP.NE.AND P0, PT, R0, 0x1d, PT ;  /* 0x0000001d0000780c */ /* 0x000fda0003f05270 */
[----:B------:R-:W-:Y:S05]  /*dd30*/  @!P0 BRA `(.L_x_1028) ;  /* 0x0000000000948947 */ /* 0x000fea0003800000 */
[----:B------:R-:W-:-:S13]  /*dd40*/  ISETP.NE.AND P0, PT, R0, 0x2c, PT ;  /* 0x0000002c0000780c */ /* 0x000fda0003f05270 */
[----:B------:R-:W-:Y:S05]  /*dd50*/  @P0 BRA `(.L_x_1001) ;  /* 0x0000000000440947 */ /* 0x000fea0003800000 */
[----:B------:R-:W-:Y:S02]  /*dd60*/  HADD2.F32 R5, -RZ, R4.H0_H0 ;  /* 0x20000004ff057230 */ /* 0x000fe40000004100 */
[----:B------:R-:W-:-:S03]  /*dd70*/  IMAD.MOV.U32 R26, RZ, RZ, R27 ;  /* 0x000000ffff1a7224 */ /* 0x000fc600078e001b */
        /* <DEDUP_REMOVED lines=15> */
.L_x_1001:
        /* <DEDUP_REMOVED lines=16> */
.L_x_1029:
[----:B------:R-:W-:Y:S01]  /*df70*/  IMAD.MOV.U32 R26, RZ, RZ, R27 ;  /* 0x000000ffff1a7224 */ /* 0x000fe200078e001b */
[----:B------:R-:W-:Y:S06]  /*df80*/  BRA `(.L_x_996) ;  /* 0x0000000000247947 */ /* 0x000fec0003800000 */
.L_x_1028:
[----:B------:R-:W-:Y:S02]  /*df90*/  HADD2.F32 R4, -RZ, R4.H0_H0 ;  /* 0x20000004ff047230 */ /* 0x000fe40000004100 */
[----:B------:R-:W-:-:S04]  /*dfa0*/  IMAD.MOV.U32 R26, RZ, RZ, R27 ;  /* 0x000000ffff1a7224 */ /* 0x000fc800078e001b */
[----:B------:R-:W0:Y:S02]  /*dfb0*/  F2I.U64.TRUNC R4, R4 ;  /* 0x0000000400047311 */ /* 0x000e24000020d800 */
[----:B0-----:R0:W-:Y:S01]  /*dfc0*/  STG.E.64 desc[UR36][R2.64], R4 ;  /* 0x0000000402007986 */ /* 0x0011e2000c101b24 */
[----:B------:R-:W-:Y:S05]  /*dfd0*/  BRA `(.L_x_996) ;  /* 0x0000000000107947 */ /* 0x000fea0003800000 */
.L_x_1027:
[----:B------:R-:W-:Y:S02]  /*dfe0*/  HADD2.F32 R4, -RZ, R4.H0_H0 ;  /* 0x20000004ff047230 */ /* 0x000fe40000004100 */
[----:B------:R-:W-:Y:S02]  /*dff0*/  IMAD.MOV.U32 R26, RZ, RZ, R27 ;  /* 0x000000ffff1a7224 */ /* 0x000fe400078e001b */
[----:B------:R-:W0:Y:S02]  /*e000*/  F2I.FTZ.U32.TRUNC.NTZ R5, R4 ;  /* 0x0000000400057305 */ /* 0x000e24000021f000 */
[----:B0-----:R0:W-:Y:S03]  /*e010*/  STG.E desc[UR36][R2.64], R5 ;  /* 0x0000000502007986 */ /* 0x0011e6000c101924 */
.L_x_996:
[----:B------:R-:W-:Y:S05]  /*e020*/  BSYNC B6 ;  /* 0x0000000000067941 */ /* 0x000fea0003800000 */
.L_x_995:
[----:B-----5:R-:W1:Y:S01]  /*e030*/  S2R R24, SR_CTAID.X ;  /* 0x0000000000187919 */ /* 0x020e620000002500 */
[----:B------:R-:W1:Y:S01]  /*e040*/  LDC R22, c[0x0][0x210] ;  /* 0x00008400ff167b82 */ /* 0x000e620000000800 */
[----:B------:R-:W-:Y:S01]  /*e050*/  BSSY B6, `(.L_x_1030) ;  /* 0x00001ff000067945 */ /* 0x000fe20003800000 */
[----:B-1----:R-:W-:-:S05]  /*e060*/  IMAD R22, R24, -0x200, R22 ;  /* 0xfffffe0018167824 */ /* 0x002fca00078e0216 */
[----:B------:R-:W-:-:S13]  /*e070*/  ISETP.GE.AND P0, PT, R26, R22, PT ;  /* 0x000000161a00720c */ /* 0x000fda0003f06270 */
[----:B------:R-:W-:Y:S05]  /*e080*/  @P0 BRA `(.L_x_1031) ;  /* 0x0000001c00ec0947 */ /* 0x000fea0003800000 */
[----:B------:R-:W1:Y:S01]  /*e090*/  LDC.U8 R23, c[0x0][0x25c] ;  /* 0x00009700ff177b82 */ /* 0x000e620000000000 */
[----:B0-----:R-:W-:Y:S01]  /*e0a0*/  IMAD R0, R24, 0x200, R26 ;  /* 0x0000020018007824 */ /* 0x001fe200078e021a */
[----:B------:R-:W-:-:S03]  /*e0b0*/  ULDC UR4, c[0x0][0x260] ;  /* 0x0000980000047ab9 */ /* 0x000fc60000000800 */
[----:B--2-4-:R-:W-:-:S03]  /*e0c0*/  IMAD R5, R0, UR4, RZ ;  /* 0x0000000400057c24 */ /* 0x014fc6000f8e02ff */
[----:B---3--:R-:W0:Y:S01]  /*e0d0*/  LDC.64 R2, c[0x0][0x228] ;  /* 0x00008a00ff027b82 */ /* 0x008e220000000a00 */
[----:B-1----:R-:W-:-:S05]  /*e0e0*/  PRMT R4, R23, 0x9910, RZ ;  /* 0x0000991017047816 */ /* 0x002fca00000000ff */
[----:B------:R-:W-:Y:S01]  /*e0f0*/  IMAD.MOV.U32 R0, RZ, RZ, R4 ;  /* 0x000000ffff007224 */ /* 0x000fe200078e0004 */
[----:B0-----:R-:W-:-:S04]  /*e100*/  IADD3 R2, P0, R5, R2, RZ ;  /* 0x0000000205027210 */ /* 0x001fc80007f1e0ff */
[----:B------:R-:W-:Y:S01]  /*e110*/  ISETP.GT.AND P1, PT, R0, 0x9, PT ;  /* 0x000000090000780c */ /* 0x000fe20003f24270 */
[----:B------:R-:W-:-:S12]  /*e120*/  IMAD.X R3, RZ, RZ, R3, P0 ;  /* 0x000000ffff037224 */ /* 0x000fd800000e0603 */
        /* <DEDUP_REMOVED lines=13> */
.L_x_1035:
[----:B------:R-:W-:-:S06]  /*e200*/  HADD2.F32 R5, -RZ, R18.H0_H0 ;  /* 0x20000012ff057230 */ /* 0x000fcc0000004100 */
[----:B------:R-:W0:Y:S02]  /*e210*/  F2I.S64.TRUNC R4, R5 ;  /* 0x0000000500047311 */ /* 0x000e24000020d900 */
[----:B0-----:R3:W-:Y:S01]  /*e220*/  STG.E.U8 desc[UR36][R2.64], R4 ;  /* 0x0000000402007986 */ /* 0x0017e2000c101124 */
[----:B------:R-:W-:Y:S05]  /*e230*/  BRA `(.L_x_1037) ;  /* 0x0000000c00847947 */ /* 0x000fea0003800000 */
.L_x_1034:
        /* <DEDUP_REMOVED lines=10> */
.L_x_1039:
[----:B------:R-:W-:-:S04]  /*e2e0*/  HADD2.F32 R18, -RZ, R18.H0_H0 ;  /* 0x20000012ff127230 */ /* 0x000fc80000004100 */
[----:B------:R-:W0:Y:S02]  /*e2f0*/  F2I.FTZ.TRUNC.NTZ R5, R18 ;  /* 0x0000001200057305 */ /* 0x000e24000021f100 */
[----:B0-----:R1:W-:Y:S01]  /*e300*/  STG.E desc[UR36][R2.64], R5 ;  /* 0x0000000502007986 */ /* 0x0013e2000c101924 */
[----:B------:R-:W-:Y:S05]  /*e310*/  BRA `(.L_x_1037) ;  /* 0x0000000c004c7947 */ /* 0x000fea0003800000 */
.L_x_1038:
[----:B------:R-:W-:-:S04]  /*e320*/  HADD2.F32 R18, -RZ, R18.H0_H0 ;  /* 0x20000012ff127230 */ /* 0x000fc80000004100 */
[----:B------:R-:W0:Y:S02]  /*e330*/  F2I.FTZ.TRUNC.NTZ R5, R18 ;  /* 0x0000001200057305 */ /* 0x000e24000021f100 */
[----:B0-----:R2:W-:Y:S01]  /*e340*/  STG.E.U16 desc[UR36][R2.64], R5 ;  /* 0x0000000502007986 */ /* 0x0015e2000c101524 */
[----:B------:R-:W-:Y:S05]  /*e350*/  BRA `(.L_x_1037) ;  /* 0x0000000c003c7947 */ /* 0x000fea0003800000 */
.L_x_1033:
        /* <DEDUP_REMOVED lines=9> */
.L_x_1041:
[----:B------:R0:W-:Y:S01]  /*e3f0*/  STG.E.U16 desc[UR36][R2.64], R18 ;  /* 0x0000001202007986 */ /* 0x0001e2000c101524 */
[----:B------:R-:W-:Y:S05]  /*e400*/  BRA `(.L_x_1037) ;  /* 0x0000000c00107947 */ /* 0x000fea0003800000 */
.L_x_1040:
        /* <DEDUP_REMOVED lines=10> */
.L_x_1043:
[----:B------:R-:W-:-:S05]  /*e4b0*/  HADD2.F32 R0, -RZ, R18.H0_H0 ;  /* 0x20000012ff007230 */ /* 0x000fca0000004100 */
[----:B------:R-:W-:-:S04]  /*e4c0*/  F2FP.F16.F32.PACK_AB R0, RZ, R0 ;  /* 0x00000000ff00723e */ /* 0x000fc800000000ff */
[----:B------:R-:W-:-:S05]  /*e4d0*/  PRMT R0, R0, 0x5410, RZ ;  /* 0x0000541000007816 */ /* 0x000fca00000000ff */
[----:B------:R0:W-:Y:S01]  /*e4e0*/  STG.E desc[UR36][R2.64], R0 ;  /* 0x0000000002007986 */ /* 0x0001e2000c101924 */
[----:B------:R-:W-:Y:S05]  /*e4f0*/  BRA `(.L_x_1037) ;  /* 0x0000000800d47947 */ /* 0x000fea0003800000 */
.L_x_1042:
[----:B------:R-:W-:-:S05]  /*e500*/  HADD2.F32 R4, -RZ, R18.H0_H0 ;  /* 0x20000012ff047230 */ /* 0x000fca0000004100 */
[----:B------:R-:W-:-:S06]  /*e510*/  FMUL.FTZ R4, R4, 1 ;  /* 0x3f80000004047820 */ /* 0x000fcc0000410000 */
[----:B------:R-:W0:Y:S02]  /*e520*/  F2F.F64.F32 R4, R4 ;  /* 0x0000000400047310 */ /* 0x000e240000201800 */
[----:B0-----:R0:W-:Y:S01]  /*e530*/  STG.E.64 desc[UR36][R2.64], R4 ;  /* 0x0000000402007986 */ /* 0x0011e2000c101b24 */
[----:B------:R-:W-:Y:S05]  /*e540*/  BRA `(.L_x_1037) ;  /* 0x0000000800c07947 */ /* 0x000fea0003800000 */
.L_x_1032:
        /* <DEDUP_REMOVED lines=13> */
.L_x_1046:
[----:B------:R-:W-:Y:S01]  /*e620*/  HADD2.F32 R18, -RZ, R18.H0_H0 ;  /* 0x20000012ff127230 */ /* 0x000fe20000004100 */
[----:B------:R-:W-:-:S04]  /*e630*/  CS2R R6, SRZ ;  /* 0x0000000000067805 */ /* 0x000fc8000001ff00 */
[----:B------:R-:W-:-:S06]  /*e640*/  FMUL.FTZ R4, R18, 1 ;  /* 0x3f80000012047820 */ /* 0x000fcc0000410000 */
[----:B------:R-:W0:Y:S02]  /*e650*/  F2F.F64.F32 R4, R4 ;  /* 0x0000000400047310 */ /* 0x000e240000201800 */
[----:B0-----:R0:W-:Y:S01]  /*e660*/  STG.E.128 desc[UR36][R2.64], R4 ;  /* 0x0000000402007986 */ /* 0x0011e2000c101d24 */
[----:B------:R-:W-:Y:S05]  /*e670*/  BRA `(.L_x_1037) ;  /* 0x0000000800747947 */ /* 0x000fea0003800000 */
.L_x_1045:
        /* <DEDUP_REMOVED lines=21> */
.L_x_1050:
[----:B------:R-:W-:Y:S05]  /*e7d0*/  BSYNC B0 ;  /* 0x0000000000007941 */ /* 0x000fea0003800000 */
.L_x_1049:
[----:B------:R-:W-:-:S05]  /*e7e0*/  LOP3.LUT R5, R0, R5, RZ, 0xfc, !PT ;  /* 0x0000000500057212 */ /* 0x000fca00078efcff */
[----:B------:R0:W-:Y:S01]  /*e7f0*/  STG.E.U8 desc[UR36][R2.64], R5 ;  /* 0x0000000502007986 */ /* 0x0001e2000c101124 */
[----:B------:R-:W-:Y:S05]  /*e800*/  BRA `(.L_x_1037) ;  /* 0x0000000800107947 */ /* 0x000fea0003800000 */
.L_x_1048:
        /* <DEDUP_REMOVED lines=13> */
.L_x_1052:
[----:B------:R-:W-:Y:S01]  /*e8e0*/  IMAD.MOV.U32 R0, RZ, RZ, 0x7f ;  /* 0x0000007fff007424 */ /* 0x000fe200078e00ff */
[----:B------:R-:W-:-:S04]  /*e8f0*/  ISETP.GT.U32.AND P0, PT, R4, 0x7f800000, PT ;  /* 0x7f8000000400780c */ /* 0x000fc80003f04070 */
[----:B------:R-:W-:-:S09]  /*e900*/  SEL R0, R0, 0x7c, P0 ;  /* 0x0000007c00007807 */ /* 0x000fd20000000000 */
.L_x_1053:
[----:B------:R-:W-:Y:S05]  /*e910*/  BSYNC B0 ;  /* 0x0000000000007941 */ /* 0x000fea0003800000 */
.L_x_1051:
[----:B------:R-:W-:-:S04]  /*e920*/  LOP3.LUT R4, R5, 0x80000000, RZ, 0xc0, !PT ;  /* 0x8000000005047812 */ /* 0x000fc800078ec0ff */
[----:B------:R-:W-:-:S04]  /*e930*/  SHF.R.U32.HI R5, RZ, 0x18, R4 ;  /* 0x00000018ff057819 */ /* 0x000fc80000011604 */
[----:B------:R-:W-:-:S05]  /*e940*/  LOP3.LUT R5, R0, R5, RZ, 0xfc, !PT ;  /* 0x0000000500057212 */ /* 0x000fca00078efcff */
[----:B------:R0:W-:Y:S01]  /*e950*/  STG.E.U8 desc[UR36][R2.64], R5 ;  /* 0x0000000502007986 */ /* 0x0001e2000c101124 */
[----:B------:R-:W-:Y:S05]  /*e960*/  BRA `(.L_x_1037) ;  /* 0x0000000400b87947 */ /* 0x000fea0003800000 */
.L_x_1047:
[----:B------:R-:W-:-:S05]  /*e970*/  HADD2.F32 R0, -RZ, R18.H0_H0 ;  /* 0x20000012ff007230 */ /* 0x000fca0000004100 */
[----:B------:R-:W-:-:S05]  /*e980*/  F2FP.BF16.F32.PACK_AB R0, RZ, R0 ;  /* 0x00000000ff00723e */ /* 0x000fca00000010ff */
[----:B------:R0:W-:Y:S01]  /*e990*/  STG.E.U16 desc[UR36][R2.64], R0 ;  /* 0x0000000002007986 */ /* 0x0001e2000c101524 */
[----:B------:R-:W-:Y:S05]  /*e9a0*/  BRA `(.L_x_1037) ;  /* 0x0000000400a87947 */ /* 0x000fea0003800000 */
.L_x_1044:
        /* <DEDUP_REMOVED lines=12> */
.L_x_1056:
        /* <DEDUP_REMOVED lines=17> */
.L_x_1059:
[----:B------:R-:W-:-:S04]  /*eb80*/  LOP3.LUT R0, R7, 0x80000000, RZ, 0xc0, !PT ;  /* 0x8000000007007812 */ /* 0x000fc800078ec0ff */
[----:B------:R-:W-:-:S04]  /*eb90*/  SHF.R.U32.HI R5, RZ, 0x18, R0 ;  /* 0x00000018ff057819 */ /* 0x000fc80000011600 */
[----:B------:R-:W-:-:S04]  /*eba0*/  LOP3.LUT R4, R4, R5, RZ, 0xfc, !PT ;  /* 0x0000000504047212 */ /* 0x000fc800078efcff */
[----:B------:R-:W-:-:S07]  /*ebb0*/  PRMT R0, R4, 0x7610, R0 ;  /* 0x0000761004007816 */ /* 0x000fce0000000000 */
.L_x_1058:
[----:B------:R-:W-:Y:S05]  /*ebc0*/  BSYNC B0 ;  /* 0x0000000000007941 */ /* 0x000fea0003800000 */
.L_x_1057:
[----:B------:R0:W-:Y:S01]  /*ebd0*/  STG.E.U8 desc[UR36][R2.64], R0 ;  /* 0x0000000002007986 */ /* 0x0001e2000c101124 */
[----:B------:R-:W-:Y:S05]  /*ebe0*/  BRA `(.L_x_1037) ;  /* 0x0000000400187947 */ /* 0x000fea0003800000 */
.L_x_1055:
        /* <DEDUP_REMOVED lines=17> */
.L_x_1062:
[----:B------:R-:W-:-:S04]  /*ed00*/  LOP3.LUT R0, R7, 0x80000000, RZ, 0xc0, !PT ;  /* 0x8000000007007812 */ /* 0x000fc800078ec0ff */
[----:B------:R-:W-:-:S04]  /*ed10*/  SHF.R.U32.HI R5, RZ, 0x18, R0 ;  /* 0x00000018ff057819 */ /* 0x000fc80000011600 */
[----:B------:R-:W-:-:S04]  /*ed20*/  LOP3.LUT R4, R4, R5, RZ, 0xfc, !PT ;  /* 0x0000000504047212 */ /* 0x000fc800078efcff */
[----:B------:R-:W-:-:S07]  /*ed30*/  PRMT R0, R4, 0x7610, R0 ;  /* 0x0000761004007816 */ /* 0x000fce0000000000 */
.L_x_1061:
[----:B------:R-:W-:Y:S05]  /*ed40*/  BSYNC B0 ;  /* 0x0000000000007941 */ /* 0x000fea0003800000 */
.L_x_1060:
[----:B------:R0:W-:Y:S01]  /*ed50*/  STG.E.U8 desc[UR36][R2.64], R0 ;  /* 0x0000000002007986 */ /* 0x0001e2000c101124 */
[----:B------:R-:W-:Y:S05]  /*ed60*/  BRA `(.L_x_1037) ;  /* 0x0000000000b87947 */ /* 0x000fea0003800000 */
.L_x_1054:
        /* <DEDUP_REMOVED lines=22> */
.L_x_1036:
        /* <DEDUP_REMOVED lines=16> */
.L_x_1065:
[----:B------:R-:W-:Y:S05]  /*efd0*/  BRA `(.L_x_1037) ;  /* 0x00000000001c7947 */ /* 0x000fea0003800000 */
.L_x_1064:
[----:B------:R-:W-:-:S06]  /*efe0*/  HADD2.F32 R4, -RZ, R18.H0_H0 ;  /* 0x20000012ff047230 */ /* 0x000fcc0000004100 */
[----:B------:R-:W0:Y:S02]  /*eff0*/  F2I.U64.TRUNC R4, R4 ;  /* 0x0000000400047311 */ /* 0x000e24000020d800 */
[----:B0-----:R0:W-:Y:S01]  /*f000*/  STG.E.64 desc[UR36][R2.64], R4 ;  /* 0x0000000402007986 */ /* 0x0011e2000c101b24 */
[----:B------:R-:W-:Y:S05]  /*f010*/  BRA `(.L_x_1037) ;  /* 0x00000000000c7947 */ /* 0x000fea0003800000 */
.L_x_1063:
[----:B------:R-:W-:-:S04]  /*f020*/  HADD2.F32 R18, -RZ, R18.H0_H0 ;  /* 0x20000012ff127230 */ /* 0x000fc80000004100 */
[----:B------:R-:W0:Y:S02]  /*f030*/  F2I.FTZ.U32.TRUNC.NTZ R5, R18 ;  /* 0x0000001200057305 */ /* 0x000e24000021f000 */
[----:B0-----:R0:W-:Y:S02]  /*f040*/  STG.E desc[UR36][R2.64], R5 ;  /* 0x0000000502007986 */ /* 0x0011e4000c101924 */
.L_x_1037:
[----:B------:R-:W-:-:S05]  /*f050*/  VIADD R26, R26, 0x80 ;  /* 0x000000801a1a7836 */ /* 0x000fca0000000000 */
[----:B------:R-:W-:-:S13]  /*f060*/  ISETP.GE.AND P0, PT, R26, R22, PT ;  /* 0x000000161a00720c */ /* 0x000fda0003f06270 */
[----:B------:R-:W-:Y:S05]  /*f070*/  @P0 BRA `(.L_x_1031) ;  /* 0x0000000c00f00947 */ /* 0x000fea0003800000 */
[----:B01234-:R-:W0:Y:S01]  /*f080*/  LDC.64 R2, c[0x0][0x228] ;  /* 0x00008a00ff027b82 */ /* 0x01fe220000000a00 */
[----:B------:R-:W-:Y:S01]  /*f090*/  IMAD R0, R24, 0x200, R26 ;  /* 0x0000020018007824 */ /* 0x000fe200078e021a */
[----:B------:R-:W-:Y:S01]  /*f0a0*/  PRMT R4, R23, 0x9910, RZ ;  /* 0x0000991017047816 */ /* 0x000fe200000000ff */
[----:B------:R-:W-:Y:S02]  /*f0b0*/  ULDC UR4, c[0x0][0x260] ;  /* 0x0000980000047ab9 */ /* 0x000fe40000000800 */
[----:B------:R-:W-:Y:S02]  /*f0c0*/  IMAD R5, R0, UR4, RZ ;  /* 0x0000000400057c24 */ /* 0x000fe4000f8e02ff */
[----:B------:R-:W-:-:S05]  /*f0d0*/  IMAD.MOV.U32 R0, RZ, RZ, R4 ;  /* 0x000000ffff007224 */ /* 0x000fca00078e0004 */
        /* <DEDUP_REMOVED lines=12> */
[----:B------:R-:W-:-:S06]  /*f1a0*/  HADD2.F32 R17, -RZ, R17.H0_H0 ;  /* 0x20000011ff117230 */ /* 0x000fcc0000004100 */
[----:B------:R-:W0:Y:S02]  /*f1b0*/  F2I.FTZ.TRUNC.NTZ R17, R17 ;  /* 0x0000001100117305 */ /* 0x000e24000021f100 */
[----:B0-----:R0:W-:Y:S01]  /*f1c0*/  STG.E.U8 desc[UR36][R2.64], R17 ;  /* 0x0000001102007986 */ /* 0x0011e2000c101124 */
[----:B------:R-:W-:Y:S05]  /*f1d0*/  BRA `(.L_x_1071) ;  /* 0x0000000c00947947 */ /* 0x000fea0003800000 */
.L_x_1069:
[----:B------:R-:W-:-:S06]  /*f1e0*/  HADD2.F32 R5, -RZ, R17.H0_H0 ;  /* 0x20000011ff057230 */ /* 0x000fcc0000004100 */
[----:B------:R-:W0:Y:S02]  /*f1f0*/  F2I.S64.TRUNC R4, R5 ;  /* 0x0000000500047311 */ /* 0x000e24000020d900 */
[----:B0-----:R0:W-:Y:S01]  /*f200*/  STG.E.U8 desc[UR36][R2.64], R4 ;  /* 0x0000000402007986 */ /* 0x0011e2000c101124 */
[----:B------:R-:W-:Y:S05]  /*f210*/  BRA `(.L_x_1071) ;  /* 0x0000000c00847947 */ /* 0x000fea0003800000 */
.L_x_1068:
        /* <DEDUP_REMOVED lines=10> */
.L_x_1073:
[----:B------:R-:W-:-:S06]  /*f2c0*/  HADD2.F32 R17, -RZ, R17.H0_H0 ;  /* 0x20000011ff117230 */ /* 0x000fcc0000004100 */
[----:B------:R-:W0:Y:S02]  /*f2d0*/  F2I.FTZ.TRUNC.NTZ R17, R17 ;  /* 0x0000001100117305 */ /* 0x000e24000021f100 */
[----:B0-----:R0:W-:Y:S01]  /*f2e0*/  STG.E desc[UR36][R2.64], R17 ;  /* 0x0000001102007986 */ /* 0x0011e2000c101924 */
[----:B------:R-:W-:Y:S05]  /*f2f0*/  BRA `(.L_x_1071) ;  /* 0x0000000c004c7947 */ /* 0x000fea0003800000 */
.L_x_1072:
[----:B------:R-:W-:-:S06]  /*f300*/  HADD2.F32 R17, -RZ, R17.H0_H0 ;  /* 0x20000011ff117230 */ /* 0x000fcc0000004100 */
[----:B------:R-:W0:Y:S02]  /*f310*/  F2I.FTZ.TRUNC.NTZ R17, R17 ;  /* 0x0000001100117305 */ /* 0x000e24000021f100 */
[----:B0-----:R0:W-:Y:S01]  /*f320*/  STG.E.U16 desc[UR36][R2.64], R17 ;  /* 0x0000001102007986 */ /* 0x0011e2000c101524 */
[----:B------:R-:W-:Y:S05]  /*f330*/  BRA `(.L_x_1071) ;  /* 0x0000000c003c7947 */ /* 0x000fea0003800000 */
.L_x_1067:
        /* <DEDUP_REMOVED lines=9> */
.L_x_1075:
[----:B------:R0:W-:Y:S01]  /*f3d0*/  STG.E.U16 desc[UR36][R2.64], R17 ;  /* 0x0000001102007986 */ /* 0x0001e2000c101524 */
[----:B------:R-:W-:Y:S05]  /*f3e0*/  BRA `(.L_x_1071) ;  /* 0x0000000c00107947 */ /* 0x000fea0003800000 */
.L_x_1074:
        /* <DEDUP_REMOVED lines=10> */
.L_x_1077:
[----:B------:R-:W-:-:S05]  /*f490*/  HADD2.F32 R0, -RZ, R17.H0_H0 ;  /* 0x20000011ff007230 */ /* 0x000fca0000004100 */
[----:B------:R-:W-:-:S04]  /*f4a0*/  F2FP.F16.F32.PACK_AB R0, RZ, R0 ;  /* 0x00000000ff00723e */ /* 0x000fc800000000ff */
[----:B------:R-:W-:-:S05]  /*f4b0*/  PRMT R0, R0, 0x5410, RZ ;  /* 0x0000541000007816 */ /* 0x000fca00000000ff */
[----:B------:R0:W-:Y:S01]  /*f4c0*/  STG.E desc[UR36][R2.64], R0 ;  /* 0x0000000002007986 */ /* 0x0001e2000c101924 */
[----:B------:R-:W-:Y:S05]  /*f4d0*/  BRA `(.L_x_1071) ;  /* 0x0000000800d47947 */ /* 0x000fea0003800000 */
.L_x_1076:
[----:B------:R-:W-:-:S05]  /*f4e0*/  HADD2.F32 R4, -RZ, R17.H0_H0 ;  /* 0x20000011ff047230 */ /* 0x000fca0000004100 */
[----:B------:R-:W-:-:S06]  /*f4f0*/  FMUL.FTZ R4, R4, 1 ;  /* 0x3f80000004047820 */ /* 0x000fcc0000410000 */
[----:B------:R-:W0:Y:S02]  /*f500*/  F2F.F64.F32 R4, R4 ;  /* 0x0000000400047310 */ /* 0x000e240000201800 */
[----:B0-----:R0:W-:Y:S01]  /*f510*/  STG.E.64 desc[UR36][R2.64], R4 ;  /* 0x0000000402007986 */ /* 0x0011e2000c101b24 */
[----:B------:R-:W-:Y:S05]  /*f520*/  BRA `(.L_x_1071) ;  /* 0x0000000800c07947 */ /* 0x000fea0003800000 */
.L_x_1066:
        /* <DEDUP_REMOVED lines=13> */
.L_x_1080:
[----:B------:R-:W-:Y:S01]  /*f600*/  HADD2.F32 R17, -RZ, R17.H0_H0 ;  /* 0x20000011ff117230 */ /* 0x000fe20000004100 */
[----:B------:R-:W-:-:S04]  /*f610*/  CS2R R6, SRZ ;  /* 0x0000000000067805 */ /* 0x000fc8000001ff00 */
[----:B------:R-:W-:-:S06]  /*f620*/  FMUL.FTZ R4, R17, 1 ;  /* 0x3f80000011047820 */ /* 0x000fcc0000410000 */
[----:B------:R-:W0:Y:S02]  /*f630*/  F2F.F64.F32 R4, R4 ;  /* 0x0000000400047310 */ /* 0x000e240000201800 */
[----:B0-----:R0:W-:Y:S01]  /*f640*/  STG.E.128 desc[UR36][R2.64], R4 ;  /* 0x0000000402007986 */ /* 0x0011e2000c101d24 */
[----:B------:R-:W-:Y:S05]  /*f650*/  BRA `(.L_x_1071) ;  /* 0x0000000800747947 */ /* 0x000fea0003800000 */
.L_x_1079:
        /* <DEDUP_REMOVED lines=21> */
.L_x_1084:
[----:B------:R-:W-:Y:S05]  /*f7b0*/  BSYNC B0 ;  /* 0x0000000000007941 */ /* 0x000fea0003800000 */
.L_x_1083:
[----:B------:R-:W-:-:S05]  /*f7c0*/  LOP3.LUT R5, R0, R5, RZ, 0xfc, !PT ;  /* 0x0000000500057212 */ /* 0x000fca00078efcff */
[----:B------:R0:W-:Y:S01]  /*f7d0*/  STG.E.U8 desc[UR36][R2.64], R5 ;  /* 0x0000000502007986 */ /* 0x0001e2000c101124 */
[----:B------:R-:W-:Y:S05]  /*f7e0*/  BRA `(.L_x_1071) ;  /* 0x0000000800107947 */ /* 0x000fea0003800000 */
.L_x_1082:
        /* <DEDUP_REMOVED lines=13> */
.L_x_1086:
[----:B------:R-:W-:Y:S01]  /*f8c0*/  IMAD.MOV.U32 R0, RZ, RZ, 0x7f ;  /* 0x0000007fff007424 */ /* 0x000fe200078e00ff */
[----:B------:R-:W-:-:S04]  /*f8d0*/  ISETP.GT.U32.AND P0, PT, R4, 0x7f800000, PT ;  /* 0x7f8000000400780c */ /* 0x000fc80003f04070 */
[----:B------:R-:W-:-:S09]  /*f8e0*/  SEL R0, R0, 0x7c, P0 ;  /* 0x0000007c00007807 */ /* 0x000fd20000000000 */
.L_x_1087:
[----:B------:R-:W-:Y:S05]  /*f8f0*/  BSYNC B0 ;  /* 0x0000000000007941 */ /* 0x000fea0003800000 */
.L_x_1085:
[----:B------:R-:W-:-:S04]  /*f900*/  LOP3.LUT R4, R17, 0x80000000, RZ, 0xc0, !PT ;  /* 0x8000000011047812 */ /* 0x000fc800078ec0ff */
[----:B------:R-:W-:-:S04]  /*f910*/  SHF.R.U32.HI R5, RZ, 0x18, R4 ;  /* 0x00000018ff057819 */ /* 0x000fc80000011604 */
[----:B------:R-:W-:-:S05]  /*f920*/  LOP3.LUT R5, R0, R5, RZ, 0xfc, !PT ;  /* 0x0000000500057212 */ /* 0x000fca00078efcff */
[----:B------:R0:W-:Y:S01]  /*f930*/  STG.E.U8 desc[UR36][R2.64], R5 ;  /* 0x0000000502007986 */ /* 0x0001e2000c101124 */
[----:B------:R-:W-:Y:S05]  /*f940*/  BRA `(.L_x_1071) ;  /* 0x0000000400b87947 */ /* 0x000fea0003800000 */
.L_x_1081:
[----:B------:R-:W-:-:S05]  /*f950*/  HADD2.F32 R0, -RZ, R17.H0_H0 ;  /* 0x20000011ff007230 */ /* 0x000fca0000004100 */
[----:B------:R-:W-:-:S05]  /*f960*/  F2FP.BF16.F32.PACK_AB R0, RZ, R0 ;  /* 0x00000000ff00723e */ /* 0x000fca00000010ff */
[----:B------:R0:W-:Y:S01]  /*f970*/  STG.E.U16 desc[UR36][R2.64], R0 ;  /* 0x0000000002007986 */ /* 0x0001e2000c101524 */
[----:B------:R-:W-:Y:S05]  /*f980*/  BRA `(.L_x_1071) ;  /* 0x0000000400a87947 */ /* 0x000fea0003800000 */
.L_x_1078:
        /* <DEDUP_REMOVED lines=12> */
.L_x_1090:
        /* <DEDUP_REMOVED lines=17> */
.L_x_1093:
[----:B------:R-:W-:-:S04]  /*fb60*/  LOP3.LUT R0, R17, 0x80000000, RZ, 0xc0, !PT ;  /* 0x8000000011007812 */ /* 0x000fc800078ec0ff */
[----:B------:R-:W-:-:S04]  /*fb70*/  SHF.R.U32.HI R5, RZ, 0x18, R0 ;  /* 0x00000018ff057819 */ /* 0x000fc80000011600 */
[----:B------:R-:W-:-:S04]  /*fb80*/  LOP3.LUT R4, R4, R5, RZ, 0xfc, !PT ;  /* 0x0000000504047212 */ /* 0x000fc800078efcff */
[----:B------:R-:W-:-:S07]  /*fb90*/  PRMT R0, R4, 0x7610, R0 ;  /* 0x0000761004007816 */ /* 0x000fce0000000000 */
.L_x_1092:
[----:B------:R-:W-:Y:S05]  /*fba0*/  BSYNC B0 ;  /* 0x0000000000007941 */ /* 0x000fea0003800000 */
.L_x_1091:
[----:B------:R3:W-:Y:S01]  /*fbb0*/  STG.E.U8 desc[UR36][R2.64], R0 ;  /* 0x0000000002007986 */ /* 0x0007e2000c101124 */
[----:B------:R-:W-:Y:S05]  /*fbc0*/  BRA `(.L_x_1071) ;  /* 0x0000000400187947 */ /* 0x000fea0003800000 */
.L_x_1089:
        /* <DEDUP_REMOVED lines=17> */
.L_x_1096:
[----:B------:R-:W-:-:S04]  /*fce0*/  LOP3.LUT R0, R17, 0x80000000, RZ, 0xc0, !PT ;  /* 0x8000000011007812 */ /* 0x000fc800078ec0ff */
[----:B------:R-:W-:-:S04]  /*fcf0*/  SHF.R.U32.HI R5, RZ, 0x18, R0 ;  /* 0x00000018ff057819 */ /* 0x000fc80000011600 */
[----:B------:R-:W-:-:S04]  /*fd00*/  LOP3.LUT R4, R4, R5, RZ, 0xfc, !PT ;  /* 0x0000000504047212 */ /* 0x000fc800078efcff */
[----:B------:R-:W-:-:S07]  /*fd10*/  PRMT R0, R4, 0x7610, R0 ;  /* 0x0000761004007816 */ /* 0x000fce0000000000 */
.L_x_1095:
[----:B------:R-:W-:Y:S05]  /*fd20*/  BSYNC B0 ;  /* 0x0000000000007941 */ /* 0x000fea0003800000 */
.L_x_1094:
[----:B------:R0:W-:Y:S01]  /*fd30*/  STG.E.U8 desc[UR36][R2.64], R0 ;  /* 0x0000000002007986 */ /* 0x0001e2000c101124 */
[----:B------:R-:W-:Y:S05]  /*fd40*/  BRA `(.L_x_1071) ;  /* 0x0000000000b87947 */ /* 0x000fea0003800000 */
.L_x_1088:
[----:B------:R-:W-:-:S13]  /*fd50*/  ISETP.NE.AND P0, PT, R0, 0x1c, PT ;  /* 0x0000001c0000780c */ /* 0x000fda0003f05270 */
[----:B------:R-:W-:Y:S05]  /*fd60*/  @!P0 BRA `(.L_x_1097) ;  /* 0x0000000000a48947 */ /* 0x000fea0003800000 */
[----:B------:R-:W-:-:S13]  /*fd70*/  ISETP.NE.AND P0, PT, R0, 0x1d, PT ;  /* 0x0000001d0000780c */ /* 0x000fda0003f05270 */
[----:B------:R-:W-:Y:S05]  /*fd80*/  @!P0 BRA `(.L_x_1098) ;  /* 0x00000000008c8947 */ /* 0x000fea0003800000 */
[----:B------:R-:W-:-:S13]  /*fd90*/  ISETP.NE.AND P0, PT, R0, 0x2c, PT ;  /* 0x0000002c0000780c */ /* 0x000fda0003f05270 */
[----:B------:R-:W-:Y:S05]  /*fda0*/  @P0 BRA `(.L_x_1070) ;  /* 0x0000000000400947 */ /* 0x000fea0003800000 */
[----:B------:R-:W-:Y:S02]  /*fdb0*/  HADD2.F32 R17, -RZ, R17.H0_H0 ;  /* 0x20000011ff117230 */ /* 0x000fe40000004100 */
[----:B------:R-:W-:-:S03]  /*fdc0*/  IMAD.MOV.U32 R5, RZ, RZ, 0xff ;  /* 0x000000ffff057424 */ /* 0x000fc600078e00ff */
[----:B------:R-:W-:-:S04]  /*fdd0*/  SHF.R.U32.HI R6, RZ, 0x17, R17 ;  /* 0x00000017ff067819 */ /* 0x000fc80000011611 */
[----:B------:R-:W-:-:S04]  /*fde0*/  LOP3.LUT R4, R6, 0xff, RZ, 0xc0, !PT ;  /* 0x000000ff06047812 */ /* 0x000fc800078ec0ff */
[----:B------:R-:W-:-:S13]  /*fdf0*/  ISETP.NE.AND P2, PT, R4, 0xff, PT ;  /* 0x000000ff0400780c */ /* 0x000fda0003f45270 */
[--C-:B------:R-:W-:Y:S02]  /*fe00*/  @P2 SHF.R.U32.HI R0, RZ, 0x16, R17.reuse ;  /* 0x00000016ff002819 */ /* 0x100fe40000011611 */
[----:B------:R-:W-:Y:S02]  /*fe10*/  @P2 LOP3.LUT P0, RZ, R4, 0x3fffff, R17, 0xf8, !PT ;  /* 0x003fffff04ff2812 */ /* 0x000fe4000780f811 */
        /* <DEDUP_REMOVED lines=9> */
.L_x_1070:
        /* <DEDUP_REMOVED lines=16> */
.L_x_1099:
[----:B------:R-:W-:Y:S05]  /*ffb0*/  BRA `(.L_x_1071) ;  /* 0x00000000001c7947 */ /* 0x000fea0003800000 */
.L_x_1098:
[----:B------:R-:W-:-:S06]  /*ffc0*/  HADD2.F32 R4, -RZ, R17.H0_H0 ;  /* 0x20000011ff047230 */ /* 0x000fcc0000004100 */
[----:B------:R-:W0:Y:S02]  /*ffd0*/  F2I.U64.TRUNC R4, R4 ;  /* 0x0000000400047311 */ /* 0x000e24000020d800 */
[----:B0-----:R2:W-:Y:S01]  /*ffe0*/  STG.E.64 desc[UR36][R2.64], R4 ;  /* 0x0000000402007986 */ /* 0x0015e2000c101b24 */
[----:B------:R-:W-:Y:S05]  /*fff0*/  BRA `(.L_x_1071) ;  /* 0x00000000000c7947 */ /* 0x000fea0003800000 */
.L_x_1097:
[----:B------:R-:W-:-:S06]  /*10000*/  HADD2.F32 R17, -RZ, R17.H0_H0 ;  /* 0x20000011ff117230 */ /* 0x000fcc0000004100 */
[----:B------:R-:W0:Y:S02]  /*10010*/  F2I.FTZ.U32.TRUNC.NTZ R17, R17 ;  /* 0x0000001100117305 */ /* 0x000e24000021f000 */
[----:B0-----:R0:W-:Y:S02]  /*10020*/  STG.E desc[UR36][R2.64], R17 ;  /* 0x0000001102007986 */ /* 0x0011e4000c101924 */
.L_x_1071:
[----:B------:R-:W-:-:S07]  /*10030*/  VIADD R26, R26, 0x80 ;  /* 0x000000801a1a7836 */ /* 0x000fce0000000000 */
.L_x_1031:
[----:B------:R-:W-:Y:S05]  /*10040*/  BSYNC B6 ;  /* 0x0000000000067941 */ /* 0x000fea0003800000 */
.L_x_1030:
[----:B------:R-:W-:-:S13]  /*10050*/  ISETP.GE.AND P0, PT, R26, R22, PT ;  /* 0x000000161a00720c */ /* 0x000fda0003f06270 */
[----:B------:R-:W-:Y:S05]  /*10060*/  @P0 EXIT ;  /* 0x000000000000094d */ /* 0x000fea0003800000 */
[----:B0--3--:R-:W0:Y:S01]  /*10070*/  S2R R0, SR_CTAID.X ;  /* 0x0000000000007919 */ /* 0x009e220000002500 */
[----:B--2---:R-:W2:Y:S01]  /*10080*/  LDC.U8 R4, c[0x0][0x25c] ;  /* 0x00009700ff047b82 */ /* 0x004ea20000000000 */
[----:B------:R-:W-:-:S07]  /*10090*/  ULDC UR4, c[0x0][0x260] ;  /* 0x0000980000047ab9 */ /* 0x000fce0000000800 */
[----:B-1--4-:R-:W1:Y:S01]  /*100a0*/  LDC.64 R2, c[0x0][0x228] ;  /* 0x00008a00ff027b82 */ /* 0x012e620000000a00 */
[----:B0-----:R-:W-:Y:S01]  /*100b0*/  IMAD R26, R0, 0x200, R26 ;  /* 0x00000200001a7824 */ /* 0x001fe200078e021a */
[----:B--2---:R-:W-:-:S03]  /*100c0*/  PRMT R0, R4, 0x9910, RZ ;  /* 0x0000991004007816 */ /* 0x004fc600000000ff */
        /* <DEDUP_REMOVED lines=17> */
.L_x_1103:
[----:B------:R-:W-:-:S06]  /*101e0*/  HADD2.F32 R5, -RZ, R16.H0_H0 ;  /* 0x20000010ff057230 */ /* 0x000fcc0000004100 */
[----:B------:R-:W0:Y:S02]  /*101f0*/  F2I.S64.TRUNC R4, R5 ;  /* 0x0000000500047311 */ /* 0x000e24000020d900 */
[----:B0-----:R-:W-:Y:S01]  /*10200*/  STG.E.U8 desc[UR36][R2.64], R4 ;  /* 0x0000000402007986 */ /* 0x001fe2000c101124 */
[----:B------:R-:W-:Y:S05]  /*10210*/  EXIT ;  /* 0x000000000000794d */ /* 0x000fea0003800000 */
.L_x_1102:
        /* <DEDUP_REMOVED lines=10> */
.L_x_1106:
[----:B------:R-:W-:-:S04]  /*102c0*/  HADD2.F32 R16, -RZ, R16.H0_H0 ;  /* 0x20000010ff107230 */ /* 0x000fc80000004100 */
[----:B------:R-:W0:Y:S02]  /*102d0*/  F2I.FTZ.TRUNC.NTZ R5, R16 ;  /* 0x0000001000057305 */ /* 0x000e24000021f100 */
[----:B0-----:R-:W-:Y:S01]  /*102e0*/  STG.E desc[UR36][R2.64], R5 ;  /* 0x0000000502007986 */ /* 0x001fe2000c101924 */
[----:B------:R-:W-:Y:S05]  /*102f0*/  EXIT ;  /* 0x000000000000794d */ /* 0x000fea0003800000 */
.L_x_1105:
[----:B------:R-:W-:-:S04]  /*10300*/  HADD2.F32 R16, -RZ, R16.H0_H0 ;  /* 0x20000010ff107230 */ /* 0x000fc80000004100 */
[----:B------:R-:W0:Y:S02]  /*10310*/  F2I.FTZ.TRUNC.NTZ R5, R16 ;  /* 0x0000001000057305 */ /* 0x000e24000021f100 */
[----:B0-----:R-:W-:Y:S01]  /*10320*/  STG.E.U16 desc[UR36][R2.64], R5 ;  /* 0x0000000502007986 */ /* 0x001fe2000c101524 */
[----:B------:R-:W-:Y:S05]  /*10330*/  EXIT ;  /* 0x000000000000794d */ /* 0x000fea0003800000 */
.L_x_1101:
        /* <DEDUP_REMOVED lines=9> */
.L_x_1108:
[----:B------:R-:W-:Y:S01]  /*103d0*/  STG.E.U16 desc[UR36][R2.64], R16 ;  /* 0x0000001002007986 */ /* 0x000fe2000c101524 */
[----:B------:R-:W-:Y:S05]  /*103e0*/  EXIT ;  /* 0x000000000000794d */ /* 0x000fea0003800000 */
.L_x_1107:
        /* <DEDUP_REMOVED lines=10> */
.L_x_1110:
[----:B------:R-:W-:-:S05]  /*10490*/  HADD2.F32 R0, -RZ, R16.H0_H0 ;  /* 0x20000010ff007230 */ /* 0x000fca0000004100 */
[----:B------:R-:W-:-:S04]  /*104a0*/  F2FP.F16.F32.PACK_AB R0, RZ, R0 ;  /* 0x00000000ff00723e */ /* 0x000fc800000000ff */
[----:B------:R-:W-:-:S05]  /*104b0*/  PRMT R0, R0, 0x5410, RZ ;  /* 0x0000541000007816 */ /* 0x000fca00000000ff */
[----:B------:R-:W-:Y:S01]  /*104c0*/  STG.E desc[UR36][R2.64], R0 ;  /* 0x0000000002007986 */ /* 0x000fe2000c101924 */
[----:B------:R-:W-:Y:S05]  /*104d0*/  EXIT ;  /* 0x000000000000794d */ /* 0x000fea0003800000 */
.L_x_1109:
[----:B------:R-:W-:-:S05]  /*104e0*/  HADD2.F32 R4, -RZ, R16.H0_H0 ;  /* 0x20000010ff047230 */ /* 0x000fca0000004100 */
[----:B------:R-:W-:-:S06]  /*104f0*/  FMUL.FTZ R4, R4, 1 ;  /* 0x3f80000004047820 */ /* 0x000fcc0000410000 */
[----:B------:R-:W0:Y:S02]  /*10500*/  F2F.F64.F32 R4, R4 ;  /* 0x0000000400047310 */ /* 0x000e240000201800 */
[----:B0-----:R-:W-:Y:S01]  /*10510*/  STG.E.64 desc[UR36][R2.64], R4 ;  /* 0x0000000402007986 */ /* 0x001fe2000c101b24 */
[----:B------:R-:W-:Y:S05]  /*10520*/  EXIT ;  /* 0x000000000000794d */ /* 0x000fea0003800000 */
.L_x_1100:
        /* <DEDUP_REMOVED lines=13> */
.L_x_1113:
[----:B------:R-:W-:Y:S01]  /*10600*/  HADD2.F32 R16, -RZ, R16.H0_H0 ;  /* 0x20000010ff107230 */ /* 0x000fe20000004100 */
[----:B------:R-:W-:-:S04]  /*10610*/  CS2R R6, SRZ ;  /* 0x0000000000067805 */ /* 0x000fc8000001ff00 */
[----:B------:R-:W-:-:S06]  /*10620*/  FMUL.FTZ R4, R16, 1 ;  /* 0x3f80000010047820 */ /* 0x000fcc0000410000 */
[----:B------:R-:W0:Y:S02]  /*10630*/  F2F.F64.F32 R4, R4 ;  /* 0x0000000400047310 */ /* 0x000e240000201800 */
[----:B0-----:R-:W-:Y:S01]  /*10640*/  STG.E.128 desc[UR36][R2.64], R4 ;  /* 0x0000000402007986 */ /* 0x001fe2000c101d24 */
[----:B------:R-:W-:Y:S05]  /*10650*/  EXIT ;  /* 0x000000000000794d */ /* 0x000fea0003800000 */
.L_x_1112:
        /* <DEDUP_REMOVED lines=21> */
.L_x_1117:
[----:B------:R-:W-:Y:S05]  /*107b0*/  BSYNC B0 ;  /* 0x0000000000007941 */ /* 0x000fea0003800000 */
.L_x_1116:
[----:B------:R-:W-:-:S05]  /*107c0*/  LOP3.LUT R5, R0, R5, RZ, 0xfc, !PT ;  /* 0x0000000500057212 */ /* 0x000fca00078efcff */
[----:B------:R-:W-:Y:S01]  /*107d0*/  STG.E.U8 desc[UR36][R2.64], R5 ;  /* 0x0000000502007986 */ /* 0x000fe2000c101124 */
[----:B------:R-:W-:Y:S05]  /*107e0*/  EXIT ;  /* 0x000000000000794d */ /* 0x000fea0003800000 */
.L_x_1115:
        /* <DEDUP_REMOVED lines=13> */
.L_x_1119:
[----:B------:R-:W-:Y:S01]  /*108c0*/  IMAD.MOV.U32 R0, RZ, RZ, 0x7f ;  /* 0x0000007fff007424 */ /* 0x000fe200078e00ff */
[----:B------:R-:W-:-:S04]  /*108d0*/  ISETP.GT.U32.AND P0, PT, R4, 0x7f800000, PT ;  /* 0x7f8000000400780c */ /* 0x000fc80003f04070 */
[----:B------:R-:W-:-:S09]  /*108e0*/  SEL R0, R0, 0x7c, P0 ;  /* 0x0000007c00007807 */ /* 0x000fd20000000000 */
.L_x_1120:
[----:B------:R-:W-:Y:S05]  /*108f0*/  BSYNC B0 ;  /* 0x0000000000007941 */ /* 0x000fea0003800000 */
.L_x_1118:
[----:B------:R-:W-:-:S04]  /*10900*/  LOP3.LUT R4, R5, 0x80000000, RZ, 0xc0, !PT ;  /* 0x8000000005047812 */ /* 0x000fc800078ec0ff */
[----:B------:R-:W-:-:S04]  /*10910*/  SHF.R.U32.HI R5, RZ, 0x18, R4 ;  /* 0x00000018ff057819 */ /* 0x000fc80000011604 */
[----:B------:R-:W-:-:S05]  /*10920*/  LOP3.LUT R5, R0, R5, RZ, 0xfc, !PT ;  /* 0x0000000500057212 */ /* 0x000fca00078efcff */
[----:B------:R-:W-:Y:S01]  /*10930*/  STG.E.U8 desc[UR36][R2.64], R5 ;  /* 0x0000000502007986 */ /* 0x000fe2000c101124 */
[----:B------:R-:W-:Y:S05]  /*10940*/  EXIT ;  /* 0x000000000000794d */ /* 0x000fea0003800000 */
.L_x_1114:
[----:B------:R-:W-:-:S05]  /*10950*/  HADD2.F32 R0, -RZ, R16.H0_H0 ;  /* 0x20000010ff007230 */ /* 0x000fca0000004100 */
[----:B------:R-:W-:-:S05]  /*10960*/  F2FP.BF16.F32.PACK_AB R0, RZ, R0 ;  /* 0x00000000ff00723e */ /* 0x000fca00000010ff */
[----:B------:R-:W-:Y:S01]  /*10970*/  STG.E.U16 desc[UR36][R2.64], R0 ;  /* 0x0000000002007986 */ /* 0x000fe2000c101524 */
[----:B------:R-:W-:Y:S05]  /*10980*/  EXIT ;  /* 0x000000000000794d */ /* 0x000fea0003800000 */
.L_x_1111:
        /* <DEDUP_REMOVED lines=12> */
.L_x_1123:
        /* <DEDUP_REMOVED lines=17> */
.L_x_1126:
[----:B------:R-:W-:-:S04]  /*10b60*/  LOP3.LUT R0, R7, 0x80000000, RZ, 0xc0, !PT ;  /* 0x8000000007007812 */ /* 0x000fc800078ec0ff */
[----:B------:R-:W-:-:S04]  /*10b70*/  SHF.R.U32.HI R5, RZ, 0x18, R0 ;  /* 0x00000018ff057819 */ /* 0x000fc80000011600 */
[----:B------:R-:W-:-:S04]  /*10b80*/  LOP3.LUT R4, R4, R5, RZ, 0xfc, !PT ;  /* 0x0000000504047212 */ /* 0x000fc800078efcff */
[----:B------:R-:W-:-:S07]  /*10b90*/  PRMT R0, R4, 0x7610, R0 ;  /* 0x0000761004007816 */ /* 0x000fce0000000000 */
.L_x_1125:
[----:B------:R-:W-:Y:S05]  /*10ba0*/  BSYNC B0 ;  /* 0x0000000000007941 */ /* 0x000fea0003800000 */
.L_x_1124:
[----:B------:R-:W-:Y:S01]  /*10bb0*/  STG.E.U8 desc[UR36][R2.64], R0 ;  /* 0x0000000002007986 */ /* 0x000fe2000c101124 */
[----:B------:R-:W-:Y:S05]  /*10bc0*/  EXIT ;  /* 0x000000000000794d */ /* 0x000fea0003800000 */
.L_x_1122:
        /* <DEDUP_REMOVED lines=17> */
.L_x_1129:
[----:B------:R-:W-:-:S04]  /*10ce0*/  LOP3.LUT R0, R7, 0x80000000, RZ, 0xc0, !PT ;  /* 0x8000000007007812 */ /* 0x000fc800078ec0ff */
[----:B------:R-:W-:-:S04]  /*10cf0*/  SHF.R.U32.HI R5, RZ, 0x18, R0 ;  /* 0x00000018ff057819 */ /* 0x000fc80000011600 */
[----:B------:R-:W-:-:S04]  /*10d00*/  LOP3.LUT R4, R4, R5, RZ, 0xfc, !PT ;  /* 0x0000000504047212 */ /* 0x000fc800078efcff */
[----:B------:R-:W-:-:S07]  /*10d10*/  PRMT R0, R4, 0x7610, R0 ;  /* 0x0000761004007816 */ /* 0x000fce0000000000 */
.L_x_1128:
[----:B------:R-:W-:Y:S05]  /*10d20*/  BSYNC B0 ;  /* 0x0000000000007941 */ /* 0x000fea0003800000 */
.L_x_1127:
[----:B------:R-:W-:Y:S01]  /*10d30*/  STG.E.U8 desc[UR36][R2.64], R0 ;  /* 0x0000000002007986 */ /* 0x000fe2000c101124 */
[----:B------:R-:W-:Y:S05]  /*10d40*/  EXIT ;  /* 0x000000000000794d */ /* 0x000fea0003800000 */
.L_x_1121:
        /* <DEDUP_REMOVED lines=22> */
.L_x_1104:
        /* <DEDUP_REMOVED lines=16> */
.L_x_1132:
[----:B------:R-:W-:Y:S05]  /*10fb0*/  EXIT ;  /* 0x000000000000794d */ /* 0x000fea0003800000 */
.L_x_1131:
[----:B------:R-:W-:-:S06]  /*10fc0*/  HADD2.F32 R4, -RZ, R16.H0_H0 ;  /* 0x20000010ff047230 */ /* 0x000fcc0000004100 */
[----:B------:R-:W0:Y:S02]  /*10fd0*/  F2I.U64.TRUNC R4, R4 ;  /* 0x0000000400047311 */ /* 0x000e24000020d800 */
[----:B0-----:R-:W-:Y:S01]  /*10fe0*/  STG.E.64 desc[UR36][R2.64], R4 ;  /* 0x0000000402007986 */ /* 0x001fe2000c101b24 */
[----:B------:R-:W-:Y:S05]  /*10ff0*/  EXIT ;  /* 0x000000000000794d */ /* 0x000fea0003800000 */
.L_x_1130:
[----:B------:R-:W-:-:S04]  /*11000*/  HADD2.F32 R16, -RZ, R16.H0_H0 ;  /* 0x20000010ff107230 */ /* 0x000fc80000004100 */
[----:B------:R-:W0:Y:S02]  /*11010*/  F2I.FTZ.U32.TRUNC.NTZ R5, R16 ;  /* 0x0000001000057305 */ /* 0x000e24000021f000 */
[----:B0-----:R-:W-:Y:S01]  /*11020*/  STG.E desc[UR36][R2.64], R5 ;  /* 0x0000000502007986 */ /* 0x001fe2000c101924 */
[----:B------:R-:W-:Y:S05]  /*11030*/  EXIT ;  /* 0x000000000000794d */ /* 0x000fea0003800000 */
.L_x_1133:
        /* <DEDUP_REMOVED lines=12> */
.L_x_24085:


//--------------------- .text._ZN2at6native18elementwise_kernelILi128ELi4EZNS0_22gpu_kernel_impl_nocastIZZZNS0_54_GLOBAL__N__d8c5977b_16_LinearAlgebra_cu_7dd49032_297216addr_kernel_cudaERNS_14TensorIteratorERKN3c106ScalarES9_ENKUlvE_clEvENKUlvE9_clEvEUlNS6_4HalfESC_SC_E0_EEvRNS_18TensorIteratorBaseERKT_EUliE_EEviT1_ --------------------------
	.section	.text._ZN2at6native18elementwise_kernelILi128ELi4EZNS0_22gpu_kernel_impl_nocastIZZZNS0_54_GLOBAL__N__d8c5977b_16_LinearAlgebra_cu_7dd49032_297216addr_kernel_cudaERNS_14TensorIteratorERKN3c106ScalarES9_ENKUlvE_clEvENKUlvE9_clEvEUlNS6_4HalfESC_SC_E0_EEvRNS_18TensorIteratorBaseERKT_EUliE_EEviT1_,"ax",@progbits
	.align	128
        .global         _ZN2at6native18elementwise_kernelILi128ELi4EZNS0_22gpu_kernel_impl_nocastIZZZNS0_54_GLOBAL__N__d8c5977b_16_LinearAlgebra_cu_7dd49032_297216addr_kernel_cudaERNS_14TensorIteratorERKN3c106ScalarES9_ENKUlvE_clEvENKUlvE9_clEvEUlNS6_4HalfESC_SC_E0_EEvRNS_18TensorIteratorBaseERKT_EUliE_EEviT1_
        .type           _ZN2at6native18elementwise_kernelILi128ELi4EZNS0_22gpu_kernel_impl_nocastIZZZNS0_54_GLOBAL__N__d8c5977b_16_LinearAlgebra_cu_7dd49032_297216addr_kernel_cudaERNS_14TensorIteratorERKN3c106ScalarES9_ENKUlvE_clEvENKUlvE9_clEvEUlNS6_4HalfESC_SC_E0_EEvRNS_18TensorIteratorBaseERKT_EUliE_EEviT1_,@function
        .size           _ZN2at6native18elementwise_kernelILi128ELi4EZNS0_22gpu_kernel_impl_nocastIZZZNS0_54_GLOBAL__N__d8c5977b_16_LinearAlgebra_cu_7dd49032_297216addr_kernel_cudaERNS_14TensorIteratorERKN3c106ScalarES9_ENKUlvE_clEvENKUlvE9_clEvEUlNS6_4HalfESC_SC_E0_EEvRNS_18TensorIteratorBaseERKT_EUliE_EEviT1_,(.L_x_24086 - _ZN2at6native18elementwise_kernelILi128ELi4EZNS0_22gpu_kernel_impl_nocastIZZZNS0_54_GLOBAL__N__d8c5977b_16_LinearAlgebra_cu_7dd49032_297216addr_kernel_cudaERNS_14TensorIteratorERKN3c106ScalarES9_ENKUlvE_clEvENKUlvE9_clEvEUlNS6_4HalfESC_SC_E0_EEvRNS_18TensorIteratorBaseERKT_EUliE_EEviT1_)
        .other          _ZN2at6native18elementwise_kernelILi128ELi4EZNS0_22gpu_kernel_impl_nocastIZZZNS0_54_GLOBAL__N__d8c5977b_16_LinearAlgebra_cu_7dd49032_297216addr_kernel_cudaERNS_14TensorIteratorERKN3c106ScalarES9_ENKUlvE_clEvENKUlvE9_clEvEUlNS6_4HalfESC_SC_E0_EEvRNS_18TensorIteratorBaseERKT_EUliE_EEviT1_,@"STO_CUDA_ENTRY STV_DEFAULT"
_ZN2at6native18elementwise_kernelILi128ELi4EZNS0_22gpu_kernel_impl_nocastIZZZNS0_54_GLOBAL__N__d8c5977b_16_LinearAlgebra_cu_7dd49032_297216addr_kernel_cudaERNS_14TensorIteratorERKN3c106ScalarES9_ENKUlvE_clEvENKUlvE9_clEvEUlNS6_4HalfESC_SC_E0_EEvRNS_18TensorIteratorBaseERKT_EUliE_EEviT1_:
.text._ZN2at6native18elementwise_kernelILi128ELi4EZNS0_22gpu_kernel_impl_nocastIZZZNS0_54_GLOBAL__N__d8c5977b_16_LinearAlgebra_cu_7dd49032_297216addr_kernel_cudaERNS_14TensorIteratorERKN3c106ScalarES9_ENKUlvE_clEvENKUlvE9_clEvEUlNS6_4HalfESC_SC_E0_EEvRNS_18TensorIteratorBaseERKT_EUliE_EEviT1_:
        /* <DEDUP_REMOVED lines=11> */
[----:B------:R-:W-:Y:S01]  /*00b0*/  MOV R7, RZ ;  /* 0x000000ff00077202 */ /* 0x000fe20000000f00 */
[----:B------:R-:W-:Y:S01]  /*00c0*/  HFMA2.MMA R2, -RZ, RZ, 0, 0 ;  /* 0x00000000ff027435 */ /* 0x000fe200000001ff */
[----:B------:R-:W-:Y:S02]  /*00d0*/  MOV R5, RZ ;  /* 0x000000ff00057202 */ /* 0x000fe40000000f00 */
[----:B0-----:R-:W-:-:S13]  /*00e0*/  ISETP.NE.AND P0, PT, R6, RZ, PT ;  /* 0x000000ff0600720c */ /* 0x001fda0003f05270 */
[----:B------:R-:W-:Y:S05]  /*00f0*/  @!P0 BRA `(.L_x_1136) ;  /* 0x0000001400d48947 */ /* 0x000fea0003800000 */
[----:B------:R-:W-:Y:S01]  /*0100*/  MOV R4, RZ ;  /* 0x000000ff00047202 */ /* 0x000fe20000000f00 */
[----:B------:R-:W-:Y:S01]  /*0110*/  ULDC.64 UR8, c[0x0][0x220] ;  /* 0x0000880000087ab9 */ /* 0x000fe20000000a00 */
[----:B------:R-:W-:Y:S01]  /*0120*/  MOV R5, R3 ;  /* 0x0000000300057202 */ /* 0x000fe20000000f00 */
[----:B------:R-:W-:Y:S01]  /*0130*/  ULDC UR7, c[0x0][0x21c] ;  /* 0x0000870000077ab9 */ /* 0x000fe20000000800 */
[----:B------:R-:W-:Y:S01]  /*0140*/  ISETP.NE.AND P0, PT, R6, 0x1, PT ;  /* 0x000000010600780c */ /* 0x000fe20003f05270 */
[----:B------:R-:W-:Y:S01]  /*0150*/  ULDC.64 UR10, c[0x0][0x350] ;  /* 0x0000d400000a7ab9 */ /* 0x000fe20000000a00 */
[----:B------:R-:W-:-:S05]  /*0160*/  IMAD.HI.U32 R8, R3, UR8, R4 ;  /* 0x0000000803087c27 */ /* 0x000fca000f8e0004 */
[----:B------:R-:W-:Y:S01]  /*0170*/  SHF.R.U32.HI R9, RZ, UR9, R8 ;  /* 0x00000009ff097c19 */ /* 0x000fe20008011608 */
[----:B------:R-:W-:-:S03]  /*0180*/  ULDC.64 UR8, c[0x0][0x348] ;  /* 0x0000d20000087ab9 */ /* 0x000fc60000000a00 */
[----:B------:R-:W-:-:S05]  /*0190*/  IADD3 R0, -R9, RZ, RZ ;  /* 0x000000ff09007210 */ /* 0x000fca0007ffe1ff */
[----:B------:R-:W-:-:S04]  /*01a0*/  IMAD R0, R0, UR7, R3 ;  /* 0x0000000700007c24 */ /* 0x000fc8000f8e0203 */
[C---:B------:R-:W-:Y:S02]  /*01b0*/  IMAD R5, R0.reuse, UR8, RZ ;  /* 0x0000000800057c24 */ /* 0x040fe4000f8e02ff */
[C---:B------:R-:W-:Y:S02]  /*01c0*/  IMAD R2, R0.reuse, UR9, RZ ;  /* 0x0000000900027c24 */ /* 0x040fe4000f8e02ff */
[C---:B------:R-:W-:Y:S02]  /*01d0*/  IMAD R7, R0.reuse, UR10, RZ ;  /* 0x0000000a00077c24 */ /* 0x040fe4000f8e02ff */
[----:B------:R-:W-:Y:S01]  /*01e0*/  IMAD R0, R0, UR11, RZ ;  /* 0x0000000b00007c24 */ /* 0x000fe2000f8e02ff */
[----:B------:R-:W-:Y:S06]  /*01f0*/  @!P0 BRA `(.L_x_1136) ;  /* 0x0000001400948947 */ /* 0x000fec0003800000 */
[----:B------:R-:W-:Y:S01]  /*0200*/  HFMA2.MMA R8, -RZ, RZ, 0, 0 ;  /* 0x00000000ff087435 */ /* 0x000fe200000001ff */
[----:B------:R-:W-:Y:S01]  /*0210*/  ULDC.64 UR8, c[0x0][0x228] ;  /* 0x00008a0000087ab9 */ /* 0x000fe20000000a00 */
[----:B------:R-:W-:Y:S01]  /*0220*/  ULDC UR7, c[0x0][0x230] ;  /* 0x00008c0000077ab9 */ /* 0x000fe20000000800 */
[----:B------:R-:W-:Y:S01]  /*0230*/  ISETP.NE.AND P0, PT, R6, 0x2, PT ;  /* 0x000000020600780c */ /* 0x000fe20003f05270 */
[----:B------:R-:W-:-:S06]  /*0240*/  ULDC.64 UR10, c[0x0][0x360] ;  /* 0x0000d800000a7ab9 */ /* 0x000fcc0000000a00 */
[----:B------:R-:W-:-:S05]  /*0250*/  IMAD.HI.U32 R10, R9, UR9, R8 ;  /* 0x00000009090a7c27 */ /* 0x000fca000f8e0008 */
[----:B------:R-:W-:-:S04]  /*0260*/  SHF.R.U32.HI R11, RZ, UR7, R10 ;  /* 0x00000007ff0b7c19 */ /* 0x000fc8000801160a */
[----:B------:R-:W-:-:S05]  /*0270*/  IADD3 R8, -R11, RZ, RZ ;  /* 0x000000ff0b087210 */ /* 0x000fca0007ffe1ff */
[----:B------:R-:W-:Y:S01]  /*0280*/  IMAD R8, R8, UR8, R9 ;  /* 0x0000000808087c24 */ /* 0x000fe2000f8e0209 */
[----:B------:R-:W-:-:S03]  /*0290*/  ULDC.64 UR8, c[0x0][0x358] ;  /* 0x0000d60000087ab9 */ /* 0x000fc60000000a00 */
[C---:B------:R-:W-:Y:S02]  /*02a0*/  IMAD R5, R8.reuse, UR8, R5 ;  /* 0x0000000808057c24 */ /* 0x040fe4000f8e0205 */
[C---:B------:R-:W-:Y:S02]  /*02b0*/  IMAD R2, R8.reuse, UR9, R2 ;  /* 0x0000000908027c24 */ /* 0x040fe4000f8e0202 */
[C---:B------:R-:W-:Y:S02]  /*02c0*/  IMAD R7, R8.reuse, UR10, R7 ;  /* 0x0000000a08077c24 */ /* 0x040fe4000f8e0207 */
[----:B------:R-:W-:Y:S01]  /*02d0*/  IMAD R0, R8, UR11, R0 ;  /* 0x0000000b08007c24 */ /* 0x000fe2000f8e0200 */
[----:B------:R-:W-:Y:S06]  /*02e0*/  @!P0 BRA `(.L_x_1136) ;  /* 0x0000001400588947 */ /* 0x000fec0003800000 */
[----:B------:R-:W-:Y:S01]  /*02f0*/  MOV R10, RZ ;  /* 0x000000ff000a7202 */ /* 0x000fe20000000f00 */
[----:B------:R-:W-:Y:S01]  /*0300*/  ULDC.64 UR8, c[0x0][0x238] ;  /* 0x00008e0000087ab9 */ /* 0x000fe20000000a00 */
[----:B------:R-:W-:Y:S01]  /*0310*/  ISETP.NE.AND P0, PT, R6, 0x3, PT ;  /* 0x000000030600780c */ /* 0x000fe20003f05270 */
[----:B------:R-:W-:Y:S01]  /*0320*/  ULDC UR7, c[0x0][0x234] ;  /* 0x00008d0000077ab9 */ /* 0x000fe20000000800 */
[----:B------:R-:W-:Y:S01]  /*0330*/  ULDC.64 UR10, c[0x0][0x370] ;  /* 0x0000dc00000a7ab9 */ /* 0x000fe20000000a00 */
[----:B------:R-:W-:-:S05]  /*0340*/  IMAD.HI.U32 R8, R11, UR8, R10 ;  /* 0x000000080b087c27 */ /* 0x000fca000f8e000a */
[----:B------:R-:W-:Y:S01]  /*0350*/  SHF.R.U32.HI R9, RZ, UR9, R8 ;  /* 0x00000009ff097c19 */ /* 0x000fe20008011608 */
[----:B------:R-:W-:-:S03]  /*0360*/  ULDC.64 UR8, c[0x0][0x368] ;  /* 0x0000da0000087ab9 */ /* 0x000fc60000000a00 */
[----:B------:R-:W-:-:S05]  /*0370*/  IADD3 R10, -R9, RZ, RZ ;  /* 0x000000ff090a7210 */ /* 0x000fca0007ffe1ff */
[----:B------:R-:W-:-:S04]  /*0380*/  IMAD R10, R10, UR7, R11 ;  /* 0x000000070a0a7c24 */ /* 0x000fc8000f8e020b */
[C---:B------:R-:W-:Y:S02]  /*0390*/  IMAD R5, R10.reuse, UR8, R5 ;  /* 0x000000080a057c24 */ /* 0x040fe4000f8e0205 */
[C---:B------:R-:W-:Y:S02]  /*03a0*/  IMAD R2, R10.reuse, UR9, R2 ;  /* 0x000000090a027c24 */ /* 0x040fe4000f8e0202 */
[C---:B------:R-:W-:Y:S02]  /*03b0*/  IMAD R7, R10.reuse, UR10, R7 ;  /* 0x0000000a0a077c24 */ /* 0x040fe4000f8e0207 */
[----:B------:R-:W-:Y:S01]  /*03c0*/  IMAD R0, R10, UR11, R0 ;  /* 0x0000000b0a007c24 */ /* 0x000fe2000f8e0200 */
[----:B------:R-:W-:Y:S06]  /*03d0*/  @!P0 BRA `(.L_x_1136) ;  /* 0x00000014001c8947 */ /* 0x000fec0003800000 */
[----:B------:R-:W-:Y:S01]  /*03e0*/  MOV R8, RZ ;  /* 0x000000ff00087202 */ /* 0x000fe20000000f00 */
[----:B------:R-:W-:Y:S01]  /*03f0*/  ULDC.64 UR8, c[0x0][0x240] ;  /* 0x0000900000087ab9 */ /* 0x000fe20000000a00 */
[----:B------:R-:W-:Y:S01]  /*0400*/  ULDC UR7, c[0x0][0x248] ;  /* 0x0000920000077ab9 */ /* 0x000fe20000000800 */
[----:B------:R-:W-:Y:S01]  /*0410*/  ISETP.NE.AND P0, PT, R6, 0x4, PT ;  /* 0x000000040600780c */ /* 0x000fe20003f05270 */
[----:B------:R-:W-:Y:S01]  /*0420*/  ULDC.64 UR10, c[0x0][0x380] ;  /* 0x0000e000000a7ab9 */ /* 0x000fe20000000a00 */
        /* <DEDUP_REMOVED lines=10> */
[----:B------:R-:W-:Y:S01]  /*04d0*/  HFMA2.MMA R10, -RZ, RZ, 0, 0 ;  /* 0x00000000ff0a7435 */ /* 0x000fe200000001ff */
[----:B------:R-:W-:Y:S01]  /*04e0*/  ULDC.64 UR8, c[0x0][0x250] ;  /* 0x0000940000087ab9 */ /* 0x000fe20000000a00 */
[----:B------:R-:W-:Y:S01]  /*04f0*/  ISETP.NE.AND P0, PT, R6, 0x5, PT ;  /* 0x000000050600780c */ /* 0x000fe20003f05270 */
[----:B------:R-:W-:Y:S01]  /*0500*/  ULDC UR7, c[0x0][0x24c] ;  /* 0x0000930000077ab9 */ /* 0x000fe20000000800 */
[----:B------:R-:W-:-:S06]  /*0510*/  ULDC.64 UR10, c[0x0][0x390] ;  /* 0x0000e400000a7ab9 */ /* 0x000fcc0000000a00 */
        /* <DEDUP_REMOVED lines=280> */
[----:B------:R-:W-:Y:S01]  /*16a0*/  ISETP.NE.AND P0, PT, R6, 0x18, PT ;  /* 0x000000180600780c */ /* 0x000fe20003f05270 */
[----:B------:R-:W-:Y:S01]  /*16b0*/  ULDC.64 UR8, c[0x0][0x330] ;  /* 0x0000cc0000087ab9 */ /* 0x000fe20000000a00 */
[----:B------:R-:W-:Y:S01]  /*16c0*/  MOV R8, RZ ;  /* 0x000000ff00087202 */ /* 0x000fe20000000f00 */
[----:B------:R-:W-:Y:S01]  /*16d0*/  ULDC UR7, c[0x0][0x338] ;  /* 0x0000ce0000077ab9 */ /* 0x000fe20000000800 */
[----:B------:R-:W-:-:S03]  /*16e0*/  ULDC.64 UR10, c[0x0][0x4c0] ;  /* 0x00013000000a7ab9 */ /* 0x000fc60000000a00 */
[----:B------:R-:W-:-:S05]  /*16f0*/  IMAD.HI.U32 R14, R9, UR9, R8 ;  /* 0x00000009090e7c27 */ /* 0x000fca000f8e0008 */
[----:B------:R-:W-:Y:S01]  /*1700*/  SHF.R.U32.HI R15, RZ, UR7, R14 ;  /* 0x00000007ff0f7c19 */ /* 0x000fe2000801160e */
[----:B------:R-:W0:Y:S01]  /*1710*/  @P0 LDC.64 R16, c[0x0][0x340] ;  /* 0x0000d000ff100b82 */ /* 0x000e220000000a00 */
[----:B------:R-:W-:Y:S02]  /*1720*/  @P0 MOV R14, RZ ;  /* 0x000000ff000e0202 */ /* 0x000fe40000000f00 */
[----:B------:R-:W-:-:S05]  /*1730*/  IADD3 R8, -R15, RZ, RZ ;  /* 0x000000ff0f087210 */ /* 0x000fca0007ffe1ff */
[----:B------:R-:W1:Y:S01]  /*1740*/  @P0 LDC R19, c[0x0][0x33c] ;  /* 0x0000cf00ff130b82 */ /* 0x000e620000000800 */
[----:B------:R-:W-:Y:S01]  /*1750*/  IMAD R8, R8, UR8, R9 ;  /* 0x0000000808087c24 */ /* 0x000fe2000f8e0209 */
[----:B------:R-:W-:-:S03]  /*1760*/  ULDC.64 UR8, c[0x0][0x4b8] ;  /* 0x00012e0000087ab9 */ /* 0x000fc60000000a00 */
[C---:B------:R-:W-:Y:S02]  /*1770*/  IMAD R5, R8.reuse, UR8, R5 ;  /* 0x0000000808057c24 */ /* 0x040fe4000f8e0205 */
[C---:B------:R-:W-:Y:S01]  /*1780*/  IMAD R2, R8.reuse, UR9, R2 ;  /* 0x0000000908027c24 */ /* 0x040fe2000f8e0202 */
[----:B------:R-:W2:Y:S01]  /*1790*/  @P0 LDC.64 R10, c[0x0][0x4c8] ;  /* 0x00013200ff0a0b82 */ /* 0x000ea20000000a00 */
[C---:B------:R-:W-:Y:S02]  /*17a0*/  IMAD R7, R8.reuse, UR10, R7 ;  /* 0x0000000a08077c24 */ /* 0x040fe4000f8e0207 */
[----:B------:R-:W-:-:S05]  /*17b0*/  IMAD R0, R8, UR11, R0 ;  /* 0x0000000b08007c24 */ /* 0x000fca000f8e0200 */
[----:B------:R-:W3:Y:S01]  /*17c0*/  @P0 LDC.64 R12, c[0x0][0x4d0] ;  /* 0x00013400ff0c0b82 */ /* 0x000ee20000000a00 */
[----:B0-----:R-:W-:-:S05]  /*17d0*/  @P0 IMAD.HI.U32 R4, R15, R16, R14 ;  /* 0x000000100f040227 */ /* 0x001fca00078e000e */
[----:B------:R-:W-:-:S04]  /*17e0*/  @P0 SHF.R.U32.HI R4, RZ, R17, R4 ;  /* 0x00000011ff040219 */ /* 0x000fc80000011604 */
[----:B------:R-:W-:-:S05]  /*17f0*/  @P0 IADD3 R14, -R4, RZ, RZ ;  /* 0x000000ff040e0210 */ /* 0x000fca0007ffe1ff */
[----:B-1----:R-:W-:-:S04]  /*1800*/  @P0 IMAD R14, R14, R19, R15 ;  /* 0x000000130e0e0224 */ /* 0x002fc800078e020f */
[C---:B--2---:R-:W-:Y:S02]  /*1810*/  @P0 IMAD R5, R14.reuse, R10, R5 ;  /* 0x0000000a0e050224 */ /* 0x044fe400078e0205 */
[C---:B------:R-:W-:Y:S02]  /*1820*/  @P0 IMAD R2, R14.reuse, R11, R2 ;  /* 0x0000000b0e020224 */ /* 0x040fe400078e0202 */
[C---:B---3--:R-:W-:Y:S02]  /*1830*/  @P0 IMAD R7, R14.reuse, R12, R7 ;  /* 0x0000000c0e070224 */ /* 0x048fe400078e0207 */
[----:B------:R-:W-:-:S07]  /*1840*/  @P0 IMAD R0, R14, R13, R0 ;  /* 0x0000000d0e000224 */ /* 0x000fce00078e0200 */
.L_x_1136:
[----:B------:R-:W-:Y:S01]  /*1850*/  ULDC.64 UR8, c[0x0][0x4e0] ;  /* 0x0001380000087ab9 */ /* 0x000fe20000000a00 */
[----:B------:R-:W-:Y:S01]  /*1860*/  ULDC.64 UR10, c[0x0][0x4e8] ;  /* 0x00013a00000a7ab9 */ /* 0x000fe20000000a00 */
[----:B------:R-:W-:Y:S02]  /*1870*/  IADD3 R6, P0, R2, UR8, RZ ;  /* 0x0000000802067c10 */ /* 0x000fe4000ff1e0ff */
[----:B------:R-:W-:Y:S02]  /*1880*/  IADD3 R8, P1, R7, UR10, RZ ;  /* 0x0000000a07087c10 */ /* 0x000fe4000ff3e0ff */
[----:B------:R-:W-:Y:S01]  /*1890*/  IADD3.X R7, RZ, UR9, RZ, P0, !PT ;  /* 0x00000009ff077c10 */ /* 0x000fe200087fe4ff */
[----:B------:R-:W-:Y:S01]  /*18a0*/  ULDC.64 UR8, c[0x0][0x4f0] ;  /* 0x00013c0000087ab9 */ /* 0x000fe20000000a00 */
[----:B------:R-:W-:-:S03]  /*18b0*/  IADD3.X R9, RZ, UR11, RZ, P1, !PT ;  /* 0x0000000bff097c10 */ /* 0x000fc60008ffe4ff */
[----:B------:R-:W2:Y:S04]  /*18c0*/  LDG.E.U16 R6, desc[UR4][R6.64] ;  /* 0x0000000406067981 */ /* 0x000ea8000c1e1500 */
[----:B------:R-:W3:Y:S01]  /*18d0*/  LDG.E.U16 R8, desc[UR4][R8.64] ;  /* 0x0000000408087981 */ /* 0x000ee2000c1e1500 */
[----:B------:R-:W-:Y:S01]  /*18e0*/  IADD3 R10, P0, R0, UR8, RZ ;  /* 0x00000008000a7c10 */ /* 0x000fe2000ff1e0ff */
[----:B------:R-:W0:Y:S03]  /*18f0*/  LDC.U16 R2, c[0x0][0x4fa] ;  /* 0x00013e80ff027b82 */ /* 0x000e260000000400 */
[----:B------:R-:W-:Y:S01]  /*1900*/  IADD3.X R11, RZ, UR9, RZ, P0, !PT ;  /* 0x00000009ff0b7c10 */ /* 0x000fe200087fe4ff */
[----:B------:R-:W-:-:S04]  /*1910*/  ULDC.64 UR8, c[0x0][0x4d8] ;  /* 0x0001360000087ab9 */ /* 0x000fc80000000a00 */
[----:B------:R-:W4:Y:S01]  /*1920*/  LDG.E.U16 R10, desc[UR4][R10.64] ;  /* 0x000000040a0a7981 */ /* 0x000f22000c1e1500 */
[----:B------:R-:W1:Y:S01]  /*1930*/  LDC.U16 R0, c[0x0][0x4f8] ;  /* 0x00013e00ff007b82 */ /* 0x000e620000000400 */
[----:B------:R-:W-:Y:S02]  /*1940*/  IADD3 R4, P0, R5, UR8, RZ ;  /* 0x0000000805047c10 */ /* 0x000fe4000ff1e0ff */
[----:B------:R-:W-:Y:S02]  /*1950*/  IADD3 R3, R3, 0x80, RZ ;  /* 0x0000008003037810 */ /* 0x000fe40007ffe0ff */
[----:B------:R-:W-:Y:S01]  /*1960*/  IADD3.X R5, RZ, UR9, RZ, P0, !PT ;  /* 0x00000009ff057c10 */ /* 0x000fe200087fe4ff */
[----:B0-----:R-:W-:Y:S02]  /*1970*/  HADD2.F32 R2, -RZ, R2.H0_H0 ;  /* 0x20000002ff027230 */ /* 0x001fe40000004100 */
[----:B-1----:R-:W-:Y:S02]  /*1980*/  HADD2.F32 R0, -RZ, R0.H0_H0 ;  /* 0x20000000ff007230 */ /* 0x002fe40000004100 */
[----:B--2---:R-:W-:-:S02]  /*1990*/  HADD2.F32 R13, -RZ, R6.H0_H0 ;  /* 0x20000006ff0d7230 */ /* 0x004fc40000004100 */
[----:B---3--:R-:W-:-:S03]  /*19a0*/  HADD2.F32 R7, -RZ, R8.H0_H0 ;  /* 0x20000008ff077230 */ /* 0x008fc60000004100 */
[----:B------:R-:W-:Y:S02]  /*19b0*/  FMUL.FTZ R0, R0, R13 ;  /* 0x0000000d00007220 */ /* 0x000fe40000410000 */
[----:B------:R-:W-:-:S05]  /*19c0*/  FMUL.FTZ R7, R2, R7 ;  /* 0x0000000702077220 */ /* 0x000fca0000410000 */
[----:B------:R-:W-:Y:S01]  /*19d0*/  F2FP.F16.F32.PACK_AB R0, R7, R0 ;  /* 0x000000000700723e */ /* 0x000fe200000000ff */
[----:B----4-:R-:W-:-:S04]  /*19e0*/  HADD2.F32 R7, -RZ, R10.H0_H0 ;  /* 0x2000000aff077230 */ /* 0x010fc80000004100 */
[--C-:B------:R-:W-:Y:S02]  /*19f0*/  HADD2.F32 R2, -RZ, R0.reuse.H1_H1 ;  /* 0x30000000ff027230 */ /* 0x100fe40000004100 */
[----:B------:R-:W-:-:S03]  /*1a00*/  HADD2.F32 R0, -RZ, R0.H0_H0 ;  /* 0x20000000ff007230 */ /* 0x000fc60000004100 */
[----:B------:R-:W-:-:S05]  /*1a10*/  FMUL.FTZ R2, R2, R7 ;  /* 0x0000000702027220 */ /* 0x000fca0000410000 */
[----:B------:R-:W-:-:S05]  /*1a20*/  F2FP.F16.F32.PACK_AB R2, RZ, R2 ;  /* 0x00000002ff02723e */ /* 0x000fca00000000ff */
[----:B------:R-:W-:-:S05]  /*1a30*/  HADD2.F32 R7, -RZ, R2.H0_H0 ;  /* 0x20000002ff077230 */ /* 0x000fca0000004100 */
[----:B------:R-:W-:-:S05]  /*1a40*/  FADD.FTZ R0, R0, R7 ;  /* 0x0000000700007221 */ /* 0x000fca0000010000 */
[----:B------:R-:W-:-:S05]  /*1a50*/  F2FP.F16.F32.PACK_AB R0, RZ, R0 ;  /* 0x00000000ff00723e */ /* 0x000fca00000000ff */
[----:B------:R0:W-:Y:S02]  /*1a60*/  STG.E.U16 desc[UR4][R4.64], R0 ;  /* 0x0000000004007986 */ /* 0x0001e4000c101504 */
.L_x_1135:
[----:B------:R-:W-:Y:S05]  /*1a70*/  BSYNC B0 ;  /* 0x0000000000007941 */ /* 0x000fea0003800000 */
.L_x_1134:
[----:B------:R-:W-:Y:S01]  /*1a80*/  ISETP.GE.AND P0, PT, R3, UR6, PT ;  /* 0x0000000603007c0c */ /* 0x000fe2000bf06270 */
[----:B------:R-:W-:-:S12]  /*1a90*/  BSSY B0, `(.L_x_1137) ;  /* 0x000033e000007945 */ /* 0x000fd80003800000 */
[----:B------:R-:W-:Y:S05]  /*1aa0*/  @P0 BRA `(.L_x_1138) ;  /* 0x0000003000f00947 */ /* 0x000fea0003800000 */
[----:B0-----:R-:W0:Y:S01]  /*1ab0*/  LDC R4, c[0x0][0x218] ;  /* 0x00008600ff047b82 */ /* 0x001e220000000800 */
        /* <DEDUP_REMOVED lines=352> */
[----:B------:R-:W-:Y:S01]  /*30c0*/  HFMA2.MMA R8, -RZ, RZ, 0, 0 ;  /* 0x00000000ff087435 */ /* 0x000fe200000001ff */
[----:B------:R-:W-:Y:S01]  /*30d0*/  ULDC.64 UR8, c[0x0][0x330] ;  /* 0x0000cc0000087ab9 */ /* 0x000fe20000000a00 */
[----:B------:R-:W-:Y:S01]  /*30e0*/  ULDC UR7, c[0x0][0x338] ;  /* 0x0000ce0000077ab9 */ /* 0x000fe20000000800 */
[----:B------:R-:W-:-:S07]  /*30f0*/  ULDC.64 UR10, c[0x0][0x4c0] ;  /* 0x00013000000a7ab9 */ /* 0x000fce0000000a00 */
[----:B------:R-:W-:Y:S02]  /*3100*/  IMAD.HI.U32 R14, R9, UR9, R8 ;  /* 0x00000009090e7c27 */ /* 0x000fe4000f8e0008 */
[----:B------:R-:W0:Y:S03]  /*3110*/  @P0 LDC.64 R16, c[0x0][0x340] ;  /* 0x0000d000ff100b82 */ /* 0x000e260000000a00 */
[----:B------:R-:W-:Y:S02]  /*3120*/  SHF.R.U32.HI R15, RZ, UR7, R14 ;  /* 0x00000007ff0f7c19 */ /* 0x000fe4000801160e */
[----:B------:R-:W-:Y:S02]  /*3130*/  @P0 MOV R14, RZ ;  /* 0x000000ff000e0202 */ /* 0x000fe40000000f00 */
[----:B------:R-:W-:Y:S01]  /*3140*/  IADD3 R8, -R15, RZ, RZ ;  /* 0x000000ff0f087210 */ /* 0x000fe20007ffe1ff */
[----:B------:R-:W1:Y:S04]  /*3150*/  @P0 LDC R19, c[0x0][0x33c] ;  /* 0x0000cf00ff130b82 */ /* 0x000e680000000800 */
[----:B------:R-:W-:Y:S01]  /*3160*/  IMAD R8, R8, UR8, R9 ;  /* 0x0000000808087c24 */ /* 0x000fe2000f8e0209 */
[----:B------:R-:W-:-:S03]  /*3170*/  ULDC.64 UR8, c[0x0][0x4b8] ;  /* 0x00012e0000087ab9 */ /* 0x000fc60000000a00 */
[----:B------:R-:W2:Y:S01]  /*3180*/  @P0 LDC.64 R12, c[0x0][0x4c8] ;  /* 0x00013200ff0c0b82 */ /* 0x000ea20000000a00 */
[C---:B------:R-:W-:Y:S02]  /*3190*/  IMAD R5, R8.reuse, UR8, R5 ;  /* 0x0000000808057c24 */ /* 0x040fe4000f8e0205 */
[C---:B------:R-:W-:Y:S02]  /*31a0*/  IMAD R2, R8.reuse, UR9, R2 ;  /* 0x0000000908027c24 */ /* 0x040fe4000f8e0202 */
[C---:B------:R-:W-:Y:S02]  /*31b0*/  IMAD R7, R8.reuse, UR10, R7 ;  /* 0x0000000a08077c24 */ /* 0x040fe4000f8e0207 */
[----:B------:R-:W-:Y:S01]  /*31c0*/  IMAD R0, R8, UR11, R0 ;  /* 0x0000000b08007c24 */ /* 0x000fe2000f8e0200 */
        /* <DEDUP_REMOVED lines=9> */
.L_x_1139:
        /* <DEDUP_REMOVED lines=17> */
[----:B------:R-:W-:Y:S02]  /*3370*/  IADD3.X R5, RZ, UR9, RZ, P0, !PT ;  /* 0x00000009ff057c10 */ /* 0x000fe400087fe4ff */
[----:B------:R-:W-:Y:S01]  /*3380*/  ISETP.GE.AND P0, PT, R3, UR6, PT ;  /* 0x0000000603007c0c */ /* 0x000fe2000bf06270 */
[----:B0-----:R-:W-:Y:S02]  /*3390*/  HADD2.F32 R15, -RZ, R2.H0_H0 ;  /* 0x20000002ff0f7230 */ /* 0x001fe40000004100 */
[----:B-1----:R-:W-:-:S02]  /*33a0*/  HADD2.F32 R13, -RZ, R0.H0_H0 ;  /* 0x20000000ff0d7230 */ /* 0x002fc40000004100 */
[----:B--2---:R-:W-:Y:S02]  /*33b0*/  HADD2.F32 R0, -RZ, R6.H0_H0 ;  /* 0x20000006ff007230 */ /* 0x004fe40000004100 */
        /* <DEDUP_REMOVED lines=12> */
[----:B------:R1:W-:Y:S01]  /*3480*/  STG.E.U16 desc[UR4][R4.64], R0 ;  /* 0x0000000004007986 */ /* 0x0003e2000c101504 */
[----:B------:R-:W-:Y:S05]  /*3490*/  @P0 BRA `(.L_x_1138) ;  /* 0x0000001800740947 */ /* 0x000fea0003800000 */
[----:B-1----:R-:W0:Y:S01]  /*34a0*/  LDC R4, c[0x0][0x218] ;  /* 0x00008600ff047b82 */ /* 0x002e220000000800 */
        /* <DEDUP_REMOVED lines=378> */
.L_x_1140:
        /* <DEDUP_REMOVED lines=34> */
.L_x_1138:
[----:B------:R-:W-:Y:S05]  /*4e70*/  BSYNC B0 ;  /* 0x0000000000007941 */ /* 0x000fea0003800000 */
.L_x_1137:
[----:B------:R-:W-:-:S13]  /*4e80*/  ISETP.GE.AND P0, PT, R3, UR6, PT ;  /* 0x0000000603007c0c */ /* 0x000fda000bf06270 */
[----:B------:R-:W-:Y:S05]  /*4e90*/  @P0 EXIT ;  /* 0x000000000000094d */ /* 0x000fea0003800000 */
[----:B012---:R-:W0:Y:S01]  /*4ea0*/  LDC R4, c[0x0][0x218] ;  /* 0x00008600ff047b82 */ /* 0x007e220000000800 */
        /* <DEDUP_REMOVED lines=9> */
[----:B------:R-:W-:Y:S02]  /*4f40*/  ULDC.64 UR8, c[0x0][0x350] ;  /* 0x0000d40000087ab9 */ /* 0x000fe40000000a00 */
[----:B------:R-:W-:Y:S01]  /*4f50*/  IMAD.HI.U32 R8, R3, UR6, R2 ;  /* 0x0000000603087c27 */ /* 0x000fe2000f8e0002 */
[----:B------:R-:W-:-:S04]  /*4f60*/  ULDC UR6, c[0x0][0x21c] ;  /* 0x0000870000067ab9 */ /* 0x000fc80000000800 */
[----:B------:R-:W-:-:S04]  /*4f70*/  SHF.R.U32.HI R9, RZ, UR7, R8 ;  /* 0x00000007ff097c19 */ /* 0x000fc80008011608 */
[----:B------:R-:W-:-:S05]  /*4f80*/  IADD3 R0, -R9, RZ, RZ ;  /* 0x000000ff09007210 */ /* 0x000fca0007ffe1ff */
[----:B------:R-:W-:Y:S01]  /*4f90*/  IMAD R0, R0, UR6, R3 ;  /* 0x0000000600007c24 */ /* 0x000fe2000f8e0203 */
[----:B------:R-:W-:-:S03]  /*4fa0*/  ULDC.64 UR6, c[0x0][0x348] ;  /* 0x0000d20000067ab9 */ /* 0x000fc60000000a00 */
        /* <DEDUP_REMOVED lines=10> */
[----:B------:R-:W-:Y:S01]  /*5050*/  SHF.R.U32.HI R11, RZ, UR6, R10 ;  /* 0x00000006ff0b7c19 */ /* 0x000fe2000801160a */
[----:B------:R-:W-:-:S03]  /*5060*/  ULDC.64 UR6, c[0x0][0x358] ;  /* 0x0000d60000067ab9 */ /* 0x000fc60000000a00 */
        /* <DEDUP_REMOVED lines=11> */
[----:B------:R-:W-:-:S07]  /*5120*/  ULDC.64 UR8, c[0x0][0x370] ;  /* 0x0000dc0000087ab9 */ /* 0x000fce0000000a00 */
[----:B------:R-:W-:Y:S01]  /*5130*/  IMAD.HI.U32 R8, R11, UR6, R10 ;  /* 0x000000060b087c27 */ /* 0x000fe2000f8e000a */
[----:B------:R-:W-:-:S04]  /*5140*/  ULDC UR6, c[0x0][0x234] ;  /* 0x00008d0000067ab9 */ /* 0x000fc80000000800 */
        /* <DEDUP_REMOVED lines=312> */
[----:B------:R-:W-:-:S08]  /*64d0*/  ULDC UR6, c[0x0][0x338] ;  /* 0x0000ce0000067ab9 */ /* 0x000fd00000000800 */
[----:B------:R-:W-:Y:S02]  /*64e0*/  IMAD.HI.U32 R14, R9, UR9, R8 ;  /* 0x00000009090e7c27 */ /* 0x000fe4000f8e0008 */
[----:B------:R-:W0:Y:S03]  /*64f0*/  @P0 LDC.64 R16, c[0x0][0x340] ;  /* 0x0000d000ff100b82 */ /* 0x000e260000000a00 */
[----:B------:R-:W-:Y:S01]  /*6500*/  SHF.R.U32.HI R15, RZ, UR6, R14 ;  /* 0x00000006ff0f7c19 */ /* 0x000fe2000801160e */
[----:B------:R-:W-:Y:S01]  /*6510*/  ULDC.64 UR6, c[0x0][0x4b8] ;  /* 0x00012e0000067ab9 */ /* 0x000fe20000000a00 */
        /* <DEDUP_REMOVED lines=19> */
.L_x_1141:
        /* <DEDUP_REMOVED lines=9> */
[----:B------:R-:W-:Y:S02]  /*66e0*/  IADD3 R8, P0, R0, UR6, RZ ;  /* 0x0000000600087c10 */ /* 0x000fe4000ff1e0ff */
[----:B------:R-:W0:Y:S02]  /*66f0*/  LDC.U16 R0, c[0x0][0x4f8] ;  /* 0x00013e00ff007b82 */ /* 0x000e240000000400 */
[----:B------:R-:W-:Y:S01]  /*6700*/  IADD3.X R9, RZ, UR7, RZ, P0, !PT ;  /* 0x00000007ff097c10 */ /* 0x000fe200087fe4ff */
[----:B------:R-:W-:-:S04]  /*6710*/  ULDC.64 UR6, c[0x0][0x4d8] ;  /* 0x0001360000067ab9 */ /* 0x000fc80000000a00 */
[----:B------:R-:W4:Y:S01]  /*6720*/  LDG.E.U16 R8, desc[UR4][R8.64] ;  /* 0x0000000408087981 */ /* 0x000f22000c1e1500 */
[----:B------:R-:W1:Y:S01]  /*6730*/  LDC.U16 R4, c[0x0][0x4fa] ;  /* 0x00013e80ff047b82 */ /* 0x000e620000000400 */
[----:B0-----:R-:W-:Y:S02]  /*6740*/  HADD2.F32 R11, -RZ, R0.H0_H0 ;  /* 0x20000000ff0b7230 */ /* 0x001fe40000004100 */
[----:B-1----:R-:W-:Y:S02]  /*6750*/  HADD2.F32 R13, -RZ, R4.H0_H0 ;  /* 0x20000004ff0d7230 */ /* 0x002fe40000004100 */
        /* <DEDUP_REMOVED lines=10> */
[----:B------:R-:W-:Y:S01]  /*6800*/  HADD2.F32 R3, -RZ, R2.H0_H0 ;  /* 0x20000002ff037230 */ /* 0x000fe20000004100 */
[----:B------:R-:W-:-:S04]  /*6810*/  IADD3 R2, P0, R5, UR6, RZ ;  /* 0x0000000605027c10 */ /* 0x000fc8000ff1e0ff */
[----:B------:R-:W-:Y:S01]  /*6820*/  FADD.FTZ R0, R0, R3 ;  /* 0x0000000300007221 */ /* 0x000fe20000010000 */
[----:B------:R-:W-:-:S04]  /*6830*/  IADD3.X R3, RZ, UR7, RZ, P0, !PT ;  /* 0x00000007ff037c10 */ /* 0x000fc800087fe4ff */
[----:B------:R-:W-:-:S05]  /*6840*/  F2FP.F16.F32.PACK_AB R0, RZ, R0 ;  /* 0x00000000ff00723e */ /* 0x000fca00000000ff */
[----:B------:R-:W-:Y:S01]  /*6850*/  STG.E.U16 desc[UR4][R2.64], R0 ;  /* 0x0000000002007986 */ /* 0x000fe2000c101504 */
[----:B------:R-:W-:Y:S05]  /*6860*/  EXIT ;  /* 0x000000000000794d */ /* 0x000fea0003800000 */
.L_x_1142:
        /* <DEDUP_REMOVED lines=9> */
.L_x_24086:


//--------------------- .text._ZN2at6native27unrolled_elementwise_kernelIZZZNS0_54_GLOBAL__N__d8c5977b_16_LinearAlgebra_cu_7dd49032_297216addr_kernel_cudaERNS_14TensorIteratorERKN3c106ScalarES8_ENKUlvE_clEvENKUlvE9_clEvEUlNS5_4HalfESB_SB_E0_St5arrayIPcLm4EELi4E23TrivialOffsetCalculatorILi3EjESG_ILi1EjENS0_6memory15LoadWithoutCastENSJ_16StoreWithoutCastEEEviT_T0_T2_T3_T4_T5_ --------------------------
	.section	.text._ZN2at6native27unrolled_elementwise_kernelIZZZNS0_54_GLOBAL__N__d8c5977b_16_LinearAlgebra_cu_7dd49032_297216addr_kernel_cudaERNS_14TensorIteratorERKN3c106ScalarES8_ENKUlvE_clEvENKUlvE9_clEvEUlNS5_4HalfESB_SB_E0_St5arrayIPcLm4EELi4E23TrivialOffsetCalculatorILi3EjESG_ILi1EjENS0_6memory15LoadWithoutCastENSJ_16StoreWithoutCastEEEviT_T0_T2_T3_T4_T5_,"ax",@progbits
	.align	128
        .global         _ZN2at6native27unrolled_elementwise_kernelIZZZNS0_54_GLOBAL__N__d8c5977b_16_LinearAlgebra_cu_7dd49032_297216addr_kernel_cudaERNS_14TensorIteratorERKN3c106ScalarES8_ENKUlvE_clEvENKUlvE9_clEvEUlNS5_4HalfESB_SB_E0_St5arrayIPcLm4EELi4E23TrivialOffsetCalculatorILi3EjESG_ILi1EjENS0_6memory15LoadWithoutCastENSJ_16StoreWithoutCastEEEviT_T0_T2_T3_T4_T5_
        .type           _ZN2at6native27unrolled_elementwise_kernelIZZZNS0_54_GLOBAL__N__d8c5977b_16_LinearAlgebra_cu_7dd49032_297216addr_kernel_cudaERNS_14TensorIteratorERKN3c106ScalarES8_ENKUlvE_clEvENKUlvE9_clEvEUlNS5_4HalfESB_SB_E0_St5arrayIPcLm4EELi4E23TrivialOffsetCalculatorILi3EjESG_ILi1EjENS0_6memory15LoadWithoutCastENSJ_16StoreWithoutCastEEEviT_T0_T2_T3_T4_T5_,@function
        .size           _ZN2at6native27unrolled_elementwise_kernelIZZZNS0_54_GLOBAL__N__d8c5977b_16_LinearAlgebra_cu_7dd49032_297216addr_kernel_cudaERNS_14TensorIteratorERKN3c106ScalarES8_ENKUlvE_clEvENKUlvE9_clEvEUlNS5_4HalfESB_SB_E0_St5arrayIPcLm4EELi4E23TrivialOffsetCalculatorILi3EjESG_ILi1EjENS0_6memory15LoadWithoutCastENSJ_16StoreWithoutCastEEEviT_T0_T2_T3_T4_T5_,(.L_x_24087 - _ZN2at6native27unrolled_elementwise_kernelIZZZNS0_54_GLOBAL__N__d8c5977b_16_LinearAlgebra_cu_7dd49032_297216addr_kernel_cudaERNS_14TensorIteratorERKN3c106ScalarES8_ENKUlvE_clEvENKUlvE9_clEvEUlNS5_4HalfESB_SB_E0_St5arrayIPcLm4EELi4E23TrivialOffsetCalculatorILi3EjESG_ILi1EjENS0_6memory15LoadWithoutCastENSJ_16StoreWithoutCastEEEviT_T0_T2_T3_T4_T5_)
        .other          _ZN2at6native27unrolled_elementwise_kernelIZZZNS0_54_GLOBAL__N__d8c5977b_16_LinearAlgebra_cu_7dd49032_297216addr_kernel_cudaERNS_14TensorIteratorERKN3c106ScalarES8_ENKUlvE_clEvENKUlvE9_clEvEUlNS5_4HalfESB_SB_E0_St5arrayIPcLm4EELi4E23TrivialOffsetCalculatorILi3EjESG_ILi1EjENS0_6memory15LoadWithoutCastENSJ_16StoreWithoutCastEEEviT_T0_T2_T3_T4_T5_,@"STO_CUDA_ENTRY STV_DEFAULT"
_ZN2at6native27unrolled_elementwise_kernelIZZZNS0_54_GLOBAL__N__d8c5977b_16_LinearAlgebra_cu_7dd49032_297216addr_kernel_cudaERNS_14TensorIteratorERKN3c106ScalarES8_ENKUlvE_clEvENKUlvE9_clEvEUlNS5_4HalfESB_SB_E0_St5arrayIPcLm4EELi4E23TrivialOffsetCalculatorILi3EjESG_ILi1EjENS0_6memory15LoadWithoutCastENSJ_16StoreWithoutCastEEEviT_T0_T2_T3_T4_T5_:
.text._ZN2at6native27unrolled_elementwise_kernelIZZZNS0_54_GLOBAL__N__d8c5977b_16_LinearAlgebra_cu_7dd49032_297216addr_kernel_cudaERNS_14TensorIteratorERKN3c106ScalarES8_ENKUlvE_clEvENKUlvE9_clEvEUlNS5_4HalfESB_SB_E0_St5arrayIPcLm4EELi4E23TrivialOffsetCalculatorILi3EjESG_ILi1EjENS0_6memory15LoadWithoutCastENSJ_16StoreWithoutCastEEEviT_T0_T2_T3_T4_T5_:
[----:B------:R-:W-:Y:S01]  /*0000*/  LDC R1, c[0x0][0x28] ;  /* 0x00000a00ff017b82 */ /* 0x000fe20000000800 */
[----:B------:R-:W0:Y:S07]  /*0010*/  S2R R0, SR_CTAID.X ;  /* 0x0000000000007919 */ /* 0x000e2e0000002500 */
[----:B------:R-:W0:Y:S01]  /*0020*/  LDC R3, c[0x0][0x210] ;  /* 0x00008400ff037b82 */ /* 0x000e220000000800 */
[----:B------:R-:W-:Y:S01]  /*0030*/  ULDC.64 UR4, c[0x0][0x208] ;  /* 0x0000820000047ab9 */ /* 0x000fe20000000a00 */
[----:B------:R-:W-:Y:S01]  /*0040*/  PRMT R4, RZ, 0x7610, R4 ;  /* 0x00007610ff047816 */ /* 0x000fe20000000004 */
[----:B------:R-:W1:Y:S01]  /*0050*/  S2R R27, SR_TID.X ;  /* 0x00000000001b7919 */ /* 0x000e620000002100 */
[--C-:B0-----:R-:W-:Y:S01]  /*0060*/  IMAD R2, R0, -0x200, R3.reuse ;  /* 0xfffffe0000027824 */ /* 0x101fe200078e0203 */
[----:B------:R-:W-:-:S02]  /*0070*/  PRMT R3, RZ, 0x7610, R3 ;  /* 0x00007610ff037816 */ /* 0x000fc40000000003 */
[----:B-1----:R-:W-:Y:S02]  /*0080*/  MOV R11, R27 ;  /* 0x0000001b000b7202 */ /* 0x002fe40000000f00 */
[----:B------:R-:W-:-:S13]  /*0090*/  ISETP.GE.AND P0, PT, R27, R2, PT ;  /* 0x000000021b00720c */ /* 0x000fda0003f06270 */
[----:B------:R-:W-:Y:S02]  /*00a0*/  @!P0 LEA R29, R0, R11, 0x9 ;  /* 0x0000000b001d8211 */ /* 0x000fe400078e48ff */
[----:B------:R-:W-:-:S04]  /*00b0*/  @!P0 IADD3 R11, R11, 0x80, RZ ;  /* 0x000000800b0b8810 */ /* 0x000fc80007ffe0ff */
[----:B------:R-:W-:-:S13]  /*00c0*/  ISETP.GE.AND P1, PT, R11, R2, PT ;  /* 0x000000020b00720c */ /* 0x000fda0003f26270 */
[----:B------:R-:W0:Y:S01]  /*00d0*/  @!P1 LDC.64 R12, c[0x0][0x230] ;  /* 0x00008c00ff0c9b82 */ /* 0x000e220000000a00 */
[----:B------:R-:W-:Y:S02]  /*00e0*/  @!P1 LEA R5, R0, R11, 0x9 ;  /* 0x0000000b00059211 */ /* 0x000fe400078e48ff */
[----:B------:R-:W-:-:S04]  /*00f0*/  @!P1 IADD3 R11, R11, 0x80, RZ ;  /* 0x000000800b0b9810 */ /* 0x000fc80007ffe0ff */
[----:B------:R-:W-:Y:S01]  /*0100*/  ISETP.GE.AND P3, PT, R11, R2, PT ;  /* 0x000000020b00720c */ /* 0x000fe20003f66270 */
[----:B------:R-:W1:Y:S08]  /*0110*/  @!P1 LDC.64 R6, c[0x0][0x238] ;  /* 0x00008e00ff069b82 */ /* 0x000e700000000a00 */
[----:B------:R-:W2:Y:S04]  /*0120*/  @!P1 LDC.64 R8, c[0x0][0x240] ;  /* 0x00009000ff089b82 */ /* 0x000ea80000000a00 */
[----:B------:R-:W-:-:S02]  /*0130*/  @!P3 LEA R25, R0, R11, 0x9 ;  /* 0x0000000b0019b211 */ /* 0x000fc400078e48ff */
[----:B------:R-:W-:Y:S01]  /*0140*/  @!P3 IADD3 R11, R11, 0x80, RZ ;  /* 0x000000800b0bb810 */ /* 0x000fe20007ffe0ff */
[----:B0-----:R-:W-:Y:S01]  /*0150*/  @!P1 IMAD.WIDE.U32 R12, R5, 0x2, R12 ;  /* 0x00000002050c9825 */ /* 0x001fe200078e000c */
[----:B------:R-:W0:Y:S02]  /*0160*/  @!P3 LDC.64 R22, c[0x0][0x230] ;  /* 0x00008c00ff16bb82 */ /* 0x000e240000000a00 */
[----:B------:R-:W-:Y:S02]  /*0170*/  ISETP.GE.AND P2, PT, R11, R2, PT ;  /* 0x000000020b00720c */ /* 0x000fe40003f46270 */
[----:B------:R3:W5:Y:S01]  /*0180*/  @!P1 LDG.E.U16 R3, desc[UR4][R12.64] ;  /* 0x000000040c039981 */ /* 0x000762000c1e1500 */
[----:B-1----:R-:W-:-:S03]  /*0190*/  @!P1 IMAD.WIDE.U32 R6, R5, 0x2, R6 ;  /* 0x0000000205069825 */ /* 0x002fc600078e0006 */
[----:B------:R-:W1:Y:S02]  /*01a0*/  @!P3 LDC.64 R20, c[0x0][0x238] ;  /* 0x00008e00ff14bb82 */ /* 0x000e640000000a00 */
[----:B------:R4:W5:Y:S06]  /*01b0*/  @!P1 LDG.E.U16 R4, desc[UR4][R6.64] ;  /* 0x0000000406049981 */ /* 0x00096c000c1e1500 */
[----:B---3--:R-:W3:Y:S01]  /*01c0*/  @!P3 LDC.64 R12, c[0x0][0x240] ;  /* 0x00009000ff0cbb82 */ /* 0x008ee20000000a00 */
[----:B----4-:R-:W-:-:S07]  /*01d0*/  PRMT R6, RZ, 0x7610, R6 ;  /* 0x00007610ff067816 */ /* 0x010fce0000000006 */
[----:B------:R-:W4:Y:S01]  /*01e0*/  @!P2 LDC.64 R14, c[0x0][0x230] ;  /* 0x00008c00ff0eab82 */ /* 0x000f220000000a00 */
[----:B------:R-:W-:Y:S01]  /*01f0*/  PRMT R7, RZ, 0x7610, R7 ;  /* 0x00007610ff077816 */ /* 0x000fe20000000007 */
[----:B0-----:R-:W-:-:S05]  /*0200*/  @!P3 IMAD.WIDE.U32 R22, R25, 0x2, R22 ;  /* 0x000000021916b825 */ /* 0x001fca00078e0016 */
[----:B------:R0:W5:Y:S01]  /*0210*/  @!P3 LDG.E.U16 R6, desc[UR4][R22.64] ;  /* 0x000000041606b981 */ /* 0x000162000c1e1500 */
[----:B-1----:R-:W-:-:S04]  /*0220*/  @!P3 IMAD.WIDE.U32 R20, R25, 0x2, R20 ;  /* 0x000000021914b825 */ /* 0x002fc800078e0014 */
[----:B--2---:R-:W-:Y:S01]  /*0230*/  @!P1 IMAD.WIDE.U32 R8, R5, 0x2, R8 ;  /* 0x0000000205089825 */ /* 0x004fe200078e0008 */
[----:B------:R1:W5:Y:S01]  /*0240*/  @!P3 LDG.E.U16 R7, desc[UR4][R20.64] ;  /* 0x000000041407b981 */ /* 0x000362000c1e1500 */
[----:B------:R-:W-:Y:S01]  /*0250*/  @!P2 LEA R11, R0, R11, 0x9 ;  /* 0x0000000b000ba211 */ /* 0x000fe200078e48ff */
[----:B------:R-:W2:Y:S01]  /*0260*/  @!P2 LDC.64 R16, c[0x0][0x238] ;  /* 0x00008e00ff10ab82 */ /* 0x000ea20000000a00 */
[----:B---3--:R-:W-:-:S07]  /*0270*/  @!P3 IMAD.WIDE.U32 R12, R25, 0x2, R12 ;  /* 0x00000002190cb825 */ /* 0x008fce00078e000c */
[----:B------:R-:W3:Y:S08]  /*0280*/  @!P0 LDC.64 R24, c[0x0][0x230] ;  /* 0x00008c00ff188b82 */ /* 0x000ef00000000a00 */
[----:B0-----:R-:W0:Y:S08]  /*0290*/  @!P0 LDC.64 R22, c[0x0][0x238] ;  /* 0x00008e00ff168b82 */ /* 0x001e300000000a00 */
[----:B-1----:R-:W1:Y:S01]  /*02a0*/  @!P0 LDC.64 R20, c[0x0][0x240] ;  /* 0x00009000ff148b82 */ /* 0x002e620000000a00 */
[----:B------:R-:W-:Y:S01]  /*02b0*/  PRMT R5, RZ, 0x7610, R5 ;  /* 0x00007610ff057816 */ /* 0x000fe20000000005 */
[----:B----4-:R-:W-:-:S05]  /*02c0*/  @!P2 IMAD.WIDE.U32 R14, R11, 0x2, R14 ;  /* 0x000000020b0ea825 */ /* 0x010fca00078e000e */
[----:B------:R4:W5:Y:S01]  /*02d0*/  @!P1 LDG.E.U16 R5, desc[UR4][R8.64] ;  /* 0x0000000408059981 */ /* 0x000962000c1e1500 */
[----:B------:R-:W-:Y:S01]  /*02e0*/  PRMT R28, RZ, 0x7610, R28 ;  /* 0x00007610ff1c7816 */ /* 0x000fe2000000001c */
[C---:B---3--:R-:W-:Y:S01]  /*02f0*/  @!P0 IMAD.WIDE.U32 R24, R29.reuse, 0x2, R24 ;  /* 0x000000021d188825 */ /* 0x048fe200078e0018 */
[----:B------:R-:W-:Y:S01]  /*0300*/  PRMT R26, RZ, 0x7610, R26 ;  /* 0x00007610ff1a7816 */ /* 0x000fe2000000001a */
[----:B------:R-:W3:Y:S03]  /*0310*/  @!P2 LDC.64 R18, c[0x0][0x240] ;  /* 0x00009000ff12ab82 */ /* 0x000ee60000000a00 */
[----:B------:R-:W5:Y:S01]  /*0320*/  @!P0 LDG.E.U16 R28, desc[UR4][R24.64] ;  /* 0x00000004181c8981 */ /* 0x000f62000c1e1500 */
[----:B----4-:R-:W-:Y:S01]  /*0330*/  PRMT R9, RZ, 0x7610, R9 ;  /* 0x00007610ff097816 */ /* 0x010fe20000000009 */
[----:B0-----:R-:W-:-:S05]  /*0340*/  @!P0 IMAD.WIDE.U32 R22, R29, 0x2, R22 ;  /* 0x000000021d168825 */ /* 0x001fca00078e0016 */
[----:B------:R0:W5:Y:S01]  /*0350*/  @!P2 LDG.E.U16 R9, desc[UR4][R14.64] ;  /* 0x000000040e09a981 */ /* 0x000162000c1e1500 */
[----:B-1----:R-:W-:-:S03]  /*0360*/  @!P0 IMAD.WIDE.U32 R20, R29, 0x2, R20 ;  /* 0x000000021d148825 */ /* 0x002fc600078e0014 */
[----:B------:R-:W5:Y:S01]  /*0370*/  @!P0 LDG.E.U16 R26, desc[UR4][R22.64] ;  /* 0x00000004161a8981 */ /* 0x000f62000c1e1500 */
[----:B0-----:R-:W-:-:S06]  /*0380*/  PRMT R14, RZ, 0x7610, R14 ;  /* 0x00007610ff0e7816 */ /* 0x001fcc000000000e */
[----:B------:R-:W5:Y:S01]  /*0390*/  @!P0 LDG.E.U16 R14, desc[UR4][R20.64] ;  /* 0x00000004140e8981 */ /* 0x000f62000c1e1500 */
[----:B------:R-:W-:-:S06]  /*03a0*/  PRMT R8, RZ, 0x7610, R8 ;  /* 0x00007610ff087816 */ /* 0x000fcc0000000008 */
[----:B------:R0:W5:Y:S01]  /*03b0*/  @!P3 LDG.E.U16 R8, desc[UR4][R12.64] ;  /* 0x000000040c08b981 */ /* 0x000162000c1e1500 */
[----:B------:R-:W-:Y:S01]  /*03c0*/  PRMT R10, RZ, 0x7610, R10 ;  /* 0x00007610ff0a7816 */ /* 0x000fe2000000000a */
[----:B--2---:R-:W-:Y:S01]  /*03d0*/  @!P2 IMAD.WIDE.U32 R16, R11, 0x2, R16 ;  /* 0x000000020b10a825 */ /* 0x004fe200078e0010 */
[----:B------:R-:W-:-:S03]  /*03e0*/  MOV R15, R27 ;  /* 0x0000001b000f7202 */ /* 0x000fc60000000f00 */
[----:B---3--:R-:W-:Y:S01]  /*03f0*/  @!P2 IMAD.WIDE.U32 R18, R11, 0x2, R18 ;  /* 0x000000020b12a825 */ /* 0x008fe200078e0012 */
[----:B0-----:R-:W0:Y:S01]  /*0400*/  @!P0 LDC.64 R12, c[0x0][0x228] ;  /* 0x00008a00ff0c8b82 */ /* 0x001e220000000a00 */
[----:B------:R-:W-:Y:S01]  /*0410*/  PRMT R11, RZ, 0x7610, R11 ;  /* 0x00007610ff0b7816 */ /* 0x000fe2000000000b */
[----:B------:R1:W5:Y:S01]  /*0420*/  @!P2 LDG.E.U16 R10, desc[UR4][R16.64] ;  /* 0x00000004100aa981 */ /* 0x000362000c1e1500 */
[----:B------:R-:W-:-:S04]  /*0430*/  IADD3 R29, R15, 0x80, RZ ;  /* 0x000000800f1d7810 */ /* 0x000fc80007ffe0ff */
[----:B------:R2:W5:Y:S01]  /*0440*/  @!P2 LDG.E.U16 R11, desc[UR4][R18.64] ;  /* 0x00000004120ba981 */ /* 0x000562000c1e1500 */
[----:B-1----:R-:W-:Y:S01]  /*0450*/  IADD3 R17, R15, 0x100, RZ ;  /* 0x000001000f117810 */ /* 0x002fe20007ffe0ff */
[----:B------:R-:W-:Y:S03]  /*0460*/  BSSY B0, `(.L_x_1143) ;  /* 0x000001b000007945 */ /* 0x000fe60003800000 */
[----:B------:R-:W-:Y:S02]  /*0470*/  ISETP.GE.AND P2, PT, R17, R2, PT ;  /* 0x000000021100720c */ /* 0x000fe40003f46270 */
[----:B--2---:R-:W-:Y:S02]  /*0480*/  IADD3 R19, R15, 0x180, RZ ;  /* 0x000001800f137810 */ /* 0x004fe40007ffe0ff */
[----:B------:R-:W-:Y:S02]  /*0490*/  @!P0 LEA R17, R0, R27, 0x9 ;  /* 0x0000001b00118211 */ /* 0x000fe400078e48ff */
[----:B------:R-:W-:-:S02]  /*04a0*/  @!P0 MOV R15, R29 ;  /* 0x0000001d000f8202 */ /* 0x000fc40000000f00 */
[-C--:B------:R-:W-:Y:S01]  /*04b0*/  ISETP.GE.AND P1, PT, R29, R2.reuse, PT ;  /* 0x000000021d00720c */ /* 0x080fe20003f26270 */
[----:B0-----:R-:W-:Y:S01]  /*04c0*/  @!P0 IMAD.WIDE.U32 R12, R17, 0x2, R12 ;  /* 0x00000002110c8825 */ /* 0x001fe200078e000c */
[-C--:B------:R-:W-:Y:S02]  /*04d0*/  ISETP.GE.AND P3, PT, R19, R2.reuse, PT ;  /* 0x000000021300720c */ /* 0x080fe40003f66270 */
[----:B------:R-:W-:Y:S01]  /*04e0*/  ISETP.GE.AND P4, PT, R15, R2, PT ;  /* 0x000000020f00720c */ /* 0x000fe20003f86270 */
[----:B------:R-:W-:-:S12]  /*04f0*/  @P0 BRA `(.L_x_1144) ;  /* 0x0000000000440947 */ /* 0x000fd80003800000 */
[----:B------:R-:W0:Y:S01]  /*0500*/  LDC.U16 R16, c[0x0][0x218] ;  /* 0x00008600ff107b82 */ /* 0x000e220000000400 */
[----:B-----5:R-:W-:Y:S02]  /*0510*/  HADD2.F32 R17, -RZ, R28.H0_H0 ;  /* 0x2000001cff117230 */ /* 0x020fe40000004100 */
        /* <DEDUP_REMOVED lines=15> */
.L_x_1144:
[----:B------:R-:W-:Y:S05]  /*0610*/  BSYNC B0 ;  /* 0x0000000000007941 */ /* 0x000fea0003800000 */
.L_x_1143:
        /* <DEDUP_REMOVED lines=19> */
.L_x_1146:
[----:B------:R-:W-:Y:S05]  /*0750*/  BSYNC B0 ;  /* 0x0000000000007941 */ /* 0x000fea0003800000 */
.L_x_1145:
        /* <DEDUP_REMOVED lines=19> */
.L_x_1148:
[----:B------:R-:W-:Y:S05]  /*0890*/  BSYNC B0 ;  /* 0x0000000000007941 */ /* 0x000fea0003800000 */
.L_x_1147:
        /* <DEDUP_REMOVED lines=19> */
.L_x_1150:
[----:B------:R-:W-:Y:S05]  /*09d0*/  BSYNC B0 ;  /* 0x0000000000007941 */ /* 0x000fea0003800000 */
.L_x_1149:
[----:B-----5:R0:W-:Y:S01]  /*09e0*/  @!P0 STG.E.U16 desc[UR4][R12.64], R14 ;  /* 0x0000000e0c008986 */ /* 0x0201e2000c101504 */
[----:B------:R-:W-:Y:S04]  /*09f0*/  BSSY B0, `(.L_x_1151) ;  /* 0x000000c000007945 */ /* 0x000fe80003800000 */
[----:B------:R-:W-:Y:S05]  /*0a00*/  @P4 BRA `(.L_x_1152) ;  /* 0x0000000000284947 */ /* 0x000fea0003800000 */
[----:B------:R-:W1:Y:S01]  /*0a10*/  LDC.64 R8, c[0x0][0x228] ;  /* 0x00008a00ff087b82 */ /* 0x000e620000000a00 */
[----:B------:R-:W-:Y:S02]  /*0a20*/  LEA R7, R0, R15, 0x9 ;  /* 0x0000000f00077211 */ /* 0x000fe400078e48ff */
[----:B------:R-:W-:-:S04]  /*0a30*/  IADD3 R15, R15, 0x80, RZ ;  /* 0x000000800f0f7810 */ /* 0x000fc80007ffe0ff */
[----:B------:R-:W-:-:S13]  /*0a40*/  ISETP.GE.AND P0, PT, R15, R2, PT ;  /* 0x000000020f00720c */ /* 0x000fda0003f06270 */
[----:B------:R-:W-:Y:S02]  /*0a50*/  @!P0 LEA R11, R0, R15, 0x9 ;  /* 0x0000000f000b8211 */ /* 0x000fe400078e48ff */
[----:B------:R-:W-:Y:S01]  /*0a60*/  @!P0 IADD3 R15, R15, 0x80, RZ ;  /* 0x000000800f0f8810 */ /* 0x000fe20007ffe0ff */
[----:B-1----:R-:W-:-:S04]  /*0a70*/  IMAD.WIDE.U32 R6, R7, 0x2, R8 ;  /* 0x0000000207067825 */ /* 0x002fc800078e0008 */
[----:B------:R-:W-:Y:S01]  /*0a80*/  @!P0 IMAD.WIDE.U32 R8, R11, 0x2, R8 ;  /* 0x000000020b088825 */ /* 0x000fe200078e0008 */
[----:B------:R1:W-:Y:S04]  /*0a90*/  STG.E.U16 desc[UR4][R6.64], R3 ;  /* 0x0000000306007986 */ /* 0x0003e8000c101504 */
[----:B------:R1:W-:Y:S02]  /*0aa0*/  @!P0 STG.E.U16 desc[UR4][R8.64], R4 ;  /* 0x0000000408008986 */ /* 0x0003e4000c101504 */
.L_x_1152:
[----:B------:R-:W-:Y:S05]  /*0ab0*/  BSYNC B0 ;  /* 0x0000000000007941 */ /* 0x000fea0003800000 */
.L_x_1151:
[----:B------:R-:W-:-:S13]  /*0ac0*/  ISETP.GE.AND P0, PT, R15, R2, PT ;  /* 0x000000020f00720c */ /* 0x000fda0003f06270 */
[----:B------:R-:W-:Y:S05]  /*0ad0*/  @P0 EXIT ;  /* 0x000000000000094d */ /* 0x000fea0003800000 */
[----:B-1----:R-:W1:Y:S01]  /*0ae0*/  LDC.64 R2, c[0x0][0x228] ;  /* 0x00008a00ff027b82 */ /* 0x002e620000000a00 */
[----:B------:R-:W-:-:S05]  /*0af0*/  LEA R15, R0, R15, 0x9 ;  /* 0x0000000f000f7211 */ /* 0x000fca00078e48ff */
[----:B-1----:R-:W-:-:S05]  /*0b00*/  IMAD.WIDE.U32 R2, R15, 0x2, R2 ;  /* 0x000000020f027825 */ /* 0x002fca00078e0002 */
[----:B------:R-:W-:Y:S01]  /*0b10*/  STG.E.U16 desc[UR4][R2.64], R5 ;  /* 0x0000000502007986 */ /* 0x000fe2000c101504 */
[----:B------:R-:W-:Y:S05]  /*0b20*/  EXIT ;  /* 0x000000000000794d */ /* 0x000fea0003800000 */
.L_x_1153:
        /* <DEDUP_REMOVED lines=13> */
.L_x_24087:


//--------------------- .text._ZN2at6native29vectorized_elementwise_kernelILi2EZZZNS0_54_GLOBAL__N__d8c5977b_16_LinearAlgebra_cu_7dd49032_297216addr_kernel_cudaERNS_14TensorIteratorERKN3c106ScalarES8_ENKUlvE_clEvENKUlvE9_clEvEUlNS5_4HalfESB_SB_E0_St5arrayIPcLm4EEEEviT0_T1_ --------------------------
	.section	.text._ZN2at6native29vectorized_elementwise_kernelILi2EZZZNS0_54_GLOBAL__N__d8c5977b_16_LinearAlgebra_cu_7dd49032_297216addr_kernel_cudaERNS_14TensorIteratorERKN3c106ScalarES8_ENKUlvE_clEvENKUlvE9_clEvEUlNS5_4HalfESB_SB_E0_St5arrayIPcLm4EEEEviT0_T1_,"ax",@progbits
	.align	128
        .global         _ZN2at6native29vectorized_elementwise_kernelILi2EZZZNS0_54_GLOBAL__N__d8c5977b_16_LinearAlgebra_cu_7dd49032_297216addr_kernel_cudaERNS_14TensorIteratorERKN3c106ScalarES8_ENKUlvE_clEvENKUlvE9_clEvEUlNS5_4HalfESB_SB_E0_St5arrayIPcLm4EEEEviT0_T1_
        .type           _ZN2at6native29vectorized_elementwise_kernelILi2EZZZNS0_54_GLOBAL__N__d8c5977b_16_LinearAlgebra_cu_7dd49032_297216addr_kernel_cudaERNS_14TensorIteratorERKN3c106ScalarES8_ENKUlvE_clEvENKUlvE9_clEvEUlNS5_4HalfESB_SB_E0_St5arrayIPcLm4EEEEviT0_T1_,@function
        .size           _ZN2at6native29vectorized_elementwise_kernelILi2EZZZNS0_54_GLOBAL__N__d8c5977b_16_LinearAlgebra_cu_7dd49032_297216addr_kernel_cudaERNS_14TensorIteratorERKN3c106ScalarES8_ENKUlvE_clEvENKUlvE9_clEvEUlNS5_4HalfESB_SB_E0_St5arrayIPcLm4EEEEviT0_T1_,(.L_x_24088 - _ZN2at6native29vectorized_elementwise_kernelILi2EZZZNS0_54_GLOBAL__N__d8c5977b_16_LinearAlgebra_cu_7dd49032_297216addr_kernel_cudaERNS_14TensorIteratorERKN3c106ScalarES8_ENKUlvE_clEvENKUlvE9_clEvEUlNS5_4HalfESB_SB_E0_St5arrayIPcLm4EEEEviT0_T1_)
        .other          _ZN2at6native29vectorized_elementwise_kernelILi2EZZZNS0_54_GLOBAL__N__d8c5977b_16_LinearAlgebra_cu_7dd49032_297216addr_kernel_cudaERNS_14TensorIteratorERKN3c106ScalarES8_ENKUlvE_clEvENKUlvE9_clEvEUlNS5_4HalfESB_SB_E0_St5arrayIPcLm4EEEEviT0_T1_,@"STO_CUDA_ENTRY STV_DEFAULT"
_ZN2at6native29vectorized_elementwise_kernelILi2EZZZNS0_54_GLOBAL__N__d8c5977b_16_LinearAlgebra_cu_7dd49032_297216addr_kernel_cudaERNS_14TensorIteratorERKN3c106ScalarES8_ENKUlvE_clEvENKUlvE9_clEvEUlNS5_4HalfESB_SB_E0_St5arrayIPcLm4EEEEviT0_T1_:
.text._ZN2at6native29vectorized_elementwise_kernelILi2EZZZNS0_54_GLOBAL__N__d8c5977b_16_LinearAlgebra_cu_7dd49032_297216addr_kernel_cudaERNS_14TensorIteratorERKN3c106ScalarES8_ENKUlvE_clEvENKUlvE9_clEvEUlNS5_4HalfESB_SB_E0_St5arrayIPcLm4EEEEviT0_T1_:
[----:B------:R-:W-:Y:S01]  /*0000*/  LDC R1, c[0x0][0x28] ;  /* 0x00000a00ff017b82 */ /* 0x000fe20000000800 */
[----:B------:R-:W0:Y:S01]  /*0010*/  S2R R2, SR_CTAID.X ;  /* 0x0000000000027919 */ /* 0x000e220000002500 */
[----:B------:R-:W-:Y:S01]  /*0020*/  ULDC UR4, c[0x0][0x210] ;  /* 0x0000840000047ab9 */ /* 0x000fe20000000800 */
[----:B0-----:R-:W-:-:S04]  /*0030*/  SHF.L.U32 R2, R2, 0xa, RZ ;  /* 0x0000000a02027819 */ /* 0x001fc800000006ff */
[----:B------:R-:W-:Y:S01]  /*0040*/  IADD3 R3, -R2, UR4, RZ ;  /* 0x0000000402037c10 */ /* 0x000fe2000fffe1ff */
[----:B------:R-:W-:-:S03]  /*0050*/  ULDC.64 UR4, c[0x0][0x208] ;  /* 0x0000820000047ab9 */ /* 0x000fc60000000a00 */
[----:B------:R-:W-:-:S13]  /*0060*/  ISETP.GE.U32.AND P0, PT, R3, 0x400, PT ;  /* 0x000004000300780c */ /* 0x000fda0003f06070 */
[----:B------:R-:W-:Y:S05]  /*0070*/  @!P0 BRA `(.L_x_1154) ;  /* 0x0000000800188947 */ /* 0x000fea0003800000 */
[----:B------:R-:W0:Y:S01]  /*0080*/  S2R R0, SR_TID.X ;  /* 0x0000000000007919 */ /* 0x000e220000002100 */
[----:B------:R-:W1:Y:S08]  /*0090*/  LDC.64 R4, c[0x0][0x230] ;  /* 0x00008c00ff047b82 */ /* 0x000e700000000a00 */
[----:B------:R-:W2:Y:S08]  /*00a0*/  LDC.64 R12, c[0x0][0x238] ;  /* 0x00008e00ff0c7b82 */ /* 0x000eb00000000a00 */
[----:B------:R-:W3:Y:S01]  /*00b0*/  LDC.64 R10, c[0x0][0x240] ;  /* 0x00009000ff0a7b82 */ /* 0x000ee20000000a00 */
[----:B-1----:R-:W-:-:S07]  /*00c0*/  IMAD.WIDE R4, R2, 0x2, R4 ;  /* 0x0000000202047825 */ /* 0x002fce00078e0204 */
[----:B------:R-:W1:Y:S01]  /*00d0*/  LDC.U16 R16, c[0x0][0x218] ;  /* 0x00008600ff107b82 */ /* 0x000e620000000400 */
[----:B0-----:R-:W-:-:S04]  /*00e0*/  IMAD.WIDE.U32 R20, R0, 0x4, R4 ;  /* 0x0000000400147825 */ /* 0x001fc800078e0004 */
[C---:B--2---:R-:W-:Y:S01]  /*00f0*/  IMAD.WIDE R12, R2.reuse, 0x2, R12 ;  /* 0x00000002020c7825 */ /* 0x044fe200078e020c */
[----:B------:R-:W2:Y:S03]  /*0100*/  LDG.E R25, desc[UR4][R20.64] ;  /* 0x0000000414197981 */ /* 0x000ea6000c1e1900 */
[----:B---3--:R-:W-:Y:S01]  /*0110*/  IMAD.WIDE R10, R2, 0x2, R10 ;  /* 0x00000002020a7825 */ /* 0x008fe200078e020a */
[----:B------:R-:W3:Y:S03]  /*0120*/  LDG.E R17, desc[UR4][R20.64+0x200] ;  /* 0x0002000414117981 */ /* 0x000ee6000c1e1900 */
[C---:B------:R-:W-:Y:S01]  /*0130*/  IMAD.WIDE.U32 R12, R0.reuse, 0x4, R12 ;  /* 0x00000004000c7825 */ /* 0x040fe200078e000c */
[----:B------:R-:W4:Y:S04]  /*0140*/  LDG.E R9, desc[UR4][R20.64+0x400] ;  /* 0x0004000414097981 */ /* 0x000f28000c1e1900 */
[----:B------:R-:W5:Y:S01]  /*0150*/  LDG.E R19, desc[UR4][R12.64] ;  /* 0x000000040c137981 */ /* 0x000f62000c1e1900 */
[----:B------:R-:W-:-:S03]  /*0160*/  IMAD.WIDE.U32 R10, R0, 0x4, R10 ;  /* 0x00000004000a7825 */ /* 0x000fc600078e000a */
[----:B------:R-:W4:Y:S04]  /*0170*/  LDG.E R18, desc[UR4][R12.64+0x200] ;  /* 0x000200040c127981 */ /* 0x000f28000c1e1900 */
[----:B------:R-:W4:Y:S04]  /*0180*/  LDG.E R7, desc[UR4][R10.64] ;  /* 0x000000040a077981 */ /* 0x000f28000c1e1900 */
[----:B------:R-:W4:Y:S04]  /*0190*/  LDG.E R14, desc[UR4][R20.64+0x600] ;  /* 0x00060004140e7981 */ /* 0x000f28000c1e1900 */
[----:B------:R-:W4:Y:S04]  /*01a0*/  LDG.E R15, desc[UR4][R10.64+0x200] ;  /* 0x000200040a0f7981 */ /* 0x000f28000c1e1900 */
[----:B------:R-:W4:Y:S04]  /*01b0*/  LDG.E R4, desc[UR4][R12.64+0x400] ;  /* 0x000400040c047981 */ /* 0x000f28000c1e1900 */
[----:B------:R0:W4:Y:S04]  /*01c0*/  LDG.E R6, desc[UR4][R12.64+0x600] ;  /* 0x000600040c067981 */ /* 0x000128000c1e1900 */
[----:B------:R-:W4:Y:S04]  /*01d0*/  LDG.E R5, desc[UR4][R10.64+0x600] ;  /* 0x000600040a057981 */ /* 0x000f28000c1e1900 */
[----:B------:R5:W4:Y:S01]  /*01e0*/  LDG.E R3, desc[UR4][R10.64+0x400] ;  /* 0x000400040a037981 */ /* 0x000b22000c1e1900 */
[----:B------:R-:W0:Y:S01]  /*01f0*/  LDC.U16 R8, c[0x0][0x21a] ;  /* 0x00008680ff087b82 */ /* 0x000e220000000400 */
[----:B-1----:R-:W-:-:S02]  /*0200*/  HADD2.F32 R16, -RZ, R16.H0_H0 ;  /* 0x20000010ff107230 */ /* 0x002fc40000004100 */
[----:B0-----:R-:W-:Y:S02]  /*0210*/  HADD2.F32 R8, -RZ, R8.H0_H0 ;  /* 0x20000008ff087230 */ /* 0x001fe40000004100 */
[--C-:B--2---:R-:W-:Y:S02]  /*0220*/  HADD2.F32 R23, -RZ, R25.reuse.H0_H0 ;  /* 0x20000019ff177230 */ /* 0x104fe40000004100 */
[----:B------:R-:W-:-:S03]  /*0230*/  HADD2.F32 R25, -RZ, R25.H1_H1 ;  /* 0x30000019ff197230 */ /* 0x000fc60000004100 */
[C---:B------:R-:W-:Y:S01]  /*0240*/  FMUL.FTZ R13, R16.reuse, R23 ;  /* 0x00000017100d7220 */ /* 0x040fe20000410000 */
[--C-:B-----5:R-:W-:Y:S02]  /*0250*/  HADD2.F32 R27, -RZ, R19.reuse.H1_H1 ;  /* 0x30000013ff1b7230 */ /* 0x120fe40000004100 */
[----:B------:R-:W-:Y:S02]  /*0260*/  HADD2.F32 R21, -RZ, R19.H0_H0 ;  /* 0x20000013ff157230 */ /* 0x000fe40000004100 */
[----:B------:R-:W-:Y:S01]  /*0270*/  FMUL.FTZ R19, R16, R25 ;  /* 0x0000001910137220 */ /* 0x000fe20000410000 */
[C---:B------:R-:W-:Y:S02]  /*0280*/  FMUL.FTZ R12, R8.reuse, R27 ;  /* 0x0000001b080c7220 */ /* 0x040fe40000410000 */
[----:B------:R-:W-:Y:S01]  /*0290*/  FMUL.FTZ R10, R8, R21 ;  /* 0x00000015080a7220 */ /* 0x000fe20000410000 */
[--C-:B---3--:R-:W-:Y:S02]  /*02a0*/  HADD2.F32 R11, -RZ, R17.reuse.H0_H0 ;  /* 0x20000011ff0b7230 */ /* 0x108fe40000004100 */
[----:B------:R-:W-:Y:S01]  /*02b0*/  F2FP.F16.F32.PACK_AB R19, R12, R19 ;  /* 0x000000130c13723e */ /* 0x000fe200000000ff */
[----:B----4-:R-:W-:Y:S01]  /*02c0*/  HADD2.F32 R21, -RZ, R18.H0_H0 ;  /* 0x20000012ff157230 */ /* 0x010fe20000004100 */
[----:B------:R-:W-:Y:S01]  /*02d0*/  F2FP.F16.F32.PACK_AB R13, R10, R13 ;  /* 0x0000000d0a0d723e */ /* 0x000fe200000000ff */
[----:B------:R-:W-:-:S02]  /*02e0*/  HADD2.F32 R17, -RZ, R17.H1_H1 ;  /* 0x30000011ff117230 */ /* 0x000fc40000004100 */
[----:B------:R-:W-:Y:S02]  /*02f0*/  HADD2.F32 R23, -RZ, R18.H1_H1 ;  /* 0x30000012ff177230 */ /* 0x000fe40000004100 */
[----:B------:R-:W-:Y:S01]  /*0300*/  FMUL.FTZ R18, R16, R11 ;  /* 0x0000000b10127220 */ /* 0x000fe20000410000 */
[--C-:B------:R-:W-:Y:S02]  /*0310*/  HADD2.F32 R10, -RZ, R7.reuse.H0_H0 ;  /* 0x20000007ff0a7230 */ /* 0x100fe40000004100 */
[----:B------:R-:W-:Y:S01]  /*0320*/  FMUL.FTZ R21, R8, R21 ;  /* 0x0000001508157220 */ /* 0x000fe20000410000 */
[----:B------:R-:W-:Y:S02]  /*0330*/  HADD2.F32 R7, -RZ, R7.H1_H1 ;  /* 0x30000007ff077230 */ /* 0x000fe40000004100 */
[----:B------:R-:W-:Y:S01]  /*0340*/  FMUL.FTZ R11, R16, R17 ;  /* 0x00000011100b7220 */ /* 0x000fe20000410000 */
[----:B------:R-:W-:Y:S02]  /*0350*/  HADD2.F32 R20, -RZ, R19.H1_H1 ;  /* 0x30000013ff147230 */ /* 0x000fe40000004100 */
[----:B------:R-:W-:Y:S01]  /*0360*/  FMUL.FTZ R12, R8, R23 ;  /* 0x00000017080c7220 */ /* 0x000fe20000410000 */
[----:B------:R-:W-:Y:S01]  /*0370*/  HADD2.F32 R17, -RZ, R13.H1_H1 ;  /* 0x3000000dff117230 */ /* 0x000fe20000004100 */
[----:B------:R-:W-:Y:S01]  /*0380*/  F2FP.F16.F32.PACK_AB R18, R21, R18 ;  /* 0x000000121512723e */ /* 0x000fe200000000ff */
[----:B------:R-:W-:-:S02]  /*0390*/  FMUL.FTZ R20, R20, R7 ;  /* 0x0000000714147220 */ /* 0x000fc40000410000 */
[----:B------:R-:W-:Y:S01]  /*03a0*/  F2FP.F16.F32.PACK_AB R7, R12, R11 ;  /* 0x0000000b0c07723e */ /* 0x000fe200000000ff */
[----:B------:R-:W-:Y:S01]  /*03b0*/  FMUL.FTZ R17, R17, R10 ;  /* 0x0000000a11117220 */ /* 0x000fe20000410000 */
[--C-:B------:R-:W-:Y:S02]  /*03c0*/  HADD2.F32 R11, -RZ, R9.reuse.H0_H0 ;  /* 0x20000009ff0b7230 */ /* 0x100fe40000004100 */
[--C-:B------:R-:W-:Y:S02]  /*03d0*/  HADD2.F32 R23, -RZ, R14.reuse.H0_H0 ;  /* 0x2000000eff177230 */ /* 0x100fe40000004100 */
[----:B------:R-:W-:Y:S02]  /*03e0*/  HADD2.F32 R25, -RZ, R14.H1_H1 ;  /* 0x3000000eff197230 */ /* 0x000fe40000004100 */
[----:B------:R-:W-:Y:S02]  /*03f0*/  HADD2.F32 R9, -RZ, R9.H1_H1 ;  /* 0x30000009ff097230 */ /* 0x000fe40000004100 */
[----:B------:R-:W-:-:S02]  /*0400*/  HADD2.F32 R21, -RZ, R15.H0_H0 ;  /* 0x2000000fff157230 */ /* 0x000fc40000004100 */
[----:B------:R-:W-:Y:S02]  /*0410*/  HADD2.F32 R22, -RZ, R15.H1_H1 ;  /* 0x3000000fff167230 */ /* 0x000fe40000004100 */
[----:B------:R-:W-:Y:S01]  /*0420*/  HADD2.F32 R14, -RZ, R18.H1_H1 ;  /* 0x30000012ff0e7230 */ /* 0x000fe20000004100 */
[----:B------:R-:W-:Y:S01]  /*0430*/  F2FP.F16.F32.PACK_AB R17, RZ, R17 ;  /* 0x00000011ff11723e */ /* 0x000fe200000000ff */
[----:B------:R-:W-:Y:S02]  /*0440*/  HADD2.F32 R15, -RZ, R7.H1_H1 ;  /* 0x30000007ff0f7230 */ /* 0x000fe40000004100 */
[C---:B------:R-:W-:Y:S01]  /*0450*/  FMUL.FTZ R12, R16.reuse, R11 ;  /* 0x0000000b100c7220 */ /* 0x040fe20000410000 */
[C---:B------:R-:W-:Y:S01]  /*0460*/  FMUL.FTZ R9, R16.reuse, R9 ;  /* 0x0000000910097220 */ /* 0x040fe20000410000 */
[C---:B------:R-:W-:Y:S01]  /*0470*/  FMUL.FTZ R10, R16.reuse, R23 ;  /* 0x00000017100a7220 */ /* 0x040fe20000410000 */
[----:B------:R-:W-:Y:S01]  /*0480*/  FMUL.FTZ R11, R16, R25 ;  /* 0x00000019100b7220 */ /* 0x000fe20000410000 */
[----:B------:R-:W-:Y:S01]  /*0490*/  FMUL.FTZ R21, R14, R21 ;  /* 0x000000150e157220 */ /* 0x000fe20000410000 */
[----:B------:R-:W-:Y:S01]  /*04a0*/  FMUL.FTZ R14, R15, R22 ;  /* 0x000000160f0e7220 */ /* 0x000fe20000410000 */
[----:B------:R-:W-:Y:S01]  /*04b0*/  F2FP.F16.F32.PACK_AB R16, RZ, R20 ;  /* 0x00000014ff10723e */ /* 0x000fe200000000ff */
[----:B------:R-:W-:-:S02]  /*04c0*/  HADD2.F32 R20, -RZ, R17.H0_H0 ;  /* 0x20000011ff147230 */ /* 0x000fc40000004100 */
[--C-:B------:R-:W-:Y:S02]  /*04d0*/  HADD2.F32 R15, -RZ, R4.reuse.H1_H1 ;  /* 0x30000004ff0f7230 */ /* 0x100fe40000004100 */
[----:B------:R-:W-:Y:S02]  /*04e0*/  HADD2.F32 R17, -RZ, R4.H0_H0 ;  /* 0x20000004ff117230 */ /* 0x000fe40000004100 */
[--C-:B------:R-:W-:Y:S02]  /*04f0*/  HADD2.F32 R23, -RZ, R6.reuse.H0_H0 ;  /* 0x20000006ff177230 */ /* 0x100fe40000004100 */
[----:B------:R-:W-:Y:S01]  /*0500*/  HADD2.F32 R25, -RZ, R6.H1_H1 ;  /* 0x30000006ff197230 */ /* 0x000fe20000004100 */
[----:B------:R-:W-:Y:S01]  /*0510*/  F2FP.F16.F32.PACK_AB R21, RZ, R21 ;  /* 0x00000015ff15723e */ /* 0x000fe200000000ff */
[C---:B------:R-:W-:Y:S01]  /*0520*/  FMUL.FTZ R6, R8.reuse, R15 ;  /* 0x0000000f08067220 */ /* 0x040fe20000410000 */
[C---:B------:R-:W-:Y:S01]  /*0530*/  FMUL.FTZ R17, R8.reuse, R17 ;  /* 0x0000001108117220 */ /* 0x040fe20000410000 */
[C---:B------:R-:W-:Y:S01]  /*0540*/  FMUL.FTZ R15, R8.reuse, R23 ;  /* 0x00000017080f7220 */ /* 0x040fe20000410000 */
[----:B------:R-:W-:Y:S01]  /*0550*/  FMUL.FTZ R22, R8, R25 ;  /* 0x0000001908167220 */ /* 0x000fe20000410000 */
[----:B------:R-:W-:Y:S01]  /*0560*/  HADD2.F32 R13, -RZ, R13.H0_H0 ;  /* 0x2000000dff0d7230 */ /* 0x000fe20000004100 */
[----:B------:R-:W-:Y:S01]  /*0570*/  F2FP.F16.F32.PACK_AB R14, RZ, R14 ;  /* 0x0000000eff0e723e */ /* 0x000fe200000000ff */
[----:B------:R-:W-:Y:S01]  /*0580*/  HADD2.F32 R19, -RZ, R19.H0_H0 ;  /* 0x20000013ff137230 */ /* 0x000fe20000004100 */
[----:B------:R-:W-:Y:S01]  /*0590*/  F2FP.F16.F32.PACK_AB R9, R6, R9 ;  /* 0x000000090609723e */ /* 0x000fe200000000ff */
[----:B------:R-:W-:Y:S01]  /*05a0*/  HADD2.F32 R18, -RZ, R18.H0_H0 ;  /* 0x20000012ff127230 */ /* 0x000fe20000004100 */
[----:B------:R-:W-:Y:S01]  /*05b0*/  F2FP.F16.F32.PACK_AB R12, R17, R12 ;  /* 0x0000000c110c723e */ /* 0x000fe200000000ff */
[----:B------:R-:W-:Y:S01]  /*05c0*/  HADD2.F32 R16, -RZ, R16.H0_H0 ;  /* 0x20000010ff107230 */ /* 0x000fe20000004100 */
[----:B------:R-:W-:Y:S01]  /*05d0*/  F2FP.F16.F32.PACK_AB R10, R15, R10 ;  /* 0x0000000a0f0a723e */ /* 0x000fe200000000ff */
[----:B------:R-:W-:Y:S01]  /*05e0*/  HADD2.F32 R21, -RZ, R21.H0_H0 ;  /* 0x20000015ff157230 */ /* 0x000fe20000004100 */
[----:B------:R-:W-:Y:S01]  /*05f0*/  F2FP.F16.F32.PACK_AB R11, R22, R11 ;  /* 0x0000000b160b723e */ /* 0x000fe200000000ff */
[----:B------:R-:W-:-:S02]  /*0600*/  HADD2.F32 R8, -RZ, R7.H0_H0 ;  /* 0x20000007ff087230 */ /* 0x000fc40000004100 */
[----:B------:R-:W0:Y:S01]  /*0610*/  LDC.64 R6, c[0x0][0x228] ;  /* 0x00008a00ff067b82 */ /* 0x000e220000000a00 */
[----:B------:R-:W-:Y:S01]  /*0620*/  FADD.FTZ R4, R13, R20 ;  /* 0x000000140d047221 */ /* 0x000fe20000010000 */
[----:B------:R-:W-:Y:S01]  /*0630*/  FADD.FTZ R19, R19, R16 ;  /* 0x0000001013137221 */ /* 0x000fe20000010000 */
[----:B------:R-:W-:Y:S01]  /*0640*/  FADD.FTZ R18, R18, R21 ;  /* 0x0000001512127221 */ /* 0x000fe20000010000 */
[----:B------:R-:W-:Y:S02]  /*0650*/  HADD2.F32 R13, -RZ, R14.H0_H0 ;  /* 0x2000000eff0d7230 */ /* 0x000fe40000004100 */
[--C-:B------:R-:W-:Y:S02]  /*0660*/  HADD2.F32 R20, -RZ, R5.reuse.H0_H0 ;  /* 0x20000005ff147230 */ /* 0x100fe40000004100 */
[----:B------:R-:W-:Y:S02]  /*0670*/  HADD2.F32 R22, -RZ, R5.H1_H1 ;  /* 0x30000005ff167230 */ /* 0x000fe40000004100 */
[----:B------:R-:W-:-:S02]  /*0680*/  HADD2.F32 R14, -RZ, R3.H0_H0 ;  /* 0x20000003ff0e7230 */ /* 0x000fc40000004100 */
[----:B------:R-:W-:Y:S02]  /*0690*/  HADD2.F32 R16, -RZ, R3.H1_H1 ;  /* 0x30000003ff107230 */ /* 0x000fe40000004100 */
[----:B------:R-:W-:Y:S02]  /*06a0*/  HADD2.F32 R5, -RZ, R12.H1_H1 ;  /* 0x3000000cff057230 */ /* 0x000fe40000004100 */
[----:B------:R-:W-:Y:S02]  /*06b0*/  HADD2.F32 R15, -RZ, R9.H1_H1 ;  /* 0x30000009ff0f7230 */ /* 0x000fe40000004100 */
[----:B------:R-:W-:Y:S02]  /*06c0*/  HADD2.F32 R17, -RZ, R10.H1_H1 ;  /* 0x3000000aff117230 */ /* 0x000fe40000004100 */
[----:B------:R-:W-:Y:S02]  /*06d0*/  HADD2.F32 R21, -RZ, R11.H1_H1 ;  /* 0x3000000bff157230 */ /* 0x000fe40000004100 */
[----:B------:R-:W-:Y:S01]  /*06e0*/  FMUL.FTZ R5, R5, R14 ;  /* 0x0000000e05057220 */ /* 0x000fe20000410000 */
[----:B------:R-:W-:Y:S01]  /*06f0*/  FMUL.FTZ R15, R15, R16 ;  /* 0x000000100f0f7220 */ /* 0x000fe20000410000 */
[----:B------:R-:W-:Y:S01]  /*0700*/  FMUL.FTZ R17, R17, R20 ;  /* 0x0000001411117220 */ /* 0x000fe20000410000 */
[----:B------:R-:W-:-:S02]  /*0710*/  FMUL.FTZ R21, R21, R22 ;  /* 0x0000001615157220 */ /* 0x000fc40000410000 */
[----:B------:R-:W-:Y:S02]  /*0720*/  F2FP.F16.F32.PACK_AB R5, RZ, R5 ;  /* 0x00000005ff05723e */ /* 0x000fe400000000ff */
[----:B------:R-:W-:Y:S02]  /*0730*/  F2FP.F16.F32.PACK_AB R15, RZ, R15 ;  /* 0x0000000fff0f723e */ /* 0x000fe400000000ff */
[----:B------:R-:W-:Y:S02]  /*0740*/  F2FP.F16.F32.PACK_AB R17, RZ, R17 ;  /* 0x00000011ff11723e */ /* 0x000fe400000000ff */
[----:B------:R-:W-:Y:S01]  /*0750*/  F2FP.F16.F32.PACK_AB R21, RZ, R21 ;  /* 0x00000015ff15723e */ /* 0x000fe200000000ff */
[----:B------:R-:W-:Y:S01]  /*0760*/  FADD.FTZ R3, R8, R13 ;  /* 0x0000000d08037221 */ /* 0x000fe20000010000 */
[----:B------:R-:W-:Y:S02]  /*0770*/  HADD2.F32 R12, -RZ, R12.H0_H0 ;  /* 0x2000000cff0c7230 */ /* 0x000fe40000004100 */
[----:B------:R-:W-:-:S02]  /*0780*/  HADD2.F32 R9, -RZ, R9.H0_H0 ;  /* 0x20000009ff097230 */ /* 0x000fc40000004100 */
[----:B------:R-:W-:Y:S02]  /*0790*/  HADD2.F32 R10, -RZ, R10.H0_H0 ;  /* 0x2000000aff0a7230 */ /* 0x000fe40000004100 */
[----:B------:R-:W-:Y:S02]  /*07a0*/  HADD2.F32 R11, -RZ, R11.H0_H0 ;  /* 0x2000000bff0b7230 */ /* 0x000fe40000004100 */
[----:B------:R-:W-:Y:S02]  /*07b0*/  HADD2.F32 R5, -RZ, R5.H0_H0 ;  /* 0x20000005ff057230 */ /* 0x000fe40000004100 */
[----:B------:R-:W-:Y:S02]  /*07c0*/  HADD2.F32 R8, -RZ, R15.H0_H0 ;  /* 0x2000000fff087230 */ /* 0x000fe40000004100 */
[----:B------:R-:W-:Y:S02]  /*07d0*/  HADD2.F32 R17, -RZ, R17.H0_H0 ;  /* 0x20000011ff117230 */ /* 0x000fe40000004100 */
[----:B------:R-:W-:-:S02]  /*07e0*/  HADD2.F32 R14, -RZ, R21.H0_H0 ;  /* 0x20000015ff0e7230 */ /* 0x000fc40000004100 */
[----:B------:R-:W-:Y:S01]  /*07f0*/  FADD.FTZ R5, R12, R5 ;  /* 0x000000050c057221 */ /* 0x000fe20000010000 */
[----:B0-----:R-:W-:-:S04]  /*0800*/  IMAD.WIDE.U32 R6, R2, 0x2, R6 ;  /* 0x0000000202067825 */ /* 0x001fc800078e0006 */
[----:B------:R-:W-:Y:S01]  /*0810*/  FADD.FTZ R8, R9, R8 ;  /* 0x0000000809087221 */ /* 0x000fe20000010000 */
[----:B------:R-:W-:Y:S01]  /*0820*/  FADD.FTZ R10, R10, R17 ;  /* 0x000000110a0a7221 */ /* 0x000fe20000010000 */
[----:B------:R-:W-:Y:S01]  /*0830*/  FADD.FTZ R11, R11, R14 ;  /* 0x0000000e0b0b7221 */ /* 0x000fe20000010000 */
[----:B------:R-:W-:Y:S01]  /*0840*/  F2FP.F16.F32.PACK_AB R19, R19, R4 ;  /* 0x000000041313723e */ /* 0x000fe200000000ff */
[----:B------:R-:W-:Y:S01]  /*0850*/  IMAD.WIDE R6, R0, 0x4, R6 ;  /* 0x0000000400067825 */ /* 0x000fe200078e0206 */
[----:B------:R-:W-:Y:S02]  /*0860*/  F2FP.F16.F32.PACK_AB R3, R3, R18 ;  /* 0x000000120303723e */ /* 0x000fe400000000ff */
[----:B------:R-:W-:Y:S02]  /*0870*/  F2FP.F16.F32.PACK_AB R5, R8, R5 ;  /* 0x000000050805723e */ /* 0x000fe400000000ff */
[----:B------:R-:W-:Y:S01]  /*0880*/  F2FP.F16.F32.PACK_AB R11, R11, R10 ;  /* 0x0000000a0b0b723e */ /* 0x000fe200000000ff */
[----:B------:R-:W-:Y:S04]  /*0890*/  STG.E desc[UR4][R6.64], R19 ;  /* 0x0000001306007986 */ /* 0x000fe8000c101904 */
[----:B------:R-:W-:Y:S04]  /*08a0*/  STG.E desc[UR4][R6.64+0x200], R3 ;  /* 0x0002000306007986 */ /* 0x000fe8000c101904 */
[----:B------:R-:W-:Y:S04]  /*08b0*/  STG.E desc[UR4][R6.64+0x400], R5 ;  /* 0x0004000506007986 */ /* 0x000fe8000c101904 */
[----:B------:R-:W-:Y:S01]  /*08c0*/  STG.E desc[UR4][R6.64+0x600], R11 ;  /* 0x0006000b06007986 */ /* 0x000fe2000c101904 */
[----:B------:R-:W-:Y:S05]  /*08d0*/  EXIT ;  /* 0x000000000000794d */ /* 0x000fea0003800000 */
.L_x_1154:
[----:B------:R-:W0:Y:S01]  /*08e0*/  S2R R4, SR_TID.X ;  /* 0x0000000000047919 */ /* 0x000e220000002100 */
[----:B------:R-:W-:Y:S02]  /*08f0*/  PRMT R5, RZ, 0x7610, R5 ;  /* 0x00007610ff057816 */ /* 0x000fe40000000005 */
[----:B------:R-:W-:Y:S02]  /*0900*/  PRMT R6, RZ, 0x7610, R6 ;  /* 0x00007610ff067816 */ /* 0x000fe40000000006 */
[----:B0-----:R-:W-:Y:S02]  /*0910*/  ISETP.GE.AND P0, PT, R4, R3, PT ;  /* 0x000000030400720c */ /* 0x001fe40003f06270 */
[----:B------:R-:W-:-:S11]  /*0920*/  MOV R15, R4 ;  /* 0x00000004000f7202 */ /* 0x000fd60000000f00 */
[----:B------:R-:W-:Y:S01]  /*0930*/  @!P0 IADD3 R7, R2, R15, RZ ;  /* 0x0000000f02078210 */ /* 0x000fe20007ffe0ff */
[----:B------:R-:W0:Y:S01]  /*0940*/  @!P0 LDC.64 R22, c[0x0][0x230] ;  /* 0x00008c00ff168b82 */ /* 0x000e220000000a00 */
[----:B------:R-:W-:-:S04]  /*0950*/  @!P0 IADD3 R15, R15, 0x80, RZ ;  /* 0x000000800f0f8810 */ /* 0x000fc80007ffe0ff */
[----:B------:R-:W-:-:S03]  /*0960*/  ISETP.GE.AND P1, PT, R15, R3, PT ;  /* 0x000000030f00720c */ /* 0x000fc60003f26270 */
[----:B------:R-:W1:Y:S08]  /*0970*/  @!P0 LDC.64 R10, c[0x0][0x238] ;  /* 0x00008e00ff0a8b82 */ /* 0x000e700000000a00 */
[----:B------:R-:W2:Y:S02]  /*0980*/  @!P0 LDC.64 R24, c[0x0][0x240] ;  /* 0x00009000ff188b82 */ /* 0x000ea40000000a00 */
[----:B------:R-:W-:-:S02]  /*0990*/  @!P1 IADD3 R9, R2, R15, RZ ;  /* 0x0000000f02099210 */ /* 0x000fc40007ffe0ff */
[----:B------:R-:W-:-:S04]  /*09a0*/  @!P1 IADD3 R15, R15, 0x80, RZ ;  /* 0x000000800f0f9810 */ /* 0x000fc80007ffe0ff */
[----:B------:R-:W-:Y:S01]  /*09b0*/  ISETP.GE.AND P2, PT, R15, R3, PT ;  /* 0x000000030f00720c */ /* 0x000fe20003f46270 */
[----:B------:R-:W3:Y:S01]  /*09c0*/  @!P1 LDC.64 R18, c[0x0][0x240] ;  /* 0x00009000ff129b82 */ /* 0x000ee20000000a00 */
[----:B0-----:R-:W-:-:S05]  /*09d0*/  @!P0 IMAD.WIDE.U32 R22, R7, 0x2, R22 ;  /* 0x0000000207168825 */ /* 0x001fca00078e0016 */
[----:B------:R-:W5:Y:S01]  /*09e0*/  @!P0 LDG.E.U16 R5, desc[UR4][R22.64] ;  /* 0x0000000416058981 */ /* 0x000f62000c1e1500 */
[C---:B-1----:R-:W-:Y:S01]  /*09f0*/  @!P0 IMAD.WIDE.U32 R10, R7.reuse, 0x2, R10 ;  /* 0x00000002070a8825 */ /* 0x042fe200078e000a */
[----:B------:R-:W0:Y:S08]  /*0a00*/  @!P1 LDC.64 R20, c[0x0][0x230] ;  /* 0x00008c00ff149b82 */ /* 0x000e300000000a00 */
[----:B------:R-:W1:Y:S01]  /*0a10*/  @!P1 LDC.64 R26, c[0x0][0x238] ;  /* 0x00008e00ff1a9b82 */ /* 0x000e620000000a00 */
[----:B------:R-:W-:Y:S01]  /*0a20*/  @!P2 IADD3 R13, R2, R15, RZ ;  /* 0x0000000f020da210 */ /* 0x000fe20007ffe0ff */
[----:B--2---:R-:W-:Y:S01]  /*0a30*/  @!P0 IMAD.WIDE.U32 R24, R7, 0x2, R24 ;  /* 0x0000000207188825 */ /* 0x004fe200078e0018 */
[----:B------:R-:W-:Y:S01]  /*0a40*/  @!P2 IADD3 R15, R15, 0x80, RZ ;  /* 0x000000800f0fa810 */ /* 0x000fe20007ffe0ff */
[----:B------:R2:W5:Y:S01]  /*0a50*/  @!P0 LDG.E.U16 R6, desc[UR4][R10.64] ;  /* 0x000000040a068981 */ /* 0x000562000c1e1500 */
[----:B------:R-:W-:-:S02]  /*0a60*/  PRMT R7, RZ, 0x7610, R7 ;  /* 0x00007610ff077816 */ /* 0x000fc40000000007 */
[----:B------:R-:W-:Y:S01]  /*0a70*/  ISETP.GE.AND P3, PT, R15, R3, PT ;  /* 0x000000030f00720c */ /* 0x000fe20003f66270 */
[----:B------:R-:W4:Y:S01]  /*0a80*/  @!P2 LDC.64 R28, c[0x0][0x238] ;  /* 0x00008e00ff1cab82 */ /* 0x000f220000000a00 */
[C---:B---3--:R-:W-:Y:S02]  /*0a90*/  @!P1 IMAD.WIDE.U32 R18, R9.reuse, 0x2, R18 ;  /* 0x0000000209129825 */ /* 0x048fe400078e0012 */
[----:B------:R3:W5:Y:S05]  /*0aa0*/  @!P0 LDG.E.U16 R7, desc[UR4][R24.64] ;  /* 0x0000000418078981 */ /* 0x00076a000c1e1500 */
[----:B------:R-:W4:Y:S01]  /*0ab0*/  @!P2 LDC.64 R16, c[0x0][0x230] ;  /* 0x00008c00ff10ab82 */ /* 0x000f220000000a00 */
[----:B--2---:R-:W-:Y:S01]  /*0ac0*/  PRMT R10, RZ, 0x7610, R10 ;  /* 0x00007610ff0a7816 */ /* 0x004fe2000000000a */
[----:B0-----:R-:W-:Y:S01]  /*0ad0*/  @!P1 IMAD.WIDE.U32 R20, R9, 0x2, R20 ;  /* 0x0000000209149825 */ /* 0x001fe200078e0014 */
[----:B------:R-:W-:-:S04]  /*0ae0*/  PRMT R8, RZ, 0x7610, R8 ;  /* 0x00007610ff087816 */ /* 0x000fc80000000008 */
[----:B------:R0:W5:Y:S01]  /*0af0*/  @!P1 LDG.E.U16 R10, desc[UR4][R18.64] ;  /* 0x00000004120a9981 */ /* 0x000162000c1e1500 */
[----:B------:R-:W2:Y:S01]  /*0b00*/  @!P2 LDC.64 R22, c[0x0][0x240] ;  /* 0x00009000ff16ab82 */ /* 0x000ea20000000a00 */
[----:B-1----:R-:W-:Y:S01]  /*0b10*/  @!P1 IMAD.WIDE.U32 R26, R9, 0x2, R26 ;  /* 0x00000002091a9825 */ /* 0x002fe200078e001a */
[----:B------:R-:W-:Y:S01]  /*0b20*/  PRMT R9, RZ, 0x7610, R9 ;  /* 0x00007610ff097816 */ /* 0x000fe20000000009 */
[----:B------:R1:W5:Y:S05]  /*0b30*/  @!P1 LDG.E.U16 R8, desc[UR4][R20.64] ;  /* 0x0000000414089981 */ /* 0x00036a000c1e1500 */
[----:B---3--:R-:W3:Y:S01]  /*0b40*/  @!P3 LDC.64 R24, c[0x0][0x238] ;  /* 0x00008e00ff18bb82 */ /* 0x008ee20000000a00 */
[----:B0-----:R-:W-:Y:S01]  /*0b50*/  @!P3 IADD3 R19, R2, R15, RZ ;  /* 0x0000000f0213b210 */ /* 0x001fe20007ffe0ff */
[----:B------:R0:W5:Y:S01]  /*0b60*/  @!P1 LDG.E.U16 R9, desc[UR4][R26.64] ;  /* 0x000000041a099981 */ /* 0x000162000c1e1500 */
[----:B------:R-:W-:-:S04]  /*0b70*/  @!P3 IADD3 R15, R15, 0x80, RZ ;  /* 0x000000800f0fb810 */ /* 0x000fc80007ffe0ff */
[----:B------:R-:W-:Y:S01]  /*0b80*/  ISETP.GE.AND P1, PT, R15, R3, PT ;  /* 0x000000030f00720c */ /* 0x000fe20003f26270 */
[----:B-1----:R-:W1:Y:S01]  /*0b90*/  @!P3 LDC.64 R20, c[0x0][0x230] ;  /* 0x00008c00ff14bb82 */ /* 0x002e620000000a00 */
[----:B------:R-:W-:Y:S01]  /*0ba0*/  PRMT R12, RZ, 0x7610, R12 ;  /* 0x00007610ff0c7816 */ /* 0x000fe2000000000c */
[----:B----4-:R-:W-:Y:S01]  /*0bb0*/  @!P2 IMAD.WIDE.U32 R28, R13, 0x2, R28 ;  /* 0x000000020d1ca825 */ /* 0x010fe200078e001c */
[----:B------:R-:W-:-:S03]  /*0bc0*/  PRMT R11, RZ, 0x7610, R11 ;  /* 0x00007610ff0b7816 */ /* 0x000fc6000000000b */
[C---:B------:R-:W-:Y:S01]  /*0bd0*/  @!P2 IMAD.WIDE.U32 R16, R13.reuse, 0x2, R16 ;  /* 0x000000020d10a825 */ /* 0x040fe200078e0010 */
[----:B------:R4:W5:Y:S01]  /*0be0*/  @!P2 LDG.E.U16 R12, desc[UR4][R28.64] ;  /* 0x000000041c0ca981 */ /* 0x000962000c1e1500 */
[----:B0-----:R-:W0:Y:S02]  /*0bf0*/  @!P3 LDC.64 R26, c[0x0][0x240] ;  /* 0x00009000ff1abb82 */ /* 0x001e240000000a00 */
[----:B--2---:R-:W-:Y:S01]  /*0c00*/  @!P2 IMAD.WIDE.U32 R22, R13, 0x2, R22 ;  /* 0x000000020d16a825 */ /* 0x004fe200078e0016 */
[----:B------:R-:W-:Y:S01]  /*0c10*/  PRMT R13, RZ, 0x7610, R13 ;  /* 0x00007610ff0d7816 */ /* 0x000fe2000000000d */
[----:B------:R2:W5:Y:S01]  /*0c20*/  @!P2 LDG.E.U16 R11, desc[UR4][R16.64] ;  /* 0x00000004100ba981 */ /* 0x000562000c1e1500 */
[----:B------:R-:W-:Y:S02]  /*0c30*/  @!P1 IADD3 R0, R2, R15, RZ ;  /* 0x0000000f02009210 */ /* 0x000fe40007ffe0ff */
[----:B------:R-:W-:Y:S01]  /*0c40*/  @!P1 IADD3 R15, R15, 0x80, RZ ;  /* 0x000000800f0f9810 */ /* 0x000fe20007ffe0ff */
[----:B----4-:R-:W4:Y:S01]  /*0c50*/  @!P1 LDC.64 R28, c[0x0][0x238] ;  /* 0x00008e00ff1c9b82 */ /* 0x010f220000000a00 */
[----:B---3--:R-:W-:Y:S01]  /*0c60*/  @!P3 IMAD.WIDE.U32 R24, R19, 0x2, R24 ;  /* 0x000000021318b825 */ /* 0x008fe200078e0018 */
[----:B------:R3:W5:Y:S01]  /*0c70*/  @!P2 LDG.E.U16 R13, desc[UR4][R22.64] ;  /* 0x00000004160da981 */ /* 0x000762000c1e1500 */
[----:B--2---:R-:W-:-:S02]  /*0c80*/  PRMT R17, RZ, 0x7610, R17 ;  /* 0x00007610ff117816 */ /* 0x004fc40000000011 */
[----:B------:R-:W-:-:S04]  /*0c90*/  ISETP.GE.AND P2, PT, R15, R3, PT ;  /* 0x000000030f00720c */ /* 0x000fc80003f46270 */
[----:B------:R2:W5:Y:S01]  /*0ca0*/  @!P3 LDG.E.U16 R17, desc[UR4][R24.64] ;  /* 0x000000041811b981 */ /* 0x000562000c1e1500 */
[----:B---3--:R-:W3:Y:S01]  /*0cb0*/  @!P1 LDC.64 R22, c[0x0][0x230] ;  /* 0x00008c00ff169b82 */ /* 0x008ee20000000a00 */
[----:B------:R-:W-:Y:S01]  /*0cc0*/  PRMT R18, RZ, 0x7610, R18 ;  /* 0x00007610ff127816 */ /* 0x000fe20000000012 */
[----:B0-----:R-:W-:Y:S01]  /*0cd0*/  @!P3 IMAD.WIDE.U32 R26, R19, 0x2, R26 ;  /* 0x00000002131ab825 */ /* 0x001fe200078e001a */
[----:B------:R-:W-:-:S03]  /*0ce0*/  PRMT R16, RZ, 0x7610, R16 ;  /* 0x00007610ff107816 */ /* 0x000fc60000000010 */
[----:B-1----:R-:W-:Y:S01]  /*0cf0*/  @!P3 IMAD.WIDE.U32 R20, R19, 0x2, R20 ;  /* 0x000000021314b825 */ /* 0x002fe200078e0014 */
[----:B------:R0:W5:Y:S01]  /*0d00*/  @!P3 LDG.E.U16 R18, desc[UR4][R26.64] ;  /* 0x000000041a12b981 */ /* 0x000162000c1e1500 */
[----:B--2---:R-:W1:Y:S03]  /*0d10*/  @!P1 LDC.64 R24, c[0x0][0x240] ;  /* 0x00009000ff189b82 */ /* 0x004e660000000a00 */
[----:B------:R2:W5:Y:S01]  /*0d20*/  @!P3 LDG.E.U16 R16, desc[UR4][R20.64] ;  /* 0x000000041410b981 */ /* 0x000562000c1e1500 */
[----:B----4-:R-:W-:-:S04]  /*0d30*/  @!P1 IMAD.WIDE.U32 R28, R0, 0x2, R28 ;  /* 0x00000002001c9825 */ /* 0x010fc800078e001c */
[----:B0-----:R-:W0:Y:S01]  /*0d40*/  @!P2 LDC.64 R26, c[0x0][0x230] ;  /* 0x00008c00ff1aab82 */ /* 0x001e220000000a00 */
[----:B--2---:R-:W-:Y:S02]  /*0d50*/  PRMT R20, RZ, 0x7610, R20 ;  /* 0x00007610ff147816 */ /* 0x004fe40000000014 */
[----:B------:R-:W-:-:S04]  /*0d60*/  PRMT R21, RZ, 0x7610, R21 ;  /* 0x00007610ff157816 */ /* 0x000fc80000000015 */
[----:B------:R2:W5:Y:S01]  /*0d70*/  @!P1 LDG.E.U16 R20, desc[UR4][R28.64] ;  /* 0x000000041c149981 */ /* 0x000562000c1e1500 */
[----:B------:R-:W-:Y:S01]  /*0d80*/  PRMT R19, RZ, 0x7610, R19 ;  /* 0x00007610ff137816 */ /* 0x000fe20000000013 */
[C---:B-1----:R-:W-:Y:S01]  /*0d90*/  @!P1 IMAD.WIDE.U32 R24, R0.reuse, 0x2, R24 ;  /* 0x0000000200189825 */ /* 0x042fe200078e0018 */
[----:B--2---:R-:W1:Y:S03]  /*0da0*/  @!P2 LDC.64 R28, c[0x0][0x238] ;  /* 0x00008e00ff1cab82 */ /* 0x004e660000000a00 */
[----:B---3--:R-:W-:Y:S01]  /*0db0*/  @!P1 IMAD.WIDE.U32 R22, R0, 0x2, R22 ;  /* 0x0000000200169825 */ /* 0x008fe200078e0016 */
[----:B------:R2:W5:Y:S04]  /*0dc0*/  @!P1 LDG.E.U16 R21, desc[UR4][R24.64] ;  /* 0x0000000418159981 */ /* 0x000568000c1e1500 */
[----:B------:R3:W5:Y:S01]  /*0dd0*/  @!P1 LDG.E.U16 R19, desc[UR4][R22.64] ;  /* 0x0000000416139981 */ /* 0x000762000c1e1500 */
[----:B--2---:R-:W-:-:S02]  /*0de0*/  @!P2 IADD3 R25, R2, R15, RZ ;  /* 0x0000000f0219a210 */ /* 0x004fc40007ffe0ff */
[----:B------:R-:W-:Y:S02]  /*0df0*/  @!P2 IADD3 R15, R15, 0x80, RZ ;  /* 0x000000800f0fa810 */ /* 0x000fe40007ffe0ff */
[----:B---3--:R-:W-:Y:S01]  /*0e00*/  PRMT R22, RZ, 0x7610, R22 ;  /* 0x00007610ff167816 */ /* 0x008fe20000000016 */
[----:B0-----:R-:W-:Y:S01]  /*0e10*/  @!P2 IMAD.WIDE.U32 R26, R25, 0x2, R26 ;  /* 0x00000002191aa825 */ /* 0x001fe200078e001a */
[----:B------:R-:W-:-:S04]  /*0e20*/  ISETP.GE.AND P1, PT, R15, R3, PT ;  /* 0x000000030f00720c */ /* 0x000fc80003f26270 */
[----:B------:R0:W5:Y:S01]  /*0e30*/  @!P2 LDG.E.U16 R22, desc[UR4][R26.64] ;  /* 0x000000041a16a981 */ /* 0x000162000c1e1500 */
[----:B------:R-:W-:Y:S01]  /*0e40*/  PRMT R23, RZ, 0x7610, R23 ;  /* 0x00007610ff177816 */ /* 0x000fe20000000017 */
[----:B-1----:R-:W-:-:S05]  /*0e50*/  @!P2 IMAD.WIDE.U32 R28, R25, 0x2, R28 ;  /* 0x00000002191ca825 */ /* 0x002fca00078e001c */
[----:B------:R1:W5:Y:S01]  /*0e60*/  @!P2 LDG.E.U16 R23, desc[UR4][R28.64] ;  /* 0x000000041c17a981 */ /* 0x000362000c1e1500 */
[----:B0-----:R-:W0:Y:S08]  /*0e70*/  @!P2 LDC.64 R26, c[0x0][0x240] ;  /* 0x00009000ff1aab82 */ /* 0x001e300000000a00 */
[----:B-1----:R-:W1:Y:S01]  /*0e80*/  @!P1 LDC.64 R28, c[0x0][0x230] ;  /* 0x00008c00ff1c9b82 */ /* 0x002e620000000a00 */
[----:B------:R-:W-:Y:S01]  /*0e90*/  PRMT R24, RZ, 0x7610, R24 ;  /* 0x00007610ff187816 */ /* 0x000fe20000000018 */
[----:B0-----:R-:W-:-:S05]  /*0ea0*/  @!P2 IMAD.WIDE.U32 R26, R25, 0x2, R26 ;  /* 0x00000002191aa825 */ /* 0x001fca00078e001a */
[----:B------:R0:W5:Y:S01]  /*0eb0*/  @!P2 LDG.E.U16 R24, desc[UR4][R26.64] ;  /* 0x000000041a18a981 */ /* 0x000162000c1e1500 */
[----:B------:R-:W-:Y:S02]  /*0ec0*/  PRMT R25, RZ, 0x7610, R25 ;  /* 0x00007610ff197816 */ /* 0x000fe40000000019 */
[----:B0-----:R-:W-:-:S05]  /*0ed0*/  @!P1 IADD3 R27, R2, R15, RZ ;  /* 0x0000000f021b9210 */ /* 0x001fca0007ffe0ff */
[----:B-1----:R-:W-:-:S05]  /*0ee0*/  @!P1 IMAD.WIDE.U32 R28, R27, 0x2, R28 ;  /* 0x000000021b1c9825 */ /* 0x002fca00078e001c */
[----:B------:R0:W5:Y:S02]  /*0ef0*/  @!P1 LDG.E.U16 R25, desc[UR4][R28.64] ;  /* 0x000000041c199981 */ /* 0x000164000c1e1500 */
[----:B0-----:R-:W0:Y:S01]  /*0f00*/  @!P1 LDC.64 R28, c[0x0][0x238] ;  /* 0x00008e00ff1c9b82 */ /* 0x001e220000000a00 */
[----:B------:R-:W-:Y:S01]  /*0f10*/  PRMT R26, RZ, 0x7610, R26 ;  /* 0x00007610ff1a7816 */ /* 0x000fe2000000001a */
[----:B0-----:R-:W-:-:S05]  /*0f20*/  @!P1 IMAD.WIDE.U32 R28, R27, 0x2, R28 ;  /* 0x000000021b1c9825 */ /* 0x001fca00078e001c */
[----:B------:R0:W5:Y:S02]  /*0f30*/  @!P1 LDG.E.U16 R26, desc[UR4][R28.64] ;  /* 0x000000041c1a9981 */ /* 0x000164000c1e1500 */
[----:B0-----:R-:W0:Y:S01]  /*0f40*/  @!P1 LDC.64 R28, c[0x0][0x240] ;  /* 0x00009000ff1c9b82 */ /* 0x001e220000000a00 */
[----:B------:R-:W-:Y:S01]  /*0f50*/  @!P1 IADD3 R15, R15, 0x80, RZ ;  /* 0x000000800f0f9810 */ /* 0x000fe20007ffe0ff */
[----:B0-----:R-:W-:Y:S01]  /*0f60*/  @!P1 IMAD.WIDE.U32 R28, R27, 0x2, R28 ;  /* 0x000000021b1c9825 */ /* 0x001fe200078e001c */
[----:B------:R-:W-:-:S06]  /*0f70*/  PRMT R27, RZ, 0x7610, R27 ;  /* 0x00007610ff1b7816 */ /* 0x000fcc000000001b */
[----:B------:R0:W5:Y:S01]  /*0f80*/  @!P1 LDG.E.U16 R27, desc[UR4][R28.64] ;  /* 0x000000041c1b9981 */ /* 0x000162000c1e1500 */
[----:B------:R-:W-:-:S13]  /*0f90*/  ISETP.GE.AND P1, PT, R15, R3, PT ;  /* 0x000000030f00720c */ /* 0x000fda0003f26270 */
[----:B0-----:R-:W-:Y:S02]  /*0fa0*/  @!P1 IADD3 R29, R2, R15, RZ ;  /* 0x0000000f021d9210 */ /* 0x001fe40007ffe0ff */
[----:B------:R-:W0:Y:S01]  /*0fb0*/  @!P1 LDC.64 R14, c[0x0][0x230] ;  /* 0x00008c00ff0e9b82 */ /* 0x000e220000000a00 */
[----:B------:R-:W-:Y:S02]  /*0fc0*/  PRMT R28, RZ, 0x7610, R28 ;  /* 0x00007610ff1c7816 */ /* 0x000fe4000000001c */
[----:B0-----:R-:W-:-:S05]  /*0fd0*/  @!P1 IMAD.WIDE.U32 R14, R29, 0x2, R14 ;  /* 0x000000021d0e9825 */ /* 0x001fca00078e000e */
[----:B------:R0:W5:Y:S02]  /*0fe0*/  @!P1 LDG.E.U16 R28, desc[UR4][R14.64] ;  /* 0x000000040e1c9981 */ /* 0x000164000c1e1500 */
[----:B0-----:R-:W0:Y:S01]  /*0ff0*/  @!P1 LDC.64 R14, c[0x0][0x238] ;  /* 0x00008e00ff0e9b82 */ /* 0x001e220000000a00 */
[----:B------:R-:W-:Y:S01]  /*1000*/  PRMT R0, RZ, 0x7610, R0 ;  /* 0x00007610ff007816 */ /* 0x000fe20000000000 */
[----:B0-----:R-:W-:-:S05]  /*1010*/  @!P1 IMAD.WIDE.U32 R14, R29, 0x2, R14 ;  /* 0x000000021d0e9825 */ /* 0x001fca00078e000e */
[----:B------:R0:W5:Y:S02]  /*1020*/  @!P1 LDG.E.U16 R0, desc[UR4][R14.64] ;  /* 0x000000040e009981 */ /* 0x000164000c1e1500 */
[----:B0-----:R-:W0:Y:S02]  /*1030*/  @!P1 LDC.64 R14, c[0x0][0x240] ;  /* 0x00009000ff0e9b82 */ /* 0x001e240000000a00 */
[----:B0-----:R-:W-:Y:S01]  /*1040*/  @!P1 IMAD.WIDE.U32 R14, R29, 0x2, R14 ;  /* 0x000000021d0e9825 */ /* 0x001fe200078e000e */
[----:B------:R-:W-:-:S06]  /*1050*/  PRMT R29, RZ, 0x7610, R29 ;  /* 0x00007610ff1d7816 */ /* 0x000fcc000000001d */
[----:B------:R0:W5:Y:S01]  /*1060*/  @!P1 LDG.E.U16 R29, desc[UR4][R14.64] ;  /* 0x000000040e1d9981 */ /* 0x000162000c1e1500 */
[----:B------:R-:W-:Y:S04]  /*1070*/  BSSY B0, `(.L_x_1155) ;  /* 0x0000013000007945 */ /* 0x000fe80003800000 */
[----:B------:R-:W-:Y:S05]  /*1080*/  @P0 BRA `(.L_x_1156) ;  /* 0x0000000000440947 */ /* 0x000fea0003800000 */
[----:B0-----:R-:W0:Y:S01]  /*1090*/  LDC.U16 R14, c[0x0][0x218] ;  /* 0x00008600ff0e7b82 */ /* 0x001e220000000400 */
[----:B-----5:R-:W-:Y:S02]  /*10a0*/  HADD2.F32 R5, -RZ, R5.H0_H0 ;  /* 0x20000005ff057230 */ /* 0x020fe40000004100 */
[----:B------:R-:W-:Y:S02]  /*10b0*/  HADD2.F32 R6, -RZ, R6.H0_H0 ;  /* 0x20000006ff067230 */ /* 0x000fe40000004100 */
[----:B------:R-:W-:Y:S02]  /*10c0*/  HADD2.F32 R7, -RZ, R7.H0_H0 ;  /* 0x20000007ff077230 */ /* 0x000fe40000004100 */
[----:B0-----:R-:W-:-:S05]  /*10d0*/  HADD2.F32 R14, -RZ, R14.H0_H0 ;  /* 0x2000000eff0e7230 */ /* 0x001fca0000004100 */
[----:B------:R-:W-:Y:S02]  /*10e0*/  FMUL.FTZ R5, R5, R14 ;  /* 0x0000000e05057220 */ /* 0x000fe40000410000 */
[----:B------:R-:W0:Y:S02]  /*10f0*/  LDC.U16 R14, c[0x0][0x21a] ;  /* 0x00008680ff0e7b82 */ /* 0x000e240000000400 */
[----:B0-----:R-:W-:-:S05]  /*1100*/  HADD2.F32 R15, -RZ, R14.H0_H0 ;  /* 0x2000000eff0f7230 */ /* 0x001fca0000004100 */
        /* <DEDUP_REMOVED lines=9> */
.L_x_1156:
[----:B------:R-:W-:Y:S05]  /*11a0*/  BSYNC B0 ;  /* 0x0000000000007941 */ /* 0x000fea0003800000 */
.L_x_1155:
[----:B0-----:R-:W-:Y:S01]  /*11b0*/  IADD3 R14, R4, 0x80, RZ ;  /* 0x00000080040e7810 */ /* 0x001fe20007ffe0ff */
[----:B------:R-:W-:Y:S03]  /*11c0*/  BSSY B0, `(.L_x_1157) ;  /* 0x0000014000007945 */ /* 0x000fe60003800000 */
[----:B------:R-:W-:-:S13]  /*11d0*/  ISETP.GE.AND P1, PT, R14, R3, PT ;  /* 0x000000030e00720c */ /* 0x000fda0003f26270 */
[----:B------:R-:W-:Y:S05]  /*11e0*/  @P1 BRA `(.L_x_1158) ;  /* 0x0000000000441947 */ /* 0x000fea0003800000 */
[----:B-----5:R-:W0:Y:S01]  /*11f0*/  LDC.U16 R7, c[0x0][0x218] ;  /* 0x00008600ff077b82 */ /* 0x020e220000000400 */
[----:B------:R-:W-:Y:S02]  /*1200*/  HADD2.F32 R6, -RZ, R8.H0_H0 ;  /* 0x20000008ff067230 */ /* 0x000fe40000004100 */
        /* <DEDUP_REMOVED lines=15> */
.L_x_1158:
[----:B------:R-:W-:Y:S05]  /*1300*/  BSYNC B0 ;  /* 0x0000000000007941 */ /* 0x000fea0003800000 */
.L_x_1157:
[----:B-----5:R-:W-:Y:S01]  /*1310*/  IADD3 R6, R4, 0x100, RZ ;  /* 0x0000010004067810 */ /* 0x020fe20007ffe0ff */
[----:B------:R-:W-:Y:S03]  /*1320*/  BSSY B0, `(.L_x_1159) ;  /* 0x0000014000007945 */ /* 0x000fe60003800000 */
[----:B------:R-:W-:-:S13]  /*1330*/  ISETP.GE.AND P1, PT, R6, R3, PT ;  /* 0x000000030600720c */ /* 0x000fda0003f26270 */
[----:B------:R-:W-:Y:S05]  /*1340*/  @P1 BRA `(.L_x_1160) ;  /* 0x0000000000441947 */ /* 0x000fea0003800000 */
[----:B------:R-:W0:Y:S01]  /*1350*/  LDC.U16 R7, c[0x0][0x218] ;  /* 0x00008600ff077b82 */ /* 0x000e220000000400 */
[----:B------:R-:W-:Y:S02]  /*1360*/  HADD2.F32 R11, -RZ, R11.H0_H0 ;  /* 0x2000000bff0b7230 */ /* 0x000fe40000004100 */
        /* <DEDUP_REMOVED lines=15> */
.L_x_1160:
[----:B------:R-:W-:Y:S05]  /*1460*/  BSYNC B0 ;  /* 0x0000000000007941 */ /* 0x000fea0003800000 */
.L_x_1159:
[----:B------:R-:W-:Y:S01]  /*1470*/  IADD3 R6, R4, 0x180, RZ ;  /* 0x0000018004067810 */ /* 0x000fe20007ffe0ff */
[----:B------:R-:W-:Y:S03]  /*1480*/  BSSY B0, `(.L_x_1161) ;  /* 0x0000014000007945 */ /* 0x000fe60003800000 */
[----:B------:R-:W-:-:S13]  /*1490*/  ISETP.GE.AND P1, PT, R6, R3, PT ;  /* 0x000000030600720c */ /* 0x000fda0003f26270 */
[----:B------:R-:W-:Y:S05]  /*14a0*/  @P1 BRA `(.L_x_1162) ;  /* 0x0000000000441947 */ /* 0x000fea0003800000 */
[----:B------:R-:W0:Y:S01]  /*14b0*/  LDC.U16 R6, c[0x0][0x218] ;  /* 0x00008600ff067b82 */ /* 0x000e220000000400 */
        /* <DEDUP_REMOVED lines=16> */
.L_x_1162:
[----:B------:R-:W-:Y:S05]  /*15c0*/  BSYNC B0 ;  /* 0x0000000000007941 */ /* 0x000fea0003800000 */
.L_x_1161:
[----:B------:R-:W0:Y:S01]  /*15d0*/  @!P0 LDC.64 R6, c[0x0][0x228] ;  /* 0x00008a00ff068b82 */ /* 0x000e220000000a00 */
[C---:B------:R-:W-:Y:S01]  /*15e0*/  IADD3 R12, R4.reuse, 0x200, RZ ;  /* 0x00000200040c7810 */ /* 0x040fe20007ffe0ff */
[----:B------:R-:W-:Y:S01]  /*15f0*/  BSSY B0, `(.L_x_1163) ;  /* 0x000001c000007945 */ /* 0x000fe20003800000 */
[----:B------:R-:W-:Y:S02]  /*1600*/  IADD3 R16, R4, 0x280, RZ ;  /* 0x0000028004107810 */ /* 0x000fe40007ffe0ff */
[-C--:B------:R-:W-:Y:S02]  /*1610*/  ISETP.GE.AND P1, PT, R12, R3.reuse, PT ;  /* 0x000000030c00720c */ /* 0x080fe40003f26270 */
[----:B------:R-:W-:Y:S02]  /*1620*/  ISETP.GE.AND P2, PT, R16, R3, PT ;  /* 0x000000031000720c */ /* 0x000fe40003f46270 */
[----:B------:R-:W-:Y:S02]  /*1630*/  @!P0 IADD3 R11, R2, R4, RZ ;  /* 0x00000004020b8210 */ /* 0x000fe40007ffe0ff */
[----:B------:R-:W-:-:S02]  /*1640*/  IADD3 R12, R4, 0x300, RZ ;  /* 0x00000300040c7810 */ /* 0x000fc40007ffe0ff */
[----:B------:R-:W-:Y:S02]  /*1650*/  IADD3 R16, R4, 0x380, RZ ;  /* 0x0000038004107810 */ /* 0x000fe40007ffe0ff */
[-C--:B------:R-:W-:Y:S02]  /*1660*/  ISETP.GE.AND P3, PT, R12, R3.reuse, PT ;  /* 0x000000030c00720c */ /* 0x080fe40003f66270 */
[----:B------:R-:W-:Y:S01]  /*1670*/  ISETP.GE.AND P4, PT, R16, R3, PT ;  /* 0x000000031000720c */ /* 0x000fe20003f86270 */
[----:B0-----:R-:W-:Y:S01]  /*1680*/  @!P0 IMAD.WIDE.U32 R6, R11, 0x2, R6 ;  /* 0x000000020b068825 */ /* 0x001fe200078e0006 */
[----:B------:R-:W-:Y:S11]  /*1690*/  @P1 BRA `(.L_x_1164) ;  /* 0x0000000000441947 */ /* 0x000ff60003800000 */
        /* <DEDUP_REMOVED lines=17> */
.L_x_1164:
[----:B------:R-:W-:Y:S05]  /*17b0*/  BSYNC B0 ;  /* 0x0000000000007941 */ /* 0x000fea0003800000 */
.L_x_1163:
[----:B------:R-:W-:Y:S04]  /*17c0*/  BSSY B0, `(.L_x_1165) ;  /* 0x0000013000007945 */ /* 0x000fe80003800000 */
        /* <DEDUP_REMOVED lines=18> */
.L_x_1166:
[----:B------:R-:W-:Y:S05]  /*18f0*/  BSYNC B0 ;  /* 0x0000000000007941 */ /* 0x000fea0003800000 */
.L_x_1165:
        /* <DEDUP_REMOVED lines=19> */
.L_x_1168:
[----:B------:R-:W-:Y:S05]  /*1a30*/  BSYNC B0 ;  /* 0x0000000000007941 */ /* 0x000fea0003800000 */
.L_x_1167:
[----:B------:R-:W-:Y:S04]  /*1a40*/  BSSY B0, `(.L_x_1169) ;  /* 0x0000013000007945 */ /* 0x000fe80003800000 */
        /* <DEDUP_REMOVED lines=18> */
.L_x_1170:
[----:B------:R-:W-:Y:S05]  /*1b70*/  BSYNC B0 ;  /* 0x0000000000007941 */ /* 0x000fea0003800000 */
.L_x_1169:
[----:B------:R-:W-:Y:S01]  /*1b80*/  @!P0 MOV R4, R14 ;  /* 0x0000000e00048202 */ /* 0x000fe20000000f00 */
[----:B------:R0:W-:Y:S01]  /*1b90*/  @!P0 STG.E.U16 desc[UR4][R6.64], R5 ;  /* 0x0000000506008986 */ /* 0x0001e2000c101504 */
[----:B------:R-:W-:Y:S04]  /*1ba0*/  BSSY B0, `(.L_x_1171) ;  /* 0x000002d000007945 */ /* 0x000fe80003800000 */
[----:B------:R-:W-:Y:S01]  /*1bb0*/  BSSY B1, `(.L_x_1172) ;  /* 0x0000025000017945 */ /* 0x000fe20003800000 */
[----:B------:R-:W-:-:S13]  /*1bc0*/  ISETP.GE.AND P0, PT, R4, R3, PT ;  /* 0x000000030400720c */ /* 0x000fda0003f06270 */
[----:B0-----:R-:W-:Y:S05]  /*1bd0*/  @P0 BRA `(.L_x_1173) ;  /* 0x0000000000300947 */ /* 0x001fea0003800000 */
[----:B------:R-:W0:Y:S01]  /*1be0*/  LDC.64 R6, c[0x0][0x228] ;  /* 0x00008a00ff067b82 */ /* 0x000e220000000a00 */
[----:B------:R-:W-:Y:S02]  /*1bf0*/  IADD3 R5, R2, R4, RZ ;  /* 0x0000000402057210 */ /* 0x000fe40007ffe0ff */
[----:B------:R-:W-:-:S04]  /*1c00*/  IADD3 R4, R4, 0x80, RZ ;  /* 0x0000008004047810 */ /* 0x000fc80007ffe0ff */
[----:B------:R-:W-:Y:S01]  /*1c10*/  ISETP.GE.AND P0, PT, R4, R3, PT ;  /* 0x000000030400720c */ /* 0x000fe20003f06270 */
[----:B0-----:R-:W-:-:S05]  /*1c20*/  IMAD.WIDE.U32 R6, R5, 0x2, R6 ;  /* 0x0000000205067825 */ /* 0x001fca00078e0006 */
[----:B------:R0:W-:Y:S07]  /*1c30*/  STG.E.U16 desc[UR4][R6.64], R8 ;  /* 0x0000000806007986 */ /* 0x0001ee000c101504 */
[----:B------:R-:W-:Y:S05]  /*1c40*/  @P0 BRA `(.L_x_1174) ;  /* 0x0000000000300947 */ /* 0x000fea0003800000 */
[----:B0-----:R-:W0:Y:S01]  /*1c50*/  LDC.64 R6, c[0x0][0x228] ;  /* 0x00008a00ff067b82 */ /* 0x001e220000000a00 */
[----:B------:R-:W-:Y:S02]  /*1c60*/  IADD3 R5, R2, R4, RZ ;  /* 0x0000000402057210 */ /* 0x000fe40007ffe0ff */
[----:B------:R-:W-:-:S03]  /*1c70*/  IADD3 R4, R4, 0x80, RZ ;  /* 0x0000008004047810 */ /* 0x000fc60007ffe0ff */
[----:B0-----:R-:W-:-:S05]  /*1c80*/  IMAD.WIDE.U32 R6, R5, 0x2, R6 ;  /* 0x0000000205067825 */ /* 0x001fca00078e0006 */
[----:B------:R0:W-:Y:S02]  /*1c90*/  STG.E.U16 desc[UR4][R6.64], R9 ;  /* 0x0000000906007986 */ /* 0x0001e4000c101504 */
.L_x_1173:
[----:B------:R-:W-:-:S13]  /*1ca0*/  ISETP.GE.AND P0, PT, R4, R3, PT ;  /* 0x000000030400720c */ /* 0x000fda0003f06270 */
[----:B------:R-:W-:Y:S05]  /*1cb0*/  @P0 BRA `(.L_x_1175) ;  /* 0x0000000000300947 */ /* 0x000fea0003800000 */
[----:B0-----:R-:W0:Y:S01]  /*1cc0*/  LDC.64 R6, c[0x0][0x228] ;  /* 0x00008a00ff067b82 */ /* 0x001e220000000a00 */
[----:B------:R-:W-:Y:S02]  /*1cd0*/  IADD3 R5, R2, R4, RZ ;  /* 0x0000000402057210 */ /* 0x000fe40007ffe0ff */
[----:B------:R-:W-:-:S03]  /*1ce0*/  IADD3 R4, R4, 0x80, RZ ;  /* 0x0000008004047810 */ /* 0x000fc60007ffe0ff */
[----:B0-----:R-:W-:-:S05]  /*1cf0*/  IMAD.WIDE.U32 R6, R5, 0x2, R6 ;  /* 0x0000000205067825 */ /* 0x001fca00078e0006 */
[----:B------:R1:W-:Y:S02]  /*1d00*/  STG.E.U16 desc[UR4][R6.64], R10 ;  /* 0x0000000a06007986 */ /* 0x0003e4000c101504 */
.L_x_1174:
[----:B------:R-:W-:-:S13]  /*1d10*/  ISETP.GE.AND P0, PT, R4, R3, PT ;  /* 0x000000030400720c */ /* 0x000fda0003f06270 */
[----:B------:R-:W-:Y:S05]  /*1d20*/  @P0 BRA `(.L_x_1176) ;  /* 0x0000000000340947 */ /* 0x000fea0003800000 */
[----:B01----:R-:W0:Y:S01]  /*1d30*/  LDC.64 R6, c[0x0][0x228] ;  /* 0x00008a00ff067b82 */ /* 0x003e220000000a00 */
[----:B------:R-:W-:Y:S02]  /*1d40*/  IADD3 R5, R2, R4, RZ ;  /* 0x0000000402057210 */ /* 0x000fe40007ffe0ff */
[----:B------:R-:W-:-:S03]  /*1d50*/  IADD3 R4, R4, 0x80, RZ ;  /* 0x0000008004047810 */ /* 0x000fc60007ffe0ff */
[----:B0-----:R-:W-:-:S05]  /*1d60*/  IMAD.WIDE.U32 R6, R5, 0x2, R6 ;  /* 0x0000000205067825 */ /* 0x001fca00078e0006 */
[----:B------:R1:W-:Y:S02]  /*1d70*/  STG.E.U16 desc[UR4][R6.64], R11 ;  /* 0x0000000b06007986 */ /* 0x0003e4000c101504 */
.L_x_1175:
[----:B------:R-:W-:-:S13]  /*1d80*/  ISETP.GE.AND P0, PT, R4, R3, PT ;  /* 0x000000030400720c */ /* 0x000fda0003f06270 */
[----:B------:R-:W-:Y:S05]  /*1d90*/  @P0 BREAK B1 ;  /* 0x0000000000010942 */ /* 0x000fea0003800000 */
[----:B------:R-:W-:Y:S05]  /*1da0*/  @P0 BRA `(.L_x_1177) ;  /* 0x0000000000300947 */ /* 0x000fea0003800000 */
[----:B01----:R-:W0:Y:S01]  /*1db0*/  LDC.64 R6, c[0x0][0x228] ;  /* 0x00008a00ff067b82 */ /* 0x003e220000000a00 */
[----:B------:R-:W-:Y:S02]  /*1dc0*/  IADD3 R5, R2, R4, RZ ;  /* 0x0000000402057210 */ /* 0x000fe40007ffe0ff */
[----:B------:R-:W-:-:S03]  /*1dd0*/  IADD3 R4, R4, 0x80, RZ ;  /* 0x0000008004047810 */ /* 0x000fc60007ffe0ff */
[----:B0-----:R-:W-:-:S05]  /*1de0*/  IMAD.WIDE.U32 R6, R5, 0x2, R6 ;  /* 0x0000000205067825 */ /* 0x001fca00078e0006 */
[----:B------:R2:W-:Y:S02]  /*1df0*/  STG.E.U16 desc[UR4][R6.64], R12 ;  /* 0x0000000c06007986 */ /* 0x0005e4000c101504 */
.L_x_1176:
[----:B------:R-:W-:Y:S05]  /*1e00*/  BSYNC B1 ;  /* 0x0000000000017941 */ /* 0x000fea0003800000 */
.L_x_1172:
[----:B------:R-:W-:-:S13]  /*1e10*/  ISETP.GE.AND P0, PT, R4, R3, PT ;  /* 0x000000030400720c */ /* 0x000fda0003f06270 */
[----:B012---:R-:W0:Y:S01]  /*1e20*/  @!P0 LDC.64 R6, c[0x0][0x228] ;  /* 0x00008a00ff068b82 */ /* 0x007e220000000a00 */
[----:B------:R-:W-:Y:S02]  /*1e30*/  @!P0 IADD3 R5, R2, R4, RZ ;  /* 0x0000000402058210 */ /* 0x000fe40007ffe0ff */
[----:B------:R-:W-:-:S03]  /*1e40*/  @!P0 IADD3 R4, R4, 0x80, RZ ;  /* 0x0000008004048810 */ /* 0x000fc60007ffe0ff */
[----:B0-----:R-:W-:-:S05]  /*1e50*/  @!P0 IMAD.WIDE.U32 R6, R5, 0x2, R6 ;  /* 0x0000000205068825 */ /* 0x001fca00078e0006 */
[----:B------:R2:W-:Y:S02]  /*1e60*/  @!P0 STG.E.U16 desc[UR4][R6.64], R13 ;  /* 0x0000000d06008986 */ /* 0x0005e4000c101504 */
.L_x_1177:
[----:B------:R-:W-:Y:S05]  /*1e70*/  BSYNC B0 ;  /* 0x0000000000007941 */ /* 0x000fea0003800000 */
.L_x_1171:
[----:B------:R-:W-:Y:S05]  /*1e80*/  WARPSYNC.ALL ;  /* 0x0000000000007948 */ /* 0x000fea0003800000 */
[----:B------:R-:W-:-:S13]  /*1e90*/  ISETP.GE.AND P0, PT, R4, R3, PT ;  /* 0x000000030400720c */ /* 0x000fda0003f06270 */
[----:B------:R-:W-:Y:S05]  /*1ea0*/  @P0 EXIT ;  /* 0x000000000000094d */ /* 0x000fea0003800000 */
[----:B012---:R-:W0:Y:S01]  /*1eb0*/  LDC.64 R6, c[0x0][0x228] ;  /* 0x00008a00ff067b82 */ /* 0x007e220000000a00 */
[----:B------:R-:W-:-:S05]  /*1ec0*/  IADD3 R3, R2, R4, RZ ;  /* 0x0000000402037210 */ /* 0x000fca0007ffe0ff */
[----:B0-----:R-:W-:-:S05]  /*1ed0*/  IMAD.WIDE.U32 R2, R3, 0x2, R6 ;  /* 0x0000000203027825 */ /* 0x001fca00078e0006 */
[----:B------:R-:W-:Y:S01]  /*1ee0*/  STG.E.U16 desc[UR4][R2.64], R0 ;  /* 0x0000000002007986 */ /* 0x000fe2000c101504 */
[----:B------:R-:W-:Y:S05]  /*1ef0*/  EXIT ;  /* 0x000000000000794d */ /* 0x000fea0003800000 */
.L_x_1178:
        /* <DEDUP_REMOVED lines=16> */
.L_x_24088:


//--------------------- .text._ZN2at6native29vectorized_elementwise_kernelILi4EZZZNS0_54_GLOBAL__N__d8c5977b_16_LinearAlgebra_cu_7dd49032_297216addr_kernel_cudaERNS_14TensorIteratorERKN3c106ScalarES8_ENKUlvE_clEvENKUlvE9_clEvEUlNS5_4HalfESB_SB_E0_St5arrayIPcLm4EEEEviT0_T1_ --------------------------
	.section	.text._ZN2at6native29vectorized_elementwise_kernelILi4EZZZNS0_54_GLOBAL__N__d8c5977b_16_LinearAlgebra_cu_7dd49032_297216addr_kernel_cudaERNS_14TensorIteratorERKN3c106ScalarES8_ENKUlvE_clEvENKUlvE9_clEvEUlNS5_4HalfESB_SB_E0_St5arrayIPcLm4EEEEviT0_T1_,"ax",@progbits
	.align	128
        .global         _ZN2at6native29vectorized_elementwise_kernelILi4EZZZNS0_54_GLOBAL__N__d8c5977b_16_LinearAlgebra_cu_7dd49032_297216addr_kernel_cudaERNS_14TensorIteratorERKN3c106ScalarES8_ENKUlvE_clEvENKUlvE9_clEvEUlNS5_4HalfESB_SB_E0_St5arrayIPcLm4EEEEviT0_T1_
        .type           _ZN2at6native29vectorized_elementwise_kernelILi4EZZZNS0_54_GLOBAL__N__d8c5977b_16_LinearAlgebra_cu_7dd49032_297216addr_kernel_cudaERNS_14TensorIteratorERKN3c106ScalarES8_ENKUlvE_clEvENKUlvE9_clEvEUlNS5_4HalfESB_SB_E0_St5arrayIPcLm4EEEEviT0_T1_,@function
        .size           _ZN2at6native29vectorized_elementwise_kernelILi4EZZZNS0_54_GLOBAL__N__d8c5977b_16_LinearAlgebra_cu_7dd49032_297216addr_kernel_cudaERNS_14TensorIteratorERKN3c106ScalarES8_ENKUlvE_clEvENKUlvE9_clEvEUlNS5_4HalfESB_SB_E0_St5arrayIPcLm4EEEEviT0_T1_,(.L_x_24089 - _ZN2at6native29vectorized_elementwise_kernelILi4EZZZNS0_54_GLOBAL__N__d8c5977b_16_LinearAlgebra_cu_7dd49032_297216addr_kernel_cudaERNS_14TensorIteratorERKN3c106ScalarES8_ENKUlvE_clEvENKUlvE9_clEvEUlNS5_4HalfESB_SB_E0_St5arrayIPcLm4EEEEviT0_T1_)
        .other          _ZN2at6native29vectorized_elementwise_kernelILi4EZZZNS0_54_GLOBAL__N__d8c5977b_16_LinearAlgebra_cu_7dd49032_297216addr_kernel_cudaERNS_14TensorIteratorERKN3c106ScalarES8_ENKUlvE_clEvENKUlvE9_clEvEUlNS5_4HalfESB_SB_E0_St5arrayIPcLm4EEEEviT0_T1_,@"STO_CUDA_ENTRY STV_DEFAULT"
_ZN2at6native29vectorized_elementwise_kernelILi4EZZZNS0_54_GLOBAL__N__d8c5977b_16_LinearAlgebra_cu_7dd49032_297216addr_kernel_cudaERNS_14TensorIteratorERKN3c106ScalarES8_ENKUlvE_clEvENKUlvE9_clEvEUlNS5_4HalfESB_SB_E0_St5arrayIPcLm4EEEEviT0_T1_:
.text._ZN2at6native29vectorized_elementwise_kernelILi4EZZZNS0_54_GLOBAL__N__d8c5977b_16_LinearAlgebra_cu_7dd49032_297216addr_kernel_cudaERNS_14TensorIteratorERKN3c106ScalarES8_ENKUlvE_clEvENKUlvE9_clEvEUlNS5_4HalfESB_SB_E0_St5arrayIPcLm4EEEEviT0_T1_:
        /* <DEDUP_REMOVED lines=15> */
[----:B--2---:R-:W-:Y:S01]  /*00f0*/  IMAD.WIDE R4, R2, 0x2, R6 ;  /* 0x0000000202047825 */ /* 0x004fe200078e0206 */
[----:B------:R-:W2:Y:S04]  /*0100*/  LDG.E.64 R8, desc[UR4][R18.64] ;  /* 0x0000000412087981 */ /* 0x000ea8000c1e1b00 */
[----:B------:R0:W4:Y:S01]  /*0110*/  LDG.E.64 R10, desc[UR4][R18.64+0x400] ;  /* 0x00040004120a7981 */ /* 0x000122000c1e1b00 */
[----:B------:R-:W-:-:S05]  /*0120*/  IMAD.WIDE.U32 R20, R3, 0x8, R4 ;  /* 0x0000000803147825 */ /* 0x000fca00078e0004 */
[----:B------:R-:W5:Y:S01]  /*0130*/  LDG.E.64 R14, desc[UR4][R20.64] ;  /* 0x00000004140e7981 */ /* 0x000f62000c1e1b00 */
[----:B---3--:R-:W-:-:S03]  /*0140*/  IMAD.WIDE R4, R2, 0x2, R12 ;  /* 0x0000000202047825 */ /* 0x008fc600078e020c */
[----:B------:R3:W5:Y:S01]  /*0150*/  LDG.E.64 R12, desc[UR4][R20.64+0x400] ;  /* 0x00040004140c7981 */ /* 0x000762000c1e1b00 */
[----:B------:R-:W-:-:S05]  /*0160*/  IMAD.WIDE.U32 R22, R3, 0x8, R4 ;  /* 0x0000000803167825 */ /* 0x000fca00078e0004 */
[----:B------:R-:W5:Y:S04]  /*0170*/  LDG.E.64 R6, desc[UR4][R22.64] ;  /* 0x0000000416067981 */ /* 0x000f68000c1e1b00 */
[----:B------:R3:W5:Y:S01]  /*0180*/  LDG.E.64 R4, desc[UR4][R22.64+0x400] ;  /* 0x0004000416047981 */ /* 0x000762000c1e1b00 */
[----:B------:R-:W0:Y:S02]  /*0190*/  LDC.U16 R17, c[0x0][0x21a] ;  /* 0x00008680ff117b82 */ /* 0x000e240000000400 */
[----:B0-----:R-:W-:Y:S02]  /*01a0*/  HADD2.F32 R17, -RZ, R17.H0_H0 ;  /* 0x20000011ff117230 */ /* 0x001fe40000004100 */
[----:B--2---:R-:W-:Y:S02]  /*01b0*/  HADD2.F32 R0, -RZ, R8.H0_H0 ;  /* 0x20000008ff007230 */ /* 0x004fe40000004100 */
[----:B------:R-:W-:-:S02]  /*01c0*/  HADD2.F32 R16, -RZ, R9.H0_H0 ;  /* 0x20000009ff107230 */ /* 0x000fc40000004100 */
[----:B------:R-:W-:Y:S02]  /*01d0*/  HADD2.F32 R18, -RZ, R9.H1_H1 ;  /* 0x30000009ff127230 */ /* 0x000fe40000004100 */
[----:B------:R-:W-:Y:S02]  /*01e0*/  HADD2.F32 R8, -RZ, R8.H1_H1 ;  /* 0x30000008ff087230 */ /* 0x000fe40000004100 */
[----:B-1----:R-:W-:Y:S02]  /*01f0*/  HADD2.F32 R9, -RZ, R24.H0_H0 ;  /* 0x20000018ff097230 */ /* 0x002fe40000004100 */
[--C-:B----4-:R-:W-:Y:S02]  /*0200*/  HADD2.F32 R26, -RZ, R11.reuse.H0_H0 ;  /* 0x2000000bff1a7230 */ /* 0x110fe40000004100 */
[----:B------:R-:W-:Y:S02]  /*0210*/  HADD2.F32 R24, -RZ, R10.H1_H1 ;  /* 0x3000000aff187230 */ /* 0x000fe40000004100 */
[----:B---3--:R-:W-:Y:S01]  /*0220*/  FMUL.FTZ R21, R9, R8 ;  /* 0x0000000809157220 */ /* 0x008fe20000410000 */
[----:B------:R-:W-:-:S02]  /*0230*/  HADD2.F32 R22, -RZ, R11.H1_H1 ;  /* 0x3000000bff167230 */ /* 0x000fc40000004100 */
[C---:B------:R-:W-:Y:S01]  /*0240*/  FMUL.FTZ R8, R9.reuse, R26 ;  /* 0x0000001a09087220 */ /* 0x040fe20000410000 */
[--C-:B-----5:R-:W-:Y:S02]  /*0250*/  HADD2.F32 R26, -RZ, R14.reuse.H1_H1 ;  /* 0x3000000eff1a7230 */ /* 0x120fe40000004100 */
[C---:B------:R-:W-:Y:S01]  /*0260*/  FMUL.FTZ R19, R9.reuse, R0 ;  /* 0x0000000009137220 */ /* 0x040fe20000410000 */
[C---:B------:R-:W-:Y:S01]  /*0270*/  FMUL.FTZ R11, R9.reuse, R16 ;  /* 0x00000010090b7220 */ /* 0x040fe20000410000 */
[C---:B------:R-:W-:Y:S01]  /*0280*/  FMUL.FTZ R16, R9.reuse, R18 ;  /* 0x0000001209107220 */ /* 0x040fe20000410000 */
[----:B------:R-:W-:Y:S01]  /*0290*/  FMUL.FTZ R0, R9, R24 ;  /* 0x0000001809007220 */ /* 0x000fe20000410000 */
[----:B------:R-:W-:Y:S01]  /*02a0*/  FMUL.FTZ R26, R17, R26 ;  /* 0x0000001a111a7220 */ /* 0x000fe20000410000 */
[----:B------:R-:W-:Y:S02]  /*02b0*/  HADD2.F32 R18, -RZ, R14.H0_H0 ;  /* 0x2000000eff127230 */ /* 0x000fe40000004100 */
[----:B------:R-:W-:-:S02]  /*02c0*/  HADD2.F32 R28, -RZ, R15.H0_H0 ;  /* 0x2000000fff1c7230 */ /* 0x000fc40000004100 */
[----:B------:R-:W-:Y:S01]  /*02d0*/  HADD2.F32 R24, -RZ, R15.H1_H1 ;  /* 0x3000000fff187230 */ /* 0x000fe20000004100 */
[----:B------:R-:W-:Y:S01]  /*02e0*/  F2FP.F16.F32.PACK_AB R15, R26, R21 ;  /* 0x000000151a0f723e */ /* 0x000fe200000000ff */
[----:B------:R-:W-:Y:S02]  /*02f0*/  HADD2.F32 R20, -RZ, R10.H0_H0 ;  /* 0x2000000aff147230 */ /* 0x000fe40000004100 */
[C---:B------:R-:W-:Y:S01]  /*0300*/  FMUL.FTZ R14, R17.reuse, R18 ;  /* 0x00000012110e7220 */ /* 0x040fe20000410000 */
[C---:B------:R-:W-:Y:S01]  /*0310*/  FMUL.FTZ R28, R17.reuse, R28 ;  /* 0x0000001c111c7220 */ /* 0x040fe20000410000 */
[--C-:B------:R-:W-:Y:S02]  /*0320*/  HADD2.F32 R26, -RZ, R6.reuse.H0_H0 ;  /* 0x20000006ff1a7230 */ /* 0x100fe40000004100 */
[----:B------:R-:W-:Y:S01]  /*0330*/  FMUL.FTZ R23, R17, R24 ;  /* 0x0000001811177220 */ /* 0x000fe20000410000 */
[----:B------:R-:W-:Y:S02]  /*0340*/  HADD2.F32 R6, -RZ, R6.H1_H1 ;  /* 0x30000006ff067230 */ /* 0x000fe40000004100 */
[C---:B------:R-:W-:Y:S01]  /*0350*/  FMUL.FTZ R10, R9.reuse, R20 ;  /* 0x00000014090a7220 */ /* 0x040fe20000410000 */
[----:B------:R-:W-:Y:S01]  /*0360*/  HADD2.F32 R29, -RZ, R15.H1_H1 ;  /* 0x3000000fff1d7230 */ /* 0x000fe20000004100 */
[----:B------:R-:W-:Y:S01]  /*0370*/  F2FP.F16.F32.PACK_AB R14, R14, R19 ;  /* 0x000000130e0e723e */ /* 0x000fe200000000ff */
[--C-:B------:R-:W-:Y:S01]  /*0380*/  HADD2.F32 R20, -RZ, R12.reuse.H0_H0 ;  /* 0x2000000cff147230 */ /* 0x100fe20000004100 */
[----:B------:R-:W-:Y:S01]  /*0390*/  F2FP.F16.F32.PACK_AB R11, R28, R11 ;  /* 0x0000000b1c0b723e */ /* 0x000fe200000000ff */
[----:B------:R-:W-:Y:S01]  /*03a0*/  FMUL.FTZ R9, R9, R22 ;  /* 0x0000001609097220 */ /* 0x000fe20000410000 */
[----:B------:R-:W-:Y:S01]  /*03b0*/  FMUL.FTZ R6, R29, R6 ;  /* 0x000000061d067220 */ /* 0x000fe20000410000 */
[----:B------:R-:W-:Y:S01]  /*03c0*/  HADD2.F32 R22, -RZ, R12.H1_H1 ;  /* 0x3000000cff167230 */ /* 0x000fe20000004100 */
[----:B------:R-:W-:Y:S01]  /*03d0*/  F2FP.F16.F32.PACK_AB R16, R23, R16 ;  /* 0x000000101710723e */ /* 0x000fe200000000ff */
[----:B------:R-:W-:-:S02]  /*03e0*/  HADD2.F32 R18, -RZ, R13.H0_H0 ;  /* 0x2000000dff127230 */ /* 0x000fc40000004100 */
[----:B------:R-:W-:Y:S02]  /*03f0*/  HADD2.F32 R12, -RZ, R13.H1_H1 ;  /* 0x3000000dff0c7230 */ /* 0x000fe40000004100 */
[C---:B------:R-:W-:Y:S01]  /*0400*/  FMUL.FTZ R13, R17.reuse, R20 ;  /* 0x00000014110d7220 */ /* 0x040fe20000410000 */
[----:B------:R-:W-:Y:S01]  /*0410*/  HADD2.F32 R25, -RZ, R7.H0_H0 ;  /* 0x20000007ff197230 */ /* 0x000fe20000004100 */
[----:B------:R-:W-:Y:S01]  /*0420*/  F2FP.F16.F32.PACK_AB R6, RZ, R6 ;  /* 0x00000006ff06723e */ /* 0x000fe200000000ff */
[----:B------:R-:W-:Y:S02]  /*0430*/  HADD2.F32 R27, -RZ, R14.H1_H1 ;  /* 0x3000000eff1b7230 */ /* 0x000fe40000004100 */
[C---:B------:R-:W-:Y:S01]  /*0440*/  FMUL.FTZ R19, R17.reuse, R22 ;  /* 0x0000001611137220 */ /* 0x040fe20000410000 */
[----:B------:R-:W-:Y:S02]  /*0450*/  HADD2.F32 R20, -RZ, R11.H1_H1 ;  /* 0x3000000bff147230 */ /* 0x000fe40000004100 */
[----:B------:R-:W-:Y:S01]  /*0460*/  FMUL.FTZ R21, R17, R18 ;  /* 0x0000001211157220 */ /* 0x000fe20000410000 */
[----:B------:R-:W-:-:S02]  /*0470*/  HADD2.F32 R23, -RZ, R7.H1_H1 ;  /* 0x30000007ff177230 */ /* 0x000fc40000004100 */
[----:B------:R-:W-:Y:S01]  /*0480*/  FMUL.FTZ R26, R27, R26 ;  /* 0x0000001a1b1a7220 */ /* 0x000fe20000410000 */
[----:B------:R-:W-:Y:S01]  /*0490*/  FMUL.FTZ R12, R17, R12 ;  /* 0x0000000c110c7220 */ /* 0x000fe20000410000 */
[----:B------:R-:W-:Y:S01]  /*04a0*/  FMUL.FTZ R25, R20, R25 ;  /* 0x0000001914197220 */ /* 0x000fe20000410000 */
[----:B------:R-:W-:Y:S01]  /*04b0*/  HADD2.F32 R20, -RZ, R6.H0_H0 ;  /* 0x20000006ff147230 */ /* 0x000fe20000004100 */
[----:B------:R-:W-:Y:S01]  /*04c0*/  F2FP.F16.F32.PACK_AB R10, R13, R10 ;  /* 0x0000000a0d0a723e */ /* 0x000fe200000000ff */
[----:B------:R-:W0:Y:S01]  /*04d0*/  LDC.64 R6, c[0x0][0x228] ;  /* 0x00008a00ff067b82 */ /* 0x000e220000000a00 */
[----:B------:R-:W-:Y:S01]  /*04e0*/  F2FP.F16.F32.PACK_AB R26, RZ, R26 ;  /* 0x0000001aff1a723e */ /* 0x000fe200000000ff */
[----:B------:R-:W-:Y:S01]  /*04f0*/  HADD2.F32 R17, -RZ, R15.H0_H0 ;  /* 0x2000000fff117230 */ /* 0x000fe20000004100 */
[----:B------:R-:W-:Y:S01]  /*0500*/  F2FP.F16.F32.PACK_AB R19, R19, R0 ;  /* 0x000000001313723e */ /* 0x000fe200000000ff */
[----:B------:R-:W-:Y:S01]  /*0510*/  HADD2.F32 R18, -RZ, R14.H0_H0 ;  /* 0x2000000eff127230 */ /* 0x000fe20000004100 */
[----:B------:R-:W-:Y:S01]  /*0520*/  F2FP.F16.F32.PACK_AB R8, R21, R8 ;  /* 0x000000081508723e */ /* 0x000fe200000000ff */
[----:B------:R-:W-:Y:S01]  /*0530*/  HADD2.F32 R15, -RZ, R26.H0_H0 ;  /* 0x2000001aff0f7230 */ /* 0x000fe20000004100 */
[----:B------:R-:W-:Y:S01]  /*0540*/  F2FP.F16.F32.PACK_AB R9, R12, R9 ;  /* 0x000000090c09723e */ /* 0x000fe200000000ff */
[--C-:B------:R-:W-:Y:S01]  /*0550*/  HADD2.F32 R13, -RZ, R4.reuse.H0_H0 ;  /* 0x20000004ff0d7230 */ /* 0x100fe20000004100 */
[----:B------:R-:W-:Y:S01]  /*0560*/  F2FP.F16.F32.PACK_AB R25, RZ, R25 ;  /* 0x00000019ff19723e */ /* 0x000fe200000000ff */
[----:B------:R-:W-:-:S02]  /*0570*/  HADD2.F32 R12, -RZ, R4.H1_H1 ;  /* 0x30000004ff0c7230 */ /* 0x000fc40000004100 */
[----:B------:R-:W-:Y:S01]  /*0580*/  FADD.FTZ R18, R18, R15 ;  /* 0x0000000f12127221 */ /* 0x000fe20000010000 */
[----:B------:R-:W-:Y:S01]  /*0590*/  FADD.FTZ R15, R17, R20 ;  /* 0x00000014110f7221 */ /* 0x000fe20000010000 */
[--C-:B------:R-:W-:Y:S02]  /*05a0*/  HADD2.F32 R22, -RZ, R5.reuse.H0_H0 ;  /* 0x20000005ff167230 */ /* 0x100fe40000004100 */
[----:B------:R-:W-:Y:S02]  /*05b0*/  HADD2.F32 R24, -RZ, R5.H1_H1 ;  /* 0x30000005ff187230 */ /* 0x000fe40000004100 */
[----:B------:R-:W-:Y:S02]  /*05c0*/  HADD2.F32 R4, -RZ, R10.H1_H1 ;  /* 0x3000000aff047230 */ /* 0x000fe40000004100 */
[----:B------:R-:W-:Y:S02]  /*05d0*/  HADD2.F32 R14, -RZ, R16.H1_H1 ;  /* 0x30000010ff0e7230 */ /* 0x000fe40000004100 */
[----:B------:R-:W-:-:S02]  /*05e0*/  HADD2.F32 R5, -RZ, R19.H1_H1 ;  /* 0x30000013ff057230 */ /* 0x000fc40000004100 */
[----:B------:R-:W-:Y:S01]  /*05f0*/  FMUL.FTZ R4, R4, R13 ;  /* 0x0000000d04047220 */ /* 0x000fe20000410000 */
[----:B------:R-:W-:Y:S02]  /*0600*/  HADD2.F32 R17, -RZ, R8.H1_H1 ;  /* 0x30000008ff117230 */ /* 0x000fe40000004100 */
[----:B------:R-:W-:Y:S01]  /*0610*/  FMUL.FTZ R14, R14, R23 ;  /* 0x000000170e0e7220 */ /* 0x000fe20000410000 */
[----:B------:R-:W-:Y:S02]  /*0620*/  HADD2.F32 R21, -RZ, R9.H1_H1 ;  /* 0x30000009ff157230 */ /* 0x000fe40000004100 */
[----:B------:R-:W-:Y:S01]  /*0630*/  FMUL.FTZ R5, R5, R12 ;  /* 0x0000000c05057220 */ /* 0x000fe20000410000 */
[----:B------:R-:W-:Y:S02]  /*0640*/  HADD2.F32 R11, -RZ, R11.H0_H0 ;  /* 0x2000000bff0b7230 */ /* 0x000fe40000004100 */
[----:B------:R-:W-:Y:S01]  /*0650*/  FMUL.FTZ R17, R17, R22 ;  /* 0x0000001611117220 */ /* 0x000fe20000410000 */
[----:B------:R-:W-:-:S02]  /*0660*/  HADD2.F32 R20, -RZ, R25.H0_H0 ;  /* 0x20000019ff147230 */ /* 0x000fc40000004100 */
[----:B------:R-:W-:Y:S01]  /*0670*/  FMUL.FTZ R21, R21, R24 ;  /* 0x0000001815157220 */ /* 0x000fe20000410000 */
[----:B0-----:R-:W-:Y:S01]  /*0680*/  IMAD.WIDE.U32 R6, R2, 0x2, R6 ;  /* 0x0000000202067825 */ /* 0x001fe200078e0006 */
[----:B------:R-:W-:Y:S02]  /*0690*/  F2FP.F16.F32.PACK_AB R4, RZ, R4 ;  /* 0x00000004ff04723e */ /* 0x000fe400000000ff */
[----:B------:R-:W-:Y:S01]  /*06a0*/  F2FP.F16.F32.PACK_AB R14, RZ, R14 ;  /* 0x0000000eff0e723e */ /* 0x000fe200000000ff */
[----:B------:R-:W-:Y:S01]  /*06b0*/  FADD.FTZ R0, R11, R20 ;  /* 0x000000140b007221 */ /* 0x000fe20000010000 */
[----:B------:R-:W-:Y:S01]  /*06c0*/  F2FP.F16.F32.PACK_AB R2, RZ, R5 ;  /* 0x00000005ff02723e */ /* 0x000fe200000000ff */
[----:B------:R-:W-:Y:S01]  /*06d0*/  HADD2.F32 R11, -RZ, R4.H0_H0 ;  /* 0x20000004ff0b7230 */ /* 0x000fe20000004100 */
[----:B------:R-:W-:Y:S01]  /*06e0*/  F2FP.F16.F32.PACK_AB R17, RZ, R17 ;  /* 0x00000011ff11723e */ /* 0x000fe200000000ff */
[----:B------:R-:W-:Y:S01]  /*06f0*/  HADD2.F32 R16, -RZ, R16.H0_H0 ;  /* 0x20000010ff107230 */ /* 0x000fe20000004100 */
[----:B------:R-:W-:Y:S01]  /*0700*/  F2FP.F16.F32.PACK_AB R21, RZ, R21 ;  /* 0x00000015ff15723e */ /* 0x000fe200000000ff */
[----:B------:R-:W-:-:S02]  /*0710*/  HADD2.F32 R10, -RZ, R10.H0_H0 ;  /* 0x2000000aff0a7230 */ /* 0x000fc40000004100 */
[----:B------:R-:W-:Y:S02]  /*0720*/  HADD2.F32 R19, -RZ, R19.H0_H0 ;  /* 0x20000013ff137230 */ /* 0x000fe40000004100 */
[----:B------:R-:W-:Y:S02]  /*0730*/  HADD2.F32 R8, -RZ, R8.H0_H0 ;  /* 0x20000008ff087230 */ /* 0x000fe40000004100 */
[----:B------:R-:W-:Y:S01]  /*0740*/  FADD.FTZ R10, R10, R11 ;  /* 0x0000000b0a0a7221 */ /* 0x000fe20000010000 */
[----:B------:R-:W-:Y:S02]  /*0750*/  HADD2.F32 R9, -RZ, R9.H0_H0 ;  /* 0x20000009ff097230 */ /* 0x000fe40000004100 */
[----:B------:R-:W-:Y:S02]  /*0760*/  HADD2.F32 R5, -RZ, R14.H0_H0 ;  /* 0x2000000eff057230 */ /* 0x000fe40000004100 */
[----:B------:R-:W-:Y:S02]  /*0770*/  HADD2.F32 R2, -RZ, R2.H0_H0 ;  /* 0x20000002ff027230 */ /* 0x000fe40000004100 */
[----:B------:R-:W-:-:S02]  /*0780*/  HADD2.F32 R17, -RZ, R17.H0_H0 ;  /* 0x20000011ff117230 */ /* 0x000fc40000004100 */
[----:B------:R-:W-:Y:S01]  /*0790*/  FADD.FTZ R5, R16, R5 ;  /* 0x0000000510057221 */ /* 0x000fe20000010000 */
[----:B------:R-:W-:Y:S02]  /*07a0*/  HADD2.F32 R4, -RZ, R21.H0_H0 ;  /* 0x20000015ff047230 */ /* 0x000fe40000004100 */
[----:B------:R-:W-:Y:S01]  /*07b0*/  FADD.FTZ R19, R19, R2 ;  /* 0x0000000213137221 */ /* 0x000fe20000010000 */
[----:B------:R-:W-:-:S04]  /*07c0*/  IMAD.WIDE R6, R3, 0x8, R6 ;  /* 0x0000000803067825 */ /* 0x000fc800078e0206 */
[----:B------:R-:W-:Y:S01]  /*07d0*/  FADD.FTZ R8, R8, R17 ;  /* 0x0000001108087221 */ /* 0x000fe20000010000 */
[----:B------:R-:W-:Y:S01]  /*07e0*/  F2FP.F16.F32.PACK_AB R5, R5, R0 ;  /* 0x000000000505723e */ /* 0x000fe200000000ff */
[----:B------:R-:W-:Y:S01]  /*07f0*/  FADD.FTZ R9, R9, R4 ;  /* 0x0000000409097221 */ /* 0x000fe20000010000 */
[----:B------:R-:W-:Y:S02]  /*0800*/  F2FP.F16.F32.PACK_AB R4, R15, R18 ;  /* 0x000000120f04723e */ /* 0x000fe400000000ff */
[----:B------:R-:W-:Y:S02]  /*0810*/  F2FP.F16.F32.PACK_AB R10, R19, R10 ;  /* 0x0000000a130a723e */ /* 0x000fe400000000ff */
[----:B------:R-:W-:Y:S01]  /*0820*/  F2FP.F16.F32.PACK_AB R11, R9, R8 ;  /* 0x00000008090b723e */ /* 0x000fe200000000ff */
[----:B------:R-:W-:Y:S04]  /*0830*/  STG.E.64 desc[UR4][R6.64], R4 ;  /* 0x0000000406007986 */ /* 0x000fe8000c101b04 */
[----:B------:R-:W-:Y:S01]  /*0840*/  STG.E.64 desc[UR4][R6.64+0x400], R10 ;  /* 0x0004000a06007986 */ /* 0x000fe2000c101b04 */
[----:B------:R-:W-:Y:S05]  /*0850*/  EXIT ;  /* 0x000000000000794d */ /* 0x000fea0003800000 */
.L_x_1179:
        /* <DEDUP_REMOVED lines=140> */
.L_x_1181:
[----:B------:R-:W-:Y:S05]  /*1120*/  BSYNC B0 ;  /* 0x0000000000007941 */ /* 0x000fea0003800000 */
.L_x_1180:
        /* <DEDUP_REMOVED lines=21> */
.L_x_1183:
[----:B------:R-:W-:Y:S05]  /*1280*/  BSYNC B0 ;  /* 0x0000000000007941 */ /* 0x000fea0003800000 */
.L_x_1182:
        /* <DEDUP_REMOVED lines=21> */
.L_x_1185:
[----:B------:R-:W-:Y:S05]  /*13e0*/  BSYNC B0 ;  /* 0x0000000000007941 */ /* 0x000fea0003800000 */
.L_x_1184:
        /* <DEDUP_REMOVED lines=21> */
.L_x_1187:
[----:B------:R-:W-:Y:S05]  /*1540*/  BSYNC B0 ;  /* 0x0000000000007941 */ /* 0x000fea0003800000 */
.L_x_1186:
        /* <DEDUP_REMOVED lines=30> */
.L_x_1189:
[----:B------:R-:W-:Y:S05]  /*1730*/  BSYNC B0 ;  /* 0x0000000000007941 */ /* 0x000fea0003800000 */
.L_x_1188:
        /* <DEDUP_REMOVED lines=19> */
.L_x_1191:
[----:B------:R-:W-:Y:S05]  /*1870*/  BSYNC B0 ;  /* 0x0000000000007941 */ /* 0x000fea0003800000 */
.L_x_1190:
        /* <DEDUP_REMOVED lines=19> */
.L_x_1193:
[----:B------:R-:W-:Y:S05]  /*19b0*/  BSYNC B0 ;  /* 0x0000000000007941 */ /* 0x000fea0003800000 */
.L_x_1192:
        /* <DEDUP_REMOVED lines=19> */
.L_x_1195:
[----:B------:R-:W-:Y:S05]  /*1af0*/  BSYNC B0 ;  /* 0x0000000000007941 */ /* 0x000fea0003800000 */
.L_x_1194:
        /* <DEDUP_REMOVED lines=18> */
.L_x_1198:
[----:B------:R-:W-:-:S13]  /*1c20*/  ISETP.GE.AND P0, PT, R4, R3, PT ;  /* 0x000000030400720c */ /* 0x000fda0003f06270 */
[----:B------:R-:W-:Y:S05]  /*1c30*/  @P0 BRA `(.L_x_1200) ;  /* 0x0000000000300947 */ /* 0x000fea0003800000 */
[----:B0-----:R-:W0:Y:S01]  /*1c40*/  LDC.64 R6, c[0x0][0x228] ;  /* 0x00008a00ff067b82 */ /* 0x001e220000000a00 */
[----:B------:R-:W-:Y:S02]  /*1c50*/  IADD3 R5, R2, R4, RZ ;  /* 0x0000000402057210 */ /* 0x000fe40007ffe0ff */
[----:B------:R-:W-:-:S03]  /*1c60*/  IADD3 R4, R4, 0x80, RZ ;  /* 0x0000008004047810 */ /* 0x000fc60007ffe0ff */
[----:B0-----:R-:W-:-:S05]  /*1c70*/  IMAD.WIDE.U32 R6, R5, 0x2, R6 ;  /* 0x0000000205067825 */ /* 0x001fca00078e0006 */
[----:B------:R1:W-:Y:S02]  /*1c80*/  STG.E.U16 desc[UR4][R6.64], R10 ;  /* 0x0000000a06007986 */ /* 0x0003e4000c101504 */
.L_x_1199:
[----:B------:R-:W-:-:S13]  /*1c90*/  ISETP.GE.AND P0, PT, R4, R3, PT ;  /* 0x000000030400720c */ /* 0x000fda0003f06270 */
[----:B------:R-:W-:Y:S05]  /*1ca0*/  @P0 BRA `(.L_x_1201) ;  /* 0x0000000000340947 */ /* 0x000fea0003800000 */
[----:B01----:R-:W0:Y:S01]  /*1cb0*/  LDC.64 R6, c[0x0][0x228] ;  /* 0x00008a00ff067b82 */ /* 0x003e220000000a00 */
[----:B------:R-:W-:Y:S02]  /*1cc0*/  IADD3 R5, R2, R4, RZ ;  /* 0x0000000402057210 */ /* 0x000fe40007ffe0ff */
[----:B------:R-:W-:-:S03]  /*1cd0*/  IADD3 R4, R4, 0x80, RZ ;  /* 0x0000008004047810 */ /* 0x000fc60007ffe0ff */
[----:B0-----:R-:W-:-:S05]  /*1ce0*/  IMAD.WIDE.U32 R6, R5, 0x2, R6 ;  /* 0x0000000205067825 */ /* 0x001fca00078e0006 */
[----:B------:R1:W-:Y:S02]  /*1cf0*/  STG.E.U16 desc[UR4][R6.64], R11 ;  /* 0x0000000b06007986 */ /* 0x0003e4000c101504 */
.L_x_1200:
        /* <DEDUP_REMOVED lines=8> */
.L_x_1201:
[----:B------:R-:W-:Y:S05]  /*1d80*/  BSYNC B1 ;  /* 0x0000000000017941 */ /* 0x000fea0003800000 */
.L_x_1197:
[----:B------:R-:W-:-:S13]  /*1d90*/  ISETP.GE.AND P0, PT, R4, R3, PT ;  /* 0x000000030400720c */ /* 0x000fda0003f06270 */
[----:B012---:R-:W0:Y:S01]  /*1da0*/  @!P0 LDC.64 R6, c[0x0][0x228] ;  /* 0x00008a00ff068b82 */ /* 0x007e220000000a00 */
[----:B------:R-:W-:Y:S02]  /*1db0*/  @!P0 IADD3 R5, R2, R4, RZ ;  /* 0x0000000402058210 */ /* 0x000fe40007ffe0ff */
[----:B------:R-:W-:-:S03]  /*1dc0*/  @!P0 IADD3 R4, R4, 0x80, RZ ;  /* 0x0000008004048810 */ /* 0x000fc60007ffe0ff */
[----:B0-----:R-:W-:-:S05]  /*1dd0*/  @!P0 IMAD.WIDE.U32 R6, R5, 0x2, R6 ;  /* 0x0000000205068825 */ /* 0x001fca00078e0006 */
[----:B------:R2:W-:Y:S02]  /*1de0*/  @!P0 STG.E.U16 desc[UR4][R6.64], R13 ;  /* 0x0000000d06008986 */ /* 0x0005e4000c101504 */
.L_x_1202:
[----:B------:R-:W-:Y:S05]  /*1df0*/  BSYNC B0 ;  /* 0x0000000000007941 */ /* 0x000fea0003800000 */
.L_x_1196:
        /* <DEDUP_REMOVED lines=8> */
.L_x_1203:
        /* <DEDUP_REMOVED lines=16> */
.L_x_24089:


//--------------------- .text._ZN2at6native29vectorized_elementwise_kernelILi8EZZZNS0_54_GLOBAL__N__d8c5977b_16_LinearAlgebra_cu_7dd49032_297216addr_kernel_cudaERNS_14TensorIteratorERKN3c106ScalarES8_ENKUlvE_clEvENKUlvE9_clEvEUlNS5_4HalfESB_SB_E0_St5arrayIPcLm4EEEEviT0_T1_ --------------------------
	.section	.text._ZN2at6native29vectorized_elementwise_kernelILi8EZZZNS0_54_GLOBAL__N__d8c5977b_16_LinearAlgebra_cu_7dd49032_297216addr_kernel_cudaERNS_14TensorIteratorERKN3c106ScalarES8_ENKUlvE_clEvENKUlvE9_clEvEUlNS5_4HalfESB_SB_E0_St5arrayIPcLm4EEEEviT0_T1_,"ax",@progbits
	.align	128
        .global         _ZN2at6native29vectorized_elementwise_kernelILi8EZZZNS0_54_GLOBAL__N__d8c5977b_16_LinearAlgebra_cu_7dd49032_297216addr_kernel_cudaERNS_14TensorIteratorERKN3c106ScalarES8_ENKUlvE_clEvENKUlvE9_clEvEUlNS5_4HalfESB_SB_E0_St5arrayIPcLm4EEEEviT0_T1_
        .type           _ZN2at6native29vectorized_elementwise_kernelILi8EZZZNS0_54_GLOBAL__N__d8c5977b_16_LinearAlgebra_cu_7dd49032_297216addr_kernel_cudaERNS_14TensorIteratorERKN3c106ScalarES8_ENKUlvE_clEvENKUlvE9_clEvEUlNS5_4HalfESB_SB_E0_St5arrayIPcLm4EEEEviT0_T1_,@function
        .size           _ZN2at6native29vectorized_elementwise_kernelILi8EZZZNS0_54_GLOBAL__N__d8c5977b_16_LinearAlgebra_cu_7dd49032_297216addr_kernel_cudaERNS_14TensorIteratorERKN3c106ScalarES8_ENKUlvE_clEvENKUlvE9_clEvEUlNS5_4HalfESB_SB_E0_St5arrayIPcLm4EEEEviT0_T1_,(.L_x_24090 - _ZN2at6native29vectorized_elementwise_kernelILi8EZZZNS0_54_GLOBAL__N__d8c5977b_16_LinearAlgebra_cu_7dd49032_297216addr_kernel_cudaERNS_14TensorIteratorERKN3c106ScalarES8_ENKUlvE_clEvENKUlvE9_clEvEUlNS5_4HalfESB_SB_E0_St5arrayIPcLm4EEEEviT0_T1_)
        .other          _ZN2at6native29vectorized_elementwise_kernelILi8EZZZNS0_54_GLOBAL__N__d8c5977b_16_LinearAlgebra_cu_7dd49032_297216addr_kernel_cudaERNS_14TensorIteratorERKN3c106ScalarES8_ENKUlvE_clEvENKUlvE9_clEvEUlNS5_4HalfESB_SB_E0_St5arrayIPcLm4EEEEviT0_T1_,@"STO_CUDA_ENTRY STV_DEFAULT"
_ZN2at6native29vectorized_elementwise_kernelILi8EZZZNS0_54_GLOBAL__N__d8c5977b_16_LinearAlgebra_cu_7dd49032_297216addr_kernel_cudaERNS_14TensorIteratorERKN3c106ScalarES8_ENKUlvE_clEvENKUlvE9_clEvEUlNS5_4HalfESB_SB_E0_St5arrayIPcLm4EEEEviT0_T1_:
.text._ZN2at6native29vectorized_elementwise_kernelILi8EZZZNS0_54_GLOBAL__N__d8c5977b_16_LinearAlgebra_cu_7dd49032_297216addr_kernel_cudaERNS_14TensorIteratorERKN3c106ScalarES8_ENKUlvE_clEvENKUlvE9_clEvEUlNS5_4HalfESB_SB_E0_St5arrayIPcLm4EEEEviT0_T1_:
        /* <DEDUP_REMOVED lines=15> */
[----:B--2---:R-:W-:Y:S02]  /*00f0*/  IMAD.WIDE R4, R2, 0x2, R6 ;  /* 0x0000000202047825 */ /* 0x004fe400078e0206 */
[----:B------:R-:W2:Y:S02]  /*0100*/  LDG.E.128 R12, desc[UR4][R12.64] ;  /* 0x000000040c0c7981 */ /* 0x000ea4000c1e1d00 */
[----:B------:R-:W-:-:S06]  /*0110*/  IMAD.WIDE.U32 R4, R3, 0x10, R4 ;  /* 0x0000001003047825 */ /* 0x000fcc00078e0004 */
[----:B------:R-:W4:Y:S01]  /*0120*/  LDG.E.128 R4, desc[UR4][R4.64] ;  /* 0x0000000404047981 */ /* 0x000f22000c1e1d00 */
[----:B---3--:R-:W-:-:S04]  /*0130*/  IMAD.WIDE R8, R2, 0x2, R8 ;  /* 0x0000000202087825 */ /* 0x008fc800078e0208 */
[----:B------:R-:W-:-:S06]  /*0140*/  IMAD.WIDE.U32 R8, R3, 0x10, R8 ;  /* 0x0000001003087825 */ /* 0x000fcc00078e0008 */
[----:B------:R-:W3:Y:S01]  /*0150*/  LDG.E.128 R8, desc[UR4][R8.64] ;  /* 0x0000000408087981 */ /* 0x000ee2000c1e1d00 */
[----:B------:R-:W0:Y:S01]  /*0160*/  LDC.U16 R17, c[0x0][0x21a] ;  /* 0x00008680ff117b82 */ /* 0x000e220000000400 */
[----:B-1----:R-:W-:Y:S02]  /*0170*/  HADD2.F32 R0, -RZ, R0.H0_H0 ;  /* 0x20000000ff007230 */ /* 0x002fe40000004100 */
[----:B0-----:R-:W-:Y:S02]  /*0180*/  HADD2.F32 R17, -RZ, R17.H0_H0 ;  /* 0x20000011ff117230 */ /* 0x001fe40000004100 */
[----:B--2---:R-:W-:Y:S02]  /*0190*/  HADD2.F32 R21, -RZ, R12.H1_H1 ;  /* 0x3000000cff157230 */ /* 0x004fe40000004100 */
[----:B------:R-:W-:Y:S02]  /*01a0*/  HADD2.F32 R23, -RZ, R13.H0_H0 ;  /* 0x2000000dff177230 */ /* 0x000fe40000004100 */
[----:B------:R-:W-:-:S02]  /*01b0*/  HADD2.F32 R25, -RZ, R14.H0_H0 ;  /* 0x2000000eff197230 */ /* 0x000fc40000004100 */
[----:B------:R-:W-:Y:S02]  /*01c0*/  HADD2.F32 R19, -RZ, R12.H0_H0 ;  /* 0x2000000cff137230 */ /* 0x000fe40000004100 */
[C---:B------:R-:W-:Y:S01]  /*01d0*/  FMUL.FTZ R16, R0.reuse, R23 ;  /* 0x0000001700107220 */ /* 0x040fe20000410000 */
[----:B------:R-:W-:Y:S02]  /*01e0*/  HADD2.F32 R27, -RZ, R14.H1_H1 ;  /* 0x3000000eff1b7230 */ /* 0x000fe40000004100 */
[C---:B------:R-:W-:Y:S01]  /*01f0*/  FMUL.FTZ R14, R0.reuse, R21 ;  /* 0x00000015000e7220 */ /* 0x040fe20000410000 */
[----:B----4-:R-:W-:Y:S02]  /*0200*/  HADD2.F32 R20, -RZ, R6.H0_H0 ;  /* 0x20000006ff147230 */ /* 0x010fe40000004100 */
[C---:B------:R-:W-:Y:S01]  /*0210*/  FMUL.FTZ R21, R0.reuse, R25 ;  /* 0x0000001900157220 */ /* 0x040fe20000410000 */
[--C-:B------:R-:W-:Y:S02]  /*0220*/  HADD2.F32 R26, -RZ, R4.reuse.H0_H0 ;  /* 0x20000004ff1a7230 */ /* 0x100fe40000004100 */
[----:B------:R-:W-:Y:S01]  /*0230*/  FMUL.FTZ R18, R0, R19 ;  /* 0x0000001300127220 */ /* 0x000fe20000410000 */
[----:B------:R-:W-:-:S02]  /*0240*/  HADD2.F32 R24, -RZ, R4.H1_H1 ;  /* 0x30000004ff187230 */ /* 0x000fc40000004100 */
[C---:B------:R-:W-:Y:S01]  /*0250*/  FMUL.FTZ R23, R17.reuse, R20 ;  /* 0x0000001411177220 */ /* 0x040fe20000410000 */
[----:B------:R-:W-:Y:S02]  /*0260*/  HADD2.F32 R13, -RZ, R13.H1_H1 ;  /* 0x3000000dff0d7230 */ /* 0x000fe40000004100 */
[----:B------:R-:W-:Y:S02]  /*0270*/  HADD2.F32 R4, -RZ, R5.H0_H0 ;  /* 0x20000005ff047230 */ /* 0x000fe40000004100 */
[----:B------:R-:W-:Y:S02]  /*0280*/  HADD2.F32 R29, -RZ, R15.H0_H0 ;  /* 0x2000000fff1d7230 */ /* 0x000fe40000004100 */
[----:B------:R-:W-:Y:S02]  /*0290*/  HADD2.F32 R28, -RZ, R5.H1_H1 ;  /* 0x30000005ff1c7230 */ /* 0x000fe40000004100 */
[----:B------:R-:W-:Y:S01]  /*02a0*/  FMUL.FTZ R5, R17, R4 ;  /* 0x0000000411057220 */ /* 0x000fe20000410000 */
[----:B------:R-:W-:-:S02]  /*02b0*/  HADD2.F32 R22, -RZ, R15.H1_H1 ;  /* 0x3000000fff167230 */ /* 0x000fc40000004100 */
[C---:B------:R-:W-:Y:S01]  /*02c0*/  FMUL.FTZ R15, R0.reuse, R13 ;  /* 0x0000000d000f7220 */ /* 0x040fe20000410000 */
[----:B------:R-:W-:Y:S01]  /*02d0*/  HADD2.F32 R19, -RZ, R6.H1_H1 ;  /* 0x30000006ff137230 */ /* 0x000fe20000004100 */
[----:B------:R-:W-:Y:S01]  /*02e0*/  F2FP.F16.F32.PACK_AB R6, R23, R21 ;  /* 0x000000151706723e */ /* 0x000fe200000000ff */
[C---:B------:R-:W-:Y:S01]  /*02f0*/  FMUL.FTZ R13, R0.reuse, R27 ;  /* 0x0000001b000d7220 */ /* 0x040fe20000410000 */
[C---:B------:R-:W-:Y:S01]  /*0300*/  FMUL.FTZ R12, R0.reuse, R29 ;  /* 0x0000001d000c7220 */ /* 0x040fe20000410000 */
[C---:B------:R-:W-:Y:S01]  /*0310*/  FMUL.FTZ R21, R17.reuse, R26 ;  /* 0x0000001a11157220 */ /* 0x040fe20000410000 */
[C---:B------:R-:W-:Y:S01]  /*0320*/  FMUL.FTZ R4, R17.reuse, R28 ;  /* 0x0000001c11047220 */ /* 0x040fe20000410000 */
[----:B------:R-:W-:Y:S01]  /*0330*/  FMUL.FTZ R0, R0, R22 ;  /* 0x0000001600007220 */ /* 0x000fe20000410000 */
[--C-:B------:R-:W-:Y:S02]  /*0340*/  HADD2.F32 R20, -RZ, R7.reuse.H0_H0 ;  /* 0x20000007ff147230 */ /* 0x100fe40000004100 */
[----:B------:R-:W-:Y:S01]  /*0350*/  FMUL.FTZ R23, R17, R24 ;  /* 0x0000001811177220 */ /* 0x000fe20000410000 */
[----:B------:R-:W-:-:S02]  /*0360*/  HADD2.F32 R22, -RZ, R7.H1_H1 ;  /* 0x30000007ff167230 */ /* 0x000fc40000004100 */
[----:B------:R-:W-:Y:S01]  /*0370*/  FMUL.FTZ R24, R17, R19 ;  /* 0x0000001311187220 */ /* 0x000fe20000410000 */
[----:B------:R-:W-:Y:S01]  /*0380*/  F2FP.F16.F32.PACK_AB R18, R21, R18 ;  /* 0x000000121512723e */ /* 0x000fe200000000ff */
[----:B------:R-:W-:Y:S01]  /*0390*/  FMUL.FTZ R19, R17, R20 ;  /* 0x0000001411137220 */ /* 0x000fe20000410000 */
[----:B------:R-:W-:Y:S01]  /*03a0*/  F2FP.F16.F32.PACK_AB R16, R5, R16 ;  /* 0x000000100510723e */ /* 0x000fe200000000ff */
[----:B------:R-:W-:Y:S01]  /*03b0*/  FMUL.FTZ R17, R17, R22 ;  /* 0x0000001611117220 */ /* 0x000fe20000410000 */
[----:B------:R-:W-:Y:S01]  /*03c0*/  F2FP.F16.F32.PACK_AB R15, R4, R15 ;  /* 0x0000000f040f723e */ /* 0x000fe200000000ff */
[----:B---3--:R-:W-:Y:S01]  /*03d0*/  HADD2.F32 R7, -RZ, R10.H0_H0 ;  /* 0x2000000aff077230 */ /* 0x008fe20000004100 */
[----:B------:R-:W0:Y:S01]  /*03e0*/  LDC.64 R4, c[0x0][0x228] ;  /* 0x00008a00ff047b82 */ /* 0x000e220000000a00 */
[----:B------:R-:W-:Y:S01]  /*03f0*/  HADD2.F32 R26, -RZ, R6.H1_H1 ;  /* 0x30000006ff1a7230 */ /* 0x000fe20000004100 */
[----:B------:R-:W-:Y:S01]  /*0400*/  F2FP.F16.F32.PACK_AB R14, R23, R14 ;  /* 0x0000000e170e723e */ /* 0x000fe200000000ff */
[----:B------:R-:W-:Y:S01]  /*0410*/  HADD2.F32 R20, -RZ, R10.H1_H1 ;  /* 0x3000000aff147230 */ /* 0x000fe20000004100 */
[----:B------:R-:W-:Y:S01]  /*0420*/  F2FP.F16.F32.PACK_AB R13, R24, R13 ;  /* 0x0000000d180d723e */ /* 0x000fe200000000ff */
[----:B------:R-:W-:Y:S01]  /*0430*/  HADD2.F32 R10, -RZ, R8.H0_H0 ;  /* 0x20000008ff0a7230 */ /* 0x000fe20000004100 */
[----:B------:R-:W-:Y:S01]  /*0440*/  F2FP.F16.F32.PACK_AB R12, R19, R12 ;  /* 0x0000000c130c723e */ /* 0x000fe200000000ff */
[----:B------:R-:W-:Y:S01]  /*0450*/  HADD2.F32 R21, -RZ, R9.H0_H0 ;  /* 0x20000009ff157230 */ /* 0x000fe20000004100 */
[----:B------:R-:W-:Y:S01]  /*0460*/  F2FP.F16.F32.PACK_AB R0, R17, R0 ;  /* 0x000000001100723e */ /* 0x000fe200000000ff */
[----:B------:R-:W-:-:S02]  /*0470*/  HADD2.F32 R23, -RZ, R18.H1_H1 ;  /* 0x30000012ff177230 */ /* 0x000fc40000004100 */
[----:B------:R-:W-:Y:S01]  /*0480*/  FMUL.FTZ R7, R26, R7 ;  /* 0x000000071a077220 */ /* 0x000fe20000410000 */
[----:B------:R-:W-:Y:S02]  /*0490*/  HADD2.F32 R9, -RZ, R9.H1_H1 ;  /* 0x30000009ff097230 */ /* 0x000fe40000004100 */
[----:B------:R-:W-:Y:S02]  /*04a0*/  HADD2.F32 R24, -RZ, R15.H1_H1 ;  /* 0x3000000fff187230 */ /* 0x000fe40000004100 */
[----:B------:R-:W-:Y:S01]  /*04b0*/  FMUL.FTZ R10, R23, R10 ;  /* 0x0000000a170a7220 */ /* 0x000fe20000410000 */
[----:B------:R-:W-:Y:S01]  /*04c0*/  HADD2.F32 R8, -RZ, R8.H1_H1 ;  /* 0x30000008ff087230 */ /* 0x000fe20000004100 */
[----:B------:R-:W-:Y:S01]  /*04d0*/  F2FP.F16.F32.PACK_AB R7, RZ, R7 ;  /* 0x00000007ff07723e */ /* 0x000fe200000000ff */
[--C-:B------:R-:W-:Y:S02]  /*04e0*/  HADD2.F32 R22, -RZ, R11.reuse.H0_H0 ;  /* 0x2000000bff167230 */ /* 0x100fe40000004100 */
[----:B------:R-:W-:Y:S01]  /*04f0*/  FMUL.FTZ R9, R24, R9 ;  /* 0x0000000918097220 */ /* 0x000fe20000410000 */
[----:B------:R-:W-:Y:S01]  /*0500*/  HADD2.F32 R25, -RZ, R14.H1_H1 ;  /* 0x3000000eff197230 */ /* 0x000fe20000004100 */
[----:B------:R-:W-:Y:S01]  /*0510*/  F2FP.F16.F32.PACK_AB R10, RZ, R10 ;  /* 0x0000000aff0a723e */ /* 0x000fe200000000ff */
[----:B------:R-:W-:-:S02]  /*0520*/  HADD2.F32 R11, -RZ, R11.H1_H1 ;  /* 0x3000000bff0b7230 */ /* 0x000fc40000004100 */
[----:B------:R-:W-:Y:S02]  /*0530*/  HADD2.F32 R27, -RZ, R13.H1_H1 ;  /* 0x3000000dff1b7230 */ /* 0x000fe40000004100 */
[----:B------:R-:W-:Y:S01]  /*0540*/  FMUL.FTZ R8, R25, R8 ;  /* 0x0000000819087220 */ /* 0x000fe20000410000 */
[----:B------:R-:W-:Y:S01]  /*0550*/  HADD2.F32 R26, -RZ, R16.H1_H1 ;  /* 0x30000010ff1a7230 */ /* 0x000fe20000004100 */
[----:B------:R-:W-:Y:S01]  /*0560*/  F2FP.F16.F32.PACK_AB R9, RZ, R9 ;  /* 0x00000009ff09723e */ /* 0x000fe200000000ff */
[----:B------:R-:W-:Y:S02]  /*0570*/  HADD2.F32 R19, -RZ, R12.H1_H1 ;  /* 0x3000000cff137230 */ /* 0x000fe40000004100 */
[----:B------:R-:W-:Y:S01]  /*0580*/  FMUL.FTZ R20, R27, R20 ;  /* 0x000000141b147220 */ /* 0x000fe20000410000 */
[----:B------:R-:W-:Y:S02]  /*0590*/  HADD2.F32 R24, -RZ, R0.H1_H1 ;  /* 0x30000000ff187230 */ /* 0x000fe40000004100 */
[----:B------:R-:W-:Y:S01]  /*05a0*/  FMUL.FTZ R21, R26, R21 ;  /* 0x000000151a157220 */ /* 0x000fe20000410000 */
[----:B------:R-:W-:-:S02]  /*05b0*/  HADD2.F32 R17, -RZ, R7.H0_H0 ;  /* 0x20000007ff117230 */ /* 0x000fc40000004100 */
[----:B------:R-:W-:Y:S01]  /*05c0*/  FMUL.FTZ R22, R19, R22 ;  /* 0x0000001613167220 */ /* 0x000fe20000410000 */
[----:B------:R-:W-:Y:S02]  /*05d0*/  HADD2.F32 R18, -RZ, R18.H0_H0 ;  /* 0x20000012ff127230 */ /* 0x000fe40000004100 */
[----:B------:R-:W-:Y:S01]  /*05e0*/  FMUL.FTZ R11, R24, R11 ;  /* 0x0000000b180b7220 */ /* 0x000fe20000410000 */
[----:B------:R-:W-:Y:S01]  /*05f0*/  HADD2.F32 R7, -RZ, R10.H0_H0 ;  /* 0x2000000aff077230 */ /* 0x000fe20000004100 */
[----:B------:R-:W-:Y:S01]  /*0600*/  F2FP.F16.F32.PACK_AB R8, RZ, R8 ;  /* 0x00000008ff08723e */ /* 0x000fe200000000ff */
[----:B0-----:R-:W-:Y:S01]  /*0610*/  IMAD.WIDE.U32 R4, R2, 0x2, R4 ;  /* 0x0000000202047825 */ /* 0x001fe200078e0004 */
[----:B------:R-:W-:Y:S02]  /*0620*/  F2FP.F16.F32.PACK_AB R20, RZ, R20 ;  /* 0x00000014ff14723e */ /* 0x000fe400000000ff */
[----:B------:R-:W-:Y:S01]  /*0630*/  F2FP.F16.F32.PACK_AB R21, RZ, R21 ;  /* 0x00000015ff15723e */ /* 0x000fe200000000ff */
[----:B------:R-:W-:Y:S01]  /*0640*/  FADD.FTZ R18, R18, R7 ;  /* 0x0000000712127221 */ /* 0x000fe20000010000 */
        /* <DEDUP_REMOVED lines=9> */
[----:B------:R-:W-:Y:S01]  /*06e0*/  FADD.FTZ R6, R6, R17 ;  /* 0x0000001106067221 */ /* 0x000fe20000010000 */
[----:B------:R-:W-:-:S02]  /*06f0*/  HADD2.F32 R16, -RZ, R16.H0_H0 ;  /* 0x20000010ff107230 */ /* 0x000fc40000004100 */
[----:B------:R-:W-:Y:S02]  /*0700*/  HADD2.F32 R15, -RZ, R15.H0_H0 ;  /* 0x2000000fff0f7230 */ /* 0x000fe40000004100 */
[----:B------:R-:W-:Y:S01]  /*0710*/  FADD.FTZ R13, R13, R20 ;  /* 0x000000140d0d7221 */ /* 0x000fe20000010000 */
[----:B------:R-:W-:Y:S02]  /*0720*/  HADD2.F32 R12, -RZ, R12.H0_H0 ;  /* 0x2000000cff0c7230 */ /* 0x000fe40000004100 */
[----:B------:R-:W-:Y:S02]  /*0730*/  HADD2.F32 R0, -RZ, R0.H0_H0 ;  /* 0x20000000ff007230 */ /* 0x000fe40000004100 */
[----:B------:R-:W-:Y:S01]  /*0740*/  FADD.FTZ R15, R15, R2 ;  /* 0x000000020f0f7221 */ /* 0x000fe20000010000 */
[----:B------:R-:W-:Y:S01]  /*0750*/  HADD2.F32 R21, -RZ, R21.H0_H0 ;  /* 0x20000015ff157230 */ /* 0x000fe20000004100 */
[----:B------:R-:W-:Y:S01]  /*0760*/  F2FP.F16.F32.PACK_AB R6, R13, R6 ;  /* 0x000000060d06723e */ /* 0x000fe200000000ff */
[----:B------:R-:W-:-:S02]  /*0770*/  HADD2.F32 R9, -RZ, R22.H0_H0 ;  /* 0x20000016ff097230 */ /* 0x000fc40000004100 */
[----:B------:R-:W-:Y:S02]  /*0780*/  HADD2.F32 R11, -RZ, R11.H0_H0 ;  /* 0x2000000bff0b7230 */ /* 0x000fe40000004100 */
[----:B------:R-:W-:Y:S01]  /*0790*/  FADD.FTZ R16, R16, R21 ;  /* 0x0000001510107221 */ /* 0x000fe20000010000 */
[----:B------:R-:W-:-:S04]  /*07a0*/  IMAD.WIDE R2, R3, 0x10, R4 ;  /* 0x0000001003027825 */ /* 0x000fc800078e0204 */
[----:B------:R-:W-:Y:S01]  /*07b0*/  FADD.FTZ R9, R12, R9 ;  /* 0x000000090c097221 */ /* 0x000fe20000010000 */
[----:B------:R-:W-:Y:S01]  /*07c0*/  F2FP.F16.F32.PACK_AB R4, R7, R18 ;  /* 0x000000120704723e */ /* 0x000fe200000000ff */
[----:B------:R-:W-:Y:S01]  /*07d0*/  FADD.FTZ R0, R0, R11 ;  /* 0x0000000b00007221 */ /* 0x000fe20000010000 */
[----:B------:R-:W-:-:S04]  /*07e0*/  F2FP.F16.F32.PACK_AB R5, R15, R16 ;  /* 0x000000100f05723e */ /* 0x000fc800000000ff */
[----:B------:R-:W-:-:S05]  /*07f0*/  F2FP.F16.F32.PACK_AB R7, R0, R9 ;  /* 0x000000090007723e */ /* 0x000fca00000000ff */
[----:B------:R-:W-:Y:S01]  /*0800*/  STG.E.128 desc[UR4][R2.64], R4 ;  /* 0x0000000402007986 */ /* 0x000fe2000c101d04 */
[----:B------:R-:W-:Y:S05]  /*0810*/  EXIT ;  /* 0x000000000000794d */ /* 0x000fea0003800000 */
.L_x_1204:
        /* <DEDUP_REMOVED lines=140> */
.L_x_1206:
[----:B------:R-:W-:Y:S05]  /*10e0*/  BSYNC B0 ;  /* 0x0000000000007941 */ /* 0x000fea0003800000 */
.L_x_1205:
        /* <DEDUP_REMOVED lines=21> */
.L_x_1208:
[----:B------:R-:W-:Y:S05]  /*1240*/  BSYNC B0 ;  /* 0x0000000000007941 */ /* 0x000fea0003800000 */
.L_x_1207:
        /* <DEDUP_REMOVED lines=21> */
.L_x_1210:
[----:B------:R-:W-:Y:S05]  /*13a0*/  BSYNC B0 ;  /* 0x0000000000007941 */ /* 0x000fea0003800000 */
.L_x_1209:
        /* <DEDUP_REMOVED lines=21> */
.L_x_1212:
[----:B------:R-:W-:Y:S05]  /*1500*/  BSYNC B0 ;  /* 0x0000000000007941 */ /* 0x000fea0003800000 */
.L_x_1211:
        /* <DEDUP_REMOVED lines=30> */
.L_x_1214:
[----:B------:R-:W-:Y:S05]  /*16f0*/  BSYNC B0 ;  /* 0x0000000000007941 */ /* 0x000fea0003800000 */
.L_x_1213:
        /* <DEDUP_REMOVED lines=19> */
.L_x_1216:
[----:B------:R-:W-:Y:S05]  /*1830*/  BSYNC B0 ;  /* 0x0000000000007941 */ /* 0x000fea0003800000 */
.L_x_1215:
        /* <DEDUP_REMOVED lines=19> */
.L_x_1218:
[----:B------:R-:W-:Y:S05]  /*1970*/  BSYNC B0 ;  /* 0x0000000000007941 */ /* 0x000fea0003800000 */
.L_x_1217:
        /* <DEDUP_REMOVED lines=19> */
.L_x_1220:
[----:B------:R-:W-:Y:S05]  /*1ab0*/  BSYNC B0 ;  /* 0x0000000000007941 */ /* 0x000fea0003800000 */
.L_x_1219:
        /* <DEDUP_REMOVED lines=18> */
.L_x_1223:
[----:B------:R-:W-:-:S13]  /*1be0*/  ISETP.GE.AND P0, PT, R4, R3, PT ;  /* 0x000000030400720c */ /* 0x000fda0003f06270 */
[----:B------:R-:W-:Y:S05]  /*1bf0*/  @P0 BRA `(.L_x_1225) ;  /* 0x0000000000300947 */ /* 0x000fea0003800000 */
[----:B0-----:R-:W0:Y:S01]  /*1c00*/  LDC.64 R6, c[0x0][0x228] ;  /* 0x00008a00ff067b82 */ /* 0x001e220000000a00 */
[----:B------:R-:W-:Y:S02]  /*1c10*/  IADD3 R5, R2, R4, RZ ;  /* 0x0000000402057210 */ /* 0x000fe40007ffe0ff */
[----:B------:R-:W-:-:S03]  /*1c20*/  IADD3 R4, R4, 0x80, RZ ;  /* 0x0000008004047810 */ /* 0x000fc60007ffe0ff */
[----:B0-----:R-:W-:-:S05]  /*1c30*/  IMAD.WIDE.U32 R6, R5, 0x2, R6 ;  /* 0x0000000205067825 */ /* 0x001fca00078e0006 */
[----:B------:R1:W-:Y:S02]  /*1c40*/  STG.E.U16 desc[UR4][R6.64], R10 ;  /* 0x0000000a06007986 */ /* 0x0003e4000c101504 */
.L_x_1224:
[----:B------:R-:W-:-:S13]  /*1c50*/  ISETP.GE.AND P0, PT, R4, R3, PT ;  /* 0x000000030400720c */ /* 0x000fda0003f06270 */
[----:B------:R-:W-:Y:S05]  /*1c60*/  @P0 BRA `(.L_x_1226) ;  /* 0x0000000000340947 */ /* 0x000fea0003800000 */
[----:B01----:R-:W0:Y:S01]  /*1c70*/  LDC.64 R6, c[0x0][0x228] ;  /* 0x00008a00ff067b82 */ /* 0x003e220000000a00 */
[----:B------:R-:W-:Y:S02]  /*1c80*/  IADD3 R5, R2, R4, RZ ;  /* 0x0000000402057210 */ /* 0x000fe40007ffe0ff */
[----:B------:R-:W-:-:S03]  /*1c90*/  IADD3 R4, R4, 0x80, RZ ;  /* 0x0000008004047810 */ /* 0x000fc60007ffe0ff */
[----:B0-----:R-:W-:-:S05]  /*1ca0*/  IMAD.WIDE.U32 R6, R5, 0x2, R6 ;  /* 0x0000000205067825 */ /* 0x001fca00078e0006 */
[----:B------:R1:W-:Y:S02]  /*1cb0*/  STG.E.U16 desc[UR4][R6.64], R11 ;  /* 0x0000000b06007986 */ /* 0x0003e4000c101504 */
.L_x_1225:
        /* <DEDUP_REMOVED lines=8> */
.L_x_1226:
[----:B------:R-:W-:Y:S05]  /*1d40*/  BSYNC B1 ;  /* 0x0000000000017941 */ /* 0x000fea0003800000 */
.L_x_1222:
[----:B------:R-:W-:-:S13]  /*1d50*/  ISETP.GE.AND P0, PT, R4, R3, PT ;  /* 0x000000030400720c */ /* 0x000fda0003f06270 */
[----:B012---:R-:W0:Y:S01]  /*1d60*/  @!P0 LDC.64 R6, c[0x0][0x228] ;  /* 0x00008a00ff068b82 */ /* 0x007e220000000a00 */
[----:B------:R-:W-:Y:S02]  /*1d70*/  @!P0 IADD3 R5, R2, R4, RZ ;  /* 0x0000000402058210 */ /* 0x000fe40007ffe0ff */
[----:B------:R-:W-:-:S03]  /*1d80*/  @!P0 IADD3 R4, R4, 0x80, RZ ;  /* 0x0000008004048810 */ /* 0x000fc60007ffe0ff */
[----:B0-----:R-:W-:-:S05]  /*1d90*/  @!P0 IMAD.WIDE.U32 R6, R5, 0x2, R6 ;  /* 0x0000000205068825 */ /* 0x001fca00078e0006 */
[----:B------:R2:W-:Y:S02]  /*1da0*/  @!P0 STG.E.U16 desc[UR4][R6.64], R13 ;  /* 0x0000000d06008986 */ /* 0x0005e4000c101504 */
.L_x_1227:
[----:B------:R-:W-:Y:S05]  /*1db0*/  BSYNC B0 ;  /* 0x0000000000007941 */ /* 0x000fea0003800000 */
.L_x_1221:
        /* <DEDUP_REMOVED lines=8> */
.L_x_1228:
        /* <DEDUP_REMOVED lines=12> */
.L_x_24090:


//--------------------- .text._ZN2at6native18elementwise_kernelILi128ELi4EZNS0_15gpu_kernel_implIZZZNS0_54_GLOBAL__N__d8c5977b_16_LinearAlgebra_cu_7dd49032_297216addr_kernel_cudaERNS_14TensorIteratorERKN3c106ScalarES9_ENKUlvE_clEvENKUlvE9_clEvEUlNS6_4HalfESC_SC_E_EEvRNS_18TensorIteratorBaseERKT_EUliE_EEviT1_ --------------------------
	.section	.text._ZN2at6native18elementwise_kernelILi128ELi4EZNS0_15gpu_kernel_implIZZZNS0_54_GLOBAL__N__d8c5977b_16_LinearAlgebra_cu_7dd49032_297216addr_kernel_cudaERNS_14TensorIteratorERKN3c106ScalarES9_ENKUlvE_clEvENKUlvE9_clEvEUlNS6_4HalfESC_SC_E_EEvRNS_18TensorIteratorBaseERKT_EUliE_EEviT1_,"ax",@progbits
	.align	128
        .global         _ZN2at6native18elementwise_kernelILi128ELi4EZNS0_15gpu_kernel_implIZZZNS0_54_GLOBAL__N__d8c5977b_16_LinearAlgebra_cu_7dd49032_297216addr_kernel_cudaERNS_14TensorIteratorERKN3c106ScalarES9_ENKUlvE_clEvENKUlvE9_clEvEUlNS6_4HalfESC_SC_E_EEvRNS_18TensorIteratorBaseERKT_EUliE_EEviT1_
        .type           _ZN2at6native18elementwise_kernelILi128ELi4EZNS0_15gpu_kernel_implIZZZNS0_54_GLOBAL__N__d8c5977b_16_LinearAlgebra_cu_7dd49032_297216addr_kernel_cudaERNS_14TensorIteratorERKN3c106ScalarES9_ENKUlvE_clEvENKUlvE9_clEvEUlNS6_4HalfESC_SC_E_EEvRNS_18TensorIteratorBaseERKT_EUliE_EEviT1_,@function
        .size           _ZN2at6native18elementwise_kernelILi128ELi4EZNS0_15gpu_kernel_implIZZZNS0_54_GLOBAL__N__d8c5977b_16_LinearAlgebra_cu_7dd49032_297216addr_kernel_cudaERNS_14TensorIteratorERKN3c106ScalarES9_ENKUlvE_clEvENKUlvE9_clEvEUlNS6_4HalfESC_SC_E_EEvRNS_18TensorIteratorBaseERKT_EUliE_EEviT1_,(.L_x_24091 - _ZN2at6native18elementwise_kernelILi128ELi4EZNS0_15gpu_kernel_implIZZZNS0_54_GLOBAL__N__d8c5977b_16_LinearAlgebra_cu_7dd49032_297216addr_kernel_cudaERNS_14TensorIteratorERKN3c106ScalarES9_ENKUlvE_clEvENKUlvE9_clEvEUlNS6_4HalfESC_SC_E_EEvRNS_18TensorIteratorBaseERKT_EUliE_EEviT1_)
        .other          _ZN2at6native18elementwise_kernelILi128ELi4EZNS0_15gpu_kernel_implIZZZNS0_54_GLOBAL__N__d8c5977b_16_LinearAlgebra_cu_7dd49032_297216addr_kernel_cudaERNS_14TensorIteratorERKN3c106ScalarES9_ENKUlvE_clEvENKUlvE9_clEvEUlNS6_4HalfESC_SC_E_EEvRNS_18TensorIteratorBaseERKT_EUliE_EEviT1_,@"STO_CUDA_ENTRY STV_DEFAULT"
_ZN2at6native18elementwise_kernelILi128ELi4EZNS0_15gpu_kernel_implIZZZNS0_54_GLOBAL__N__d8c5977b_16_LinearAlgebra_cu_7dd49032_297216addr_kernel_cudaERNS_14TensorIteratorERKN3c106ScalarES9_ENKUlvE_clEvENKUlvE9_clEvEUlNS6_4HalfESC_SC_E_EEvRNS_18TensorIteratorBaseERKT_EUliE_EEviT1_:
.text._ZN2at6native18elementwise_kernelILi128ELi4EZNS0_15gpu_kernel_implIZZZNS0_54_GLOBAL__N__d8c5977b_16_LinearAlgebra_cu_7dd49032_297216addr_kernel_cudaERNS_14TensorIteratorERKN3c106ScalarES9_ENKUlvE_clEvENKUlvE9_clEvEUlNS6_4HalfESC_SC_E_EEvRNS_18TensorIteratorBaseERKT_EUliE_EEviT1_:
        /* <DEDUP_REMOVED lines=25> */
[----:B------:R-:W-:-:S03]  /*0190*/  ULDC UR4, c[0x0][0x348] ;  /* 0x0000d20000047ab9 */ /* 0x000fc60000000800 */
        /* <DEDUP_REMOVED lines=10> */
[----:B------:R-:W-:-:S04]  /*0240*/  ULDC UR4, c[0x0][0x358] ;  /* 0x0000d60000047ab9 */ /* 0x000fc80000000800 */
[----:B------:R-:W-:-:S04]  /*0250*/  IMAD.MOV R2, RZ, RZ, -R5 ;  /* 0x000000ffff027224 */ /* 0x000fc800078e0a05 */
[----:B------:R-:W-:Y:S01]  /*0260*/  IMAD R3, R2, UR6, R3 ;  /* 0x0000000602037c24 */ /* 0x000fe2000f8e0203 */
[----:B------:R-:W-:-:S03]  /*0270*/  ULDC.64 UR6, c[0x0][0x360] ;  /* 0x0000d80000067ab9 */ /* 0x000fc60000000a00 */
        /* <DEDUP_REMOVED lines=323> */
[----:B------:R-:W-:-:S07]  /*16b0*/  IMAD R22, R5, UR7, R22 ;  /* 0x0000000705167c24 */ /* 0x000fce000f8e0216 */
.L_x_1231:
[----:B------:R-:W0:Y:S01]  /*16c0*/  LDC.U8 R2, c[0x0][0x509] ;  /* 0x00014240ff027b82 */ /* 0x000e220000000000 */
[----:B------:R-:W-:Y:S01]  /*16d0*/  IMAD.MOV.U32 R3, RZ, RZ, 0x1 ;  /* 0x00000001ff037424 */ /* 0x000fe200078e00ff */
[----:B------:R-:W-:Y:S02]  /*16e0*/  ULDC.64 UR4, c[0x0][0x4d8] ;  /* 0x0001360000047ab9 */ /* 0x000fe40000000a00 */
[----:B------:R-:W-:-:S05]  /*16f0*/  IADD3 R16, P2, R16, UR4, RZ ;  /* 0x0000000410107c10 */ /* 0x000fca000ff5e0ff */
[----:B------:R-:W-:Y:S01]  /*1700*/  IMAD.X R17, RZ, RZ, UR5, P2 ;  /* 0x00000005ff117e24 */ /* 0x000fe200090e06ff */
[CC--:B0-----:R-:W-:Y:S02]  /*1710*/  SHF.L.U32 R4, R3.reuse, R2.reuse, RZ ;  /* 0x0000000203047219 */ /* 0x0c1fe400000006ff */
[----:B------:R-:W-:Y:S02]  /*1720*/  SHF.L.U64.HI R0, R3, R2, RZ ;  /* 0x0000000203007219 */ /* 0x000fe400000102ff */
[----:B------:R-:W-:Y:S02]  /*1730*/  LOP3.LUT P0, RZ, R4, 0x3f808fff, RZ, 0xc0, !PT ;  /* 0x3f808fff04ff7812 */ /* 0x000fe4000780c0ff */
[----:B------:R-:W-:Y:S02]  /*1740*/  ISETP.LE.U32.AND P1, PT, R2, 0x2c, PT ;  /* 0x0000002c0200780c */ /* 0x000fe40003f23070 */
[----:B------:R-:W-:-:S13]  /*1750*/  LOP3.LUT P0, RZ, R0, 0x1000, RZ, 0xc0, P0 ;  /* 0x0000100000ff7812 */ /* 0x000fda000000c0ff */
[----:B------:R-:W-:Y:S05]  /*1760*/  @P0 BRA P1, `(.L_x_1232) ;  /* 0x0000000000400947 */ /* 0x000fea0000800000 */
        /* <DEDUP_REMOVED lines=16> */
.L_x_1232:
[----:B------:R-:W0:Y:S01]  /*1870*/  LDC.U8 R4, c[0x0][0x50a] ;  /* 0x00014280ff047b82 */ /* 0x000e220000000000 */
[----:B------:R-:W-:Y:S02]  /*1880*/  ULDC.64 UR4, c[0x0][0x4e8] ;  /* 0x00013a0000047ab9 */ /* 0x000fe40000000a00 */
[----:B------:R-:W-:-:S05]  /*1890*/  IADD3 R2, P1, R24, UR4, RZ ;  /* 0x0000000418027c10 */ /* 0x000fca000ff3e0ff */
        /* <DEDUP_REMOVED lines=17> */
.L_x_1236:
[----:B------:R-:W2:Y:S02]  /*19b0*/  LDG.E.U8 R2, desc[UR36][R2.64] ;  /* 0x0000002402027981 */ /* 0x000ea4000c1e1100 */
[----:B--2---:R-:W-:-:S04]  /*19c0*/  I2FP.F32.U32 R0, R2 ;  /* 0x0000000200007245 */ /* 0x004fc80000201000 */
[----:B------:R-:W-:-:S04]  /*19d0*/  F2FP.F16.F32.PACK_AB R0, RZ, R0 ;  /* 0x00000000ff00723e */ /* 0x000fc800000000ff */
[----:B------:R-:W-:Y:S01]  /*19e0*/  PRMT R19, R0, 0x7610, R19 ;  /* 0x0000761000137816 */ /* 0x000fe20000000013 */
[----:B------:R-:W-:Y:S06]  /*19f0*/  BRA `(.L_x_1238) ;  /* 0x0000000c00bc7947 */ /* 0x000fec0003800000 */
.L_x_1235:
        /* <DEDUP_REMOVED lines=11> */
.L_x_1240:
[----:B------:R-:W2:Y:S02]  /*1ab0*/  LDG.E R2, desc[UR36][R2.64] ;  /* 0x0000002402027981 */ /* 0x000ea4000c1e1900 */
[----:B--2---:R-:W-:-:S04]  /*1ac0*/  I2FP.F32.S32 R0, R2 ;  /* 0x0000000200007245 */ /* 0x004fc80000201400 */
[----:B------:R-:W-:-:S04]  /*1ad0*/  F2FP.F16.F32.PACK_AB R0, RZ, R0 ;  /* 0x00000000ff00723e */ /* 0x000fc800000000ff */
[----:B------:R-:W-:Y:S01]  /*1ae0*/  PRMT R19, R0, 0x7610, R19 ;  /* 0x0000761000137816 */ /* 0x000fe20000000013 */
[----:B------:R-:W-:Y:S06]  /*1af0*/  BRA `(.L_x_1238) ;  /* 0x0000000c007c7947 */ /* 0x000fec0003800000 */
.L_x_1239:
[----:B------:R-:W2:Y:S02]  /*1b00*/  LDG.E.U16 R2, desc[UR36][R2.64] ;  /* 0x0000002402027981 */ /* 0x000ea4000c1e1500 */
[----:B--2---:R-:W0:Y:S02]  /*1b10*/  I2F.S16 R0, R2 ;  /* 0x0000000200007306 */ /* 0x004e240000101400 */
[----:B0-----:R-:W-:-:S04]  /*1b20*/  F2FP.F16.F32.PACK_AB R0, RZ, R0 ;  /* 0x00000000ff00723e */ /* 0x001fc800000000ff */
[----:B------:R-:W-:Y:S01]  /*1b30*/  PRMT R19, R0, 0x7610, R19 ;  /* 0x0000761000137816 */ /* 0x000fe20000000013 */
[----:B------:R-:W-:Y:S06]  /*1b40*/  BRA `(.L_x_1238) ;  /* 0x0000000c00687947 */ /* 0x000fec0003800000 */
.L_x_1234:
        /* <DEDUP_REMOVED lines=9> */
.L_x_1242:
[----:B------:R1:W5:Y:S01]  /*1be0*/  LDG.E.U16 R19, desc[UR36][R2.64] ;  /* 0x0000002402137981 */ /* 0x000362000c1e1500 */
[----:B------:R-:W-:Y:S05]  /*1bf0*/  BRA `(.L_x_1238) ;  /* 0x0000000c003c7947 */ /* 0x000fea0003800000 */
.L_x_1241:
        /* <DEDUP_REMOVED lines=9> */
.L_x_1244:
[----:B------:R0:W5:Y:S01]  /*1c90*/  LDG.E.U16 R19, desc[UR36][R2.64] ;  /* 0x0000002402137981 */ /* 0x000162000c1e1500 */
[----:B------:R-:W-:Y:S05]  /*1ca0*/  BRA `(.L_x_1238) ;  /* 0x0000000c00107947 */ /* 0x000fea0003800000 */
.L_x_1243:
        /* <DEDUP_REMOVED lines=9> */
.L_x_1233:
        /* <DEDUP_REMOVED lines=14> */
.L_x_1247:
        /* <DEDUP_REMOVED lines=9> */
.L_x_1246:
        /* <DEDUP_REMOVED lines=28> */
.L_x_1249:
        /* <DEDUP_REMOVED lines=15> */
.L_x_1248:
[----:B------:R-:W2:Y:S02]  /*2160*/  LDG.E.U16 R0, desc[UR36][R2.64] ;  /* 0x0000002402007981 */ /* 0x000ea4000c1e1500 */
[----:B--2---:R-:W-:-:S05]  /*2170*/  IMAD.U32 R0, R0, 0x10000, RZ ;  /* 0x0001000000007824 */ /* 0x004fca00078e00ff */
[----:B------:R-:W-:-:S04]  /*2180*/  F2FP.F16.F32.PACK_AB R0, RZ, R0 ;  /* 0x00000000ff00723e */ /* 0x000fc800000000ff */
[----:B------:R-:W-:Y:S01]  /*2190*/  PRMT R19, R0, 0x7610, R19 ;  /* 0x0000761000137816 */ /* 0x000fe20000000013 */
[----:B------:R-:W-:Y:S06]  /*21a0*/  BRA `(.L_x_1238) ;  /* 0x0000000400d07947 */ /* 0x000fec0003800000 */
.L_x_1245:
        /* <DEDUP_REMOVED lines=13> */
.L_x_1252:
        /* <DEDUP_REMOVED lines=21> */
.L_x_1256:
[----:B------:R-:W-:Y:S05]  /*23d0*/  BSYNC B1 ;  /* 0x0000000000017941 */ /* 0x000fea0003800000 */
.L_x_1255:
[----:B------:R-:W-:Y:S01]  /*23e0*/  LEA R3, R0, 0x3b800000, 0x17 ;  /* 0x3b80000000037811 */ /* 0x000fe200078eb8ff */
[----:B------:R-:W-:-:S05]  /*23f0*/  IMAD.SHL.U32 R0, R2, 0x100000, RZ ;  /* 0x0010000002007824 */ /* 0x000fca00078e00ff */
[----:B------:R-:W-:-:S07]  /*2400*/  LOP3.LUT R0, R3, R0, R4, 0xfe, !PT ;  /* 0x0000000003007212 */ /* 0x000fce00078efe04 */
.L_x_1254:
[----:B------:R-:W-:Y:S05]  /*2410*/  BSYNC B0 ;  /* 0x0000000000007941 */ /* 0x000fea0003800000 */
.L_x_1253:
[----:B------:R-:W-:-:S04]  /*2420*/  F2FP.F16.F32.PACK_AB R0, RZ, R0 ;  /* 0x00000000ff00723e */ /* 0x000fc800000000ff */
[----:B------:R-:W-:Y:S01]  /*2430*/  PRMT R19, R0, 0x7610, R19 ;  /* 0x0000761000137816 */ /* 0x000fe20000000013 */
[----:B------:R-:W-:Y:S06]  /*2440*/  BRA `(.L_x_1238) ;  /* 0x0000000400287947 */ /* 0x000fec0003800000 */
.L_x_1251:
        /* <DEDUP_REMOVED lines=21> */
.L_x_1260:
[----:B------:R-:W-:Y:S05]  /*25a0*/  BSYNC B1 ;  /* 0x0000000000017941 */ /* 0x000fea0003800000 */
.L_x_1259:
[----:B------:R-:W-:Y:S01]  /*25b0*/  LEA R3, R0, 0x37800000, 0x17 ;  /* 0x3780000000037811 */ /* 0x000fe200078eb8ff */
[----:B------:R-:W-:-:S05]  /*25c0*/  IMAD.SHL.U32 R0, R2, 0x200000, RZ ;  /* 0x0020000002007824 */ /* 0x000fca00078e00ff */
[----:B------:R-:W-:-:S07]  /*25d0*/  LOP3.LUT R0, R3, R0, R4, 0xfe, !PT ;  /* 0x0000000003007212 */ /* 0x000fce00078efe04 */
.L_x_1258:
[----:B------:R-:W-:Y:S05]  /*25e0*/  BSYNC B0 ;  /* 0x0000000000007941 */ /* 0x000fea0003800000 */
.L_x_1257:
[----:B------:R-:W-:-:S04]  /*25f0*/  F2FP.F16.F32.PACK_AB R0, RZ, R0 ;  /* 0x00000000ff00723e */ /* 0x000fc800000000ff */
[----:B------:R-:W-:Y:S01]  /*2600*/  PRMT R19, R0, 0x7610, R19 ;  /* 0x0000761000137816 */ /* 0x000fe20000000013 */
[----:B------:R-:W-:Y:S06]  /*2610*/  BRA `(.L_x_1238) ;  /* 0x0000000000b47947 */ /* 0x000fec0003800000 */
.L_x_1250:
        /* <DEDUP_REMOVED lines=14> */
.L_x_1264:
[----:B------:R-:W-:Y:S05]  /*2700*/  BSYNC B0 ;  /* 0x0000000000007941 */ /* 0x000fea0003800000 */
.L_x_1263:
[----:B------:R-:W-:-:S04]  /*2710*/  F2FP.F16.F32.PACK_AB R0, RZ, R0 ;  /* 0x00000000ff00723e */ /* 0x000fc800000000ff */
[----:B------:R-:W-:Y:S01]  /*2720*/  PRMT R19, R0, 0x7610, R19 ;  /* 0x0000761000137816 */ /* 0x000fe20000000013 */
[----:B------:R-:W-:Y:S06]  /*2730*/  BRA `(.L_x_1238) ;  /* 0x00000000006c7947 */ /* 0x000fec0003800000 */
.L_x_1237:
        /* <DEDUP_REMOVED lines=16> */
.L_x_1265:
[----:B------:R-:W-:Y:S01]  /*2840*/  PRMT R19, RZ, 0x7610, R19 ;  /* 0x00007610ff137816 */ /* 0x000fe20000000013 */
[----:B------:R-:W-:Y:S06]  /*2850*/  BRA `(.L_x_1238) ;  /* 0x0000000000247947 */ /* 0x000fec0003800000 */
.L_x_1262:
[----:B------:R-:W2:Y:S02]  /*2860*/  LDG.E.64 R2, desc[UR36][R2.64] ;  /* 0x0000002402027981 */ /* 0x000ea4000c1e1b00 */
[----:B--2---:R-:W0:Y:S02]  /*2870*/  I2F.U64 R0, R2 ;  /* 0x0000000200007312 */ /* 0x004e240000301000 */
[----:B0-----:R-:W-:-:S04]  /*2880*/  F2FP.F16.F32.PACK_AB R0, RZ, R0 ;  /* 0x00000000ff00723e */ /* 0x001fc800000000ff */
[----:B------:R-:W-:Y:S01]  /*2890*/  PRMT R19, R0, 0x7610, R19 ;  /* 0x0000761000137816 */ /* 0x000fe20000000013 */
[----:B------:R-:W-:Y:S06]  /*28a0*/  BRA `(.L_x_1238) ;  /* 0x0000000000107947 */ /* 0x000fec0003800000 */
.L_x_1261:
[----:B------:R-:W2:Y:S02]  /*28b0*/  LDG.E R2, desc[UR36][R2.64] ;  /* 0x0000002402027981 */ /* 0x000ea4000c1e1900 */
[----:B--2---:R-:W-:-:S04]  /*28c0*/  I2FP.F32.U32 R0, R2 ;  /* 0x0000000200007245 */ /* 0x004fc80000201000 */
[----:B------:R-:W-:-:S04]  /*28d0*/  F2FP.F16.F32.PACK_AB R0, RZ, R0 ;  /* 0x00000000ff00723e */ /* 0x000fc800000000ff */
[----:B------:R-:W-:-:S07]  /*28e0*/  PRMT R19, R0, 0x7610, R19 ;  /* 0x0000761000137816 */ /* 0x000fce0000000013 */
.L_x_1238:
        /* <DEDUP_REMOVED lines=19> */
.L_x_1269:
[----:B------:R-:W2:Y:S02]  /*2a20*/  LDG.E.U8 R2, desc[UR36][R2.64] ;  /* 0x0000002402027981 */ /* 0x000ea4000c1e1100 */
[----:B--2---:R-:W-:-:S04]  /*2a30*/  I2FP.F32.U32 R0, R2 ;  /* 0x0000000200007245 */ /* 0x004fc80000201000 */
[----:B------:R-:W-:Y:S01]  /*2a40*/  F2FP.F16.F32.PACK_AB R0, RZ, R0 ;  /* 0x00000000ff00723e */ /* 0x000fe200000000ff */
[----:B------:R-:W-:Y:S06]  /*2a50*/  BRA `(.L_x_1271) ;  /* 0x0000000c00887947 */ /* 0x000fec0003800000 */
.L_x_1268:
        /* <DEDUP_REMOVED lines=10> */
.L_x_1273:
[----:B------:R-:W2:Y:S02]  /*2b00*/  LDG.E R2, desc[UR36][R2.64] ;  /* 0x0000002402027981 */ /* 0x000ea4000c1e1900 */
[----:B--2---:R-:W-:-:S04]  /*2b10*/  I2FP.F32.S32 R0, R2 ;  /* 0x0000000200007245 */ /* 0x004fc80000201400 */
[----:B------:R-:W-:Y:S01]  /*2b20*/  F2FP.F16.F32.PACK_AB R0, RZ, R0 ;  /* 0x00000000ff00723e */ /* 0x000fe200000000ff */
[----:B------:R-:W-:Y:S06]  /*2b30*/  BRA `(.L_x_1271) ;  /* 0x0000000c00507947 */ /* 0x000fec0003800000 */
.L_x_1272:
[----:B------:R-:W2:Y:S02]  /*2b40*/  LDG.E.U16 R2, desc[UR36][R2.64] ;  /* 0x0000002402027981 */ /* 0x000ea4000c1e1500 */
[----:B--2---:R-:W0:Y:S02]  /*2b50*/  I2F.S16 R0, R2 ;  /* 0x0000000200007306 */ /* 0x004e240000101400 */
[----:B0-----:R-:W-:Y:S01]  /*2b60*/  F2FP.F16.F32.PACK_AB R0, RZ, R0 ;  /* 0x00000000ff00723e */ /* 0x001fe200000000ff */
[----:B------:R-:W-:Y:S06]  /*2b70*/  BRA `(.L_x_1271) ;  /* 0x0000000c00407947 */ /* 0x000fec0003800000 */
.L_x_1267:
        /* <DEDUP_REMOVED lines=9> */
.L_x_1275:
[----:B------:R0:W5:Y:S01]  /*2c10*/  LDG.E.U16 R0, desc[UR36][R2.64] ;  /* 0x0000002402007981 */ /* 0x000162000c1e1500 */
[----:B------:R-:W-:Y:S05]  /*2c20*/  BRA `(.L_x_1271) ;  /* 0x0000000c00147947 */ /* 0x000fea0003800000 */
.L_x_1274:
        /* <DEDUP_REMOVED lines=9> */
.L_x_1277:
[----:B------:R1:W5:Y:S01]  /*2cc0*/  LDG.E.U16 R0, desc[UR36][R2.64] ;  /* 0x0000002402007981 */ /* 0x000362000c1e1500 */
[----:B------:R-:W-:Y:S05]  /*2cd0*/  BRA `(.L_x_1271) ;  /* 0x0000000800e87947 */ /* 0x000fea0003800000 */
.L_x_1276:
        /* <DEDUP_REMOVED lines=8> */
.L_x_1266:
        /* <DEDUP_REMOVED lines=13> */
.L_x_1280:
        /* <DEDUP_REMOVED lines=8> */
.L_x_1279:
        /* <DEDUP_REMOVED lines=28> */
.L_x_1282:
        /* <DEDUP_REMOVED lines=15> */
.L_x_1281:
[----:B------:R-:W2:Y:S02]  /*3160*/  LDG.E.U16 R0, desc[UR36][R2.64] ;  /* 0x0000002402007981 */ /* 0x000ea4000c1e1500 */
[----:B--2---:R-:W-:-:S05]  /*3170*/  IMAD.U32 R0, R0, 0x10000, RZ ;  /* 0x0001000000007824 */ /* 0x004fca00078e00ff */
[----:B------:R-:W-:Y:S01]  /*3180*/  F2FP.F16.F32.PACK_AB R0, RZ, R0 ;  /* 0x00000000ff00723e */ /* 0x000fe200000000ff */
[----:B------:R-:W-:Y:S06]  /*3190*/  BRA `(.L_x_1271) ;  /* 0x0000000400b87947 */ /* 0x000fec0003800000 */
.L_x_1278:
        /* <DEDUP_REMOVED lines=12> */
.L_x_1285:
        /* <DEDUP_REMOVED lines=21> */
.L_x_1289:
[----:B------:R-:W-:Y:S05]  /*33b0*/  BSYNC B1 ;  /* 0x0000000000017941 */ /* 0x000fea0003800000 */
.L_x_1288:
[----:B------:R-:W-:Y:S01]  /*33c0*/  LEA R3, R0, 0x3b800000, 0x17 ;  /* 0x3b80000000037811 */ /* 0x000fe200078eb8ff */
[----:B------:R-:W-:-:S05]  /*33d0*/  IMAD.SHL.U32 R0, R2, 0x100000, RZ ;  /* 0x0010000002007824 */ /* 0x000fca00078e00ff */
[----:B------:R-:W-:-:S07]  /*33e0*/  LOP3.LUT R0, R3, R0, R4, 0xfe, !PT ;  /* 0x0000000003007212 */ /* 0x000fce00078efe04 */
.L_x_1287:
[----:B------:R-:W-:Y:S05]  /*33f0*/  BSYNC B0 ;  /* 0x0000000000007941 */ /* 0x000fea0003800000 */
.L_x_1286:
[----:B------:R-:W-:Y:S01]  /*3400*/  F2FP.F16.F32.PACK_AB R0, RZ, R0 ;  /* 0x00000000ff00723e */ /* 0x000fe200000000ff */
[----:B------:R-:W-:Y:S06]  /*3410*/  BRA `(.L_x_1271) ;  /* 0x0000000400187947 */ /* 0x000fec0003800000 */
.L_x_1284:
        /* <DEDUP_REMOVED lines=21> */
.L_x_1293:
[----:B------:R-:W-:Y:S05]  /*3570*/  BSYNC B1 ;  /* 0x0000000000017941 */ /* 0x000fea0003800000 */
.L_x_1292:
[----:B------:R-:W-:Y:S01]  /*3580*/  LEA R3, R0, 0x37800000, 0x17 ;  /* 0x3780000000037811 */ /* 0x000fe200078eb8ff */
[----:B------:R-:W-:-:S05]  /*3590*/  IMAD.SHL.U32 R0, R2, 0x200000, RZ ;  /* 0x0020000002007824 */ /* 0x000fca00078e00ff */
[----:B------:R-:W-:-:S07]  /*35a0*/  LOP3.LUT R0, R3, R0, R4, 0xfe, !PT ;  /* 0x0000000003007212 */ /* 0x000fce00078efe04 */
.L_x_1291:
[----:B------:R-:W-:Y:S05]  /*35b0*/  BSYNC B0 ;  /* 0x0000000000007941 */ /* 0x000fea0003800000 */
.L_x_1290:
[----:B------:R-:W-:Y:S01]  /*35c0*/  F2FP.F16.F32.PACK_AB R0, RZ, R0 ;  /* 0x00000000ff00723e */ /* 0x000fe200000000ff */
[----:B------:R-:W-:Y:S06]  /*35d0*/  BRA `(.L_x_1271) ;  /* 0x0000000000a87947 */ /* 0x000fec0003800000 */
.L_x_1283:
        /* <DEDUP_REMOVED lines=14> */
.L_x_1297:
[----:B------:R-:W-:Y:S05]  /*36c0*/  BSYNC B0 ;  /* 0x0000000000007941 */ /* 0x000fea0003800000 */
.L_x_1296:
[----:B------:R-:W-:Y:S01]  /*36d0*/  F2FP.F16.F32.PACK_AB R0, RZ, R0 ;  /* 0x00000000ff00723e */ /* 0x000fe200000000ff */
[----:B------:R-:W-:Y:S06]  /*36e0*/  BRA `(.L_x_1271) ;  /* 0x0000000000647947 */ /* 0x000fec0003800000 */
.L_x_1270:
        /* <DEDUP_REMOVED lines=16> */
.L_x_1298:
[----:B------:R-:W-:Y:S01]  /*37f0*/  PRMT R0, RZ, 0x7610, R0 ;  /* 0x00007610ff007816 */ /* 0x000fe20000000000 */
[----:B------:R-:W-:Y:S06]  /*3800*/  BRA `(.L_x_1271) ;  /* 0x00000000001c7947 */ /* 0x000fec0003800000 */
.L_x_1295:
[----:B------:R-:W2:Y:S02]  /*3810*/  LDG.E.64 R2, desc[UR36][R2.64] ;  /* 0x0000002402027981 */ /* 0x000ea4000c1e1b00 */
[----:B--2---:R-:W0:Y:S02]  /*3820*/  I2F.U64 R0, R2 ;  /* 0x0000000200007312 */ /* 0x004e240000301000 */
[----:B0-----:R-:W-:Y:S01]  /*3830*/  F2FP.F16.F32.PACK_AB R0, RZ, R0 ;  /* 0x00000000ff00723e */ /* 0x001fe200000000ff */
[----:B------:R-:W-:Y:S06]  /*3840*/  BRA `(.L_x_1271) ;  /* 0x00000000000c7947 */ /* 0x000fec0003800000 */
.L_x_1294:
[----:B------:R-:W2:Y:S02]  /*3850*/  LDG.E R2, desc[UR36][R2.64] ;  /* 0x0000002402027981 */ /* 0x000ea4000c1e1900 */
[----:B--2---:R-:W-:-:S04]  /*3860*/  I2FP.F32.U32 R0, R2 ;  /* 0x0000000200007245 */ /* 0x004fc80000201000 */
[----:B------:R-:W-:-:S07]  /*3870*/  F2FP.F16.F32.PACK_AB R0, RZ, R0 ;  /* 0x00000000ff00723e */ /* 0x000fce00000000ff */
.L_x_1271:
[----:B01----:R-:W0:Y:S01]  /*3880*/  LDC.U16 R2, c[0x0][0x4f8] ;  /* 0x00013e00ff027b82 */ /* 0x003e220000000400 */
[----:B-----5:R-:W-:Y:S02]  /*3890*/  HADD2.F32 R19, -RZ, R19.H0_H0 ;  /* 0x20000013ff137230 */ /* 0x020fe40000004100 */
[----:B------:R-:W-:-:S05]  /*38a0*/  HADD2.F32 R3, -RZ, R0.H0_H0 ;  /* 0x20000000ff037230 */ /* 0x000fca0000004100 */
[----:B------:R-:W1:Y:S01]  /*38b0*/  LDC.U8 R5, c[0x0][0x508] ;  /* 0x00014200ff057b82 */ /* 0x000e620000000000 */
[----:B0-----:R-:W-:-:S05]  /*38c0*/  HADD2.F32 R2, -RZ, R2.H0_H0 ;  /* 0x20000002ff027230 */ /* 0x001fca0000004100 */
[----:B------:R-:W-:Y:S01]  /*38d0*/  FMUL.FTZ R2, R2, R19 ;  /* 0x0000001302027220 */ /* 0x000fe20000410000 */
[----:B-1----:R-:W-:-:S04]  /*38e0*/  PRMT R4, R5, 0x9910, RZ ;  /* 0x0000991005047816 */ /* 0x002fc800000000ff */
[----:B------:R-:W-:Y:S01]  /*38f0*/  F2FP.F16.F32.PACK_AB R2, RZ, R2 ;  /* 0x00000002ff02723e */ /* 0x000fe200000000ff */
[----:B------:R-:W-:-:S04]  /*3900*/  IMAD.MOV.U32 R0, RZ, RZ, R4 ;  /* 0x000000ffff007224 */ /* 0x000fc800078e0004 */
[----:B------:R-:W-:Y:S01]  /*3910*/  HADD2.F32 R2, -RZ, R2.H0_H0 ;  /* 0x20000002ff027230 */ /* 0x000fe20000004100 */
[----:B------:R-:W-:-:S04]  /*3920*/  ISETP.GT.AND P0, PT, R0, 0x9, PT ;  /* 0x000000090000780c */ /* 0x000fc80003f04270 */
[----:B------:R-:W-:-:S05]  /*3930*/  FMUL.FTZ R2, R2, R3 ;  /* 0x0000000302027220 */ /* 0x000fca0000410000 */
[----:B------:R-:W-:-:S04]  /*3940*/  F2FP.F16.F32.PACK_AB R2, RZ, R2 ;  /* 0x00000002ff02723e */ /* 0x000fc800000000ff */
        /* <DEDUP_REMOVED lines=13> */
.L_x_1302:
[----:B------:R-:W-:-:S06]  /*3a20*/  HADD2.F32 R3, -RZ, R2.H0_H0 ;  /* 0x20000002ff037230 */ /* 0x000fcc0000004100 */
[----:B------:R-:W0:Y:S02]  /*3a30*/  F2I.S64.TRUNC R2, R3 ;  /* 0x0000000300027311 */ /* 0x000e24000020d900 */
[----:B0-----:R0:W-:Y:S01]  /*3a40*/  STG.E.U8 desc[UR36][R16.64], R2 ;  /* 0x0000000210007986 */ /* 0x0011e2000c101124 */
[----:B------:R-:W-:Y:S05]  /*3a50*/  BRA `(.L_x_1304) ;  /* 0x0000000c00847947 */ /* 0x000fea0003800000 */
.L_x_1301:
        /* <DEDUP_REMOVED lines=10> */
.L_x_1306:
[----:B------:R-:W-:-:S04]  /*3b00*/  HADD2.F32 R2, -RZ, R2.H0_H0 ;  /* 0x20000002ff027230 */ /* 0x000fc80000004100 */
[----:B------:R-:W0:Y:S02]  /*3b10*/  F2I.FTZ.TRUNC.NTZ R3, R2 ;  /* 0x0000000200037305 */ /* 0x000e24000021f100 */
[----:B0-----:R0:W-:Y:S01]  /*3b20*/  STG.E desc[UR36][R16.64], R3 ;  /* 0x0000000310007986 */ /* 0x0011e2000c101924 */
[----:B------:R-:W-:Y:S05]  /*3b30*/  BRA `(.L_x_1304) ;  /* 0x0000000c004c7947 */ /* 0x000fea0003800000 */
.L_x_1305:
[----:B------:R-:W-:-:S04]  /*3b40*/  HADD2.F32 R2, -RZ, R2.H0_H0 ;  /* 0x20000002ff027230 */ /* 0x000fc80000004100 */
[----:B------:R-:W0:Y:S02]  /*3b50*/  F2I.FTZ.TRUNC.NTZ R3, R2 ;  /* 0x0000000200037305 */ /* 0x000e24000021f100 */
[----:B0-----:R0:W-:Y:S01]  /*3b60*/  STG.E.U16 desc[UR36][R16.64], R3 ;  /* 0x0000000310007986 */ /* 0x0011e2000c101524 */
[----:B------:R-:W-:Y:S05]  /*3b70*/  BRA `(.L_x_1304) ;  /* 0x0000000c003c7947 */ /* 0x000fea0003800000 */
.L_x_1300:
        /* <DEDUP_REMOVED lines=9> */
.L_x_1308:
[----:B------:R0:W-:Y:S01]  /*3c10*/  STG.E.U16 desc[UR36][R16.64], R2 ;  /* 0x0000000210007986 */ /* 0x0001e2000c101524 */
[----:B------:R-:W-:Y:S05]  /*3c20*/  BRA `(.L_x_1304) ;  /* 0x0000000c00107947 */ /* 0x000fea0003800000 */
.L_x_1307:
        /* <DEDUP_REMOVED lines=10> */
.L_x_1310:
[----:B------:R-:W-:-:S05]  /*3cd0*/  HADD2.F32 R0, -RZ, R2.H0_H0 ;  /* 0x20000002ff007230 */ /* 0x000fca0000004100 */
[----:B------:R-:W-:-:S04]  /*3ce0*/  F2FP.F16.F32.PACK_AB R0, RZ, R0 ;  /* 0x00000000ff00723e */ /* 0x000fc800000000ff */
[----:B------:R-:W-:-:S05]  /*3cf0*/  PRMT R0, R0, 0x5410, RZ ;  /* 0x0000541000007816 */ /* 0x000fca00000000ff */
[----:B------:R0:W-:Y:S01]  /*3d00*/  STG.E desc[UR36][R16.64], R0 ;  /* 0x0000000010007986 */ /* 0x0001e2000c101924 */
[----:B------:R-:W-:Y:S05]  /*3d10*/  BRA `(.L_x_1304) ;  /* 0x0000000800d47947 */ /* 0x000fea0003800000 */
.L_x_1309:
[----:B------:R-:W-:-:S05]  /*3d20*/  HADD2.F32 R2, -RZ, R2.H0_H0 ;  /* 0x20000002ff027230 */ /* 0x000fca0000004100 */
[----:B------:R-:W-:-:S06]  /*3d30*/  FMUL.FTZ R2, R2, 1 ;  /* 0x3f80000002027820 */ /* 0x000fcc0000410000 */
[----:B------:R-:W0:Y:S02]  /*3d40*/  F2F.F64.F32 R2, R2 ;  /* 0x0000000200027310 */ /* 0x000e240000201800 */
[----:B0-----:R0:W-:Y:S01]  /*3d50*/  STG.E.64 desc[UR36][R16.64], R2 ;  /* 0x0000000210007986 */ /* 0x0011e2000c101b24 */
[----:B------:R-:W-:Y:S05]  /*3d60*/  BRA `(.L_x_1304) ;  /* 0x0000000800c07947 */ /* 0x000fea0003800000 */
.L_x_1299:
        /* <DEDUP_REMOVED lines=13> */
.L_x_1313:
[----:B------:R-:W-:Y:S01]  /*3e40*/  HADD2.F32 R2, -RZ, R2.H0_H0 ;  /* 0x20000002ff027230 */ /* 0x000fe20000004100 */
[----:B------:R-:W-:-:S04]  /*3e50*/  CS2R R6, SRZ ;  /* 0x0000000000067805 */ /* 0x000fc8000001ff00 */
[----:B------:R-:W-:-:S04]  /*3e60*/  FMUL.FTZ R2, R2, 1 ;  /* 0x3f80000002027820 */ /* 0x000fc80000410000 */
[----:B------:R-:W0:Y:S02]  /*3e70*/  F2F.F64.F32 R4, R2 ;  /* 0x0000000200047310 */ /* 0x000e240000201800 */
[----:B0-----:R0:W-:Y:S01]  /*3e80*/  STG.E.128 desc[UR36][R16.64], R4 ;  /* 0x0000000410007986 */ /* 0x0011e2000c101d24 */
[----:B------:R-:W-:Y:S05]  /*3e90*/  BRA `(.L_x_1304) ;  /* 0x0000000800747947 */ /* 0x000fea0003800000 */
.L_x_1312:
        /* <DEDUP_REMOVED lines=21> */
.L_x_1317:
[----:B------:R-:W-:Y:S05]  /*3ff0*/  BSYNC B0 ;  /* 0x0000000000007941 */ /* 0x000fea0003800000 */
.L_x_1316:
[----:B------:R-:W-:-:S05]  /*4000*/  LOP3.LUT R3, R0, R3, RZ, 0xfc, !PT ;  /* 0x0000000300037212 */ /* 0x000fca00078efcff */
[----:B------:R0:W-:Y:S01]  /*4010*/  STG.E.U8 desc[UR36][R16.64], R3 ;  /* 0x0000000310007986 */ /* 0x0001e2000c101124 */
[----:B------:R-:W-:Y:S05]  /*4020*/  BRA `(.L_x_1304) ;  /* 0x0000000800107947 */ /* 0x000fea0003800000 */
.L_x_1315:
        /* <DEDUP_REMOVED lines=13> */
.L_x_1319:
[----:B------:R-:W-:Y:S01]  /*4100*/  IMAD.MOV.U32 R0, RZ, RZ, 0x7f ;  /* 0x0000007fff007424 */ /* 0x000fe200078e00ff */
[----:B------:R-:W-:-:S04]  /*4110*/  ISETP.GT.U32.AND P0, PT, R2, 0x7f800000, PT ;  /* 0x7f8000000200780c */ /* 0x000fc80003f04070 */
[----:B------:R-:W-:-:S09]  /*4120*/  SEL R0, R0, 0x7c, P0 ;  /* 0x0000007c00007807 */ /* 0x000fd20000000000 */
.L_x_1320:
[----:B------:R-:W-:Y:S05]  /*4130*/  BSYNC B0 ;  /* 0x0000000000007941 */ /* 0x000fea0003800000 */
.L_x_1318:
[----:B------:R-:W-:-:S04]  /*4140*/  LOP3.LUT R2, R3, 0x80000000, RZ, 0xc0, !PT ;  /* 0x8000000003027812 */ /* 0x000fc800078ec0ff */
[----:B------:R-:W-:-:S04]  /*4150*/  SHF.R.U32.HI R3, RZ, 0x18, R2 ;  /* 0x00000018ff037819 */ /* 0x000fc80000011602 */
[----:B------:R-:W-:-:S05]  /*4160*/  LOP3.LUT R3, R0, R3, RZ, 0xfc, !PT ;  /* 0x0000000300037212 */ /* 0x000fca00078efcff */
[----:B------:R0:W-:Y:S01]  /*4170*/  STG.E.U8 desc[UR36][R16.64], R3 ;  /* 0x0000000310007986 */ /* 0x0001e2000c101124 */
[----:B------:R-:W-:Y:S05]  /*4180*/  BRA `(.L_x_1304) ;  /* 0x0000000400b87947 */ /* 0x000fea0003800000 */
.L_x_1314:
[----:B------:R-:W-:-:S05]  /*4190*/  HADD2.F32 R0, -RZ, R2.H0_H0 ;  /* 0x20000002ff007230 */ /* 0x000fca0000004100 */
[----:B------:R-:W-:-:S05]  /*41a0*/  F2FP.BF16.F32.PACK_AB R0, RZ, R0 ;  /* 0x00000000ff00723e */ /* 0x000fca00000010ff */
[----:B------:R0:W-:Y:S01]  /*41b0*/  STG.E.U16 desc[UR36][R16.64], R0 ;  /* 0x0000000010007986 */ /* 0x0001e2000c101524 */
[----:B------:R-:W-:Y:S05]  /*41c0*/  BRA `(.L_x_1304) ;  /* 0x0000000400a87947 */ /* 0x000fea0003800000 */
.L_x_1311:
        /* <DEDUP_REMOVED lines=12> */
.L_x_1323:
        /* <DEDUP_REMOVED lines=17> */
.L_x_1326:
[----:B------:R-:W-:-:S04]  /*43a0*/  LOP3.LUT R2, R3, 0x80000000, RZ, 0xc0, !PT ;  /* 0x8000000003027812 */ /* 0x000fc800078ec0ff */
[----:B------:R-:W-:-:S04]  /*43b0*/  SHF.R.U32.HI R3, RZ, 0x18, R2 ;  /* 0x00000018ff037819 */ /* 0x000fc80000011602 */
[----:B------:R-:W-:-:S04]  /*43c0*/  LOP3.LUT R0, R0, R3, RZ, 0xfc, !PT ;  /* 0x0000000300007212 */ /* 0x000fc800078efcff */
[----:B------:R-:W-:-:S07]  /*43d0*/  PRMT R8, R0, 0x7610, R8 ;  /* 0x0000761000087816 */ /* 0x000fce0000000008 */
.L_x_1325:
[----:B------:R-:W-:Y:S05]  /*43e0*/  BSYNC B0 ;  /* 0x0000000000007941 */ /* 0x000fea0003800000 */
.L_x_1324:
[----:B------:R3:W-:Y:S01]  /*43f0*/  STG.E.U8 desc[UR36][R16.64], R8 ;  /* 0x0000000810007986 */ /* 0x0007e2000c101124 */
[----:B------:R-:W-:Y:S05]  /*4400*/  BRA `(.L_x_1304) ;  /* 0x0000000400187947 */ /* 0x000fea0003800000 */
.L_x_1322:
        /* <DEDUP_REMOVED lines=17> */
.L_x_1329:
[----:B------:R-:W-:-:S04]  /*4520*/  LOP3.LUT R2, R3, 0x80000000, RZ, 0xc0, !PT ;  /* 0x8000000003027812 */ /* 0x000fc800078ec0ff */
[----:B------:R-:W-:-:S04]  /*4530*/  SHF.R.U32.HI R3, RZ, 0x18, R2 ;  /* 0x00000018ff037819 */ /* 0x000fc80000011602 */
[----:B------:R-:W-:-:S04]  /*4540*/  LOP3.LUT R0, R0, R3, RZ, 0xfc, !PT ;  /* 0x0000000300007212 */ /* 0x000fc800078efcff */
[----:B------:R-:W-:-:S07]  /*4550*/  PRMT R8, R0, 0x7610, R8 ;  /* 0x0000761000087816 */ /* 0x000fce0000000008 */
.L_x_1328:
[----:B------:R-:W-:Y:S05]  /*4560*/  BSYNC B0 ;  /* 0x0000000000007941 */ /* 0x000fea0003800000 */
.L_x_1327:
[----:B------:R0:W-:Y:S01]  /*4570*/  STG.E.U8 desc[UR36][R16.64], R8 ;  /* 0x0000000810007986 */ /* 0x0001e2000c101124 */
[----:B------:R-:W-:Y:S05]  /*4580*/  BRA `(.L_x_1304) ;  /* 0x0000000000b87947 */ /* 0x000fea0003800000 */
.L_x_1321:
        /* <DEDUP_REMOVED lines=22> */
.L_x_1303:
        /* <DEDUP_REMOVED lines=16> */
.L_x_1332:
[----:B------:R-:W-:Y:S05]  /*47f0*/  BRA `(.L_x_1304) ;  /* 0x00000000001c7947 */ /* 0x000fea0003800000 */
.L_x_1331:
[----:B------:R-:W-:-:S06]  /*4800*/  HADD2.F32 R2, -RZ, R2.H0_H0 ;  /* 0x20000002ff027230 */ /* 0x000fcc0000004100 */
[----:B------:R-:W0:Y:S02]  /*4810*/  F2I.U64.TRUNC R2, R2 ;  /* 0x0000000200027311 */ /* 0x000e24000020d800 */
[----:B0-----:R2:W-:Y:S01]  /*4820*/  STG.E.64 desc[UR36][R16.64], R2 ;  /* 0x0000000210007986 */ /* 0x0015e2000c101b24 */
[----:B------:R-:W-:Y:S05]  /*4830*/  BRA `(.L_x_1304) ;  /* 0x00000000000c7947 */ /* 0x000fea0003800000 */
.L_x_1330:
[----:B------:R-:W-:-:S04]  /*4840*/  HADD2.F32 R2, -RZ, R2.H0_H0 ;  /* 0x20000002ff027230 */ /* 0x000fc80000004100 */
[----:B------:R-:W0:Y:S02]  /*4850*/  F2I.FTZ.U32.TRUNC.NTZ R3, R2 ;  /* 0x0000000200037305 */ /* 0x000e24000021f000 */
[----:B0-----:R0:W-:Y:S02]  /*4860*/  STG.E desc[UR36][R16.64], R3 ;  /* 0x0000000310007986 */ /* 0x0011e4000c101924 */
.L_x_1304:
[----:B------:R-:W-:-:S04]  /*4870*/  IMAD R18, R23, 0x200, R18 ;  /* 0x0000020017127824 */ /* 0x000fc800078e0212 */
[----:B------:R-:W-:-:S07]  /*4880*/  VIADD R19, R18, 0x80 ;  /* 0x0000008012137836 */ /* 0x000fce0000000000 */
.L_x_1230:
[----:B------:R-:W-:Y:S05]  /*4890*/  BSYNC B6 ;  /* 0x0000000000067941 */ /* 0x000fea0003800000 */
.L_x_1229:
[----:B------:R-:W-:Y:S01]  /*48a0*/  ULDC UR4, c[0x0][0x210] ;  /* 0x0000840000047ab9 */ /* 0x000fe20000000800 */
[----:B------:R-:W-:Y:S01]  /*48b0*/  BSSY B6, `(.L_x_1333) ;  /* 0x0000481000067945 */ /* 0x000fe20003800000 */
[----:B------:R-:W-:-:S13]  /*48c0*/  ISETP.GE.AND P0, PT, R19, UR4, PT ;  /* 0x0000000413007c0c */ /* 0x000fda000bf06270 */
[----:B------:R-:W-:Y:S05]  /*48d0*/  @P0 BRA `(.L_x_1334) ;  /* 0x0000004400f80947 */ /* 0x000fea0003800000 */
[----:B0-----:R-:W0:Y:S01]  /*48e0*/  LDC R0, c[0x0][0x218] ;  /* 0x00008600ff007b82 */ /* 0x001e220000000800 */
        /* <DEDUP_REMOVED lines=353> */
.L_x_1335:
        /* <DEDUP_REMOVED lines=27> */
.L_x_1336:
        /* <DEDUP_REMOVED lines=20> */
.L_x_1340:
[----:B------:R-:W2:Y:S02]  /*61f0*/  LDG.E.U8 R2, desc[UR36][R2.64] ;  /* 0x0000002402027981 */ /* 0x000ea4000c1e1100 */
[----:B--2---:R-:W-:-:S04]  /*6200*/  I2FP.F32.U32 R0, R2 ;  /* 0x0000000200007245 */ /* 0x004fc80000201000 */
[----:B------:R-:W-:-:S04]  /*6210*/  F2FP.F16.F32.PACK_AB R0, RZ, R0 ;  /* 0x00000000ff00723e */ /* 0x000fc800000000ff */
[----:B------:R-:W-:Y:S01]  /*6220*/  PRMT R22, R0, 0x7610, R22 ;  /* 0x0000761000167816 */ /* 0x000fe20000000016 */
[----:B------:R-:W-:Y:S06]  /*6230*/  BRA `(.L_x_1342) ;  /* 0x0000000c00bc7947 */ /* 0x000fec0003800000 */
.L_x_1339:
        /* <DEDUP_REMOVED lines=11> */
.L_x_1344:
[----:B------:R-:W2:Y:S02]  /*62f0*/  LDG.E R2, desc[UR36][R2.64] ;  /* 0x0000002402027981 */ /* 0x000ea4000c1e1900 */
[----:B--2---:R-:W-:-:S04]  /*6300*/  I2FP.F32.S32 R0, R2 ;  /* 0x0000000200007245 */ /* 0x004fc80000201400 */
[----:B------:R-:W-:-:S04]  /*6310*/  F2FP.F16.F32.PACK_AB R0, RZ, R0 ;  /* 0x00000000ff00723e */ /* 0x000fc800000000ff */
[----:B------:R-:W-:Y:S01]  /*6320*/  PRMT R22, R0, 0x7610, R22 ;  /* 0x0000761000167816 */ /* 0x000fe20000000016 */
[----:B------:R-:W-:Y:S06]  /*6330*/  BRA `(.L_x_1342) ;  /* 0x0000000c007c7947 */ /* 0x000fec0003800000 */
.L_x_1343:
[----:B------:R-:W2:Y:S02]  /*6340*/  LDG.E.U16 R2, desc[UR36][R2.64] ;  /* 0x0000002402027981 */ /* 0x000ea4000c1e1500 */
[----:B--2---:R-:W0:Y:S02]  /*6350*/  I2F.S16 R0, R2 ;  /* 0x0000000200007306 */ /* 0x004e240000101400 */
[----:B0-----:R-:W-:-:S04]  /*6360*/  F2FP.F16.F32.PACK_AB R0, RZ, R0 ;  /* 0x00000000ff00723e */ /* 0x001fc800000000ff */
[----:B------:R-:W-:Y:S01]  /*6370*/  PRMT R22, R0, 0x7610, R22 ;  /* 0x0000761000167816 */ /* 0x000fe20000000016 */
[----:B------:R-:W-:Y:S06]  /*6380*/  BRA `(.L_x_1342) ;  /* 0x0000000c00687947 */ /* 0x000fec0003800000 */
.L_x_1338:
        /* <DEDUP_REMOVED lines=9> */
.L_x_1346:
[----:B------:R1:W5:Y:S01]  /*6420*/  LDG.E.U16 R22, desc[UR36][R2.64] ;  /* 0x0000002402167981 */ /* 0x000362000c1e1500 */
[----:B------:R-:W-:Y:S05]  /*6430*/  BRA `(.L_x_1342) ;  /* 0x0000000c003c7947 */ /* 0x000fea0003800000 */
.L_x_1345:
        /* <DEDUP_REMOVED lines=9> */
.L_x_1348:
[----:B------:R0:W5:Y:S01]  /*64d0*/  LDG.E.U16 R22, desc[UR36][R2.64] ;  /* 0x0000002402167981 */ /* 0x000162000c1e1500 */
[----:B------:R-:W-:Y:S05]  /*64e0*/  BRA `(.L_x_1342) ;  /* 0x0000000c00107947 */ /* 0x000fea0003800000 */
.L_x_1347:
        /* <DEDUP_REMOVED lines=9> */
.L_x_1337:
        /* <DEDUP_REMOVED lines=14> */
.L_x_1351:
        /* <DEDUP_REMOVED lines=9> */
.L_x_1350:
        /* <DEDUP_REMOVED lines=28> */
.L_x_1353:
        /* <DEDUP_REMOVED lines=15> */
.L_x_1352:
[----:B------:R-:W2:Y:S02]  /*69a0*/  LDG.E.U16 R0, desc[UR36][R2.64] ;  /* 0x0000002402007981 */ /* 0x000ea4000c1e1500 */
[----:B--2---:R-:W-:-:S05]  /*69b0*/  IMAD.U32 R0, R0, 0x10000, RZ ;  /* 0x0001000000007824 */ /* 0x004fca00078e00ff */
[----:B------:R-:W-:-:S04]  /*69c0*/  F2FP.F16.F32.PACK_AB R0, RZ, R0 ;  /* 0x00000000ff00723e */ /* 0x000fc800000000ff */
[----:B------:R-:W-:Y:S01]  /*69d0*/  PRMT R22, R0, 0x7610, R22 ;  /* 0x0000761000167816 */ /* 0x000fe20000000016 */
[----:B------:R-:W-:Y:S06]  /*69e0*/  BRA `(.L_x_1342) ;  /* 0x0000000400d07947 */ /* 0x000fec0003800000 */
.L_x_1349:
        /* <DEDUP_REMOVED lines=13> */
.L_x_1356:
        /* <DEDUP_REMOVED lines=21> */
.L_x_1360:
[----:B------:R-:W-:Y:S05]  /*6c10*/  BSYNC B1 ;  /* 0x0000000000017941 */ /* 0x000fea0003800000 */
.L_x_1359:
[----:B------:R-:W-:Y:S01]  /*6c20*/  LEA R3, R0, 0x3b800000, 0x17 ;  /* 0x3b80000000037811 */ /* 0x000fe200078eb8ff */
[----:B------:R-:W-:-:S05]  /*6c30*/  IMAD.SHL.U32 R0, R2, 0x100000, RZ ;  /* 0x0010000002007824 */ /* 0x000fca00078e00ff */
[----:B------:R-:W-:-:S07]  /*6c40*/  LOP3.LUT R0, R3, R0, R4, 0xfe, !PT ;  /* 0x0000000003007212 */ /* 0x000fce00078efe04 */
.L_x_1358:
[----:B------:R-:W-:Y:S05]  /*6c50*/  BSYNC B0 ;  /* 0x0000000000007941 */ /* 0x000fea0003800000 */
.L_x_1357:
[----:B------:R-:W-:-:S04]  /*6c60*/  F2FP.F16.F32.PACK_AB R0, RZ, R0 ;  /* 0x00000000ff00723e */ /* 0x000fc800000000ff */
[----:B------:R-:W-:Y:S01]  /*6c70*/  PRMT R22, R0, 0x7610, R22 ;  /* 0x0000761000167816 */ /* 0x000fe20000000016 */
[----:B------:R-:W-:Y:S06]  /*6c80*/  BRA `(.L_x_1342) ;  /* 0x0000000400287947 */ /* 0x000fec0003800000 */
.L_x_1355:
        /* <DEDUP_REMOVED lines=21> */
.L_x_1364:
[----:B------:R-:W-:Y:S05]  /*6de0*/  BSYNC B1 ;  /* 0x0000000000017941 */ /* 0x000fea0003800000 */
.L_x_1363:
[----:B------:R-:W-:Y:S01]  /*6df0*/  LEA R3, R0, 0x37800000, 0x17 ;  /* 0x3780000000037811 */ /* 0x000fe200078eb8ff */
[----:B------:R-:W-:-:S05]  /*6e00*/  IMAD.SHL.U32 R0, R2, 0x200000, RZ ;  /* 0x0020000002007824 */ /* 0x000fca00078e00ff */
[----:B------:R-:W-:-:S07]  /*6e10*/  LOP3.LUT R0, R3, R0, R4, 0xfe, !PT ;  /* 0x0000000003007212 */ /* 0x000fce00078efe04 */
.L_x_1362:
[----:B------:R-:W-:Y:S05]  /*6e20*/  BSYNC B0 ;  /* 0x0000000000007941 */ /* 0x000fea0003800000 */
.L_x_1361:
[----:B------:R-:W-:-:S04]  /*6e30*/  F2FP.F16.F32.PACK_AB R0, RZ, R0 ;  /* 0x00000000ff00723e */ /* 0x000fc800000000ff */
[----:B------:R-:W-:Y:S01]  /*6e40*/  PRMT R22, R0, 0x7610, R22 ;  /* 0x0000761000167816 */ /* 0x000fe20000000016 */
[----:B------:R-:W-:Y:S06]  /*6e50*/  BRA `(.L_x_1342) ;  /* 0x0000000000b47947 */ /* 0x000fec0003800000 */
.L_x_1354:
        /* <DEDUP_REMOVED lines=14> */
.L_x_1368:
[----:B------:R-:W-:Y:S05]  /*6f40*/  BSYNC B0 ;  /* 0x0000000000007941 */ /* 0x000fea0003800000 */
.L_x_1367:
[----:B------:R-:W-:-:S04]  /*6f50*/  F2FP.F16.F32.PACK_AB R0, RZ, R0 ;  /* 0x00000000ff00723e */ /* 0x000fc800000000ff */
[----:B------:R-:W-:Y:S01]  /*6f60*/  PRMT R22, R0, 0x7610, R22 ;  /* 0x0000761000167816 */ /* 0x000fe20000000016 */
[----:B------:R-:W-:Y:S06]  /*6f70*/  BRA `(.L_x_1342) ;  /* 0x00000000006c7947 */ /* 0x000fec0003800000 */
.L_x_1341:
        /* <DEDUP_REMOVED lines=16> */
.L_x_1369:
[----:B------:R-:W-:Y:S01]  /*7080*/  PRMT R22, RZ, 0x7610, R22 ;  /* 0x00007610ff167816 */ /* 0x000fe20000000016 */
[----:B------:R-:W-:Y:S06]  /*7090*/  BRA `(.L_x_1342) ;  /* 0x0000000000247947 */ /* 0x000fec0003800000 */
.L_x_1366:
[----:B------:R-:W2:Y:S02]  /*70a0*/  LDG.E.64 R2, desc[UR36][R2.64] ;  /* 0x0000002402027981 */ /* 0x000ea4000c1e1b00 */
[----:B--2---:R-:W0:Y:S02]  /*70b0*/  I2F.U64 R0, R2 ;  /* 0x0000000200007312 */ /* 0x004e240000301000 */
[----:B0-----:R-:W-:-:S04]  /*70c0*/  F2FP.F16.F32.PACK_AB R0, RZ, R0 ;  /* 0x00000000ff00723e */ /* 0x001fc800000000ff */
[----:B------:R-:W-:Y:S01]  /*70d0*/  PRMT R22, R0, 0x7610, R22 ;  /* 0x0000761000167816 */ /* 0x000fe20000000016 */
[----:B------:R-:W-:Y:S06]  /*70e0*/  BRA `(.L_x_1342) ;  /* 0x0000000000107947 */ /* 0x000fec0003800000 */
.L_x_1365:
[----:B------:R-:W2:Y:S02]  /*70f0*/  LDG.E R2, desc[UR36][R2.64] ;  /* 0x0000002402027981 */ /* 0x000ea4000c1e1900 */
[----:B--2---:R-:W-:-:S04]  /*7100*/  I2FP.F32.U32 R0, R2 ;  /* 0x0000000200007245 */ /* 0x004fc80000201000 */
[----:B------:R-:W-:-:S04]  /*7110*/  F2FP.F16.F32.PACK_AB R0, RZ, R0 ;  /* 0x00000000ff00723e */ /* 0x000fc800000000ff */
[----:B------:R-:W-:-:S07]  /*7120*/  PRMT R22, R0, 0x7610, R22 ;  /* 0x0000761000167816 */ /* 0x000fce0000000016 */
.L_x_1342:
        /* <DEDUP_REMOVED lines=19> */
.L_x_1373:
[----:B------:R-:W2:Y:S02]  /*7260*/  LDG.E.U8 R2, desc[UR36][R2.64] ;  /* 0x0000002402027981 */ /* 0x000ea4000c1e1100 */
[----:B--2---:R-:W-:-:S04]  /*7270*/  I2FP.F32.U32 R0, R2 ;  /* 0x0000000200007245 */ /* 0x004fc80000201000 */
[----:B------:R-:W-:Y:S01]  /*7280*/  F2FP.F16.F32.PACK_AB R0, RZ, R0 ;  /* 0x00000000ff00723e */ /* 0x000fe200000000ff */
[----:B------:R-:W-:Y:S06]  /*7290*/  BRA `(.L_x_1375) ;  /* 0x0000000c00887947 */ /* 0x000fec0003800000 */
.L_x_1372:
        /* <DEDUP_REMOVED lines=10> */
.L_x_1377:
[----:B------:R-:W2:Y:S02]  /*7340*/  LDG.E R2, desc[UR36][R2.64] ;  /* 0x0000002402027981 */ /* 0x000ea4000c1e1900 */
[----:B--2---:R-:W-:-:S04]  /*7350*/  I2FP.F32.S32 R0, R2 ;  /* 0x0000000200007245 */ /* 0x004fc80000201400 */
[----:B------:R-:W-:Y:S01]  /*7360*/  F2FP.F16.F32.PACK_AB R0, RZ, R0 ;  /* 0x00000000ff00723e */ /* 0x000fe200000000ff */
[----:B------:R-:W-:Y:S06]  /*7370*/  BRA `(.L_x_1375) ;  /* 0x0000000c00507947 */ /* 0x000fec0003800000 */
.L_x_1376:
[----:B------:R-:W2:Y:S02]  /*7380*/  LDG.E.U16 R2, desc[UR36][R2.64] ;  /* 0x0000002402027981 */ /* 0x000ea4000c1e1500 */
[----:B--2---:R-:W0:Y:S02]  /*7390*/  I2F.S16 R0, R2 ;  /* 0x0000000200007306 */ /* 0x004e240000101400 */
[----:B0-----:R-:W-:Y:S01]  /*73a0*/  F2FP.F16.F32.PACK_AB R0, RZ, R0 ;  /* 0x00000000ff00723e */ /* 0x001fe200000000ff */
[----:B------:R-:W-:Y:S06]  /*73b0*/  BRA `(.L_x_1375) ;  /* 0x0000000c00407947 */ /* 0x000fec0003800000 */
.L_x_1371:
        /* <DEDUP_REMOVED lines=9> */
.L_x_1379:
[----:B------:R1:W5:Y:S01]  /*7450*/  LDG.E.U16 R0, desc[UR36][R2.64] ;  /* 0x0000002402007981 */ /* 0x000362000c1e1500 */
[----:B------:R-:W-:Y:S05]  /*7460*/  BRA `(.L_x_1375) ;  /* 0x0000000c00147947 */ /* 0x000fea0003800000 */
.L_x_1378:
        /* <DEDUP_REMOVED lines=9> */
.L_x_1381:
[----:B------:R0:W5:Y:S01]  /*7500*/  LDG.E.U16 R0, desc[UR36][R2.64] ;  /* 0x0000002402007981 */ /* 0x000162000c1e1500 */
[----:B------:R-:W-:Y:S05]  /*7510*/  BRA `(.L_x_1375) ;  /* 0x0000000800e87947 */ /* 0x000fea0003800000 */
.L_x_1380:
        /* <DEDUP_REMOVED lines=8> */
.L_x_1370:
        /* <DEDUP_REMOVED lines=13> */
.L_x_1384:
        /* <DEDUP_REMOVED lines=8> */
.L_x_1383:
        /* <DEDUP_REMOVED lines=28> */
.L_x_1386:
        /* <DEDUP_REMOVED lines=15> */
.L_x_1385:
[----:B------:R-:W2:Y:S02]  /*79a0*/  LDG.E.U16 R0, desc[UR36][R2.64] ;  /* 0x0000002402007981 */ /* 0x000ea4000c1e1500 */
[----:B--2---:R-:W-:-:S05]  /*79b0*/  IMAD.U32 R0, R0, 0x10000, RZ ;  /* 0x0001000000007824 */ /* 0x004fca00078e00ff */
[----:B------:R-:W-:Y:S01]  /*79c0*/  F2FP.F16.F32.PACK_AB R0, RZ, R0 ;  /* 0x00000000ff00723e */ /* 0x000fe200000000ff */
[----:B------:R-:W-:Y:S06]  /*79d0*/  BRA `(.L_x_1375) ;  /* 0x0000000400b87947 */ /* 0x000fec0003800000 */
.L_x_1382:
        /* <DEDUP_REMOVED lines=12> */
.L_x_1389:
        /* <DEDUP_REMOVED lines=21> */
.L_x_1393:
[----:B------:R-:W-:Y:S05]  /*7bf0*/  BSYNC B1 ;  /* 0x0000000000017941 */ /* 0x000fea0003800000 */
.L_x_1392:
[----:B------:R-:W-:Y:S01]  /*7c00*/  LEA R3, R0, 0x3b800000, 0x17 ;  /* 0x3b80000000037811 */ /* 0x000fe200078eb8ff */
[----:B------:R-:W-:-:S05]  /*7c10*/  IMAD.SHL.U32 R0, R2, 0x100000, RZ ;  /* 0x0010000002007824 */ /* 0x000fca00078e00ff */
[----:B------:R-:W-:-:S07]  /*7c20*/  LOP3.LUT R0, R3, R0, R4, 0xfe, !PT ;  /* 0x0000000003007212 */ /* 0x000fce00078efe04 */
.L_x_1391:
[----:B------:R-:W-:Y:S05]  /*7c30*/  BSYNC B0 ;  /* 0x0000000000007941 */ /* 0x000fea0003800000 */
.L_x_1390:
[----:B------:R-:W-:Y:S01]  /*7c40*/  F2FP.F16.F32.PACK_AB R0, RZ, R0 ;  /* 0x00000000ff00723e */ /* 0x000fe200000000ff */
[----:B------:R-:W-:Y:S06]  /*7c50*/  BRA `(.L_x_1375) ;  /* 0x0000000400187947 */ /* 0x000fec0003800000 */
.L_x_1388:
        /* <DEDUP_REMOVED lines=21> */
.L_x_1397:
[----:B------:R-:W-:Y:S05]  /*7db0*/  BSYNC B1 ;  /* 0x0000000000017941 */ /* 0x000fea0003800000 */
.L_x_1396:
[----:B------:R-:W-:Y:S01]  /*7dc0*/  LEA R3, R0, 0x37800000, 0x17 ;  /* 0x3780000000037811 */ /* 0x000fe200078eb8ff */
[----:B------:R-:W-:-:S05]  /*7dd0*/  IMAD.SHL.U32 R0, R2, 0x200000, RZ ;  /* 0x0020000002007824 */ /* 0x000fca00078e00ff */
[----:B------:R-:W-:-:S07]  /*7de0*/  LOP3.LUT R0, R3, R0, R4, 0xfe, !PT ;  /* 0x0000000003007212 */ /* 0x000fce00078efe04 */
.L_x_1395:
[----:B------:R-:W-:Y:S05]  /*7df0*/  BSYNC B0 ;  /* 0x0000000000007941 */ /* 0x000fea0003800000 */
.L_x_1394:
[----:B------:R-:W-:Y:S01]  /*7e00*/  F2FP.F16.F32.PACK_AB R0, RZ, R0 ;  /* 0x00000000ff00723e */ /* 0x000fe200000000ff */
[----:B------:R-:W-:Y:S06]  /*7e10*/  BRA `(.L_x_1375) ;  /* 0x0000000000a87947 */ /* 0x000fec0003800000 */
.L_x_1387:
        /* <DEDUP_REMOVED lines=14> */
.L_x_1401:
[----:B------:R-:W-:Y:S05]  /*7f00*/  BSYNC B0 ;  /* 0x0000000000007941 */ /* 0x000fea0003800000 */
.L_x_1400:
[----:B------:R-:W-:Y:S01]  /*7f10*/  F2FP.F16.F32.PACK_AB R0, RZ, R0 ;  /* 0x00000000ff00723e */ /* 0x000fe200000000ff */
[----:B------:R-:W-:Y:S06]  /*7f20*/  BRA `(.L_x_1375) ;  /* 0x0000000000647947 */ /* 0x000fec0003800000 */
.L_x_1374:
        /* <DEDUP_REMOVED lines=16> */
.L_x_1402:
[----:B------:R-:W-:Y:S01]  /*8030*/  PRMT R0, RZ, 0x7610, R0 ;  /* 0x00007610ff007816 */ /* 0x000fe20000000000 */
[----:B------:R-:W-:Y:S06]  /*8040*/  BRA `(.L_x_1375) ;  /* 0x00000000001c7947 */ /* 0x000fec0003800000 */
.L_x_1399:
[----:B------:R-:W2:Y:S02]  /*8050*/  LDG.E.64 R2, desc[UR36][R2.64] ;  /* 0x0000002402027981 */ /* 0x000ea4000c1e1b00 */
[----:B--2---:R-:W0:Y:S02]  /*8060*/  I2F.U64 R0, R2 ;  /* 0x0000000200007312 */ /* 0x004e240000301000 */
[----:B0-----:R-:W-:Y:S01]  /*8070*/  F2FP.F16.F32.PACK_AB R0, RZ, R0 ;  /* 0x00000000ff00723e */ /* 0x001fe200000000ff */
[----:B------:R-:W-:Y:S06]  /*8080*/  BRA `(.L_x_1375) ;  /* 0x00000000000c7947 */ /* 0x000fec0003800000 */
.L_x_1398:
[----:B------:R-:W2:Y:S02]  /*8090*/  LDG.E R2, desc[UR36][R2.64] ;  /* 0x0000002402027981 */ /* 0x000ea4000c1e1900 */
[----:B--2---:R-:W-:-:S04]  /*80a0*/  I2FP.F32.U32 R0, R2 ;  /* 0x0000000200007245 */ /* 0x004fc80000201000 */
[----:B------:R-:W-:-:S07]  /*80b0*/  F2FP.F16.F32.PACK_AB R0, RZ, R0 ;  /* 0x00000000ff00723e */ /* 0x000fce00000000ff */
.L_x_1375:
[----:B01----:R-:W0:Y:S01]  /*80c0*/  LDC.U16 R2, c[0x0][0x4f8] ;  /* 0x00013e00ff027b82 */ /* 0x003e220000000400 */
[----:B-----5:R-:W-:-:S07]  /*80d0*/  HADD2.F32 R22, -RZ, R22.H0_H0 ;  /* 0x20000016ff167230 */ /* 0x020fce0000004100 */
[----:B------:R-:W1:Y:S01]  /*80e0*/  LDC.U8 R4, c[0x0][0x508] ;  /* 0x00014200ff047b82 */ /* 0x000e620000000000 */
[----:B0-----:R-:W-:-:S05]  /*80f0*/  HADD2.F32 R3, -RZ, R2.H0_H0 ;  /* 0x20000002ff037230 */ /* 0x001fca0000004100 */
[----:B------:R-:W-:Y:S01]  /*8100*/  FMUL.FTZ R22, R3, R22 ;  /* 0x0000001603167220 */ /* 0x000fe20000410000 */
[----:B------:R-:W-:Y:S01]  /*8110*/  HADD2.F32 R3, -RZ, R0.H0_H0 ;  /* 0x20000000ff037230 */ /* 0x000fe20000004100 */
[----:B-1----:R-:W-:-:S03]  /*8120*/  PRMT R2, R4, 0x9910, RZ ;  /* 0x0000991004027816 */ /* 0x002fc600000000ff */
[----:B------:R-:W-:Y:S02]  /*8130*/  F2FP.F16.F32.PACK_AB R22, RZ, R22 ;  /* 0x00000016ff16723e */ /* 0x000fe400000000ff */
[----:B------:R-:W-:-:S03]  /*8140*/  IMAD.MOV.U32 R0, RZ, RZ, R2 ;  /* 0x000000ffff007224 */ /* 0x000fc600078e0002 */
[----:B------:R-:W-:Y:S02]  /*8150*/  HADD2.F32 R22, -RZ, R22.H0_H0 ;  /* 0x20000016ff167230 */ /* 0x000fe40000004100 */
[----:B------:R-:W-:-:S03]  /*8160*/  ISETP.GT.AND P0, PT, R0, 0x9, PT ;  /* 0x000000090000780c */ /* 0x000fc60003f04270 */
[----:B------:R-:W-:-:S05]  /*8170*/  FMUL.FTZ R3, R22, R3 ;  /* 0x0000000316037220 */ /* 0x000fca0000410000 */
[----:B------:R-:W-:-:S05]  /*8180*/  F2FP.F16.F32.PACK_AB R3, RZ, R3 ;  /* 0x00000003ff03723e */ /* 0x000fca00000000ff */
        /* <DEDUP_REMOVED lines=13> */
.L_x_1406:
[----:B------:R-:W-:-:S06]  /*8260*/  HADD2.F32 R3, -RZ, R3.H0_H0 ;  /* 0x20000003ff037230 */ /* 0x000fcc0000004100 */
[----:B------:R-:W0:Y:S02]  /*8270*/  F2I.S64.TRUNC R2, R3 ;  /* 0x0000000300027311 */ /* 0x000e24000020d900 */
[----:B0-----:R0:W-:Y:S01]  /*8280*/  STG.E.U8 desc[UR36][R16.64], R2 ;  /* 0x0000000210007986 */ /* 0x0011e2000c101124 */
[----:B------:R-:W-:Y:S05]  /*8290*/  BRA `(.L_x_1408) ;  /* 0x0000000c00847947 */ /* 0x000fea0003800000 */
.L_x_1405:
        /* <DEDUP_REMOVED lines=10> */
.L_x_1410:
[----:B------:R-:W-:-:S06]  /*8340*/  HADD2.F32 R3, -RZ, R3.H0_H0 ;  /* 0x20000003ff037230 */ /* 0x000fcc0000004100 */
[----:B------:R-:W0:Y:S02]  /*8350*/  F2I.FTZ.TRUNC.NTZ R3, R3 ;  /* 0x0000000300037305 */ /* 0x000e24000021f100 */
[----:B0-----:R3:W-:Y:S01]  /*8360*/  STG.E desc[UR36][R16.64], R3 ;  /* 0x0000000310007986 */ /* 0x0017e2000c101924 */
[----:B------:R-:W-:Y:S05]  /*8370*/  BRA `(.L_x_1408) ;  /* 0x0000000c004c7947 */ /* 0x000fea0003800000 */
.L_x_1409:
[----:B------:R-:W-:-:S06]  /*8380*/  HADD2.F32 R3, -RZ, R3.H0_H0 ;  /* 0x20000003ff037230 */ /* 0x000fcc0000004100 */
[----:B------:R-:W0:Y:S02]  /*8390*/  F2I.FTZ.TRUNC.NTZ R3, R3 ;  /* 0x0000000300037305 */ /* 0x000e24000021f100 */
[----:B0-----:R2:W-:Y:S01]  /*83a0*/  STG.E.U16 desc[UR36][R16.64], R3 ;  /* 0x0000000310007986 */ /* 0x0015e2000c101524 */
[----:B------:R-:W-:Y:S05]  /*83b0*/  BRA `(.L_x_1408) ;  /* 0x0000000c003c7947 */ /* 0x000fea0003800000 */
.L_x_1404:
        /* <DEDUP_REMOVED lines=9> */
.L_x_1412:
[----:B------:R0:W-:Y:S01]  /*8450*/  STG.E.U16 desc[UR36][R16.64], R3 ;  /* 0x0000000310007986 */ /* 0x0001e2000c101524 */
[----:B------:R-:W-:Y:S05]  /*8460*/  BRA `(.L_x_1408) ;  /* 0x0000000c00107947 */ /* 0x000fea0003800000 */
.L_x_1411:
        /* <DEDUP_REMOVED lines=10> */
.L_x_1414:
[----:B------:R-:W-:-:S05]  /*8510*/  HADD2.F32 R0, -RZ, R3.H0_H0 ;  /* 0x20000003ff007230 */ /* 0x000fca0000004100 */
[----:B------:R-:W-:-:S04]  /*8520*/  F2FP.F16.F32.PACK_AB R0, RZ, R0 ;  /* 0x00000000ff00723e */ /* 0x000fc800000000ff */
[----:B------:R-:W-:-:S05]  /*8530*/  PRMT R0, R0, 0x5410, RZ ;  /* 0x0000541000007816 */ /* 0x000fca00000000ff */
[----:B------:R0:W-:Y:S01]  /*8540*/  STG.E desc[UR36][R16.64], R0 ;  /* 0x0000000010007986 */ /* 0x0001e2000c101924 */
[----:B------:R-:W-:Y:S05]  /*8550*/  BRA `(.L_x_1408) ;  /* 0x0000000800d47947 */ /* 0x000fea0003800000 */
.L_x_1413:
[----:B------:R-:W-:-:S05]  /*8560*/  HADD2.F32 R2, -RZ, R3.H0_H0 ;  /* 0x20000003ff027230 */ /* 0x000fca0000004100 */
[----:B------:R-:W-:-:S06]  /*8570*/  FMUL.FTZ R2, R2, 1 ;  /* 0x3f80000002027820 */ /* 0x000fcc0000410000 */
[----:B------:R-:W0:Y:S02]  /*8580*/  F2F.F64.F32 R2, R2 ;  /* 0x0000000200027310 */ /* 0x000e240000201800 */
[----:B0-----:R0:W-:Y:S01]  /*8590*/  STG.E.64 desc[UR36][R16.64], R2 ;  /* 0x0000000210007986 */ /* 0x0011e2000c101b24 */
[----:B------:R-:W-:Y:S05]  /*85a0*/  BRA `(.L_x_1408) ;  /* 0x0000000800c07947 */ /* 0x000fea0003800000 */
.L_x_1403:
        /* <DEDUP_REMOVED lines=13> */
.L_x_1417:
[----:B------:R-:W-:Y:S01]  /*8680*/  HADD2.F32 R3, -RZ, R3.H0_H0 ;  /* 0x20000003ff037230 */ /* 0x000fe20000004100 */
[----:B------:R-:W-:-:S04]  /*8690*/  CS2R R6, SRZ ;  /* 0x0000000000067805 */ /* 0x000fc8000001ff00 */
[----:B------:R-:W-:-:S04]  /*86a0*/  FMUL.FTZ R3, R3, 1 ;  /* 0x3f80000003037820 */ /* 0x000fc80000410000 */
[----:B------:R-:W0:Y:S02]  /*86b0*/  F2F.F64.F32 R4, R3 ;  /* 0x0000000300047310 */ /* 0x000e240000201800 */
[----:B0-----:R0:W-:Y:S01]  /*86c0*/  STG.E.128 desc[UR36][R16.64], R4 ;  /* 0x0000000410007986 */ /* 0x0011e2000c101d24 */
[----:B------:R-:W-:Y:S05]  /*86d0*/  BRA `(.L_x_1408) ;  /* 0x0000000800747947 */ /* 0x000fea0003800000 */
.L_x_1416:
        /* <DEDUP_REMOVED lines=21> */
.L_x_1421:
[----:B------:R-:W-:Y:S05]  /*8830*/  BSYNC B0 ;  /* 0x0000000000007941 */ /* 0x000fea0003800000 */
.L_x_1420:
[----:B------:R-:W-:-:S05]  /*8840*/  LOP3.LUT R3, R0, R3, RZ, 0xfc, !PT ;  /* 0x0000000300037212 */ /* 0x000fca00078efcff */
[----:B------:R0:W-:Y:S01]  /*8850*/  STG.E.U8 desc[UR36][R16.64], R3 ;  /* 0x0000000310007986 */ /* 0x0001e2000c101124 */
[----:B------:R-:W-:Y:S05]  /*8860*/  BRA `(.L_x_1408) ;  /* 0x0000000800107947 */ /* 0x000fea0003800000 */
.L_x_1419:
        /* <DEDUP_REMOVED lines=13> */
.L_x_1423:
[----:B------:R-:W-:Y:S01]  /*8940*/  IMAD.MOV.U32 R0, RZ, RZ, 0x7f ;  /* 0x0000007fff007424 */ /* 0x000fe200078e00ff */
[----:B------:R-:W-:-:S04]  /*8950*/  ISETP.GT.U32.AND P0, PT, R2, 0x7f800000, PT ;  /* 0x7f8000000200780c */ /* 0x000fc80003f04070 */
[----:B------:R-:W-:-:S09]  /*8960*/  SEL R0, R0, 0x7c, P0 ;  /* 0x0000007c00007807 */ /* 0x000fd20000000000 */
.L_x_1424:
[----:B------:R-:W-:Y:S05]  /*8970*/  BSYNC B0 ;  /* 0x0000000000007941 */ /* 0x000fea0003800000 */
.L_x_1422:
[----:B------:R-:W-:-:S04]  /*8980*/  LOP3.LUT R2, R3, 0x80000000, RZ, 0xc0, !PT ;  /* 0x8000000003027812 */ /* 0x000fc800078ec0ff */
[----:B------:R-:W-:-:S04]  /*8990*/  SHF.R.U32.HI R3, RZ, 0x18, R2 ;  /* 0x00000018ff037819 */ /* 0x000fc80000011602 */
[----:B------:R-:W-:-:S05]  /*89a0*/  LOP3.LUT R3, R0, R3, RZ, 0xfc, !PT ;  /* 0x0000000300037212 */ /* 0x000fca00078efcff */
[----:B------:R0:W-:Y:S01]  /*89b0*/  STG.E.U8 desc[UR36][R16.64], R3 ;  /* 0x0000000310007986 */ /* 0x0001e2000c101124 */
[----:B------:R-:W-:Y:S05]  /*89c0*/  BRA `(.L_x_1408) ;  /* 0x0000000400b87947 */ /* 0x000fea0003800000 */
.L_x_1418:
[----:B------:R-:W-:-:S05]  /*89d0*/  HADD2.F32 R0, -RZ, R3.H0_H0 ;  /* 0x20000003ff007230 */ /* 0x000fca0000004100 */
[----:B------:R-:W-:-:S05]  /*89e0*/  F2FP.BF16.F32.PACK_AB R0, RZ, R0 ;  /* 0x00000000ff00723e */ /* 0x000fca00000010ff */
[----:B------:R0:W-:Y:S01]  /*89f0*/  STG.E.U16 desc[UR36][R16.64], R0 ;  /* 0x0000000010007986 */ /* 0x0001e2000c101524 */
[----:B------:R-:W-:Y:S05]  /*8a00*/  BRA `(.L_x_1408) ;  /* 0x0000000400a87947 */ /* 0x000fea0003800000 */
.L_x_1415:
        /* <DEDUP_REMOVED lines=12> */
.L_x_1427:
        /* <DEDUP_REMOVED lines=17> */
.L_x_1430:
[----:B------:R-:W-:-:S04]  /*8be0*/  LOP3.LUT R2, R3, 0x80000000, RZ, 0xc0, !PT ;  /* 0x8000000003027812 */ /* 0x000fc800078ec0ff */
[----:B------:R-:W-:-:S04]  /*8bf0*/  SHF.R.U32.HI R3, RZ, 0x18, R2 ;  /* 0x00000018ff037819 */ /* 0x000fc80000011602 */
[----:B------:R-:W-:-:S04]  /*8c00*/  LOP3.LUT R0, R0, R3, RZ, 0xfc, !PT ;  /* 0x0000000300007212 */ /* 0x000fc800078efcff */
[----:B------:R-:W-:-:S07]  /*8c10*/  PRMT R8, R0, 0x7610, R8 ;  /* 0x0000761000087816 */ /* 0x000fce0000000008 */
.L_x_1429:
[----:B------:R-:W-:Y:S05]  /*8c20*/  BSYNC B0 ;  /* 0x0000000000007941 */ /* 0x000fea0003800000 */
.L_x_1428:
[----:B------:R0:W-:Y:S01]  /*8c30*/  STG.E.U8 desc[UR36][R16.64], R8 ;  /* 0x0000000810007986 */ /* 0x0001e2000c101124 */
[----:B------:R-:W-:Y:S05]  /*8c40*/  BRA `(.L_x_1408) ;  /* 0x0000000400187947 */ /* 0x000fea0003800000 */
.L_x_1426:
        /* <DEDUP_REMOVED lines=17> */
.L_x_1433:
[----:B------:R-:W-:-:S04]  /*8d60*/  LOP3.LUT R2, R3, 0x80000000, RZ, 0xc0, !PT ;  /* 0x8000000003027812 */ /* 0x000fc800078ec0ff */
[----:B------:R-:W-:-:S04]  /*8d70*/  SHF.R.U32.HI R3, RZ, 0x18, R2 ;  /* 0x00000018ff037819 */ /* 0x000fc80000011602 */
[----:B------:R-:W-:-:S04]  /*8d80*/  LOP3.LUT R0, R0, R3, RZ, 0xfc, !PT ;  /* 0x0000000300007212 */ /* 0x000fc800078efcff */
[----:B------:R-:W-:-:S07]  /*8d90*/  PRMT R8, R0, 0x7610, R8 ;  /* 0x0000761000087816 */ /* 0x000fce0000000008 */
.L_x_1432:
[----:B------:R-:W-:Y:S05]  /*8da0*/  BSYNC B0 ;  /* 0x0000000000007941 */ /* 0x000fea0003800000 */
.L_x_1431:
[----:B------:R0:W-:Y:S01]  /*8db0*/  STG.E.U8 desc[UR36][R16.64], R8 ;  /* 0x0000000810007986 */ /* 0x0001e2000c101124 */
[----:B------:R-:W-:Y:S05]  /*8dc0*/  BRA `(.L_x_1408) ;  /* 0x0000000000b87947 */ /* 0x000fea0003800000 */
.L_x_1425:
        /* <DEDUP_REMOVED lines=22> */
.L_x_1407:
        /* <DEDUP_REMOVED lines=16> */
.L_x_1436:
[----:B------:R-:W-:Y:S05]  /*9030*/  BRA `(.L_x_1408) ;  /* 0x00000000001c7947 */ /* 0x000fea0003800000 */
.L_x_1435:
[----:B------:R-:W-:-:S06]  /*9040*/  HADD2.F32 R3, -RZ, R3.H0_H0 ;  /* 0x20000003ff037230 */ /* 0x000fcc0000004100 */
[----:B------:R-:W0:Y:S02]  /*9050*/  F2I.U64.TRUNC R2, R3 ;  /* 0x0000000300027311 */ /* 0x000e24000020d800 */
[----:B0-----:R0:W-:Y:S01]  /*9060*/  STG.E.64 desc[UR36][R16.64], R2 ;  /* 0x0000000210007986 */ /* 0x0011e2000c101b24 */
[----:B------:R-:W-:Y:S05]  /*9070*/  BRA `(.L_x_1408) ;  /* 0x00000000000c7947 */ /* 0x000fea0003800000 */
.L_x_1434:
[----:B------:R-:W-:-:S06]  /*9080*/  HADD2.F32 R3, -RZ, R3.H0_H0 ;  /* 0x20000003ff037230 */ /* 0x000fcc0000004100 */
[----:B------:R-:W0:Y:S02]  /*9090*/  F2I.FTZ.U32.TRUNC.NTZ R3, R3 ;  /* 0x0000000300037305 */ /* 0x000e24000021f000 */
[----:B0-----:R0:W-:Y:S02]  /*90a0*/  STG.E desc[UR36][R16.64], R3 ;  /* 0x0000000310007986 */ /* 0x0011e4000c101924 */
.L_x_1408:
[----:B------:R-:W-:-:S07]  /*90b0*/  VIADD R19, R19, 0x80 ;  /* 0x0000008013137836 */ /* 0x000fce0000000000 */
.L_x_1334:
[----:B------:R-:W-:Y:S05]  /*90c0*/  BSYNC B6 ;  /* 0x0000000000067941 */ /* 0x000fea0003800000 */
.L_x_1333:
        /* <DEDUP_REMOVED lines=358> */
.L_x_1439:
        /* <DEDUP_REMOVED lines=27> */
.L_x_1440:
        /* <DEDUP_REMOVED lines=20> */
.L_x_1444:
[----:B------:R-:W2:Y:S02]  /*aa20*/  LDG.E.U8 R2, desc[UR36][R2.64] ;  /* 0x0000002402027981 */ /* 0x000ea4000c1e1100 */
[----:B--2---:R-:W-:-:S04]  /*aa30*/  I2FP.F32.U32 R0, R2 ;  /* 0x0000000200007245 */ /* 0x004fc80000201000 */
[----:B------:R-:W-:-:S04]  /*aa40*/  F2FP.F16.F32.PACK_AB R0, RZ, R0 ;  /* 0x00000000ff00723e */ /* 0x000fc800000000ff */
[----:B------:R-:W-:Y:S01]  /*aa50*/  PRMT R22, R0, 0x7610, R22 ;  /* 0x0000761000167816 */ /* 0x000fe20000000016 */
[----:B------:R-:W-:Y:S06]  /*aa60*/  BRA `(.L_x_1446) ;  /* 0x0000000c00bc7947 */ /* 0x000fec0003800000 */
.L_x_1443:
        /* <DEDUP_REMOVED lines=11> */
.L_x_1448:
[----:B------:R-:W2:Y:S02]  /*ab20*/  LDG.E R2, desc[UR36][R2.64] ;  /* 0x0000002402027981 */ /* 0x000ea4000c1e1900 */
[----:B--2---:R-:W-:-:S04]  /*ab30*/  I2FP.F32.S32 R0, R2 ;  /* 0x0000000200007245 */ /* 0x004fc80000201400 */
[----:B------:R-:W-:-:S04]  /*ab40*/  F2FP.F16.F32.PACK_AB R0, RZ, R0 ;  /* 0x00000000ff00723e */ /* 0x000fc800000000ff */
[----:B------:R-:W-:Y:S01]  /*ab50*/  PRMT R22, R0, 0x7610, R22 ;  /* 0x0000761000167816 */ /* 0x000fe20000000016 */
[----:B------:R-:W-:Y:S06]  /*ab60*/  BRA `(.L_x_1446) ;  /* 0x0000000c007c7947 */ /* 0x000fec0003800000 */
.L_x_1447:
[----:B------:R-:W2:Y:S02]  /*ab70*/  LDG.E.U16 R2, desc[UR36][R2.64] ;  /* 0x0000002402027981 */ /* 0x000ea4000c1e1500 */
[----:B--2---:R-:W0:Y:S02]  /*ab80*/  I2F.S16 R0, R2 ;  /* 0x0000000200007306 */ /* 0x004e240000101400 */
[----:B0-----:R-:W-:-:S04]  /*ab90*/  F2FP.F16.F32.PACK_AB R0, RZ, R0 ;  /* 0x00000000ff00723e */ /* 0x001fc800000000ff */
[----:B------:R-:W-:Y:S01]  /*aba0*/  PRMT R22, R0, 0x7610, R22 ;  /* 0x0000761000167816 */ /* 0x000fe20000000016 */
[----:B------:R-:W-:Y:S06]  /*abb0*/  BRA `(.L_x_1446) ;  /* 0x0000000c00687947 */ /* 0x000fec0003800000 */
.L_x_1442:
        /* <DEDUP_REMOVED lines=9> */
.L_x_1450:
[----:B------:R1:W5:Y:S01]  /*ac50*/  LDG.E.U16 R22, desc[UR36][R2.64] ;  /* 0x0000002402167981 */ /* 0x000362000c1e1500 */
[----:B------:R-:W-:Y:S05]  /*ac60*/  BRA `(.L_x_1446) ;  /* 0x0000000c003c7947 */ /* 0x000fea0003800000 */
.L_x_1449:
        /* <DEDUP_REMOVED lines=9> */
.L_x_1452:
[----:B------:R0:W5:Y:S01]  /*ad00*/  LDG.E.U16 R22, desc[UR36][R2.64] ;  /* 0x0000002402167981 */ /* 0x000162000c1e1500 */
[----:B------:R-:W-:Y:S05]  /*ad10*/  BRA `(.L_x_1446) ;  /* 0x0000000c00107947 */ /* 0x000fea0003800000 */
.L_x_1451:
        /* <DEDUP_REMOVED lines=9> */
.L_x_1441:
        /* <DEDUP_REMOVED lines=14> */
.L_x_1455:
        /* <DEDUP_REMOVED lines=9> */
.L_x_1454:
        /* <DEDUP_REMOVED lines=28> */
.L_x_1457:
        /* <DEDUP_REMOVED lines=15> */
.L_x_1456:
[----:B------:R-:W2:Y:S02]  /*b1d0*/  LDG.E.U16 R0, desc[UR36][R2.64] ;  /* 0x0000002402007981 */ /* 0x000ea4000c1e1500 */
[----:B--2---:R-:W-:-:S05]  /*b1e0*/  IMAD.U32 R0, R0, 0x10000, RZ ;  /* 0x0001000000007824 */ /* 0x004fca00078e00ff */
[----:B------:R-:W-:-:S04]  /*b1f0*/  F2FP.F16.F32.PACK_AB R0, RZ, R0 ;  /* 0x00000000ff00723e */ /* 0x000fc800000000ff */
[----:B------:R-:W-:Y:S01]  /*b200*/  PRMT R22, R0, 0x7610, R22 ;  /* 0x0000761000167816 */ /* 0x000fe20000000016 */
[----:B------:R-:W-:Y:S06]  /*b210*/  BRA `(.L_x_1446) ;  /* 0x0000000400d07947 */ /* 0x000fec0003800000 */
.L_x_1453:
        /* <DEDUP_REMOVED lines=13> */
.L_x_1460:
        /* <DEDUP_REMOVED lines=21> */
.L_x_1464:
[----:B------:R-:W-:Y:S05]  /*b440*/  BSYNC B1 ;  /* 0x0000000000017941 */ /* 0x000fea0003800000 */
.L_x_1463:
[----:B------:R-:W-:Y:S01]  /*b450*/  LEA R3, R0, 0x3b800000, 0x17 ;  /* 0x3b80000000037811 */ /* 0x000fe200078eb8ff */
[----:B------:R-:W-:-:S05]  /*b460*/  IMAD.SHL.U32 R0, R2, 0x100000, RZ ;  /* 0x0010000002007824 */ /* 0x000fca00078e00ff */
[----:B------:R-:W-:-:S07]  /*b470*/  LOP3.LUT R0, R3, R0, R4, 0xfe, !PT ;  /* 0x0000000003007212 */ /* 0x000fce00078efe04 */
.L_x_1462:
[----:B------:R-:W-:Y:S05]  /*b480*/  BSYNC B0 ;  /* 0x0000000000007941 */ /* 0x000fea0003800000 */
.L_x_1461:
[----:B------:R-:W-:-:S04]  /*b490*/  F2FP.F16.F32.PACK_AB R0, RZ, R0 ;  /* 0x00000000ff00723e */ /* 0x000fc800000000ff */
[----:B------:R-:W-:Y:S01]  /*b4a0*/  PRMT R22, R0, 0x7610, R22 ;  /* 0x0000761000167816 */ /* 0x000fe20000000016 */
[----:B------:R-:W-:Y:S06]  /*b4b0*/  BRA `(.L_x_1446) ;  /* 0x0000000400287947 */ /* 0x000fec0003800000 */
.L_x_1459:
        /* <DEDUP_REMOVED lines=21> */
.L_x_1468:
[----:B------:R-:W-:Y:S05]  /*b610*/  BSYNC B1 ;  /* 0x0000000000017941 */ /* 0x000fea0003800000 */
.L_x_1467:
[----:B------:R-:W-:Y:S01]  /*b620*/  LEA R3, R0, 0x37800000, 0x17 ;  /* 0x3780000000037811 */ /* 0x000fe200078eb8ff */
[----:B------:R-:W-:-:S05]  /*b630*/  IMAD.SHL.U32 R0, R2, 0x200000, RZ ;  /* 0x0020000002007824 */ /* 0x000fca00078e00ff */
[----:B------:R-:W-:-:S07]  /*b640*/  LOP3.LUT R0, R3, R0, R4, 0xfe, !PT ;  /* 0x0000000003007212 */ /* 0x000fce00078efe04 */
.L_x_1466:
[----:B------:R-:W-:Y:S05]  /*b650*/  BSYNC B0 ;  /* 0x0000000000007941 */ /* 0x000fea0003800000 */
.L_x_1465:
[----:B------:R-:W-:-:S04]  /*b660*/  F2FP.F16.F32.PACK_AB R0, RZ, R0 ;  /* 0x00000000ff00723e */ /* 0x000fc800000000ff */
[----:B------:R-:W-:Y:S01]  /*b670*/  PRMT R22, R0, 0x7610, R22 ;  /* 0x0000761000167816 */ /* 0x000fe20000000016 */
[----:B------:R-:W-:Y:S06]  /*b680*/  BRA `(.L_x_1446) ;  /* 0x0000000000b47947 */ /* 0x000fec0003800000 */
.L_x_1458:
        /* <DEDUP_REMOVED lines=14> */
.L_x_1472:
[----:B------:R-:W-:Y:S05]  /*b770*/  BSYNC B0 ;  /* 0x0000000000007941 */ /* 0x000fea0003800000 */
.L_x_1471:
[----:B------:R-:W-:-:S04]  /*b780*/  F2FP.F16.F32.PACK_AB R0, RZ, R0 ;  /* 0x00000000ff00723e */ /* 0x000fc800000000ff */
[----:B------:R-:W-:Y:S01]  /*b790*/  PRMT R22, R0, 0x7610, R22 ;  /* 0x0000761000167816 */ /* 0x000fe20000000016 */
[----:B------:R-:W-:Y:S06]  /*b7a0*/  BRA `(.L_x_1446) ;  /* 0x00000000006c7947 */ /* 0x000fec0003800000 */
.L_x_1445:
        /* <DEDUP_REMOVED lines=16> */
.L_x_1473:
[----:B------:R-:W-:Y:S01]  /*b8b0*/  PRMT R22, RZ, 0x7610, R22 ;  /* 0x00007610ff167816 */ /* 0x000fe20000000016 */
[----:B------:R-:W-:Y:S06]  /*b8c0*/  BRA `(.L_x_1446) ;  /* 0x0000000000247947 */ /* 0x000fec0003800000 */
.L_x_1470:
[----:B------:R-:W2:Y:S02]  /*b8d0*/  LDG.E.64 R2, desc[UR36][R2.64] ;  /* 0x0000002402027981 */ /* 0x000ea4000c1e1b00 */
[----:B--2---:R-:W0:Y:S02]  /*b8e0*/  I2F.U64 R0, R2 ;  /* 0x0000000200007312 */ /* 0x004e240000301000 */
[----:B0-----:R-:W-:-:S04]  /*b8f0*/  F2FP.F16.F32.PACK_AB R0, RZ, R0 ;  /* 0x00000000ff00723e */ /* 0x001fc800000000ff */
[----:B------:R-:W-:Y:S01]  /*b900*/  PRMT R22, R0, 0x7610, R22 ;  /* 0x0000761000167816 */ /* 0x000fe20000000016 */
[----:B------:R-:W-:Y:S06]  /*b910*/  BRA `(.L_x_1446) ;  /* 0x0000000000107947 */ /* 0x000fec0003800000 */
.L_x_1469:
[----:B------:R-:W2:Y:S02]  /*b920*/  LDG.E R2, desc[UR36][R2.64] ;  /* 0x0000002402027981 */ /* 0x000ea4000c1e1900 */
[----:B--2---:R-:W-:-:S04]  /*b930*/  I2FP.F32.U32 R0, R2 ;  /* 0x0000000200007245 */ /* 0x004fc80000201000 */
[----:B------:R-:W-:-:S04]  /*b940*/  F2FP.F16.F32.PACK_AB R0, RZ, R0 ;  /* 0x00000000ff00723e */ /* 0x000fc800000000ff */
[----:B------:R-:W-:-:S07]  /*b950*/  PRMT R22, R0, 0x7610, R22 ;  /* 0x0000761000167816 */ /* 0x000fce0000000016 */
.L_x_1446:
        /* <DEDUP_REMOVED lines=19> */
.L_x_1477:
[----:B------:R-:W2:Y:S02]  /*ba90*/  LDG.E.U8 R2, desc[UR36][R2.64] ;  /* 0x0000002402027981 */ /* 0x000ea4000c1e1100 */
[----:B--2---:R-:W-:-:S04]  /*baa0*/  I2FP.F32.U32 R0, R2 ;  /* 0x0000000200007245 */ /* 0x004fc80000201000 */
[----:B------:R-:W-:Y:S01]  /*bab0*/  F2FP.F16.F32.PACK_AB R0, RZ, R0 ;  /* 0x00000000ff00723e */ /* 0x000fe200000000ff */
[----:B------:R-:W-:Y:S06]  /*bac0*/  BRA `(.L_x_1479) ;  /* 0x0000000c00887947 */ /* 0x000fec0003800000 */
.L_x_1476:
        /* <DEDUP_REMOVED lines=10> */
.L_x_1481:
[----:B------:R-:W2:Y:S02]  /*bb70*/  LDG.E R2, desc[UR36][R2.64] ;  /* 0x0000002402027981 */ /* 0x000ea4000c1e1900 */
[----:B--2---:R-:W-:-:S04]  /*bb80*/  I2FP.F32.S32 R0, R2 ;  /* 0x0000000200007245 */ /* 0x004fc80000201400 */
[----:B------:R-:W-:Y:S01]  /*bb90*/  F2FP.F16.F32.PACK_AB R0, RZ, R0 ;  /* 0x00000000ff00723e */ /* 0x000fe200000000ff */
[----:B------:R-:W-:Y:S06]  /*bba0*/  BRA `(.L_x_1479) ;  /* 0x0000000c00507947 */ /* 0x000fec0003800000 */
.L_x_1480:
[----:B------:R-:W2:Y:S02]  /*bbb0*/  LDG.E.U16 R2, desc[UR36][R2.64] ;  /* 0x0000002402027981 */ /* 0x000ea4000c1e1500 */
[----:B--2---:R-:W0:Y:S02]  /*bbc0*/  I2F.S16 R0, R2 ;  /* 0x0000000200007306 */ /* 0x004e240000101400 */
[----:B0-----:R-:W-:Y:S01]  /*bbd0*/  F2FP.F16.F32.PACK_AB R0, RZ, R0 ;  /* 0x00000000ff00723e */ /* 0x001fe200000000ff */
[----:B------:R-:W-:Y:S06]  /*bbe0*/  BRA `(.L_x_1479) ;  /* 0x0000000c00407947 */ /* 0x000fec0003800000 */
.L_x_1475:
        /* <DEDUP_REMOVED lines=9> */
.L_x_1483:
[----:B------:R1:W5:Y:S01]  /*bc80*/  LDG.E.U16 R0, desc[UR36][R2.64] ;  /* 0x0000002402007981 */ /* 0x000362000c1e1500 */
[----:B------:R-:W-:Y:S05]  /*bc90*/  BRA `(.L_x_1479) ;  /* 0x0000000c00147947 */ /* 0x000fea0003800000 */
.L_x_1482:
        /* <DEDUP_REMOVED lines=9> */
.L_x_1485:
[----:B------:R0:W5:Y:S01]  /*bd30*/  LDG.E.U16 R0, desc[UR36][R2.64] ;  /* 0x0000002402007981 */ /* 0x000162000c1e1500 */
[----:B------:R-:W-:Y:S05]  /*bd40*/  BRA `(.L_x_1479) ;  /* 0x0000000800e87947 */ /* 0x000fea0003800000 */
.L_x_1484:
        /* <DEDUP_REMOVED lines=8> */
.L_x_1474:
        /* <DEDUP_REMOVED lines=13> */
.L_x_1488:
        /* <DEDUP_REMOVED lines=8> */
.L_x_1487:
        /* <DEDUP_REMOVED lines=28> */
.L_x_1490:
        /* <DEDUP_REMOVED lines=15> */
.L_x_1489:
[----:B------:R-:W2:Y:S02]  /*c1d0*/  LDG.E.U16 R0, desc[UR36][R2.64] ;  /* 0x0000002402007981 */ /* 0x000ea4000c1e1500 */
[----:B--2---:R-:W-:-:S05]  /*c1e0*/  IMAD.U32 R0, R0, 0x10000, RZ ;  /* 0x0001000000007824 */ /* 0x004fca00078e00ff */
[----:B------:R-:W-:Y:S01]  /*c1f0*/  F2FP.F16.F32.PACK_AB R0, RZ, R0 ;  /* 0x00000000ff00723e */ /* 0x000fe200000000ff */
[----:B------:R-:W-:Y:S06]  /*c200*/  BRA `(.L_x_1479) ;  /* 0x0000000400b87947 */ /* 0x000fec0003800000 */
.L_x_1486:
        /* <DEDUP_REMOVED lines=12> */
.L_x_1493:
        /* <DEDUP_REMOVED lines=21> */
.L_x_1497:
[----:B------:R-:W-:Y:S05]  /*c420*/  BSYNC B1 ;  /* 0x0000000000017941 */ /* 0x000fea0003800000 */
.L_x_1496:
[----:B------:R-:W-:Y:S01]  /*c430*/  LEA R3, R0, 0x3b800000, 0x17 ;  /* 0x3b80000000037811 */ /* 0x000fe200078eb8ff */
[----:B------:R-:W-:-:S05]  /*c440*/  IMAD.SHL.U32 R0, R2, 0x100000, RZ ;  /* 0x0010000002007824 */ /* 0x000fca00078e00ff */
[----:B------:R-:W-:-:S07]  /*c450*/  LOP3.LUT R0, R3, R0, R4, 0xfe, !PT ;  /* 0x0000000003007212 */ /* 0x000fce00078efe04 */
.L_x_1495:
[----:B------:R-:W-:Y:S05]  /*c460*/  BSYNC B0 ;  /* 0x0000000000007941 */ /* 0x000fea0003800000 */
.L_x_1494:
[----:B------:R-:W-:Y:S01]  /*c470*/  F2FP.F16.F32.PACK_AB R0, RZ, R0 ;  /* 0x00000000ff00723e */ /* 0x000fe200000000ff */
[----:B------:R-:W-:Y:S06]  /*c480*/  BRA `(.L_x_1479) ;  /* 0x0000000400187947 */ /* 0x000fec0003800000 */
.L_x_1492:
        /* <DEDUP_REMOVED lines=21> */
.L_x_1501:
[----:B------:R-:W-:Y:S05]  /*c5e0*/  BSYNC B1 ;  /* 0x0000000000017941 */ /* 0x000fea0003800000 */
.L_x_1500:
[----:B------:R-:W-:Y:S01]  /*c5f0*/  LEA R3, R0, 0x37800000, 0x17 ;  /* 0x3780000000037811 */ /* 0x000fe200078eb8ff */
[----:B------:R-:W-:-:S05]  /*c600*/  IMAD.SHL.U32 R0, R2, 0x200000, RZ ;  /* 0x0020000002007824 */ /* 0x000fca00078e00ff */
[----:B------:R-:W-:-:S07]  /*c610*/  LOP3.LUT R0, R3, R0, R4, 0xfe, !PT ;  /* 0x0000000003007212 */ /* 0x000fce00078efe04 */
.L_x_1499:
[----:B------:R-:W-:Y:S05]  /*c620*/  BSYNC B0 ;  /* 0x0000000000007941 */ /* 0x000fea0003800000 */
.L_x_1498:
[----:B------:R-:W-:Y:S01]  /*c630*/  F2FP.F16.F32.PACK_AB R0, RZ, R0 ;  /* 0x00000000ff00723e */ /* 0x000fe200000000ff */
[----:B------:R-:W-:Y:S06]  /*c640*/  BRA `(.L_x_1479) ;  /* 0x0000000000a87947 */ /* 0x000fec0003800000 */
.L_x_1491:
        /* <DEDUP_REMOVED lines=14> */
.L_x_1505:
[----:B------:R-:W-:Y:S05]  /*c730*/  BSYNC B0 ;  /* 0x0000000000007941 */ /* 0x000fea0003800000 */
.L_x_1504:
[----:B------:R-:W-:Y:S01]  /*c740*/  F2FP.F16.F32.PACK_AB R0, RZ, R0 ;  /* 0x00000000ff00723e */ /* 0x000fe200000000ff */
[----:B------:R-:W-:Y:S06]  /*c750*/  BRA `(.L_x_1479) ;  /* 0x0000000000647947 */ /* 0x000fec0003800000 */
.L_x_1478:
        /* <DEDUP_REMOVED lines=16> */
.L_x_1506:
[----:B------:R-:W-:Y:S01]  /*c860*/  PRMT R0, RZ, 0x7610, R0 ;  /* 0x00007610ff007816 */ /* 0x000fe20000000000 */
[----:B------:R-:W-:Y:S06]  /*c870*/  BRA `(.L_x_1479) ;  /* 0x00000000001c7947 */ /* 0x000fec0003800000 */
.L_x_1503:
[----:B------:R-:W2:Y:S02]  /*c880*/  LDG.E.64 R2, desc[UR36][R2.64] ;  /* 0x0000002402027981 */ /* 0x000ea4000c1e1b00 */
[----:B--2---:R-:W0:Y:S02]  /*c890*/  I2F.U64 R0, R2 ;  /* 0x0000000200007312 */ /* 0x004e240000301000 */
[----:B0-----:R-:W-:Y:S01]  /*c8a0*/  F2FP.F16.F32.PACK_AB R0, RZ, R0 ;  /* 0x00000000ff00723e */ /* 0x001fe200000000ff */
[----:B------:R-:W-:Y:S06]  /*c8b0*/  BRA `(.L_x_1479) ;  /* 0x00000000000c7947 */ /* 0x000fec0003800000 */
.L_x_1502:
[----:B------:R-:W2:Y:S02]  /*c8c0*/  LDG.E R2, desc[UR36][R2.64] ;  /* 0x0000002402027981 */ /* 0x000ea4000c1e1900 */
[----:B--2---:R-:W-:-:S04]  /*c8d0*/  I2FP.F32.U32 R0, R2 ;  /* 0x0000000200007245 */ /* 0x004fc80000201000 */
[----:B------:R-:W-:-:S07]  /*c8e0*/  F2FP.F16.F32.PACK_AB R0, RZ, R0 ;  /* 0x00000000ff00723e */ /* 0x000fce00000000ff */
.L_x_1479:
        /* <DEDUP_REMOVED lines=26> */
.L_x_1510:
[----:B------:R-:W-:-:S06]  /*ca90*/  HADD2.F32 R3, -RZ, R3.H0_H0 ;  /* 0x20000003ff037230 */ /* 0x000fcc0000004100 */
[----:B------:R-:W0:Y:S02]  /*caa0*/  F2I.S64.TRUNC R2, R3 ;  /* 0x0000000300027311 */ /* 0x000e24000020d900 */
[----:B0-----:R0:W-:Y:S01]  /*cab0*/  STG.E.U8 desc[UR36][R16.64], R2 ;  /* 0x0000000210007986 */ /* 0x0011e2000c101124 */
[----:B------:R-:W-:Y:S05]  /*cac0*/  BRA `(.L_x_1512) ;  /* 0x0000000c00847947 */ /* 0x000fea0003800000 */
.L_x_1509:
        /* <DEDUP_REMOVED lines=10> */
.L_x_1514:
[----:B------:R-:W-:-:S06]  /*cb70*/  HADD2.F32 R3, -RZ, R3.H0_H0 ;  /* 0x20000003ff037230 */ /* 0x000fcc0000004100 */
[----:B------:R-:W0:Y:S02]  /*cb80*/  F2I.FTZ.TRUNC.NTZ R3, R3 ;  /* 0x0000000300037305 */ /* 0x000e24000021f100 */
[----:B0-----:R0:W-:Y:S01]  /*cb90*/  STG.E desc[UR36][R16.64], R3 ;  /* 0x0000000310007986 */ /* 0x0011e2000c101924 */
[----:B------:R-:W-:Y:S05]  /*cba0*/  BRA `(.L_x_1512) ;  /* 0x0000000c004c7947 */ /* 0x000fea0003800000 */
.L_x_1513:
[----:B------:R-:W-:-:S06]  /*cbb0*/  HADD2.F32 R3, -RZ, R3.H0_H0 ;  /* 0x20000003ff037230 */ /* 0x000fcc0000004100 */
[----:B------:R-:W0:Y:S02]  /*cbc0*/  F2I.FTZ.TRUNC.NTZ R3, R3 ;  /* 0x0000000300037305 */ /* 0x000e24000021f100 */
[----:B0-----:R0:W-:Y:S01]  /*cbd0*/  STG.E.U16 desc[UR36][R16.64], R3 ;  /* 0x0000000310007986 */ /* 0x0011e2000c101524 */
[----:B------:R-:W-:Y:S05]  /*cbe0*/  BRA `(.L_x_1512) ;  /* 0x0000000c003c7947 */ /* 0x000fea0003800000 */
.L_x_1508:
        /* <DEDUP_REMOVED lines=9> */
.L_x_1516:
[----:B------:R1:W-:Y:S01]  /*cc80*/  STG.E.U16 desc[UR36][R16.64], R3 ;  /* 0x0000000310007986 */ /* 0x0003e2000c101524 */
[----:B------:R-:W-:Y:S05]  /*cc90*/  BRA `(.L_x_1512) ;  /* 0x0000000c00107947 */ /* 0x000fea0003800000 */
.L_x_1515:
        /* <DEDUP_REMOVED lines=10> */
.L_x_1518:
[----:B------:R-:W-:-:S05]  /*cd40*/  HADD2.F32 R0, -RZ, R3.H0_H0 ;  /* 0x20000003ff007230 */ /* 0x000fca0000004100 */
[----:B------:R-:W-:-:S04]  /*cd50*/  F2FP.F16.F32.PACK_AB R0, RZ, R0 ;  /* 0x00000000ff00723e */ /* 0x000fc800000000ff */
[----:B------:R-:W-:-:S05]  /*cd60*/  PRMT R0, R0, 0x5410, RZ ;  /* 0x0000541000007816 */ /* 0x000fca00000000ff */
[----:B------:R4:W-:Y:S01]  /*cd70*/  STG.E desc[UR36][R16.64], R0 ;  /* 0x0000000010007986 */ /* 0x0009e2000c101924 */
[----:B------:R-:W-:Y:S05]  /*cd80*/  BRA `(.L_x_1512) ;  /* 0x0000000800d47947 */ /* 0x000fea0003800000 */
.L_x_1517:
[----:B------:R-:W-:-:S05]  /*cd90*/  HADD2.F32 R2, -RZ, R3.H0_H0 ;  /* 0x20000003ff027230 */ /* 0x000fca0000004100 */
[----:B------:R-:W-:-:S06]  /*cda0*/  FMUL.FTZ R2, R2, 1 ;  /* 0x3f80000002027820 */ /* 0x000fcc0000410000 */
[----:B------:R-:W0:Y:S02]  /*cdb0*/  F2F.F64.F32 R2, R2 ;  /* 0x0000000200027310 */ /* 0x000e240000201800 */
[----:B0-----:R2:W-:Y:S01]  /*cdc0*/  STG.E.64 desc[UR36][R16.64], R2 ;  /* 0x0000000210007986 */ /* 0x0015e2000c101b24 */
[----:B------:R-:W-:Y:S05]  /*cdd0*/  BRA `(.L_x_1512) ;  /* 0x0000000800c07947 */ /* 0x000fea0003800000 */
.L_x_1507:
        /* <DEDUP_REMOVED lines=13> */
.L_x_1521:
[----:B------:R-:W-:Y:S01]  /*ceb0*/  HADD2.F32 R3, -RZ, R3.H0_H0 ;  /* 0x20000003ff037230 */ /* 0x000fe20000004100 */
[----:B------:R-:W-:-:S04]  /*cec0*/  CS2R R6, SRZ ;  /* 0x0000000000067805 */ /* 0x000fc8000001ff00 */
[----:B------:R-:W-:-:S04]  /*ced0*/  FMUL.FTZ R3, R3, 1 ;  /* 0x3f80000003037820 */ /* 0x000fc80000410000 */
[----:B------:R-:W0:Y:S02]  /*cee0*/  F2F.F64.F32 R4, R3 ;  /* 0x0000000300047310 */ /* 0x000e240000201800 */
[----:B0-----:R0:W-:Y:S01]  /*cef0*/  STG.E.128 desc[UR36][R16.64], R4 ;  /* 0x0000000410007986 */ /* 0x0011e2000c101d24 */
[----:B------:R-:W-:Y:S05]  /*cf00*/  BRA `(.L_x_1512) ;  /* 0x0000000800747947 */ /* 0x000fea0003800000 */
.L_x_1520:
        /* <DEDUP_REMOVED lines=21> */
.L_x_1525:
[----:B------:R-:W-:Y:S05]  /*d060*/  BSYNC B0 ;  /* 0x0000000000007941 */ /* 0x000fea0003800000 */
.L_x_1524:
[----:B------:R-:W-:-:S05]  /*d070*/  LOP3.LUT R3, R0, R3, RZ, 0xfc, !PT ;  /* 0x0000000300037212 */ /* 0x000fca00078efcff */
[----:B------:R0:W-:Y:S01]  /*d080*/  STG.E.U8 desc[UR36][R16.64], R3 ;  /* 0x0000000310007986 */ /* 0x0001e2000c101124 */
[----:B------:R-:W-:Y:S05]  /*d090*/  BRA `(.L_x_1512) ;  /* 0x0000000800107947 */ /* 0x000fea0003800000 */
.L_x_1523:
        /* <DEDUP_REMOVED lines=13> */
.L_x_1527:
[----:B------:R-:W-:Y:S01]  /*d170*/  IMAD.MOV.U32 R0, RZ, RZ, 0x7f ;  /* 0x0000007fff007424 */ /* 0x000fe200078e00ff */
[----:B------:R-:W-:-:S04]  /*d180*/  ISETP.GT.U32.AND P0, PT, R2, 0x7f800000, PT ;  /* 0x7f8000000200780c */ /* 0x000fc80003f04070 */
[----:B------:R-:W-:-:S09]  /*d190*/  SEL R0, R0, 0x7c, P0 ;  /* 0x0000007c00007807 */ /* 0x000fd20000000000 */
.L_x_1528:
[----:B------:R-:W-:Y:S05]  /*d1a0*/  BSYNC B0 ;  /* 0x0000000000007941 */ /* 0x000fea0003800000 */
.L_x_1526:
[----:B------:R-:W-:-:S04]  /*d1b0*/  LOP3.LUT R2, R3, 0x80000000, RZ, 0xc0, !PT ;  /* 0x8000000003027812 */ /* 0x000fc800078ec0ff */
[----:B------:R-:W-:-:S04]  /*d1c0*/  SHF.R.U32.HI R3, RZ, 0x18, R2 ;  /* 0x00000018ff037819 */ /* 0x000fc80000011602 */
[----:B------:R-:W-:-:S05]  /*d1d0*/  LOP3.LUT R3, R0, R3, RZ, 0xfc, !PT ;  /* 0x0000000300037212 */ /* 0x000fca00078efcff */
[----:B------:R0:W-:Y:S01]  /*d1e0*/  STG.E.U8 desc[UR36][R16.64], R3 ;  /* 0x0000000310007986 */ /* 0x0001e2000c101124 */
[----:B------:R-:W-:Y:S05]  /*d1f0*/  BRA `(.L_x_1512) ;  /* 0x0000000400b87947 */ /* 0x000fea0003800000 */
.L_x_1522:
[----:B------:R-:W-:-:S05]  /*d200*/  HADD2.F32 R0, -RZ, R3.H0_H0 ;  /* 0x20000003ff007230 */ /* 0x000fca0000004100 */
[----:B------:R-:W-:-:S05]  /*d210*/  F2FP.BF16.F32.PACK_AB R0, RZ, R0 ;  /* 0x00000000ff00723e */ /* 0x000fca00000010ff */
[----:B------:R0:W-:Y:S01]  /*d220*/  STG.E.U16 desc[UR36][R16.64], R0 ;  /* 0x0000000010007986 */ /* 0x0001e2000c101524 */
[----:B------:R-:W-:Y:S05]  /*d230*/  BRA `(.L_x_1512) ;  /* 0x0000000400a87947 */ /* 0x000fea0003800000 */
.L_x_1519:
        /* <DEDUP_REMOVED lines=12> */
.L_x_1531:
        /* <DEDUP_REMOVED lines=17> */
.L_x_1534:
[----:B------:R-:W-:-:S04]  /*d410*/  LOP3.LUT R2, R3, 0x80000000, RZ, 0xc0, !PT ;  /* 0x8000000003027812 */ /* 0x000fc800078ec0ff */
[----:B------:R-:W-:-:S04]  /*d420*/  SHF.R.U32.HI R3, RZ, 0x18, R2 ;  /* 0x00000018ff037819 */ /* 0x000fc80000011602 */
[----:B------:R-:W-:-:S04]  /*d430*/  LOP3.LUT R0, R0, R3, RZ, 0xfc, !PT ;  /* 0x0000000300007212 */ /* 0x000fc800078efcff */
[----:B------:R-:W-:-:S07]  /*d440*/  PRMT R8, R0, 0x7610, R8 ;  /* 0x0000761000087816 */ /* 0x000fce0000000008 */
.L_x_1533:
[----:B------:R-:W-:Y:S05]  /*d450*/  BSYNC B0 ;  /* 0x0000000000007941 */ /* 0x000fea0003800000 */
.L_x_1532:
[----:B------:R0:W-:Y:S01]  /*d460*/  STG.E.U8 desc[UR36][R16.64], R8 ;  /* 0x0000000810007986 */ /* 0x0001e2000c101124 */
[----:B------:R-:W-:Y:S05]  /*d470*/  BRA `(.L_x_1512) ;  /* 0x0000000400187947 */ /* 0x000fea0003800000 */
.L_x_1530:
        /* <DEDUP_REMOVED lines=17> */
.L_x_1537:
[----:B------:R-:W-:-:S04]  /*d590*/  LOP3.LUT R2, R3, 0x80000000, RZ, 0xc0, !PT ;  /* 0x8000000003027812 */ /* 0x000fc800078ec0ff */
[----:B------:R-:W-:-:S04]  /*d5a0*/  SHF.R.U32.HI R3, RZ, 0x18, R2 ;  /* 0x00000018ff037819 */ /* 0x000fc80000011602 */
[----:B------:R-:W-:-:S04]  /*d5b0*/  LOP3.LUT R0, R0, R3, RZ, 0xfc, !PT ;  /* 0x0000000300007212 */ /* 0x000fc800078efcff */
[----:B------:R-:W-:-:S07]  /*d5c0*/  PRMT R8, R0, 0x7610, R8 ;  /* 0x0000761000087816 */ /* 0x000fce0000000008 */
.L_x_1536:
[----:B------:R-:W-:Y:S05]  /*d5d0*/  BSYNC B0 ;  /* 0x0000000000007941 */ /* 0x000fea0003800000 */
.L_x_1535:
[----:B------:R0:W-:Y:S01]  /*d5e0*/  STG.E.U8 desc[UR36][R16.64], R8 ;  /* 0x0000000810007986 */ /* 0x0001e2000c101124 */
[----:B------:R-:W-:Y:S05]  /*d5f0*/  BRA `(.L_x_1512) ;  /* 0x0000000000b87947 */ /* 0x000fea0003800000 */
.L_x_1529:
        /* <DEDUP_REMOVED lines=22> */
.L_x_1511:
        /* <DEDUP_REMOVED lines=16> */
.L_x_1540:
[----:B------:R-:W-:Y:S05]  /*d860*/  BRA `(.L_x_1512) ;  /* 0x00000000001c7947 */ /* 0x000fea0003800000 */
.L_x_1539:
[----:B------:R-:W-:-:S06]  /*d870*/  HADD2.F32 R3, -RZ, R3.H0_H0 ;  /* 0x20000003ff037230 */ /* 0x000fcc0000004100 */
[----:B------:R-:W0:Y:S02]  /*d880*/  F2I.U64.TRUNC R2, R3 ;  /* 0x0000000300027311 */ /* 0x000e24000020d800 */
[----:B0-----:R0:W-:Y:S01]  /*d890*/  STG.E.64 desc[UR36][R16.64], R2 ;  /* 0x0000000210007986 */ /* 0x0011e2000c101b24 */
[----:B------:R-:W-:Y:S05]  /*d8a0*/  BRA `(.L_x_1512) ;  /* 0x00000000000c7947 */ /* 0x000fea0003800000 */
.L_x_1538:
[----:B------:R-:W-:-:S06]  /*d8b0*/  HADD2.F32 R3, -RZ, R3.H0_H0 ;  /* 0x20000003ff037230 */ /* 0x000fcc0000004100 */
[----:B------:R-:W0:Y:S02]  /*d8c0*/  F2I.FTZ.U32.TRUNC.NTZ R3, R3 ;  /* 0x0000000300037305 */ /* 0x000e24000021f000 */
[----:B0-----:R0:W-:Y:S02]  /*d8d0*/  STG.E desc[UR36][R16.64], R3 ;  /* 0x0000000310007986 */ /* 0x0011e4000c101924 */
.L_x_1512:
[----:B------:R-:W-:-:S07]  /*d8e0*/  VIADD R19, R19, 0x80 ;  /* 0x0000008013137836 */ /* 0x000fce0000000000 */
.L_x_1438:
[----:B------:R-:W-:Y:S05]  /*d8f0*/  BSYNC B6 ;  /* 0x0000000000067941 */ /* 0x000fea0003800000 */
.L_x_1437:
[----:B------:R-:W-:Y:S02]  /*d900*/  ULDC UR4, c[0x0][0x210] ;  /* 0x0000840000047ab9 */ /* 0x000fe40000000800 */
[----:B------:R-:W-:-:S13]  /*d910*/  ISETP.GE.AND P0, PT, R19, UR4, PT ;  /* 0x0000000413007c0c */ /* 0x000fda000bf06270 */
[----:B------:R-:W-:Y:S05]  /*d920*/  @P0 EXIT ;  /* 0x000000000000094d */ /* 0x000fea0003800000 */
[----:B0---4-:R-:W0:Y:S01]  /*d930*/  LDC R0, c[0x0][0x218] ;  /* 0x00008600ff007b82 */ /* 0x011e220000000800 */
[----:B------:R-:W-:Y:S02]  /*d940*/  IMAD.MOV.U32 R18, RZ, RZ, RZ ;  /* 0x000000ffff127224 */ /* 0x000fe400078e00ff */
[----:B------:R-:W-:Y:S02]  /*d950*/  IMAD.MOV.U32 R22, RZ, RZ, RZ ;  /* 0x000000ffff167224 */ /* 0x000fe400078e00ff */
[----:B-123--:R-:W-:Y:S01]  /*d960*/  IMAD.MOV.U32 R16, RZ, RZ, RZ ;  /* 0x000000ffff107224 */ /* 0x00efe200078e00ff */
        /* <DEDUP_REMOVED lines=350> */
.L_x_1541:
        /* <DEDUP_REMOVED lines=27> */
.L_x_1542:
        /* <DEDUP_REMOVED lines=20> */
.L_x_1546:
[----:B------:R-:W2:Y:S02]  /*f240*/  LDG.E.U8 R2, desc[UR36][R2.64] ;  /* 0x0000002402027981 */ /* 0x000ea4000c1e1100 */
[----:B--2---:R-:W-:-:S04]  /*f250*/  I2FP.F32.U32 R0, R2 ;  /* 0x0000000200007245 */ /* 0x004fc80000201000 */
[----:B------:R-:W-:-:S04]  /*f260*/  F2FP.F16.F32.PACK_AB R0, RZ, R0 ;  /* 0x00000000ff00723e */ /* 0x000fc800000000ff */
[----:B------:R-:W-:Y:S01]  /*f270*/  PRMT R19, R0, 0x7610, R19 ;  /* 0x0000761000137816 */ /* 0x000fe20000000013 */
[----:B------:R-:W-:Y:S06]  /*f280*/  BRA `(.L_x_1548) ;  /* 0x0000000c00bc7947 */ /* 0x000fec0003800000 */
.L_x_1545:
        /* <DEDUP_REMOVED lines=11> */
.L_x_1550:
[----:B------:R-:W2:Y:S02]  /*f340*/  LDG.E R2, desc[UR36][R2.64] ;  /* 0x0000002402027981 */ /* 0x000ea4000c1e1900 */
[----:B--2---:R-:W-:-:S04]  /*f350*/  I2FP.F32.S32 R0, R2 ;  /* 0x0000000200007245 */ /* 0x004fc80000201400 */
[----:B------:R-:W-:-:S04]  /*f360*/  F2FP.F16.F32.PACK_AB R0, RZ, R0 ;  /* 0x00000000ff00723e */ /* 0x000fc800000000ff */
[----:B------:R-:W-:Y:S01]  /*f370*/  PRMT R19, R0, 0x7610, R19 ;  /* 0x0000761000137816 */ /* 0x000fe20000000013 */
[----:B------:R-:W-:Y:S06]  /*f380*/  BRA `(.L_x_1548) ;  /* 0x0000000c007c7947 */ /* 0x000fec0003800000 */
.L_x_1549:
[----:B------:R-:W2:Y:S02]  /*f390*/  LDG.E.U16 R2, desc[UR36][R2.64] ;  /* 0x0000002402027981 */ /* 0x000ea4000c1e1500 */
[----:B--2---:R-:W0:Y:S02]  /*f3a0*/  I2F.S16 R0, R2 ;  /* 0x0000000200007306 */ /* 0x004e240000101400 */
[----:B0-----:R-:W-:-:S04]  /*f3b0*/  F2FP.F16.F32.PACK_AB R0, RZ, R0 ;  /* 0x00000000ff00723e */ /* 0x001fc800000000ff */
[----:B------:R-:W-:Y:S01]  /*f3c0*/  PRMT R19, R0, 0x7610, R19 ;  /* 0x0000761000137816 */ /* 0x000fe20000000013 */
[----:B------:R-:W-:Y:S06]  /*f3d0*/  BRA `(.L_x_1548) ;  /* 0x0000000c00687947 */ /* 0x000fec0003800000 */
.L_x_1544:
        /* <DEDUP_REMOVED lines=9> */
.L_x_1552:
[----:B------:R0:W5:Y:S01]  /*f470*/  LDG.E.U16 R19, desc[UR36][R2.64] ;  /* 0x0000002402137981 */ /* 0x000162000c1e1500 */
[----:B------:R-:W-:Y:S05]  /*f480*/  BRA `(.L_x_1548) ;  /* 0x0000000c003c7947 */ /* 0x000fea0003800000 */
.L_x_1551:
        /* <DEDUP_REMOVED lines=9> */
.L_x_1554:
[----:B------:R1:W5:Y:S01]  /*f520*/  LDG.E.U16 R19, desc[UR36][R2.64] ;  /* 0x0000002402137981 */ /* 0x000362000c1e1500 */
[----:B------:R-:W-:Y:S05]  /*f530*/  BRA `(.L_x_1548) ;  /* 0x0000000c00107947 */ /* 0x000fea0003800000 */
.L_x_1553:
        /* <DEDUP_REMOVED lines=9> */
.L_x_1543:
        /* <DEDUP_REMOVED lines=14> */
.L_x_1557:
        /* <DEDUP_REMOVED lines=9> */
.L_x_1556:
        /* <DEDUP_REMOVED lines=28> */
.L_x_1559:
        /* <DEDUP_REMOVED lines=15> */
.L_x_1558:
[----:B------:R-:W2:Y:S02]  /*f9f0*/  LDG.E.U16 R0, desc[UR36][R2.64] ;  /* 0x0000002402007981 */ /* 0x000ea4000c1e1500 */
[----:B--2---:R-:W-:-:S05]  /*fa00*/  IMAD.U32 R0, R0, 0x10000, RZ ;  /* 0x0001000000007824 */ /* 0x004fca00078e00ff */
[----:B------:R-:W-:-:S04]  /*fa10*/  F2FP.F16.F32.PACK_AB R0, RZ, R0 ;  /* 0x00000000ff00723e */ /* 0x000fc800000000ff */
[----:B------:R-:W-:Y:S01]  /*fa20*/  PRMT R19, R0, 0x7610, R19 ;  /* 0x0000761000137816 */ /* 0x000fe20000000013 */
[----:B------:R-:W-:Y:S06]  /*fa30*/  BRA `(.L_x_1548) ;  /* 0x0000000400d07947 */ /* 0x000fec0003800000 */
.L_x_1555:
        /* <DEDUP_REMOVED lines=13> */
.L_x_1562:
        /* <DEDUP_REMOVED lines=21> */
.L_x_1566:
[----:B------:R-:W-:Y:S05]  /*fc60*/  BSYNC B1 ;  /* 0x0000000000017941 */ /* 0x000fea0003800000 */
.L_x_1565:
[----:B------:R-:W-:Y:S01]  /*fc70*/  LEA R3, R0, 0x3b800000, 0x17 ;  /* 0x3b80000000037811 */ /* 0x000fe200078eb8ff */
[----:B------:R-:W-:-:S05]  /*fc80*/  IMAD.SHL.U32 R0, R2, 0x100000, RZ ;  /* 0x0010000002007824 */ /* 0x000fca00078e00ff */
[----:B------:R-:W-:-:S07]  /*fc90*/  LOP3.LUT R0, R3, R0, R4, 0xfe, !PT ;  /* 0x0000000003007212 */ /* 0x000fce00078efe04 */
.L_x_1564:
[----:B------:R-:W-:Y:S05]  /*fca0*/  BSYNC B0 ;  /* 0x0000000000007941 */ /* 0x000fea0003800000 */
.L_x_1563:
[----:B------:R-:W-:-:S04]  /*fcb0*/  F2FP.F16.F32.PACK_AB R0, RZ, R0 ;  /* 0x00000000ff00723e */ /* 0x000fc800000000ff */
[----:B------:R-:W-:Y:S01]  /*fcc0*/  PRMT R19, R0, 0x7610, R19 ;  /* 0x0000761000137816 */ /* 0x000fe20000000013 */
[----:B------:R-:W-:Y:S06]  /*fcd0*/  BRA `(.L_x_1548) ;  /* 0x0000000400287947 */ /* 0x000fec0003800000 */
.L_x_1561:
        /* <DEDUP_REMOVED lines=21> */
.L_x_1570:
[----:B------:R-:W-:Y:S05]  /*fe30*/  BSYNC B1 ;  /* 0x0000000000017941 */ /* 0x000fea0003800000 */
.L_x_1569:
[----:B------:R-:W-:Y:S01]  /*fe40*/  LEA R3, R0, 0x37800000, 0x17 ;  /* 0x3780000000037811 */ /* 0x000fe200078eb8ff */
[----:B------:R-:W-:-:S05]  /*fe50*/  IMAD.SHL.U32 R0, R2, 0x200000, RZ ;  /* 0x0020000002007824 */ /* 0x000fca00078e00ff */
[----:B------:R-:W-:-:S07]  /*fe60*/  LOP3.LUT R0, R3, R0, R4, 0xfe, !PT ;  /* 0x0000000003007212 */ /* 0x000fce00078efe04 */
.L_x_1568:
[----:B------:R-:W-:Y:S05]  /*fe70*/  BSYNC B0 ;  /* 0x0000000000007941 */ /* 0x000fea0003800000 */
.L_x_1567:
[----:B------:R-:W-:-:S04]  /*fe80*/  F2FP.F16.F32.PACK_AB R0, RZ, R0 ;  /* 0x00000000ff00723e */ /* 0x000fc800000000ff */
[----:B------:R-:W-:Y:S01]  /*fe90*/  PRMT R19, R0, 0x7610, R19 ;  /* 0x0000761000137816 */ /* 0x000fe20000000013 */
[----:B------:R-:W-:Y:S06]  /*fea0*/  BRA `(.L_x_1548) ;  /* 0x0000000000b47947 */ /* 0x000fec0003800000 */
.L_x_1560:
        /* <DEDUP_REMOVED lines=14> */
.L_x_1574:
[----:B------:R-:W-:Y:S05]  /*ff90*/  BSYNC B0 ;  /* 0x0000000000007941 */ /* 0x000fea0003800000 */
.L_x_1573:
[----:B------:R-:W-:-:S04]  /*ffa0*/  F2FP.F16.F32.PACK_AB R0, RZ, R0 ;  /* 0x00000000ff00723e */ /* 0x000fc800000000ff */
[----:B------:R-:W-:Y:S01]  /*ffb0*/  PRMT R19, R0, 0x7610, R19 ;  /* 0x0000761000137816 */ /* 0x000fe20000000013 */
[----:B------:R-:W-:Y:S06]  /*ffc0*/  BRA `(.L_x_1548) ;  /* 0x00000000006c7947 */ /* 0x000fec0003800000 */
.L_x_1547:
        /* <DEDUP_REMOVED lines=16> */
.L_x_1575:
[----:B------:R-:W-:Y:S01]  /*100d0*/  PRMT R19, RZ, 0x7610, R19 ;  /* 0x00007610ff137816 */ /* 0x000fe20000000013 */
[----:B------:R-:W-:Y:S06]  /*100e0*/  BRA `(.L_x_1548) ;  /* 0x0000000000247947 */ /* 0x000fec0003800000 */
.L_x_1572:
[----:B------:R-:W2:Y:S02]  /*100f0*/  LDG.E.64 R2, desc[UR36][R2.64] ;  /* 0x0000002402027981 */ /* 0x000ea4000c1e1b00 */
[----:B--2---:R-:W0:Y:S02]  /*10100*/  I2F.U64 R0, R2 ;  /* 0x0000000200007312 */ /* 0x004e240000301000 */
[----:B0-----:R-:W-:-:S04]  /*10110*/  F2FP.F16.F32.PACK_AB R0, RZ, R0 ;  /* 0x00000000ff00723e */ /* 0x001fc800000000ff */
[----:B------:R-:W-:Y:S01]  /*10120*/  PRMT R19, R0, 0x7610, R19 ;  /* 0x0000761000137816 */ /* 0x000fe20000000013 */
[----:B------:R-:W-:Y:S06]  /*10130*/  BRA `(.L_x_1548) ;  /* 0x0000000000107947 */ /* 0x000fec0003800000 */
.L_x_1571:
[----:B------:R-:W2:Y:S02]  /*10140*/  LDG.E R2, desc[UR36][R2.64] ;  /* 0x0000002402027981 */ /* 0x000ea4000c1e1900 */
[----:B--2---:R-:W-:-:S04]  /*10150*/  I2FP.F32.U32 R0, R2 ;  /* 0x0000000200007245 */ /* 0x004fc80000201000 */
[----:B------:R-:W-:-:S04]  /*10160*/  F2FP.F16.F32.PACK_AB R0, RZ, R0 ;  /* 0x00000000ff00723e */ /* 0x000fc800000000ff */
[----:B------:R-:W-:-:S07]  /*10170*/  PRMT R19, R0, 0x7610, R19 ;  /* 0x0000761000137816 */ /* 0x000fce0000000013 */
.L_x_1548:
        /* <DEDUP_REMOVED lines=19> */
.L_x_1579:
[----:B------:R-:W2:Y:S02]  /*102b0*/  LDG.E.U8 R2, desc[UR36][R2.64] ;  /* 0x0000002402027981 */ /* 0x000ea4000c1e1100 */
[----:B--2---:R-:W-:-:S04]  /*102c0*/  I2FP.F32.U32 R0, R2 ;  /* 0x0000000200007245 */ /* 0x004fc80000201000 */
[----:B------:R-:W-:Y:S01]  /*102d0*/  F2FP.F16.F32.PACK_AB R0, RZ, R0 ;  /* 0x00000000ff00723e */ /* 0x000fe200000000ff */
[----:B------:R-:W-:Y:S06]  /*102e0*/  BRA `(.L_x_1581) ;  /* 0x0000000c00887947 */ /* 0x000fec0003800000 */
.L_x_1578:
        /* <DEDUP_REMOVED lines=10> */
.L_x_1583:
[----:B------:R-:W2:Y:S02]  /*10390*/  LDG.E R2, desc[UR36][R2.64] ;  /* 0x0000002402027981 */ /* 0x000ea4000c1e1900 */
[----:B--2---:R-:W-:-:S04]  /*103a0*/  I2FP.F32.S32 R0, R2 ;  /* 0x0000000200007245 */ /* 0x004fc80000201400 */
[----:B------:R-:W-:Y:S01]  /*103b0*/  F2FP.F16.F32.PACK_AB R0, RZ, R0 ;  /* 0x00000000ff00723e */ /* 0x000fe200000000ff */
[----:B------:R-:W-:Y:S06]  /*103c0*/  BRA `(.L_x_1581) ;  /* 0x0000000c00507947 */ /* 0x000fec0003800000 */
.L_x_1582:
[----:B------:R-:W2:Y:S02]  /*103d0*/  LDG.E.U16 R2, desc[UR36][R2.64] ;  /* 0x0000002402027981 */ /* 0x000ea4000c1e1500 */
[----:B--2---:R-:W0:Y:S02]  /*103e0*/  I2F.S16 R0, R2 ;  /* 0x0000000200007306 */ /* 0x004e240000101400 */
[----:B0-----:R-:W-:Y:S01]  /*103f0*/  F2FP.F16.F32.PACK_AB R0, RZ, R0 ;  /* 0x00000000ff00723e */ /* 0x001fe200000000ff */
[----:B------:R-:W-:Y:S06]  /*10400*/  BRA `(.L_x_1581) ;  /* 0x0000000c00407947 */ /* 0x000fec0003800000 */
.L_x_1577:
        /* <DEDUP_REMOVED lines=9> */
.L_x_1585:
[----:B------:R1:W5:Y:S01]  /*104a0*/  LDG.E.U16 R0, desc[UR36][R2.64] ;  /* 0x0000002402007981 */ /* 0x000362000c1e1500 */
[----:B------:R-:W-:Y:S05]  /*104b0*/  BRA `(.L_x_1581) ;  /* 0x0000000c00147947 */ /* 0x000fea0003800000 */
.L_x_1584:
        /* <DEDUP_REMOVED lines=9> */
.L_x_1587:
[----:B------:R0:W5:Y:S01]  /*10550*/  LDG.E.U16 R0, desc[UR36][R2.64] ;  /* 0x0000002402007981 */ /* 0x000162000c1e1500 */
[----:B------:R-:W-:Y:S05]  /*10560*/  BRA `(.L_x_1581) ;  /* 0x0000000800e87947 */ /* 0x000fea0003800000 */
.L_x_1586:
        /* <DEDUP_REMOVED lines=8> */
.L_x_1576:
        /* <DEDUP_REMOVED lines=13> */
.L_x_1590:
        /* <DEDUP_REMOVED lines=8> */
.L_x_1589:
        /* <DEDUP_REMOVED lines=28> */
.L_x_1592:
        /* <DEDUP_REMOVED lines=15> */
.L_x_1591:
[----:B------:R-:W2:Y:S02]  /*109f0*/  LDG.E.U16 R0, desc[UR36][R2.64] ;  /* 0x0000002402007981 */ /* 0x000ea4000c1e1500 */
[----:B--2---:R-:W-:-:S05]  /*10a00*/  IMAD.U32 R0, R0, 0x10000, RZ ;  /* 0x0001000000007824 */ /* 0x004fca00078e00ff */
[----:B------:R-:W-:Y:S01]  /*10a10*/  F2FP.F16.F32.PACK_AB R0, RZ, R0 ;  /* 0x00000000ff00723e */ /* 0x000fe200000000ff */
[----:B------:R-:W-:Y:S06]  /*10a20*/  BRA `(.L_x_1581) ;  /* 0x0000000400b87947 */ /* 0x000fec0003800000 */
.L_x_1588:
        /* <DEDUP_REMOVED lines=12> */
.L_x_1595:
        /* <DEDUP_REMOVED lines=21> */
.L_x_1599:
[----:B------:R-:W-:Y:S05]  /*10c40*/  BSYNC B1 ;  /* 0x0000000000017941 */ /* 0x000fea0003800000 */
.L_x_1598:
[----:B------:R-:W-:Y:S01]  /*10c50*/  LEA R3, R0, 0x3b800000, 0x17 ;  /* 0x3b80000000037811 */ /* 0x000fe200078eb8ff */
[----:B------:R-:W-:-:S05]  /*10c60*/  IMAD.SHL.U32 R0, R2, 0x100000, RZ ;  /* 0x0010000002007824 */ /* 0x000fca00078e00ff */
[----:B------:R-:W-:-:S07]  /*10c70*/  LOP3.LUT R0, R3, R0, R4, 0xfe, !PT ;  /* 0x0000000003007212 */ /* 0x000fce00078efe04 */
.L_x_1597:
[----:B------:R-:W-:Y:S05]  /*10c80*/  BSYNC B0 ;  /* 0x0000000000007941 */ /* 0x000fea0003800000 */
.L_x_1596:
[----:B------:R-:W-:Y:S01]  /*10c90*/  F2FP.F16.F32.PACK_AB R0, RZ, R0 ;  /* 0x00000000ff00723e */ /* 0x000fe200000000ff */
[----:B------:R-:W-:Y:S06]  /*10ca0*/  BRA `(.L_x_1581) ;  /* 0x0000000400187947 */ /* 0x000fec0003800000 */
.L_x_1594:
        /* <DEDUP_REMOVED lines=21> */
.L_x_1603:
[----:B------:R-:W-:Y:S05]  /*10e00*/  BSYNC B1 ;  /* 0x0000000000017941 */ /* 0x000fea0003800000 */
.L_x_1602:
[----:B------:R-:W-:Y:S01]  /*10e10*/  LEA R3, R0, 0x37800000, 0x17 ;  /* 0x3780000000037811 */ /* 0x000fe200078eb8ff */
[----:B------:R-:W-:-:S05]  /*10e20*/  IMAD.SHL.U32 R0, R2, 0x200000, RZ ;  /* 0x0020000002007824 */ /* 0x000fca00078e00ff */
[----:B------:R-:W-:-:S07]  /*10e30*/  LOP3.LUT R0, R3, R0, R4, 0xfe, !PT ;  /* 0x0000000003007212 */ /* 0x000fce00078efe04 */
.L_x_1601:
[----:B------:R-:W-:Y:S05]  /*10e40*/  BSYNC B0 ;  /* 0x0000000000007941 */ /* 0x000fea0003800000 */
.L_x_1600:
[----:B------:R-:W-:Y:S01]  /*10e50*/  F2FP.F16.F32.PACK_AB R0, RZ, R0 ;  /* 0x00000000ff00723e */ /* 0x000fe200000000ff */
[----:B------:R-:W-:Y:S06]  /*10e60*/  BRA `(.L_x_1581) ;  /* 0x0000000000a87947 */ /* 0x000fec0003800000 */
.L_x_1593:
        /* <DEDUP_REMOVED lines=14> */
.L_x_1607:
[----:B------:R-:W-:Y:S05]  /*10f50*/  BSYNC B0 ;  /* 0x0000000000007941 */ /* 0x000fea0003800000 */
.L_x_1606:
[----:B------:R-:W-:Y:S01]  /*10f60*/  F2FP.F16.F32.PACK_AB R0, RZ, R0 ;  /* 0x00000000ff00723e */ /* 0x000fe200000000ff */
[----:B------:R-:W-:Y:S06]  /*10f70*/  BRA `(.L_x_1581) ;  /* 0x0000000000647947 */ /* 0x000fec0003800000 */
.L_x_1580:
        /* <DEDUP_REMOVED lines=16> */
.L_x_1608:
[----:B------:R-:W-:Y:S01]  /*11080*/  PRMT R0, RZ, 0x7610, R0 ;  /* 0x00007610ff007816 */ /* 0x000fe20000000000 */
[----:B------:R-:W-:Y:S06]  /*11090*/  BRA `(.L_x_1581) ;  /* 0x00000000001c7947 */ /* 0x000fec0003800000 */
.L_x_1605:
[----:B------:R-:W2:Y:S02]  /*110a0*/  LDG.E.64 R2, desc[UR36][R2.64] ;  /* 0x0000002402027981 */ /* 0x000ea4000c1e1b00 */
[----:B--2---:R-:W0:Y:S02]  /*110b0*/  I2F.U64 R0, R2 ;  /* 0x0000000200007312 */ /* 0x004e240000301000 */
[----:B0-----:R-:W-:Y:S01]  /*110c0*/  F2FP.F16.F32.PACK_AB R0, RZ, R0 ;  /* 0x00000000ff00723e */ /* 0x001fe200000000ff */
[----:B------:R-:W-:Y:S06]  /*110d0*/  BRA `(.L_x_1581) ;  /* 0x00000000000c7947 */ /* 0x000fec0003800000 */
.L_x_1604:
[----:B------:R-:W2:Y:S02]  /*110e0*/  LDG.E R2, desc[UR36][R2.64] ;  /* 0x0000002402027981 */ /* 0x000ea4000c1e1900 */
[----:B--2---:R-:W-:-:S04]  /*110f0*/  I2FP.F32.U32 R0, R2 ;  /* 0x0000000200007245 */ /* 0x004fc80000201000 */
[----:B------:R-:W-:-:S07]  /*11100*/  F2FP.F16.F32.PACK_AB R0, RZ, R0 ;  /* 0x00000000ff00723e */ /* 0x000fce00000000ff */
.L_x_1581:
[----:B01----:R-:W0:Y:S01]  /*11110*/  LDC.U16 R2, c[0x0][0x4f8] ;  /* 0x00013e00ff027b82 */ /* 0x003e220000000400 */
[----:B-----5:R-:W-:Y:S02]  /*11120*/  HADD2.F32 R19, -RZ, R19.H0_H0 ;  /* 0x20000013ff137230 */ /* 0x020fe40000004100 */
[----:B------:R-:W-:-:S05]  /*11130*/  HADD2.F32 R0, -RZ, R0.H0_H0 ;  /* 0x20000000ff007230 */ /* 0x000fca0000004100 */
[----:B------:R-:W1:Y:S01]  /*11140*/  LDC.U8 R3, c[0x0][0x508] ;  /* 0x00014200ff037b82 */ /* 0x000e620000000000 */
[----:B0-----:R-:W-:-:S05]  /*11150*/  HADD2.F32 R2, -RZ, R2.H0_H0 ;  /* 0x20000002ff027230 */ /* 0x001fca0000004100 */
[----:B------:R-:W-:Y:S01]  /*11160*/  FMUL.FTZ R19, R2, R19 ;  /* 0x0000001302137220 */ /* 0x000fe20000410000 */
[----:B-1----:R-:W-:-:S04]  /*11170*/  PRMT R2, R3, 0x9910, RZ ;  /* 0x0000991003027816 */ /* 0x002fc800000000ff */
[----:B------:R-:W-:Y:S02]  /*11180*/  F2FP.F16.F32.PACK_AB R19, RZ, R19 ;  /* 0x00000013ff13723e */ /* 0x000fe400000000ff */
[----:B------:R-:W-:-:S03]  /*11190*/  ISETP.GT.AND P0, PT, R2, 0x9, PT ;  /* 0x000000090200780c */ /* 0x000fc60003f04270 */
[----:B------:R-:W-:-:S05]  /*111a0*/  HADD2.F32 R19, -RZ, R19.H0_H0 ;  /* 0x20000013ff137230 */ /* 0x000fca0000004100 */
[----:B------:R-:W-:-:S05]  /*111b0*/  FMUL.FTZ R0, R19, R0 ;  /* 0x0000000013007220 */ /* 0x000fca0000410000 */
        /* <DEDUP_REMOVED lines=14> */
.L_x_1612:
[----:B------:R-:W-:-:S06]  /*112a0*/  HADD2.F32 R3, -RZ, R0.H0_H0 ;  /* 0x20000000ff037230 */ /* 0x000fcc0000004100 */
[----:B------:R-:W0:Y:S02]  /*112b0*/  F2I.S64.TRUNC R2, R3 ;  /* 0x0000000300027311 */ /* 0x000e24000020d900 */
[----:B0-----:R-:W-:Y:S01]  /*112c0*/  STG.E.U8 desc[UR36][R16.64], R2 ;  /* 0x0000000210007986 */ /* 0x001fe2000c101124 */
[----:B------:R-:W-:Y:S05]  /*112d0*/  EXIT ;  /* 0x000000000000794d */ /* 0x000fea0003800000 */
.L_x_1611:
        /* <DEDUP_REMOVED lines=10> */
.L_x_1615:
[----:B------:R-:W-:-:S04]  /*11380*/  HADD2.F32 R0, -RZ, R0.H0_H0 ;  /* 0x20000000ff007230 */ /* 0x000fc80000004100 */
[----:B------:R-:W0:Y:S02]  /*11390*/  F2I.FTZ.TRUNC.NTZ R3, R0 ;  /* 0x0000000000037305 */ /* 0x000e24000021f100 */
[----:B0-----:R-:W-:Y:S01]  /*113a0*/  STG.E desc[UR36][R16.64], R3 ;  /* 0x0000000310007986 */ /* 0x001fe2000c101924 */
[----:B------:R-:W-:Y:S05]  /*113b0*/  EXIT ;  /* 0x000000000000794d */ /* 0x000fea0003800000 */
.L_x_1614:
[----:B------:R-:W-:-:S04]  /*113c0*/  HADD2.F32 R0, -RZ, R0.H0_H0 ;  /* 0x20000000ff007230 */ /* 0x000fc80000004100 */
[----:B------:R-:W0:Y:S02]  /*113d0*/  F2I.FTZ.TRUNC.NTZ R3, R0 ;  /* 0x0000000000037305 */ /* 0x000e24000021f100 */
[----:B0-----:R-:W-:Y:S01]  /*113e0*/  STG.E.U16 desc[UR36][R16.64], R3 ;  /* 0x0000000310007986 */ /* 0x001fe2000c101524 */
[----:B------:R-:W-:Y:S05]  /*113f0*/  EXIT ;  /* 0x000000000000794d */ /* 0x000fea0003800000 */
.L_x_1610:
        /* <DEDUP_REMOVED lines=9> */
.L_x_1617:
[----:B------:R-:W-:Y:S01]  /*11490*/  STG.E.U16 desc[UR36][R16.64], R0 ;  /* 0x0000000010007986 */ /* 0x000fe2000c101524 */
[----:B------:R-:W-:Y:S05]  /*114a0*/  EXIT ;  /* 0x000000000000794d */ /* 0x000fea0003800000 */
.L_x_1616:
        /* <DEDUP_REMOVED lines=10> */
.L_x_1619:
[----:B------:R-:W-:-:S05]  /*11550*/  HADD2.F32 R0, -RZ, R0.H0_H0 ;  /* 0x20000000ff007230 */ /* 0x000fca0000004100 */
[----:B------:R-:W-:-:S04]  /*11560*/  F2FP.F16.F32.PACK_AB R0, RZ, R0 ;  /* 0x00000000ff00723e */ /* 0x000fc800000000ff */
[----:B------:R-:W-:-:S05]  /*11570*/  PRMT R0, R0, 0x5410, RZ ;  /* 0x0000541000007816 */ /* 0x000fca00000000ff */
[----:B------:R-:W-:Y:S01]  /*11580*/  STG.E desc[UR36][R16.64], R0 ;  /* 0x0000000010007986 */ /* 0x000fe2000c101924 */
[----:B------:R-:W-:Y:S05]  /*11590*/  EXIT ;  /* 0x000000000000794d */ /* 0x000fea0003800000 */
.L_x_1618:
[----:B------:R-:W-:-:S05]  /*115a0*/  HADD2.F32 R2, -RZ, R0.H0_H0 ;  /* 0x20000000ff027230 */ /* 0x000fca0000004100 */
[----:B------:R-:W-:-:S06]  /*115b0*/  FMUL.FTZ R2, R2, 1 ;  /* 0x3f80000002027820 */ /* 0x000fcc0000410000 */
[----:B------:R-:W0:Y:S02]  /*115c0*/  F2F.F64.F32 R2, R2 ;  /* 0x0000000200027310 */ /* 0x000e240000201800 */
[----:B0-----:R-:W-:Y:S01]  /*115d0*/  STG.E.64 desc[UR36][R16.64], R2 ;  /* 0x0000000210007986 */ /* 0x001fe2000c101b24 */
[----:B------:R-:W-:Y:S05]  /*115e0*/  EXIT ;  /* 0x000000000000794d */ /* 0x000fea0003800000 */
.L_x_1609:
        /* <DEDUP_REMOVED lines=13> */
.L_x_1622:
[----:B------:R-:W-:Y:S01]  /*116c0*/  HADD2.F32 R0, -RZ, R0.H0_H0 ;  /* 0x20000000ff007230 */ /* 0x000fe20000004100 */
[----:B------:R-:W-:-:S04]  /*116d0*/  CS2R R6, SRZ ;  /* 0x0000000000067805 */ /* 0x000fc8000001ff00 */
[----:B------:R-:W-:-:S04]  /*116e0*/  FMUL.FTZ R0, R0, 1 ;  /* 0x3f80000000007820 */ /* 0x000fc80000410000 */
[----:B------:R-:W0:Y:S02]  /*116f0*/  F2F.F64.F32 R4, R0 ;  /* 0x0000000000047310 */ /* 0x000e240000201800 */
[----:B0-----:R-:W-:Y:S01]  /*11700*/  STG.E.128 desc[UR36][R16.64], R4 ;  /* 0x0000000410007986 */ /* 0x001fe2000c101d24 */
[----:B------:R-:W-:Y:S05]  /*11710*/  EXIT ;  /* 0x000000000000794d */ /* 0x000fea0003800000 */
.L_x_1621:
        /* <DEDUP_REMOVED lines=21> */
.L_x_1626:
[----:B------:R-:W-:Y:S05]  /*11870*/  BSYNC B0 ;  /* 0x0000000000007941 */ /* 0x000fea0003800000 */
.L_x_1625:
[----:B------:R-:W-:-:S05]  /*11880*/  LOP3.LUT R3, R0, R3, RZ, 0xfc, !PT ;  /* 0x0000000300037212 */ /* 0x000fca00078efcff */
[----:B------:R-:W-:Y:S01]  /*11890*/  STG.E.U8 desc[UR36][R16.64], R3 ;  /* 0x0000000310007986 */ /* 0x000fe2000c101124 */
[----:B------:R-:W-:Y:S05]  /*118a0*/  EXIT ;  /* 0x000000000000794d */ /* 0x000fea0003800000 */
.L_x_1624:
        /* <DEDUP_REMOVED lines=13> */
.L_x_1628:
[----:B------:R-:W-:Y:S01]  /*11980*/  IMAD.MOV.U32 R0, RZ, RZ, 0x7f ;  /* 0x0000007fff007424 */ /* 0x000fe200078e00ff */
[----:B------:R-:W-:-:S04]  /*11990*/  ISETP.GT.U32.AND P0, PT, R2, 0x7f800000, PT ;  /* 0x7f8000000200780c */ /* 0x000fc80003f04070 */
[----:B------:R-:W-:-:S09]  /*119a0*/  SEL R0, R0, 0x7c, P0 ;  /* 0x0000007c00007807 */ /* 0x000fd20000000000 */
.L_x_1629:
[----:B------:R-:W-:Y:S05]  /*119b0*/  BSYNC B0 ;  /* 0x0000000000007941 */ /* 0x000fea0003800000 */
.L_x_1627:
[----:B------:R-:W-:-:S04]  /*119c0*/  LOP3.LUT R2, R3, 0x80000000, RZ, 0xc0, !PT ;  /* 0x8000000003027812 */ /* 0x000fc800078ec0ff */
[----:B------:R-:W-:-:S04]  /*119d0*/  SHF.R.U32.HI R3, RZ, 0x18, R2 ;  /* 0x00000018ff037819 */ /* 0x000fc80000011602 */
[----:B------:R-:W-:-:S05]  /*119e0*/  LOP3.LUT R3, R0, R3, RZ, 0xfc, !PT ;  /* 0x0000000300037212 */ /* 0x000fca00078efcff */
[----:B------:R-:W-:Y:S01]  /*119f0*/  STG.E.U8 desc[UR36][R16.64], R3 ;  /* 0x0000000310007986 */ /* 0x000fe2000c101124 */
[----:B------:R-:W-:Y:S05]  /*11a00*/  EXIT ;  /* 0x000000000000794d */ /* 0x000fea0003800000 */
.L_x_1623:
[----:B------:R-:W-:-:S05]  /*11a10*/  HADD2.F32 R0, -RZ, R0.H0_H0 ;  /* 0x20000000ff007230 */ /* 0x000fca0000004100 */
[----:B------:R-:W-:-:S05]  /*11a20*/  F2FP.BF16.F32.PACK_AB R0, RZ, R0 ;  /* 0x00000000ff00723e */ /* 0x000fca00000010ff */
[----:B------:R-:W-:Y:S01]  /*11a30*/  STG.E.U16 desc[UR36][R16.64], R0 ;  /* 0x0000000010007986 */ /* 0x000fe2000c101524 */
[----:B------:R-:W-:Y:S05]  /*11a40*/  EXIT ;  /* 0x000000000000794d */ /* 0x000fea0003800000 */
.L_x_1620:
        /* <DEDUP_REMOVED lines=12> */
.L_x_1632:
        /* <DEDUP_REMOVED lines=17> */
.L_x_1635:
[----:B------:R-:W-:-:S04]  /*11c20*/  LOP3.LUT R2, R3, 0x80000000, RZ, 0xc0, !PT ;  /* 0x8000000003027812 */ /* 0x000fc800078ec0ff */
[----:B------:R-:W-:-:S04]  /*11c30*/  SHF.R.U32.HI R3, RZ, 0x18, R2 ;  /* 0x00000018ff037819 */ /* 0x000fc80000011602 */
[----:B------:R-:W-:-:S04]  /*11c40*/  LOP3.LUT R0, R0, R3, RZ, 0xfc, !PT ;  /* 0x0000000300007212 */ /* 0x000fc800078efcff */
[----:B------:R-:W-:-:S07]  /*11c50*/  PRMT R8, R0, 0x7610, R8 ;  /* 0x0000761000087816 */ /* 0x000fce0000000008 */
.L_x_1634:
[----:B------:R-:W-:Y:S05]  /*11c60*/  BSYNC B0 ;  /* 0x0000000000007941 */ /* 0x000fea0003800000 */
.L_x_1633:
[----:B------:R-:W-:Y:S01]  /*11c70*/  STG.E.U8 desc[UR36][R16.64], R8 ;  /* 0x0000000810007986 */ /* 0x000fe2000c101124 */
[----:B------:R-:W-:Y:S05]  /*11c80*/  EXIT ;  /* 0x000000000000794d */ /* 0x000fea0003800000 */
.L_x_1631:
        /* <DEDUP_REMOVED lines=17> */
.L_x_1638:
[----:B------:R-:W-:-:S04]  /*11da0*/  LOP3.LUT R2, R3, 0x80000000, RZ, 0xc0, !PT ;  /* 0x8000000003027812 */ /* 0x000fc800078ec0ff */
[----:B------:R-:W-:-:S04]  /*11db0*/  SHF.R.U32.HI R3, RZ, 0x18, R2 ;  /* 0x00000018ff037819 */ /* 0x000fc80000011602 */
[----:B------:R-:W-:-:S04]  /*11dc0*/  LOP3.LUT R0, R0, R3, RZ, 0xfc, !PT ;  /* 0x0000000300007212 */ /* 0x000fc800078efcff */
[----:B------:R-:W-:-:S07]  /*11dd0*/  PRMT R8, R0, 0x7610, R8 ;  /* 0x0000761000087816 */ /* 0x000fce0000000008 */
.L_x_1637:
[----:B------:R-:W-:Y:S05]  /*11de0*/  BSYNC B0 ;  /* 0x0000000000007941 */ /* 0x000fea0003800000 */
.L_x_1636:
[----:B------:R-:W-:Y:S01]  /*11df0*/  STG.E.U8 desc[UR36][R16.64], R8 ;  /* 0x0000000810007986 */ /* 0x000fe2000c101124 */
[----:B------:R-:W-:Y:S05]  /*11e00*/  EXIT ;  /* 0x000000000000794d */ /* 0x000fea0003800000 */
.L_x_1630:
        /* <DEDUP_REMOVED lines=22> */
.L_x_1613:
        /* <DEDUP_REMOVED lines=16> */
.L_x_1641:
[----:B------:R-:W-:Y:S05]  /*12070*/  EXIT ;  /* 0x000000000000794d */ /* 0x000fea0003800000 */
.L_x_1640:
[----:B------:R-:W-:-:S06]  /*12080*/  HADD2.F32 R2, -RZ, R0.H0_H0 ;  /* 0x20000000ff027230 */ /* 0x000fcc0000004100 */
[----:B------:R-:W0:Y:S02]  /*12090*/  F2I.U64.TRUNC R2, R2 ;  /* 0x0000000200027311 */ /* 0x000e24000020d800 */
[----:B0-----:R-:W-:Y:S01]  /*120a0*/  STG.E.64 desc[UR36][R16.64], R2 ;  /* 0x0000000210007986 */ /* 0x001fe2000c101b24 */
[----:B------:R-:W-:Y:S05]  /*120b0*/  EXIT ;  /* 0x000000000000794d */ /* 0x000fea0003800000 */
.L_x_1639:
[----:B------:R-:W-:-:S04]  /*120c0*/  HADD2.F32 R0, -RZ, R0.H0_H0 ;  /* 0x20000000ff007230 */ /* 0x000fc80000004100 */
[----:B------:R-:W0:Y:S02]  /*120d0*/  F2I.FTZ.U32.TRUNC.NTZ R3, R0 ;  /* 0x0000000000037305 */ /* 0x000e24000021f000 */
[----:B0-----:R-:W-:Y:S01]  /*120e0*/  STG.E desc[UR36][R16.64], R3 ;  /* 0x0000000310007986 */ /* 0x001fe2000c101924 */
[----:B------:R-:W-:Y:S05]  /*120f0*/  EXIT ;  /* 0x000000000000794d */ /* 0x000fea0003800000 */
.L_x_1642:
        /* <DEDUP_REMOVED lines=16> */
.L_x_24091:


//--------------------- .text._ZN2at6native27unrolled_elementwise_kernelIZZZNS0_54_GLOBAL__N__d8c5977b_16_LinearAlgebra_cu_7dd49032_297216addr_kernel_cudaERNS_14TensorIteratorERKN3c106ScalarES8_ENKUlvE_clEvENKUlvE9_clEvEUlNS5_4HalfESB_SB_E_St5arrayIPcLm4EELi4E23TrivialOffsetCalculatorILi3EjESG_ILi1EjENS0_6memory12LoadWithCastILi3EEENSJ_13StoreWithCastILi1EEEEEviT_T0_T2_T3_T4_T5_ --------------------------
	.section	.text._ZN2at6native27unrolled_elementwise_kernelIZZZNS0_54_GLOBAL__N__d8c5977b_16_LinearAlgebra_cu_7dd49032_297216addr_kernel_cudaERNS_14TensorIteratorERKN3c106ScalarES8_ENKUlvE_clEvENKUlvE9_clEvEUlNS5_4HalfESB_SB_E_St5arrayIPcLm4EELi4E23TrivialOffsetCalculatorILi3EjESG_ILi1EjENS0_6memory12LoadWithCastILi3EEENSJ_13StoreWithCastILi1EEEEEviT_T0_T2_T3_T4_T5_,"ax",@progbits
	.align	128
        .global         _ZN2at6native27unrolled_elementwise_kernelIZZZNS0_54_GLOBAL__N__d8c5977b_16_LinearAlgebra_cu_7dd49032_297216addr_kernel_cudaERNS_14TensorIteratorERKN3c106ScalarES8_ENKUlvE_clEvENKUlvE9_clEvEUlNS5_4HalfESB_SB_E_St5arrayIPcLm4EELi4E23TrivialOffsetCalculatorILi3EjESG_ILi1EjENS0_6memory12LoadWithCastILi3EEENSJ_13StoreWithCastILi1EEEEEviT_T0_T2_T3_T4_T5_
        .type           _ZN2at6native27unrolled_elementwise_kernelIZZZNS0_54_GLOBAL__N__d8c5977b_16_LinearAlgebra_cu_7dd49032_297216addr_kernel_cudaERNS_14TensorIteratorERKN3c106ScalarES8_ENKUlvE_clEvENKUlvE9_clEvEUlNS5_4HalfESB_SB_E_St5arrayIPcLm4EELi4E23TrivialOffsetCalculatorILi3EjESG_ILi1EjENS0_6memory12LoadWithCastILi3EEENSJ_13StoreWithCastILi1EEEEEviT_T0_T2_T3_T4_T5_,@function
        .size           _ZN2at6native27unrolled_elementwise_kernelIZZZNS0_54_GLOBAL__N__d8c5977b_16_LinearAlgebra_cu_7dd49032_297216addr_kernel_cudaERNS_14TensorIteratorERKN3c106ScalarES8_ENKUlvE_clEvENKUlvE9_clEvEUlNS5_4HalfESB_SB_E_St5arrayIPcLm4EELi4E23TrivialOffsetCalculatorILi3EjESG_ILi1EjENS0_6memory12LoadWithCastILi3EEENSJ_13StoreWithCastILi1EEEEEviT_T0_T2_T3_T4_T5_,(.L_x_24092 - _ZN2at6native27unrolled_elementwise_kernelIZZZNS0_54_GLOBAL__N__d8c5977b_16_LinearAlgebra_cu_7dd49032_297216addr_kernel_cudaERNS_14TensorIteratorERKN3c106ScalarES8_ENKUlvE_clEvENKUlvE9_clEvEUlNS5_4HalfESB_SB_E_St5arrayIPcLm4EELi4E23TrivialOffsetCalculatorILi3EjESG_ILi1EjENS0_6memory12LoadWithCastILi3EEENSJ_13StoreWithCastILi1EEEEEviT_T0_T2_T3_T4_T5_)
        .other          _ZN2at6native27unrolled_elementwise_kernelIZZZNS0_54_GLOBAL__N__d8c5977b_16_LinearAlgebra_cu_7dd49032_297216addr_kernel_cudaERNS_14TensorIteratorERKN3c106ScalarES8_ENKUlvE_clEvENKUlvE9_clEvEUlNS5_4HalfESB_SB_E_St5arrayIPcLm4EELi4E23TrivialOffsetCalculatorILi3EjESG_ILi1EjENS0_6memory12LoadWithCastILi3EEENSJ_13StoreWithCastILi1EEEEEviT_T0_T2_T3_T4_T5_,@"STO_CUDA_ENTRY STV_DEFAULT"
_ZN2at6native27unrolled_elementwise_kernelIZZZNS0_54_GLOBAL__N__d8c5977b_16_LinearAlgebra_cu_7dd49032_297216addr_kernel_cudaERNS_14TensorIteratorERKN3c106ScalarES8_ENKUlvE_clEvENKUlvE9_clEvEUlNS5_4HalfESB_SB_E_St5arrayIPcLm4EELi4E23TrivialOffsetCalculatorILi3EjESG_ILi1EjENS0_6memory12LoadWithCastILi3EEENSJ_13StoreWithCastILi1EEEEEviT_T0_T2_T3_T4_T5_:
.text._ZN2at6native27unrolled_elementwise_kernelIZZZNS0_54_GLOBAL__N__d8c5977b_16_LinearAlgebra_cu_7dd49032_297216addr_kernel_cudaERNS_14TensorIteratorERKN3c106ScalarES8_ENKUlvE_clEvENKUlvE9_clEvEUlNS5_4HalfESB_SB_E_St5arrayIPcLm4EELi4E23TrivialOffsetCalculatorILi3EjESG_ILi1EjENS0_6memory12LoadWithCastILi3EEENSJ_13StoreWithCastILi1EEEEEviT_T0_T2_T3_T4_T5_:
        /* <DEDUP_REMOVED lines=9> */
[----:B------:R-:W-:-:S07]  /*0090*/  PRMT R18, RZ, 0x7610, R18 ;  /* 0x00007610ff127816 */ /* 0x000fce0000000012 */
[----:B------:R-:W4:Y:S08]  /*00a0*/  LDC.U8 R23, c[0x0][0x24d] ;  /* 0x00009340ff177b82 */ /* 0x000f300000000000 */
[----:B------:R-:W0:Y:S01]  /*00b0*/  LDC.U8 R22, c[0x0][0x24e] ;  /* 0x00009380ff167b82 */ /* 0x000e220000000000 */
[----:B-1----:R-:W-:-:S05]  /*00c0*/  IMAD R28, R2, -0x200, R3 ;  /* 0xfffffe00021c7824 */ /* 0x002fca00078e0203 */
[----:B--2---:R-:W-:-:S13]  /*00d0*/  ISETP.GE.AND P0, PT, R27, R28, PT ;  /* 0x0000001c1b00720c */ /* 0x004fda0003f06270 */
[----:B---34-:R-:W-:Y:S05]  /*00e0*/  @P0 BRA `(.L_x_1644) ;  /* 0x0000002000b00947 */ /* 0x018fea0003800000 */
[----:B------:R-:W-:Y:S01]  /*00f0*/  IMAD.MOV.U32 R3, RZ, RZ, 0x1 ;  /* 0x00000001ff037424 */ /* 0x000fe200078e00ff */
[C---:B------:R-:W-:Y:S01]  /*0100*/  LOP3.LUT R0, R25.reuse, 0xff, RZ, 0xc0, !PT ;  /* 0x000000ff19007812 */ /* 0x040fe200078ec0ff */
[----:B------:R-:W-:Y:S01]  /*0110*/  IMAD R18, R2, 0x200, R27 ;  /* 0x0000020002127824 */ /* 0x000fe200078e021b */
[----:B------:R-:W-:Y:S02]  /*0120*/  ISETP.LE.U32.AND P1, PT, R25, 0x2c, PT ;  /* 0x0000002c1900780c */ /* 0x000fe40003f23070 */
[CC--:B------:R-:W-:Y:S02]  /*0130*/  SHF.L.U32 R4, R3.reuse, R0.reuse, RZ ;  /* 0x0000000003047219 */ /* 0x0c0fe400000006ff */
[----:B------:R-:W-:Y:S02]  /*0140*/  SHF.L.U64.HI R0, R3, R0, RZ ;  /* 0x0000000003007219 */ /* 0x000fe400000102ff */
[----:B------:R-:W-:-:S04]  /*0150*/  LOP3.LUT P0, RZ, R4, 0x3f808fff, RZ, 0xc0, !PT ;  /* 0x3f808fff04ff7812 */ /* 0x000fc8000780c0ff */
[----:B------:R-:W-:-:S13]  /*0160*/  LOP3.LUT P0, RZ, R0, 0x1000, RZ, 0xc0, P0 ;  /* 0x0000100000ff7812 */ /* 0x000fda000000c0ff */
[----:B------:R-:W-:Y:S05]  /*0170*/  @P0 BRA P1, `(.L_x_1645) ;  /* 0x0000000000400947 */ /* 0x000fea0000800000 */
        /* <DEDUP_REMOVED lines=16> */
.L_x_1645:
[----:B------:R-:W1:Y:S01]  /*0280*/  LDC.64 R4, c[0x0][0x238] ;  /* 0x00008e00ff047b82 */ /* 0x000e620000000a00 */
        /* <DEDUP_REMOVED lines=20> */
.L_x_1649:
[----:B------:R-:W2:Y:S02]  /*03d0*/  LDG.E.U8 R4, desc[UR36][R4.64] ;  /* 0x0000002404047981 */ /* 0x000ea4000c1e1100 */
[----:B--2---:R-:W-:-:S04]  /*03e0*/  I2FP.F32.U32 R0, R4 ;  /* 0x0000000400007245 */ /* 0x004fc80000201000 */
[----:B------:R-:W-:-:S04]  /*03f0*/  F2FP.F16.F32.PACK_AB R0, RZ, R0 ;  /* 0x00000000ff00723e */ /* 0x000fc800000000ff */
[----:B------:R-:W-:Y:S01]  /*0400*/  PRMT R17, R0, 0x7610, R17 ;  /* 0x0000761000117816 */ /* 0x000fe20000000011 */
[----:B------:R-:W-:Y:S06]  /*0410*/  BRA `(.L_x_1651) ;  /* 0x0000000c00bc7947 */ /* 0x000fec0003800000 */
.L_x_1648:
        /* <DEDUP_REMOVED lines=11> */
.L_x_1653:
[----:B------:R-:W2:Y:S02]  /*04d0*/  LDG.E R4, desc[UR36][R4.64] ;  /* 0x0000002404047981 */ /* 0x000ea4000c1e1900 */
[----:B--2---:R-:W-:-:S04]  /*04e0*/  I2FP.F32.S32 R0, R4 ;  /* 0x0000000400007245 */ /* 0x004fc80000201400 */
[----:B------:R-:W-:-:S04]  /*04f0*/  F2FP.F16.F32.PACK_AB R0, RZ, R0 ;  /* 0x00000000ff00723e */ /* 0x000fc800000000ff */
[----:B------:R-:W-:Y:S01]  /*0500*/  PRMT R17, R0, 0x7610, R17 ;  /* 0x0000761000117816 */ /* 0x000fe20000000011 */
[----:B------:R-:W-:Y:S06]  /*0510*/  BRA `(.L_x_1651) ;  /* 0x0000000c007c7947 */ /* 0x000fec0003800000 */
.L_x_1652:
[----:B------:R-:W2:Y:S02]  /*0520*/  LDG.E.U16 R4, desc[UR36][R4.64] ;  /* 0x0000002404047981 */ /* 0x000ea4000c1e1500 */
[----:B--2---:R-:W1:Y:S02]  /*0530*/  I2F.S16 R0, R4 ;  /* 0x0000000400007306 */ /* 0x004e640000101400 */
[----:B-1----:R-:W-:-:S04]  /*0540*/  F2FP.F16.F32.PACK_AB R0, RZ, R0 ;  /* 0x00000000ff00723e */ /* 0x002fc800000000ff */
[----:B------:R-:W-:Y:S01]  /*0550*/  PRMT R17, R0, 0x7610, R17 ;  /* 0x0000761000117816 */ /* 0x000fe20000000011 */
[----:B------:R-:W-:Y:S06]  /*0560*/  BRA `(.L_x_1651) ;  /* 0x0000000c00687947 */ /* 0x000fec0003800000 */
.L_x_1647:
        /* <DEDUP_REMOVED lines=9> */
.L_x_1655:
[----:B------:R1:W5:Y:S01]  /*0600*/  LDG.E.U16 R17, desc[UR36][R4.64] ;  /* 0x0000002404117981 */ /* 0x000362000c1e1500 */
[----:B------:R-:W-:Y:S05]  /*0610*/  BRA `(.L_x_1651) ;  /* 0x0000000c003c7947 */ /* 0x000fea0003800000 */
.L_x_1654:
        /* <DEDUP_REMOVED lines=9> */
.L_x_1657:
[----:B------:R2:W5:Y:S01]  /*06b0*/  LDG.E.U16 R17, desc[UR36][R4.64] ;  /* 0x0000002404117981 */ /* 0x000562000c1e1500 */
[----:B------:R-:W-:Y:S05]  /*06c0*/  BRA `(.L_x_1651) ;  /* 0x0000000c00107947 */ /* 0x000fea0003800000 */
.L_x_1656:
        /* <DEDUP_REMOVED lines=9> */
.L_x_1646:
        /* <DEDUP_REMOVED lines=14> */
.L_x_1660:
        /* <DEDUP_REMOVED lines=9> */
.L_x_1659:
        /* <DEDUP_REMOVED lines=28> */
.L_x_1662:
        /* <DEDUP_REMOVED lines=15> */
.L_x_1661:
[----:B------:R-:W2:Y:S02]  /*0b80*/  LDG.E.U16 R0, desc[UR36][R4.64] ;  /* 0x0000002404007981 */ /* 0x000ea4000c1e1500 */
[----:B--2---:R-:W-:-:S05]  /*0b90*/  IMAD.U32 R0, R0, 0x10000, RZ ;  /* 0x0001000000007824 */ /* 0x004fca00078e00ff */
[----:B------:R-:W-:-:S04]  /*0ba0*/  F2FP.F16.F32.PACK_AB R0, RZ, R0 ;  /* 0x00000000ff00723e */ /* 0x000fc800000000ff */
[----:B------:R-:W-:Y:S01]  /*0bb0*/  PRMT R17, R0, 0x7610, R17 ;  /* 0x0000761000117816 */ /* 0x000fe20000000011 */
[----:B------:R-:W-:Y:S06]  /*0bc0*/  BRA `(.L_x_1651) ;  /* 0x0000000400d07947 */ /* 0x000fec0003800000 */
.L_x_1658:
        /* <DEDUP_REMOVED lines=13> */
.L_x_1665:
        /* <DEDUP_REMOVED lines=21> */
.L_x_1669:
[----:B------:R-:W-:Y:S05]  /*0df0*/  BSYNC B1 ;  /* 0x0000000000017941 */ /* 0x000fea0003800000 */
.L_x_1668:
[----:B------:R-:W-:Y:S01]  /*0e00*/  LEA R5, R0, 0x3b800000, 0x17 ;  /* 0x3b80000000057811 */ /* 0x000fe200078eb8ff */
[----:B------:R-:W-:-:S05]  /*0e10*/  IMAD.SHL.U32 R0, R3, 0x100000, RZ ;  /* 0x0010000003007824 */ /* 0x000fca00078e00ff */
[----:B------:R-:W-:-:S07]  /*0e20*/  LOP3.LUT R0, R5, R0, R6, 0xfe, !PT ;  /* 0x0000000005007212 */ /* 0x000fce00078efe06 */
.L_x_1667:
[----:B------:R-:W-:Y:S05]  /*0e30*/  BSYNC B0 ;  /* 0x0000000000007941 */ /* 0x000fea0003800000 */
.L_x_1666:
[----:B------:R-:W-:-:S04]  /*0e40*/  F2FP.F16.F32.PACK_AB R0, RZ, R0 ;  /* 0x00000000ff00723e */ /* 0x000fc800000000ff */
[----:B------:R-:W-:Y:S01]  /*0e50*/  PRMT R17, R0, 0x7610, R17 ;  /* 0x0000761000117816 */ /* 0x000fe20000000011 */
[----:B------:R-:W-:Y:S06]  /*0e60*/  BRA `(.L_x_1651) ;  /* 0x0000000400287947 */ /* 0x000fec0003800000 */
.L_x_1664:
        /* <DEDUP_REMOVED lines=21> */
.L_x_1673:
[----:B------:R-:W-:Y:S05]  /*0fc0*/  BSYNC B1 ;  /* 0x0000000000017941 */ /* 0x000fea0003800000 */
.L_x_1672:
[----:B------:R-:W-:Y:S01]  /*0fd0*/  LEA R5, R0, 0x37800000, 0x17 ;  /* 0x3780000000057811 */ /* 0x000fe200078eb8ff */
[----:B------:R-:W-:-:S05]  /*0fe0*/  IMAD.SHL.U32 R0, R3, 0x200000, RZ ;  /* 0x0020000003007824 */ /* 0x000fca00078e00ff */
[----:B------:R-:W-:-:S07]  /*0ff0*/  LOP3.LUT R0, R5, R0, R6, 0xfe, !PT ;  /* 0x0000000005007212 */ /* 0x000fce00078efe06 */
.L_x_1671:
[----:B------:R-:W-:Y:S05]  /*1000*/  BSYNC B0 ;  /* 0x0000000000007941 */ /* 0x000fea0003800000 */
.L_x_1670:
[----:B------:R-:W-:-:S04]  /*1010*/  F2FP.F16.F32.PACK_AB R0, RZ, R0 ;  /* 0x00000000ff00723e */ /* 0x000fc800000000ff */
[----:B------:R-:W-:Y:S01]  /*1020*/  PRMT R17, R0, 0x7610, R17 ;  /* 0x0000761000117816 */ /* 0x000fe20000000011 */
[----:B------:R-:W-:Y:S06]  /*1030*/  BRA `(.L_x_1651) ;  /* 0x0000000000b47947 */ /* 0x000fec0003800000 */
.L_x_1663:
        /* <DEDUP_REMOVED lines=14> */
.L_x_1677:
[----:B------:R-:W-:Y:S05]  /*1120*/  BSYNC B0 ;  /* 0x0000000000007941 */ /* 0x000fea0003800000 */
.L_x_1676:
[----:B------:R-:W-:-:S04]  /*1130*/  F2FP.F16.F32.PACK_AB R0, RZ, R0 ;  /* 0x00000000ff00723e */ /* 0x000fc800000000ff */
[----:B------:R-:W-:Y:S01]  /*1140*/  PRMT R17, R0, 0x7610, R17 ;  /* 0x0000761000117816 */ /* 0x000fe20000000011 */
[----:B------:R-:W-:Y:S06]  /*1150*/  BRA `(.L_x_1651) ;  /* 0x00000000006c7947 */ /* 0x000fec0003800000 */
.L_x_1650:
        /* <DEDUP_REMOVED lines=16> */
.L_x_1678:
[----:B------:R-:W-:Y:S01]  /*1260*/  PRMT R17, RZ, 0x7610, R17 ;  /* 0x00007610ff117816 */ /* 0x000fe20000000011 */
[----:B------:R-:W-:Y:S06]  /*1270*/  BRA `(.L_x_1651) ;  /* 0x0000000000247947 */ /* 0x000fec0003800000 */
.L_x_1675:
[----:B------:R-:W2:Y:S02]  /*1280*/  LDG.E.64 R4, desc[UR36][R4.64] ;  /* 0x0000002404047981 */ /* 0x000ea4000c1e1b00 */
[----:B--2---:R-:W1:Y:S02]  /*1290*/  I2F.U64 R0, R4 ;  /* 0x0000000400007312 */ /* 0x004e640000301000 */
[----:B-1----:R-:W-:-:S04]  /*12a0*/  F2FP.F16.F32.PACK_AB R0, RZ, R0 ;  /* 0x00000000ff00723e */ /* 0x002fc800000000ff */
[----:B------:R-:W-:Y:S01]  /*12b0*/  PRMT R17, R0, 0x7610, R17 ;  /* 0x0000761000117816 */ /* 0x000fe20000000011 */
[----:B------:R-:W-:Y:S06]  /*12c0*/  BRA `(.L_x_1651) ;  /* 0x0000000000107947 */ /* 0x000fec0003800000 */
.L_x_1674:
[----:B------:R-:W2:Y:S02]  /*12d0*/  LDG.E R4, desc[UR36][R4.64] ;  /* 0x0000002404047981 */ /* 0x000ea4000c1e1900 */
[----:B--2---:R-:W-:-:S04]  /*12e0*/  I2FP.F32.U32 R0, R4 ;  /* 0x0000000400007245 */ /* 0x004fc80000201000 */
[----:B------:R-:W-:-:S04]  /*12f0*/  F2FP.F16.F32.PACK_AB R0, RZ, R0 ;  /* 0x00000000ff00723e */ /* 0x000fc800000000ff */
[----:B------:R-:W-:-:S07]  /*1300*/  PRMT R17, R0, 0x7610, R17 ;  /* 0x0000761000117816 */ /* 0x000fce0000000011 */
.L_x_1651:
        /* <DEDUP_REMOVED lines=21> */
.L_x_1682:
[----:B------:R-:W2:Y:S02]  /*1460*/  LDG.E.U8 R4, desc[UR36][R4.64] ;  /* 0x0000002404047981 */ /* 0x000ea4000c1e1100 */
[----:B--2---:R-:W-:-:S04]  /*1470*/  I2FP.F32.U32 R0, R4 ;  /* 0x0000000400007245 */ /* 0x004fc80000201000 */
[----:B------:R-:W-:-:S04]  /*1480*/  F2FP.F16.F32.PACK_AB R0, RZ, R0 ;  /* 0x00000000ff00723e */ /* 0x000fc800000000ff */
[----:B------:R-:W-:Y:S01]  /*1490*/  PRMT R18, R0, 0x7610, R18 ;  /* 0x0000761000127816 */ /* 0x000fe20000000012 */
[----:B------:R-:W-:Y:S06]  /*14a0*/  BRA `(.L_x_1684) ;  /* 0x0000000c00bc7947 */ /* 0x000fec0003800000 */
.L_x_1681:
        /* <DEDUP_REMOVED lines=11> */
.L_x_1686:
[----:B------:R-:W2:Y:S02]  /*1560*/  LDG.E R4, desc[UR36][R4.64] ;  /* 0x0000002404047981 */ /* 0x000ea4000c1e1900 */
[----:B--2---:R-:W-:-:S04]  /*1570*/  I2FP.F32.S32 R0, R4 ;  /* 0x0000000400007245 */ /* 0x004fc80000201400 */
[----:B------:R-:W-:-:S04]  /*1580*/  F2FP.F16.F32.PACK_AB R0, RZ, R0 ;  /* 0x00000000ff00723e */ /* 0x000fc800000000ff */
[----:B------:R-:W-:Y:S01]  /*1590*/  PRMT R18, R0, 0x7610, R18 ;  /* 0x0000761000127816 */ /* 0x000fe20000000012 */
[----:B------:R-:W-:Y:S06]  /*15a0*/  BRA `(.L_x_1684) ;  /* 0x0000000c007c7947 */ /* 0x000fec0003800000 */
.L_x_1685:
[----:B------:R-:W2:Y:S02]  /*15b0*/  LDG.E.U16 R4, desc[UR36][R4.64] ;  /* 0x0000002404047981 */ /* 0x000ea4000c1e1500 */
[----:B--2---:R-:W0:Y:S02]  /*15c0*/  I2F.S16 R0, R4 ;  /* 0x0000000400007306 */ /* 0x004e240000101400 */
[----:B0-----:R-:W-:-:S04]  /*15d0*/  F2FP.F16.F32.PACK_AB R0, RZ, R0 ;  /* 0x00000000ff00723e */ /* 0x001fc800000000ff */
[----:B------:R-:W-:Y:S01]  /*15e0*/  PRMT R18, R0, 0x7610, R18 ;  /* 0x0000761000127816 */ /* 0x000fe20000000012 */
[----:B------:R-:W-:Y:S06]  /*15f0*/  BRA `(.L_x_1684) ;  /* 0x0000000c00687947 */ /* 0x000fec0003800000 */
.L_x_1680:
        /* <DEDUP_REMOVED lines=9> */
.L_x_1688:
[----:B------:R0:W5:Y:S01]  /*1690*/  LDG.E.U16 R18, desc[UR36][R4.64] ;  /* 0x0000002404127981 */ /* 0x000162000c1e1500 */
[----:B------:R-:W-:Y:S05]  /*16a0*/  BRA `(.L_x_1684) ;  /* 0x0000000c003c7947 */ /* 0x000fea0003800000 */
.L_x_1687:
        /* <DEDUP_REMOVED lines=9> */
.L_x_1690:
[----:B------:R1:W5:Y:S01]  /*1740*/  LDG.E.U16 R18, desc[UR36][R4.64] ;  /* 0x0000002404127981 */ /* 0x000362000c1e1500 */
[----:B------:R-:W-:Y:S05]  /*1750*/  BRA `(.L_x_1684) ;  /* 0x0000000c00107947 */ /* 0x000fea0003800000 */
.L_x_1689:
        /* <DEDUP_REMOVED lines=9> */
.L_x_1679:
        /* <DEDUP_REMOVED lines=14> */
.L_x_1693:
        /* <DEDUP_REMOVED lines=9> */
.L_x_1692:
        /* <DEDUP_REMOVED lines=28> */
.L_x_1695:
        /* <DEDUP_REMOVED lines=15> */
.L_x_1694:
[----:B------:R-:W2:Y:S02]  /*1c10*/  LDG.E.U16 R0, desc[UR36][R4.64] ;  /* 0x0000002404007981 */ /* 0x000ea4000c1e1500 */
[----:B--2---:R-:W-:-:S05]  /*1c20*/  IMAD.U32 R0, R0, 0x10000, RZ ;  /* 0x0001000000007824 */ /* 0x004fca00078e00ff */
[----:B------:R-:W-:-:S04]  /*1c30*/  F2FP.F16.F32.PACK_AB R0, RZ, R0 ;  /* 0x00000000ff00723e */ /* 0x000fc800000000ff */
[----:B------:R-:W-:Y:S01]  /*1c40*/  PRMT R18, R0, 0x7610, R18 ;  /* 0x0000761000127816 */ /* 0x000fe20000000012 */
[----:B------:R-:W-:Y:S06]  /*1c50*/  BRA `(.L_x_1684) ;  /* 0x0000000400d07947 */ /* 0x000fec0003800000 */
.L_x_1691:
        /* <DEDUP_REMOVED lines=13> */
.L_x_1698:
        /* <DEDUP_REMOVED lines=21> */
.L_x_1702:
[----:B------:R-:W-:Y:S05]  /*1e80*/  BSYNC B1 ;  /* 0x0000000000017941 */ /* 0x000fea0003800000 */
.L_x_1701:
[----:B------:R-:W-:Y:S01]  /*1e90*/  LEA R5, R0, 0x3b800000, 0x17 ;  /* 0x3b80000000057811 */ /* 0x000fe200078eb8ff */
[----:B------:R-:W-:-:S05]  /*1ea0*/  IMAD.SHL.U32 R0, R3, 0x100000, RZ ;  /* 0x0010000003007824 */ /* 0x000fca00078e00ff */
[----:B------:R-:W-:-:S07]  /*1eb0*/  LOP3.LUT R0, R5, R0, R6, 0xfe, !PT ;  /* 0x0000000005007212 */ /* 0x000fce00078efe06 */
.L_x_1700:
[----:B------:R-:W-:Y:S05]  /*1ec0*/  BSYNC B0 ;  /* 0x0000000000007941 */ /* 0x000fea0003800000 */
.L_x_1699:
[----:B------:R-:W-:-:S04]  /*1ed0*/  F2FP.F16.F32.PACK_AB R0, RZ, R0 ;  /* 0x00000000ff00723e */ /* 0x000fc800000000ff */
[----:B------:R-:W-:Y:S01]  /*1ee0*/  PRMT R18, R0, 0x7610, R18 ;  /* 0x0000761000127816 */ /* 0x000fe20000000012 */
[----:B------:R-:W-:Y:S06]  /*1ef0*/  BRA `(.L_x_1684) ;  /* 0x0000000400287947 */ /* 0x000fec0003800000 */
.L_x_1697:
        /* <DEDUP_REMOVED lines=21> */
.L_x_1706:
[----:B------:R-:W-:Y:S05]  /*2050*/  BSYNC B1 ;  /* 0x0000000000017941 */ /* 0x000fea0003800000 */
.L_x_1705:
[----:B------:R-:W-:Y:S01]  /*2060*/  LEA R5, R0, 0x37800000, 0x17 ;  /* 0x3780000000057811 */ /* 0x000fe200078eb8ff */
[----:B------:R-:W-:-:S05]  /*2070*/  IMAD.SHL.U32 R0, R3, 0x200000, RZ ;  /* 0x0020000003007824 */ /* 0x000fca00078e00ff */
[----:B------:R-:W-:-:S07]  /*2080*/  LOP3.LUT R0, R5, R0, R6, 0xfe, !PT ;  /* 0x0000000005007212 */ /* 0x000fce00078efe06 */
.L_x_1704:
[----:B------:R-:W-:Y:S05]  /*2090*/  BSYNC B0 ;  /* 0x0000000000007941 */ /* 0x000fea0003800000 */
.L_x_1703:
[----:B------:R-:W-:-:S04]  /*20a0*/  F2FP.F16.F32.PACK_AB R0, RZ, R0 ;  /* 0x00000000ff00723e */ /* 0x000fc800000000ff */
[----:B------:R-:W-:Y:S01]  /*20b0*/  PRMT R18, R0, 0x7610, R18 ;  /* 0x0000761000127816 */ /* 0x000fe20000000012 */
[----:B------:R-:W-:Y:S06]  /*20c0*/  BRA `(.L_x_1684) ;  /* 0x0000000000b47947 */ /* 0x000fec0003800000 */
.L_x_1696:
        /* <DEDUP_REMOVED lines=14> */
.L_x_1710:
[----:B------:R-:W-:Y:S05]  /*21b0*/  BSYNC B0 ;  /* 0x0000000000007941 */ /* 0x000fea0003800000 */
.L_x_1709:
[----:B------:R-:W-:-:S04]  /*21c0*/  F2FP.F16.F32.PACK_AB R0, RZ, R0 ;  /* 0x00000000ff00723e */ /* 0x000fc800000000ff */
[----:B------:R-:W-:Y:S01]  /*21d0*/  PRMT R18, R0, 0x7610, R18 ;  /* 0x0000761000127816 */ /* 0x000fe20000000012 */
[----:B------:R-:W-:Y:S06]  /*21e0*/  BRA `(.L_x_1684) ;  /* 0x00000000006c7947 */ /* 0x000fec0003800000 */
.L_x_1683:
        /* <DEDUP_REMOVED lines=16> */
.L_x_1711:
[----:B------:R-:W-:Y:S01]  /*22f0*/  PRMT R18, RZ, 0x7610, R18 ;  /* 0x00007610ff127816 */ /* 0x000fe20000000012 */
[----:B------:R-:W-:Y:S06]  /*2300*/  BRA `(.L_x_1684) ;  /* 0x0000000000247947 */ /* 0x000fec0003800000 */
.L_x_1708:
[----:B------:R-:W2:Y:S02]  /*2310*/  LDG.E.64 R4, desc[UR36][R4.64] ;  /* 0x0000002404047981 */ /* 0x000ea4000c1e1b00 */
[----:B--2---:R-:W0:Y:S02]  /*2320*/  I2F.U64 R0, R4 ;  /* 0x0000000400007312 */ /* 0x004e240000301000 */
[----:B0-----:R-:W-:-:S04]  /*2330*/  F2FP.F16.F32.PACK_AB R0, RZ, R0 ;  /* 0x00000000ff00723e */ /* 0x001fc800000000ff */
[----:B------:R-:W-:Y:S01]  /*2340*/  PRMT R18, R0, 0x7610, R18 ;  /* 0x0000761000127816 */ /* 0x000fe20000000012 */
[----:B------:R-:W-:Y:S06]  /*2350*/  BRA `(.L_x_1684) ;  /* 0x0000000000107947 */ /* 0x000fec0003800000 */
.L_x_1707:
[----:B------:R-:W2:Y:S02]  /*2360*/  LDG.E R4, desc[UR36][R4.64] ;  /* 0x0000002404047981 */ /* 0x000ea4000c1e1900 */
[----:B--2---:R-:W-:-:S04]  /*2370*/  I2FP.F32.U32 R0, R4 ;  /* 0x0000000400007245 */ /* 0x004fc80000201000 */
[----:B------:R-:W-:-:S04]  /*2380*/  F2FP.F16.F32.PACK_AB R0, RZ, R0 ;  /* 0x00000000ff00723e */ /* 0x000fc800000000ff */
[----:B------:R-:W-:-:S07]  /*2390*/  PRMT R18, R0, 0x7610, R18 ;  /* 0x0000761000127816 */ /* 0x000fce0000000012 */
.L_x_1684:
[----:B------:R-:W-:-:S07]  /*23a0*/  VIADD R27, R27, 0x80 ;  /* 0x000000801b1b7836 */ /* 0x000fce0000000000 */
.L_x_1644:
[----:B------:R-:W-:Y:S05]  /*23b0*/  BSYNC B6 ;  /* 0x0000000000067941 */ /* 0x000fea0003800000 */
.L_x_1643:
[----:B------:R-:W-:Y:S01]  /*23c0*/  ISETP.GE.AND P0, PT, R27, R28, PT ;  /* 0x0000001c1b00720c */ /* 0x000fe20003f06270 */
[----:B------:R-:W-:Y:S01]  /*23d0*/  BSSY B6, `(.L_x_1712) ;  /* 0x0000230000067945 */ /* 0x000fe20003800000 */
[----:B------:R-:W-:-:S11]  /*23e0*/  PRMT R19, RZ, 0x7610, R19 ;  /* 0x00007610ff137816 */ /* 0x000fd60000000013 */
[----:B------:R-:W-:Y:S05]  /*23f0*/  @P0 BRA `(.L_x_1713) ;  /* 0x0000002000b40947 */ /* 0x000fea0003800000 */
[----:B------:R-:W-:Y:S01]  /*2400*/  IMAD.MOV.U32 R3, RZ, RZ, 0x1 ;  /* 0x00000001ff037424 */ /* 0x000fe200078e00ff */
[C---:B------:R-:W-:Y:S01]  /*2410*/  LOP3.LUT R0, R25.reuse, 0xff, RZ, 0xc0, !PT ;  /* 0x000000ff19007812 */ /* 0x040fe200078ec0ff */
[----:B------:R-:W-:Y:S01]  /*2420*/  IMAD R19, R2, 0x200, R27 ;  /* 0x0000020002137824 */ /* 0x000fe200078e021b */
[----:B------:R-:W-:Y:S02]  /*2430*/  ISETP.LE.U32.AND P1, PT, R25, 0x2c, PT ;  /* 0x0000002c1900780c */ /* 0x000fe40003f23070 */
[CC--:B01----:R-:W-:Y:S02]  /*2440*/  SHF.L.U32 R4, R3.reuse, R0.reuse, RZ ;  /* 0x0000000003047219 */ /* 0x0c3fe400000006ff */
        /* <DEDUP_REMOVED lines=20> */
.L_x_1714:
[----:B------:R-:W0:Y:S01]  /*2590*/  LDC.64 R4, c[0x0][0x238] ;  /* 0x00008e00ff047b82 */ /* 0x000e220000000a00 */
        /* <DEDUP_REMOVED lines=20> */
.L_x_1718:
[----:B------:R-:W2:Y:S02]  /*26e0*/  LDG.E.U8 R4, desc[UR36][R4.64] ;  /* 0x0000002404047981 */ /* 0x000ea4000c1e1100 */
[----:B--2---:R-:W-:-:S04]  /*26f0*/  I2FP.F32.U32 R0, R4 ;  /* 0x0000000400007245 */ /* 0x004fc80000201000 */
[----:B------:R-:W-:-:S04]  /*2700*/  F2FP.F16.F32.PACK_AB R0, RZ, R0 ;  /* 0x00000000ff00723e */ /* 0x000fc800000000ff */
[----:B------:R-:W-:Y:S01]  /*2710*/  PRMT R16, R0, 0x7610, R16 ;  /* 0x0000761000107816 */ /* 0x000fe20000000010 */
[----:B------:R-:W-:Y:S06]  /*2720*/  BRA `(.L_x_1720) ;  /* 0x0000000c00c07947 */ /* 0x000fec0003800000 */
.L_x_1717:
        /* <DEDUP_REMOVED lines=11> */
.L_x_1722:
[----:B------:R-:W2:Y:S02]  /*27e0*/  LDG.E R4, desc[UR36][R4.64] ;  /* 0x0000002404047981 */ /* 0x000ea4000c1e1900 */
[----:B--2---:R-:W-:-:S04]  /*27f0*/  I2FP.F32.S32 R0, R4 ;  /* 0x0000000400007245 */ /* 0x004fc80000201400 */
[----:B------:R-:W-:-:S04]  /*2800*/  F2FP.F16.F32.PACK_AB R0, RZ, R0 ;  /* 0x00000000ff00723e */ /* 0x000fc800000000ff */
[----:B------:R-:W-:Y:S01]  /*2810*/  PRMT R16, R0, 0x7610, R16 ;  /* 0x0000761000107816 */ /* 0x000fe20000000010 */
[----:B------:R-:W-:Y:S06]  /*2820*/  BRA `(.L_x_1720) ;  /* 0x0000000c00807947 */ /* 0x000fec0003800000 */
.L_x_1721:
[----:B------:R-:W2:Y:S02]  /*2830*/  LDG.E.U16 R4, desc[UR36][R4.64] ;  /* 0x0000002404047981 */ /* 0x000ea4000c1e1500 */
[----:B--2---:R-:W0:Y:S02]  /*2840*/  I2F.S16 R0, R4 ;  /* 0x0000000400007306 */ /* 0x004e240000101400 */
[----:B0-----:R-:W-:-:S04]  /*2850*/  F2FP.F16.F32.PACK_AB R0, RZ, R0 ;  /* 0x00000000ff00723e */ /* 0x001fc800000000ff */
[----:B------:R-:W-:Y:S01]  /*2860*/  PRMT R16, R0, 0x7610, R16 ;  /* 0x0000761000107816 */ /* 0x000fe20000000010 */
[----:B------:R-:W-:Y:S06]  /*2870*/  BRA `(.L_x_1720) ;  /* 0x0000000c006c7947 */ /* 0x000fec0003800000 */
.L_x_1716:
        /* <DEDUP_REMOVED lines=9> */
.L_x_1724:
[----:B------:R1:W5:Y:S01]  /*2910*/  LDG.E.U16 R16, desc[UR36][R4.64] ;  /* 0x0000002404107981 */ /* 0x000362000c1e1500 */
[----:B------:R-:W-:Y:S05]  /*2920*/  BRA `(.L_x_1720) ;  /* 0x0000000c00407947 */ /* 0x000fea0003800000 */
.L_x_1723:
        /* <DEDUP_REMOVED lines=9> */
.L_x_1726:
[----:B------:R0:W5:Y:S01]  /*29c0*/  LDG.E.U16 R16, desc[UR36][R4.64] ;  /* 0x0000002404107981 */ /* 0x000162000c1e1500 */
[----:B------:R-:W-:Y:S05]  /*29d0*/  BRA `(.L_x_1720) ;  /* 0x0000000c00147947 */ /* 0x000fea0003800000 */
.L_x_1725:
        /* <DEDUP_REMOVED lines=9> */
.L_x_1715:
        /* <DEDUP_REMOVED lines=14> */
.L_x_1729:
        /* <DEDUP_REMOVED lines=9> */
.L_x_1728:
        /* <DEDUP_REMOVED lines=28> */
.L_x_1731:
[----:B------:R-:W2:Y:S02]  /*2da0*/  LDG.E.U8 R4, desc[UR36][R4.64] ;  /* 0x0000002404047981 */ /* 0x000ea4000c1e1100 */
[----:B--2---:R-:W-:-:S05]  /*2db0*/  IMAD.SHL.U32 R0, R4, 0x2000000, RZ ;  /* 0x0200000004007824 */ /* 0x004fca00078e00ff */
[----:B------:R-:W-:-:S13]  /*2dc0*/  ISETP.GE.U32.AND P0, PT, R0, 0x8000000, PT ;  /* 0x080000000000780c */ /* 0x000fda0003f06070 */
[C---:B------:R-:W-:Y:S02]  /*2dd0*/  @P0 IMAD.SHL.U32 R3, R4.reuse, 0x200000, RZ ;  /* 0x0020000004030824 */ /* 0x040fe400078e00ff */
[----:B------:R-:W-:-:S03]  /*2de0*/  @!P0 IMAD.SHL.U32 R0, R4, 0x100, RZ ;  /* 0x0000010004008824 */ /* 0x000fc600078e00ff */
[----:B------:R-:W-:Y:S02]  /*2df0*/  @P0 LOP3.LUT R3, R3, 0xfe00000, RZ, 0xc0, !PT ;  /* 0x0fe0000003030812 */ /* 0x000fe400078ec0ff */
        /* <DEDUP_REMOVED lines=10> */
.L_x_1730:
[----:B------:R-:W2:Y:S02]  /*2ea0*/  LDG.E.U16 R0, desc[UR36][R4.64] ;  /* 0x0000002404007981 */ /* 0x000ea4000c1e1500 */
[----:B--2---:R-:W-:-:S05]  /*2eb0*/  IMAD.U32 R0, R0, 0x10000, RZ ;  /* 0x0001000000007824 */ /* 0x004fca00078e00ff */
[----:B------:R-:W-:-:S04]  /*2ec0*/  F2FP.F16.F32.PACK_AB R0, RZ, R0 ;  /* 0x00000000ff00723e */ /* 0x000fc800000000ff */
[----:B------:R-:W-:Y:S01]  /*2ed0*/  PRMT R16, R0, 0x7610, R16 ;  /* 0x0000761000107816 */ /* 0x000fe20000000010 */
[----:B------:R-:W-:Y:S06]  /*2ee0*/  BRA `(.L_x_1720) ;  /* 0x0000000400d07947 */ /* 0x000fec0003800000 */
.L_x_1727:
        /* <DEDUP_REMOVED lines=13> */
.L_x_1734:
        /* <DEDUP_REMOVED lines=21> */
.L_x_1738:
[----:B------:R-:W-:Y:S05]  /*3110*/  BSYNC B1 ;  /* 0x0000000000017941 */ /* 0x000fea0003800000 */
.L_x_1737:
[----:B------:R-:W-:Y:S01]  /*3120*/  LEA R5, R0, 0x3b800000, 0x17 ;  /* 0x3b80000000057811 */ /* 0x000fe200078eb8ff */
[----:B------:R-:W-:-:S05]  /*3130*/  IMAD.SHL.U32 R0, R3, 0x100000, RZ ;  /* 0x0010000003007824 */ /* 0x000fca00078e00ff */
[----:B------:R-:W-:-:S07]  /*3140*/  LOP3.LUT R0, R5, R0, R6, 0xfe, !PT ;  /* 0x0000000005007212 */ /* 0x000fce00078efe06 */
.L_x_1736:
[----:B------:R-:W-:Y:S05]  /*3150*/  BSYNC B0 ;  /* 0x0000000000007941 */ /* 0x000fea0003800000 */
.L_x_1735:
[----:B------:R-:W-:-:S04]  /*3160*/  F2FP.F16.F32.PACK_AB R0, RZ, R0 ;  /* 0x00000000ff00723e */ /* 0x000fc800000000ff */
[----:B------:R-:W-:Y:S01]  /*3170*/  PRMT R16, R0, 0x7610, R16 ;  /* 0x0000761000107816 */ /* 0x000fe20000000010 */
[----:B------:R-:W-:Y:S06]  /*3180*/  BRA `(.L_x_1720) ;  /* 0x0000000400287947 */ /* 0x000fec0003800000 */
.L_x_1733:
        /* <DEDUP_REMOVED lines=21> */
.L_x_1742:
[----:B------:R-:W-:Y:S05]  /*32e0*/  BSYNC B1 ;  /* 0x0000000000017941 */ /* 0x000fea0003800000 */
.L_x_1741:
[----:B------:R-:W-:Y:S01]  /*32f0*/  LEA R5, R0, 0x37800000, 0x17 ;  /* 0x3780000000057811 */ /* 0x000fe200078eb8ff */
[----:B------:R-:W-:-:S05]  /*3300*/  IMAD.SHL.U32 R0, R3, 0x200000, RZ ;  /* 0x0020000003007824 */ /* 0x000fca00078e00ff */
[----:B------:R-:W-:-:S07]  /*3310*/  LOP3.LUT R0, R5, R0, R6, 0xfe, !PT ;  /* 0x0000000005007212 */ /* 0x000fce00078efe06 */
.L_x_1740:
[----:B------:R-:W-:Y:S05]  /*3320*/  BSYNC B0 ;  /* 0x0000000000007941 */ /* 0x000fea0003800000 */
.L_x_1739:
[----:B------:R-:W-:-:S04]  /*3330*/  F2FP.F16.F32.PACK_AB R0, RZ, R0 ;  /* 0x00000000ff00723e */ /* 0x000fc800000000ff */
[----:B------:R-:W-:Y:S01]  /*3340*/  PRMT R16, R0, 0x7610, R16 ;  /* 0x0000761000107816 */ /* 0x000fe20000000010 */
[----:B------:R-:W-:Y:S06]  /*3350*/  BRA `(.L_x_1720) ;  /* 0x0000000000b47947 */ /* 0x000fec0003800000 */
.L_x_1732:
        /* <DEDUP_REMOVED lines=14> */
.L_x_1746:
[----:B------:R-:W-:Y:S05]  /*3440*/  BSYNC B0 ;  /* 0x0000000000007941 */ /* 0x000fea0003800000 */
.L_x_1745:
[----:B------:R-:W-:-:S04]  /*3450*/  F2FP.F16.F32.PACK_AB R0, RZ, R0 ;  /* 0x00000000ff00723e */ /* 0x000fc800000000ff */
[----:B------:R-:W-:Y:S01]  /*3460*/  PRMT R16, R0, 0x7610, R16 ;  /* 0x0000761000107816 */ /* 0x000fe20000000010 */
[----:B------:R-:W-:Y:S06]  /*3470*/  BRA `(.L_x_1720) ;  /* 0x00000000006c7947 */ /* 0x000fec0003800000 */
.L_x_1719:
        /* <DEDUP_REMOVED lines=16> */
.L_x_1747:
[----:B------:R-:W-:Y:S01]  /*3580*/  PRMT R16, RZ, 0x7610, R16 ;  /* 0x00007610ff107816 */ /* 0x000fe20000000010 */
[----:B------:R-:W-:Y:S06]  /*3590*/  BRA `(.L_x_1720) ;  /* 0x0000000000247947 */ /* 0x000fec0003800000 */
.L_x_1744:
[----:B------:R-:W2:Y:S02]  /*35a0*/  LDG.E.64 R4, desc[UR36][R4.64] ;  /* 0x0000002404047981 */ /* 0x000ea4000c1e1b00 */
[----:B--2---:R-:W0:Y:S02]  /*35b0*/  I2F.U64 R0, R4 ;  /* 0x0000000400007312 */ /* 0x004e240000301000 */
[----:B0-----:R-:W-:-:S04]  /*35c0*/  F2FP.F16.F32.PACK_AB R0, RZ, R0 ;  /* 0x00000000ff00723e */ /* 0x001fc800000000ff */
[----:B------:R-:W-:Y:S01]  /*35d0*/  PRMT R16, R0, 0x7610, R16 ;  /* 0x0000761000107816 */ /* 0x000fe20000000010 */
[----:B------:R-:W-:Y:S06]  /*35e0*/  BRA `(.L_x_1720) ;  /* 0x0000000000107947 */ /* 0x000fec0003800000 */
.L_x_1743:
[----:B------:R-:W2:Y:S02]  /*35f0*/  LDG.E R4, desc[UR36][R4.64] ;  /* 0x0000002404047981 */ /* 0x000ea4000c1e1900 */
[----:B--2---:R-:W-:-:S04]  /*3600*/  I2FP.F32.U32 R0, R4 ;  /* 0x0000000400007245 */ /* 0x004fc80000201000 */
[----:B------:R-:W-:-:S04]  /*3610*/  F2FP.F16.F32.PACK_AB R0, RZ, R0 ;  /* 0x00000000ff00723e */ /* 0x000fc800000000ff */
[----:B------:R-:W-:-:S07]  /*3620*/  PRMT R16, R0, 0x7610, R16 ;  /* 0x0000761000107816 */ /* 0x000fce0000000010 */
.L_x_1720:
        /* <DEDUP_REMOVED lines=21> */
.L_x_1751:
[----:B------:R-:W2:Y:S02]  /*3780*/  LDG.E.U8 R4, desc[UR36][R4.64] ;  /* 0x0000002404047981 */ /* 0x000ea4000c1e1100 */
[----:B--2---:R-:W-:-:S04]  /*3790*/  I2FP.F32.U32 R0, R4 ;  /* 0x0000000400007245 */ /* 0x004fc80000201000 */
[----:B------:R-:W-:-:S04]  /*37a0*/  F2FP.F16.F32.PACK_AB R0, RZ, R0 ;  /* 0x00000000ff00723e */ /* 0x000fc800000000ff */
[----:B------:R-:W-:Y:S01]  /*37b0*/  PRMT R19, R0, 0x7610, R19 ;  /* 0x0000761000137816 */ /* 0x000fe20000000013 */
[----:B------:R-:W-:Y:S06]  /*37c0*/  BRA `(.L_x_1753) ;  /* 0x0000000c00bc7947 */ /* 0x000fec0003800000 */
.L_x_1750:
        /* <DEDUP_REMOVED lines=11> */
.L_x_1755:
[----:B------:R-:W2:Y:S02]  /*3880*/  LDG.E R4, desc[UR36][R4.64] ;  /* 0x0000002404047981 */ /* 0x000ea4000c1e1900 */
[----:B--2---:R-:W-:-:S04]  /*3890*/  I2FP.F32.S32 R0, R4 ;  /* 0x0000000400007245 */ /* 0x004fc80000201400 */
[----:B------:R-:W-:-:S04]  /*38a0*/  F2FP.F16.F32.PACK_AB R0, RZ, R0 ;  /* 0x00000000ff00723e */ /* 0x000fc800000000ff */
[----:B------:R-:W-:Y:S01]  /*38b0*/  PRMT R19, R0, 0x7610, R19 ;  /* 0x0000761000137816 */ /* 0x000fe20000000013 */
[----:B------:R-:W-:Y:S06]  /*38c0*/  BRA `(.L_x_1753) ;  /* 0x0000000c007c7947 */ /* 0x000fec0003800000 */
.L_x_1754:
[----:B------:R-:W2:Y:S02]  /*38d0*/  LDG.E.U16 R4, desc[UR36][R4.64] ;  /* 0x0000002404047981 */ /* 0x000ea4000c1e1500 */
[----:B--2---:R-:W0:Y:S02]  /*38e0*/  I2F.S16 R0, R4 ;  /* 0x0000000400007306 */ /* 0x004e240000101400 */
[----:B0-----:R-:W-:-:S04]  /*38f0*/  F2FP.F16.F32.PACK_AB R0, RZ, R0 ;  /* 0x00000000ff00723e */ /* 0x001fc800000000ff */
[----:B------:R-:W-:Y:S01]  /*3900*/  PRMT R19, R0, 0x7610, R19 ;  /* 0x0000761000137816 */ /* 0x000fe20000000013 */
[----:B------:R-:W-:Y:S06]  /*3910*/  BRA `(.L_x_1753) ;  /* 0x0000000c00687947 */ /* 0x000fec0003800000 */
.L_x_1749:
        /* <DEDUP_REMOVED lines=9> */
.L_x_1757:
[----:B------:R1:W5:Y:S01]  /*39b0*/  LDG.E.U16 R19, desc[UR36][R4.64] ;  /* 0x0000002404137981 */ /* 0x000362000c1e1500 */
[----:B------:R-:W-:Y:S05]  /*39c0*/  BRA `(.L_x_1753) ;  /* 0x0000000c003c7947 */ /* 0x000fea0003800000 */
.L_x_1756:
        /* <DEDUP_REMOVED lines=9> */
.L_x_1759:
[----:B------:R0:W5:Y:S01]  /*3a60*/  LDG.E.U16 R19, desc[UR36][R4.64] ;  /* 0x0000002404137981 */ /* 0x000162000c1e1500 */
[----:B------:R-:W-:Y:S05]  /*3a70*/  BRA `(.L_x_1753) ;  /* 0x0000000c00107947 */ /* 0x000fea0003800000 */
.L_x_1758:
        /* <DEDUP_REMOVED lines=9> */
.L_x_1748:
        /* <DEDUP_REMOVED lines=14> */
.L_x_1762:
        /* <DEDUP_REMOVED lines=9> */
.L_x_1761:
        /* <DEDUP_REMOVED lines=28> */
.L_x_1764:
        /* <DEDUP_REMOVED lines=15> */
.L_x_1763:
[----:B------:R-:W2:Y:S02]  /*3f30*/  LDG.E.U16 R0, desc[UR36][R4.64] ;  /* 0x0000002404007981 */ /* 0x000ea4000c1e1500 */
[----:B--2---:R-:W-:-:S05]  /*3f40*/  IMAD.U32 R0, R0, 0x10000, RZ ;  /* 0x0001000000007824 */ /* 0x004fca00078e00ff */
[----:B------:R-:W-:-:S04]  /*3f50*/  F2FP.F16.F32.PACK_AB R0, RZ, R0 ;  /* 0x00000000ff00723e */ /* 0x000fc800000000ff */
[----:B------:R-:W-:Y:S01]  /*3f60*/  PRMT R19, R0, 0x7610, R19 ;  /* 0x0000761000137816 */ /* 0x000fe20000000013 */
[----:B------:R-:W-:Y:S06]  /*3f70*/  BRA `(.L_x_1753) ;  /* 0x0000000400d07947 */ /* 0x000fec0003800000 */
.L_x_1760:
        /* <DEDUP_REMOVED lines=13> */
.L_x_1767:
        /* <DEDUP_REMOVED lines=21> */
.L_x_1771:
[----:B------:R-:W-:Y:S05]  /*41a0*/  BSYNC B1 ;  /* 0x0000000000017941 */ /* 0x000fea0003800000 */
.L_x_1770:
[----:B------:R-:W-:Y:S01]  /*41b0*/  LEA R5, R0, 0x3b800000, 0x17 ;  /* 0x3b80000000057811 */ /* 0x000fe200078eb8ff */
[----:B------:R-:W-:-:S05]  /*41c0*/  IMAD.SHL.U32 R0, R3, 0x100000, RZ ;  /* 0x0010000003007824 */ /* 0x000fca00078e00ff */
[----:B------:R-:W-:-:S07]  /*41d0*/  LOP3.LUT R0, R5, R0, R6, 0xfe, !PT ;  /* 0x0000000005007212 */ /* 0x000fce00078efe06 */
.L_x_1769:
[----:B------:R-:W-:Y:S05]  /*41e0*/  BSYNC B0 ;  /* 0x0000000000007941 */ /* 0x000fea0003800000 */
.L_x_1768:
[----:B------:R-:W-:-:S04]  /*41f0*/  F2FP.F16.F32.PACK_AB R0, RZ, R0 ;  /* 0x00000000ff00723e */ /* 0x000fc800000000ff */
[----:B------:R-:W-:Y:S01]  /*4200*/  PRMT R19, R0, 0x7610, R19 ;  /* 0x0000761000137816 */ /* 0x000fe20000000013 */
[----:B------:R-:W-:Y:S06]  /*4210*/  BRA `(.L_x_1753) ;  /* 0x0000000400287947 */ /* 0x000fec0003800000 */
.L_x_1766:
        /* <DEDUP_REMOVED lines=21> */
.L_x_1775:
[----:B------:R-:W-:Y:S05]  /*4370*/  BSYNC B1 ;  /* 0x0000000000017941 */ /* 0x000fea0003800000 */
.L_x_1774:
[----:B------:R-:W-:Y:S01]  /*4380*/  LEA R5, R0, 0x37800000, 0x17 ;  /* 0x3780000000057811 */ /* 0x000fe200078eb8ff */
[----:B------:R-:W-:-:S05]  /*4390*/  IMAD.SHL.U32 R0, R3, 0x200000, RZ ;  /* 0x0020000003007824 */ /* 0x000fca00078e00ff */
[----:B------:R-:W-:-:S07]  /*43a0*/  LOP3.LUT R0, R5, R0, R6, 0xfe, !PT ;  /* 0x0000000005007212 */ /* 0x000fce00078efe06 */
.L_x_1773:
[----:B------:R-:W-:Y:S05]  /*43b0*/  BSYNC B0 ;  /* 0x0000000000007941 */ /* 0x000fea0003800000 */
.L_x_1772:
[----:B------:R-:W-:-:S04]  /*43c0*/  F2FP.F16.F32.PACK_AB R0, RZ, R0 ;  /* 0x00000000ff00723e */ /* 0x000fc800000000ff */
[----:B------:R-:W-:Y:S01]  /*43d0*/  PRMT R19, R0, 0x7610, R19 ;  /* 0x0000761000137816 */ /* 0x000fe20000000013 */
[----:B------:R-:W-:Y:S06]  /*43e0*/  BRA `(.L_x_1753) ;  /* 0x0000000000b47947 */ /* 0x000fec0003800000 */
.L_x_1765:
        /* <DEDUP_REMOVED lines=14> */
.L_x_1779:
[----:B------:R-:W-:Y:S05]  /*44d0*/  BSYNC B0 ;  /* 0x0000000000007941 */ /* 0x000fea0003800000 */
.L_x_1778:
[----:B------:R-:W-:-:S04]  /*44e0*/  F2FP.F16.F32.PACK_AB R0, RZ, R0 ;  /* 0x00000000ff00723e */ /* 0x000fc800000000ff */
[----:B------:R-:W-:Y:S01]  /*44f0*/  PRMT R19, R0, 0x7610, R19 ;  /* 0x0000761000137816 */ /* 0x000fe20000000013 */
[----:B------:R-:W-:Y:S06]  /*4500*/  BRA `(.L_x_1753) ;  /* 0x00000000006c7947 */ /* 0x000fec0003800000 */
.L_x_1752:
        /* <DEDUP_REMOVED lines=16> */
.L_x_1780:
[----:B------:R-:W-:Y:S01]  /*4610*/  PRMT R19, RZ, 0x7610, R19 ;  /* 0x00007610ff137816 */ /* 0x000fe20000000013 */
[----:B------:R-:W-:Y:S06]  /*4620*/  BRA `(.L_x_1753) ;  /* 0x0000000000247947 */ /* 0x000fec0003800000 */
.L_x_1777:
[----:B------:R-:W2:Y:S02]  /*4630*/  LDG.E.64 R4, desc[UR36][R4.64] ;  /* 0x0000002404047981 */ /* 0x000ea4000c1e1b00 */
[----:B--2---:R-:W0:Y:S02]  /*4640*/  I2F.U64 R0, R4 ;  /* 0x0000000400007312 */ /* 0x004e240000301000 */
[----:B0-----:R-:W-:-:S04]  /*4650*/  F2FP.F16.F32.PACK_AB R0, RZ, R0 ;  /* 0x00000000ff00723e */ /* 0x001fc800000000ff */
[----:B------:R-:W-:Y:S01]  /*4660*/  PRMT R19, R0, 0x7610, R19 ;  /* 0x0000761000137816 */ /* 0x000fe20000000013 */
[----:B------:R-:W-:Y:S06]  /*4670*/  BRA `(.L_x_1753) ;  /* 0x0000000000107947 */ /* 0x000fec0003800000 */
.L_x_1776:
[----:B------:R-:W2:Y:S02]  /*4680*/  LDG.E R4, desc[UR36][R4.64] ;  /* 0x0000002404047981 */ /* 0x000ea4000c1e1900 */
[----:B--2---:R-:W-:-:S04]  /*4690*/  I2FP.F32.U32 R0, R4 ;  /* 0x0000000400007245 */ /* 0x004fc80000201000 */
[----:B------:R-:W-:-:S04]  /*46a0*/  F2FP.F16.F32.PACK_AB R0, RZ, R0 ;  /* 0x00000000ff00723e */ /* 0x000fc800000000ff */
[----:B------:R-:W-:-:S07]  /*46b0*/  PRMT R19, R0, 0x7610, R19 ;  /* 0x0000761000137816 */ /* 0x000fce0000000013 */
.L_x_1753:
[----:B------:R-:W-:-:S07]  /*46c0*/  VIADD R27, R27, 0x80 ;  /* 0x000000801b1b7836 */ /* 0x000fce0000000000 */
.L_x_1713:
[----:B------:R-:W-:Y:S05]  /*46d0*/  BSYNC B6 ;  /* 0x0000000000067941 */ /* 0x000fea0003800000 */
.L_x_1712:
[----:B------:R-:W-:Y:S01]  /*46e0*/  ISETP.GE.AND P0, PT, R27, R28, PT ;  /* 0x0000001c1b00720c */ /* 0x000fe20003f06270 */
[----:B------:R-:W-:Y:S01]  /*46f0*/  BSSY B6, `(.L_x_1781) ;  /* 0x0000233000067945 */ /* 0x000fe20003800000 */
[----:B0-----:R-:W-:Y:S02]  /*4700*/  PRMT R22, RZ, 0x7610, R22 ;  /* 0x00007610ff167816 */ /* 0x001fe40000000016 */
[----:B------:R-:W-:Y:S02]  /*4710*/  PRMT R23, RZ, 0x7610, R23 ;  /* 0x00007610ff177816 */ /* 0x000fe40000000017 */
[----:B------:R-:W-:-:S07]  /*4720*/  PRMT R24, RZ, 0x7610, R24 ;  /* 0x00007610ff187816 */ /* 0x000fce0000000018 */
[----:B------:R-:W-:Y:S05]  /*4730*/  @P0 BRA `(.L_x_1782) ;  /* 0x0000002000b80947 */ /* 0x000fea0003800000 */
[----:B------:R-:W-:Y:S01]  /*4740*/  IMAD.MOV.U32 R3, RZ, RZ, 0x1 ;  /* 0x00000001ff037424 */ /* 0x000fe200078e00ff */
[C---:B------:R-:W-:Y:S01]  /*4750*/  LOP3.LUT R0, R25.reuse, 0xff, RZ, 0xc0, !PT ;  /* 0x000000ff19007812 */ /* 0x040fe200078ec0ff */
[----:B------:R-:W-:Y:S01]  /*4760*/  IMAD R24, R2, 0x200, R27 ;  /* 0x0000020002187824 */ /* 0x000fe200078e021b */
[----:B------:R-:W-:Y:S02]  /*4770*/  ISETP.LE.U32.AND P1, PT, R25, 0x2c, PT ;  /* 0x0000002c1900780c */ /* 0x000fe40003f23070 */
[CC--:B-1----:R-:W-:Y:S02]  /*4780*/  SHF.L.U32 R4, R3.reuse, R0.reuse, RZ ;  /* 0x0000000003047219 */ /* 0x0c2fe400000006ff */
        /* <DEDUP_REMOVED lines=20> */
.L_x_1783:
[----:B------:R-:W0:Y:S01]  /*48d0*/  LDC.U8 R6, c[0x0][0x24d] ;  /* 0x00009340ff067b82 */ /* 0x000e220000000000 */
[----:B------:R-:W-:Y:S02]  /*48e0*/  ULDC UR4, c[0x0][0x254] ;  /* 0x0000950000047ab9 */ /* 0x000fe40000000800 */
[----:B------:R-:W-:-:S05]  /*48f0*/  IMAD R3, R24, UR4, RZ ;  /* 0x0000000418037c24 */ /* 0x000fca000f8e02ff */
[----:B------:R-:W1:Y:S01]  /*4900*/  LDC.64 R4, c[0x0][0x238] ;  /* 0x00008e00ff047b82 */ /* 0x000e620000000a00 */
[----:B0-----:R-:W-:-:S04]  /*4910*/  PRMT R0, R6, 0x9910, RZ ;  /* 0x0000991006007816 */ /* 0x001fc800000000ff */
[----:B------:R-:W-:Y:S02]  /*4920*/  ISETP.GT.AND P1, PT, R0, 0x9, PT ;  /* 0x000000090000780c */ /* 0x000fe40003f24270 */
[----:B-1----:R-:W-:-:S05]  /*4930*/  IADD3 R4, P0, R3, R4, RZ ;  /* 0x0000000403047210 */ /* 0x002fca0007f1e0ff */
        /* <DEDUP_REMOVED lines=15> */
.L_x_1787:
[----:B------:R-:W2:Y:S02]  /*4a30*/  LDG.E.U8 R4, desc[UR36][R4.64] ;  /* 0x0000002404047981 */ /* 0x000ea4000c1e1100 */
[----:B--2---:R-:W-:-:S04]  /*4a40*/  I2FP.F32.U32 R0, R4 ;  /* 0x0000000400007245 */ /* 0x004fc80000201000 */
[----:B------:R-:W-:-:S04]  /*4a50*/  F2FP.F16.F32.PACK_AB R0, RZ, R0 ;  /* 0x00000000ff00723e */ /* 0x000fc800000000ff */
[----:B------:R-:W-:Y:S01]  /*4a60*/  PRMT R23, R0, 0x7610, R23 ;  /* 0x0000761000177816 */ /* 0x000fe20000000017 */
[----:B------:R-:W-:Y:S06]  /*4a70*/  BRA `(.L_x_1789) ;  /* 0x0000000c00bc7947 */ /* 0x000fec0003800000 */
.L_x_1786:
        /* <DEDUP_REMOVED lines=11> */
.L_x_1791:
[----:B------:R-:W2:Y:S02]  /*4b30*/  LDG.E R4, desc[UR36][R4.64] ;  /* 0x0000002404047981 */ /* 0x000ea4000c1e1900 */
[----:B--2---:R-:W-:-:S04]  /*4b40*/  I2FP.F32.S32 R0, R4 ;  /* 0x0000000400007245 */ /* 0x004fc80000201400 */
[----:B------:R-:W-:-:S04]  /*4b50*/  F2FP.F16.F32.PACK_AB R0, RZ, R0 ;  /* 0x00000000ff00723e */ /* 0x000fc800000000ff */
[----:B------:R-:W-:Y:S01]  /*4b60*/  PRMT R23, R0, 0x7610, R23 ;  /* 0x0000761000177816 */ /* 0x000fe20000000017 */
[----:B------:R-:W-:Y:S06]  /*4b70*/  BRA `(.L_x_1789) ;  /* 0x0000000c007c7947 */ /* 0x000fec0003800000 */
.L_x_1790:
[----:B------:R-:W2:Y:S02]  /*4b80*/  LDG.E.U16 R4, desc[UR36][R4.64] ;  /* 0x0000002404047981 */ /* 0x000ea4000c1e1500 */
[----:B--2---:R-:W0:Y:S02]  /*4b90*/  I2F.S16 R0, R4 ;  /* 0x0000000400007306 */ /* 0x004e240000101400 */
[----:B0-----:R-:W-:-:S04]  /*4ba0*/  F2FP.F16.F32.PACK_AB R0, RZ, R0 ;  /* 0x00000000ff00723e */ /* 0x001fc800000000ff */
[----:B------:R-:W-:Y:S01]  /*4bb0*/  PRMT R23, R0, 0x7610, R23 ;  /* 0x0000761000177816 */ /* 0x000fe20000000017 */
[----:B------:R-:W-:Y:S06]  /*4bc0*/  BRA `(.L_x_1789) ;  /* 0x0000000c00687947 */ /* 0x000fec0003800000 */
.L_x_1785:
        /* <DEDUP_REMOVED lines=9> */
.L_x_1793:
[----:B------:R0:W5:Y:S01]  /*4c60*/  LDG.E.U16 R23, desc[UR36][R4.64] ;  /* 0x0000002404177981 */ /* 0x000162000c1e1500 */
[----:B------:R-:W-:Y:S05]  /*4c70*/  BRA `(.L_x_1789) ;  /* 0x0000000c003c7947 */ /* 0x000fea0003800000 */
.L_x_1792:
        /* <DEDUP_REMOVED lines=9> */
.L_x_1795:
[----:B------:R1:W5:Y:S01]  /*4d10*/  LDG.E.U16 R23, desc[UR36][R4.64] ;  /* 0x0000002404177981 */ /* 0x000362000c1e1500 */
[----:B------:R-:W-:Y:S05]  /*4d20*/  BRA `(.L_x_1789) ;  /* 0x0000000c00107947 */ /* 0x000fea0003800000 */
.L_x_1794:
        /* <DEDUP_REMOVED lines=9> */
.L_x_1784:
        /* <DEDUP_REMOVED lines=14> */
.L_x_1798:
        /* <DEDUP_REMOVED lines=9> */
.L_x_1797:
        /* <DEDUP_REMOVED lines=28> */
.L_x_1800:
        /* <DEDUP_REMOVED lines=15> */
.L_x_1799:
[----:B------:R-:W2:Y:S02]  /*51e0*/  LDG.E.U16 R0, desc[UR36][R4.64] ;  /* 0x0000002404007981 */ /* 0x000ea4000c1e1500 */
[----:B--2---:R-:W-:-:S05]  /*51f0*/  IMAD.U32 R0, R0, 0x10000, RZ ;  /* 0x0001000000007824 */ /* 0x004fca00078e00ff */
[----:B------:R-:W-:-:S04]  /*5200*/  F2FP.F16.F32.PACK_AB R0, RZ, R0 ;  /* 0x00000000ff00723e */ /* 0x000fc800000000ff */
[----:B------:R-:W-:Y:S01]  /*5210*/  PRMT R23, R0, 0x7610, R23 ;  /* 0x0000761000177816 */ /* 0x000fe20000000017 */
[----:B------:R-:W-:Y:S06]  /*5220*/  BRA `(.L_x_1789) ;  /* 0x0000000400d07947 */ /* 0x000fec0003800000 */
.L_x_1796:
        /* <DEDUP_REMOVED lines=13> */
.L_x_1803:
        /* <DEDUP_REMOVED lines=21> */
.L_x_1807:
[----:B------:R-:W-:Y:S05]  /*5450*/  BSYNC B1 ;  /* 0x0000000000017941 */ /* 0x000fea0003800000 */
.L_x_1806:
[----:B------:R-:W-:Y:S01]  /*5460*/  LEA R5, R0, 0x3b800000, 0x17 ;  /* 0x3b80000000057811 */ /* 0x000fe200078eb8ff */
[----:B------:R-:W-:-:S05]  /*5470*/  IMAD.SHL.U32 R0, R3, 0x100000, RZ ;  /* 0x0010000003007824 */ /* 0x000fca00078e00ff */
[----:B------:R-:W-:-:S07]  /*5480*/  LOP3.LUT R0, R5, R0, R6, 0xfe, !PT ;  /* 0x0000000005007212 */ /* 0x000fce00078efe06 */
.L_x_1805:
[----:B------:R-:W-:Y:S05]  /*5490*/  BSYNC B0 ;  /* 0x0000000000007941 */ /* 0x000fea0003800000 */
.L_x_1804:
[----:B------:R-:W-:-:S04]  /*54a0*/  F2FP.F16.F32.PACK_AB R0, RZ, R0 ;  /* 0x00000000ff00723e */ /* 0x000fc800000000ff */
[----:B------:R-:W-:Y:S01]  /*54b0*/  PRMT R23, R0, 0x7610, R23 ;  /* 0x0000761000177816 */ /* 0x000fe20000000017 */
[----:B------:R-:W-:Y:S06]  /*54c0*/  BRA `(.L_x_1789) ;  /* 0x0000000400287947 */ /* 0x000fec0003800000 */
.L_x_1802:
        /* <DEDUP_REMOVED lines=21> */
.L_x_1811:
[----:B------:R-:W-:Y:S05]  /*5620*/  BSYNC B1 ;  /* 0x0000000000017941 */ /* 0x000fea0003800000 */
.L_x_1810:
[----:B------:R-:W-:Y:S01]  /*5630*/  LEA R5, R0, 0x37800000, 0x17 ;  /* 0x3780000000057811 */ /* 0x000fe200078eb8ff */
[----:B------:R-:W-:-:S05]  /*5640*/  IMAD.SHL.U32 R0, R3, 0x200000, RZ ;  /* 0x0020000003007824 */ /* 0x000fca00078e00ff */
[----:B------:R-:W-:-:S07]  /*5650*/  LOP3.LUT R0, R5, R0, R6, 0xfe, !PT ;  /* 0x0000000005007212 */ /* 0x000fce00078efe06 */
.L_x_1809:
[----:B------:R-:W-:Y:S05]  /*5660*/  BSYNC B0 ;  /* 0x0000000000007941 */ /* 0x000fea0003800000 */
.L_x_1808:
[----:B------:R-:W-:-:S04]  /*5670*/  F2FP.F16.F32.PACK_AB R0, RZ, R0 ;  /* 0x00000000ff00723e */ /* 0x000fc800000000ff */
[----:B------:R-:W-:Y:S01]  /*5680*/  PRMT R23, R0, 0x7610, R23 ;  /* 0x0000761000177816 */ /* 0x000fe20000000017 */
[----:B------:R-:W-:Y:S06]  /*5690*/  BRA `(.L_x_1789) ;  /* 0x0000000000b47947 */ /* 0x000fec0003800000 */
.L_x_1801:
        /* <DEDUP_REMOVED lines=14> */
.L_x_1815:
[----:B------:R-:W-:Y:S05]  /*5780*/  BSYNC B0 ;  /* 0x0000000000007941 */ /* 0x000fea0003800000 */
.L_x_1814:
[----:B------:R-:W-:-:S04]  /*5790*/  F2FP.F16.F32.PACK_AB R0, RZ, R0 ;  /* 0x00000000ff00723e */ /* 0x000fc800000000ff */
[----:B------:R-:W-:Y:S01]  /*57a0*/  PRMT R23, R0, 0x7610, R23 ;  /* 0x0000761000177816 */ /* 0x000fe20000000017 */
[----:B------:R-:W-:Y:S06]  /*57b0*/  BRA `(.L_x_1789) ;  /* 0x00000000006c7947 */ /* 0x000fec0003800000 */
.L_x_1788:
        /* <DEDUP_REMOVED lines=16> */
.L_x_1816:
[----:B------:R-:W-:Y:S01]  /*58c0*/  PRMT R23, RZ, 0x7610, R23 ;  /* 0x00007610ff177816 */ /* 0x000fe20000000017 */
[----:B------:R-:W-:Y:S06]  /*58d0*/  BRA `(.L_x_1789) ;  /* 0x0000000000247947 */ /* 0x000fec0003800000 */
.L_x_1813:
[----:B------:R-:W2:Y:S02]  /*58e0*/  LDG.E.64 R4, desc[UR36][R4.64] ;  /* 0x0000002404047981 */ /* 0x000ea4000c1e1b00 */
[----:B--2---:R-:W0:Y:S02]  /*58f0*/  I2F.U64 R0, R4 ;  /* 0x0000000400007312 */ /* 0x004e240000301000 */
[----:B0-----:R-:W-:-:S04]  /*5900*/  F2FP.F16.F32.PACK_AB R0, RZ, R0 ;  /* 0x00000000ff00723e */ /* 0x001fc800000000ff */
[----:B------:R-:W-:Y:S01]  /*5910*/  PRMT R23, R0, 0x7610, R23 ;  /* 0x0000761000177816 */ /* 0x000fe20000000017 */
[----:B------:R-:W-:Y:S06]  /*5920*/  BRA `(.L_x_1789) ;  /* 0x0000000000107947 */ /* 0x000fec0003800000 */
.L_x_1812:
[----:B------:R-:W2:Y:S02]  /*5930*/  LDG.E R4, desc[UR36][R4.64] ;  /* 0x0000002404047981 */ /* 0x000ea4000c1e1900 */
[----:B--2---:R-:W-:-:S04]  /*5940*/  I2FP.F32.U32 R0, R4 ;  /* 0x0000000400007245 */ /* 0x004fc80000201000 */
[----:B------:R-:W-:-:S04]  /*5950*/  F2FP.F16.F32.PACK_AB R0, RZ, R0 ;  /* 0x00000000ff00723e */ /* 0x000fc800000000ff */
[----:B------:R-:W-:-:S07]  /*5960*/  PRMT R23, R0, 0x7610, R23 ;  /* 0x0000761000177816 */ /* 0x000fce0000000017 */
.L_x_1789:
        /* <DEDUP_REMOVED lines=22> */
.L_x_1820:
[----:B------:R-:W2:Y:S02]  /*5ad0*/  LDG.E.U8 R4, desc[UR36][R4.64] ;  /* 0x0000002404047981 */ /* 0x000ea4000c1e1100 */
[----:B--2---:R-:W-:-:S04]  /*5ae0*/  I2FP.F32.U32 R0, R4 ;  /* 0x0000000400007245 */ /* 0x004fc80000201000 */
[----:B------:R-:W-:-:S04]  /*5af0*/  F2FP.F16.F32.PACK_AB R0, RZ, R0 ;  /* 0x00000000ff00723e */ /* 0x000fc800000000ff */
[----:B------:R-:W-:Y:S01]  /*5b00*/  PRMT R24, R0, 0x7610, R24 ;  /* 0x0000761000187816 */ /* 0x000fe20000000018 */
[----:B------:R-:W-:Y:S06]  /*5b10*/  BRA `(.L_x_1822) ;  /* 0x0000000c00bc7947 */ /* 0x000fec0003800000 */
.L_x_1819:
        /* <DEDUP_REMOVED lines=11> */
.L_x_1824:
[----:B------:R-:W2:Y:S02]  /*5bd0*/  LDG.E R4, desc[UR36][R4.64] ;  /* 0x0000002404047981 */ /* 0x000ea4000c1e1900 */
[----:B--2---:R-:W-:-:S04]  /*5be0*/  I2FP.F32.S32 R0, R4 ;  /* 0x0000000400007245 */ /* 0x004fc80000201400 */
[----:B------:R-:W-:-:S04]  /*5bf0*/  F2FP.F16.F32.PACK_AB R0, RZ, R0 ;  /* 0x00000000ff00723e */ /* 0x000fc800000000ff */
[----:B------:R-:W-:Y:S01]  /*5c00*/  PRMT R24, R0, 0x7610, R24 ;  /* 0x0000761000187816 */ /* 0x000fe20000000018 */
[----:B------:R-:W-:Y:S06]  /*5c10*/  BRA `(.L_x_1822) ;  /* 0x0000000c007c7947 */ /* 0x000fec0003800000 */
.L_x_1823:
[----:B------:R-:W2:Y:S02]  /*5c20*/  LDG.E.U16 R4, desc[UR36][R4.64] ;  /* 0x0000002404047981 */ /* 0x000ea4000c1e1500 */
[----:B--2---:R-:W0:Y:S02]  /*5c30*/  I2F.S16 R0, R4 ;  /* 0x0000000400007306 */ /* 0x004e240000101400 */
[----:B0-----:R-:W-:-:S04]  /*5c40*/  F2FP.F16.F32.PACK_AB R0, RZ, R0 ;  /* 0x00000000ff00723e */ /* 0x001fc800000000ff */
[----:B------:R-:W-:Y:S01]  /*5c50*/  PRMT R24, R0, 0x7610, R24 ;  /* 0x0000761000187816 */ /* 0x000fe20000000018 */
[----:B------:R-:W-:Y:S06]  /*5c60*/  BRA `(.L_x_1822) ;  /* 0x0000000c00687947 */ /* 0x000fec0003800000 */
.L_x_1818:
        /* <DEDUP_REMOVED lines=9> */
.L_x_1826:
[----:B------:R0:W5:Y:S01]  /*5d00*/  LDG.E.U16 R24, desc[UR36][R4.64] ;  /* 0x0000002404187981 */ /* 0x000162000c1e1500 */
[----:B------:R-:W-:Y:S05]  /*5d10*/  BRA `(.L_x_1822) ;  /* 0x0000000c003c7947 */ /* 0x000fea0003800000 */
.L_x_1825:
        /* <DEDUP_REMOVED lines=9> */
.L_x_1828:
[----:B------:R1:W5:Y:S01]  /*5db0*/  LDG.E.U16 R24, desc[UR36][R4.64] ;  /* 0x0000002404187981 */ /* 0x000362000c1e1500 */
[----:B------:R-:W-:Y:S05]  /*5dc0*/  BRA `(.L_x_1822) ;  /* 0x0000000c00107947 */ /* 0x000fea0003800000 */
.L_x_1827:
        /* <DEDUP_REMOVED lines=9> */
.L_x_1817:
        /* <DEDUP_REMOVED lines=14> */
.L_x_1831:
        /* <DEDUP_REMOVED lines=9> */
.L_x_1830:
        /* <DEDUP_REMOVED lines=28> */
.L_x_1833:
        /* <DEDUP_REMOVED lines=15> */
.L_x_1832:
[----:B------:R-:W2:Y:S02]  /*6280*/  LDG.E.U16 R0, desc[UR36][R4.64] ;  /* 0x0000002404007981 */ /* 0x000ea4000c1e1500 */
[----:B--2---:R-:W-:-:S05]  /*6290*/  IMAD.U32 R0, R0, 0x10000, RZ ;  /* 0x0001000000007824 */ /* 0x004fca00078e00ff */
[----:B------:R-:W-:-:S04]  /*62a0*/  F2FP.F16.F32.PACK_AB R0, RZ, R0 ;  /* 0x00000000ff00723e */ /* 0x000fc800000000ff */
[----:B------:R-:W-:Y:S01]  /*62b0*/  PRMT R24, R0, 0x7610, R24 ;  /* 0x0000761000187816 */ /* 0x000fe20000000018 */
[----:B------:R-:W-:Y:S06]  /*62c0*/  BRA `(.L_x_1822) ;  /* 0x0000000400d07947 */ /* 0x000fec0003800000 */
.L_x_1829:
        /* <DEDUP_REMOVED lines=13> */
.L_x_1836:
        /* <DEDUP_REMOVED lines=21> */
.L_x_1840:
[----:B------:R-:W-:Y:S05]  /*64f0*/  BSYNC B1 ;  /* 0x0000000000017941 */ /* 0x000fea0003800000 */
.L_x_1839:
[----:B------:R-:W-:Y:S01]  /*6500*/  LEA R5, R0, 0x3b800000, 0x17 ;  /* 0x3b80000000057811 */ /* 0x000fe200078eb8ff */
[----:B------:R-:W-:-:S05]  /*6510*/  IMAD.SHL.U32 R0, R3, 0x100000, RZ ;  /* 0x0010000003007824 */ /* 0x000fca00078e00ff */
[----:B------:R-:W-:-:S07]  /*6520*/  LOP3.LUT R0, R5, R0, R6, 0xfe, !PT ;  /* 0x0000000005007212 */ /* 0x000fce00078efe06 */
.L_x_1838:
[----:B------:R-:W-:Y:S05]  /*6530*/  BSYNC B0 ;  /* 0x0000000000007941 */ /* 0x000fea0003800000 */
.L_x_1837:
[----:B------:R-:W-:-:S04]  /*6540*/  F2FP.F16.F32.PACK_AB R0, RZ, R0 ;  /* 0x00000000ff00723e */ /* 0x000fc800000000ff */
[----:B------:R-:W-:Y:S01]  /*6550*/  PRMT R24, R0, 0x7610, R24 ;  /* 0x0000761000187816 */ /* 0x000fe20000000018 */
[----:B------:R-:W-:Y:S06]  /*6560*/  BRA `(.L_x_1822) ;  /* 0x0000000400287947 */ /* 0x000fec0003800000 */
.L_x_1835:
        /* <DEDUP_REMOVED lines=21> */
.L_x_1844:
[----:B------:R-:W-:Y:S05]  /*66c0*/  BSYNC B1 ;  /* 0x0000000000017941 */ /* 0x000fea0003800000 */
.L_x_1843:
[----:B------:R-:W-:Y:S01]  /*66d0*/  LEA R5, R0, 0x37800000, 0x17 ;  /* 0x3780000000057811 */ /* 0x000fe200078eb8ff */
[----:B------:R-:W-:-:S05]  /*66e0*/  IMAD.SHL.U32 R0, R3, 0x200000, RZ ;  /* 0x0020000003007824 */ /* 0x000fca00078e00ff */
[----:B------:R-:W-:-:S07]  /*66f0*/  LOP3.LUT R0, R5, R0, R6, 0xfe, !PT ;  /* 0x0000000005007212 */ /* 0x000fce00078efe06 */
.L_x_1842:
[----:B------:R-:W-:Y:S05]  /*6700*/  BSYNC B0 ;  /* 0x0000000000007941 */ /* 0x000fea0003800000 */
.L_x_1841:
[----:B------:R-:W-:-:S04]  /*6710*/  F2FP.F16.F32.PACK_AB R0, RZ, R0 ;  /* 0x00000000ff00723e */ /* 0x000fc800000000ff */
[----:B------:R-:W-:Y:S01]  /*6720*/  PRMT R24, R0, 0x7610, R24 ;  /* 0x0000761000187816 */ /* 0x000fe20000000018 */
[----:B------:R-:W-:Y:S06]  /*6730*/  BRA `(.L_x_1822) ;  /* 0x0000000000b47947 */ /* 0x000fec0003800000 */
.L_x_1834:
        /* <DEDUP_REMOVED lines=14> */
.L_x_1848:
[----:B------:R-:W-:Y:S05]  /*6820*/  BSYNC B0 ;  /* 0x0000000000007941 */ /* 0x000fea0003800000 */
.L_x_1847:
[----:B------:R-:W-:-:S04]  /*6830*/  F2FP.F16.F32.PACK_AB R0, RZ, R0 ;  /* 0x00000000ff00723e */ /* 0x000fc800000000ff */
[----:B------:R-:W-:Y:S01]  /*6840*/  PRMT R24, R0, 0x7610, R24 ;  /* 0x0000761000187816 */ /* 0x000fe20000000018 */
[----:B------:R-:W-:Y:S06]  /*6850*/  BRA `(.L_x_1822) ;  /* 0x00000000006c7947 */ /* 0x000fec0003800000 */
.L_x_1821:
        /* <DEDUP_REMOVED lines=16> */
.L_x_1849:
[----:B------:R-:W-:Y:S01]  /*6960*/  PRMT R24, RZ, 0x7610, R24 ;  /* 0x00007610ff187816 */ /* 0x000fe20000000018 */
[----:B------:R-:W-:Y:S06]  /*6970*/  BRA `(.L_x_1822) ;  /* 0x0000000000247947 */ /* 0x000fec0003800000 */
.L_x_1846:
[----:B------:R-:W2:Y:S02]  /*6980*/  LDG.E.64 R4, desc[UR36][R4.64] ;  /* 0x0000002404047981 */ /* 0x000ea4000c1e1b00 */
[----:B--2---:R-:W0:Y:S02]  /*6990*/  I2F.U64 R0, R4 ;  /* 0x0000000400007312 */ /* 0x004e240000301000 */
[----:B0-----:R-:W-:-:S04]  /*69a0*/  F2FP.F16.F32.PACK_AB R0, RZ, R0 ;  /* 0x00000000ff00723e */ /* 0x001fc800000000ff */
[----:B------:R-:W-:Y:S01]  /*69b0*/  PRMT R24, R0, 0x7610, R24 ;  /* 0x0000761000187816 */ /* 0x000fe20000000018 */
[----:B------:R-:W-:Y:S06]  /*69c0*/  BRA `(.L_x_1822) ;  /* 0x0000000000107947 */ /* 0x000fec0003800000 */
.L_x_1845:
[----:B------:R-:W2:Y:S02]  /*69d0*/  LDG.E R4, desc[UR36][R4.64] ;  /* 0x0000002404047981 */ /* 0x000ea4000c1e1900 */
[----:B--2---:R-:W-:-:S04]  /*69e0*/  I2FP.F32.U32 R0, R4 ;  /* 0x0000000400007245 */ /* 0x004fc80000201000 */
[----:B------:R-:W-:-:S04]  /*69f0*/  F2FP.F16.F32.PACK_AB R0, RZ, R0 ;  /* 0x00000000ff00723e */ /* 0x000fc800000000ff */
[----:B------:R-:W-:-:S07]  /*6a00*/  PRMT R24, R0, 0x7610, R24 ;  /* 0x0000761000187816 */ /* 0x000fce0000000018 */
.L_x_1822:
[----:B------:R-:W-:-:S07]  /*6a10*/  VIADD R27, R27, 0x80 ;  /* 0x000000801b1b7836 */ /* 0x000fce0000000000 */
.L_x_1782:
[----:B------:R-:W-:Y:S05]  /*6a20*/  BSYNC B6 ;  /* 0x0000000000067941 */ /* 0x000fea0003800000 */
.L_x_1781:
        /* <DEDUP_REMOVED lines=29> */
.L_x_1852:
        /* <DEDUP_REMOVED lines=22> */
.L_x_1856:
[----:B------:R-:W2:Y:S02]  /*6d60*/  LDG.E.U8 R4, desc[UR36][R4.64] ;  /* 0x0000002404047981 */ /* 0x000ea4000c1e1100 */
[----:B--2---:R-:W-:-:S04]  /*6d70*/  I2FP.F32.U32 R0, R4 ;  /* 0x0000000400007245 */ /* 0x004fc80000201000 */
[----:B------:R-:W-:-:S04]  /*6d80*/  F2FP.F16.F32.PACK_AB R0, RZ, R0 ;  /* 0x00000000ff00723e */ /* 0x000fc800000000ff */
[----:B------:R-:W-:Y:S01]  /*6d90*/  PRMT R22, R0, 0x7610, R22 ;  /* 0x0000761000167816 */ /* 0x000fe20000000016 */
[----:B------:R-:W-:Y:S06]  /*6da0*/  BRA `(.L_x_1858) ;  /* 0x0000000c00bc7947 */ /* 0x000fec0003800000 */
.L_x_1855:
        /* <DEDUP_REMOVED lines=11> */
.L_x_1860:
[----:B------:R-:W2:Y:S02]  /*6e60*/  LDG.E R4, desc[UR36][R4.64] ;  /* 0x0000002404047981 */ /* 0x000ea4000c1e1900 */
[----:B--2---:R-:W-:-:S04]  /*6e70*/  I2FP.F32.S32 R0, R4 ;  /* 0x0000000400007245 */ /* 0x004fc80000201400 */
[----:B------:R-:W-:-:S04]  /*6e80*/  F2FP.F16.F32.PACK_AB R0, RZ, R0 ;  /* 0x00000000ff00723e */ /* 0x000fc800000000ff */
[----:B------:R-:W-:Y:S01]  /*6e90*/  PRMT R22, R0, 0x7610, R22 ;  /* 0x0000761000167816 */ /* 0x000fe20000000016 */
[----:B------:R-:W-:Y:S06]  /*6ea0*/  BRA `(.L_x_1858) ;  /* 0x0000000c007c7947 */ /* 0x000fec0003800000 */
.L_x_1859:
[----:B------:R-:W2:Y:S02]  /*6eb0*/  LDG.E.U16 R4, desc[UR36][R4.64] ;  /* 0x0000002404047981 */ /* 0x000ea4000c1e1500 */
[----:B--2---:R-:W0:Y:S02]  /*6ec0*/  I2F.S16 R0, R4 ;  /* 0x0000000400007306 */ /* 0x004e240000101400 */
[----:B0-----:R-:W-:-:S04]  /*6ed0*/  F2FP.F16.F32.PACK_AB R0, RZ, R0 ;  /* 0x00000000ff00723e */ /* 0x001fc800000000ff */
[----:B------:R-:W-:Y:S01]  /*6ee0*/  PRMT R22, R0, 0x7610, R22 ;  /* 0x0000761000167816 */ /* 0x000fe20000000016 */
[----:B------:R-:W-:Y:S06]  /*6ef0*/  BRA `(.L_x_1858) ;  /* 0x0000000c00687947 */ /* 0x000fec0003800000 */
.L_x_1854:
        /* <DEDUP_REMOVED lines=9> */
.L_x_1862:
[----:B------:R0:W5:Y:S01]  /*6f90*/  LDG.E.U16 R22, desc[UR36][R4.64] ;  /* 0x0000002404167981 */ /* 0x000162000c1e1500 */
[----:B------:R-:W-:Y:S05]  /*6fa0*/  BRA `(.L_x_1858) ;  /* 0x0000000c003c7947 */ /* 0x000fea0003800000 */
.L_x_1861:
        /* <DEDUP_REMOVED lines=9> */
.L_x_1864:
[----:B------:R1:W5:Y:S01]  /*7040*/  LDG.E.U16 R22, desc[UR36][R4.64] ;  /* 0x0000002404167981 */ /* 0x000362000c1e1500 */
[----:B------:R-:W-:Y:S05]  /*7050*/  BRA `(.L_x_1858) ;  /* 0x0000000c00107947 */ /* 0x000fea0003800000 */
.L_x_1863:
        /* <DEDUP_REMOVED lines=9> */
.L_x_1853:
        /* <DEDUP_REMOVED lines=14> */
.L_x_1867:
        /* <DEDUP_REMOVED lines=9> */
.L_x_1866:
        /* <DEDUP_REMOVED lines=28> */
.L_x_1869:
        /* <DEDUP_REMOVED lines=15> */
.L_x_1868:
[----:B------:R-:W2:Y:S02]  /*7510*/  LDG.E.U16 R0, desc[UR36][R4.64] ;  /* 0x0000002404007981 */ /* 0x000ea4000c1e1500 */
[----:B--2---:R-:W-:-:S05]  /*7520*/  IMAD.U32 R0, R0, 0x10000, RZ ;  /* 0x0001000000007824 */ /* 0x004fca00078e00ff */
[----:B------:R-:W-:-:S04]  /*7530*/  F2FP.F16.F32.PACK_AB R0, RZ, R0 ;  /* 0x00000000ff00723e */ /* 0x000fc800000000ff */
[----:B------:R-:W-:Y:S01]  /*7540*/  PRMT R22, R0, 0x7610, R22 ;  /* 0x0000761000167816 */ /* 0x000fe20000000016 */
[----:B------:R-:W-:Y:S06]  /*7550*/  BRA `(.L_x_1858) ;  /* 0x0000000400d07947 */ /* 0x000fec0003800000 */
.L_x_1865:
        /* <DEDUP_REMOVED lines=13> */
.L_x_1872:
        /* <DEDUP_REMOVED lines=21> */
.L_x_1876:
[----:B------:R-:W-:Y:S05]  /*7780*/  BSYNC B1 ;  /* 0x0000000000017941 */ /* 0x000fea0003800000 */
.L_x_1875:
[----:B------:R-:W-:Y:S01]  /*7790*/  LEA R5, R0, 0x3b800000, 0x17 ;  /* 0x3b80000000057811 */ /* 0x000fe200078eb8ff */
[----:B------:R-:W-:-:S05]  /*77a0*/  IMAD.SHL.U32 R0, R3, 0x100000, RZ ;  /* 0x0010000003007824 */ /* 0x000fca00078e00ff */
[----:B------:R-:W-:-:S07]  /*77b0*/  LOP3.LUT R0, R5, R0, R6, 0xfe, !PT ;  /* 0x0000000005007212 */ /* 0x000fce00078efe06 */
.L_x_1874:
[----:B------:R-:W-:Y:S05]  /*77c0*/  BSYNC B0 ;  /* 0x0000000000007941 */ /* 0x000fea0003800000 */
.L_x_1873:
[----:B------:R-:W-:-:S04]  /*77d0*/  F2FP.F16.F32.PACK_AB R0, RZ, R0 ;  /* 0x00000000ff00723e */ /* 0x000fc800000000ff */
[----:B------:R-:W-:Y:S01]  /*77e0*/  PRMT R22, R0, 0x7610, R22 ;  /* 0x0000761000167816 */ /* 0x000fe20000000016 */
[----:B------:R-:W-:Y:S06]  /*77f0*/  BRA `(.L_x_1858) ;  /* 0x0000000400287947 */ /* 0x000fec0003800000 */
.L_x_1871:
        /* <DEDUP_REMOVED lines=21> */
.L_x_1880:
[----:B------:R-:W-:Y:S05]  /*7950*/  BSYNC B1 ;  /* 0x0000000000017941 */ /* 0x000fea0003800000 */
.L_x_1879:
[----:B------:R-:W-:Y:S01]  /*7960*/  LEA R5, R0, 0x37800000, 0x17 ;  /* 0x3780000000057811 */ /* 0x000fe200078eb8ff */
[----:B------:R-:W-:-:S05]  /*7970*/  IMAD.SHL.U32 R0, R3, 0x200000, RZ ;  /* 0x0020000003007824 */ /* 0x000fca00078e00ff */
[----:B------:R-:W-:-:S07]  /*7980*/  LOP3.LUT R0, R5, R0, R6, 0xfe, !PT ;  /* 0x0000000005007212 */ /* 0x000fce00078efe06 */
.L_x_1878:
[----:B------:R-:W-:Y:S05]  /*7990*/  BSYNC B0 ;  /* 0x0000000000007941 */ /* 0x000fea0003800000 */
.L_x_1877:
[----:B------:R-:W-:-:S04]  /*79a0*/  F2FP.F16.F32.PACK_AB R0, RZ, R0 ;  /* 0x00000000ff00723e */ /* 0x000fc800000000ff */
[----:B------:R-:W-:Y:S01]  /*79b0*/  PRMT R22, R0, 0x7610, R22 ;  /* 0x0000761000167816 */ /* 0x000fe20000000016 */
[----:B------:R-:W-:Y:S06]  /*79c0*/  BRA `(.L_x_1858) ;  /* 0x0000000000b47947 */ /* 0x000fec0003800000 */
.L_x_1870:
        /* <DEDUP_REMOVED lines=14> */
.L_x_1884:
[----:B------:R-:W-:Y:S05]  /*7ab0*/  BSYNC B0 ;  /* 0x0000000000007941 */ /* 0x000fea0003800000 */
.L_x_1883:
[----:B------:R-:W-:-:S04]  /*7ac0*/  F2FP.F16.F32.PACK_AB R0, RZ, R0 ;  /* 0x00000000ff00723e */ /* 0x000fc800000000ff */
[----:B------:R-:W-:Y:S01]  /*7ad0*/  PRMT R22, R0, 0x7610, R22 ;  /* 0x0000761000167816 */ /* 0x000fe20000000016 */
[----:B------:R-:W-:Y:S06]  /*7ae0*/  BRA `(.L_x_1858) ;  /* 0x00000000006c7947 */ /* 0x000fec0003800000 */
.L_x_1857:
        /* <DEDUP_REMOVED lines=16> */
.L_x_1885:
[----:B------:R-:W-:Y:S01]  /*7bf0*/  PRMT R22, RZ, 0x7610, R22 ;  /* 0x00007610ff167816 */ /* 0x000fe20000000016 */
[----:B------:R-:W-:Y:S06]  /*7c00*/  BRA `(.L_x_1858) ;  /* 0x0000000000247947 */ /* 0x000fec0003800000 */
.L_x_1882:
[----:B------:R-:W2:Y:S02]  /*7c10*/  LDG.E.64 R4, desc[UR36][R4.64] ;  /* 0x0000002404047981 */ /* 0x000ea4000c1e1b00 */
[----:B--2---:R-:W0:Y:S02]  /*7c20*/  I2F.U64 R0, R4 ;  /* 0x0000000400007312 */ /* 0x004e240000301000 */
[----:B0-----:R-:W-:-:S04]  /*7c30*/  F2FP.F16.F32.PACK_AB R0, RZ, R0 ;  /* 0x00000000ff00723e */ /* 0x001fc800000000ff */
[----:B------:R-:W-:Y:S01]  /*7c40*/  PRMT R22, R0, 0x7610, R22 ;  /* 0x0000761000167816 */ /* 0x000fe20000000016 */
[----:B------:R-:W-:Y:S06]  /*7c50*/  BRA `(.L_x_1858) ;  /* 0x0000000000107947 */ /* 0x000fec0003800000 */
.L_x_1881:
[----:B------:R-:W2:Y:S02]  /*7c60*/  LDG.E R4, desc[UR36][R4.64] ;  /* 0x0000002404047981 */ /* 0x000ea4000c1e1900 */
[----:B--2---:R-:W-:-:S04]  /*7c70*/  I2FP.F32.U32 R0, R4 ;  /* 0x0000000400007245 */ /* 0x004fc80000201000 */
[----:B------:R-:W-:-:S04]  /*7c80*/  F2FP.F16.F32.PACK_AB R0, RZ, R0 ;  /* 0x00000000ff00723e */ /* 0x000fc800000000ff */
[----:B------:R-:W-:-:S07]  /*7c90*/  PRMT R22, R0, 0x7610, R22 ;  /* 0x0000761000167816 */ /* 0x000fce0000000016 */
.L_x_1858:
        /* <DEDUP_REMOVED lines=21> */
.L_x_1889:
[----:B------:R-:W2:Y:S02]  /*7df0*/  LDG.E.U8 R4, desc[UR36][R4.64] ;  /* 0x0000002404047981 */ /* 0x000ea4000c1e1100 */
[----:B--2---:R-:W-:-:S04]  /*7e00*/  I2FP.F32.U32 R0, R4 ;  /* 0x0000000400007245 */ /* 0x004fc80000201000 */
[----:B------:R-:W-:Y:S01]  /*7e10*/  F2FP.F16.F32.PACK_AB R0, RZ, R0 ;  /* 0x00000000ff00723e */ /* 0x000fe200000000ff */
[----:B------:R-:W-:Y:S06]  /*7e20*/  BRA `(.L_x_1851) ;  /* 0x0000000c00847947 */ /* 0x000fec0003800000 */
.L_x_1888:
        /* <DEDUP_REMOVED lines=10> */
.L_x_1892:
[----:B------:R-:W2:Y:S02]  /*7ed0*/  LDG.E R4, desc[UR36][R4.64] ;  /* 0x0000002404047981 */ /* 0x000ea4000c1e1900 */
[----:B--2---:R-:W-:-:S04]  /*7ee0*/  I2FP.F32.S32 R0, R4 ;  /* 0x0000000400007245 */ /* 0x004fc80000201400 */
[----:B------:R-:W-:Y:S01]  /*7ef0*/  F2FP.F16.F32.PACK_AB R0, RZ, R0 ;  /* 0x00000000ff00723e */ /* 0x000fe200000000ff */
[----:B------:R-:W-:Y:S06]  /*7f00*/  BRA `(.L_x_1851) ;  /* 0x0000000c004c7947 */ /* 0x000fec0003800000 */
.L_x_1891:
[----:B------:R-:W2:Y:S02]  /*7f10*/  LDG.E.U16 R4, desc[UR36][R4.64] ;  /* 0x0000002404047981 */ /* 0x000ea4000c1e1500 */
[----:B--2---:R-:W0:Y:S02]  /*7f20*/  I2F.S16 R0, R4 ;  /* 0x0000000400007306 */ /* 0x004e240000101400 */
[----:B0-----:R-:W-:Y:S01]  /*7f30*/  F2FP.F16.F32.PACK_AB R0, RZ, R0 ;  /* 0x00000000ff00723e */ /* 0x001fe200000000ff */
[----:B------:R-:W-:Y:S06]  /*7f40*/  BRA `(.L_x_1851) ;  /* 0x0000000c003c7947 */ /* 0x000fec0003800000 */
.L_x_1887:
        /* <DEDUP_REMOVED lines=9> */
.L_x_1894:
[----:B------:R2:W5:Y:S01]  /*7fe0*/  LDG.E.U16 R0, desc[UR36][R4.64] ;  /* 0x0000002404007981 */ /* 0x000562000c1e1500 */
[----:B------:R-:W-:Y:S05]  /*7ff0*/  BRA `(.L_x_1851) ;  /* 0x0000000c00107947 */ /* 0x000fea0003800000 */
.L_x_1893:
        /* <DEDUP_REMOVED lines=9> */
.L_x_1896:
[----:B------:R3:W5:Y:S01]  /*8090*/  LDG.E.U16 R0, desc[UR36][R4.64] ;  /* 0x0000002404007981 */ /* 0x000762000c1e1500 */
[----:B------:R-:W-:Y:S05]  /*80a0*/  BRA `(.L_x_1851) ;  /* 0x0000000800e47947 */ /* 0x000fea0003800000 */
.L_x_1895:
        /* <DEDUP_REMOVED lines=8> */
.L_x_1886:
        /* <DEDUP_REMOVED lines=13> */
.L_x_1899:
        /* <DEDUP_REMOVED lines=8> */
.L_x_1898:
        /* <DEDUP_REMOVED lines=28> */
.L_x_1901:
        /* <DEDUP_REMOVED lines=14> */
.L_x_1900:
[----:B------:R-:W2:Y:S02]  /*8520*/  LDG.E.U16 R0, desc[UR36][R4.64] ;  /* 0x0000002404007981 */ /* 0x000ea4000c1e1500 */
[----:B--2---:R-:W-:-:S05]  /*8530*/  IMAD.U32 R0, R0, 0x10000, RZ ;  /* 0x0001000000007824 */ /* 0x004fca00078e00ff */
[----:B------:R-:W-:Y:S01]  /*8540*/  F2FP.F16.F32.PACK_AB R0, RZ, R0 ;  /* 0x00000000ff00723e */ /* 0x000fe200000000ff */
[----:B------:R-:W-:Y:S06]  /*8550*/  BRA `(.L_x_1851) ;  /* 0x0000000400b87947 */ /* 0x000fec0003800000 */
.L_x_1897:
        /* <DEDUP_REMOVED lines=12> */
.L_x_1904:
        /* <DEDUP_REMOVED lines=21> */
.L_x_1908:
[----:B------:R-:W-:Y:S05]  /*8770*/  BSYNC B1 ;  /* 0x0000000000017941 */ /* 0x000fea0003800000 */
.L_x_1907:
[----:B------:R-:W-:Y:S01]  /*8780*/  LEA R5, R0, 0x3b800000, 0x17 ;  /* 0x3b80000000057811 */ /* 0x000fe200078eb8ff */
[----:B------:R-:W-:-:S05]  /*8790*/  IMAD.SHL.U32 R0, R3, 0x100000, RZ ;  /* 0x0010000003007824 */ /* 0x000fca00078e00ff */
[----:B------:R-:W-:-:S07]  /*87a0*/  LOP3.LUT R0, R5, R0, R6, 0xfe, !PT ;  /* 0x0000000005007212 */ /* 0x000fce00078efe06 */
.L_x_1906:
[----:B------:R-:W-:Y:S05]  /*87b0*/  BSYNC B0 ;  /* 0x0000000000007941 */ /* 0x000fea0003800000 */
.L_x_1905:
[----:B------:R-:W-:Y:S01]  /*87c0*/  F2FP.F16.F32.PACK_AB R0, RZ, R0 ;  /* 0x00000000ff00723e */ /* 0x000fe200000000ff */
[----:B------:R-:W-:Y:S06]  /*87d0*/  BRA `(.L_x_1851) ;  /* 0x0000000400187947 */ /* 0x000fec0003800000 */
.L_x_1903:
        /* <DEDUP_REMOVED lines=21> */
.L_x_1912:
[----:B------:R-:W-:Y:S05]  /*8930*/  BSYNC B1 ;  /* 0x0000000000017941 */ /* 0x000fea0003800000 */
.L_x_1911:
[----:B------:R-:W-:Y:S01]  /*8940*/  LEA R5, R0, 0x37800000, 0x17 ;  /* 0x3780000000057811 */ /* 0x000fe200078eb8ff */
[----:B------:R-:W-:-:S05]  /*8950*/  IMAD.SHL.U32 R0, R3, 0x200000, RZ ;  /* 0x0020000003007824 */ /* 0x000fca00078e00ff */
[----:B------:R-:W-:-:S07]  /*8960*/  LOP3.LUT R0, R5, R0, R6, 0xfe, !PT ;  /* 0x0000000005007212 */ /* 0x000fce00078efe06 */
.L_x_1910:
[----:B------:R-:W-:Y:S05]  /*8970*/  BSYNC B0 ;  /* 0x0000000000007941 */ /* 0x000fea0003800000 */
.L_x_1909:
[----:B------:R-:W-:Y:S01]  /*8980*/  F2FP.F16.F32.PACK_AB R0, RZ, R0 ;  /* 0x00000000ff00723e */ /* 0x000fe200000000ff */
[----:B------:R-:W-:Y:S06]  /*8990*/  BRA `(.L_x_1851) ;  /* 0x0000000000a87947 */ /* 0x000fec0003800000 */
.L_x_1902:
        /* <DEDUP_REMOVED lines=14> */
.L_x_1916:
[----:B------:R-:W-:Y:S05]  /*8a80*/  BSYNC B0 ;  /* 0x0000000000007941 */ /* 0x000fea0003800000 */
.L_x_1915:
[----:B------:R-:W-:Y:S01]  /*8a90*/  F2FP.F16.F32.PACK_AB R0, RZ, R0 ;  /* 0x00000000ff00723e */ /* 0x000fe200000000ff */
[----:B------:R-:W-:Y:S06]  /*8aa0*/  BRA `(.L_x_1851) ;  /* 0x0000000000647947 */ /* 0x000fec0003800000 */
.L_x_1890:
        /* <DEDUP_REMOVED lines=16> */
.L_x_1917:
[----:B------:R-:W-:Y:S01]  /*8bb0*/  PRMT R0, RZ, 0x7610, R0 ;  /* 0x00007610ff007816 */ /* 0x000fe20000000000 */
[----:B------:R-:W-:Y:S06]  /*8bc0*/  BRA `(.L_x_1851) ;  /* 0x00000000001c7947 */ /* 0x000fec0003800000 */
.L_x_1914:
[----:B------:R-:W2:Y:S02]  /*8bd0*/  LDG.E.64 R4, desc[UR36][R4.64] ;  /* 0x0000002404047981 */ /* 0x000ea4000c1e1b00 */
[----:B--2---:R-:W0:Y:S02]  /*8be0*/  I2F.U64 R0, R4 ;  /* 0x0000000400007312 */ /* 0x004e240000301000 */
[----:B0-----:R-:W-:Y:S01]  /*8bf0*/  F2FP.F16.F32.PACK_AB R0, RZ, R0 ;  /* 0x00000000ff00723e */ /* 0x001fe200000000ff */
[----:B------:R-:W-:Y:S06]  /*8c00*/  BRA `(.L_x_1851) ;  /* 0x00000000000c7947 */ /* 0x000fec0003800000 */
.L_x_1913:
[----:B------:R-:W2:Y:S02]  /*8c10*/  LDG.E R4, desc[UR36][R4.64] ;  /* 0x0000002404047981 */ /* 0x000ea4000c1e1900 */
[----:B--2---:R-:W-:-:S04]  /*8c20*/  I2FP.F32.U32 R0, R4 ;  /* 0x0000000400007245 */ /* 0x004fc80000201000 */
[----:B------:R-:W-:-:S07]  /*8c30*/  F2FP.F16.F32.PACK_AB R0, RZ, R0 ;  /* 0x00000000ff00723e */ /* 0x000fce00000000ff */
.L_x_1851:
[----:B------:R-:W-:Y:S05]  /*8c40*/  BSYNC B6 ;  /* 0x0000000000067941 */ /* 0x000fea0003800000 */
.L_x_1850:
[----:B------:R-:W4:Y:S01]  /*8c50*/  S2R R27, SR_TID.X ;  /* 0x00000000001b7919 */ /* 0x000f220000002100 */
[----:B------:R-:W0:Y:S01]  /*8c60*/  LDC.U8 R25, c[0x0][0x25c] ;  /* 0x00009700ff197b82 */ /* 0x000e220000000000 */
[----:B------:R-:W-:Y:S01]  /*8c70*/  BSSY B0, `(.L_x_1918) ;  /* 0x0000012000007945 */ /* 0x000fe20003800000 */
[CC--:B----4-:R-:W-:Y:S01]  /*8c80*/  ISETP.GE.AND P3, PT, R27.reuse, R28.reuse, PT ;  /* 0x0000001c1b00720c */ /* 0x0d0fe20003f66270 */
[C---:B------:R-:W-:Y:S02]  /*8c90*/  VIADD R3, R27.reuse, 0x100 ;  /* 0x000001001b037836 */ /* 0x040fe40000000000 */
[C---:B0123--:R-:W-:Y:S02]  /*8ca0*/  VIADD R5, R27.reuse, 0x180 ;  /* 0x000001801b057836 */ /* 0x04ffe40000000000 */
[----:B------:R-:W-:Y:S01]  /*8cb0*/  VIADD R26, R27, 0x80 ;  /* 0x000000801b1a7836 */ /* 0x000fe20000000000 */
[-C--:B------:R-:W-:Y:S02]  /*8cc0*/  ISETP.GE.AND P1, PT, R3, R28.reuse, PT ;  /* 0x0000001c0300720c */ /* 0x080fe40003f26270 */
[----:B------:R-:W-:-:S02]  /*8cd0*/  ISETP.GE.AND P2, PT, R5, R28, PT ;  /* 0x0000001c0500720c */ /* 0x000fc40003f46270 */
[----:B------:R-:W-:-:S03]  /*8ce0*/  ISETP.GE.AND P0, PT, R26, R28, PT ;  /* 0x0000001c1a00720c */ /* 0x000fc60003f06270 */
[----:B------:R-:W-:Y:S10]  /*8cf0*/  @P3 BRA `(.L_x_1919) ;  /* 0x0000000000243947 */ /* 0x000ff40003800000 */
[----:B------:R-:W0:Y:S01]  /*8d00*/  LDC.U16 R3, c[0x0][0x218] ;  /* 0x00008600ff037b82 */ /* 0x000e220000000400 */
[----:B-----5:R-:W-:Y:S02]  /*8d10*/  HADD2.F32 R4, -RZ, R17.H0_H0 ;  /* 0x20000011ff047230 */ /* 0x020fe40000004100 */
[----:B------:R-:W-:Y:S02]  /*8d20*/  HADD2.F32 R18, -RZ, R18.H0_H0 ;  /* 0x20000012ff127230 */ /* 0x000fe40000004100 */
[----:B0-----:R-:W-:-:S05]  /*8d30*/  HADD2.F32 R3, -RZ, R3.H0_H0 ;  /* 0x20000003ff037230 */ /* 0x001fca0000004100 */
[----:B------:R-:W-:-:S05]  /*8d40*/  FMUL.FTZ R3, R3, R4 ;  /* 0x0000000403037220 */ /* 0x000fca0000410000 */
[----:B------:R-:W-:-:S05]  /*8d50*/  F2FP.F16.F32.PACK_AB R3, RZ, R3 ;  /* 0x00000003ff03723e */ /* 0x000fca00000000ff */
[----:B------:R-:W-:-:S05]  /*8d60*/  HADD2.F32 R3, -RZ, R3.H0_H0 ;  /* 0x20000003ff037230 */ /* 0x000fca0000004100 */
[----:B------:R-:W-:-:S05]  /*8d70*/  FMUL.FTZ R3, R3, R18 ;  /* 0x0000001203037220 */ /* 0x000fca0000410000 */
[----:B------:R-:W-:-:S07]  /*8d80*/  F2FP.F16.F32.PACK_AB R3, RZ, R3 ;  /* 0x00000003ff03723e */ /* 0x000fce00000000ff */
.L_x_1919:
[----:B------:R-:W-:Y:S05]  /*8d90*/  BSYNC B0 ;  /* 0x0000000000007941 */ /* 0x000fea0003800000 */
.L_x_1918:
[----:B------:R-:W-:Y:S04]  /*8da0*/  BSSY B0, `(.L_x_1920) ;  /* 0x000000b000007945 */ /* 0x000fe80003800000 */
[----:B------:R-:W-:Y:S05]  /*8db0*/  @P0 BRA `(.L_x_1921) ;  /* 0x0000000000240947 */ /* 0x000fea0003800000 */
        /* <DEDUP_REMOVED lines=9> */
.L_x_1921:
[----:B------:R-:W-:Y:S05]  /*8e50*/  BSYNC B0 ;  /* 0x0000000000007941 */ /* 0x000fea0003800000 */
.L_x_1920:
        /* <DEDUP_REMOVED lines=11> */
.L_x_1923:
[----:B------:R-:W-:Y:S05]  /*8f10*/  BSYNC B0 ;  /* 0x0000000000007941 */ /* 0x000fea0003800000 */
.L_x_1922:
[----:B------:R-:W-:Y:S04]  /*8f20*/  BSSY B0, `(.L_x_1924) ;  /* 0x000000b000007945 */ /* 0x000fe80003800000 */
[----:B------:R-:W-:Y:S05]  /*8f30*/  @P2 BRA `(.L_x_1925) ;  /* 0x0000000000242947 */ /* 0x000fea0003800000 */
[----:B------:R-:W0:Y:S01]  /*8f40*/  LDC.U16 R4, c[0x0][0x218] ;  /* 0x00008600ff047b82 */ /* 0x000e220000000400 */
[----:B-----5:R-:W-:Y:S02]  /*8f50*/  HADD2.F32 R22, -RZ, R22.H0_H0 ;  /* 0x20000016ff167230 */ /* 0x020fe40000004100 */
[----:B0-----:R-:W-:-:S05]  /*8f60*/  HADD2.F32 R5, -RZ, R4.H0_H0 ;  /* 0x20000004ff057230 */ /* 0x001fca0000004100 */
[----:B------:R-:W-:Y:S01]  /*8f70*/  FMUL.FTZ R22, R5, R22 ;  /* 0x0000001605167220 */ /* 0x000fe20000410000 */
[----:B------:R-:W-:-:S04]  /*8f80*/  HADD2.F32 R5, -RZ, R0.H0_H0 ;  /* 0x20000000ff057230 */ /* 0x000fc80000004100 */
[----:B------:R-:W-:-:S05]  /*8f90*/  F2FP.F16.F32.PACK_AB R22, RZ, R22 ;  /* 0x00000016ff16723e */ /* 0x000fca00000000ff */
[----:B------:R-:W-:-:S05]  /*8fa0*/  HADD2.F32 R22, -RZ, R22.H0_H0 ;  /* 0x20000016ff167230 */ /* 0x000fca0000004100 */
[----:B------:R-:W-:-:S05]  /*8fb0*/  FMUL.FTZ R17, R22, R5 ;  /* 0x0000000516117220 */ /* 0x000fca0000410000 */
[----:B------:R-:W-:-:S07]  /*8fc0*/  F2FP.F16.F32.PACK_AB R17, RZ, R17 ;  /* 0x00000011ff11723e */ /* 0x000fce00000000ff */
.L_x_1925:
[----:B------:R-:W-:Y:S05]  /*8fd0*/  BSYNC B0 ;  /* 0x0000000000007941 */ /* 0x000fea0003800000 */
.L_x_1924:
[----:B------:R-:W-:Y:S04]  /*8fe0*/  BSSY B6, `(.L_x_1926) ;  /* 0x0000112000067945 */ /* 0x000fe80003800000 */
[----:B------:R-:W-:Y:S05]  /*8ff0*/  @P3 BRA `(.L_x_1927) ;  /* 0x0000001000403947 */ /* 0x000fea0003800000 */
[----:B------:R-:W0:Y:S01]  /*9000*/  LDC.64 R8, c[0x0][0x228] ;  /* 0x00008a00ff087b82 */ /* 0x000e220000000a00 */
[----:B-----5:R-:W-:Y:S01]  /*9010*/  PRMT R0, R25, 0x9910, RZ ;  /* 0x0000991019007816 */ /* 0x020fe200000000ff */
        /* <DEDUP_REMOVED lines=16> */
[----:B------:R-:W-:-:S04]  /*9120*/  IMAD.MOV.U32 R27, RZ, RZ, R26 ;  /* 0x000000ffff1b7224 */ /* 0x000fc800078e001a */
[----:B------:R-:W0:Y:S02]  /*9130*/  F2I.FTZ.TRUNC.NTZ R3, R3 ;  /* 0x0000000300037305 */ /* 0x000e24000021f100 */
[----:B0-----:R0:W-:Y:S01]  /*9140*/  STG.E.U8 desc[UR36][R8.64], R3 ;  /* 0x0000000308007986 */ /* 0x0011e2000c101124 */
[----:B------:R-:W-:Y:S05]  /*9150*/  BRA `(.L_x_1927) ;  /* 0x0000000c00e87947 */ /* 0x000fea0003800000 */
.L_x_1931:
[----:B------:R-:W-:Y:S02]  /*9160*/  HADD2.F32 R5, -RZ, R3.H0_H0 ;  /* 0x20000003ff057230 */ /* 0x000fe40000004100 */
[----:B------:R-:W-:-:S04]  /*9170*/  IMAD.MOV.U32 R27, RZ, RZ, R26 ;  /* 0x000000ffff1b7224 */ /* 0x000fc800078e001a */
[----:B------:R-:W0:Y:S02]  /*9180*/  F2I.S64.TRUNC R4, R5 ;  /* 0x0000000500047311 */ /* 0x000e24000020d900 */
[----:B0-----:R0:W-:Y:S01]  /*9190*/  STG.E.U8 desc[UR36][R8.64], R4 ;  /* 0x0000000408007986 */ /* 0x0011e2000c101124 */
[----:B------:R-:W-:Y:S05]  /*91a0*/  BRA `(.L_x_1927) ;  /* 0x0000000c00d47947 */ /* 0x000fea0003800000 */
.L_x_1930:
        /* <DEDUP_REMOVED lines=11> */
.L_x_1934:
[----:B------:R-:W-:Y:S02]  /*9260*/  HADD2.F32 R3, -RZ, R3.H0_H0 ;  /* 0x20000003ff037230 */ /* 0x000fe40000004100 */
[----:B------:R-:W-:-:S04]  /*9270*/  IMAD.MOV.U32 R27, RZ, RZ, R26 ;  /* 0x000000ffff1b7224 */ /* 0x000fc800078e001a */
[----:B------:R-:W0:Y:S02]  /*9280*/  F2I.FTZ.TRUNC.NTZ R3, R3 ;  /* 0x0000000300037305 */ /* 0x000e24000021f100 */
[----:B0-----:R0:W-:Y:S01]  /*9290*/  STG.E desc[UR36][R8.64], R3 ;  /* 0x0000000308007986 */ /* 0x0011e2000c101924 */
[----:B------:R-:W-:Y:S05]  /*92a0*/  BRA `(.L_x_1927) ;  /* 0x0000000c00947947 */ /* 0x000fea0003800000 */
.L_x_1933:
[----:B------:R-:W-:Y:S02]  /*92b0*/  HADD2.F32 R3, -RZ, R3.H0_H0 ;  /* 0x20000003ff037230 */ /* 0x000fe40000004100 */
[----:B------:R-:W-:-:S04]  /*92c0*/  IMAD.MOV.U32 R27, RZ, RZ, R26 ;  /* 0x000000ffff1b7224 */ /* 0x000fc800078e001a */
[----:B------:R-:W0:Y:S02]  /*92d0*/  F2I.FTZ.TRUNC.NTZ R3, R3 ;  /* 0x0000000300037305 */ /* 0x000e24000021f100 */
[----:B0-----:R0:W-:Y:S01]  /*92e0*/  STG.E.U16 desc[UR36][R8.64], R3 ;  /* 0x0000000308007986 */ /* 0x0011e2000c101524 */
[----:B------:R-:W-:Y:S05]  /*92f0*/  BRA `(.L_x_1927) ;  /* 0x0000000c00807947 */ /* 0x000fea0003800000 */
.L_x_1929:
        /* <DEDUP_REMOVED lines=10> */
.L_x_1936:
[----:B------:R0:W-:Y:S01]  /*93a0*/  STG.E.U16 desc[UR36][R8.64], R3 ;  /* 0x0000000308007986 */ /* 0x0001e2000c101524 */
[----:B------:R-:W-:Y:S01]  /*93b0*/  IMAD.MOV.U32 R27, RZ, RZ, R26 ;  /* 0x000000ffff1b7224 */ /* 0x000fe200078e001a */
[----:B------:R-:W-:Y:S06]  /*93c0*/  BRA `(.L_x_1927) ;  /* 0x0000000c004c7947 */ /* 0x000fec0003800000 */
.L_x_1935:
        /* <DEDUP_REMOVED lines=11> */
.L_x_1938:
[----:B------:R-:W-:Y:S02]  /*9480*/  HADD2.F32 R0, -RZ, R3.H0_H0 ;  /* 0x20000003ff007230 */ /* 0x000fe40000004100 */
[----:B------:R-:W-:-:S03]  /*9490*/  IMAD.MOV.U32 R27, RZ, RZ, R26 ;  /* 0x000000ffff1b7224 */ /* 0x000fc600078e001a */
[----:B------:R-:W-:-:S04]  /*94a0*/  F2FP.F16.F32.PACK_AB R0, RZ, R0 ;  /* 0x00000000ff00723e */ /* 0x000fc800000000ff */
[----:B------:R-:W-:-:S05]  /*94b0*/  PRMT R0, R0, 0x5410, RZ ;  /* 0x0000541000007816 */ /* 0x000fca00000000ff */
[----:B------:R0:W-:Y:S01]  /*94c0*/  STG.E desc[UR36][R8.64], R0 ;  /* 0x0000000008007986 */ /* 0x0001e2000c101924 */
[----:B------:R-:W-:Y:S05]  /*94d0*/  BRA `(.L_x_1927) ;  /* 0x0000000c00087947 */ /* 0x000fea0003800000 */
.L_x_1937:
[----:B------:R-:W-:Y:S02]  /*94e0*/  HADD2.F32 R4, -RZ, R3.H0_H0 ;  /* 0x20000003ff047230 */ /* 0x000fe40000004100 */
[----:B------:R-:W-:-:S03]  /*94f0*/  IMAD.MOV.U32 R27, RZ, RZ, R26 ;  /* 0x000000ffff1b7224 */ /* 0x000fc600078e001a */
[----:B------:R-:W-:-:S06]  /*9500*/  FMUL.FTZ R4, R4, 1 ;  /* 0x3f80000004047820 */ /* 0x000fcc0000410000 */
[----:B------:R-:W0:Y:S02]  /*9510*/  F2F.F64.F32 R4, R4 ;  /* 0x0000000400047310 */ /* 0x000e240000201800 */
[----:B0-----:R0:W-:Y:S01]  /*9520*/  STG.E.64 desc[UR36][R8.64], R4 ;  /* 0x0000000408007986 */ /* 0x0011e2000c101b24 */
[----:B------:R-:W-:Y:S05]  /*9530*/  BRA `(.L_x_1927) ;  /* 0x0000000800f07947 */ /* 0x000fea0003800000 */
.L_x_1928:
        /* <DEDUP_REMOVED lines=14> */
.L_x_1941:
[----:B------:R-:W-:Y:S01]  /*9620*/  HADD2.F32 R3, -RZ, R3.H0_H0 ;  /* 0x20000003ff037230 */ /* 0x000fe20000004100 */
[----:B------:R-:W-:Y:S01]  /*9630*/  CS2R R6, SRZ ;  /* 0x0000000000067805 */ /* 0x000fe2000001ff00 */
[----:B------:R-:W-:-:S03]  /*9640*/  IMAD.MOV.U32 R27, RZ, RZ, R26 ;  /* 0x000000ffff1b7224 */ /* 0x000fc600078e001a */
[----:B------:R-:W-:-:S04]  /*9650*/  FMUL.FTZ R3, R3, 1 ;  /* 0x3f80000003037820 */ /* 0x000fc80000410000 */
[----:B------:R-:W0:Y:S02]  /*9660*/  F2F.F64.F32 R4, R3 ;  /* 0x0000000300047310 */ /* 0x000e240000201800 */
[----:B0-----:R0:W-:Y:S01]  /*9670*/  STG.E.128 desc[UR36][R8.64], R4 ;  /* 0x0000000408007986 */ /* 0x0011e2000c101d24 */
[----:B------:R-:W-:Y:S05]  /*9680*/  BRA `(.L_x_1927) ;  /* 0x00000008009c7947 */ /* 0x000fea0003800000 */
.L_x_1940:
        /* <DEDUP_REMOVED lines=21> */
.L_x_1945:
[----:B------:R-:W-:Y:S05]  /*97e0*/  BSYNC B0 ;  /* 0x0000000000007941 */ /* 0x000fea0003800000 */
.L_x_1944:
[----:B------:R-:W-:Y:S01]  /*97f0*/  LOP3.LUT R5, R0, R5, RZ, 0xfc, !PT ;  /* 0x0000000500057212 */ /* 0x000fe200078efcff */
[----:B------:R-:W-:-:S04]  /*9800*/  IMAD.MOV.U32 R27, RZ, RZ, R26 ;  /* 0x000000ffff1b7224 */ /* 0x000fc800078e001a */
[----:B------:R3:W-:Y:S01]  /*9810*/  STG.E.U8 desc[UR36][R8.64], R5 ;  /* 0x0000000508007986 */ /* 0x0007e2000c101124 */
[----:B------:R-:W-:Y:S05]  /*9820*/  BRA `(.L_x_1927) ;  /* 0x0000000800347947 */ /* 0x000fea0003800000 */
.L_x_1943:
        /* <DEDUP_REMOVED lines=13> */
.L_x_1947:
[----:B------:R-:W-:Y:S01]  /*9900*/  IMAD.MOV.U32 R0, RZ, RZ, 0x7f ;  /* 0x0000007fff007424 */ /* 0x000fe200078e00ff */
[----:B------:R-:W-:-:S04]  /*9910*/  ISETP.GT.U32.AND P0, PT, R3, 0x7f800000, PT ;  /* 0x7f8000000300780c */ /* 0x000fc80003f04070 */
[----:B------:R-:W-:-:S09]  /*9920*/  SEL R0, R0, 0x7c, P0 ;  /* 0x0000007c00007807 */ /* 0x000fd20000000000 */
.L_x_1948:
[----:B------:R-:W-:Y:S05]  /*9930*/  BSYNC B0 ;  /* 0x0000000000007941 */ /* 0x000fea0003800000 */
.L_x_1946:
[----:B------:R-:W-:Y:S01]  /*9940*/  LOP3.LUT R3, R5, 0x80000000, RZ, 0xc0, !PT ;  /* 0x8000000005037812 */ /* 0x000fe200078ec0ff */
[----:B------:R-:W-:-:S03]  /*9950*/  IMAD.MOV.U32 R27, RZ, RZ, R26 ;  /* 0x000000ffff1b7224 */ /* 0x000fc600078e001a */
[----:B------:R-:W-:-:S04]  /*9960*/  SHF.R.U32.HI R3, RZ, 0x18, R3 ;  /* 0x00000018ff037819 */ /* 0x000fc80000011603 */
[----:B------:R-:W-:-:S05]  /*9970*/  LOP3.LUT R3, R0, R3, RZ, 0xfc, !PT ;  /* 0x0000000300037212 */ /* 0x000fca00078efcff */
[----:B------:R4:W-:Y:S01]  /*9980*/  STG.E.U8 desc[UR36][R8.64], R3 ;  /* 0x0000000308007986 */ /* 0x0009e2000c101124 */
[----:B------:R-:W-:Y:S05]  /*9990*/  BRA `(.L_x_1927) ;  /* 0x0000000400d87947 */ /* 0x000fea0003800000 */
.L_x_1942:
[----:B------:R-:W-:Y:S02]  /*99a0*/  HADD2.F32 R0, -RZ, R3.H0_H0 ;  /* 0x20000003ff007230 */ /* 0x000fe40000004100 */
[----:B------:R-:W-:-:S03]  /*99b0*/  IMAD.MOV.U32 R27, RZ, RZ, R26 ;  /* 0x000000ffff1b7224 */ /* 0x000fc600078e001a */
[----:B------:R-:W-:-:S05]  /*99c0*/  F2FP.BF16.F32.PACK_AB R0, RZ, R0 ;  /* 0x00000000ff00723e */ /* 0x000fca00000010ff */
[----:B------:R2:W-:Y:S01]  /*99d0*/  STG.E.U16 desc[UR36][R8.64], R0 ;  /* 0x0000000008007986 */ /* 0x0005e2000c101524 */
[----:B------:R-:W-:Y:S05]  /*99e0*/  BRA `(.L_x_1927) ;  /* 0x0000000400c47947 */ /* 0x000fea0003800000 */
.L_x_1939:
        /* <DEDUP_REMOVED lines=13> */
.L_x_1951:
        /* <DEDUP_REMOVED lines=17> */
.L_x_1954:
[----:B------:R-:W-:-:S04]  /*9bd0*/  LOP3.LUT R3, R5, 0x80000000, RZ, 0xc0, !PT ;  /* 0x8000000005037812 */ /* 0x000fc800078ec0ff */
[----:B------:R-:W-:-:S04]  /*9be0*/  SHF.R.U32.HI R3, RZ, 0x18, R3 ;  /* 0x00000018ff037819 */ /* 0x000fc80000011603 */
[----:B------:R-:W-:-:S04]  /*9bf0*/  LOP3.LUT R0, R0, R3, RZ, 0xfc, !PT ;  /* 0x0000000300007212 */ /* 0x000fc800078efcff */
[----:B------:R-:W-:-:S07]  /*9c00*/  PRMT R4, R0, 0x7610, R4 ;  /* 0x0000761000047816 */ /* 0x000fce0000000004 */
.L_x_1953:
[----:B------:R-:W-:Y:S05]  /*9c10*/  BSYNC B0 ;  /* 0x0000000000007941 */ /* 0x000fea0003800000 */
.L_x_1952:
[----:B------:R0:W-:Y:S01]  /*9c20*/  STG.E.U8 desc[UR36][R8.64], R4 ;  /* 0x0000000408007986 */ /* 0x0001e2000c101124 */
[----:B------:R-:W-:Y:S01]  /*9c30*/  IMAD.MOV.U32 R27, RZ, RZ, R26 ;  /* 0x000000ffff1b7224 */ /* 0x000fe200078e001a */
[----:B------:R-:W-:Y:S06]  /*9c40*/  BRA `(.L_x_1927) ;  /* 0x00000004002c7947 */ /* 0x000fec0003800000 */
.L_x_1950:
        /* <DEDUP_REMOVED lines=17> */
.L_x_1957:
[----:B------:R-:W-:-:S04]  /*9d60*/  LOP3.LUT R3, R5, 0x80000000, RZ, 0xc0, !PT ;  /* 0x8000000005037812 */ /* 0x000fc800078ec0ff */
[----:B------:R-:W-:-:S04]  /*9d70*/  SHF.R.U32.HI R3, RZ, 0x18, R3 ;  /* 0x00000018ff037819 */ /* 0x000fc80000011603 */
[----:B------:R-:W-:-:S04]  /*9d80*/  LOP3.LUT R0, R0, R3, RZ, 0xfc, !PT ;  /* 0x0000000300007212 */ /* 0x000fc800078efcff */
[----:B------:R-:W-:-:S07]  /*9d90*/  PRMT R4, R0, 0x7610, R4 ;  /* 0x0000761000047816 */ /* 0x000fce0000000004 */
.L_x_1956:
[----:B------:R-:W-:Y:S05]  /*9da0*/  BSYNC B0 ;  /* 0x0000000000007941 */ /* 0x000fea0003800000 */
.L_x_1955:
[----:B------:R0:W-:Y:S01]  /*9db0*/  STG.E.U8 desc[UR36][R8.64], R4 ;  /* 0x0000000408007986 */ /* 0x0001e2000c101124 */
[----:B------:R-:W-:Y:S01]  /*9dc0*/  IMAD.MOV.U32 R27, RZ, RZ, R26 ;  /* 0x000000ffff1b7224 */ /* 0x000fe200078e001a */
[----:B------:R-:W-:Y:S06]  /*9dd0*/  BRA `(.L_x_1927) ;  /* 0x0000000000c87947 */ /* 0x000fec0003800000 */
.L_x_1949:
        /* <DEDUP_REMOVED lines=23> */
.L_x_1932:
        /* <DEDUP_REMOVED lines=16> */
.L_x_1960:
[----:B------:R-:W-:Y:S01]  /*a050*/  IMAD.MOV.U32 R27, RZ, RZ, R26 ;  /* 0x000000ffff1b7224 */ /* 0x000fe200078e001a */
[----:B------:R-:W-:Y:S06]  /*a060*/  BRA `(.L_x_1927) ;  /* 0x0000000000247947 */ /* 0x000fec0003800000 */
.L_x_1959:
[----:B------:R-:W-:Y:S02]  /*a070*/  HADD2.F32 R4, -RZ, R3.H0_H0 ;  /* 0x20000003ff047230 */ /* 0x000fe40000004100 */
[----:B------:R-:W-:-:S04]  /*a080*/  IMAD.MOV.U32 R27, RZ, RZ, R26 ;  /* 0x000000ffff1b7224 */ /* 0x000fc800078e001a */
[----:B------:R-:W0:Y:S02]  /*a090*/  F2I.U64.TRUNC R4, R4 ;  /* 0x0000000400047311 */ /* 0x000e24000020d800 */
[----:B0-----:R0:W-:Y:S01]  /*a0a0*/  STG.E.64 desc[UR36][R8.64], R4 ;  /* 0x0000000408007986 */ /* 0x0011e2000c101b24 */
[----:B------:R-:W-:Y:S05]  /*a0b0*/  BRA `(.L_x_1927) ;  /* 0x0000000000107947 */ /* 0x000fea0003800000 */
.L_x_1958:
[----:B------:R-:W-:Y:S02]  /*a0c0*/  HADD2.F32 R3, -RZ, R3.H0_H0 ;  /* 0x20000003ff037230 */ /* 0x000fe40000004100 */
[----:B------:R-:W-:-:S04]  /*a0d0*/  IMAD.MOV.U32 R27, RZ, RZ, R26 ;  /* 0x000000ffff1b7224 */ /* 0x000fc800078e001a */
[----:B------:R-:W0:Y:S02]  /*a0e0*/  F2I.FTZ.U32.TRUNC.NTZ R3, R3 ;  /* 0x0000000300037305 */ /* 0x000e24000021f000 */
[----:B0-----:R0:W-:Y:S02]  /*a0f0*/  STG.E desc[UR36][R8.64], R3 ;  /* 0x0000000308007986 */ /* 0x0011e4000c101924 */
.L_x_1927:
[----:B------:R-:W-:Y:S05]  /*a100*/  BSYNC B6 ;  /* 0x0000000000067941 */ /* 0x000fea0003800000 */
.L_x_1926:
[----:B------:R-:W-:Y:S01]  /*a110*/  ISETP.GE.AND P0, PT, R27, R28, PT ;  /* 0x0000001c1b00720c */ /* 0x000fe20003f06270 */
[----:B------:R-:W-:-:S12]  /*a120*/  BSSY B6, `(.L_x_1961) ;  /* 0x00001fc000067945 */ /* 0x000fd80003800000 */
[----:B------:R-:W-:Y:S05]  /*a130*/  @P0 BRA `(.L_x_1962) ;  /* 0x0000001c00e80947 */ /* 0x000fea0003800000 */
[----:B01234-:R-:W0:Y:S01]  /*a140*/  LDC.64 R8, c[0x0][0x228] ;  /* 0x00008a00ff087b82 */ /* 0x01fe220000000a00 */
[----:B-----5:R-:W-:Y:S01]  /*a150*/  IMAD R0, R2, 0x200, R27 ;  /* 0x0000020002007824 */ /* 0x020fe200078e021b */
        /* <DEDUP_REMOVED lines=20> */
.L_x_1966:
[----:B------:R-:W-:-:S06]  /*a2a0*/  HADD2.F32 R5, -RZ, R18.H0_H0 ;  /* 0x20000012ff057230 */ /* 0x000fcc0000004100 */
[----:B------:R-:W0:Y:S02]  /*a2b0*/  F2I.S64.TRUNC R4, R5 ;  /* 0x0000000500047311 */ /* 0x000e24000020d900 */
[----:B0-----:R0:W-:Y:S01]  /*a2c0*/  STG.E.U8 desc[UR36][R8.64], R4 ;  /* 0x0000000408007986 */ /* 0x0011e2000c101124 */
[----:B------:R-:W-:Y:S05]  /*a2d0*/  BRA `(.L_x_1968) ;  /* 0x0000000c00847947 */ /* 0x000fea0003800000 */
.L_x_1965:
        /* <DEDUP_REMOVED lines=10> */
.L_x_1970:
[----:B------:R-:W-:-:S04]  /*a380*/  HADD2.F32 R18, -RZ, R18.H0_H0 ;  /* 0x20000012ff127230 */ /* 0x000fc80000004100 */
[----:B------:R-:W0:Y:S02]  /*a390*/  F2I.FTZ.TRUNC.NTZ R3, R18 ;  /* 0x0000001200037305 */ /* 0x000e24000021f100 */
[----:B0-----:R0:W-:Y:S01]  /*a3a0*/  STG.E desc[UR36][R8.64], R3 ;  /* 0x0000000308007986 */ /* 0x0011e2000c101924 */
[----:B------:R-:W-:Y:S05]  /*a3b0*/  BRA `(.L_x_1968) ;  /* 0x0000000c004c7947 */ /* 0x000fea0003800000 */
.L_x_1969:
[----:B------:R-:W-:-:S04]  /*a3c0*/  HADD2.F32 R18, -RZ, R18.H0_H0 ;  /* 0x20000012ff127230 */ /* 0x000fc80000004100 */
[----:B------:R-:W0:Y:S02]  /*a3d0*/  F2I.FTZ.TRUNC.NTZ R3, R18 ;  /* 0x0000001200037305 */ /* 0x000e24000021f100 */
[----:B0-----:R0:W-:Y:S01]  /*a3e0*/  STG.E.U16 desc[UR36][R8.64], R3 ;  /* 0x0000000308007986 */ /* 0x0011e2000c101524 */
[----:B------:R-:W-:Y:S05]  /*a3f0*/  BRA `(.L_x_1968) ;  /* 0x0000000c003c7947 */ /* 0x000fea0003800000 */
.L_x_1964:
        /* <DEDUP_REMOVED lines=9> */
.L_x_1972:
[----:B------:R0:W-:Y:S01]  /*a490*/  STG.E.U16 desc[UR36][R8.64], R18 ;  /* 0x0000001208007986 */ /* 0x0001e2000c101524 */
[----:B------:R-:W-:Y:S05]  /*a4a0*/  BRA `(.L_x_1968) ;  /* 0x0000000c00107947 */ /* 0x000fea0003800000 */
.L_x_1971:
        /* <DEDUP_REMOVED lines=10> */
.L_x_1974:
[----:B------:R-:W-:-:S05]  /*a550*/  HADD2.F32 R0, -RZ, R18.H0_H0 ;  /* 0x20000012ff007230 */ /* 0x000fca0000004100 */
[----:B------:R-:W-:-:S04]  /*a560*/  F2FP.F16.F32.PACK_AB R0, RZ, R0 ;  /* 0x00000000ff00723e */ /* 0x000fc800000000ff */
[----:B------:R-:W-:-:S05]  /*a570*/  PRMT R0, R0, 0x5410, RZ ;  /* 0x0000541000007816 */ /* 0x000fca00000000ff */
[----:B------:R0:W-:Y:S01]  /*a580*/  STG.E desc[UR36][R8.64], R0 ;  /* 0x0000000008007986 */ /* 0x0001e2000c101924 */
[----:B------:R-:W-:Y:S05]  /*a590*/  BRA `(.L_x_1968) ;  /* 0x0000000800d47947 */ /* 0x000fea0003800000 */
.L_x_1973:
[----:B------:R-:W-:-:S05]  /*a5a0*/  HADD2.F32 R4, -RZ, R18.H0_H0 ;  /* 0x20000012ff047230 */ /* 0x000fca0000004100 */
[----:B------:R-:W-:-:S06]  /*a5b0*/  FMUL.FTZ R4, R4, 1 ;  /* 0x3f80000004047820 */ /* 0x000fcc0000410000 */
[----:B------:R-:W0:Y:S02]  /*a5c0*/  F2F.F64.F32 R4, R4 ;  /* 0x0000000400047310 */ /* 0x000e240000201800 */
[----:B0-----:R0:W-:Y:S01]  /*a5d0*/  STG.E.64 desc[UR36][R8.64], R4 ;  /* 0x0000000408007986 */ /* 0x0011e2000c101b24 */
[----:B------:R-:W-:Y:S05]  /*a5e0*/  BRA `(.L_x_1968) ;  /* 0x0000000800c07947 */ /* 0x000fea0003800000 */
.L_x_1963:
        /* <DEDUP_REMOVED lines=13> */
.L_x_1977:
[----:B------:R-:W-:Y:S01]  /*a6c0*/  HADD2.F32 R18, -RZ, R18.H0_H0 ;  /* 0x20000012ff127230 */ /* 0x000fe20000004100 */
[----:B------:R-:W-:-:S04]  /*a6d0*/  CS2R R6, SRZ ;  /* 0x0000000000067805 */ /* 0x000fc8000001ff00 */
[----:B------:R-:W-:-:S06]  /*a6e0*/  FMUL.FTZ R4, R18, 1 ;  /* 0x3f80000012047820 */ /* 0x000fcc0000410000 */
[----:B------:R-:W0:Y:S02]  /*a6f0*/  F2F.F64.F32 R4, R4 ;  /* 0x0000000400047310 */ /* 0x000e240000201800 */
[----:B0-----:R0:W-:Y:S01]  /*a700*/  STG.E.128 desc[UR36][R8.64], R4 ;  /* 0x0000000408007986 */ /* 0x0011e2000c101d24 */
[----:B------:R-:W-:Y:S05]  /*a710*/  BRA `(.L_x_1968) ;  /* 0x0000000800747947 */ /* 0x000fea0003800000 */
.L_x_1976:
        /* <DEDUP_REMOVED lines=21> */
.L_x_1981:
[----:B------:R-:W-:Y:S05]  /*a870*/  BSYNC B0 ;  /* 0x0000000000007941 */ /* 0x000fea0003800000 */
.L_x_1980:
[----:B------:R-:W-:-:S05]  /*a880*/  LOP3.LUT R5, R0, R5, RZ, 0xfc, !PT ;  /* 0x0000000500057212 */ /* 0x000fca00078efcff */
[----:B------:R3:W-:Y:S01]  /*a890*/  STG.E.U8 desc[UR36][R8.64], R5 ;  /* 0x0000000508007986 */ /* 0x0007e2000c101124 */
[----:B------:R-:W-:Y:S05]  /*a8a0*/  BRA `(.L_x_1968) ;  /* 0x0000000800107947 */ /* 0x000fea0003800000 */
.L_x_1979:
        /* <DEDUP_REMOVED lines=13> */
.L_x_1983:
[----:B------:R-:W-:Y:S01]  /*a980*/  IMAD.MOV.U32 R0, RZ, RZ, 0x7f ;  /* 0x0000007fff007424 */ /* 0x000fe200078e00ff */
[----:B------:R-:W-:-:S04]  /*a990*/  ISETP.GT.U32.AND P0, PT, R3, 0x7f800000, PT ;  /* 0x7f8000000300780c */ /* 0x000fc80003f04070 */
[----:B------:R-:W-:-:S09]  /*a9a0*/  SEL R0, R0, 0x7c, P0 ;  /* 0x0000007c00007807 */ /* 0x000fd20000000000 */
.L_x_1984:
[----:B------:R-:W-:Y:S05]  /*a9b0*/  BSYNC B0 ;  /* 0x0000000000007941 */ /* 0x000fea0003800000 */
.L_x_1982:
[----:B------:R-:W-:-:S04]  /*a9c0*/  LOP3.LUT R3, R5, 0x80000000, RZ, 0xc0, !PT ;  /* 0x8000000005037812 */ /* 0x000fc800078ec0ff */
[----:B------:R-:W-:-:S04]  /*a9d0*/  SHF.R.U32.HI R3, RZ, 0x18, R3 ;  /* 0x00000018ff037819 */ /* 0x000fc80000011603 */
[----:B------:R-:W-:-:S05]  /*a9e0*/  LOP3.LUT R3, R0, R3, RZ, 0xfc, !PT ;  /* 0x0000000300037212 */ /* 0x000fca00078efcff */
[----:B------:R4:W-:Y:S01]  /*a9f0*/  STG.E.U8 desc[UR36][R8.64], R3 ;  /* 0x0000000308007986 */ /* 0x0009e2000c101124 */
[----:B------:R-:W-:Y:S05]  /*aa00*/  BRA `(.L_x_1968) ;  /* 0x0000000400b87947 */ /* 0x000fea0003800000 */
.L_x_1978:
[----:B------:R-:W-:-:S05]  /*aa10*/  HADD2.F32 R0, -RZ, R18.H0_H0 ;  /* 0x20000012ff007230 */ /* 0x000fca0000004100 */
[----:B------:R-:W-:-:S05]  /*aa20*/  F2FP.BF16.F32.PACK_AB R0, RZ, R0 ;  /* 0x00000000ff00723e */ /* 0x000fca00000010ff */
[----:B------:R2:W-:Y:S01]  /*aa30*/  STG.E.U16 desc[UR36][R8.64], R0 ;  /* 0x0000000008007986 */ /* 0x0005e2000c101524 */
[----:B------:R-:W-:Y:S05]  /*aa40*/  BRA `(.L_x_1968) ;  /* 0x0000000400a87947 */ /* 0x000fea0003800000 */
.L_x_1975:
        /* <DEDUP_REMOVED lines=12> */
.L_x_1987:
        /* <DEDUP_REMOVED lines=17> */
.L_x_1990:
[----:B------:R-:W-:-:S04]  /*ac20*/  LOP3.LUT R3, R5, 0x80000000, RZ, 0xc0, !PT ;  /* 0x8000000005037812 */ /* 0x000fc800078ec0ff */
[----:B------:R-:W-:-:S04]  /*ac30*/  SHF.R.U32.HI R3, RZ, 0x18, R3 ;  /* 0x00000018ff037819 */ /* 0x000fc80000011603 */
[----:B------:R-:W-:-:S04]  /*ac40*/  LOP3.LUT R0, R0, R3, RZ, 0xfc, !PT ;  /* 0x0000000300007212 */ /* 0x000fc800078efcff */
[----:B------:R-:W-:-:S07]  /*ac50*/  PRMT R4, R0, 0x7610, R4 ;  /* 0x0000761000047816 */ /* 0x000fce0000000004 */
.L_x_1989:
[----:B------:R-:W-:Y:S05]  /*ac60*/  BSYNC B0 ;  /* 0x0000000000007941 */ /* 0x000fea0003800000 */
.L_x_1988:
[----:B------:R0:W-:Y:S01]  /*ac70*/  STG.E.U8 desc[UR36][R8.64], R4 ;  /* 0x0000000408007986 */ /* 0x0001e2000c101124 */
[----:B------:R-:W-:Y:S05]  /*ac80*/  BRA `(.L_x_1968) ;  /* 0x0000000400187947 */ /* 0x000fea0003800000 */
.L_x_1986:
        /* <DEDUP_REMOVED lines=17> */
.L_x_1993:
[----:B------:R-:W-:-:S04]  /*ada0*/  LOP3.LUT R3, R5, 0x80000000, RZ, 0xc0, !PT ;  /* 0x8000000005037812 */ /* 0x000fc800078ec0ff */
[----:B------:R-:W-:-:S04]  /*adb0*/  SHF.R.U32.HI R3, RZ, 0x18, R3 ;  /* 0x00000018ff037819 */ /* 0x000fc80000011603 */
[----:B------:R-:W-:-:S04]  /*adc0*/  LOP3.LUT R0, R0, R3, RZ, 0xfc, !PT ;  /* 0x0000000300007212 */ /* 0x000fc800078efcff */
[----:B------:R-:W-:-:S07]  /*add0*/  PRMT R4, R0, 0x7610, R4 ;  /* 0x0000761000047816 */ /* 0x000fce0000000004 */
.L_x_1992:
[----:B------:R-:W-:Y:S05]  /*ade0*/  BSYNC B0 ;  /* 0x0000000000007941 */ /* 0x000fea0003800000 */
.L_x_1991:
[----:B------:R0:W-:Y:S01]  /*adf0*/  STG.E.U8 desc[UR36][R8.64], R4 ;  /* 0x0000000408007986 */ /* 0x0001e2000c101124 */
[----:B------:R-:W-:Y:S05]  /*ae00*/  BRA `(.L_x_1968) ;  /* 0x0000000000b87947 */ /* 0x000fea0003800000 */
.L_x_1985:
        /* <DEDUP_REMOVED lines=22> */
.L_x_1967:
        /* <DEDUP_REMOVED lines=16> */
.L_x_1996:
[----:B------:R-:W-:Y:S05]  /*b070*/  BRA `(.L_x_1968) ;  /* 0x00000000001c7947 */ /* 0x000fea0003800000 */
.L_x_1995:
[----:B------:R-:W-:-:S06]  /*b080*/  HADD2.F32 R4, -RZ, R18.H0_H0 ;  /* 0x20000012ff047230 */ /* 0x000fcc0000004100 */
[----:B------:R-:W0:Y:S02]  /*b090*/  F2I.U64.TRUNC R4, R4 ;  /* 0x0000000400047311 */ /* 0x000e24000020d800 */
[----:B0-----:R0:W-:Y:S01]  /*b0a0*/  STG.E.64 desc[UR36][R8.64], R4 ;  /* 0x0000000408007986 */ /* 0x0011e2000c101b24 */
[----:B------:R-:W-:Y:S05]  /*b0b0*/  BRA `(.L_x_1968) ;  /* 0x00000000000c7947 */ /* 0x000fea0003800000 */
.L_x_1994:
[----:B------:R-:W-:-:S04]  /*b0c0*/  HADD2.F32 R18, -RZ, R18.H0_H0 ;  /* 0x20000012ff127230 */ /* 0x000fc80000004100 */
[----:B------:R-:W0:Y:S02]  /*b0d0*/  F2I.FTZ.U32.TRUNC.NTZ R3, R18 ;  /* 0x0000001200037305 */ /* 0x000e24000021f000 */
[----:B0-----:R0:W-:Y:S02]  /*b0e0*/  STG.E desc[UR36][R8.64], R3 ;  /* 0x0000000308007986 */ /* 0x0011e4000c101924 */
.L_x_1968:
        /* <DEDUP_REMOVED lines=25> */
.L_x_2000:
[----:B------:R-:W-:-:S06]  /*b280*/  HADD2.F32 R5, -RZ, R16.H0_H0 ;  /* 0x20000010ff057230 */ /* 0x000fcc0000004100 */
[----:B------:R-:W0:Y:S02]  /*b290*/  F2I.S64.TRUNC R4, R5 ;  /* 0x0000000500047311 */ /* 0x000e24000020d900 */
[----:B0-----:R0:W-:Y:S01]  /*b2a0*/  STG.E.U8 desc[UR36][R8.64], R4 ;  /* 0x0000000408007986 */ /* 0x0011e2000c101124 */
[----:B------:R-:W-:Y:S05]  /*b2b0*/  BRA `(.L_x_2002) ;  /* 0x0000000c00847947 */ /* 0x000fea0003800000 */
.L_x_1999:
        /* <DEDUP_REMOVED lines=10> */
.L_x_2004:
[----:B------:R-:W-:-:S04]  /*b360*/  HADD2.F32 R16, -RZ, R16.H0_H0 ;  /* 0x20000010ff107230 */ /* 0x000fc80000004100 */
[----:B------:R-:W0:Y:S02]  /*b370*/  F2I.FTZ.TRUNC.NTZ R3, R16 ;  /* 0x0000001000037305 */ /* 0x000e24000021f100 */
[----:B0-----:R0:W-:Y:S01]  /*b380*/  STG.E desc[UR36][R8.64], R3 ;  /* 0x0000000308007986 */ /* 0x0011e2000c101924 */
[----:B------:R-:W-:Y:S05]  /*b390*/  BRA `(.L_x_2002) ;  /* 0x0000000c004c7947 */ /* 0x000fea0003800000 */
.L_x_2003:
[----:B------:R-:W-:-:S04]  /*b3a0*/  HADD2.F32 R16, -RZ, R16.H0_H0 ;  /* 0x20000010ff107230 */ /* 0x000fc80000004100 */
[----:B------:R-:W0:Y:S02]  /*b3b0*/  F2I.FTZ.TRUNC.NTZ R3, R16 ;  /* 0x0000001000037305 */ /* 0x000e24000021f100 */
[----:B0-----:R0:W-:Y:S01]  /*b3c0*/  STG.E.U16 desc[UR36][R8.64], R3 ;  /* 0x0000000308007986 */ /* 0x0011e2000c101524 */
[----:B------:R-:W-:Y:S05]  /*b3d0*/  BRA `(.L_x_2002) ;  /* 0x0000000c003c7947 */ /* 0x000fea0003800000 */
.L_x_1998:
        /* <DEDUP_REMOVED lines=9> */
.L_x_2006:
[----:B------:R0:W-:Y:S01]  /*b470*/  STG.E.U16 desc[UR36][R8.64], R16 ;  /* 0x0000001008007986 */ /* 0x0001e2000c101524 */
[----:B------:R-:W-:Y:S05]  /*b480*/  BRA `(.L_x_2002) ;  /* 0x0000000c00107947 */ /* 0x000fea0003800000 */
.L_x_2005:
        /* <DEDUP_REMOVED lines=10> */
.L_x_2008:
[----:B------:R-:W-:-:S05]  /*b530*/  HADD2.F32 R0, -RZ, R16.H0_H0 ;  /* 0x20000010ff007230 */ /* 0x000fca0000004100 */
[----:B------:R-:W-:-:S04]  /*b540*/  F2FP.F16.F32.PACK_AB R0, RZ, R0 ;  /* 0x00000000ff00723e */ /* 0x000fc800000000ff */
[----:B------:R-:W-:-:S05]  /*b550*/  PRMT R0, R0, 0x5410, RZ ;  /* 0x0000541000007816 */ /* 0x000fca00000000ff */
[----:B------:R2:W-:Y:S01]  /*b560*/  STG.E desc[UR36][R8.64], R0 ;  /* 0x0000000008007986 */ /* 0x0005e2000c101924 */
[----:B------:R-:W-:Y:S05]  /*b570*/  BRA `(.L_x_2002) ;  /* 0x0000000800d47947 */ /* 0x000fea0003800000 */
.L_x_2007:
[----:B------:R-:W-:-:S05]  /*b580*/  HADD2.F32 R4, -RZ, R16.H0_H0 ;  /* 0x20000010ff047230 */ /* 0x000fca0000004100 */
[----:B------:R-:W-:-:S06]  /*b590*/  FMUL.FTZ R4, R4, 1 ;  /* 0x3f80000004047820 */ /* 0x000fcc0000410000 */
[----:B------:R-:W0:Y:S02]  /*b5a0*/  F2F.F64.F32 R4, R4 ;  /* 0x0000000400047310 */ /* 0x000e240000201800 */
[----:B0-----:R4:W-:Y:S01]  /*b5b0*/  STG.E.64 desc[UR36][R8.64], R4 ;  /* 0x0000000408007986 */ /* 0x0019e2000c101b24 */
[----:B------:R-:W-:Y:S05]  /*b5c0*/  BRA `(.L_x_2002) ;  /* 0x0000000800c07947 */ /* 0x000fea0003800000 */
.L_x_1997:
        /* <DEDUP_REMOVED lines=13> */
.L_x_2011:
[----:B------:R-:W-:Y:S01]  /*b6a0*/  HADD2.F32 R16, -RZ, R16.H0_H0 ;  /* 0x20000010ff107230 */ /* 0x000fe20000004100 */
[----:B------:R-:W-:-:S04]  /*b6b0*/  CS2R R6, SRZ ;  /* 0x0000000000067805 */ /* 0x000fc8000001ff00 */
[----:B------:R-:W-:-:S06]  /*b6c0*/  FMUL.FTZ R4, R16, 1 ;  /* 0x3f80000010047820 */ /* 0x000fcc0000410000 */
[----:B------:R-:W0:Y:S02]  /*b6d0*/  F2F.F64.F32 R4, R4 ;  /* 0x0000000400047310 */ /* 0x000e240000201800 */
[----:B0-----:R0:W-:Y:S01]  /*b6e0*/  STG.E.128 desc[UR36][R8.64], R4 ;  /* 0x0000000408007986 */ /* 0x0011e2000c101d24 */
[----:B------:R-:W-:Y:S05]  /*b6f0*/  BRA `(.L_x_2002) ;  /* 0x0000000800747947 */ /* 0x000fea0003800000 */
.L_x_2010:
        /* <DEDUP_REMOVED lines=21> */
.L_x_2015:
[----:B------:R-:W-:Y:S05]  /*b850*/  BSYNC B0 ;  /* 0x0000000000007941 */ /* 0x000fea0003800000 */
.L_x_2014:
[----:B------:R-:W-:-:S05]  /*b860*/  LOP3.LUT R5, R0, R5, RZ, 0xfc, !PT ;  /* 0x0000000500057212 */ /* 0x000fca00078efcff */
[----:B------:R0:W-:Y:S01]  /*b870*/  STG.E.U8 desc[UR36][R8.64], R5 ;  /* 0x0000000508007986 */ /* 0x0001e2000c101124 */
[----:B------:R-:W-:Y:S05]  /*b880*/  BRA `(.L_x_2002) ;  /* 0x0000000800107947 */ /* 0x000fea0003800000 */
.L_x_2013:
        /* <DEDUP_REMOVED lines=13> */
.L_x_2017:
[----:B------:R-:W-:Y:S01]  /*b960*/  IMAD.MOV.U32 R0, RZ, RZ, 0x7f ;  /* 0x0000007fff007424 */ /* 0x000fe200078e00ff */
[----:B------:R-:W-:-:S04]  /*b970*/  ISETP.GT.U32.AND P0, PT, R3, 0x7f800000, PT ;  /* 0x7f8000000300780c */ /* 0x000fc80003f04070 */
[----:B------:R-:W-:-:S09]  /*b980*/  SEL R0, R0, 0x7c, P0 ;  /* 0x0000007c00007807 */ /* 0x000fd20000000000 */
.L_x_2018:
[----:B------:R-:W-:Y:S05]  /*b990*/  BSYNC B0 ;  /* 0x0000000000007941 */ /* 0x000fea0003800000 */
.L_x_2016:
[----:B------:R-:W-:-:S04]  /*b9a0*/  LOP3.LUT R3, R5, 0x80000000, RZ, 0xc0, !PT ;  /* 0x8000000005037812 */ /* 0x000fc800078ec0ff */
[----:B------:R-:W-:-:S04]  /*b9b0*/  SHF.R.U32.HI R3, RZ, 0x18, R3 ;  /* 0x00000018ff037819 */ /* 0x000fc80000011603 */
[----:B------:R-:W-:-:S05]  /*b9c0*/  LOP3.LUT R3, R0, R3, RZ, 0xfc, !PT ;  /* 0x0000000300037212 */ /* 0x000fca00078efcff */
[----:B------:R0:W-:Y:S01]  /*b9d0*/  STG.E.U8 desc[UR36][R8.64], R3 ;  /* 0x0000000308007986 */ /* 0x0001e2000c101124 */
[----:B------:R-:W-:Y:S05]  /*b9e0*/  BRA `(.L_x_2002) ;  /* 0x0000000400b87947 */ /* 0x000fea0003800000 */
.L_x_2012:
[----:B------:R-:W-:-:S05]  /*b9f0*/  HADD2.F32 R0, -RZ, R16.H0_H0 ;  /* 0x20000010ff007230 */ /* 0x000fca0000004100 */
[----:B------:R-:W-:-:S05]  /*ba00*/  F2FP.BF16.F32.PACK_AB R0, RZ, R0 ;  /* 0x00000000ff00723e */ /* 0x000fca00000010ff */
[----:B------:R0:W-:Y:S01]  /*ba10*/  STG.E.U16 desc[UR36][R8.64], R0 ;  /* 0x0000000008007986 */ /* 0x0001e2000c101524 */
[----:B------:R-:W-:Y:S05]  /*ba20*/  BRA `(.L_x_2002) ;  /* 0x0000000400a87947 */ /* 0x000fea0003800000 */
.L_x_2009:
        /* <DEDUP_REMOVED lines=12> */
.L_x_2021:
        /* <DEDUP_REMOVED lines=17> */
.L_x_2024:
[----:B------:R-:W-:-:S04]  /*bc00*/  LOP3.LUT R3, R5, 0x80000000, RZ, 0xc0, !PT ;  /* 0x8000000005037812 */ /* 0x000fc800078ec0ff */
[----:B------:R-:W-:-:S04]  /*bc10*/  SHF.R.U32.HI R3, RZ, 0x18, R3 ;  /* 0x00000018ff037819 */ /* 0x000fc80000011603 */
[----:B------:R-:W-:-:S04]  /*bc20*/  LOP3.LUT R0, R0, R3, RZ, 0xfc, !PT ;  /* 0x0000000300007212 */ /* 0x000fc800078efcff */
[----:B------:R-:W-:-:S07]  /*bc30*/  PRMT R4, R0, 0x7610, R4 ;  /* 0x0000761000047816 */ /* 0x000fce0000000004 */
.L_x_2023:
[----:B------:R-:W-:Y:S05]  /*bc40*/  BSYNC B0 ;  /* 0x0000000000007941 */ /* 0x000fea0003800000 */
.L_x_2022:
[----:B------:R0:W-:Y:S01]  /*bc50*/  STG.E.U8 desc[UR36][R8.64], R4 ;  /* 0x0000000408007986 */ /* 0x0001e2000c101124 */
[----:B------:R-:W-:Y:S05]  /*bc60*/  BRA `(.L_x_2002) ;  /* 0x0000000400187947 */ /* 0x000fea0003800000 */
.L_x_2020:
        /* <DEDUP_REMOVED lines=17> */
.L_x_2027:
[----:B------:R-:W-:-:S04]  /*bd80*/  LOP3.LUT R3, R5, 0x80000000, RZ, 0xc0, !PT ;  /* 0x8000000005037812 */ /* 0x000fc800078ec0ff */
[----:B------:R-:W-:-:S04]  /*bd90*/  SHF.R.U32.HI R3, RZ, 0x18, R3 ;  /* 0x00000018ff037819 */ /* 0x000fc80000011603 */
[----:B------:R-:W-:-:S04]  /*bda0*/  LOP3.LUT R0, R0, R3, RZ, 0xfc, !PT ;  /* 0x0000000300007212 */ /* 0x000fc800078efcff */
[----:B------:R-:W-:-:S07]  /*bdb0*/  PRMT R4, R0, 0x7610, R4 ;  /* 0x0000761000047816 */ /* 0x000fce0000000004 */
.L_x_2026:
[----:B------:R-:W-:Y:S05]  /*bdc0*/  BSYNC B0 ;  /* 0x0000000000007941 */ /* 0x000fea0003800000 */
.L_x_2025:
[----:B------:R0:W-:Y:S01]  /*bdd0*/  STG.E.U8 desc[UR36][R8.64], R4 ;  /* 0x0000000408007986 */ /* 0x0001e2000c101124 */
[----:B------:R-:W-:Y:S05]  /*bde0*/  BRA `(.L_x_2002) ;  /* 0x0000000000b87947 */ /* 0x000fea0003800000 */
.L_x_2019:
        /* <DEDUP_REMOVED lines=22> */
.L_x_2001:
        /* <DEDUP_REMOVED lines=16> */
.L_x_2030:
[----:B------:R-:W-:Y:S05]  /*c050*/  BRA `(.L_x_2002) ;  /* 0x00000000001c7947 */ /* 0x000fea0003800000 */
.L_x_2029:
[----:B------:R-:W-:-:S06]  /*c060*/  HADD2.F32 R4, -RZ, R16.H0_H0 ;  /* 0x20000010ff047230 */ /* 0x000fcc0000004100 */
[----:B------:R-:W0:Y:S02]  /*c070*/  F2I.U64.TRUNC R4, R4 ;  /* 0x0000000400047311 */ /* 0x000e24000020d800 */
[----:B0-----:R0:W-:Y:S01]  /*c080*/  STG.E.64 desc[UR36][R8.64], R4 ;  /* 0x0000000408007986 */ /* 0x0011e2000c101b24 */
[----:B------:R-:W-:Y:S05]  /*c090*/  BRA `(.L_x_2002) ;  /* 0x00000000000c7947 */ /* 0x000fea0003800000 */
.L_x_2028:
[----:B------:R-:W-:-:S04]  /*c0a0*/  HADD2.F32 R16, -RZ, R16.H0_H0 ;  /* 0x20000010ff107230 */ /* 0x000fc80000004100 */
[----:B------:R-:W0:Y:S02]  /*c0b0*/  F2I.FTZ.U32.TRUNC.NTZ R3, R16 ;  /* 0x0000001000037305 */ /* 0x000e24000021f000 */
[----:B0-----:R0:W-:Y:S02]  /*c0c0*/  STG.E desc[UR36][R8.64], R3 ;  /* 0x0000000308007986 */ /* 0x0011e4000c101924 */
.L_x_2002:
[----:B------:R-:W-:-:S07]  /*c0d0*/  VIADD R27, R27, 0x80 ;  /* 0x000000801b1b7836 */ /* 0x000fce0000000000 */
.L_x_1962:
[----:B------:R-:W-:Y:S05]  /*c0e0*/  BSYNC B6 ;  /* 0x0000000000067941 */ /* 0x000fea0003800000 */
.L_x_1961:
[----:B------:R-:W-:-:S13]  /*c0f0*/  ISETP.GE.AND P0, PT, R27, R28, PT ;  /* 0x0000001c1b00720c */ /* 0x000fda0003f06270 */
[----:B------:R-:W-:Y:S05]  /*c100*/  @P0 EXIT ;  /* 0x000000000000094d */ /* 0x000fea0003800000 */
[----:B0--34-:R-:W0:Y:S01]  /*c110*/  LDC.64 R4, c[0x0][0x228] ;  /* 0x00008a00ff047b82 */ /* 0x019e220000000a00 */
[----:B--2--5:R-:W-:Y:S01]  /*c120*/  PRMT R0, R25, 0x9910, RZ ;  /* 0x0000991019007816 */ /* 0x024fe200000000ff */
[----:B------:R-:W-:Y:S01]  /*c130*/  IMAD R2, R2, 0x200, R27 ;  /* 0x0000020002027824 */ /* 0x000fe200078e021b */
[----:B------:R-:W-:Y:S02]  /*c140*/  ULDC UR4, c[0x0][0x260] ;  /* 0x0000980000047ab9 */ /* 0x000fe40000000800 */
[----:B------:R-:W-:Y:S01]  /*c150*/  ISETP.GT.AND P1, PT, R0, 0x9, PT ;  /* 0x000000090000780c */ /* 0x000fe20003f24270 */
[----:B-1----:R-:W-:-:S05]  /*c160*/  IMAD R3, R2, UR4, RZ ;  /* 0x0000000402037c24 */ /* 0x002fca000f8e02ff */
        /* <DEDUP_REMOVED lines=13> */
[----:B0-----:R-:W-:Y:S01]  /*c240*/  STG.E.U8 desc[UR36][R2.64], R17 ;  /* 0x0000001102007986 */ /* 0x001fe2000c101124 */
[----:B------:R-:W-:Y:S05]  /*c250*/  EXIT ;  /* 0x000000000000794d */ /* 0x000fea0003800000 */
.L_x_2034:
[----:B------:R-:W-:-:S06]  /*c260*/  HADD2.F32 R5, -RZ, R17.H0_H0 ;  /* 0x20000011ff057230 */ /* 0x000fcc0000004100 */
[----:B------:R-:W0:Y:S02]  /*c270*/  F2I.S64.TRUNC R4, R5 ;  /* 0x0000000500047311 */ /* 0x000e24000020d900 */
[----:B0-----:R-:W-:Y:S01]  /*c280*/  STG.E.U8 desc[UR36][R2.64], R4 ;  /* 0x0000000402007986 */ /* 0x001fe2000c101124 */
[----:B------:R-:W-:Y:S05]  /*c290*/  EXIT ;  /* 0x000000000000794d */ /* 0x000fea0003800000 */
.L_x_2033:
        /* <DEDUP_REMOVED lines=10> */
.L_x_2037:
[----:B------:R-:W-:-:S06]  /*c340*/  HADD2.F32 R17, -RZ, R17.H0_H0 ;  /* 0x20000011ff117230 */ /* 0x000fcc0000004100 */
[----:B------:R-:W0:Y:S02]  /*c350*/  F2I.FTZ.TRUNC.NTZ R17, R17 ;  /* 0x0000001100117305 */ /* 0x000e24000021f100 */
[----:B0-----:R-:W-:Y:S01]  /*c360*/  STG.E desc[UR36][R2.64], R17 ;  /* 0x0000001102007986 */ /* 0x001fe2000c101924 */
[----:B------:R-:W-:Y:S05]  /*c370*/  EXIT ;  /* 0x000000000000794d */ /* 0x000fea0003800000 */
.L_x_2036:
[----:B------:R-:W-:-:S06]  /*c380*/  HADD2.F32 R17, -RZ, R17.H0_H0 ;  /* 0x20000011ff117230 */ /* 0x000fcc0000004100 */
[----:B------:R-:W0:Y:S02]  /*c390*/  F2I.FTZ.TRUNC.NTZ R17, R17 ;  /* 0x0000001100117305 */ /* 0x000e24000021f100 */
[----:B0-----:R-:W-:Y:S01]  /*c3a0*/  STG.E.U16 desc[UR36][R2.64], R17 ;  /* 0x0000001102007986 */ /* 0x001fe2000c101524 */
[----:B------:R-:W-:Y:S05]  /*c3b0*/  EXIT ;  /* 0x000000000000794d */ /* 0x000fea0003800000 */
.L_x_2032:
        /* <DEDUP_REMOVED lines=9> */
.L_x_2039:
[----:B------:R-:W-:Y:S01]  /*c450*/  STG.E.U16 desc[UR36][R2.64], R17 ;  /* 0x0000001102007986 */ /* 0x000fe2000c101524 */
[----:B------:R-:W-:Y:S05]  /*c460*/  EXIT ;  /* 0x000000000000794d */ /* 0x000fea0003800000 */
.L_x_2038:
        /* <DEDUP_REMOVED lines=10> */
.L_x_2041:
[----:B------:R-:W-:-:S05]  /*c510*/  HADD2.F32 R0, -RZ, R17.H0_H0 ;  /* 0x20000011ff007230 */ /* 0x000fca0000004100 */
[----:B------:R-:W-:-:S04]  /*c520*/  F2FP.F16.F32.PACK_AB R0, RZ, R0 ;  /* 0x00000000ff00723e */ /* 0x000fc800000000ff */
[----:B------:R-:W-:-:S05]  /*c530*/  PRMT R0, R0, 0x5410, RZ ;  /* 0x0000541000007816 */ /* 0x000fca00000000ff */
[----:B------:R-:W-:Y:S01]  /*c540*/  STG.E desc[UR36][R2.64], R0 ;  /* 0x0000000002007986 */ /* 0x000fe2000c101924 */
[----:B------:R-:W-:Y:S05]  /*c550*/  EXIT ;  /* 0x000000000000794d */ /* 0x000fea0003800000 */
.L_x_2040:
[----:B------:R-:W-:-:S05]  /*c560*/  HADD2.F32 R4, -RZ, R17.H0_H0 ;  /* 0x20000011ff047230 */ /* 0x000fca0000004100 */
[----:B------:R-:W-:-:S06]  /*c570*/  FMUL.FTZ R4, R4, 1 ;  /* 0x3f80000004047820 */ /* 0x000fcc0000410000 */
[----:B------:R-:W0:Y:S02]  /*c580*/  F2F.F64.F32 R4, R4 ;  /* 0x0000000400047310 */ /* 0x000e240000201800 */
[----:B0-----:R-:W-:Y:S01]  /*c590*/  STG.E.64 desc[UR36][R2.64], R4 ;  /* 0x0000000402007986 */ /* 0x001fe2000c101b24 */
[----:B------:R-:W-:Y:S05]  /*c5a0*/  EXIT ;  /* 0x000000000000794d */ /* 0x000fea0003800000 */
.L_x_2031:
        /* <DEDUP_REMOVED lines=13> */
.L_x_2044:
[----:B------:R-:W-:Y:S01]  /*c680*/  HADD2.F32 R17, -RZ, R17.H0_H0 ;  /* 0x20000011ff117230 */ /* 0x000fe20000004100 */
[----:B------:R-:W-:-:S04]  /*c690*/  CS2R R6, SRZ ;  /* 0x0000000000067805 */ /* 0x000fc8000001ff00 */
[----:B------:R-:W-:-:S06]  /*c6a0*/  FMUL.FTZ R4, R17, 1 ;  /* 0x3f80000011047820 */ /* 0x000fcc0000410000 */
[----:B------:R-:W0:Y:S02]  /*c6b0*/  F2F.F64.F32 R4, R4 ;  /* 0x0000000400047310 */ /* 0x000e240000201800 */
[----:B0-----:R-:W-:Y:S01]  /*c6c0*/  STG.E.128 desc[UR36][R2.64], R4 ;  /* 0x0000000402007986 */ /* 0x001fe2000c101d24 */
[----:B------:R-:W-:Y:S05]  /*c6d0*/  EXIT ;  /* 0x000000000000794d */ /* 0x000fea0003800000 */
.L_x_2043:
        /* <DEDUP_REMOVED lines=21> */
.L_x_2048:
[----:B------:R-:W-:Y:S05]  /*c830*/  BSYNC B0 ;  /* 0x0000000000007941 */ /* 0x000fea0003800000 */
.L_x_2047:
[----:B------:R-:W-:-:S05]  /*c840*/  LOP3.LUT R5, R0, R5, RZ, 0xfc, !PT ;  /* 0x0000000500057212 */ /* 0x000fca00078efcff */
[----:B------:R-:W-:Y:S01]  /*c850*/  STG.E.U8 desc[UR36][R2.64], R5 ;  /* 0x0000000502007986 */ /* 0x000fe2000c101124 */
[----:B------:R-:W-:Y:S05]  /*c860*/  EXIT ;  /* 0x000000000000794d */ /* 0x000fea0003800000 */
.L_x_2046:
        /* <DEDUP_REMOVED lines=13> */
.L_x_2050:
[----:B------:R-:W-:Y:S01]  /*c940*/  IMAD.MOV.U32 R0, RZ, RZ, 0x7f ;  /* 0x0000007fff007424 */ /* 0x000fe200078e00ff */
[----:B------:R-:W-:-:S04]  /*c950*/  ISETP.GT.U32.AND P0, PT, R4, 0x7f800000, PT ;  /* 0x7f8000000400780c */ /* 0x000fc80003f04070 */
[----:B------:R-:W-:-:S09]  /*c960*/  SEL R0, R0, 0x7c, P0 ;  /* 0x0000007c00007807 */ /* 0x000fd20000000000 */
.L_x_2051:
[----:B------:R-:W-:Y:S05]  /*c970*/  BSYNC B0 ;  /* 0x0000000000007941 */ /* 0x000fea0003800000 */
.L_x_2049:
[----:B------:R-:W-:-:S04]  /*c980*/  LOP3.LUT R4, R17, 0x80000000, RZ, 0xc0, !PT ;  /* 0x8000000011047812 */ /* 0x000fc800078ec0ff */
[----:B------:R-:W-:-:S04]  /*c990*/  SHF.R.U32.HI R5, RZ, 0x18, R4 ;  /* 0x00000018ff057819 */ /* 0x000fc80000011604 */
[----:B------:R-:W-:-:S05]  /*c9a0*/  LOP3.LUT R5, R0, R5, RZ, 0xfc, !PT ;  /* 0x0000000500057212 */ /* 0x000fca00078efcff */
[----:B------:R-:W-:Y:S01]  /*c9b0*/  STG.E.U8 desc[UR36][R2.64], R5 ;  /* 0x0000000502007986 */ /* 0x000fe2000c101124 */
[----:B------:R-:W-:Y:S05]  /*c9c0*/  EXIT ;  /* 0x000000000000794d */ /* 0x000fea0003800000 */
.L_x_2045:
[----:B------:R-:W-:-:S05]  /*c9d0*/  HADD2.F32 R0, -RZ, R17.H0_H0 ;  /* 0x20000011ff007230 */ /* 0x000fca0000004100 */
[----:B------:R-:W-:-:S05]  /*c9e0*/  F2FP.BF16.F32.PACK_AB R0, RZ, R0 ;  /* 0x00000000ff00723e */ /* 0x000fca00000010ff */
[----:B------:R-:W-:Y:S01]  /*c9f0*/  STG.E.U16 desc[UR36][R2.64], R0 ;  /* 0x0000000002007986 */ /* 0x000fe2000c101524 */
[----:B------:R-:W-:Y:S05]  /*ca00*/  EXIT ;  /* 0x000000000000794d */ /* 0x000fea0003800000 */
.L_x_2042:
        /* <DEDUP_REMOVED lines=12> */
.L_x_2054:
        /* <DEDUP_REMOVED lines=17> */
.L_x_2057:
[----:B------:R-:W-:-:S04]  /*cbe0*/  LOP3.LUT R0, R17, 0x80000000, RZ, 0xc0, !PT ;  /* 0x8000000011007812 */ /* 0x000fc800078ec0ff */
[----:B------:R-:W-:-:S04]  /*cbf0*/  SHF.R.U32.HI R5, RZ, 0x18, R0 ;  /* 0x00000018ff057819 */ /* 0x000fc80000011600 */
[----:B------:R-:W-:-:S04]  /*cc00*/  LOP3.LUT R4, R4, R5, RZ, 0xfc, !PT ;  /* 0x0000000504047212 */ /* 0x000fc800078efcff */
[----:B------:R-:W-:-:S07]  /*cc10*/  PRMT R0, R4, 0x7610, R0 ;  /* 0x0000761004007816 */ /* 0x000fce0000000000 */
.L_x_2056:
[----:B------:R-:W-:Y:S05]  /*cc20*/  BSYNC B0 ;  /* 0x0000000000007941 */ /* 0x000fea0003800000 */
.L_x_2055:
[----:B------:R-:W-:Y:S01]  /*cc30*/  STG.E.U8 desc[UR36][R2.64], R0 ;  /* 0x0000000002007986 */ /* 0x000fe2000c101124 */
[----:B------:R-:W-:Y:S05]  /*cc40*/  EXIT ;  /* 0x000000000000794d */ /* 0x000fea0003800000 */
.L_x_2053:
        /* <DEDUP_REMOVED lines=17> */
.L_x_2060:
[----:B------:R-:W-:-:S04]  /*cd60*/  LOP3.LUT R0, R17, 0x80000000, RZ, 0xc0, !PT ;  /* 0x8000000011007812 */ /* 0x000fc800078ec0ff */
[----:B------:R-:W-:-:S04]  /*cd70*/  SHF.R.U32.HI R5, RZ, 0x18, R0 ;  /* 0x00000018ff057819 */ /* 0x000fc80000011600 */
[----:B------:R-:W-:-:S04]  /*cd80*/  LOP3.LUT R4, R4, R5, RZ, 0xfc, !PT ;  /* 0x0000000504047212 */ /* 0x000fc800078efcff */
[----:B------:R-:W-:-:S07]  /*cd90*/  PRMT R0, R4, 0x7610, R0 ;  /* 0x0000761004007816 */ /* 0x000fce0000000000 */
.L_x_2059:
[----:B------:R-:W-:Y:S05]  /*cda0*/  BSYNC B0 ;  /* 0x0000000000007941 */ /* 0x000fea0003800000 */
.L_x_2058:
[----:B------:R-:W-:Y:S01]  /*cdb0*/  STG.E.U8 desc[UR36][R2.64], R0 ;  /* 0x0000000002007986 */ /* 0x000fe2000c101124 */
[----:B------:R-:W-:Y:S05]  /*cdc0*/  EXIT ;  /* 0x000000000000794d */ /* 0x000fea0003800000 */
.L_x_2052:
        /* <DEDUP_REMOVED lines=22> */
.L_x_2035:
        /* <DEDUP_REMOVED lines=16> */
.L_x_2063:
[----:B------:R-:W-:Y:S05]  /*d030*/  EXIT ;  /* 0x000000000000794d */ /* 0x000fea0003800000 */
.L_x_2062:
[----:B------:R-:W-:-:S06]  /*d040*/  HADD2.F32 R4, -RZ, R17.H0_H0 ;  /* 0x20000011ff047230 */ /* 0x000fcc0000004100 */
[----:B------:R-:W0:Y:S02]  /*d050*/  F2I.U64.TRUNC R4, R4 ;  /* 0x0000000400047311 */ /* 0x000e24000020d800 */
[----:B0-----:R-:W-:Y:S01]  /*d060*/  STG.E.64 desc[UR36][R2.64], R4 ;  /* 0x0000000402007986 */ /* 0x001fe2000c101b24 */
[----:B------:R-:W-:Y:S05]  /*d070*/  EXIT ;  /* 0x000000000000794d */ /* 0x000fea0003800000 */
.L_x_2061:
[----:B------:R-:W-:-:S06]  /*d080*/  HADD2.F32 R17, -RZ, R17.H0_H0 ;  /* 0x20000011ff117230 */ /* 0x000fcc0000004100 */
[----:B------:R-:W0:Y:S02]  /*d090*/  F2I.FTZ.U32.TRUNC.NTZ R17, R17 ;  /* 0x0000001100117305 */ /* 0x000e24000021f000 */
[----:B0-----:R-:W-:Y:S01]  /*d0a0*/  STG.E desc[UR36][R2.64], R17 ;  /* 0x0000001102007986 */ /* 0x001fe2000c101924 */
[----:B------:R-:W-:Y:S05]  /*d0b0*/  EXIT ;  /* 0x000000000000794d */ /* 0x000fea0003800000 */
.L_x_2064:
        /* <DEDUP_REMOVED lines=12> */
.L_x_24092:


//--------------------- .text._ZN2at6native18elementwise_kernelILi128ELi4EZNS0_22gpu_kernel_impl_nocastIZZZNS0_54_GLOBAL__N__d8c5977b_16_LinearAlgebra_cu_7dd49032_297216addr_kernel_cudaERNS_14TensorIteratorERKN3c106ScalarES9_ENKUlvE_clEvENKUlvE9_clEvEUlNS6_4HalfESC_SC_E_EEvRNS_18TensorIteratorBaseERKT_EUliE_EEviT1_ --------------------------
	.section	.text._ZN2at6native18elementwise_kernelILi128ELi4EZNS0_22gpu_kernel_impl_nocastIZZZNS0_54_GLOBAL__N__d8c5977b_16_LinearAlgebra_cu_7dd49032_297216addr_kernel_cudaERNS_14TensorIteratorERKN3c106ScalarES9_ENKUlvE_clEvENKUlvE9_clEvEUlNS6_4HalfESC_SC_E_EEvRNS_18TensorIteratorBaseERKT_EUliE_EEviT1_,"ax",@progbits
	.align	128
        .global         _ZN2at6native18elementwise_kernelILi128ELi4EZNS0_22gpu_kernel_impl_nocastIZZZNS0_54_GLOBAL__N__d8c5977b_16_LinearAlgebra_cu_7dd49032_297216addr_kernel_cudaERNS_14TensorIteratorERKN3c106ScalarES9_ENKUlvE_clEvENKUlvE9_clEvEUlNS6_4HalfESC_SC_E_EEvRNS_18TensorIteratorBaseERKT_EUliE_EEviT1_
        .type           _ZN2at6native18elementwise_kernelILi128ELi4EZNS0_22gpu_kernel_impl_nocastIZZZNS0_54_GLOBAL__N__d8c5977b_16_LinearAlgebra_cu_7dd49032_297216addr_kernel_cudaERNS_14TensorIteratorERKN3c106ScalarES9_ENKUlvE_clEvENKUlvE9_clEvEUlNS6_4HalfESC_SC_E_EEvRNS_18TensorIteratorBaseERKT_EUliE_EEviT1_,@function
        .size           _ZN2at6native18elementwise_kernelILi128ELi4EZNS0_22gpu_kernel_impl_nocastIZZZNS0_54_GLOBAL__N__d8c5977b_16_LinearAlgebra_cu_7dd49032_297216addr_kernel_cudaERNS_14TensorIteratorERKN3c106ScalarES9_ENKUlvE_clEvENKUlvE9_clEvEUlNS6_4HalfESC_SC_E_EEvRNS_18TensorIteratorBaseERKT_EUliE_EEviT1_,(.L_x_24093 - _ZN2at6native18elementwise_kernelILi128ELi4EZNS0_22gpu_kernel_impl_nocastIZZZNS0_54_GLOBAL__N__d8c5977b_16_LinearAlgebra_cu_7dd49032_297216addr_kernel_cudaERNS_14TensorIteratorERKN3c106ScalarES9_ENKUlvE_clEvENKUlvE9_clEvEUlNS6_4HalfESC_SC_E_EEvRNS_18TensorIteratorBaseERKT_EUliE_EEviT1_)
        .other          _ZN2at6native18elementwise_kernelILi128ELi4EZNS0_22gpu_kernel_impl_nocastIZZZNS0_54_GLOBAL__N__d8c5977b_16_LinearAlgebra_cu_7dd49032_297216addr_kernel_cudaERNS_14TensorIteratorERKN3c106ScalarES9_ENKUlvE_clEvENKUlvE9_clEvEUlNS6_4HalfESC_SC_E_EEvRNS_18TensorIteratorBaseERKT_EUliE_EEviT1_,@"STO_CUDA_ENTRY STV_DEFAULT"
_ZN2at6native18elementwise_kernelILi128ELi4EZNS0_22gpu_kernel_impl_nocastIZZZNS0_54_GLOBAL__N__d8c5977b_16_LinearAlgebra_cu_7dd49032_297216addr_kernel_cudaERNS_14TensorIteratorERKN3c106ScalarES9_ENKUlvE_clEvENKUlvE9_clEvEUlNS6_4HalfESC_SC_E_EEvRNS_18TensorIteratorBaseERKT_EUliE_EEviT1_:
.text._ZN2at6native18elementwise_kernelILi128ELi4EZNS0_22gpu_kernel_impl_nocastIZZZNS0_54_GLOBAL__N__d8c5977b_16_LinearAlgebra_cu_7dd49032_297216addr_kernel_cudaERNS_14TensorIteratorERKN3c106ScalarES9_ENKUlvE_clEvENKUlvE9_clEvEUlNS6_4HalfESC_SC_E_EEvRNS_18TensorIteratorBaseERKT_EUliE_EEviT1_:
        /* <DEDUP_REMOVED lines=13> */
[----:B0-----:R-:W-:-:S13]  /*00d0*/  ISETP.NE.AND P0, PT, R10, RZ, PT ;  /* 0x000000ff0a00720c */ /* 0x001fda0003f05270 */
[----:B------:R-:W-:Y:S05]  /*00e0*/  @!P0 BRA `(.L_x_2067) ;  /* 0x0000001400708947 */ /* 0x000fea0003800000 */
[----:B------:R-:W-:Y:S01]  /*00f0*/  MOV R4, RZ ;  /* 0x000000ff00047202 */ /* 0x000fe20000000f00 */
[----:B------:R-:W-:Y:S01]  /*0100*/  ULDC.64 UR8, c[0x0][0x220] ;  /* 0x0000880000087ab9 */ /* 0x000fe20000000a00 */
[----:B------:R-:W-:Y:S01]  /*0110*/  MOV R5, R3 ;  /* 0x0000000300057202 */ /* 0x000fe20000000f00 */
[----:B------:R-:W-:Y:S01]  /*0120*/  ULDC UR7, c[0x0][0x21c] ;  /* 0x0000870000077ab9 */ /* 0x000fe20000000800 */
[----:B------:R-:W-:Y:S01]  /*0130*/  ISETP.NE.AND P0, PT, R10, 0x1, PT ;  /* 0x000000010a00780c */ /* 0x000fe20003f05270 */
[----:B------:R-:W-:-:S05]  /*0140*/  IMAD.HI.U32 R6, R3, UR8, R4 ;  /* 0x0000000803067c27 */ /* 0x000fca000f8e0004 */
[----:B------:R-:W-:Y:S01]  /*0150*/  SHF.R.U32.HI R7, RZ, UR9, R6 ;  /* 0x00000009ff077c19 */ /* 0x000fe20008011606 */
[----:B------:R-:W-:-:S03]  /*0160*/  ULDC.64 UR8, c[0x0][0x350] ;  /* 0x0000d40000087ab9 */ /* 0x000fc60000000a00 */
[----:B------:R-:W-:-:S05]  /*0170*/  IADD3 R0, -R7, RZ, RZ ;  /* 0x000000ff07007210 */ /* 0x000fca0007ffe1ff */
[----:B------:R-:W-:Y:S01]  /*0180*/  IMAD R0, R0, UR7, R3 ;  /* 0x0000000700007c24 */ /* 0x000fe2000f8e0203 */
[----:B------:R-:W-:-:S03]  /*0190*/  ULDC UR7, c[0x0][0x348] ;  /* 0x0000d20000077ab9 */ /* 0x000fc60000000800 */
        /* <DEDUP_REMOVED lines=10> */
[----:B------:R-:W-:-:S03]  /*0240*/  ULDC UR7, c[0x0][0x358] ;  /* 0x0000d60000077ab9 */ /* 0x000fc60000000800 */
[----:B------:R-:W-:-:S05]  /*0250*/  IADD3 R6, -R9, RZ, RZ ;  /* 0x000000ff09067210 */ /* 0x000fca0007ffe1ff */
[----:B------:R-:W-:Y:S01]  /*0260*/  IMAD R7, R6, UR8, R7 ;  /* 0x0000000806077c24 */ /* 0x000fe2000f8e0207 */
[----:B------:R-:W-:-:S03]  /*0270*/  ULDC.64 UR8, c[0x0][0x360] ;  /* 0x0000d80000087ab9 */ /* 0x000fc60000000a00 */
[C---:B------:R-:W-:Y:S02]  /*0280*/  IMAD R0, R7.reuse, UR7, R0 ;  /* 0x0000000707007c24 */ /* 0x040fe4000f8e0200 */
        /* <DEDUP_REMOVED lines=11> */
[----:B------:R-:W-:Y:S01]  /*0340*/  IMAD R9, R8, UR7, R9 ;  /* 0x0000000708097c24 */ /* 0x000fe2000f8e0209 */
[----:B------:R-:W-:-:S03]  /*0350*/  ULDC UR7, c[0x0][0x368] ;  /* 0x0000da0000077ab9 */ /* 0x000fc60000000800 */
        /* <DEDUP_REMOVED lines=291> */
[----:B------:R-:W-:Y:S01]  /*1590*/  ULDC UR7, c[0x0][0x4b8] ;  /* 0x00012e0000077ab9 */ /* 0x000fe20000000800 */
[----:B------:R-:W-:Y:S02]  /*15a0*/  @P0 MOV R10, RZ ;  /* 0x000000ff000a0202 */ /* 0x000fe40000000f00 */
[----:B------:R-:W-:Y:S01]  /*15b0*/  IADD3 R6, -R11, RZ, RZ ;  /* 0x000000ff0b067210 */ /* 0x000fe20007ffe1ff */
[----:B------:R-:W1:Y:S04]  /*15c0*/  @P0 LDC R15, c[0x0][0x33c] ;  /* 0x0000cf00ff0f0b82 */ /* 0x000e680000000800 */
[----:B------:R-:W-:Y:S01]  /*15d0*/  IMAD R7, R6, UR8, R7 ;  /* 0x0000000806077c24 */ /* 0x000fe2000f8e0207 */
[----:B------:R-:W-:-:S03]  /*15e0*/  ULDC.64 UR8, c[0x0][0x4c0] ;  /* 0x0001300000087ab9 */ /* 0x000fc60000000a00 */
[----:B------:R-:W2:Y:S01]  /*15f0*/  @P0 LDC R14, c[0x0][0x4c8] ;  /* 0x00013200ff0e0b82 */ /* 0x000ea20000000800 */
[C---:B------:R-:W-:Y:S02]  /*1600*/  IMAD R0, R7.reuse, UR7, R0 ;  /* 0x0000000707007c24 */ /* 0x040fe4000f8e0200 */
[C---:B------:R-:W-:Y:S02]  /*1610*/  IMAD R5, R7.reuse, UR8, R5 ;  /* 0x0000000807057c24 */ /* 0x040fe4000f8e0205 */
[----:B------:R-:W-:-:S03]  /*1620*/  IMAD R2, R7, UR9, R2 ;  /* 0x0000000907027c24 */ /* 0x000fc6000f8e0202 */
[----:B------:R-:W3:Y:S01]  /*1630*/  @P0 LDC.64 R8, c[0x0][0x4d0] ;  /* 0x00013400ff080b82 */ /* 0x000ee20000000a00 */
[----:B0-----:R-:W-:-:S05]  /*1640*/  @P0 IMAD.HI.U32 R4, R11, R12, R10 ;  /* 0x0000000c0b040227 */ /* 0x001fca00078e000a */
[----:B------:R-:W-:-:S04]  /*1650*/  @P0 SHF.R.U32.HI R4, RZ, R13, R4 ;  /* 0x0000000dff040219 */ /* 0x000fc80000011604 */
[----:B------:R-:W-:-:S05]  /*1660*/  @P0 IADD3 R10, -R4, RZ, RZ ;  /* 0x000000ff040a0210 */ /* 0x000fca0007ffe1ff */
[----:B-1----:R-:W-:-:S04]  /*1670*/  @P0 IMAD R11, R10, R15, R11 ;  /* 0x0000000f0a0b0224 */ /* 0x002fc800078e020b */
[C---:B--2---:R-:W-:Y:S02]  /*1680*/  @P0 IMAD R0, R11.reuse, R14, R0 ;  /* 0x0000000e0b000224 */ /* 0x044fe400078e0200 */
[C---:B---3--:R-:W-:Y:S02]  /*1690*/  @P0 IMAD R5, R11.reuse, R8, R5 ;  /* 0x000000080b050224 */ /* 0x048fe400078e0205 */
[----:B------:R-:W-:-:S07]  /*16a0*/  @P0 IMAD R2, R11, R9, R2 ;  /* 0x000000090b020224 */ /* 0x000fce00078e0202 */
.L_x_2067:
[----:B------:R-:W-:Y:S02]  /*16b0*/  ULDC.64 UR8, c[0x0][0x4e8] ;  /* 0x00013a0000087ab9 */ /* 0x000fe40000000a00 */
[----:B------:R-:W-:-:S04]  /*16c0*/  IADD3 R4, P0, R5, UR8, RZ ;  /* 0x0000000805047c10 */ /* 0x000fc8000ff1e0ff */
[----:B------:R-:W-:Y:S01]  /*16d0*/  IADD3.X R5, RZ, UR9, RZ, P0, !PT ;  /* 0x00000009ff057c10 */ /* 0x000fe200087fe4ff */
[----:B------:R-:W-:-:S04]  /*16e0*/  ULDC.64 UR8, c[0x0][0x4f0] ;  /* 0x00013c0000087ab9 */ /* 0x000fc80000000a00 */
[----:B------:R-:W2:Y:S01]  /*16f0*/  LDG.E.U16 R4, desc[UR4][R4.64] ;  /* 0x0000000404047981 */ /* 0x000ea2000c1e1500 */
[----:B------:R-:W-:Y:S02]  /*1700*/  IADD3 R6, P0, R2, UR8, RZ ;  /* 0x0000000802067c10 */ /* 0x000fe4000ff1e0ff */
[----:B------:R-:W0:Y:S02]  /*1710*/  LDC.U16 R2, c[0x0][0x4f8] ;  /* 0x00013e00ff027b82 */ /* 0x000e240000000400 */
[----:B------:R-:W-:Y:S01]  /*1720*/  IADD3.X R7, RZ, UR9, RZ, P0, !PT ;  /* 0x00000009ff077c10 */ /* 0x000fe200087fe4ff */
[----:B------:R-:W-:-:S04]  /*1730*/  ULDC.64 UR8, c[0x0][0x4d8] ;  /* 0x0001360000087ab9 */ /* 0x000fc80000000a00 */
[----:B------:R-:W3:Y:S01]  /*1740*/  LDG.E.U16 R6, desc[UR4][R6.64] ;  /* 0x0000000406067981 */ /* 0x000ee2000c1e1500 */
[----:B------:R-:W-:Y:S01]  /*1750*/  IADD3 R3, R3, 0x80, RZ ;  /* 0x0000008003037810 */ /* 0x000fe20007ffe0ff */
[----:B0-----:R-:W-:Y:S02]  /*1760*/  HADD2.F32 R2, -RZ, R2.H0_H0 ;  /* 0x20000002ff027230 */ /* 0x001fe40000004100 */
[----:B--2---:R-:W-:Y:S01]  /*1770*/  HADD2.F32 R9, -RZ, R4.H0_H0 ;  /* 0x20000004ff097230 */ /* 0x004fe20000004100 */
[----:B------:R-:W-:-:S04]  /*1780*/  IADD3 R4, P0, R0, UR8, RZ ;  /* 0x0000000800047c10 */ /* 0x000fc8000ff1e0ff */
[----:B------:R-:W-:Y:S01]  /*1790*/  FMUL.FTZ R2, R2, R9 ;  /* 0x0000000902027220 */ /* 0x000fe20000410000 */
[----:B------:R-:W-:-:S04]  /*17a0*/  IADD3.X R5, RZ, UR9, RZ, P0, !PT ;  /* 0x00000009ff057c10 */ /* 0x000fc800087fe4ff */
[----:B------:R-:W-:Y:S01]  /*17b0*/  F2FP.F16.F32.PACK_AB R2, RZ, R2 ;  /* 0x00000002ff02723e */ /* 0x000fe200000000ff */
[----:B---3--:R-:W-:-:S04]  /*17c0*/  HADD2.F32 R9, -RZ, R6.H0_H0 ;  /* 0x20000006ff097230 */ /* 0x008fc80000004100 */
[----:B------:R-:W-:-:S05]  /*17d0*/  HADD2.F32 R2, -RZ, R2.H0_H0 ;  /* 0x20000002ff027230 */ /* 0x000fca0000004100 */
[----:B------:R-:W-:-:S05]  /*17e0*/  FMUL.FTZ R2, R2, R9 ;  /* 0x0000000902027220 */ /* 0x000fca0000410000 */
[----:B------:R-:W-:-:S05]  /*17f0*/  F2FP.F16.F32.PACK_AB R2, RZ, R2 ;  /* 0x00000002ff02723e */ /* 0x000fca00000000ff */
[----:B------:R0:W-:Y:S02]  /*1800*/  STG.E.U16 desc[UR4][R4.64], R2 ;  /* 0x0000000204007986 */ /* 0x0001e4000c101504 */
.L_x_2066:
[----:B------:R-:W-:Y:S05]  /*1810*/  BSYNC B0 ;  /* 0x0000000000007941 */ /* 0x000fea0003800000 */
.L_x_2065:
[----:B------:R-:W-:Y:S01]  /*1820*/  ISETP.GE.AND P0, PT, R3, UR6, PT ;  /* 0x0000000603007c0c */ /* 0x000fe2000bf06270 */
[----:B------:R-:W-:-:S12]  /*1830*/  BSSY B0, `(.L_x_2068) ;  /* 0x00002f2000007945 */ /* 0x000fd80003800000 */
[----:B------:R-:W-:Y:S05]  /*1840*/  @P0 BRA `(.L_x_2069) ;  /* 0x0000002c00c00947 */ /* 0x000fea0003800000 */
[----:B0-----:R-:W0:Y:S01]  /*1850*/  LDC R4, c[0x0][0x218] ;  /* 0x00008600ff047b82 */ /* 0x001e220000000800 */
[----:B------:R-:W-:Y:S01]  /*1860*/  HFMA2.MMA R2, -RZ, RZ, 0, 0 ;  /* 0x00000000ff027435 */ /* 0x000fe200000001ff */
[----:B------:R-:W-:Y:S01]  /*1870*/  MOV R5, RZ ;  /* 0x000000ff00057202 */ /* 0x000fe20000000f00 */
[----:B------:R-:W-:Y:S01]  /*1880*/  HFMA2.MMA R0, -RZ, RZ, 0, 0 ;  /* 0x00000000ff007435 */ /* 0x000fe200000001ff */
[----:B0-----:R-:W-:-:S13]  /*1890*/  ISETP.NE.AND P0, PT, R4, RZ, PT ;  /* 0x000000ff0400720c */ /* 0x001fda0003f05270 */
        /* <DEDUP_REMOVED lines=348> */
.L_x_2070:
        /* <DEDUP_REMOVED lines=15> */
[----:B------:R-:W-:Y:S02]  /*2f50*/  IADD3.X R5, RZ, UR9, RZ, P0, !PT ;  /* 0x00000009ff057c10 */ /* 0x000fe400087fe4ff */
[----:B------:R-:W-:Y:S02]  /*2f60*/  ISETP.GE.AND P0, PT, R3, UR6, PT ;  /* 0x0000000603007c0c */ /* 0x000fe4000bf06270 */
[----:B------:R-:W-:Y:S01]  /*2f70*/  F2FP.F16.F32.PACK_AB R2, RZ, R2 ;  /* 0x00000002ff02723e */ /* 0x000fe200000000ff */
[----:B---3--:R-:W-:-:S04]  /*2f80*/  HADD2.F32 R9, -RZ, R6.H0_H0 ;  /* 0x20000006ff097230 */ /* 0x008fc80000004100 */
[----:B------:R-:W-:-:S05]  /*2f90*/  HADD2.F32 R2, -RZ, R2.H0_H0 ;  /* 0x20000002ff027230 */ /* 0x000fca0000004100 */
[----:B------:R-:W-:-:S05]  /*2fa0*/  FMUL.FTZ R2, R2, R9 ;  /* 0x0000000902027220 */ /* 0x000fca0000410000 */
[----:B------:R-:W-:-:S05]  /*2fb0*/  F2FP.F16.F32.PACK_AB R2, RZ, R2 ;  /* 0x00000002ff02723e */ /* 0x000fca00000000ff */
[----:B------:R1:W-:Y:S01]  /*2fc0*/  STG.E.U16 desc[UR4][R4.64], R2 ;  /* 0x0000000204007986 */ /* 0x0003e2000c101504 */
[----:B------:R-:W-:Y:S05]  /*2fd0*/  @P0 BRA `(.L_x_2069) ;  /* 0x0000001400dc0947 */ /* 0x000fea0003800000 */
[----:B-1----:R-:W0:Y:S01]  /*2fe0*/  LDC R4, c[0x0][0x218] ;  /* 0x00008600ff047b82 */ /* 0x002e220000000800 */
        /* <DEDUP_REMOVED lines=352> */
.L_x_2071:
        /* <DEDUP_REMOVED lines=22> */
.L_x_2069:
[----:B------:R-:W-:Y:S05]  /*4750*/  BSYNC B0 ;  /* 0x0000000000007941 */ /* 0x000fea0003800000 */
.L_x_2068:
[----:B------:R-:W-:-:S13]  /*4760*/  ISETP.GE.AND P0, PT, R3, UR6, PT ;  /* 0x0000000603007c0c */ /* 0x000fda000bf06270 */
[----:B------:R-:W-:Y:S05]  /*4770*/  @P0 EXIT ;  /* 0x000000000000094d */ /* 0x000fea0003800000 */
[----:B012---:R-:W0:Y:S01]  /*4780*/  LDC R4, c[0x0][0x218] ;  /* 0x00008600ff047b82 */ /* 0x007e220000000800 */
        /* <DEDUP_REMOVED lines=352> */
.L_x_2072:
[----:B------:R-:W-:Y:S01]  /*5d90*/  ULDC.64 UR6, c[0x0][0x4e8] ;  /* 0x00013a0000067ab9 */ /* 0x000fe20000000a00 */
[----:B------:R-:W0:Y:S01]  /*5da0*/  LDC.U16 R6, c[0x0][0x4f8] ;  /* 0x00013e00ff067b82 */ /* 0x000e220000000400 */
[----:B------:R-:W-:-:S04]  /*5db0*/  IADD3 R4, P0, R5, UR6, RZ ;  /* 0x0000000605047c10 */ /* 0x000fc8000ff1e0ff */
[----:B------:R-:W-:Y:S01]  /*5dc0*/  IADD3.X R5, RZ, UR7, RZ, P0, !PT ;  /* 0x00000007ff057c10 */ /* 0x000fe200087fe4ff */
[----:B------:R-:W-:-:S04]  /*5dd0*/  ULDC.64 UR6, c[0x0][0x4f0] ;  /* 0x00013c0000067ab9 */ /* 0x000fc80000000a00 */
[----:B------:R-:W2:Y:S01]  /*5de0*/  LDG.E.U16 R4, desc[UR4][R4.64] ;  /* 0x0000000404047981 */ /* 0x000ea2000c1e1500 */
[----:B------:R-:W-:-:S04]  /*5df0*/  IADD3 R2, P0, R2, UR6, RZ ;  /* 0x0000000602027c10 */ /* 0x000fc8000ff1e0ff */
[----:B------:R-:W-:Y:S01]  /*5e00*/  IADD3.X R3, RZ, UR7, RZ, P0, !PT ;  /* 0x00000007ff037c10 */ /* 0x000fe200087fe4ff */
[----:B------:R-:W-:-:S04]  /*5e10*/  ULDC.64 UR6, c[0x0][0x4d8] ;  /* 0x0001360000067ab9 */ /* 0x000fc80000000a00 */
[----:B------:R-:W3:Y:S01]  /*5e20*/  LDG.E.U16 R2, desc[UR4][R2.64] ;  /* 0x0000000402027981 */ /* 0x000ee2000c1e1500 */
        /* <DEDUP_REMOVED lines=10> */
[----:B------:R-:W-:Y:S01]  /*5ed0*/  STG.E.U16 desc[UR4][R4.64], R6 ;  /* 0x0000000604007986 */ /* 0x000fe2000c101504 */
[----:B------:R-:W-:Y:S05]  /*5ee0*/  EXIT ;  /* 0x000000000000794d */ /* 0x000fea0003800000 */
.L_x_2073:
        /* <DEDUP_REMOVED lines=9> */
.L_x_24093:


//--------------------- .text._ZN2at6native27unrolled_elementwise_kernelIZZZNS0_54_GLOBAL__N__d8c5977b_16_LinearAlgebra_cu_7dd49032_297216addr_kernel_cudaERNS_14TensorIteratorERKN3c106ScalarES8_ENKUlvE_clEvENKUlvE9_clEvEUlNS5_4HalfESB_SB_E_St5arrayIPcLm4EELi4E23TrivialOffsetCalculatorILi3EjESG_ILi1EjENS0_6memory15LoadWithoutCastENSJ_16StoreWithoutCastEEEviT_T0_T2_T3_T4_T5_ --------------------------
	.section	.text._ZN2at6native27unrolled_elementwise_kernelIZZZNS0_54_GLOBAL__N__d8c5977b_16_LinearAlgebra_cu_7dd49032_297216addr_kernel_cudaERNS_14TensorIteratorERKN3c106ScalarES8_ENKUlvE_clEvENKUlvE9_clEvEUlNS5_4HalfESB_SB_E_St5arrayIPcLm4EELi4E23TrivialOffsetCalculatorILi3EjESG_ILi1EjENS0_6memory15LoadWithoutCastENSJ_16StoreWithoutCastEEEviT_T0_T2_T3_T4_T5_,"ax",@progbits
	.align	128
        .global         _ZN2at6native27unrolled_elementwise_kernelIZZZNS0_54_GLOBAL__N__d8c5977b_16_LinearAlgebra_cu_7dd49032_297216addr_kernel_cudaERNS_14TensorIteratorERKN3c106ScalarES8_ENKUlvE_clEvENKUlvE9_clEvEUlNS5_4HalfESB_SB_E_St5arrayIPcLm4EELi4E23TrivialOffsetCalculatorILi3EjESG_ILi1EjENS0_6memory15LoadWithoutCastENSJ_16StoreWithoutCastEEEviT_T0_T2_T3_T4_T5_
        .type           _ZN2at6native27unrolled_elementwise_kernelIZZZNS0_54_GLOBAL__N__d8c5977b_16_LinearAlgebra_cu_7dd49032_297216addr_kernel_cudaERNS_14TensorIteratorERKN3c106ScalarES8_ENKUlvE_clEvENKUlvE9_clEvEUlNS5_4HalfESB_SB_E_St5arrayIPcLm4EELi4E23TrivialOffsetCalculatorILi3EjESG_ILi1EjENS0_6memory15LoadWithoutCastENSJ_16StoreWithoutCastEEEviT_T0_T2_T3_T4_T5_,@function
        .size           _ZN2at6native27unrolled_elementwise_kernelIZZZNS0_54_GLOBAL__N__d8c5977b_16_LinearAlgebra_cu_7dd49032_297216addr_kernel_cudaERNS_14TensorIteratorERKN3c106ScalarES8_ENKUlvE_clEvENKUlvE9_clEvEUlNS5_4HalfESB_SB_E_St5arrayIPcLm4EELi4E23TrivialOffsetCalculatorILi3EjESG_ILi1EjENS0_6memory15LoadWithoutCastENSJ_16StoreWithoutCastEEEviT_T0_T2_T3_T4_T5_,(.L_x_24094 - _ZN2at6native27unrolled_elementwise_kernelIZZZNS0_54_GLOBAL__N__d8c5977b_16_LinearAlgebra_cu_7dd49032_297216addr_kernel_cudaERNS_14TensorIteratorERKN3c106ScalarES8_ENKUlvE_clEvENKUlvE9_clEvEUlNS5_4HalfESB_SB_E_St5arrayIPcLm4EELi4E23TrivialOffsetCalculatorILi3EjESG_ILi1EjENS0_6memory15LoadWithoutCastENSJ_16StoreWithoutCastEEEviT_T0_T2_T3_T4_T5_)
        .other          _ZN2at6native27unrolled_elementwise_kernelIZZZNS0_54_GLOBAL__N__d8c5977b_16_LinearAlgebra_cu_7dd49032_297216addr_kernel_cudaERNS_14TensorIteratorERKN3c106ScalarES8_ENKUlvE_clEvENKUlvE9_clEvEUlNS5_4HalfESB_SB_E_St5arrayIPcLm4EELi4E23TrivialOffsetCalculatorILi3EjESG_ILi1EjENS0_6memory15LoadWithoutCastENSJ_16StoreWithoutCastEEEviT_T0_T2_T3_T4_T5_,@"STO_CUDA_ENTRY STV_DEFAULT"
_ZN2at6native27unrolled_elementwise_kernelIZZZNS0_54_GLOBAL__N__d8c5977b_16_LinearAlgebra_cu_7dd49032_297216addr_kernel_cudaERNS_14TensorIteratorERKN3c106ScalarES8_ENKUlvE_clEvENKUlvE9_clEvEUlNS5_4HalfESB_SB_E_St5arrayIPcLm4EELi4E23TrivialOffsetCalculatorILi3EjESG_ILi1EjENS0_6memory15LoadWithoutCastENSJ_16StoreWithoutCastEEEviT_T0_T2_T3_T4_T5_:
.text._ZN2at6native27unrolled_elementwise_kernelIZZZNS0_54_GLOBAL__N__d8c5977b_16_LinearAlgebra_cu_7dd49032_297216addr_kernel_cudaERNS_14TensorIteratorERKN3c106ScalarES8_ENKUlvE_clEvENKUlvE9_clEvEUlNS5_4HalfESB_SB_E_St5arrayIPcLm4EELi4E23TrivialOffsetCalculatorILi3EjESG_ILi1EjENS0_6memory15LoadWithoutCastENSJ_16StoreWithoutCastEEEviT_T0_T2_T3_T4_T5_:
[----:B------:R-:W-:Y:S01]  /*0000*/  LDC R1, c[0x0][0x28] ;  /* 0x00000a00ff017b82 */ /* 0x000fe20000000800 */
[----:B------:R-:W0:Y:S07]  /*0010*/  S2R R12, SR_CTAID.X ;  /* 0x00000000000c7919 */ /* 0x000e2e0000002500 */
[----:B------:R-:W0:Y:S01]  /*0020*/  LDC R13, c[0x0][0x210] ;  /* 0x00008400ff0d7b82 */ /* 0x000e220000000800 */
[----:B------:R-:W-:Y:S01]  /*0030*/  PRMT R0, RZ, 0x7610, R0 ;  /* 0x00007610ff007816 */ /* 0x000fe20000000000 */
[----:B------:R-:W-:Y:S01]  /*0040*/  ULDC.64 UR4, c[0x0][0x208] ;  /* 0x0000820000047ab9 */ /* 0x000fe20000000a00 */
[----:B------:R-:W1:Y:S01]  /*0050*/  S2R R15, SR_TID.X ;  /* 0x00000000000f7919 */ /* 0x000e620000002100 */
[----:B0-----:R-:W-:Y:S01]  /*0060*/  IMAD R13, R12, -0x200, R13 ;  /* 0xfffffe000c0d7824 */ /* 0x001fe200078e020d */
[----:B-1----:R-:W-:-:S04]  /*0070*/  MOV R17, R15 ;  /* 0x0000000f00117202 */ /* 0x002fc80000000f00 */
[----:B------:R-:W-:-:S13]  /*0080*/  ISETP.GE.AND P0, PT, R15, R13, PT ;  /* 0x0000000d0f00720c */ /* 0x000fda0003f06270 */
[----:B------:R-:W-:Y:S01]  /*0090*/  @!P0 LEA R14, R12, R17, 0x9 ;  /* 0x000000110c0e8211 */ /* 0x000fe200078e48ff */
[----:B------:R-:W0:Y:S01]  /*00a0*/  @!P0 LDC.64 R24, c[0x0][0x240] ;  /* 0x00009000ff188b82 */ /* 0x000e220000000a00 */
[----:B------:R-:W-:-:S04]  /*00b0*/  @!P0 IADD3 R17, R17, 0x80, RZ ;  /* 0x0000008011118810 */ /* 0x000fc80007ffe0ff */
[----:B------:R-:W-:-:S13]  /*00c0*/  ISETP.GE.AND P1, PT, R17, R13, PT ;  /* 0x0000000d1100720c */ /* 0x000fda0003f26270 */
[----:B------:R-:W1:Y:S01]  /*00d0*/  @!P1 LDC.64 R22, c[0x0][0x238] ;  /* 0x00008e00ff169b82 */ /* 0x000e620000000a00 */
[----:B------:R-:W-:Y:S01]  /*00e0*/  @!P1 IMAD R19, R12, 0x200, R17 ;  /* 0x000002000c139824 */ /* 0x000fe200078e0211 */
[----:B------:R-:W-:-:S04]  /*00f0*/  @!P1 IADD3 R17, R17, 0x80, RZ ;  /* 0x0000008011119810 */ /* 0x000fc80007ffe0ff */
[----:B------:R-:W-:Y:S01]  /*0100*/  ISETP.GE.AND P3, PT, R17, R13, PT ;  /* 0x0000000d1100720c */ /* 0x000fe20003f66270 */
[----:B0-----:R-:W-:Y:S01]  /*0110*/  @!P0 IMAD.WIDE.U32 R24, R14, 0x2, R24 ;  /* 0x000000020e188825 */ /* 0x001fe200078e0018 */
[----:B------:R-:W0:Y:S11]  /*0120*/  @!P1 LDC.64 R2, c[0x0][0x240] ;  /* 0x00009000ff029b82 */ /* 0x000e360000000a00 */
[----:B------:R-:W2:Y:S01]  /*0130*/  @!P3 LDC.64 R4, c[0x0][0x238] ;  /* 0x00008e00ff04bb82 */ /* 0x000ea20000000a00 */
[----:B------:R-:W-:-:S02]  /*0140*/  @!P3 LEA R21, R12, R17, 0x9 ;  /* 0x000000110c15b211 */ /* 0x000fc400078e48ff */
[----:B------:R-:W-:Y:S01]  /*0150*/  @!P3 IADD3 R17, R17, 0x80, RZ ;  /* 0x000000801111b810 */ /* 0x000fe20007ffe0ff */
[----:B-1----:R-:W-:-:S03]  /*0160*/  @!P1 IMAD.WIDE.U32 R22, R19, 0x2, R22 ;  /* 0x0000000213169825 */ /* 0x002fc600078e0016 */
[----:B------:R-:W-:Y:S01]  /*0170*/  ISETP.GE.AND P2, PT, R17, R13, PT ;  /* 0x0000000d1100720c */ /* 0x000fe20003f46270 */
[----:B------:R-:W1:Y:S01]  /*0180*/  @!P3 LDC.64 R6, c[0x0][0x240] ;  /* 0x00009000ff06bb82 */ /* 0x000e620000000a00 */
[----:B------:R3:W5:Y:S07]  /*0190*/  @!P1 LDG.E.U16 R0, desc[UR4][R22.64] ;  /* 0x0000000416009981 */ /* 0x00076e000c1e1500 */
[----:B---3--:R-:W3:Y:S01]  /*01a0*/  @!P0 LDC.64 R22, c[0x0][0x238] ;  /* 0x00008e00ff168b82 */ /* 0x008ee20000000a00 */
[----:B------:R-:W-:Y:S01]  /*01b0*/  PRMT R16, RZ, 0x7610, R16 ;  /* 0x00007610ff107816 */ /* 0x000fe20000000010 */
[----:B0-----:R-:W-:-:S04]  /*01c0*/  @!P1 IMAD.WIDE.U32 R2, R19, 0x2, R2 ;  /* 0x0000000213029825 */ /* 0x001fc800078e0002 */
[C---:B--2---:R-:W-:Y:S01]  /*01d0*/  @!P3 IMAD.WIDE.U32 R4, R21.reuse, 0x2, R4 ;  /* 0x000000021504b825 */ /* 0x044fe200078e0004 */
[----:B------:R0:W5:Y:S01]  /*01e0*/  @!P1 LDG.E.U16 R16, desc[UR4][R2.64] ;  /* 0x0000000402109981 */ /* 0x000162000c1e1500 */
[----:B------:R-:W2:Y:S02]  /*01f0*/  @!P2 LDC.64 R8, c[0x0][0x238] ;  /* 0x00008e00ff08ab82 */ /* 0x000ea40000000a00 */
[----:B------:R-:W-:Y:S02]  /*0200*/  @!P2 IMAD R17, R12, 0x200, R17 ;  /* 0x000002000c11a824 */ /* 0x000fe400078e0211 */
[----:B-1----:R-:W-:Y:S01]  /*0210*/  @!P3 IMAD.WIDE.U32 R6, R21, 0x2, R6 ;  /* 0x000000021506b825 */ /* 0x002fe200078e0006 */
[----:B------:R-:W-:-:S03]  /*0220*/  PRMT R21, RZ, 0x7610, R21 ;  /* 0x00007610ff157816 */ /* 0x000fc60000000015 */
[----:B------:R-:W1:Y:S03]  /*0230*/  @!P2 LDC.64 R10, c[0x0][0x240] ;  /* 0x00009000ff0aab82 */ /* 0x000e660000000a00 */
[----:B------:R-:W5:Y:S01]  /*0240*/  @!P0 LDG.E.U16 R21, desc[UR4][R24.64] ;  /* 0x0000000418158981 */ /* 0x000f62000c1e1500 */
[----:B---3--:R-:W-:Y:S01]  /*0250*/  @!P0 IMAD.WIDE.U32 R22, R14, 0x2, R22 ;  /* 0x000000020e168825 */ /* 0x008fe200078e0016 */
[----:B------:R-:W-:-:S03]  /*0260*/  PRMT R14, RZ, 0x7610, R14 ;  /* 0x00007610ff0e7816 */ /* 0x000fc6000000000e */
[----:B0-----:R-:W0:Y:S03]  /*0270*/  @!P0 LDC.64 R2, c[0x0][0x228] ;  /* 0x00008a00ff028b82 */ /* 0x001e260000000a00 */
[----:B------:R-:W5:Y:S01]  /*0280*/  @!P0 LDG.E.U16 R14, desc[UR4][R22.64] ;  /* 0x00000004160e8981 */ /* 0x000f62000c1e1500 */
[----:B--2---:R-:W-:Y:S01]  /*0290*/  @!P2 IMAD.WIDE.U32 R8, R17, 0x2, R8 ;  /* 0x000000021108a825 */ /* 0x004fe200078e0008 */
[----:B------:R-:W-:-:S03]  /*02a0*/  PRMT R20, RZ, 0x7610, R20 ;  /* 0x00007610ff147816 */ /* 0x000fc60000000014 */
[----:B-1----:R-:W-:Y:S01]  /*02b0*/  @!P2 IMAD.WIDE.U32 R10, R17, 0x2, R10 ;  /* 0x00000002110aa825 */ /* 0x002fe200078e000a */
[----:B------:R-:W-:Y:S02]  /*02c0*/  PRMT R17, RZ, 0x7610, R17 ;  /* 0x00007610ff117816 */ /* 0x000fe40000000011 */
[----:B------:R-:W-:Y:S02]  /*02d0*/  PRMT R18, RZ, 0x7610, R18 ;  /* 0x00007610ff127816 */ /* 0x000fe40000000012 */
[----:B------:R-:W-:Y:S01]  /*02e0*/  PRMT R19, RZ, 0x7610, R19 ;  /* 0x00007610ff137816 */ /* 0x000fe20000000013 */
[----:B------:R-:W5:Y:S04]  /*02f0*/  @!P2 LDG.E.U16 R20, desc[UR4][R10.64] ;  /* 0x000000040a14a981 */ /* 0x000f68000c1e1500 */
[----:B------:R1:W5:Y:S01]  /*0300*/  @!P3 LDG.E.U16 R17, desc[UR4][R4.64] ;  /* 0x000000040411b981 */ /* 0x000362000c1e1500 */
[----:B------:R-:W-:Y:S03]  /*0310*/  BSSY B0, `(.L_x_2074) ;  /* 0x0000018000007945 */ /* 0x000fe60003800000 */
[----:B------:R2:W5:Y:S04]  /*0320*/  @!P3 LDG.E.U16 R18, desc[UR4][R6.64] ;  /* 0x000000040612b981 */ /* 0x000568000c1e1500 */
[----:B------:R3:W5:Y:S01]  /*0330*/  @!P2 LDG.E.U16 R19, desc[UR4][R8.64] ;  /* 0x000000040813a981 */ /* 0x000762000c1e1500 */
[----:B-1----:R-:W-:-:S04]  /*0340*/  MOV R4, R15 ;  /* 0x0000000f00047202 */ /* 0x002fc80000000f00 */
[C---:B------:R-:W-:Y:S02]  /*0350*/  IADD3 R10, R4.reuse, 0x80, RZ ;  /* 0x00000080040a7810 */ /* 0x040fe40007ffe0ff */
[C---:B--2---:R-:W-:Y:S01]  /*0360*/  IADD3 R6, R4.reuse, 0x100, RZ ;  /* 0x0000010004067810 */ /* 0x044fe20007ffe0ff */
[----:B---3--:R-:W-:Y:S01]  /*0370*/  VIADD R8, R4, 0x180 ;  /* 0x0000018004087836 */ /* 0x008fe20000000000 */
[----:B------:R-:W-:Y:S02]  /*0380*/  @!P0 LEA R5, R12, R15, 0x9 ;  /* 0x0000000f0c058211 */ /* 0x000fe400078e48ff */
[----:B------:R-:W-:Y:S02]  /*0390*/  @!P0 MOV R4, R10 ;  /* 0x0000000a00048202 */ /* 0x000fe40000000f00 */
[-C--:B------:R-:W-:Y:S01]  /*03a0*/  ISETP.GE.AND P1, PT, R10, R13.reuse, PT ;  /* 0x0000000d0a00720c */ /* 0x080fe20003f26270 */
[----:B0-----:R-:W-:Y:S01]  /*03b0*/  @!P0 IMAD.WIDE.U32 R2, R5, 0x2, R2 ;  /* 0x0000000205028825 */ /* 0x001fe200078e0002 */
[----:B------:R-:W-:-:S02]  /*03c0*/  ISETP.GE.AND P2, PT, R6, R13, PT ;  /* 0x0000000d0600720c */ /* 0x000fc40003f46270 */
[-C--:B------:R-:W-:Y:S02]  /*03d0*/  ISETP.GE.AND P3, PT, R8, R13.reuse, PT ;  /* 0x0000000d0800720c */ /* 0x080fe40003f66270 */
[----:B------:R-:W-:Y:S01]  /*03e0*/  ISETP.GE.AND P4, PT, R4, R13, PT ;  /* 0x0000000d0400720c */ /* 0x000fe20003f86270 */
[----:B------:R-:W-:-:S12]  /*03f0*/  @P0 BRA `(.L_x_2075) ;  /* 0x0000000000240947 */ /* 0x000fd80003800000 */
        /* <DEDUP_REMOVED lines=9> */
.L_x_2075:
[----:B------:R-:W-:Y:S05]  /*0490*/  BSYNC B0 ;  /* 0x0000000000007941 */ /* 0x000fea0003800000 */
.L_x_2074:
        /* <DEDUP_REMOVED lines=11> */
.L_x_2077:
[----:B------:R-:W-:Y:S05]  /*0550*/  BSYNC B0 ;  /* 0x0000000000007941 */ /* 0x000fea0003800000 */
.L_x_2076:
        /* <DEDUP_REMOVED lines=11> */
.L_x_2079:
[----:B------:R-:W-:Y:S05]  /*0610*/  BSYNC B0 ;  /* 0x0000000000007941 */ /* 0x000fea0003800000 */
.L_x_2078:
        /* <DEDUP_REMOVED lines=11> */
.L_x_2081:
[----:B------:R-:W-:Y:S05]  /*06d0*/  BSYNC B0 ;  /* 0x0000000000007941 */ /* 0x000fea0003800000 */
.L_x_2080:
[----:B------:R0:W-:Y:S01]  /*06e0*/  @!P0 STG.E.U16 desc[UR4][R2.64], R5 ;  /* 0x0000000502008986 */ /* 0x0001e2000c101504 */
[----:B------:R-:W-:Y:S04]  /*06f0*/  BSSY B0, `(.L_x_2082) ;  /* 0x000000c000007945 */ /* 0x000fe80003800000 */
[----:B------:R-:W-:Y:S05]  /*0700*/  @P4 BRA `(.L_x_2083) ;  /* 0x0000000000284947 */ /* 0x000fea0003800000 */
[----:B------:R-:W1:Y:S01]  /*0710*/  LDC.64 R6, c[0x0][0x228] ;  /* 0x00008a00ff067b82 */ /* 0x000e620000000a00 */
[----:B0-----:R-:W-:Y:S01]  /*0720*/  LEA R3, R12, R4, 0x9 ;  /* 0x000000040c037211 */ /* 0x001fe200078e48ff */
[----:B------:R-:W-:-:S05]  /*0730*/  VIADD R4, R4, 0x80 ;  /* 0x0000008004047836 */ /* 0x000fca0000000000 */
[----:B------:R-:W-:-:S13]  /*0740*/  ISETP.GE.AND P0, PT, R4, R13, PT ;  /* 0x0000000d0400720c */ /* 0x000fda0003f06270 */
[----:B------:R-:W-:Y:S02]  /*0750*/  @!P0 LEA R5, R12, R4, 0x9 ;  /* 0x000000040c058211 */ /* 0x000fe400078e48ff */
[----:B------:R-:W-:Y:S01]  /*0760*/  @!P0 IADD3 R4, R4, 0x80, RZ ;  /* 0x0000008004048810 */ /* 0x000fe20007ffe0ff */
[----:B-1----:R-:W-:-:S04]  /*0770*/  IMAD.WIDE.U32 R2, R3, 0x2, R6 ;  /* 0x0000000203027825 */ /* 0x002fc800078e0006 */
[----:B------:R-:W-:Y:S01]  /*0780*/  @!P0 IMAD.WIDE.U32 R6, R5, 0x2, R6 ;  /* 0x0000000205068825 */ /* 0x000fe200078e0006 */
[----:B-----5:R1:W-:Y:S04]  /*0790*/  STG.E.U16 desc[UR4][R2.64], R0 ;  /* 0x0000000002007986 */ /* 0x0203e8000c101504 */
[----:B------:R1:W-:Y:S02]  /*07a0*/  @!P0 STG.E.U16 desc[UR4][R6.64], R17 ;  /* 0x0000001106008986 */ /* 0x0003e4000c101504 */
.L_x_2083:
[----:B------:R-:W-:Y:S05]  /*07b0*/  BSYNC B0 ;  /* 0x0000000000007941 */ /* 0x000fea0003800000 */
.L_x_2082:
[----:B------:R-:W-:-:S13]  /*07c0*/  ISETP.GE.AND P0, PT, R4, R13, PT ;  /* 0x0000000d0400720c */ /* 0x000fda0003f06270 */
[----:B------:R-:W-:Y:S05]  /*07d0*/  @P0 EXIT ;  /* 0x000000000000094d */ /* 0x000fea0003800000 */
[----:B01----:R-:W0:Y:S01]  /*07e0*/  LDC.64 R2, c[0x0][0x228] ;  /* 0x00008a00ff027b82 */ /* 0x003e220000000a00 */
[----:B------:R-:W-:-:S05]  /*07f0*/  LEA R5, R12, R4, 0x9 ;  /* 0x000000040c057211 */ /* 0x000fca00078e48ff */
[----:B0-----:R-:W-:-:S05]  /*0800*/  IMAD.WIDE.U32 R2, R5, 0x2, R2 ;  /* 0x0000000205027825 */ /* 0x001fca00078e0002 */
[----:B-----5:R-:W-:Y:S01]  /*0810*/  STG.E.U16 desc[UR4][R2.64], R19 ;  /* 0x0000001302007986 */ /* 0x020fe2000c101504 */
[----:B------:R-:W-:Y:S05]  /*0820*/  EXIT ;  /* 0x000000000000794d */ /* 0x000fea0003800000 */
.L_x_2084:
        /* <DEDUP_REMOVED lines=13> */
.L_x_24094:


//--------------------- .text._ZN2at6native29vectorized_elementwise_kernelILi2EZZZNS0_54_GLOBAL__N__d8c5977b_16_LinearAlgebra_cu_7dd49032_297216addr_kernel_cudaERNS_14TensorIteratorERKN3c106ScalarES8_ENKUlvE_clEvENKUlvE9_clEvEUlNS5_4HalfESB_SB_E_St5arrayIPcLm4EEEEviT0_T1_ --------------------------
	.section	.text._ZN2at6native29vectorized_elementwise_kernelILi2EZZZNS0_54_GLOBAL__N__d8c5977b_16_LinearAlgebra_cu_7dd49032_297216addr_kernel_cudaERNS_14TensorIteratorERKN3c106ScalarES8_ENKUlvE_clEvENKUlvE9_clEvEUlNS5_4HalfESB_SB_E_St5arrayIPcLm4EEEEviT0_T1_,"ax",@progbits
	.align	128
        .global         _ZN2at6native29vectorized_elementwise_kernelILi2EZZZNS0_54_GLOBAL__N__d8c5977b_16_LinearAlgebra_cu_7dd49032_297216addr_kernel_cudaERNS_14TensorIteratorERKN3c106ScalarES8_ENKUlvE_clEvENKUlvE9_clEvEUlNS5_4HalfESB_SB_E_St5arrayIPcLm4EEEEviT0_T1_
        .type           _ZN2at6native29vectorized_elementwise_kernelILi2EZZZNS0_54_GLOBAL__N__d8c5977b_16_LinearAlgebra_cu_7dd49032_297216addr_kernel_cudaERNS_14TensorIteratorERKN3c106ScalarES8_ENKUlvE_clEvENKUlvE9_clEvEUlNS5_4HalfESB_SB_E_St5arrayIPcLm4EEEEviT0_T1_,@function
        .size           _ZN2at6native29vectorized_elementwise_kernelILi2EZZZNS0_54_GLOBAL__N__d8c5977b_16_LinearAlgebra_cu_7dd49032_297216addr_kernel_cudaERNS_14TensorIteratorERKN3c106ScalarES8_ENKUlvE_clEvENKUlvE9_clEvEUlNS5_4HalfESB_SB_E_St5arrayIPcLm4EEEEviT0_T1_,(.L_x_24095 - _ZN2at6native29vectorized_elementwise_kernelILi2EZZZNS0_54_GLOBAL__N__d8c5977b_16_LinearAlgebra_cu_7dd49032_297216addr_kernel_cudaERNS_14TensorIteratorERKN3c106ScalarES8_ENKUlvE_clEvENKUlvE9_clEvEUlNS5_4HalfESB_SB_E_St5arrayIPcLm4EEEEviT0_T1_)
        .other          _ZN2at6native29vectorized_elementwise_kernelILi2EZZZNS0_54_GLOBAL__N__d8c5977b_16_LinearAlgebra_cu_7dd49032_297216addr_kernel_cudaERNS_14TensorIteratorERKN3c106ScalarES8_ENKUlvE_clEvENKUlvE9_clEvEUlNS5_4HalfESB_SB_E_St5arrayIPcLm4EEEEviT0_T1_,@"STO_CUDA_ENTRY STV_DEFAULT"
_ZN2at6native29vectorized_elementwise_kernelILi2EZZZNS0_54_GLOBAL__N__d8c5977b_16_LinearAlgebra_cu_7dd49032_297216addr_kernel_cudaERNS_14TensorIteratorERKN3c106ScalarES8_ENKUlvE_clEvENKUlvE9_clEvEUlNS5_4HalfESB_SB_E_St5arrayIPcLm4EEEEviT0_T1_:
.text._ZN2at6native29vectorized_elementwise_kernelILi2EZZZNS0_54_GLOBAL__N__d8c5977b_16_LinearAlgebra_cu_7dd49032_297216addr_kernel_cudaERNS_14TensorIteratorERKN3c106ScalarES8_ENKUlvE_clEvENKUlvE9_clEvEUlNS5_4HalfESB_SB_E_St5arrayIPcLm4EEEEviT0_T1_:
        /* <DEDUP_REMOVED lines=11> */
[----:B------:R-:W3:Y:S01]  /*00b0*/  LDC.U16 R8, c[0x0][0x218] ;  /* 0x00008600ff087b82 */ /* 0x000ee20000000400 */
[----:B-1----:R-:W-:-:S04]  /*00c0*/  IMAD.WIDE R2, R23, 0x2, R2 ;  /* 0x0000000217027825 */ /* 0x002fc800078e0202 */
[----:B0-----:R-:W-:-:S05]  /*00d0*/  IMAD.WIDE.U32 R10, R0, 0x4, R2 ;  /* 0x00000004000a7825 */ /* 0x001fca00078e0002 */
[----:B------:R-:W4:Y:S01]  /*00e0*/  LDG.E R15, desc[UR4][R10.64] ;  /* 0x000000040a0f7981 */ /* 0x000f22000c1e1900 */
[----:B--2---:R-:W-:-:S03]  /*00f0*/  IMAD.WIDE R2, R23, 0x2, R6 ;  /* 0x0000000217027825 */ /* 0x004fc600078e0206 */
[----:B------:R-:W2:Y:S01]  /*0100*/  LDG.E R5, desc[UR4][R10.64+0x200] ;  /* 0x000200040a057981 */ /* 0x000ea2000c1e1900 */
[----:B------:R-:W-:-:S03]  /*0110*/  IMAD.WIDE.U32 R12, R0, 0x4, R2 ;  /* 0x00000004000c7825 */ /* 0x000fc600078e0002 */
[----:B------:R-:W5:Y:S04]  /*0120*/  LDG.E R6, desc[UR4][R10.64+0x600] ;  /* 0x000600040a067981 */ /* 0x000f68000c1e1900 */
[----:B------:R-:W5:Y:S04]  /*0130*/  LDG.E R14, desc[UR4][R12.64] ;  /* 0x000000040c0e7981 */ /* 0x000f68000c1e1900 */
[----:B------:R-:W5:Y:S04]  /*0140*/  LDG.E R3, desc[UR4][R12.64+0x200] ;  /* 0x000200040c037981 */ /* 0x000f68000c1e1900 */
[----:B------:R5:W5:Y:S04]  /*0150*/  LDG.E R2, desc[UR4][R10.64+0x400] ;  /* 0x000400040a027981 */ /* 0x000b68000c1e1900 */
[----:B------:R-:W5:Y:S04]  /*0160*/  LDG.E R4, desc[UR4][R12.64+0x400] ;  /* 0x000400040c047981 */ /* 0x000f68000c1e1900 */
[----:B------:R0:W5:Y:S01]  /*0170*/  LDG.E R7, desc[UR4][R12.64+0x600] ;  /* 0x000600040c077981 */ /* 0x000162000c1e1900 */
[----:B---3--:R-:W-:-:S02]  /*0180*/  HADD2.F32 R8, -RZ, R8.H0_H0 ;  /* 0x20000008ff087230 */ /* 0x008fc40000004100 */
[--C-:B----4-:R-:W-:Y:S02]  /*0190*/  HADD2.F32 R9, -RZ, R15.reuse.H0_H0 ;  /* 0x2000000fff097230 */ /* 0x110fe40000004100 */
[----:B------:R-:W-:Y:S02]  /*01a0*/  HADD2.F32 R15, -RZ, R15.H1_H1 ;  /* 0x3000000fff0f7230 */ /* 0x000fe40000004100 */
[----:B--2---:R-:W-:Y:S02]  /*01b0*/  HADD2.F32 R17, -RZ, R5.H0_H0 ;  /* 0x20000005ff117230 */ /* 0x004fe40000004100 */
[C---:B------:R-:W-:Y:S01]  /*01c0*/  FMUL.FTZ R9, R8.reuse, R9 ;  /* 0x0000000908097220 */ /* 0x040fe20000410000 */
[C---:B------:R-:W-:Y:S02]  /*01d0*/  FMUL.FTZ R15, R8.reuse, R15 ;  /* 0x0000000f080f7220 */ /* 0x040fe40000410000 */
[----:B------:R-:W-:Y:S02]  /*01e0*/  FMUL.FTZ R17, R8, R17 ;  /* 0x0000001108117220 */ /* 0x000fe40000410000 */
[----:B------:R-:W-:-:S02]  /*01f0*/  F2FP.F16.F32.PACK_AB R9, RZ, R9 ;  /* 0x00000009ff09723e */ /* 0x000fc400000000ff */
[----:B------:R-:W-:Y:S01]  /*0200*/  F2FP.F16.F32.PACK_AB R15, RZ, R15 ;  /* 0x0000000fff0f723e */ /* 0x000fe200000000ff */
[--C-:B-----5:R-:W-:Y:S01]  /*0210*/  HADD2.F32 R10, -RZ, R14.reuse.H0_H0 ;  /* 0x2000000eff0a7230 */ /* 0x120fe20000004100 */
[----:B------:R-:W-:Y:S01]  /*0220*/  F2FP.F16.F32.PACK_AB R17, RZ, R17 ;  /* 0x00000011ff11723e */ /* 0x000fe200000000ff */
[----:B------:R-:W-:Y:S02]  /*0230*/  HADD2.F32 R9, -RZ, R9.H0_H0 ;  /* 0x20000009ff097230 */ /* 0x000fe40000004100 */
[----:B0-----:R-:W-:Y:S02]  /*0240*/  HADD2.F32 R12, -RZ, R15.H0_H0 ;  /* 0x2000000fff0c7230 */ /* 0x001fe40000004100 */
[----:B------:R-:W-:Y:S02]  /*0250*/  HADD2.F32 R11, -RZ, R14.H1_H1 ;  /* 0x3000000eff0b7230 */ /* 0x000fe40000004100 */
[----:B------:R-:W-:Y:S02]  /*0260*/  HADD2.F32 R13, -RZ, R5.H1_H1 ;  /* 0x30000005ff0d7230 */ /* 0x000fe40000004100 */
[----:B------:R-:W-:Y:S01]  /*0270*/  FMUL.FTZ R5, R9, R10 ;  /* 0x0000000a09057220 */ /* 0x000fe20000410000 */
[----:B------:R-:W-:-:S02]  /*0280*/  HADD2.F32 R17, -RZ, R17.H0_H0 ;  /* 0x20000011ff117230 */ /* 0x000fc40000004100 */
[----:B------:R-:W-:Y:S01]  /*0290*/  FMUL.FTZ R12, R12, R11 ;  /* 0x0000000b0c0c7220 */ /* 0x000fe20000410000 */
[----:B------:R-:W-:Y:S01]  /*02a0*/  HADD2.F32 R14, -RZ, R3.H0_H0 ;  /* 0x20000003ff0e7230 */ /* 0x000fe20000004100 */
[----:B------:R-:W0:Y:S01]  /*02b0*/  LDC.64 R10, c[0x0][0x228] ;  /* 0x00008a00ff0a7b82 */ /* 0x000e220000000a00 */
[----:B------:R-:W-:Y:S02]  /*02c0*/  HADD2.F32 R15, -RZ, R2.H0_H0 ;  /* 0x20000002ff0f7230 */ /* 0x000fe40000004100 */
[----:B------:R-:W-:Y:S02]  /*02d0*/  HADD2.F32 R19, -RZ, R6.H0_H0 ;  /* 0x20000006ff137230 */ /* 0x000fe40000004100 */
[----:B------:R-:W-:Y:S01]  /*02e0*/  FMUL.FTZ R9, R17, R14 ;  /* 0x0000000e11097220 */ /* 0x000fe20000410000 */
[----:B------:R-:W-:Y:S02]  /*02f0*/  HADD2.F32 R17, -RZ, R2.H1_H1 ;  /* 0x30000002ff117230 */ /* 0x000fe40000004100 */
[----:B------:R-:W-:-:S02]  /*0300*/  HADD2.F32 R21, -RZ, R6.H1_H1 ;  /* 0x30000006ff157230 */ /* 0x000fc40000004100 */
[C---:B------:R-:W-:Y:S01]  /*0310*/  FMUL.FTZ R13, R8.reuse, R13 ;  /* 0x0000000d080d7220 */ /* 0x040fe20000410000 */
[C---:B------:R-:W-:Y:S01]  /*0320*/  FMUL.FTZ R15, R8.reuse, R15 ;  /* 0x0000000f080f7220 */ /* 0x040fe20000410000 */
[C---:B------:R-:W-:Y:S01]  /*0330*/  FMUL.FTZ R17, R8.reuse, R17 ;  /* 0x0000001108117220 */ /* 0x040fe20000410000 */
[C---:B------:R-:W-:Y:S01]  /*0340*/  FMUL.FTZ R19, R8.reuse, R19 ;  /* 0x0000001308137220 */ /* 0x040fe20000410000 */
[----:B------:R-:W-:Y:S01]  /*0350*/  FMUL.FTZ R21, R8, R21 ;  /* 0x0000001508157220 */ /* 0x000fe20000410000 */
[----:B------:R-:W-:Y:S02]  /*0360*/  F2FP.F16.F32.PACK_AB R13, RZ, R13 ;  /* 0x0000000dff0d723e */ /* 0x000fe400000000ff */
[----:B------:R-:W-:Y:S02]  /*0370*/  F2FP.F16.F32.PACK_AB R15, RZ, R15 ;  /* 0x0000000fff0f723e */ /* 0x000fe400000000ff */
[----:B------:R-:W-:Y:S02]  /*0380*/  F2FP.F16.F32.PACK_AB R17, RZ, R17 ;  /* 0x00000011ff11723e */ /* 0x000fe400000000ff */
[----:B------:R-:W-:-:S02]  /*0390*/  F2FP.F16.F32.PACK_AB R19, RZ, R19 ;  /* 0x00000013ff13723e */ /* 0x000fc400000000ff */
[----:B------:R-:W-:Y:S01]  /*03a0*/  F2FP.F16.F32.PACK_AB R21, RZ, R21 ;  /* 0x00000015ff15723e */ /* 0x000fe200000000ff */
[----:B------:R-:W-:Y:S02]  /*03b0*/  HADD2.F32 R6, -RZ, R4.H0_H0 ;  /* 0x20000004ff067230 */ /* 0x000fe40000004100 */
[----:B------:R-:W-:Y:S02]  /*03c0*/  HADD2.F32 R2, -RZ, R13.H0_H0 ;  /* 0x2000000dff027230 */ /* 0x000fe40000004100 */
[----:B------:R-:W-:Y:S02]  /*03d0*/  HADD2.F32 R3, -RZ, R3.H1_H1 ;  /* 0x30000003ff037230 */ /* 0x000fe40000004100 */
[----:B------:R-:W-:Y:S02]  /*03e0*/  HADD2.F32 R15, -RZ, R15.H0_H0 ;  /* 0x2000000fff0f7230 */ /* 0x000fe40000004100 */
[----:B------:R-:W-:Y:S02]  /*03f0*/  HADD2.F32 R17, -RZ, R17.H0_H0 ;  /* 0x20000011ff117230 */ /* 0x000fe40000004100 */
[----:B------:R-:W-:-:S02]  /*0400*/  HADD2.F32 R19, -RZ, R19.H0_H0 ;  /* 0x20000013ff137230 */ /* 0x000fc40000004100 */
[----:B------:R-:W-:Y:S02]  /*0410*/  HADD2.F32 R21, -RZ, R21.H0_H0 ;  /* 0x20000015ff157230 */ /* 0x000fe40000004100 */
[----:B------:R-:W-:Y:S02]  /*0420*/  HADD2.F32 R4, -RZ, R4.H1_H1 ;  /* 0x30000004ff047230 */ /* 0x000fe40000004100 */
[--C-:B------:R-:W-:Y:S02]  /*0430*/  HADD2.F32 R8, -RZ, R7.reuse.H0_H0 ;  /* 0x20000007ff087230 */ /* 0x100fe40000004100 */
[----:B------:R-:W-:Y:S02]  /*0440*/  HADD2.F32 R14, -RZ, R7.H1_H1 ;  /* 0x30000007ff0e7230 */ /* 0x000fe40000004100 */
[----:B------:R-:W-:Y:S01]  /*0450*/  FMUL.FTZ R2, R2, R3 ;  /* 0x0000000302027220 */ /* 0x000fe20000410000 */
[----:B0-----:R-:W-:-:S04]  /*0460*/  IMAD.WIDE.U32 R10, R23, 0x2, R10 ;  /* 0x00000002170a7825 */ /* 0x001fc800078e000a */
[----:B------:R-:W-:Y:S01]  /*0470*/  FMUL.FTZ R6, R15, R6 ;  /* 0x000000060f067220 */ /* 0x000fe20000410000 */
[----:B------:R-:W-:Y:S01]  /*0480*/  FMUL.FTZ R17, R17, R4 ;  /* 0x0000000411117220 */ /* 0x000fe20000410000 */
[----:B------:R-:W-:Y:S01]  /*0490*/  FMUL.FTZ R8, R19, R8 ;  /* 0x0000000813087220 */ /* 0x000fe20000410000 */
[----:B------:R-:W-:Y:S01]  /*04a0*/  FMUL.FTZ R21, R21, R14 ;  /* 0x0000000e15157220 */ /* 0x000fe20000410000 */
        /* <DEDUP_REMOVED lines=10> */
.L_x_2085:
[----:B------:R-:W0:Y:S01]  /*0550*/  S2R R25, SR_TID.X ;  /* 0x0000000000197919 */ /* 0x000e220000002100 */
[----:B------:R-:W-:Y:S02]  /*0560*/  PRMT R22, RZ, 0x7610, R22 ;  /* 0x00007610ff167816 */ /* 0x000fe40000000016 */
[----:B------:R-:W-:Y:S02]  /*0570*/  PRMT R13, RZ, 0x7610, R13 ;  /* 0x00007610ff0d7816 */ /* 0x000fe4000000000d */
[----:B0-----:R-:W-:Y:S02]  /*0580*/  ISETP.GE.AND P0, PT, R25, R24, PT ;  /* 0x000000181900720c */ /* 0x001fe40003f06270 */
[----:B------:R-:W-:-:S11]  /*0590*/  MOV R0, R25 ;  /* 0x0000001900007202 */ /* 0x000fd60000000f00 */
[----:B------:R-:W-:Y:S02]  /*05a0*/  @!P0 IADD3 R27, R23, R0, RZ ;  /* 0x00000000171b8210 */ /* 0x000fe40007ffe0ff */
[----:B------:R-:W-:-:S04]  /*05b0*/  @!P0 IADD3 R0, R0, 0x80, RZ ;  /* 0x0000008000008810 */ /* 0x000fc80007ffe0ff */
[----:B------:R-:W-:-:S13]  /*05c0*/  ISETP.GE.AND P1, PT, R0, R24, PT ;  /* 0x000000180000720c */ /* 0x000fda0003f26270 */
[----:B------:R-:W-:Y:S01]  /*05d0*/  @!P1 IADD3 R15, R23, R0, RZ ;  /* 0x00000000170f9210 */ /* 0x000fe20007ffe0ff */
[----:B------:R-:W0:Y:S01]  /*05e0*/  @!P1 LDC.64 R2, c[0x0][0x238] ;  /* 0x00008e00ff029b82 */ /* 0x000e220000000a00 */
[----:B------:R-:W-:-:S04]  /*05f0*/  @!P1 IADD3 R0, R0, 0x80, RZ ;  /* 0x0000008000009810 */ /* 0x000fc80007ffe0ff */
[----:B------:R-:W-:-:S03]  /*0600*/  ISETP.GE.AND P2, PT, R0, R24, PT ;  /* 0x000000180000720c */ /* 0x000fc60003f46270 */
[----:B------:R-:W1:Y:S10]  /*0610*/  @!P1 LDC.64 R4, c[0x0][0x240] ;  /* 0x00009000ff049b82 */ /* 0x000e740000000a00 */
[----:B------:R-:W-:Y:S01]  /*0620*/  @!P2 IADD3 R11, R23, R0, RZ ;  /* 0x00000000170ba210 */ /* 0x000fe20007ffe0ff */
[----:B------:R-:W2:Y:S01]  /*0630*/  @!P2 LDC.64 R28, c[0x0][0x238] ;  /* 0x00008e00ff1cab82 */ /* 0x000ea20000000a00 */
[----:B------:R-:W-:-:S04]  /*0640*/  @!P2 IADD3 R0, R0, 0x80, RZ ;  /* 0x000000800000a810 */ /* 0x000fc80007ffe0ff */
[----:B------:R-:W-:Y:S01]  /*0650*/  ISETP.GE.AND P3, PT, R0, R24, PT ;  /* 0x000000180000720c */ /* 0x000fe20003f66270 */
[C---:B0-----:R-:W-:Y:S02]  /*0660*/  @!P1 IMAD.WIDE.U32 R2, R15.reuse, 0x2, R2 ;  /* 0x000000020f029825 */ /* 0x041fe400078e0002 */
[----:B------:R-:W0:Y:S03]  /*0670*/  @!P2 LDC.64 R16, c[0x0][0x240] ;  /* 0x00009000ff10ab82 */ /* 0x000e260000000a00 */
[----:B------:R-:W5:Y:S01]  /*0680*/  @!P1 LDG.E.U16 R22, desc[UR4][R2.64] ;  /* 0x0000000402169981 */ /* 0x000f62000c1e1500 */
[----:B-1----:R-:W-:-:S06]  /*0690*/  @!P1 IMAD.WIDE.U32 R14, R15, 0x2, R4 ;  /* 0x000000020f0e9825 */ /* 0x002fcc00078e0004 */
[----:B------:R-:W-:Y:S01]  /*06a0*/  @!P3 IADD3 R9, R23, R0, RZ ;  /* 0x000000001709b210 */ /* 0x000fe20007ffe0ff */
[----:B------:R-:W1:Y:S01]  /*06b0*/  @!P3 LDC.64 R20, c[0x0][0x238] ;  /* 0x00008e00ff14bb82 */ /* 0x000e620000000a00 */
[----:B------:R-:W-:Y:S01]  /*06c0*/  @!P3 IADD3 R0, R0, 0x80, RZ ;  /* 0x000000800000b810 */ /* 0x000fe20007ffe0ff */
[----:B------:R3:W5:Y:S03]  /*06d0*/  @!P1 LDG.E.U16 R13, desc[UR4][R14.64] ;  /* 0x000000040e0d9981 */ /* 0x000766000c1e1500 */
[----:B------:R-:W-:-:S03]  /*06e0*/  ISETP.GE.AND P4, PT, R0, R24, PT ;  /* 0x000000180000720c */ /* 0x000fc60003f86270 */
[----:B------:R-:W4:Y:S10]  /*06f0*/  @!P3 LDC.64 R18, c[0x0][0x240] ;  /* 0x00009000ff12bb82 */ /* 0x000f340000000a00 */
[----:B------:R-:W-:Y:S01]  /*0700*/  @!P4 IADD3 R7, R23, R0, RZ ;  /* 0x000000001707c210 */ /* 0x000fe20007ffe0ff */
[----:B--2---:R-:W-:Y:S01]  /*0710*/  @!P2 IMAD.WIDE.U32 R28, R11, 0x2, R28 ;  /* 0x000000020b1ca825 */ /* 0x004fe200078e001c */
[----:B------:R-:W-:Y:S01]  /*0720*/  @!P4 IADD3 R0, R0, 0x80, RZ ;  /* 0x000000800000c810 */ /* 0x000fe20007ffe0ff */
[----:B------:R-:W2:Y:S03]  /*0730*/  @!P4 LDC.64 R4, c[0x0][0x238] ;  /* 0x00008e00ff04cb82 */ /* 0x000ea60000000a00 */
[----:B------:R-:W-:-:S02]  /*0740*/  ISETP.GE.AND P1, PT, R0, R24, PT ;  /* 0x000000180000720c */ /* 0x000fc40003f26270 */
[----:B------:R-:W-:Y:S01]  /*0750*/  PRMT R12, RZ, 0x7610, R12 ;  /* 0x00007610ff0c7816 */ /* 0x000fe2000000000c */
[----:B0-----:R-:W-:Y:S01]  /*0760*/  @!P2 IMAD.WIDE.U32 R16, R11, 0x2, R16 ;  /* 0x000000020b10a825 */ /* 0x001fe200078e0010 */
[----:B------:R-:W-:Y:S01]  /*0770*/  PRMT R11, RZ, 0x7610, R11 ;  /* 0x00007610ff0b7816 */ /* 0x000fe2000000000b */
[----:B---3--:R-:W0:Y:S03]  /*0780*/  @!P4 LDC.64 R14, c[0x0][0x240] ;  /* 0x00009000ff0ecb82 */ /* 0x008e260000000a00 */
[----:B------:R3:W5:Y:S04]  /*0790*/  @!P2 LDG.E.U16 R12, desc[UR4][R28.64] ;  /* 0x000000041c0ca981 */ /* 0x000768000c1e1500 */
[----:B------:R1:W5:Y:S01]  /*07a0*/  @!P2 LDG.E.U16 R11, desc[UR4][R16.64] ;  /* 0x00000004100ba981 */ /* 0x000362000c1e1500 */
[----:B------:R-:W0:Y:S01]  /*07b0*/  @!P1 LDC.64 R2, c[0x0][0x238] ;  /* 0x00008e00ff029b82 */ /* 0x000e220000000a00 */
[----:B---3--:R-:W-:-:S02]  /*07c0*/  @!P1 IADD3 R29, R23, R0, RZ ;  /* 0x00000000171d9210 */ /* 0x008fc40007ffe0ff */
[----:B------:R-:W-:-:S05]  /*07d0*/  @!P1 IADD3 R0, R0, 0x80, RZ ;  /* 0x0000008000009810 */ /* 0x000fca0007ffe0ff */
[----:B-1----:R-:W1:Y:S01]  /*07e0*/  @!P1 LDC.64 R16, c[0x0][0x240] ;  /* 0x00009000ff109b82 */ /* 0x002e620000000a00 */
[----:B------:R-:W-:Y:S01]  /*07f0*/  ISETP.GE.AND P2, PT, R0, R24, PT ;  /* 0x000000180000720c */ /* 0x000fe20003f46270 */
[----:B------:R-:W-:Y:S01]  /*0800*/  @!P3 IMAD.WIDE.U32 R20, R9, 0x2, R20 ;  /* 0x000000020914b825 */ /* 0x000fe200078e0014 */
[----:B------:R-:W-:-:S03]  /*0810*/  PRMT R10, RZ, 0x7610, R10 ;  /* 0x00007610ff0a7816 */ /* 0x000fc6000000000a */
[----:B----4-:R-:W-:Y:S01]  /*0820*/  @!P3 IMAD.WIDE.U32 R18, R9, 0x2, R18 ;  /* 0x000000020912b825 */ /* 0x010fe200078e0012 */
[----:B------:R-:W-:Y:S02]  /*0830*/  PRMT R9, RZ, 0x7610, R9 ;  /* 0x00007610ff097816 */ /* 0x000fe40000000009 */
[----:B------:R3:W5:Y:S04]  /*0840*/  @!P3 LDG.E.U16 R10, desc[UR4][R20.64] ;  /* 0x00000004140ab981 */ /* 0x000768000c1e1500 */
[----:B------:R4:W5:Y:S01]  /*0850*/  @!P3 LDG.E.U16 R9, desc[UR4][R18.64] ;  /* 0x000000041209b981 */ /* 0x000962000c1e1500 */
[----:B------:R-:W-:Y:S01]  /*0860*/  PRMT R8, RZ, 0x7610, R8 ;  /* 0x00007610ff087816 */ /* 0x000fe20000000008 */
[----:B---3--:R-:W3:Y:S01]  /*0870*/  @!P2 LDC.64 R20, c[0x0][0x240] ;  /* 0x00009000ff14ab82 */ /* 0x008ee20000000a00 */
[----:B--2---:R-:W-:Y:S01]  /*0880*/  @!P4 IMAD.WIDE.U32 R4, R7, 0x2, R4 ;  /* 0x000000020704c825 */ /* 0x004fe200078e0004 */
[----:B------:R-:W-:-:S04]  /*0890*/  PRMT R6, RZ, 0x7610, R6 ;  /* 0x00007610ff067816 */ /* 0x000fc80000000006 */
[----:B------:R2:W5:Y:S02]  /*08a0*/  @!P4 LDG.E.U16 R8, desc[UR4][R4.64] ;  /* 0x000000040408c981 */ /* 0x000564000c1e1500 */
[----:B----4-:R-:W4:Y:S01]  /*08b0*/  @!P2 LDC.64 R18, c[0x0][0x238] ;  /* 0x00008e00ff12ab82 */ /* 0x010f220000000a00 */
[----:B0-----:R-:W-:-:S04]  /*08c0*/  @!P1 IMAD.WIDE.U32 R2, R29, 0x2, R2 ;  /* 0x000000021d029825 */ /* 0x001fc800078e0002 */
[----:B-1----:R-:W-:Y:S01]  /*08d0*/  @!P1 IMAD.WIDE.U32 R16, R29, 0x2, R16 ;  /* 0x000000021d109825 */ /* 0x002fe200078e0010 */
[----:B------:R-:W-:Y:S01]  /*08e0*/  @!P2 IADD3 R29, R23, R0, RZ ;  /* 0x00000000171da210 */ /* 0x000fe20007ffe0ff */
[----:B------:R0:W5:Y:S01]  /*08f0*/  @!P1 LDG.E.U16 R6, desc[UR4][R2.64] ;  /* 0x0000000402069981 */ /* 0x000162000c1e1500 */
[----:B--2---:R-:W-:Y:S02]  /*0900*/  PRMT R5, RZ, 0x7610, R5 ;  /* 0x00007610ff057816 */ /* 0x004fe40000000005 */
[----:B------:R-:W-:-:S04]  /*0910*/  @!P2 IADD3 R0, R0, 0x80, RZ ;  /* 0x000000800000a810 */ /* 0x000fc80007ffe0ff */
[----:B------:R1:W5:Y:S01]  /*0920*/  @!P1 LDG.E.U16 R5, desc[UR4][R16.64] ;  /* 0x0000000410059981 */ /* 0x000362000c1e1500 */
[----:B------:R-:W-:Y:S01]  /*0930*/  ISETP.GE.AND P1, PT, R0, R24, PT ;  /* 0x000000180000720c */ /* 0x000fe20003f26270 */
[----:B------:R-:W-:Y:S01]  /*0940*/  @!P4 IMAD.WIDE.U32 R14, R7, 0x2, R14 ;  /* 0x00000002070ec825 */ /* 0x000fe200078e000e */
[----:B------:R-:W-:Y:S02]  /*0950*/  PRMT R4, RZ, 0x7610, R4 ;  /* 0x00007610ff047816 */ /* 0x000fe40000000004 */
[----:B0-----:R-:W-:Y:S01]  /*0960*/  PRMT R3, RZ, 0x7610, R3 ;  /* 0x00007610ff037816 */ /* 0x001fe20000000003 */
[----:B---3--:R-:W-:Y:S01]  /*0970*/  @!P2 IMAD.WIDE.U32 R20, R29, 0x2, R20 ;  /* 0x000000021d14a825 */ /* 0x008fe200078e0014 */
[----:B------:R-:W-:-:S03]  /*0980*/  PRMT R7, RZ, 0x7610, R7 ;  /* 0x00007610ff077816 */ /* 0x000fc60000000007 */
[----:B----4-:R-:W-:Y:S01]  /*0990*/  @!P2 IMAD.WIDE.U32 R18, R29, 0x2, R18 ;  /* 0x000000021d12a825 */ /* 0x010fe200078e0012 */
[----:B------:R0:W5:Y:S03]  /*09a0*/  @!P2 LDG.E.U16 R3, desc[UR4][R20.64] ;  /* 0x000000041403a981 */ /* 0x000166000c1e1500 */
[----:B-1----:R-:W1:Y:S01]  /*09b0*/  @!P1 LDC.64 R16, c[0x0][0x240] ;  /* 0x00009000ff109b82 */ /* 0x002e620000000a00 */
[----:B------:R2:W5:Y:S04]  /*09c0*/  @!P2 LDG.E.U16 R4, desc[UR4][R18.64] ;  /* 0x000000041204a981 */ /* 0x000568000c1e1500 */
[----:B------:R3:W5:Y:S03]  /*09d0*/  @!P4 LDG.E.U16 R7, desc[UR4][R14.64] ;  /* 0x000000040e07c981 */ /* 0x000766000c1e1500 */
[----:B0-----:R-:W0:Y:S08]  /*09e0*/  @!P0 LDC.64 R20, c[0x0][0x240] ;  /* 0x00009000ff148b82 */ /* 0x001e300000000a00 */
[----:B--2---:R-:W2:Y:S08]  /*09f0*/  @!P0 LDC.64 R18, c[0x0][0x238] ;  /* 0x00008e00ff128b82 */ /* 0x004eb00000000a00 */
[----:B---3--:R-:W3:Y:S01]  /*0a00*/  @!P1 LDC.64 R14, c[0x0][0x238] ;  /* 0x00008e00ff0e9b82 */ /* 0x008ee20000000a00 */
[----:B------:R-:W-:-:S02]  /*0a10*/  @!P1 IADD3 R29, R23, R0, RZ ;  /* 0x00000000171d9210 */ /* 0x000fc40007ffe0ff */
[----:B------:R-:W-:Y:S02]  /*0a20*/  PRMT R2, RZ, 0x7610, R2 ;  /* 0x00007610ff027816 */ /* 0x000fe40000000002 */
[----:B------:R-:W-:Y:S01]  /*0a30*/  PRMT R0, RZ, 0x7610, R0 ;  /* 0x00007610ff007816 */ /* 0x000fe20000000000 */
[----:B-1----:R-:W-:Y:S01]  /*0a40*/  @!P1 IMAD.WIDE.U32 R16, R29, 0x2, R16 ;  /* 0x000000021d109825 */ /* 0x002fe200078e0010 */
[----:B------:R-:W-:-:S03]  /*0a50*/  PRMT R26, RZ, 0x7610, R26 ;  /* 0x00007610ff1a7816 */ /* 0x000fc6000000001a */
[C---:B0-----:R-:W-:Y:S01]  /*0a60*/  @!P0 IMAD.WIDE.U32 R20, R27.reuse, 0x2, R20 ;  /* 0x000000021b148825 */ /* 0x041fe200078e0014 */
[----:B------:R0:W5:Y:S03]  /*0a70*/  @!P1 LDG.E.U16 R0, desc[UR4][R16.64] ;  /* 0x0000000410009981 */ /* 0x000166000c1e1500 */
[----:B--2---:R-:W-:Y:S01]  /*0a80*/  @!P0 IMAD.WIDE.U32 R18, R27, 0x2, R18 ;  /* 0x000000021b128825 */ /* 0x004fe200078e0012 */
[----:B------:R-:W-:-:S04]  /*0a90*/  PRMT R27, RZ, 0x7610, R27 ;  /* 0x00007610ff1b7816 */ /* 0x000fc8000000001b */
[----:B------:R0:W5:Y:S01]  /*0aa0*/  @!P0 LDG.E.U16 R26, desc[UR4][R18.64] ;  /* 0x00000004121a8981 */ /* 0x000162000c1e1500 */
[----:B---3--:R-:W-:-:S03]  /*0ab0*/  @!P1 IMAD.WIDE.U32 R14, R29, 0x2, R14 ;  /* 0x000000021d0e9825 */ /* 0x008fc600078e000e */
[----:B------:R0:W5:Y:S04]  /*0ac0*/  @!P0 LDG.E.U16 R27, desc[UR4][R20.64] ;  /* 0x00000004141b8981 */ /* 0x000168000c1e1500 */
[----:B------:R0:W5:Y:S01]  /*0ad0*/  @!P1 LDG.E.U16 R2, desc[UR4][R14.64] ;  /* 0x000000040e029981 */ /* 0x000162000c1e1500 */
[----:B------:R-:W-:Y:S04]  /*0ae0*/  BSSY B0, `(.L_x_2086) ;  /* 0x000000b000007945 */ /* 0x000fe80003800000 */
[----:B------:R-:W-:Y:S05]  /*0af0*/  @P0 BRA `(.L_x_2087) ;  /* 0x0000000000240947 */ /* 0x000fea0003800000 */
[----:B0-----:R-:W0:Y:S01]  /*0b00*/  LDC.U16 R14, c[0x0][0x218] ;  /* 0x00008600ff0e7b82 */ /* 0x001e220000000400 */
        /* <DEDUP_REMOVED lines=8> */
.L_x_2087:
[----:B------:R-:W-:Y:S05]  /*0b90*/  BSYNC B0 ;  /* 0x0000000000007941 */ /* 0x000fea0003800000 */
.L_x_2086:
[C---:B0-----:R-:W-:Y:S01]  /*0ba0*/  IADD3 R17, R25.reuse, 0x100, RZ ;  /* 0x0000010019117810 */ /* 0x041fe20007ffe0ff */
[----:B------:R-:W0:Y:S01]  /*0bb0*/  @!P0 LDC.64 R14, c[0x0][0x228] ;  /* 0x00008a00ff0e8b82 */ /* 0x000e220000000a00 */
[----:B------:R-:W-:Y:S01]  /*0bc0*/  IADD3 R19, R25, 0x200, RZ ;  /* 0x0000020019137810 */ /* 0x000fe20007ffe0ff */
[----:B------:R-:W-:Y:S01]  /*0bd0*/  BSSY B0, `(.L_x_2088) ;  /* 0x000001a000007945 */ /* 0x000fe20003800000 */
[-C--:B------:R-:W-:Y:S02]  /*0be0*/  ISETP.GE.AND P1, PT, R17, R24.reuse, PT ;  /* 0x000000181100720c */ /* 0x080fe40003f26270 */
[----:B------:R-:W-:Y:S02]  /*0bf0*/  IADD3 R17, R25, 0x180, RZ ;  /* 0x0000018019117810 */ /* 0x000fe40007ffe0ff */
[----:B------:R-:W-:Y:S02]  /*0c00*/  P2R R18, PR, RZ, 0x2 ;  /* 0x00000002ff127803 */ /* 0x000fe40000000000 */
[----:B------:R-:W-:-:S02]  /*0c10*/  ISETP.GE.AND P1, PT, R17, R24, PT ;  /* 0x000000181100720c */ /* 0x000fc40003f26270 */
[----:B------:R-:W-:Y:S02]  /*0c20*/  IADD3 R17, R25, 0x280, RZ ;  /* 0x0000028019117810 */ /* 0x000fe40007ffe0ff */
[-C--:B------:R-:W-:Y:S02]  /*0c30*/  ISETP.GE.AND P2, PT, R19, R24.reuse, PT ;  /* 0x000000181300720c */ /* 0x080fe40003f46270 */
[-C--:B------:R-:W-:Y:S02]  /*0c40*/  ISETP.GE.AND P3, PT, R17, R24.reuse, PT ;  /* 0x000000181100720c */ /* 0x080fe40003f66270 */
[C---:B------:R-:W-:Y:S02]  /*0c50*/  IADD3 R17, R25.reuse, 0x80, RZ ;  /* 0x0000008019117810 */ /* 0x040fe40007ffe0ff */
[----:B------:R-:W-:Y:S02]  /*0c60*/  IADD3 R19, R25, 0x300, RZ ;  /* 0x0000030019137810 */ /* 0x000fe40007ffe0ff */
[----:B------:R-:W-:-:S02]  /*0c70*/  ISETP.GE.AND P6, PT, R17, R24, PT ;  /* 0x000000181100720c */ /* 0x000fc40003fc6270 */
[----:B------:R-:W-:Y:S02]  /*0c80*/  @!P0 IADD3 R21, R23, R25, RZ ;  /* 0x0000001917158210 */ /* 0x000fe40007ffe0ff */
[----:B------:R-:W-:Y:S02]  /*0c90*/  ISETP.GE.AND P4, PT, R19, R24, PT ;  /* 0x000000181300720c */ /* 0x000fe40003f86270 */
[----:B------:R-:W-:Y:S01]  /*0ca0*/  IADD3 R19, R25, 0x380, RZ ;  /* 0x0000038019137810 */ /* 0x000fe20007ffe0ff */
[----:B0-----:R-:W-:-:S03]  /*0cb0*/  @!P0 IMAD.WIDE.U32 R14, R21, 0x2, R14 ;  /* 0x00000002150e8825 */ /* 0x001fc600078e000e */
        /* <DEDUP_REMOVED lines=11> */
.L_x_2089:
[----:B------:R-:W-:Y:S05]  /*0d70*/  BSYNC B0 ;  /* 0x0000000000007941 */ /* 0x000fea0003800000 */
.L_x_2088:
[----:B------:R-:W-:Y:S01]  /*0d80*/  ISETP.NE.AND P6, PT, R18, RZ, PT ;  /* 0x000000ff1200720c */ /* 0x000fe20003fc5270 */
[----:B------:R-:W-:-:S12]  /*0d90*/  BSSY B0, `(.L_x_2090) ;  /* 0x000000b000007945 */ /* 0x000fd80003800000 */
        /* <DEDUP_REMOVED lines=10> */
.L_x_2091:
[----:B------:R-:W-:Y:S05]  /*0e40*/  BSYNC B0 ;  /* 0x0000000000007941 */ /* 0x000fea0003800000 */
.L_x_2090:
[----:B------:R-:W-:Y:S04]  /*0e50*/  BSSY B0, `(.L_x_2092) ;  /* 0x000000b000007945 */ /* 0x000fe80003800000 */
[----:B------:R-:W-:Y:S05]  /*0e60*/  @P1 BRA `(.L_x_2093) ;  /* 0x0000000000241947 */ /* 0x000fea0003800000 */
[----:B-----5:R-:W0:Y:S01]  /*0e70*/  LDC.U16 R12, c[0x0][0x218] ;  /* 0x00008600ff0c7b82 */ /* 0x020e220000000400 */
[----:B------:R-:W-:Y:S02]  /*0e80*/  HADD2.F32 R10, -RZ, R10.H0_H0 ;  /* 0x2000000aff0a7230 */ /* 0x000fe40000004100 */
[----:B------:R-:W-:Y:S02]  /*0e90*/  HADD2.F32 R9, -RZ, R9.H0_H0 ;  /* 0x20000009ff097230 */ /* 0x000fe40000004100 */
[----:B0-----:R-:W-:-:S05]  /*0ea0*/  HADD2.F32 R19, -RZ, R12.H0_H0 ;  /* 0x2000000cff137230 */ /* 0x001fca0000004100 */
[----:B------:R-:W-:-:S05]  /*0eb0*/  FMUL.FTZ R10, R10, R19 ;  /* 0x000000130a0a7220 */ /* 0x000fca0000410000 */
[----:B------:R-:W-:-:S05]  /*0ec0*/  F2FP.F16.F32.PACK_AB R10, RZ, R10 ;  /* 0x0000000aff0a723e */ /* 0x000fca00000000ff */
[----:B------:R-:W-:-:S05]  /*0ed0*/  HADD2.F32 R10, -RZ, R10.H0_H0 ;  /* 0x2000000aff0a7230 */ /* 0x000fca0000004100 */
[----:B------:R-:W-:-:S05]  /*0ee0*/  FMUL.FTZ R9, R10, R9 ;  /* 0x000000090a097220 */ /* 0x000fca0000410000 */
[----:B------:R-:W-:-:S07]  /*0ef0*/  F2FP.F16.F32.PACK_AB R9, RZ, R9 ;  /* 0x00000009ff09723e */ /* 0x000fce00000000ff */
.L_x_2093:
[----:B------:R-:W-:Y:S05]  /*0f00*/  BSYNC B0 ;  /* 0x0000000000007941 */ /* 0x000fea0003800000 */
.L_x_2092:
        /* <DEDUP_REMOVED lines=11> */
.L_x_2095:
[----:B------:R-:W-:Y:S05]  /*0fc0*/  BSYNC B0 ;  /* 0x0000000000007941 */ /* 0x000fea0003800000 */
.L_x_2094:
        /* <DEDUP_REMOVED lines=11> */
.L_x_2097:
[----:B------:R-:W-:Y:S05]  /*1080*/  BSYNC B0 ;  /* 0x0000000000007941 */ /* 0x000fea0003800000 */
.L_x_2096:
        /* <DEDUP_REMOVED lines=11> */
.L_x_2099:
[----:B------:R-:W-:Y:S05]  /*1140*/  BSYNC B0 ;  /* 0x0000000000007941 */ /* 0x000fea0003800000 */
.L_x_2098:
[----:B------:R-:W-:Y:S04]  /*1150*/  BSSY B0, `(.L_x_2100) ;  /* 0x000000b000007945 */ /* 0x000fe80003800000 */
[----:B------:R-:W-:Y:S05]  /*1160*/  @P5 BRA `(.L_x_2101) ;  /* 0x0000000000245947 */ /* 0x000fea0003800000 */
[----:B-----5:R-:W0:Y:S01]  /*1170*/  LDC.U16 R4, c[0x0][0x218] ;  /* 0x00008600ff047b82 */ /* 0x020e220000000400 */
[----:B------:R-:W-:Y:S02]  /*1180*/  HADD2.F32 R2, -RZ, R2.H0_H0 ;  /* 0x20000002ff027230 */ /* 0x000fe40000004100 */
[----:B0-----:R-:W-:-:S05]  /*1190*/  HADD2.F32 R19, -RZ, R4.H0_H0 ;  /* 0x20000004ff137230 */ /* 0x001fca0000004100 */
[----:B------:R-:W-:Y:S01]  /*11a0*/  FMUL.FTZ R2, R2, R19 ;  /* 0x0000001302027220 */ /* 0x000fe20000410000 */
[----:B------:R-:W-:-:S04]  /*11b0*/  HADD2.F32 R19, -RZ, R0.H0_H0 ;  /* 0x20000000ff137230 */ /* 0x000fc80000004100 */
[----:B------:R-:W-:-:S05]  /*11c0*/  F2FP.F16.F32.PACK_AB R2, RZ, R2 ;  /* 0x00000002ff02723e */ /* 0x000fca00000000ff */
[----:B------:R-:W-:-:S05]  /*11d0*/  HADD2.F32 R2, -RZ, R2.H0_H0 ;  /* 0x20000002ff027230 */ /* 0x000fca0000004100 */
[----:B------:R-:W-:-:S05]  /*11e0*/  FMUL.FTZ R0, R2, R19 ;  /* 0x0000001302007220 */ /* 0x000fca0000410000 */
[----:B------:R-:W-:-:S07]  /*11f0*/  F2FP.F16.F32.PACK_AB R0, RZ, R0 ;  /* 0x00000000ff00723e */ /* 0x000fce00000000ff */
.L_x_2101:
[----:B------:R-:W-:Y:S05]  /*1200*/  BSYNC B0 ;  /* 0x0000000000007941 */ /* 0x000fea0003800000 */
.L_x_2100:
        /* <DEDUP_REMOVED lines=8> */
[----:B-----5:R-:W-:Y:S02]  /*1290*/  PRMT R6, R13, 0x7610, R6 ;  /* 0x000076100d067816 */ /* 0x020fe40000000006 */
        /* <DEDUP_REMOVED lines=10> */
.L_x_2104:
[----:B------:R-:W-:-:S13]  /*1340*/  ISETP.GE.AND P0, PT, R25, R24, PT ;  /* 0x000000181900720c */ /* 0x000fda0003f06270 */
[----:B------:R-:W-:Y:S05]  /*1350*/  @P0 BRA `(.L_x_2106) ;  /* 0x0000000000300947 */ /* 0x000fea0003800000 */
[----:B0----5:R-:W0:Y:S01]  /*1360*/  LDC.64 R10, c[0x0][0x228] ;  /* 0x00008a00ff0a7b82 */ /* 0x021e220000000a00 */
[----:B------:R-:W-:Y:S02]  /*1370*/  IADD3 R13, R23, R25, RZ ;  /* 0x00000019170d7210 */ /* 0x000fe40007ffe0ff */
[----:B------:R-:W-:-:S03]  /*1380*/  IADD3 R25, R25, 0x80, RZ ;  /* 0x0000008019197810 */ /* 0x000fc60007ffe0ff */
[----:B0-----:R-:W-:-:S05]  /*1390*/  IMAD.WIDE.U32 R10, R13, 0x2, R10 ;  /* 0x000000020d0a7825 */ /* 0x001fca00078e000a */
[----:B------:R1:W-:Y:S02]  /*13a0*/  STG.E.U16 desc[UR4][R10.64], R9 ;  /* 0x000000090a007986 */ /* 0x0003e4000c101504 */
.L_x_2105:
[----:B------:R-:W-:-:S13]  /*13b0*/  ISETP.GE.AND P0, PT, R25, R24, PT ;  /* 0x000000181900720c */ /* 0x000fda0003f06270 */
[----:B------:R-:W-:Y:S05]  /*13c0*/  @P0 BRA `(.L_x_2107) ;  /* 0x0000000000340947 */ /* 0x000fea0003800000 */
[----:B-1----:R-:W1:Y:S01]  /*13d0*/  LDC.64 R8, c[0x0][0x228] ;  /* 0x00008a00ff087b82 */ /* 0x002e620000000a00 */
[----:B------:R-:W-:Y:S02]  /*13e0*/  IADD3 R11, R23, R25, RZ ;  /* 0x00000019170b7210 */ /* 0x000fe40007ffe0ff */
[----:B------:R-:W-:-:S03]  /*13f0*/  IADD3 R25, R25, 0x80, RZ ;  /* 0x0000008019197810 */ /* 0x000fc60007ffe0ff */
[----:B-1----:R-:W-:-:S05]  /*1400*/  IMAD.WIDE.U32 R8, R11, 0x2, R8 ;  /* 0x000000020b087825 */ /* 0x002fca00078e0008 */
[----:B------:R1:W-:Y:S02]  /*1410*/  STG.E.U16 desc[UR4][R8.64], R7 ;  /* 0x0000000708007986 */ /* 0x0003e4000c101504 */
.L_x_2106:
[----:B------:R-:W-:-:S13]  /*1420*/  ISETP.GE.AND P0, PT, R25, R24, PT ;  /* 0x000000181900720c */ /* 0x000fda0003f06270 */
[----:B------:R-:W-:Y:S05]  /*1430*/  @P0 BREAK B1 ;  /* 0x0000000000010942 */ /* 0x000fea0003800000 */
[----:B------:R-:W-:Y:S05]  /*1440*/  @P0 BRA `(.L_x_2108) ;  /* 0x0000000000300947 */ /* 0x000fea0003800000 */
[----:B01---5:R-:W0:Y:S01]  /*1450*/  LDC.64 R6, c[0x0][0x228] ;  /* 0x00008a00ff067b82 */ /* 0x023e220000000a00 */
[----:B------:R-:W-:Y:S02]  /*1460*/  IADD3 R9, R23, R25, RZ ;  /* 0x0000001917097210 */ /* 0x000fe40007ffe0ff */
[----:B------:R-:W-:-:S03]  /*1470*/  IADD3 R25, R25, 0x80, RZ ;  /* 0x0000008019197810 */ /* 0x000fc60007ffe0ff */
[----:B0-----:R-:W-:-:S05]  /*1480*/  IMAD.WIDE.U32 R6, R9, 0x2, R6 ;  /* 0x0000000209067825 */ /* 0x001fca00078e0006 */
[----:B------:R2:W-:Y:S02]  /*1490*/  STG.E.U16 desc[UR4][R6.64], R5 ;  /* 0x0000000506007986 */ /* 0x0005e4000c101504 */
.L_x_2107:
[----:B------:R-:W-:Y:S05]  /*14a0*/  BSYNC B1 ;  /* 0x0000000000017941 */ /* 0x000fea0003800000 */
.L_x_2103:
[----:B------:R-:W-:-:S13]  /*14b0*/  ISETP.GE.AND P0, PT, R25, R24, PT ;  /* 0x000000181900720c */ /* 0x000fda0003f06270 */
[----:B--2---:R-:W2:Y:S01]  /*14c0*/  @!P0 LDC.64 R4, c[0x0][0x228] ;  /* 0x00008a00ff048b82 */ /* 0x004ea20000000a00 */
[----:B------:R-:W-:Y:S02]  /*14d0*/  @!P0 IADD3 R7, R23, R25, RZ ;  /* 0x0000001917078210 */ /* 0x000fe40007ffe0ff */
[----:B------:R-:W-:-:S03]  /*14e0*/  @!P0 IADD3 R25, R25, 0x80, RZ ;  /* 0x0000008019198810 */ /* 0x000fc60007ffe0ff */
[----:B--2---:R-:W-:-:S05]  /*14f0*/  @!P0 IMAD.WIDE.U32 R4, R7, 0x2, R4 ;  /* 0x0000000207048825 */ /* 0x004fca00078e0004 */
[----:B------:R2:W-:Y:S02]  /*1500*/  @!P0 STG.E.U16 desc[UR4][R4.64], R3 ;  /* 0x0000000304008986 */ /* 0x0005e4000c101504 */
.L_x_2108:
[----:B------:R-:W-:Y:S05]  /*1510*/  BSYNC B0 ;  /* 0x0000000000007941 */ /* 0x000fea0003800000 */
.L_x_2102:
[----:B------:R-:W-:Y:S05]  /*1520*/  WARPSYNC.ALL ;  /* 0x0000000000007948 */ /* 0x000fea0003800000 */
[----:B------:R-:W-:-:S13]  /*1530*/  ISETP.GE.AND P0, PT, R25, R24, PT ;  /* 0x000000181900720c */ /* 0x000fda0003f06270 */
[----:B------:R-:W-:Y:S05]  /*1540*/  @P0 EXIT ;  /* 0x000000000000094d */ /* 0x000fea0003800000 */
[----:B--2--5:R-:W2:Y:S01]  /*1550*/  LDC.64 R2, c[0x0][0x228] ;  /* 0x00008a00ff027b82 */ /* 0x024ea20000000a00 */
[----:B------:R-:W-:-:S05]  /*1560*/  IADD3 R23, R23, R25, RZ ;  /* 0x0000001917177210 */ /* 0x000fca0007ffe0ff */
[----:B--2---:R-:W-:-:S05]  /*1570*/  IMAD.WIDE.U32 R2, R23, 0x2, R2 ;  /* 0x0000000217027825 */ /* 0x004fca00078e0002 */
[----:B------:R-:W-:Y:S01]  /*1580*/  STG.E.U16 desc[UR4][R2.64], R0 ;  /* 0x0000000002007986 */ /* 0x000fe2000c101504 */
[----:B------:R-:W-:Y:S05]  /*1590*/  EXIT ;  /* 0x000000000000794d */ /* 0x000fea0003800000 */
.L_x_2109:
        /* <DEDUP_REMOVED lines=14> */
.L_x_24095:


//--------------------- .text._ZN2at6native29vectorized_elementwise_kernelILi4EZZZNS0_54_GLOBAL__N__d8c5977b_16_LinearAlgebra_cu_7dd49032_297216addr_kernel_cudaERNS_14TensorIteratorERKN3c106ScalarES8_ENKUlvE_clEvENKUlvE9_clEvEUlNS5_4HalfESB_SB_E_St5arrayIPcLm4EEEEviT0_T1_ --------------------------
	.section	.text._ZN2at6native29vectorized_elementwise_kernelILi4EZZZNS0_54_GLOBAL__N__d8c5977b_16_LinearAlgebra_cu_7dd49032_297216addr_kernel_cudaERNS_14TensorIteratorERKN3c106ScalarES8_ENKUlvE_clEvENKUlvE9_clEvEUlNS5_4HalfESB_SB_E_St5arrayIPcLm4EEEEviT0_T1_,"ax",@progbits
	.align	128
        .global         _ZN2at6native29vectorized_elementwise_kernelILi4EZZZNS0_54_GLOBAL__N__d8c5977b_16_LinearAlgebra_cu_7dd49032_297216addr_kernel_cudaERNS_14TensorIteratorERKN3c106ScalarES8_ENKUlvE_clEvENKUlvE9_clEvEUlNS5_4HalfESB_SB_E_St5arrayIPcLm4EEEEviT0_T1_
        .type           _ZN2at6native29vectorized_elementwise_kernelILi4EZZZNS0_54_GLOBAL__N__d8c5977b_16_LinearAlgebra_cu_7dd49032_297216addr_kernel_cudaERNS_14TensorIteratorERKN3c106ScalarES8_ENKUlvE_clEvENKUlvE9_clEvEUlNS5_4HalfESB_SB_E_St5arrayIPcLm4EEEEviT0_T1_,@function
        .size           _ZN2at6native29vectorized_elementwise_kernelILi4EZZZNS0_54_GLOBAL__N__d8c5977b_16_LinearAlgebra_cu_7dd49032_297216addr_kernel_cudaERNS_14TensorIteratorERKN3c106ScalarES8_ENKUlvE_clEvENKUlvE9_clEvEUlNS5_4HalfESB_SB_E_St5arrayIPcLm4EEEEviT0_T1_,(.L_x_24096 - _ZN2at6native29vectorized_elementwise_kernelILi4EZZZNS0_54_GLOBAL__N__d8c5977b_16_LinearAlgebra_cu_7dd49032_297216addr_kernel_cudaERNS_14TensorIteratorERKN3c106ScalarES8_ENKUlvE_clEvENKUlvE9_clEvEUlNS5_4HalfESB_SB_E_St5arrayIPcLm4EEEEviT0_T1_)
        .other          _ZN2at6native29vectorized_elementwise_kernelILi4EZZZNS0_54_GLOBAL__N__d8c5977b_16_LinearAlgebra_cu_7dd49032_297216addr_kernel_cudaERNS_14TensorIteratorERKN3c106ScalarES8_ENKUlvE_clEvENKUlvE9_clEvEUlNS5_4HalfESB_SB_E_St5arrayIPcLm4EEEEviT0_T1_,@"STO_CUDA_ENTRY STV_DEFAULT"
_ZN2at6native29vectorized_elementwise_kernelILi4EZZZNS0_54_GLOBAL__N__d8c5977b_16_LinearAlgebra_cu_7dd49032_297216addr_kernel_cudaERNS_14TensorIteratorERKN3c106ScalarES8_ENKUlvE_clEvENKUlvE9_clEvEUlNS5_4HalfESB_SB_E_St5arrayIPcLm4EEEEviT0_T1_:
.text._ZN2at6native29vectorized_elementwise_kernelILi4EZZZNS0_54_GLOBAL__N__d8c5977b_16_LinearAlgebra_cu_7dd49032_297216addr_kernel_cudaERNS_14TensorIteratorERKN3c106ScalarES8_ENKUlvE_clEvENKUlvE9_clEvEUlNS5_4HalfESB_SB_E_St5arrayIPcLm4EEEEviT0_T1_:
        /* <DEDUP_REMOVED lines=12> */
[----:B-1----:R-:W-:-:S07]  /*00c0*/  IMAD.WIDE R2, R23, 0x2, R2 ;  /* 0x0000000217027825 */ /* 0x002fce00078e0202 */
[----:B------:R-:W1:Y:S01]  /*00d0*/  LDC.64 R6, c[0x0][0x228] ;  /* 0x00008a00ff067b82 */ /* 0x000e620000000a00 */
[----:B0-----:R-:W-:-:S05]  /*00e0*/  IMAD.WIDE.U32 R14, R0, 0x8, R2 ;  /* 0x00000008000e7825 */ /* 0x001fca00078e0002 */
[----:B------:R-:W4:Y:S01]  /*00f0*/  LDG.E.64 R8, desc[UR4][R14.64] ;  /* 0x000000040e087981 */ /* 0x000f22000c1e1b00 */
[----:B--2---:R-:W-:-:S03]  /*0100*/  IMAD.WIDE R2, R23, 0x2, R4 ;  /* 0x0000000217027825 */ /* 0x004fc600078e0204 */
[----:B------:R0:W2:Y:S01]  /*0110*/  LDG.E.64 R10, desc[UR4][R14.64+0x400] ;  /* 0x000400040e0a7981 */ /* 0x0000a2000c1e1b00 */
[----:B------:R-:W-:-:S05]  /*0120*/  IMAD.WIDE.U32 R16, R0, 0x8, R2 ;  /* 0x0000000800107825 */ /* 0x000fca00078e0002 */
[----:B------:R-:W5:Y:S04]  /*0130*/  LDG.E.64 R2, desc[UR4][R16.64] ;  /* 0x0000000410027981 */ /* 0x000f68000c1e1b00 */
[----:B------:R2:W5:Y:S01]  /*0140*/  LDG.E.64 R4, desc[UR4][R16.64+0x400] ;  /* 0x0004000410047981 */ /* 0x000562000c1e1b00 */
[----:B---3--:R-:W-:Y:S02]  /*0150*/  HADD2.F32 R12, -RZ, R12.H0_H0 ;  /* 0x2000000cff0c7230 */ /* 0x008fe40000004100 */
[----:B-1----:R-:W-:-:S04]  /*0160*/  IMAD.WIDE.U32 R6, R23, 0x2, R6 ;  /* 0x0000000217067825 */ /* 0x002fc800078e0006 */
[----:B------:R-:W-:-:S04]  /*0170*/  IMAD.WIDE R6, R0, 0x8, R6 ;  /* 0x0000000800067825 */ /* 0x000fc800078e0206 */
[--C-:B----4-:R-:W-:Y:S02]  /*0180*/  HADD2.F32 R13, -RZ, R8.reuse.H0_H0 ;  /* 0x20000008ff0d7230 */ /* 0x110fe40000004100 */
[----:B------:R-:W-:Y:S02]  /*0190*/  HADD2.F32 R19, -RZ, R8.H1_H1 ;  /* 0x30000008ff137230 */ /* 0x000fe40000004100 */
[--C-:B------:R-:W-:Y:S02]  /*01a0*/  HADD2.F32 R21, -RZ, R9.reuse.H0_H0 ;  /* 0x20000009ff157230 */ /* 0x100fe40000004100 */
[C---:B------:R-:W-:Y:S01]  /*01b0*/  FMUL.FTZ R13, R12.reuse, R13 ;  /* 0x0000000d0c0d7220 */ /* 0x040fe20000410000 */
[----:B0-----:R-:W-:Y:S02]  /*01c0*/  HADD2.F32 R15, -RZ, R9.H1_H1 ;  /* 0x30000009ff0f7230 */ /* 0x001fe40000004100 */
[----:B------:R-:W-:Y:S01]  /*01d0*/  FMUL.FTZ R19, R12, R19 ;  /* 0x000000130c137220 */ /* 0x000fe20000410000 */
[----:B--2---:R-:W-:-:S02]  /*01e0*/  HADD2.F32 R17, -RZ, R10.H0_H0 ;  /* 0x2000000aff117230 */ /* 0x004fc40000004100 */
[C---:B------:R-:W-:Y:S01]  /*01f0*/  FMUL.FTZ R21, R12.reuse, R21 ;  /* 0x000000150c157220 */ /* 0x040fe20000410000 */
[----:B------:R-:W-:Y:S01]  /*0200*/  F2FP.F16.F32.PACK_AB R13, RZ, R13 ;  /* 0x0000000dff0d723e */ /* 0x000fe200000000ff */
[----:B------:R-:W-:Y:S01]  /*0210*/  HADD2.F32 R25, -RZ, R10.H1_H1 ;  /* 0x3000000aff197230 */ /* 0x000fe20000004100 */
[----:B------:R-:W-:Y:S01]  /*0220*/  F2FP.F16.F32.PACK_AB R19, RZ, R19 ;  /* 0x00000013ff13723e */ /* 0x000fe200000000ff */
[--C-:B------:R-:W-:Y:S01]  /*0230*/  HADD2.F32 R27, -RZ, R11.reuse.H0_H0 ;  /* 0x2000000bff1b7230 */ /* 0x100fe20000004100 */
[----:B------:R-:W-:Y:S01]  /*0240*/  F2FP.F16.F32.PACK_AB R21, RZ, R21 ;  /* 0x00000015ff15723e */ /* 0x000fe200000000ff */
[----:B------:R-:W-:Y:S02]  /*0250*/  HADD2.F32 R29, -RZ, R11.H1_H1 ;  /* 0x3000000bff1d7230 */ /* 0x000fe40000004100 */
[C---:B------:R-:W-:Y:S01]  /*0260*/  FMUL.FTZ R11, R12.reuse, R15 ;  /* 0x0000000f0c0b7220 */ /* 0x040fe20000410000 */
[----:B------:R-:W-:Y:S02]  /*0270*/  HADD2.F32 R9, -RZ, R13.H0_H0 ;  /* 0x2000000dff097230 */ /* 0x000fe40000004100 */
[C---:B------:R-:W-:Y:S01]  /*0280*/  FMUL.FTZ R13, R12.reuse, R17 ;  /* 0x000000110c0d7220 */ /* 0x040fe20000410000 */
[C---:B------:R-:W-:Y:S01]  /*0290*/  FMUL.FTZ R8, R12.reuse, R25 ;  /* 0x000000190c087220 */ /* 0x040fe20000410000 */
[C---:B------:R-:W-:Y:S01]  /*02a0*/  FMUL.FTZ R10, R12.reuse, R27 ;  /* 0x0000001b0c0a7220 */ /* 0x040fe20000410000 */
[----:B------:R-:W-:Y:S01]  /*02b0*/  FMUL.FTZ R14, R12, R29 ;  /* 0x0000001d0c0e7220 */ /* 0x000fe20000410000 */
[--C-:B-----5:R-:W-:Y:S01]  /*02c0*/  HADD2.F32 R16, -RZ, R2.reuse.H0_H0 ;  /* 0x20000002ff107230 */ /* 0x120fe20000004100 */
[----:B------:R-:W-:Y:S01]  /*02d0*/  F2FP.F16.F32.PACK_AB R11, RZ, R11 ;  /* 0x0000000bff0b723e */ /* 0x000fe200000000ff */
[----:B------:R-:W-:Y:S01]  /*02e0*/  HADD2.F32 R19, -RZ, R19.H0_H0 ;  /* 0x20000013ff137230 */ /* 0x000fe20000004100 */
[----:B------:R-:W-:Y:S01]  /*02f0*/  F2FP.F16.F32.PACK_AB R13, RZ, R13 ;  /* 0x0000000dff0d723e */ /* 0x000fe200000000ff */
[----:B------:R-:W-:Y:S01]  /*0300*/  HADD2.F32 R18, -RZ, R2.H1_H1 ;  /* 0x30000002ff127230 */ /* 0x000fe20000004100 */
[----:B------:R-:W-:Y:S01]  /*0310*/  F2FP.F16.F32.PACK_AB R8, RZ, R8 ;  /* 0x00000008ff08723e */ /* 0x000fe200000000ff */
[----:B------:R-:W-:Y:S01]  /*0320*/  FMUL.FTZ R2, R9, R16 ;  /* 0x0000001009027220 */ /* 0x000fe20000410000 */
[----:B------:R-:W-:Y:S01]  /*0330*/  F2FP.F16.F32.PACK_AB R10, RZ, R10 ;  /* 0x0000000aff0a723e */ /* 0x000fe200000000ff */
[--C-:B------:R-:W-:Y:S01]  /*0340*/  HADD2.F32 R20, -RZ, R3.reuse.H0_H0 ;  /* 0x20000003ff147230 */ /* 0x100fe20000004100 */
[----:B------:R-:W-:Y:S01]  /*0350*/  F2FP.F16.F32.PACK_AB R14, RZ, R14 ;  /* 0x0000000eff0e723e */ /* 0x000fe200000000ff */
[----:B------:R-:W-:-:S02]  /*0360*/  HADD2.F32 R16, -RZ, R3.H1_H1 ;  /* 0x30000003ff107230 */ /* 0x000fc40000004100 */
[----:B------:R-:W-:Y:S01]  /*0370*/  FMUL.FTZ R9, R19, R18 ;  /* 0x0000001213097220 */ /* 0x000fe20000410000 */
[----:B------:R-:W-:Y:S02]  /*0380*/  HADD2.F32 R3, -RZ, R5.H0_H0 ;  /* 0x20000005ff037230 */ /* 0x000fe40000004100 */
[----:B------:R-:W-:Y:S02]  /*0390*/  HADD2.F32 R21, -RZ, R21.H0_H0 ;  /* 0x20000015ff157230 */ /* 0x000fe40000004100 */
[--C-:B------:R-:W-:Y:S02]  /*03a0*/  HADD2.F32 R18, -RZ, R4.reuse.H0_H0 ;  /* 0x20000004ff127230 */ /* 0x100fe40000004100 */
[----:B------:R-:W-:Y:S02]  /*03b0*/  HADD2.F32 R15, -RZ, R4.H1_H1 ;  /* 0x30000004ff0f7230 */ /* 0x000fe40000004100 */
[----:B------:R-:W-:Y:S01]  /*03c0*/  FMUL.FTZ R12, R21, R20 ;  /* 0x00000014150c7220 */ /* 0x000fe20000410000 */
[----:B------:R-:W-:-:S02]  /*03d0*/  HADD2.F32 R5, -RZ, R5.H1_H1 ;  /* 0x30000005ff057230 */ /* 0x000fc40000004100 */
[----:B------:R-:W-:Y:S02]  /*03e0*/  HADD2.F32 R11, -RZ, R11.H0_H0 ;  /* 0x2000000bff0b7230 */ /* 0x000fe40000004100 */
[----:B------:R-:W-:Y:S02]  /*03f0*/  HADD2.F32 R13, -RZ, R13.H0_H0 ;  /* 0x2000000dff0d7230 */ /* 0x000fe40000004100 */
[----:B------:R-:W-:Y:S02]  /*0400*/  HADD2.F32 R8, -RZ, R8.H0_H0 ;  /* 0x20000008ff087230 */ /* 0x000fe40000004100 */
[----:B------:R-:W-:Y:S01]  /*0410*/  FMUL.FTZ R11, R11, R16 ;  /* 0x000000100b0b7220 */ /* 0x000fe20000410000 */
[----:B------:R-:W-:Y:S02]  /*0420*/  HADD2.F32 R10, -RZ, R10.H0_H0 ;  /* 0x2000000aff0a7230 */ /* 0x000fe40000004100 */
[----:B------:R-:W-:Y:S01]  /*0430*/  FMUL.FTZ R13, R13, R18 ;  /* 0x000000120d0d7220 */ /* 0x000fe20000410000 */
[----:B------:R-:W-:-:S02]  /*0440*/  HADD2.F32 R14, -RZ, R14.H0_H0 ;  /* 0x2000000eff0e7230 */ /* 0x000fc40000004100 */
[----:B------:R-:W-:Y:S01]  /*0450*/  FMUL.FTZ R8, R8, R15 ;  /* 0x0000000f08087220 */ /* 0x000fe20000410000 */
[----:B------:R-:W-:Y:S01]  /*0460*/  F2FP.F16.F32.PACK_AB R11, R11, R12 ;  /* 0x0000000c0b0b723e */ /* 0x000fe200000000ff */
[----:B------:R-:W-:Y:S01]  /*0470*/  FMUL.FTZ R3, R10, R3 ;  /* 0x000000030a037220 */ /* 0x000fe20000410000 */
[----:B------:R-:W-:Y:S01]  /*0480*/  F2FP.F16.F32.PACK_AB R10, R9, R2 ;  /* 0x00000002090a723e */ /* 0x000fe200000000ff */
[----:B------:R-:W-:Y:S01]  /*0490*/  FMUL.FTZ R14, R14, R5 ;  /* 0x000000050e0e7220 */ /* 0x000fe20000410000 */
[----:B------:R-:W-:-:S03]  /*04a0*/  F2FP.F16.F32.PACK_AB R2, R8, R13 ;  /* 0x0000000d0802723e */ /* 0x000fc600000000ff */
[----:B------:R-:W-:Y:S01]  /*04b0*/  STG.E.64 desc[UR4][R6.64], R10 ;  /* 0x0000000a06007986 */ /* 0x000fe2000c101b04 */
[----:B------:R-:W-:-:S05]  /*04c0*/  F2FP.F16.F32.PACK_AB R3, R14, R3 ;  /* 0x000000030e03723e */ /* 0x000fca00000000ff */
[----:B------:R-:W-:Y:S01]  /*04d0*/  STG.E.64 desc[UR4][R6.64+0x400], R2 ;  /* 0x0004000206007986 */ /* 0x000fe2000c101b04 */
[----:B------:R-:W-:Y:S05]  /*04e0*/  EXIT ;  /* 0x000000000000794d */ /* 0x000fea0003800000 */
.L_x_2110:
        /* <DEDUP_REMOVED lines=100> */
.L_x_2112:
[----:B------:R-:W-:Y:S05]  /*0b30*/  BSYNC B0 ;  /* 0x0000000000007941 */ /* 0x000fea0003800000 */
.L_x_2111:
        /* <DEDUP_REMOVED lines=29> */
.L_x_2114:
[----:B------:R-:W-:Y:S05]  /*0d10*/  BSYNC B0 ;  /* 0x0000000000007941 */ /* 0x000fea0003800000 */
.L_x_2113:
        /* <DEDUP_REMOVED lines=12> */
.L_x_2116:
[----:B------:R-:W-:Y:S05]  /*0de0*/  BSYNC B0 ;  /* 0x0000000000007941 */ /* 0x000fea0003800000 */
.L_x_2115:
        /* <DEDUP_REMOVED lines=11> */
.L_x_2118:
[----:B------:R-:W-:Y:S05]  /*0ea0*/  BSYNC B0 ;  /* 0x0000000000007941 */ /* 0x000fea0003800000 */
.L_x_2117:
        /* <DEDUP_REMOVED lines=11> */
.L_x_2120:
[----:B------:R-:W-:Y:S05]  /*0f60*/  BSYNC B0 ;  /* 0x0000000000007941 */ /* 0x000fea0003800000 */
.L_x_2119:
        /* <DEDUP_REMOVED lines=11> */
.L_x_2122:
[----:B------:R-:W-:Y:S05]  /*1020*/  BSYNC B0 ;  /* 0x0000000000007941 */ /* 0x000fea0003800000 */
.L_x_2121:
        /* <DEDUP_REMOVED lines=11> */
.L_x_2124:
[----:B------:R-:W-:Y:S05]  /*10e0*/  BSYNC B0 ;  /* 0x0000000000007941 */ /* 0x000fea0003800000 */
.L_x_2123:
        /* <DEDUP_REMOVED lines=11> */
.L_x_2126:
[----:B------:R-:W-:Y:S05]  /*11a0*/  BSYNC B0 ;  /* 0x0000000000007941 */ /* 0x000fea0003800000 */
.L_x_2125:
        /* <DEDUP_REMOVED lines=19> */
.L_x_2129:
[----:B------:R-:W-:-:S13]  /*12e0*/  ISETP.GE.AND P0, PT, R25, R24, PT ;  /* 0x000000181900720c */ /* 0x000fda0003f06270 */
[----:B------:R-:W-:Y:S05]  /*12f0*/  @P0 BRA `(.L_x_2131) ;  /* 0x0000000000300947 */ /* 0x000fea0003800000 */
[----:B0----5:R-:W0:Y:S01]  /*1300*/  LDC.64 R10, c[0x0][0x228] ;  /* 0x00008a00ff0a7b82 */ /* 0x021e220000000a00 */
[----:B------:R-:W-:Y:S02]  /*1310*/  IADD3 R13, R23, R25, RZ ;  /* 0x00000019170d7210 */ /* 0x000fe40007ffe0ff */
[----:B------:R-:W-:-:S03]  /*1320*/  IADD3 R25, R25, 0x80, RZ ;  /* 0x0000008019197810 */ /* 0x000fc60007ffe0ff */
[----:B0-----:R-:W-:-:S05]  /*1330*/  IMAD.WIDE.U32 R10, R13, 0x2, R10 ;  /* 0x000000020d0a7825 */ /* 0x001fca00078e000a */
[----:B------:R1:W-:Y:S02]  /*1340*/  STG.E.U16 desc[UR4][R10.64], R9 ;  /* 0x000000090a007986 */ /* 0x0003e4000c101504 */
.L_x_2130:
[----:B------:R-:W-:-:S13]  /*1350*/  ISETP.GE.AND P0, PT, R25, R24, PT ;  /* 0x000000181900720c */ /* 0x000fda0003f06270 */
[----:B------:R-:W-:Y:S05]  /*1360*/  @P0 BRA `(.L_x_2132) ;  /* 0x0000000000340947 */ /* 0x000fea0003800000 */
[----:B-1----:R-:W1:Y:S01]  /*1370*/  LDC.64 R8, c[0x0][0x228] ;  /* 0x00008a00ff087b82 */ /* 0x002e620000000a00 */
[----:B------:R-:W-:Y:S02]  /*1380*/  IADD3 R11, R23, R25, RZ ;  /* 0x00000019170b7210 */ /* 0x000fe40007ffe0ff */
[----:B------:R-:W-:-:S03]  /*1390*/  IADD3 R25, R25, 0x80, RZ ;  /* 0x0000008019197810 */ /* 0x000fc60007ffe0ff */
[----:B-1----:R-:W-:-:S05]  /*13a0*/  IMAD.WIDE.U32 R8, R11, 0x2, R8 ;  /* 0x000000020b087825 */ /* 0x002fca00078e0008 */
[----:B------:R1:W-:Y:S02]  /*13b0*/  STG.E.U16 desc[UR4][R8.64], R7 ;  /* 0x0000000708007986 */ /* 0x0003e4000c101504 */
.L_x_2131:
        /* <DEDUP_REMOVED lines=8> */
.L_x_2132:
[----:B------:R-:W-:Y:S05]  /*1440*/  BSYNC B1 ;  /* 0x0000000000017941 */ /* 0x000fea0003800000 */
.L_x_2128:
[----:B------:R-:W-:-:S13]  /*1450*/  ISETP.GE.AND P0, PT, R25, R24, PT ;  /* 0x000000181900720c */ /* 0x000fda0003f06270 */
[----:B--2---:R-:W2:Y:S01]  /*1460*/  @!P0 LDC.64 R4, c[0x0][0x228] ;  /* 0x00008a00ff048b82 */ /* 0x004ea20000000a00 */
[----:B------:R-:W-:Y:S02]  /*1470*/  @!P0 IADD3 R7, R23, R25, RZ ;  /* 0x0000001917078210 */ /* 0x000fe40007ffe0ff */
[----:B------:R-:W-:-:S03]  /*1480*/  @!P0 IADD3 R25, R25, 0x80, RZ ;  /* 0x0000008019198810 */ /* 0x000fc60007ffe0ff */
[----:B--2---:R-:W-:-:S05]  /*1490*/  @!P0 IMAD.WIDE.U32 R4, R7, 0x2, R4 ;  /* 0x0000000207048825 */ /* 0x004fca00078e0004 */
[----:B------:R2:W-:Y:S02]  /*14a0*/  @!P0 STG.E.U16 desc[UR4][R4.64], R3 ;  /* 0x0000000304008986 */ /* 0x0005e4000c101504 */
.L_x_2133:
[----:B------:R-:W-:Y:S05]  /*14b0*/  BSYNC B0 ;  /* 0x0000000000007941 */ /* 0x000fea0003800000 */
.L_x_2127:
        /* <DEDUP_REMOVED lines=8> */
.L_x_2134:
        /* <DEDUP_REMOVED lines=12> */
.L_x_24096:


//--------------------- .text._ZN2at6native29vectorized_elementwise_kernelILi8EZZZNS0_54_GLOBAL__N__d8c5977b_16_LinearAlgebra_cu_7dd49032_297216addr_kernel_cudaERNS_14TensorIteratorERKN3c106ScalarES8_ENKUlvE_clEvENKUlvE9_clEvEUlNS5_4HalfESB_SB_E_St5arrayIPcLm4EEEEviT0_T1_ --------------------------
	.section	.text._ZN2at6native29vectorized_elementwise_kernelILi8EZZZNS0_54_GLOBAL__N__d8c5977b_16_LinearAlgebra_cu_7dd49032_297216addr_kernel_cudaERNS_14TensorIteratorERKN3c106ScalarES8_ENKUlvE_clEvENKUlvE9_clEvEUlNS5_4HalfESB_SB_E_St5arrayIPcLm4EEEEviT0_T1_,"ax",@progbits
	.align	128
        .global         _ZN2at6native29vectorized_elementwise_kernelILi8EZZZNS0_54_GLOBAL__N__d8c5977b_16_LinearAlgebra_cu_7dd49032_297216addr_kernel_cudaERNS_14TensorIteratorERKN3c106ScalarES8_ENKUlvE_clEvENKUlvE9_clEvEUlNS5_4HalfESB_SB_E_St5arrayIPcLm4EEEEviT0_T1_
        .type           _ZN2at6native29vectorized_elementwise_kernelILi8EZZZNS0_54_GLOBAL__N__d8c5977b_16_LinearAlgebra_cu_7dd49032_297216addr_kernel_cudaERNS_14TensorIteratorERKN3c106ScalarES8_ENKUlvE_clEvENKUlvE9_clEvEUlNS5_4HalfESB_SB_E_St5arrayIPcLm4EEEEviT0_T1_,@function
        .size           _ZN2at6native29vectorized_elementwise_kernelILi8EZZZNS0_54_GLOBAL__N__d8c5977b_16_LinearAlgebra_cu_7dd49032_297216addr_kernel_cudaERNS_14TensorIteratorERKN3c106ScalarES8_ENKUlvE_clEvENKUlvE9_clEvEUlNS5_4HalfESB_SB_E_St5arrayIPcLm4EEEEviT0_T1_,(.L_x_24097 - _ZN2at6native29vectorized_elementwise_kernelILi8EZZZNS0_54_GLOBAL__N__d8c5977b_16_LinearAlgebra_cu_7dd49032_297216addr_kernel_cudaERNS_14TensorIteratorERKN3c106ScalarES8_ENKUlvE_clEvENKUlvE9_clEvEUlNS5_4HalfESB_SB_E_St5arrayIPcLm4EEEEviT0_T1_)
        .other          _ZN2at6native29vectorized_elementwise_kernelILi8EZZZNS0_54_GLOBAL__N__d8c5977b_16_LinearAlgebra_cu_7dd49032_297216addr_kernel_cudaERNS_14TensorIteratorERKN3c106ScalarES8_ENKUlvE_clEvENKUlvE9_clEvEUlNS5_4HalfESB_SB_E_St5arrayIPcLm4EEEEviT0_T1_,@"STO_CUDA_ENTRY STV_DEFAULT"
_ZN2at6native29vectorized_elementwise_kernelILi8EZZZNS0_54_GLOBAL__N__d8c5977b_16_LinearAlgebra_cu_7dd49032_297216addr_kernel_cudaERNS_14TensorIteratorERKN3c106ScalarES8_ENKUlvE_clEvENKUlvE9_clEvEUlNS5_4HalfESB_SB_E_St5arrayIPcLm4EEEEviT0_T1_:
.text._ZN2at6native29vectorized_elementwise_kernelILi8EZZZNS0_54_GLOBAL__N__d8c5977b_16_LinearAlgebra_cu_7dd49032_297216addr_kernel_cudaERNS_14TensorIteratorERKN3c106ScalarES8_ENKUlvE_clEvENKUlvE9_clEvEUlNS5_4HalfESB_SB_E_St5arrayIPcLm4EEEEviT0_T1_:
        /* <DEDUP_REMOVED lines=13> */
[----:B0-----:R-:W-:-:S06]  /*00d0*/  IMAD.WIDE.U32 R12, R9, 0x10, R2 ;  /* 0x00000010090c7825 */ /* 0x001fcc00078e0002 */
[----:B------:R-:W4:Y:S01]  /*00e0*/  LDG.E.128 R12, desc[UR4][R12.64] ;  /* 0x000000040c0c7981 */ /* 0x000f22000c1e1d00 */
[----:B--2---:R-:W-:-:S04]  /*00f0*/  IMAD.WIDE R2, R23, 0x2, R4 ;  /* 0x0000000217027825 */ /* 0x004fc800078e0204 */
[----:B------:R-:W-:Y:S02]  /*0100*/  IMAD.WIDE.U32 R4, R9, 0x10, R2 ;  /* 0x0000001009047825 */ /* 0x000fe400078e0002 */
[----:B------:R-:W0:Y:S04]  /*0110*/  LDC.64 R2, c[0x0][0x228] ;  /* 0x00008a00ff027b82 */ /* 0x000e280000000a00 */
[----:B------:R-:W2:Y:S01]  /*0120*/  LDG.E.128 R4, desc[UR4][R4.64] ;  /* 0x0000000404047981 */ /* 0x000ea2000c1e1d00 */
[----:B---3--:R-:W-:Y:S02]  /*0130*/  HADD2.F32 R16, -RZ, R16.H0_H0 ;  /* 0x20000010ff107230 */ /* 0x008fe40000004100 */
[----:B0-----:R-:W-:-:S04]  /*0140*/  IMAD.WIDE.U32 R2, R23, 0x2, R2 ;  /* 0x0000000217027825 */ /* 0x001fc800078e0002 */
[----:B------:R-:W-:-:S04]  /*0150*/  IMAD.WIDE R2, R9, 0x10, R2 ;  /* 0x0000001009027825 */ /* 0x000fc800078e0202 */
[--C-:B----4-:R-:W-:Y:S02]  /*0160*/  HADD2.F32 R11, -RZ, R12.reuse.H0_H0 ;  /* 0x2000000cff0b7230 */ /* 0x110fe40000004100 */
[----:B------:R-:W-:Y:S02]  /*0170*/  HADD2.F32 R17, -RZ, R12.H1_H1 ;  /* 0x3000000cff117230 */ /* 0x000fe40000004100 */
[----:B------:R-:W-:Y:S02]  /*0180*/  HADD2.F32 R29, -RZ, R15.H0_H0 ;  /* 0x2000000fff1d7230 */ /* 0x000fe40000004100 */
[C---:B------:R-:W-:Y:S01]  /*0190*/  FMUL.FTZ R11, R16.reuse, R11 ;  /* 0x0000000b100b7220 */ /* 0x040fe20000410000 */
[--C-:B------:R-:W-:Y:S02]  /*01a0*/  HADD2.F32 R19, -RZ, R13.reuse.H0_H0 ;  /* 0x2000000dff137230 */ /* 0x100fe40000004100 */
[----:B------:R-:W-:Y:S01]  /*01b0*/  FMUL.FTZ R17, R16, R17 ;  /* 0x0000001110117220 */ /* 0x000fe20000410000 */
[----:B------:R-:W-:-:S02]  /*01c0*/  HADD2.F32 R21, -RZ, R13.H1_H1 ;  /* 0x3000000dff157230 */ /* 0x000fc40000004100 */
[C---:B------:R-:W-:Y:S01]  /*01d0*/  FMUL.FTZ R10, R16.reuse, R29 ;  /* 0x0000001d100a7220 */ /* 0x040fe20000410000 */
[----:B------:R-:W-:Y:S01]  /*01e0*/  HADD2.F32 R15, -RZ, R15.H1_H1 ;  /* 0x3000000fff0f7230 */ /* 0x000fe20000004100 */
[----:B------:R-:W-:Y:S01]  /*01f0*/  F2FP.F16.F32.PACK_AB R13, RZ, R11 ;  /* 0x0000000bff0d723e */ /* 0x000fe200000000ff */
[--C-:B------:R-:W-:Y:S01]  /*0200*/  HADD2.F32 R25, -RZ, R14.reuse.H0_H0 ;  /* 0x2000000eff197230 */ /* 0x100fe20000004100 */
[----:B------:R-:W-:Y:S01]  /*0210*/  F2FP.F16.F32.PACK_AB R17, RZ, R17 ;  /* 0x00000011ff11723e */ /* 0x000fe200000000ff */
[----:B------:R-:W-:Y:S02]  /*0220*/  HADD2.F32 R27, -RZ, R14.H1_H1 ;  /* 0x3000000eff1b7230 */ /* 0x000fe40000004100 */
[C---:B------:R-:W-:Y:S01]  /*0230*/  FMUL.FTZ R12, R16.reuse, R15 ;  /* 0x0000000f100c7220 */ /* 0x040fe20000410000 */
[C---:B------:R-:W-:Y:S01]  /*0240*/  FMUL.FTZ R19, R16.reuse, R19 ;  /* 0x0000001310137220 */ /* 0x040fe20000410000 */
[C---:B------:R-:W-:Y:S01]  /*0250*/  FMUL.FTZ R0, R16.reuse, R21 ;  /* 0x0000001510007220 */ /* 0x040fe20000410000 */
[C---:B------:R-:W-:Y:S01]  /*0260*/  FMUL.FTZ R8, R16.reuse, R25 ;  /* 0x0000001910087220 */ /* 0x040fe20000410000 */
[----:B------:R-:W-:Y:S01]  /*0270*/  FMUL.FTZ R11, R16, R27 ;  /* 0x0000001b100b7220 */ /* 0x000fe20000410000 */
[----:B------:R-:W-:Y:S01]  /*0280*/  HADD2.F32 R14, -RZ, R13.H0_H0 ;  /* 0x2000000dff0e7230 */ /* 0x000fe20000004100 */
[----:B------:R-:W-:Y:S01]  /*0290*/  F2FP.F16.F32.PACK_AB R19, RZ, R19 ;  /* 0x00000013ff13723e */ /* 0x000fe200000000ff */
[--C-:B--2---:R-:W-:Y:S01]  /*02a0*/  HADD2.F32 R15, -RZ, R4.reuse.H0_H0 ;  /* 0x20000004ff0f7230 */ /* 0x104fe20000004100 */
[----:B------:R-:W-:Y:S01]  /*02b0*/  F2FP.F16.F32.PACK_AB R0, RZ, R0 ;  /* 0x00000000ff00723e */ /* 0x000fe200000000ff */
[----:B------:R-:W-:Y:S01]  /*02c0*/  HADD2.F32 R17, -RZ, R17.H0_H0 ;  /* 0x20000011ff117230 */ /* 0x000fe20000004100 */
[----:B------:R-:W-:Y:S01]  /*02d0*/  F2FP.F16.F32.PACK_AB R8, RZ, R8 ;  /* 0x00000008ff08723e */ /* 0x000fe200000000ff */
[----:B------:R-:W-:-:S02]  /*02e0*/  HADD2.F32 R16, -RZ, R4.H1_H1 ;  /* 0x30000004ff107230 */ /* 0x000fc40000004100 */
[----:B------:R-:W-:Y:S01]  /*02f0*/  FMUL.FTZ R14, R14, R15 ;  /* 0x0000000f0e0e7220 */ /* 0x000fe20000410000 */
[----:B------:R-:W-:Y:S01]  /*0300*/  F2FP.F16.F32.PACK_AB R10, RZ, R10 ;  /* 0x0000000aff0a723e */ /* 0x000fe200000000ff */
[--C-:B------:R-:W-:Y:S01]  /*0310*/  HADD2.F32 R18, -RZ, R5.reuse.H0_H0 ;  /* 0x20000005ff127230 */ /* 0x100fe20000004100 */
[----:B------:R-:W-:Y:S01]  /*0320*/  F2FP.F16.F32.PACK_AB R12, RZ, R12 ;  /* 0x0000000cff0c723e */ /* 0x000fe200000000ff */
[----:B------:R-:W-:Y:S01]  /*0330*/  FMUL.FTZ R15, R17, R16 ;  /* 0x00000010110f7220 */ /* 0x000fe20000410000 */
[----:B------:R-:W-:Y:S01]  /*0340*/  F2FP.F16.F32.PACK_AB R17, RZ, R11 ;  /* 0x0000000bff11723e */ /* 0x000fe200000000ff */
[----:B------:R-:W-:Y:S02]  /*0350*/  HADD2.F32 R13, -RZ, R5.H1_H1 ;  /* 0x30000005ff0d7230 */ /* 0x000fe40000004100 */
[----:B------:R-:W-:Y:S02]  /*0360*/  HADD2.F32 R4, -RZ, R6.H0_H0 ;  /* 0x20000006ff047230 */ /* 0x000fe40000004100 */
[----:B------:R-:W-:-:S02]  /*0370*/  HADD2.F32 R5, -RZ, R7.H0_H0 ;  /* 0x20000007ff057230 */ /* 0x000fc40000004100 */
[----:B------:R-:W-:Y:S02]  /*0380*/  HADD2.F32 R19, -RZ, R19.H0_H0 ;  /* 0x20000013ff137230 */ /* 0x000fe40000004100 */
[----:B------:R-:W-:Y:S02]  /*0390*/  HADD2.F32 R6, -RZ, R6.H1_H1 ;  /* 0x30000006ff067230 */ /* 0x000fe40000004100 */
[----:B------:R-:W-:Y:S02]  /*03a0*/  HADD2.F32 R7, -RZ, R7.H1_H1 ;  /* 0x30000007ff077230 */ /* 0x000fe40000004100 */
[----:B------:R-:W-:Y:S01]  /*03b0*/  FMUL.FTZ R16, R19, R18 ;  /* 0x0000001213107220 */ /* 0x000fe20000410000 */
[----:B------:R-:W-:Y:S02]  /*03c0*/  HADD2.F32 R0, -RZ, R0.H0_H0 ;  /* 0x20000000ff007230 */ /* 0x000fe40000004100 */
[----:B------:R-:W-:Y:S02]  /*03d0*/  HADD2.F32 R11, -RZ, R8.H0_H0 ;  /* 0x20000008ff0b7230 */ /* 0x000fe40000004100 */
[----:B------:R-:W-:-:S02]  /*03e0*/  HADD2.F32 R17, -RZ, R17.H0_H0 ;  /* 0x20000011ff117230 */ /* 0x000fc40000004100 */
[----:B------:R-:W-:Y:S01]  /*03f0*/  FMUL.FTZ R13, R0, R13 ;  /* 0x0000000d000d7220 */ /* 0x000fe20000410000 */
[----:B------:R-:W-:Y:S02]  /*0400*/  HADD2.F32 R10, -RZ, R10.H0_H0 ;  /* 0x2000000aff0a7230 */ /* 0x000fe40000004100 */
[----:B------:R-:W-:Y:S01]  /*0410*/  FMUL.FTZ R11, R11, R4 ;  /* 0x000000040b0b7220 */ /* 0x000fe20000410000 */
[----:B------:R-:W-:Y:S02]  /*0420*/  HADD2.F32 R12, -RZ, R12.H0_H0 ;  /* 0x2000000cff0c7230 */ /* 0x000fe40000004100 */
[----:B------:R-:W-:Y:S01]  /*0430*/  FMUL.FTZ R6, R17, R6 ;  /* 0x0000000611067220 */ /* 0x000fe20000410000 */
[----:B------:R-:W-:Y:S01]  /*0440*/  F2FP.F16.F32.PACK_AB R4, R15, R14 ;  /* 0x0000000e0f04723e */ /* 0x000fe200000000ff */
[----:B------:R-:W-:Y:S01]  /*0450*/  FMUL.FTZ R10, R10, R5 ;  /* 0x000000050a0a7220 */ /* 0x000fe20000410000 */
[----:B------:R-:W-:Y:S01]  /*0460*/  F2FP.F16.F32.PACK_AB R5, R13, R16 ;  /* 0x000000100d05723e */ /* 0x000fe200000000ff */
[----:B------:R-:W-:Y:S01]  /*0470*/  FMUL.FTZ R7, R12, R7 ;  /* 0x000000070c077220 */ /* 0x000fe20000410000 */
[----:B------:R-:W-:-:S04]  /*0480*/  F2FP.F16.F32.PACK_AB R6, R6, R11 ;  /* 0x0000000b0606723e */ /* 0x000fc800000000ff */
[----:B------:R-:W-:-:S05]  /*0490*/  F2FP.F16.F32.PACK_AB R7, R7, R10 ;  /* 0x0000000a0707723e */ /* 0x000fca00000000ff */
[----:B------:R-:W-:Y:S01]  /*04a0*/  STG.E.128 desc[UR4][R2.64], R4 ;  /* 0x0000000402007986 */ /* 0x000fe2000c101d04 */
[----:B------:R-:W-:Y:S05]  /*04b0*/  EXIT ;  /* 0x000000000000794d */ /* 0x000fea0003800000 */
.L_x_2135:
        /* <DEDUP_REMOVED lines=100> */
.L_x_2137:
[----:B------:R-:W-:Y:S05]  /*0b00*/  BSYNC B0 ;  /* 0x0000000000007941 */ /* 0x000fea0003800000 */
.L_x_2136:
        /* <DEDUP_REMOVED lines=29> */
.L_x_2139:
[----:B------:R-:W-:Y:S05]  /*0ce0*/  BSYNC B0 ;  /* 0x0000000000007941 */ /* 0x000fea0003800000 */
.L_x_2138:
        /* <DEDUP_REMOVED lines=12> */
.L_x_2141:
[----:B------:R-:W-:Y:S05]  /*0db0*/  BSYNC B0 ;  /* 0x0000000000007941 */ /* 0x000fea0003800000 */
.L_x_2140:
        /* <DEDUP_REMOVED lines=11> */
.L_x_2143:
[----:B------:R-:W-:Y:S05]  /*0e70*/  BSYNC B0 ;  /* 0x0000000000007941 */ /* 0x000fea0003800000 */
.L_x_2142:
        /* <DEDUP_REMOVED lines=11> */
.L_x_2145:
[----:B------:R-:W-:Y:S05]  /*0f30*/  BSYNC B0 ;  /* 0x0000000000007941 */ /* 0x000fea0003800000 */
.L_x_2144:
        /* <DEDUP_REMOVED lines=11> */
.L_x_2147:
[----:B------:R-:W-:Y:S05]  /*0ff0*/  BSYNC B0 ;  /* 0x0000000000007941 */ /* 0x000fea0003800000 */
.L_x_2146:
        /* <DEDUP_REMOVED lines=11> */
.L_x_2149:
[----:B------:R-:W-:Y:S05]  /*10b0*/  BSYNC B0 ;  /* 0x0000000000007941 */ /* 0x000fea0003800000 */
.L_x_2148:
        /* <DEDUP_REMOVED lines=11> */
.L_x_2151:
[----:B------:R-:W-:Y:S05]  /*1170*/  BSYNC B0 ;  /* 0x0000000000007941 */ /* 0x000fea0003800000 */
.L_x_2150:
        /* <DEDUP_REMOVED lines=19> */
.L_x_2154:
[----:B------:R-:W-:-:S13]  /*12b0*/  ISETP.GE.AND P0, PT, R25, R24, PT ;  /* 0x000000181900720c */ /* 0x000fda0003f06270 */
[----:B------:R-:W-:Y:S05]  /*12c0*/  @P0 BRA `(.L_x_2156) ;  /* 0x0000000000300947 */ /* 0x000fea0003800000 */
[----:B0----5:R-:W0:Y:S01]  /*12d0*/  LDC.64 R10, c[0x0][0x228] ;  /* 0x00008a00ff0a7b82 */ /* 0x021e220000000a00 */
[----:B------:R-:W-:Y:S02]  /*12e0*/  IADD3 R13, R23, R25, RZ ;  /* 0x00000019170d7210 */ /* 0x000fe40007ffe0ff */
[----:B------:R-:W-:-:S03]  /*12f0*/  IADD3 R25, R25, 0x80, RZ ;  /* 0x0000008019197810 */ /* 0x000fc60007ffe0ff */
[----:B0-----:R-:W-:-:S05]  /*1300*/  IMAD.WIDE.U32 R10, R13, 0x2, R10 ;  /* 0x000000020d0a7825 */ /* 0x001fca00078e000a */
[----:B------:R1:W-:Y:S02]  /*1310*/  STG.E.U16 desc[UR4][R10.64], R9 ;  /* 0x000000090a007986 */ /* 0x0003e4000c101504 */
.L_x_2155:
[----:B------:R-:W-:-:S13]  /*1320*/  ISETP.GE.AND P0, PT, R25, R24, PT ;  /* 0x000000181900720c */ /* 0x000fda0003f06270 */
[----:B------:R-:W-:Y:S05]  /*1330*/  @P0 BRA `(.L_x_2157) ;  /* 0x0000000000340947 */ /* 0x000fea0003800000 */
[----:B-1----:R-:W1:Y:S01]  /*1340*/  LDC.64 R8, c[0x0][0x228] ;  /* 0x00008a00ff087b82 */ /* 0x002e620000000a00 */
[----:B------:R-:W-:Y:S02]  /*1350*/  IADD3 R11, R23, R25, RZ ;  /* 0x00000019170b7210 */ /* 0x000fe40007ffe0ff */
[----:B------:R-:W-:-:S03]  /*1360*/  IADD3 R25, R25, 0x80, RZ ;  /* 0x0000008019197810 */ /* 0x000fc60007ffe0ff */
[----:B-1----:R-:W-:-:S05]  /*1370*/  IMAD.WIDE.U32 R8, R11, 0x2, R8 ;  /* 0x000000020b087825 */ /* 0x002fca00078e0008 */
[----:B------:R1:W-:Y:S02]  /*1380*/  STG.E.U16 desc[UR4][R8.64], R7 ;  /* 0x0000000708007986 */ /* 0x0003e4000c101504 */
.L_x_2156:
        /* <DEDUP_REMOVED lines=8> */
.L_x_2157:
[----:B------:R-:W-:Y:S05]  /*1410*/  BSYNC B1 ;  /* 0x0000000000017941 */ /* 0x000fea0003800000 */
.L_x_2153:
[----:B------:R-:W-:-:S13]  /*1420*/  ISETP.GE.AND P0, PT, R25, R24, PT ;  /* 0x000000181900720c */ /* 0x000fda0003f06270 */
[----:B--2---:R-:W2:Y:S01]  /*1430*/  @!P0 LDC.64 R4, c[0x0][0x228] ;  /* 0x00008a00ff048b82 */ /* 0x004ea20000000a00 */
[----:B------:R-:W-:Y:S02]  /*1440*/  @!P0 IADD3 R7, R23, R25, RZ ;  /* 0x0000001917078210 */ /* 0x000fe40007ffe0ff */
[----:B------:R-:W-:-:S03]  /*1450*/  @!P0 IADD3 R25, R25, 0x80, RZ ;  /* 0x0000008019198810 */ /* 0x000fc60007ffe0ff */
[----:B--2---:R-:W-:-:S05]  /*1460*/  @!P0 IMAD.WIDE.U32 R4, R7, 0x2, R4 ;  /* 0x0000000207048825 */ /* 0x004fca00078e0004 */
[----:B------:R2:W-:Y:S02]  /*1470*/  @!P0 STG.E.U16 desc[UR4][R4.64], R3 ;  /* 0x0000000304008986 */ /* 0x0005e4000c101504 */
.L_x_2158:
[----:B------:R-:W-:Y:S05]  /*1480*/  BSYNC B0 ;  /* 0x0000000000007941 */ /* 0x000fea0003800000 */
.L_x_2152:
        /* <DEDUP_REMOVED lines=8> */
.L_x_2159:
        /* <DEDUP_REMOVED lines=15> */
.L_x_24097:


//--------------------- .text._ZN2at6native18elementwise_kernelILi128ELi4EZNS0_15gpu_kernel_implIZZZNS0_54_GLOBAL__N__d8c5977b_16_LinearAlgebra_cu_7dd49032_297216addr_kernel_cudaERNS_14TensorIteratorERKN3c106ScalarES9_ENKUlvE_clEvENKUlvE8_clEvEUlNS6_8BFloat16ESC_SC_E0_EEvRNS_18TensorIteratorBaseERKT_EUliE_EEviT1_ --------------------------
	.section	.text._ZN2at6native18elementwise_kernelILi128ELi4EZNS0_15gpu_kernel_implIZZZNS0_54_GLOBAL__N__d8c5977b_16_LinearAlgebra_cu_7dd49032_297216addr_kernel_cudaERNS_14TensorIteratorERKN3c106ScalarES9_ENKUlvE_clEvENKUlvE8_clEvEUlNS6_8BFloat16ESC_SC_E0_EEvRNS_18TensorIteratorBaseERKT_EUliE_EEviT1_,"ax",@progbits
	.align	128
        .global         _ZN2at6native18elementwise_kernelILi128ELi4EZNS0_15gpu_kernel_implIZZZNS0_54_GLOBAL__N__d8c5977b_16_LinearAlgebra_cu_7dd49032_297216addr_kernel_cudaERNS_14TensorIteratorERKN3c106ScalarES9_ENKUlvE_clEvENKUlvE8_clEvEUlNS6_8BFloat16ESC_SC_E0_EEvRNS_18TensorIteratorBaseERKT_EUliE_EEviT1_
        .type           _ZN2at6native18elementwise_kernelILi128ELi4EZNS0_15gpu_kernel_implIZZZNS0_54_GLOBAL__N__d8c5977b_16_LinearAlgebra_cu_7dd49032_297216addr_kernel_cudaERNS_14TensorIteratorERKN3c106ScalarES9_ENKUlvE_clEvENKUlvE8_clEvEUlNS6_8BFloat16ESC_SC_E0_EEvRNS_18TensorIteratorBaseERKT_EUliE_EEviT1_,@function
        .size           _ZN2at6native18elementwise_kernelILi128ELi4EZNS0_15gpu_kernel_implIZZZNS0_54_GLOBAL__N__d8c5977b_16_LinearAlgebra_cu_7dd49032_297216addr_kernel_cudaERNS_14TensorIteratorERKN3c106ScalarES9_ENKUlvE_clEvENKUlvE8_clEvEUlNS6_8BFloat16ESC_SC_E0_EEvRNS_18TensorIteratorBaseERKT_EUliE_EEviT1_,(.L_x_24098 - _ZN2at6native18elementwise_kernelILi128ELi4EZNS0_15gpu_kernel_implIZZZNS0_54_GLOBAL__N__d8c5977b_16_LinearAlgebra_cu_7dd49032_297216addr_kernel_cudaERNS_14TensorIteratorERKN3c106ScalarES9_ENKUlvE_clEvENKUlvE8_clEvEUlNS6_8BFloat16ESC_SC_E0_EEvRNS_18TensorIteratorBaseERKT_EUliE_EEviT1_)
        .other          _ZN2at6native18elementwise_kernelILi128ELi4EZNS0_15gpu_kernel_implIZZZNS0_54_GLOBAL__N__d8c5977b_16_LinearAlgebra_cu_7dd49032_297216addr_kernel_cudaERNS_14TensorIteratorERKN3c106ScalarES9_ENKUlvE_clEvENKUlvE8_clEvEUlNS6_8BFloat16ESC_SC_E0_EEvRNS_18TensorIteratorBaseERKT_EUliE_EEviT1_,@"STO_CUDA_ENTRY STV_DEFAULT"
_ZN2at6native18elementwise_kernelILi128ELi4EZNS0_15gpu_kernel_implIZZZNS0_54_GLOBAL__N__d8c5977b_16_LinearAlgebra_cu_7dd49032_297216addr_kernel_cudaERNS_14TensorIteratorERKN3c106ScalarES9_ENKUlvE_clEvENKUlvE8_clEvEUlNS6_8BFloat16ESC_SC_E0_EEvRNS_18TensorIteratorBaseERKT_EUliE_EEviT1_:
.text._ZN2at6native18elementwise_kernelILi128ELi4EZNS0_15gpu_kernel_implIZZZNS0_54_GLOBAL__N__d8c5977b_16_LinearAlgebra_cu_7dd49032_297216addr_kernel_cudaERNS_14TensorIteratorERKN3c106ScalarES9_ENKUlvE_clEvENKUlvE8_clEvEUlNS6_8BFloat16ESC_SC_E0_EEvRNS_18TensorIteratorBaseERKT_EUliE_EEviT1_:
        /* <DEDUP_REMOVED lines=391> */
.L_x_2162:
        /* <DEDUP_REMOVED lines=20> */
[----:B0-----:R-:W-:-:S04]  /*19b0*/  F2FP.BF16.F32.PACK_AB R0, RZ, R0 ;  /* 0x00000000ff00723e */ /* 0x001fc800000010ff */
[----:B------:R-:W-:Y:S01]  /*19c0*/  PRMT R19, R0, 0x7610, R19 ;  /* 0x0000761000137816 */ /* 0x000fe20000000013 */
[----:B------:R-:W-:Y:S06]  /*19d0*/  BRA `(.L_x_2168) ;  /* 0x0000000c00dc7947 */ /* 0x000fec0003800000 */
.L_x_2166:
[----:B------:R-:W2:Y:S02]  /*19e0*/  LDG.E.U8 R2, desc[UR36][R2.64] ;  /* 0x0000002402027981 */ /* 0x000ea4000c1e1100 */
[----:B--2---:R-:W-:-:S04]  /*19f0*/  I2FP.F32.U32 R0, R2 ;  /* 0x0000000200007245 */ /* 0x004fc80000201000 */
[----:B------:R-:W-:-:S04]  /*1a00*/  F2FP.BF16.F32.PACK_AB R0, RZ, R0 ;  /* 0x00000000ff00723e */ /* 0x000fc800000010ff */
[----:B------:R-:W-:Y:S01]  /*1a10*/  PRMT R19, R0, 0x7610, R19 ;  /* 0x0000761000137816 */ /* 0x000fe20000000013 */
[----:B------:R-:W-:Y:S06]  /*1a20*/  BRA `(.L_x_2168) ;  /* 0x0000000c00c87947 */ /* 0x000fec0003800000 */
.L_x_2165:
        /* <DEDUP_REMOVED lines=8> */
[----:B0-----:R-:W-:-:S04]  /*1ab0*/  F2FP.BF16.F32.PACK_AB R0, RZ, R0 ;  /* 0x00000000ff00723e */ /* 0x001fc800000010ff */
[----:B------:R-:W-:Y:S01]  /*1ac0*/  PRMT R19, R0, 0x7610, R19 ;  /* 0x0000761000137816 */ /* 0x000fe20000000013 */
[----:B------:R-:W-:Y:S06]  /*1ad0*/  BRA `(.L_x_2168) ;  /* 0x0000000c009c7947 */ /* 0x000fec0003800000 */
.L_x_2170:
[----:B------:R-:W2:Y:S02]  /*1ae0*/  LDG.E R2, desc[UR36][R2.64] ;  /* 0x0000002402027981 */ /* 0x000ea4000c1e1900 */
[----:B--2---:R-:W-:-:S04]  /*1af0*/  I2FP.F32.S32 R0, R2 ;  /* 0x0000000200007245 */ /* 0x004fc80000201400 */
[----:B------:R-:W-:-:S04]  /*1b00*/  F2FP.BF16.F32.PACK_AB R0, RZ, R0 ;  /* 0x00000000ff00723e */ /* 0x000fc800000010ff */
[----:B------:R-:W-:Y:S01]  /*1b10*/  PRMT R19, R0, 0x7610, R19 ;  /* 0x0000761000137816 */ /* 0x000fe20000000013 */
[----:B------:R-:W-:Y:S06]  /*1b20*/  BRA `(.L_x_2168) ;  /* 0x0000000c00887947 */ /* 0x000fec0003800000 */
.L_x_2169:
[----:B------:R-:W2:Y:S02]  /*1b30*/  LDG.E.U16 R2, desc[UR36][R2.64] ;  /* 0x0000002402027981 */ /* 0x000ea4000c1e1500 */
[----:B--2---:R-:W0:Y:S02]  /*1b40*/  I2F.S16 R0, R2 ;  /* 0x0000000200007306 */ /* 0x004e240000101400 */
[----:B0-----:R-:W-:-:S04]  /*1b50*/  F2FP.BF16.F32.PACK_AB R0, RZ, R0 ;  /* 0x00000000ff00723e */ /* 0x001fc800000010ff */
[----:B------:R-:W-:Y:S01]  /*1b60*/  PRMT R19, R0, 0x7610, R19 ;  /* 0x0000761000137816 */ /* 0x000fe20000000013 */
[----:B------:R-:W-:Y:S06]  /*1b70*/  BRA `(.L_x_2168) ;  /* 0x0000000c00747947 */ /* 0x000fec0003800000 */
.L_x_2164:
[----:B------:R-:W-:-:S13]  /*1b80*/  ISETP.GT.AND P0, PT, R4, 0x6, PT ;  /* 0x000000060400780c */ /* 0x000fda0003f04270 */
[----:B------:R-:W-:Y:S05]  /*1b90*/  @P0 BRA `(.L_x_2171) ;  /* 0x0000000000300947 */ /* 0x000fea0003800000 */
[----:B------:R-:W-:-:S13]  /*1ba0*/  ISETP.NE.AND P0, PT, R4, 0x5, PT ;  /* 0x000000050400780c */ /* 0x000fda0003f05270 */
[----:B------:R-:W-:Y:S05]  /*1bb0*/  @!P0 BRA `(.L_x_2172) ;  /* 0x0000000000148947 */ /* 0x000fea0003800000 */
[----:B------:R-:W-:-:S13]  /*1bc0*/  ISETP.NE.AND P0, PT, R4, 0x6, PT ;  /* 0x000000060400780c */ /* 0x000fda0003f05270 */
[----:B------:R-:W-:Y:S05]  /*1bd0*/  @P0 BRA `(.L_x_2167) ;  /* 0x0000000800f00947 */ /* 0x000fea0003800000 */
[----:B------:R-:W2:Y:S02]  /*1be0*/  LDG.E R2, desc[UR36][R2.64] ;  /* 0x0000002402027981 */ /* 0x000ea4000c1e1900 */
[----:B--2---:R-:W-:Y:S01]  /*1bf0*/  F2FP.BF16.F32.PACK_AB R19, RZ, R2 ;  /* 0x00000002ff13723e */ /* 0x004fe200000010ff */
[----:B------:R-:W-:Y:S06]  /*1c00*/  BRA `(.L_x_2168) ;  /* 0x0000000c00507947 */ /* 0x000fec0003800000 */
.L_x_2172:
[----:B------:R-:W2:Y:S02]  /*1c10*/  LDG.E.U16 R0, desc[UR36][R2.64] ;  /* 0x0000002402007981 */ /* 0x000ea4000c1e1500 */
[----:B--2---:R-:W-:-:S05]  /*1c20*/  HADD2.F32 R0, -RZ, R0.H0_H0 ;  /* 0x20000000ff007230 */ /* 0x004fca0000004100 */
[----:B------:R-:W-:-:S04]  /*1c30*/  F2FP.BF16.F32.PACK_AB R0, RZ, R0 ;  /* 0x00000000ff00723e */ /* 0x000fc800000010ff */
[----:B------:R-:W-:Y:S01]  /*1c40*/  PRMT R19, R0, 0x7610, R19 ;  /* 0x0000761000137816 */ /* 0x000fe20000000013 */
[----:B------:R-:W-:Y:S06]  /*1c50*/  BRA `(.L_x_2168) ;  /* 0x0000000c003c7947 */ /* 0x000fec0003800000 */
.L_x_2171:
[----:B------:R-:W-:-:S13]  /*1c60*/  ISETP.NE.AND P0, PT, R4, 0x7, PT ;  /* 0x000000070400780c */ /* 0x000fda0003f05270 */
[----:B------:R-:W-:Y:S05]  /*1c70*/  @!P0 BRA `(.L_x_2173) ;  /* 0x0000000000308947 */ /* 0x000fea0003800000 */
[----:B------:R-:W-:-:S13]  /*1c80*/  ISETP.NE.AND P0, PT, R4, 0x8, PT ;  /* 0x000000080400780c */ /* 0x000fda0003f05270 */
[----:B------:R-:W-:Y:S05]  /*1c90*/  @!P0 BRA `(.L_x_2174) ;  /* 0x0000000000148947 */ /* 0x000fea0003800000 */
[----:B------:R-:W-:-:S13]  /*1ca0*/  ISETP.NE.AND P0, PT, R4, 0x9, PT ;  /* 0x000000090400780c */ /* 0x000fda0003f05270 */
[----:B------:R-:W-:Y:S05]  /*1cb0*/  @P0 BRA `(.L_x_2167) ;  /* 0x0000000800b80947 */ /* 0x000fea0003800000 */
[----:B------:R-:W2:Y:S02]  /*1cc0*/  LDG.E R2, desc[UR36][R2.64] ;  /* 0x0000002402027981 */ /* 0x000ea4000c1e1900 */
[----:B--2---:R-:W-:Y:S01]  /*1cd0*/  F2FP.BF16.F32.PACK_AB R19, RZ, R2 ;  /* 0x00000002ff13723e */ /* 0x004fe200000010ff */
[----:B------:R-:W-:Y:S06]  /*1ce0*/  BRA `(.L_x_2168) ;  /* 0x0000000c00187947 */ /* 0x000fec0003800000 */
.L_x_2174:
[----:B------:R-:W2:Y:S02]  /*1cf0*/  LDG.E.U16 R2, desc[UR36][R2.64] ;  /* 0x0000002402027981 */ /* 0x000ea4000c1e1500 */
[----:B--2---:R-:W-:-:S05]  /*1d00*/  HADD2.F32 R0, -RZ, R2.H0_H0 ;  /* 0x20000002ff007230 */ /* 0x004fca0000004100 */
[----:B------:R-:W-:-:S04]  /*1d10*/  F2FP.BF16.F32.PACK_AB R0, RZ, R0 ;  /* 0x00000000ff00723e */ /* 0x000fc800000010ff */
[----:B------:R-:W-:Y:S01]  /*1d20*/  PRMT R19, R0, 0x7610, R19 ;  /* 0x0000761000137816 */ /* 0x000fe20000000013 */
[----:B------:R-:W-:Y:S06]  /*1d30*/  BRA `(.L_x_2168) ;  /* 0x0000000c00047947 */ /* 0x000fec0003800000 */
.L_x_2173:
[----:B------:R-:W2:Y:S01]  /*1d40*/  LDG.E.64 R2, desc[UR36][R2.64] ;  /* 0x0000002402027981 */ /* 0x000ea2000c1e1b00 */
[----:B------:R-:W-:Y:S01]  /*1d50*/  UMOV UR4, 0xf0000000 ;  /* 0xf000000000047882 */ /* 0x000fe20000000000 */
[----:B------:R-:W-:Y:S01]  /*1d60*/  UMOV UR5, 0x380fffff ;  /* 0x380fffff00057882 */ /* 0x000fe20000000000 */
[----:B--2---:R-:W0:Y:S01]  /*1d70*/  F2F.F32.F64 R0, R2 ;  /* 0x0000000200007310 */ /* 0x004e220000301000 */
[----:B------:R-:W-:-:S14]  /*1d80*/  DSETP.GEU.AND P0, PT, |R2|, UR4, PT ;  /* 0x0000000402007e2a */ /* 0x000fdc000bf0e200 */
[----:B0-----:R-:W-:-:S05]  /*1d90*/  @!P0 FMUL R0, R0, 1.175494350822287508e-38 ;  /* 0x0080000000008820 */ /* 0x001fca0000400000 */
[----:B------:R-:W-:-:S04]  /*1da0*/  F2FP.BF16.F32.PACK_AB R0, RZ, R0 ;  /* 0x00000000ff00723e */ /* 0x000fc800000010ff */
[----:B------:R-:W-:Y:S01]  /*1db0*/  PRMT R19, R0, 0x7610, R19 ;  /* 0x0000761000137816 */ /* 0x000fe20000000013 */
[----:B------:R-:W-:Y:S06]  /*1dc0*/  BRA `(.L_x_2168) ;  /* 0x0000000800e07947 */ /* 0x000fec0003800000 */
.L_x_2163:
        /* <DEDUP_REMOVED lines=11> */
[----:B------:R-:W-:-:S04]  /*1e80*/  F2FP.BF16.F32.PACK_AB R0, RZ, R0 ;  /* 0x00000000ff00723e */ /* 0x000fc800000010ff */
[----:B------:R-:W-:Y:S01]  /*1e90*/  PRMT R19, R0, 0x7610, R19 ;  /* 0x0000761000137816 */ /* 0x000fe20000000013 */
[----:B------:R-:W-:Y:S06]  /*1ea0*/  BRA `(.L_x_2168) ;  /* 0x0000000800a87947 */ /* 0x000fec0003800000 */
.L_x_2177:
        /* <DEDUP_REMOVED lines=9> */
.L_x_2176:
        /* <DEDUP_REMOVED lines=25> */
[----:B------:R-:W-:-:S04]  /*20d0*/  F2FP.BF16.F32.PACK_AB R5, RZ, R5 ;  /* 0x00000005ff05723e */ /* 0x000fc800000010ff */
[----:B------:R-:W-:Y:S01]  /*20e0*/  PRMT R19, R5, 0x7610, R19 ;  /* 0x0000761005137816 */ /* 0x000fe20000000013 */
[----:B------:R-:W-:Y:S06]  /*20f0*/  BRA `(.L_x_2168) ;  /* 0x0000000800147947 */ /* 0x000fec0003800000 */
.L_x_2179:
        /* <DEDUP_REMOVED lines=12> */
[----:B------:R-:W-:-:S04]  /*21c0*/  F2FP.BF16.F32.PACK_AB R4, RZ, R4 ;  /* 0x00000004ff04723e */ /* 0x000fc800000010ff */
[----:B------:R-:W-:Y:S01]  /*21d0*/  PRMT R19, R4, 0x7610, R19 ;  /* 0x0000761004137816 */ /* 0x000fe20000000013 */
[----:B------:R-:W-:Y:S06]  /*21e0*/  BRA `(.L_x_2168) ;  /* 0x0000000400d87947 */ /* 0x000fec0003800000 */
.L_x_2178:
[----:B------:R0:W5:Y:S01]  /*21f0*/  LDG.E.U16 R19, desc[UR36][R2.64] ;  /* 0x0000002402137981 */ /* 0x000162000c1e1500 */
[----:B------:R-:W-:Y:S05]  /*2200*/  BRA `(.L_x_2168) ;  /* 0x0000000400d07947 */ /* 0x000fea0003800000 */
.L_x_2175:
        /* <DEDUP_REMOVED lines=10> */
[----:B------:R-:W-:-:S04]  /*22b0*/  F2FP.BF16.F32.PACK_AB R0, RZ, R0 ;  /* 0x00000000ff00723e */ /* 0x000fc800000010ff */
[----:B------:R-:W-:Y:S01]  /*22c0*/  PRMT R19, R0, 0x7610, R19 ;  /* 0x0000761000137816 */ /* 0x000fe20000000013 */
[----:B------:R-:W-:Y:S06]  /*22d0*/  BRA `(.L_x_2168) ;  /* 0x00000004009c7947 */ /* 0x000fec0003800000 */
.L_x_2182:
        /* <DEDUP_REMOVED lines=21> */
.L_x_2186:
[----:B------:R-:W-:Y:S05]  /*2430*/  BSYNC B1 ;  /* 0x0000000000017941 */ /* 0x000fea0003800000 */
.L_x_2185:
[----:B------:R-:W-:Y:S01]  /*2440*/  LEA R3, R0, 0x3b800000, 0x17 ;  /* 0x3b80000000037811 */ /* 0x000fe200078eb8ff */
[----:B------:R-:W-:-:S05]  /*2450*/  IMAD.SHL.U32 R0, R2, 0x100000, RZ ;  /* 0x0010000002007824 */ /* 0x000fca00078e00ff */
[----:B------:R-:W-:-:S07]  /*2460*/  LOP3.LUT R0, R3, R0, R4, 0xfe, !PT ;  /* 0x0000000003007212 */ /* 0x000fce00078efe04 */
.L_x_2184:
[----:B------:R-:W-:Y:S05]  /*2470*/  BSYNC B0 ;  /* 0x0000000000007941 */ /* 0x000fea0003800000 */
.L_x_2183:
[----:B------:R-:W-:-:S04]  /*2480*/  F2FP.BF16.F32.PACK_AB R0, RZ, R0 ;  /* 0x00000000ff00723e */ /* 0x000fc800000010ff */
[----:B------:R-:W-:Y:S01]  /*2490*/  PRMT R19, R0, 0x7610, R19 ;  /* 0x0000761000137816 */ /* 0x000fe20000000013 */
[----:B------:R-:W-:Y:S06]  /*24a0*/  BRA `(.L_x_2168) ;  /* 0x0000000400287947 */ /* 0x000fec0003800000 */
.L_x_2181:
        /* <DEDUP_REMOVED lines=21> */
.L_x_2190:
[----:B------:R-:W-:Y:S05]  /*2600*/  BSYNC B1 ;  /* 0x0000000000017941 */ /* 0x000fea0003800000 */
.L_x_2189:
[----:B------:R-:W-:Y:S01]  /*2610*/  LEA R3, R0, 0x37800000, 0x17 ;  /* 0x3780000000037811 */ /* 0x000fe200078eb8ff */
[----:B------:R-:W-:-:S05]  /*2620*/  IMAD.SHL.U32 R0, R2, 0x200000, RZ ;  /* 0x0020000002007824 */ /* 0x000fca00078e00ff */
[----:B------:R-:W-:-:S07]  /*2630*/  LOP3.LUT R0, R3, R0, R4, 0xfe, !PT ;  /* 0x0000000003007212 */ /* 0x000fce00078efe04 */
.L_x_2188:
[----:B------:R-:W-:Y:S05]  /*2640*/  BSYNC B0 ;  /* 0x0000000000007941 */ /* 0x000fea0003800000 */
.L_x_2187:
[----:B------:R-:W-:-:S04]  /*2650*/  F2FP.BF16.F32.PACK_AB R0, RZ, R0 ;  /* 0x00000000ff00723e */ /* 0x000fc800000010ff */
[----:B------:R-:W-:Y:S01]  /*2660*/  PRMT R19, R0, 0x7610, R19 ;  /* 0x0000761000137816 */ /* 0x000fe20000000013 */
[----:B------:R-:W-:Y:S06]  /*2670*/  BRA `(.L_x_2168) ;  /* 0x0000000000b47947 */ /* 0x000fec0003800000 */
.L_x_2180:
        /* <DEDUP_REMOVED lines=14> */
.L_x_2194:
[----:B------:R-:W-:Y:S05]  /*2760*/  BSYNC B0 ;  /* 0x0000000000007941 */ /* 0x000fea0003800000 */
.L_x_2193:
[----:B------:R-:W-:-:S04]  /*2770*/  F2FP.BF16.F32.PACK_AB R0, RZ, R0 ;  /* 0x00000000ff00723e */ /* 0x000fc800000010ff */
[----:B------:R-:W-:Y:S01]  /*2780*/  PRMT R19, R0, 0x7610, R19 ;  /* 0x0000761000137816 */ /* 0x000fe20000000013 */
[----:B------:R-:W-:Y:S06]  /*2790*/  BRA `(.L_x_2168) ;  /* 0x00000000006c7947 */ /* 0x000fec0003800000 */
.L_x_2167:
        /* <DEDUP_REMOVED lines=16> */
.L_x_2195:
[----:B------:R-:W-:Y:S01]  /*28a0*/  PRMT R19, RZ, 0x7610, R19 ;  /* 0x00007610ff137816 */ /* 0x000fe20000000013 */
[----:B------:R-:W-:Y:S06]  /*28b0*/  BRA `(.L_x_2168) ;  /* 0x0000000000247947 */ /* 0x000fec0003800000 */
.L_x_2192:
[----:B------:R-:W2:Y:S02]  /*28c0*/  LDG.E.64 R2, desc[UR36][R2.64] ;  /* 0x0000002402027981 */ /* 0x000ea4000c1e1b00 */
[----:B--2---:R-:W0:Y:S02]  /*28d0*/  I2F.U64 R0, R2 ;  /* 0x0000000200007312 */ /* 0x004e240000301000 */
[----:B0-----:R-:W-:-:S04]  /*28e0*/  F2FP.BF16.F32.PACK_AB R0, RZ, R0 ;  /* 0x00000000ff00723e */ /* 0x001fc800000010ff */
[----:B------:R-:W-:Y:S01]  /*28f0*/  PRMT R19, R0, 0x7610, R19 ;  /* 0x0000761000137816 */ /* 0x000fe20000000013 */
[----:B------:R-:W-:Y:S06]  /*2900*/  BRA `(.L_x_2168) ;  /* 0x0000000000107947 */ /* 0x000fec0003800000 */
.L_x_2191:
[----:B------:R-:W2:Y:S02]  /*2910*/  LDG.E R2, desc[UR36][R2.64] ;  /* 0x0000002402027981 */ /* 0x000ea4000c1e1900 */
[----:B--2---:R-:W-:-:S04]  /*2920*/  I2FP.F32.U32 R0, R2 ;  /* 0x0000000200007245 */ /* 0x004fc80000201000 */
[----:B------:R-:W-:-:S04]  /*2930*/  F2FP.BF16.F32.PACK_AB R0, RZ, R0 ;  /* 0x00000000ff00723e */ /* 0x000fc800000010ff */
[----:B------:R-:W-:-:S07]  /*2940*/  PRMT R19, R0, 0x7610, R19 ;  /* 0x0000761000137816 */ /* 0x000fce0000000013 */
.L_x_2168:
[----:B------:R-:W1:Y:S01]  /*2950*/  LDC.U8 R4, c[0x0][0x50a] ;  /* 0x00014280ff047b82 */ /* 0x000e620000000000 */
[----:B------:R-:W-:Y:S02]  /*2960*/  ULDC.64 UR4, c[0x0][0x4e8] ;  /* 0x00013a0000047ab9 */ /* 0x000fe40000000a00 */
[----:B0-----:R-:W-:-:S05]  /*2970*/  IADD3 R2, P1, R24, UR4, RZ ;  /* 0x0000000418027c10 */ /* 0x001fca000ff3e0ff */
[----:B------:R-:W-:Y:S01]  /*2980*/  IMAD.X R3, RZ, RZ, UR5, P1 ;  /* 0x00000005ff037e24 */ /* 0x000fe200088e06ff */
[----:B-1----:R-:W-:-:S04]  /*2990*/  PRMT R0, R4, 0x9910, RZ ;  /* 0x0000991004007816 */ /* 0x002fc800000000ff */
        /* <DEDUP_REMOVED lines=15> */
.L_x_2199:
[----:B------:R-:W2:Y:S02]  /*2a90*/  LDG.E.U8 R2, desc[UR36][R2.64] ;  /* 0x0000002402027981 */ /* 0x000ea4000c1e1100 */
[----:B--2---:R-:W-:-:S04]  /*2aa0*/  I2FP.F32.U32 R0, R2 ;  /* 0x0000000200007245 */ /* 0x004fc80000201000 */
[----:B------:R-:W-:-:S04]  /*2ab0*/  F2FP.BF16.F32.PACK_AB R0, RZ, R0 ;  /* 0x00000000ff00723e */ /* 0x000fc800000010ff */
[----:B------:R-:W-:Y:S01]  /*2ac0*/  PRMT R24, R0, 0x7610, R24 ;  /* 0x0000761000187816 */ /* 0x000fe20000000018 */
[----:B------:R-:W-:Y:S06]  /*2ad0*/  BRA `(.L_x_2201) ;  /* 0x0000000c00c87947 */ /* 0x000fec0003800000 */
.L_x_2198:
        /* <DEDUP_REMOVED lines=11> */
.L_x_2203:
[----:B------:R-:W2:Y:S02]  /*2b90*/  LDG.E R2, desc[UR36][R2.64] ;  /* 0x0000002402027981 */ /* 0x000ea4000c1e1900 */
[----:B--2---:R-:W-:-:S04]  /*2ba0*/  I2FP.F32.S32 R0, R2 ;  /* 0x0000000200007245 */ /* 0x004fc80000201400 */
[----:B------:R-:W-:-:S04]  /*2bb0*/  F2FP.BF16.F32.PACK_AB R0, RZ, R0 ;  /* 0x00000000ff00723e */ /* 0x000fc800000010ff */
[----:B------:R-:W-:Y:S01]  /*2bc0*/  PRMT R24, R0, 0x7610, R24 ;  /* 0x0000761000187816 */ /* 0x000fe20000000018 */
[----:B------:R-:W-:Y:S06]  /*2bd0*/  BRA `(.L_x_2201) ;  /* 0x0000000c00887947 */ /* 0x000fec0003800000 */
.L_x_2202:
[----:B------:R-:W2:Y:S02]  /*2be0*/  LDG.E.U16 R2, desc[UR36][R2.64] ;  /* 0x0000002402027981 */ /* 0x000ea4000c1e1500 */
[----:B--2---:R-:W0:Y:S02]  /*2bf0*/  I2F.S16 R0, R2 ;  /* 0x0000000200007306 */ /* 0x004e240000101400 */
[----:B0-----:R-:W-:-:S04]  /*2c00*/  F2FP.BF16.F32.PACK_AB R0, RZ, R0 ;  /* 0x00000000ff00723e */ /* 0x001fc800000010ff */
[----:B------:R-:W-:Y:S01]  /*2c10*/  PRMT R24, R0, 0x7610, R24 ;  /* 0x0000761000187816 */ /* 0x000fe20000000018 */
[----:B------:R-:W-:Y:S06]  /*2c20*/  BRA `(.L_x_2201) ;  /* 0x0000000c00747947 */ /* 0x000fec0003800000 */
.L_x_2197:
        /* <DEDUP_REMOVED lines=9> */
.L_x_2205:
[----:B------:R-:W2:Y:S02]  /*2cc0*/  LDG.E.U16 R0, desc[UR36][R2.64] ;  /* 0x0000002402007981 */ /* 0x000ea4000c1e1500 */
[----:B--2---:R-:W-:-:S05]  /*2cd0*/  HADD2.F32 R0, -RZ, R0.H0_H0 ;  /* 0x20000000ff007230 */ /* 0x004fca0000004100 */
[----:B------:R-:W-:-:S04]  /*2ce0*/  F2FP.BF16.F32.PACK_AB R0, RZ, R0 ;  /* 0x00000000ff00723e */ /* 0x000fc800000010ff */
[----:B------:R-:W-:Y:S01]  /*2cf0*/  PRMT R24, R0, 0x7610, R24 ;  /* 0x0000761000187816 */ /* 0x000fe20000000018 */
[----:B------:R-:W-:Y:S06]  /*2d00*/  BRA `(.L_x_2201) ;  /* 0x0000000c003c7947 */ /* 0x000fec0003800000 */
.L_x_2204:
        /* <DEDUP_REMOVED lines=9> */
.L_x_2207:
[----:B------:R-:W2:Y:S02]  /*2da0*/  LDG.E.U16 R2, desc[UR36][R2.64] ;  /* 0x0000002402027981 */ /* 0x000ea4000c1e1500 */
[----:B--2---:R-:W-:-:S05]  /*2db0*/  HADD2.F32 R0, -RZ, R2.H0_H0 ;  /* 0x20000002ff007230 */ /* 0x004fca0000004100 */
[----:B------:R-:W-:-:S04]  /*2dc0*/  F2FP.BF16.F32.PACK_AB R0, RZ, R0 ;  /* 0x00000000ff00723e */ /* 0x000fc800000010ff */
[----:B------:R-:W-:Y:S01]  /*2dd0*/  PRMT R24, R0, 0x7610, R24 ;  /* 0x0000761000187816 */ /* 0x000fe20000000018 */
[----:B------:R-:W-:Y:S06]  /*2de0*/  BRA `(.L_x_2201) ;  /* 0x0000000c00047947 */ /* 0x000fec0003800000 */
.L_x_2206:
        /* <DEDUP_REMOVED lines=9> */
.L_x_2196:
        /* <DEDUP_REMOVED lines=14> */
.L_x_2210:
        /* <DEDUP_REMOVED lines=9> */
.L_x_2209:
        /* <DEDUP_REMOVED lines=28> */
.L_x_2212:
        /* <DEDUP_REMOVED lines=15> */
.L_x_2211:
[----:B------:R0:W5:Y:S01]  /*32a0*/  LDG.E.U16 R24, desc[UR36][R2.64] ;  /* 0x0000002402187981 */ /* 0x000162000c1e1500 */
[----:B------:R-:W-:Y:S05]  /*32b0*/  BRA `(.L_x_2201) ;  /* 0x0000000400d07947 */ /* 0x000fea0003800000 */
.L_x_2208:
        /* <DEDUP_REMOVED lines=13> */
.L_x_2215:
        /* <DEDUP_REMOVED lines=21> */
.L_x_2219:
[----:B------:R-:W-:Y:S05]  /*34e0*/  BSYNC B1 ;  /* 0x0000000000017941 */ /* 0x000fea0003800000 */
.L_x_2218:
[----:B------:R-:W-:Y:S01]  /*34f0*/  LEA R3, R0, 0x3b800000, 0x17 ;  /* 0x3b80000000037811 */ /* 0x000fe200078eb8ff */
[----:B------:R-:W-:-:S05]  /*3500*/  IMAD.SHL.U32 R0, R2, 0x100000, RZ ;  /* 0x0010000002007824 */ /* 0x000fca00078e00ff */
[----:B------:R-:W-:-:S07]  /*3510*/  LOP3.LUT R0, R3, R0, R4, 0xfe, !PT ;  /* 0x0000000003007212 */ /* 0x000fce00078efe04 */
.L_x_2217:
[----:B------:R-:W-:Y:S05]  /*3520*/  BSYNC B0 ;  /* 0x0000000000007941 */ /* 0x000fea0003800000 */
.L_x_2216:
[----:B------:R-:W-:-:S04]  /*3530*/  F2FP.BF16.F32.PACK_AB R0, RZ, R0 ;  /* 0x00000000ff00723e */ /* 0x000fc800000010ff */
[----:B------:R-:W-:Y:S01]  /*3540*/  PRMT R24, R0, 0x7610, R24 ;  /* 0x0000761000187816 */ /* 0x000fe20000000018 */
[----:B------:R-:W-:Y:S06]  /*3550*/  BRA `(.L_x_2201) ;  /* 0x0000000400287947 */ /* 0x000fec0003800000 */
.L_x_2214:
        /* <DEDUP_REMOVED lines=21> */
.L_x_2223:
[----:B------:R-:W-:Y:S05]  /*36b0*/  BSYNC B1 ;  /* 0x0000000000017941 */ /* 0x000fea0003800000 */
.L_x_2222:
[----:B------:R-:W-:Y:S01]  /*36c0*/  LEA R3, R0, 0x37800000, 0x17 ;  /* 0x3780000000037811 */ /* 0x000fe200078eb8ff */
[----:B------:R-:W-:-:S05]  /*36d0*/  IMAD.SHL.U32 R0, R2, 0x200000, RZ ;  /* 0x0020000002007824 */ /* 0x000fca00078e00ff */
[----:B------:R-:W-:-:S07]  /*36e0*/  LOP3.LUT R0, R3, R0, R4, 0xfe, !PT ;  /* 0x0000000003007212 */ /* 0x000fce00078efe04 */
.L_x_2221:
[----:B------:R-:W-:Y:S05]  /*36f0*/  BSYNC B0 ;  /* 0x0000000000007941 */ /* 0x000fea0003800000 */
.L_x_2220:
[----:B------:R-:W-:-:S04]  /*3700*/  F2FP.BF16.F32.PACK_AB R0, RZ, R0 ;  /* 0x00000000ff00723e */ /* 0x000fc800000010ff */
[----:B------:R-:W-:Y:S01]  /*3710*/  PRMT R24, R0, 0x7610, R24 ;  /* 0x0000761000187816 */ /* 0x000fe20000000018 */
[----:B------:R-:W-:Y:S06]  /*3720*/  BRA `(.L_x_2201) ;  /* 0x0000000000b47947 */ /* 0x000fec0003800000 */
.L_x_2213:
        /* <DEDUP_REMOVED lines=14> */
.L_x_2227:
[----:B------:R-:W-:Y:S05]  /*3810*/  BSYNC B0 ;  /* 0x0000000000007941 */ /* 0x000fea0003800000 */
.L_x_2226:
[----:B------:R-:W-:-:S04]  /*3820*/  F2FP.BF16.F32.PACK_AB R0, RZ, R0 ;  /* 0x00000000ff00723e */ /* 0x000fc800000010ff */
[----:B------:R-:W-:Y:S01]  /*3830*/  PRMT R24, R0, 0x7610, R24 ;  /* 0x0000761000187816 */ /* 0x000fe20000000018 */
[----:B------:R-:W-:Y:S06]  /*3840*/  BRA `(.L_x_2201) ;  /* 0x00000000006c7947 */ /* 0x000fec0003800000 */
.L_x_2200:
        /* <DEDUP_REMOVED lines=16> */
.L_x_2228:
[----:B------:R-:W-:Y:S01]  /*3950*/  PRMT R24, RZ, 0x7610, R24 ;  /* 0x00007610ff187816 */ /* 0x000fe20000000018 */
[----:B------:R-:W-:Y:S06]  /*3960*/  BRA `(.L_x_2201) ;  /* 0x0000000000247947 */ /* 0x000fec0003800000 */
.L_x_2225:
[----:B------:R-:W2:Y:S02]  /*3970*/  LDG.E.64 R2, desc[UR36][R2.64] ;  /* 0x0000002402027981 */ /* 0x000ea4000c1e1b00 */
[----:B--2---:R-:W0:Y:S02]  /*3980*/  I2F.U64 R0, R2 ;  /* 0x0000000200007312 */ /* 0x004e240000301000 */
[----:B0-----:R-:W-:-:S04]  /*3990*/  F2FP.BF16.F32.PACK_AB R0, RZ, R0 ;  /* 0x00000000ff00723e */ /* 0x001fc800000010ff */
[----:B------:R-:W-:Y:S01]  /*39a0*/  PRMT R24, R0, 0x7610, R24 ;  /* 0x0000761000187816 */ /* 0x000fe20000000018 */
[----:B------:R-:W-:Y:S06]  /*39b0*/  BRA `(.L_x_2201) ;  /* 0x0000000000107947 */ /* 0x000fec0003800000 */
.L_x_2224:
[----:B------:R-:W2:Y:S02]  /*39c0*/  LDG.E R2, desc[UR36][R2.64] ;  /* 0x0000002402027981 */ /* 0x000ea4000c1e1900 */
[----:B--2---:R-:W-:-:S04]  /*39d0*/  I2FP.F32.U32 R0, R2 ;  /* 0x0000000200007245 */ /* 0x004fc80000201000 */
[----:B------:R-:W-:-:S04]  /*39e0*/  F2FP.BF16.F32.PACK_AB R0, RZ, R0 ;  /* 0x00000000ff00723e */ /* 0x000fc800000010ff */
[----:B------:R-:W-:-:S07]  /*39f0*/  PRMT R24, R0, 0x7610, R24 ;  /* 0x0000761000187816 */ /* 0x000fce0000000018 */
.L_x_2201:
        /* <DEDUP_REMOVED lines=17> */
[----:B0-----:R-:W-:Y:S01]  /*3b10*/  F2FP.BF16.F32.PACK_AB R0, RZ, R0 ;  /* 0x00000000ff00723e */ /* 0x001fe200000010ff */
[----:B------:R-:W-:Y:S06]  /*3b20*/  BRA `(.L_x_2234) ;  /* 0x0000000c00a07947 */ /* 0x000fec0003800000 */
.L_x_2232:
[----:B------:R-:W2:Y:S02]  /*3b30*/  LDG.E.U8 R2, desc[UR36][R2.64] ;  /* 0x0000002402027981 */ /* 0x000ea4000c1e1100 */
[----:B--2---:R-:W-:-:S04]  /*3b40*/  I2FP.F32.U32 R0, R2 ;  /* 0x0000000200007245 */ /* 0x004fc80000201000 */
[----:B------:R-:W-:Y:S01]  /*3b50*/  F2FP.BF16.F32.PACK_AB R0, RZ, R0 ;  /* 0x00000000ff00723e */ /* 0x000fe200000010ff */
[----:B------:R-:W-:Y:S06]  /*3b60*/  BRA `(.L_x_2234) ;  /* 0x0000000c00907947 */ /* 0x000fec0003800000 */
.L_x_2231:
        /* <DEDUP_REMOVED lines=8> */
[----:B0-----:R-:W-:Y:S01]  /*3bf0*/  F2FP.BF16.F32.PACK_AB R0, RZ, R0 ;  /* 0x00000000ff00723e */ /* 0x001fe200000010ff */
[----:B------:R-:W-:Y:S06]  /*3c00*/  BRA `(.L_x_2234) ;  /* 0x0000000c00687947 */ /* 0x000fec0003800000 */
.L_x_2236:
[----:B------:R-:W2:Y:S02]  /*3c10*/  LDG.E R2, desc[UR36][R2.64] ;  /* 0x0000002402027981 */ /* 0x000ea4000c1e1900 */
[----:B--2---:R-:W-:-:S04]  /*3c20*/  I2FP.F32.S32 R0, R2 ;  /* 0x0000000200007245 */ /* 0x004fc80000201400 */
[----:B------:R-:W-:Y:S01]  /*3c30*/  F2FP.BF16.F32.PACK_AB R0, RZ, R0 ;  /* 0x00000000ff00723e */ /* 0x000fe200000010ff */
[----:B------:R-:W-:Y:S06]  /*3c40*/  BRA `(.L_x_2234) ;  /* 0x0000000c00587947 */ /* 0x000fec0003800000 */
.L_x_2235:
[----:B------:R-:W2:Y:S02]  /*3c50*/  LDG.E.U16 R2, desc[UR36][R2.64] ;  /* 0x0000002402027981 */ /* 0x000ea4000c1e1500 */
[----:B--2---:R-:W0:Y:S02]  /*3c60*/  I2F.S16 R0, R2 ;  /* 0x0000000200007306 */ /* 0x004e240000101400 */
[----:B0-----:R-:W-:Y:S01]  /*3c70*/  F2FP.BF16.F32.PACK_AB R0, RZ, R0 ;  /* 0x00000000ff00723e */ /* 0x001fe200000010ff */
[----:B------:R-:W-:Y:S06]  /*3c80*/  BRA `(.L_x_2234) ;  /* 0x0000000c00487947 */ /* 0x000fec0003800000 */
.L_x_2230:
        /* <DEDUP_REMOVED lines=9> */
.L_x_2238:
[----:B------:R-:W2:Y:S02]  /*3d20*/  LDG.E.U16 R0, desc[UR36][R2.64] ;  /* 0x0000002402007981 */ /* 0x000ea4000c1e1500 */
[----:B--2---:R-:W-:-:S05]  /*3d30*/  HADD2.F32 R0, -RZ, R0.H0_H0 ;  /* 0x20000000ff007230 */ /* 0x004fca0000004100 */
[----:B------:R-:W-:Y:S01]  /*3d40*/  F2FP.BF16.F32.PACK_AB R0, RZ, R0 ;  /* 0x00000000ff00723e */ /* 0x000fe200000010ff */
[----:B------:R-:W-:Y:S06]  /*3d50*/  BRA `(.L_x_2234) ;  /* 0x0000000c00147947 */ /* 0x000fec0003800000 */
.L_x_2237:
        /* <DEDUP_REMOVED lines=9> */
.L_x_2240:
[----:B------:R-:W2:Y:S02]  /*3df0*/  LDG.E.U16 R2, desc[UR36][R2.64] ;  /* 0x0000002402027981 */ /* 0x000ea4000c1e1500 */
[----:B--2---:R-:W-:-:S05]  /*3e00*/  HADD2.F32 R0, -RZ, R2.H0_H0 ;  /* 0x20000002ff007230 */ /* 0x004fca0000004100 */
[----:B------:R-:W-:Y:S01]  /*3e10*/  F2FP.BF16.F32.PACK_AB R0, RZ, R0 ;  /* 0x00000000ff00723e */ /* 0x000fe200000010ff */
[----:B------:R-:W-:Y:S06]  /*3e20*/  BRA `(.L_x_2234) ;  /* 0x0000000800e07947 */ /* 0x000fec0003800000 */
.L_x_2239:
[----:B------:R-:W2:Y:S01]  /*3e30*/  LDG.E.64 R2, desc[UR36][R2.64] ;  /* 0x0000002402027981 */ /* 0x000ea2000c1e1b00 */
[----:B------:R-:W-:Y:S01]  /*3e40*/  UMOV UR4, 0xf0000000 ;  /* 0xf000000000047882 */ /* 0x000fe20000000000 */
[----:B------:R-:W-:Y:S01]  /*3e50*/  UMOV UR5, 0x380fffff ;  /* 0x380fffff00057882 */ /* 0x000fe20000000000 */
[----:B--2---:R-:W0:Y:S01]  /*3e60*/  F2F.F32.F64 R0, R2 ;  /* 0x0000000200007310 */ /* 0x004e220000301000 */
[----:B------:R-:W-:-:S14]  /*3e70*/  DSETP.GEU.AND P0, PT, |R2|, UR4, PT ;  /* 0x0000000402007e2a */ /* 0x000fdc000bf0e200 */
[----:B0-----:R-:W-:-:S05]  /*3e80*/  @!P0 FMUL R0, R0, 1.175494350822287508e-38 ;  /* 0x0080000000008820 */ /* 0x001fca0000400000 */
[----:B------:R-:W-:Y:S01]  /*3e90*/  F2FP.BF16.F32.PACK_AB R0, RZ, R0 ;  /* 0x00000000ff00723e */ /* 0x000fe200000010ff */
[----:B------:R-:W-:Y:S06]  /*3ea0*/  BRA `(.L_x_2234) ;  /* 0x0000000800c07947 */ /* 0x000fec0003800000 */
.L_x_2229:
        /* <DEDUP_REMOVED lines=11> */
[----:B------:R-:W-:Y:S01]  /*3f60*/  F2FP.BF16.F32.PACK_AB R0, RZ, R0 ;  /* 0x00000000ff00723e */ /* 0x000fe200000010ff */
[----:B------:R-:W-:Y:S06]  /*3f70*/  BRA `(.L_x_2234) ;  /* 0x00000008008c7947 */ /* 0x000fec0003800000 */
.L_x_2243:
        /* <DEDUP_REMOVED lines=8> */
.L_x_2242:
        /* <DEDUP_REMOVED lines=28> */
.L_x_2245:
        /* <DEDUP_REMOVED lines=15> */
.L_x_2244:
[----:B------:R0:W5:Y:S01]  /*42b0*/  LDG.E.U16 R0, desc[UR36][R2.64] ;  /* 0x0000002402007981 */ /* 0x000162000c1e1500 */
[----:B------:R-:W-:Y:S05]  /*42c0*/  BRA `(.L_x_2234) ;  /* 0x0000000400b87947 */ /* 0x000fea0003800000 */
.L_x_2241:
        /* <DEDUP_REMOVED lines=10> */
[----:B------:R-:W-:Y:S01]  /*4370*/  F2FP.BF16.F32.PACK_AB R0, RZ, R0 ;  /* 0x00000000ff00723e */ /* 0x000fe200000010ff */
[----:B------:R-:W-:Y:S06]  /*4380*/  BRA `(.L_x_2234) ;  /* 0x0000000400887947 */ /* 0x000fec0003800000 */
.L_x_2248:
        /* <DEDUP_REMOVED lines=21> */
.L_x_2252:
[----:B------:R-:W-:Y:S05]  /*44e0*/  BSYNC B1 ;  /* 0x0000000000017941 */ /* 0x000fea0003800000 */
.L_x_2251:
[----:B------:R-:W-:Y:S01]  /*44f0*/  LEA R3, R0, 0x3b800000, 0x17 ;  /* 0x3b80000000037811 */ /* 0x000fe200078eb8ff */
[----:B------:R-:W-:-:S05]  /*4500*/  IMAD.SHL.U32 R0, R2, 0x100000, RZ ;  /* 0x0010000002007824 */ /* 0x000fca00078e00ff */
[----:B------:R-:W-:-:S07]  /*4510*/  LOP3.LUT R0, R3, R0, R4, 0xfe, !PT ;  /* 0x0000000003007212 */ /* 0x000fce00078efe04 */
.L_x_2250:
[----:B------:R-:W-:Y:S05]  /*4520*/  BSYNC B0 ;  /* 0x0000000000007941 */ /* 0x000fea0003800000 */
.L_x_2249:
[----:B------:R-:W-:Y:S01]  /*4530*/  F2FP.BF16.F32.PACK_AB R0, RZ, R0 ;  /* 0x00000000ff00723e */ /* 0x000fe200000010ff */
[----:B------:R-:W-:Y:S06]  /*4540*/  BRA `(.L_x_2234) ;  /* 0x0000000400187947 */ /* 0x000fec0003800000 */
.L_x_2247:
        /* <DEDUP_REMOVED lines=21> */
.L_x_2256:
[----:B------:R-:W-:Y:S05]  /*46a0*/  BSYNC B1 ;  /* 0x0000000000017941 */ /* 0x000fea0003800000 */
.L_x_2255:
[----:B------:R-:W-:Y:S01]  /*46b0*/  LEA R3, R0, 0x37800000, 0x17 ;  /* 0x3780000000037811 */ /* 0x000fe200078eb8ff */
[----:B------:R-:W-:-:S05]  /*46c0*/  IMAD.SHL.U32 R0, R2, 0x200000, RZ ;  /* 0x0020000002007824 */ /* 0x000fca00078e00ff */
[----:B------:R-:W-:-:S07]  /*46d0*/  LOP3.LUT R0, R3, R0, R4, 0xfe, !PT ;  /* 0x0000000003007212 */ /* 0x000fce00078efe04 */
.L_x_2254:
[----:B------:R-:W-:Y:S05]  /*46e0*/  BSYNC B0 ;  /* 0x0000000000007941 */ /* 0x000fea0003800000 */
.L_x_2253:
[----:B------:R-:W-:Y:S01]  /*46f0*/  F2FP.BF16.F32.PACK_AB R0, RZ, R0 ;  /* 0x00000000ff00723e */ /* 0x000fe200000010ff */
[----:B------:R-:W-:Y:S06]  /*4700*/  BRA `(.L_x_2234) ;  /* 0x0000000000a87947 */ /* 0x000fec0003800000 */
.L_x_2246:
        /* <DEDUP_REMOVED lines=14> */
.L_x_2260:
[----:B------:R-:W-:Y:S05]  /*47f0*/  BSYNC B0 ;  /* 0x0000000000007941 */ /* 0x000fea0003800000 */
.L_x_2259:
[----:B------:R-:W-:Y:S01]  /*4800*/  F2FP.BF16.F32.PACK_AB R0, RZ, R0 ;  /* 0x00000000ff00723e */ /* 0x000fe200000010ff */
[----:B------:R-:W-:Y:S06]  /*4810*/  BRA `(.L_x_2234) ;  /* 0x0000000000647947 */ /* 0x000fec0003800000 */
.L_x_2233:
        /* <DEDUP_REMOVED lines=16> */
.L_x_2261:
[----:B------:R-:W-:Y:S01]  /*4920*/  PRMT R0, RZ, 0x7610, R0 ;  /* 0x00007610ff007816 */ /* 0x000fe20000000000 */
[----:B------:R-:W-:Y:S06]  /*4930*/  BRA `(.L_x_2234) ;  /* 0x00000000001c7947 */ /* 0x000fec0003800000 */
.L_x_2258:
[----:B------:R-:W2:Y:S02]  /*4940*/  LDG.E.64 R2, desc[UR36][R2.64] ;  /* 0x0000002402027981 */ /* 0x000ea4000c1e1b00 */
[----:B--2---:R-:W0:Y:S02]  /*4950*/  I2F.U64 R0, R2 ;  /* 0x0000000200007312 */ /* 0x004e240000301000 */
[----:B0-----:R-:W-:Y:S01]  /*4960*/  F2FP.BF16.F32.PACK_AB R0, RZ, R0 ;  /* 0x00000000ff00723e */ /* 0x001fe200000010ff */
[----:B------:R-:W-:Y:S06]  /*4970*/  BRA `(.L_x_2234) ;  /* 0x00000000000c7947 */ /* 0x000fec0003800000 */
.L_x_2257:
[----:B------:R-:W2:Y:S02]  /*4980*/  LDG.E R2, desc[UR36][R2.64] ;  /* 0x0000002402027981 */ /* 0x000ea4000c1e1900 */
[----:B--2---:R-:W-:-:S04]  /*4990*/  I2FP.F32.U32 R0, R2 ;  /* 0x0000000200007245 */ /* 0x004fc80000201000 */
[----:B------:R-:W-:-:S07]  /*49a0*/  F2FP.BF16.F32.PACK_AB R0, RZ, R0 ;  /* 0x00000000ff00723e */ /* 0x000fce00000010ff */
.L_x_2234:
[----:B------:R-:W-:Y:S01]  /*49b0*/  ULDC.U16 UR4, c[0x0][0x4fa] ;  /* 0x00013e8000047ab9 */ /* 0x000fe20000000400 */
[----:B-----5:R-:W-:Y:S01]  /*49c0*/  IMAD.U32 R24, R24, 0x10000, RZ ;  /* 0x0001000018187824 */ /* 0x020fe200078e00ff */
[----:B------:R-:W-:Y:S01]  /*49d0*/  USHF.L.U32 UR4, UR4, 0x10, URZ ;  /* 0x0000001004047899 */ /* 0x000fe2000800063f */
[----:B0-----:R-:W-:Y:S01]  /*49e0*/  IMAD.U32 R3, R0, 0x10000, RZ ;  /* 0x0001000000037824 */ /* 0x001fe200078e00ff */
[----:B------:R-:W0:Y:S01]  /*49f0*/  LDC.U8 R4, c[0x0][0x508] ;  /* 0x00014200ff047b82 */ /* 0x000e220000000000 */
[----:B------:R-:W-:-:S03]  /*4a00*/  IMAD.U32 R19, R19, 0x10000, RZ ;  /* 0x0001000013137824 */ /* 0x000fc600078e00ff */
[----:B------:R-:W-:Y:S01]  /*4a10*/  FMUL.FTZ R24, R24, UR4 ;  /* 0x0000000418187c20 */ /* 0x000fe20008410000 */
[----:B------:R-:W-:Y:S02]  /*4a20*/  ULDC.U16 UR4, c[0x0][0x4f8] ;  /* 0x00013e0000047ab9 */ /* 0x000fe40000000400 */
[----:B------:R-:W-:-:S03]  /*4a30*/  USHF.L.U32 UR4, UR4, 0x10, URZ ;  /* 0x0000001004047899 */ /* 0x000fc6000800063f */
[----:B------:R-:W1:Y:S03]  /*4a40*/  F2F.BF16.F32 R24, R24 ;  /* 0x0000001800187304 */ /* 0x000e660000202000 */
[----:B------:R-:W-:-:S06]  /*4a50*/  FMUL.FTZ R19, R19, UR4 ;  /* 0x0000000413137c20 */ /* 0x000fcc0008410000 */
[----:B------:R-:W2:Y:S01]  /*4a60*/  F2F.BF16.F32 R19, R19 ;  /* 0x0000001300137304 */ /* 0x000ea20000202000 */
[----:B0-----:R-:W-:Y:S01]  /*4a70*/  PRMT R5, R4, 0x9910, RZ ;  /* 0x0000991004057816 */ /* 0x001fe200000000ff */
[----:B-1----:R-:W-:-:S04]  /*4a80*/  IMAD.U32 R0, R24, 0x10000, RZ ;  /* 0x0001000018007824 */ /* 0x002fc800078e00ff */
[----:B------:R-:W-:Y:S01]  /*4a90*/  FMUL.FTZ R0, R0, R3 ;  /* 0x0000000300007220 */ /* 0x000fe20000410000 */
[----:B--2---:R-:W-:-:S05]  /*4aa0*/  IMAD.U32 R2, R19, 0x10000, RZ ;  /* 0x0001000013027824 */ /* 0x004fca00078e00ff */
[----:B------:R-:W0:Y:S02]  /*4ab0*/  F2F.BF16.F32 R0, R0 ;  /* 0x0000000000007304 */ /* 0x000e240000202000 */
[----:B0-----:R-:W-:-:S04]  /*4ac0*/  IMAD.U32 R3, R0, 0x10000, RZ ;  /* 0x0001000000037824 */ /* 0x001fc800078e00ff */
[----:B------:R-:W-:Y:S01]  /*4ad0*/  FADD.FTZ R2, R2, R3 ;  /* 0x0000000302027221 */ /* 0x000fe20000010000 */
[----:B------:R-:W-:-:S03]  /*4ae0*/  IMAD.MOV.U32 R3, RZ, RZ, R5 ;  /* 0x000000ffff037224 */ /* 0x000fc600078e0005 */
[----:B------:R0:W1:Y:S02]  /*4af0*/  F2F.BF16.F32 R5, R2 ;  /* 0x0000000200057304 */ /* 0x0000640000202000 */
[----:B------:R-:W-:-:S13]  /*4b00*/  ISETP.GT.AND P0, PT, R3, 0x9, PT ;  /* 0x000000090300780c */ /* 0x000fda0003f04270 */
[----:B01----:R-:W-:Y:S05]  /*4b10*/  @P0 BRA `(.L_x_2262) ;  /* 0x00000004000c0947 */ /* 0x003fea0003800000 */
        /* <DEDUP_REMOVED lines=8> */
[----:B------:R-:W-:-:S04]  /*4ba0*/  IMAD.U32 R0, R5, 0x10000, RZ ;  /* 0x0001000005007824 */ /* 0x000fc800078e00ff */
[----:B------:R-:W0:Y:S02]  /*4bb0*/  F2I.FTZ.TRUNC.NTZ R3, R0 ;  /* 0x0000000000037305 */ /* 0x000e24000021f100 */
[----:B0-----:R0:W-:Y:S01]  /*4bc0*/  STG.E.U8 desc[UR36][R16.64], R3 ;  /* 0x0000000310007986 */ /* 0x0011e2000c101124 */
[----:B------:R-:W-:Y:S05]  /*4bd0*/  BRA `(.L_x_2267) ;  /* 0x0000000c00947947 */ /* 0x000fea0003800000 */
.L_x_2265:
[----:B------:R-:W-:-:S06]  /*4be0*/  IMAD.U32 R3, R5, 0x10000, RZ ;  /* 0x0001000005037824 */ /* 0x000fcc00078e00ff */
[----:B------:R-:W0:Y:S02]  /*4bf0*/  F2I.S64.TRUNC R2, R3 ;  /* 0x0000000300027311 */ /* 0x000e24000020d900 */
[----:B0-----:R0:W-:Y:S01]  /*4c00*/  STG.E.U8 desc[UR36][R16.64], R2 ;  /* 0x0000000210007986 */ /* 0x0011e2000c101124 */
[----:B------:R-:W-:Y:S05]  /*4c10*/  BRA `(.L_x_2267) ;  /* 0x0000000c00847947 */ /* 0x000fea0003800000 */
.L_x_2264:
[----:B------:R-:W-:-:S13]  /*4c20*/  ISETP.NE.AND P0, PT, R3, 0x2, PT ;  /* 0x000000020300780c */ /* 0x000fda0003f05270 */
[----:B------:R-:W-:Y:S05]  /*4c30*/  @!P0 BRA `(.L_x_2268) ;  /* 0x0000000000308947 */ /* 0x000fea0003800000 */
[----:B------:R-:W-:-:S13]  /*4c40*/  ISETP.NE.AND P0, PT, R3, 0x3, PT ;  /* 0x000000030300780c */ /* 0x000fda0003f05270 */
[----:B------:R-:W-:Y:S05]  /*4c50*/  @!P0 BRA `(.L_x_2269) ;  /* 0x0000000000188947 */ /* 0x000fea0003800000 */
[----:B------:R-:W-:-:S13]  /*4c60*/  ISETP.NE.AND P0, PT, R3, 0x4, PT ;  /* 0x000000040300780c */ /* 0x000fda0003f05270 */
[----:B------:R-:W-:Y:S05]  /*4c70*/  @P0 BRA `(.L_x_2266) ;  /* 0x0000000c000c0947 */ /* 0x000fea0003800000 */
[----:B------:R-:W-:-:S06]  /*4c80*/  IMAD.U32 R2, R5, 0x10000, RZ ;  /* 0x0001000005027824 */ /* 0x000fcc00078e00ff */
[----:B------:R-:W0:Y:S02]  /*4c90*/  F2I.S64.TRUNC R2, R2 ;  /* 0x0000000200027311 */ /* 0x000e24000020d900 */
[----:B0-----:R0:W-:Y:S01]  /*4ca0*/  STG.E.64 desc[UR36][R16.64], R2 ;  /* 0x0000000210007986 */ /* 0x0011e2000c101b24 */
[----:B------:R-:W-:Y:S05]  /*4cb0*/  BRA `(.L_x_2267) ;  /* 0x0000000c005c7947 */ /* 0x000fea0003800000 */
.L_x_2269:
[----:B------:R-:W-:-:S06]  /*4cc0*/  IMAD.U32 R5, R5, 0x10000, RZ ;  /* 0x0001000005057824 */ /* 0x000fcc00078e00ff */
[----:B------:R-:W0:Y:S02]  /*4cd0*/  F2I.FTZ.TRUNC.NTZ R5, R5 ;  /* 0x0000000500057305 */ /* 0x000e24000021f100 */
[----:B0-----:R0:W-:Y:S01]  /*4ce0*/  STG.E desc[UR36][R16.64], R5 ;  /* 0x0000000510007986 */ /* 0x0011e2000c101924 */
[----:B------:R-:W-:Y:S05]  /*4cf0*/  BRA `(.L_x_2267) ;  /* 0x0000000c004c7947 */ /* 0x000fea0003800000 */
.L_x_2268:
[----:B------:R-:W-:-:S06]  /*4d00*/  IMAD.U32 R5, R5, 0x10000, RZ ;  /* 0x0001000005057824 */ /* 0x000fcc00078e00ff */
[----:B------:R-:W0:Y:S02]  /*4d10*/  F2I.FTZ.TRUNC.NTZ R5, R5 ;  /* 0x0000000500057305 */ /* 0x000e24000021f100 */
[----:B0-----:R0:W-:Y:S01]  /*4d20*/  STG.E.U16 desc[UR36][R16.64], R5 ;  /* 0x0000000510007986 */ /* 0x0011e2000c101524 */
[----:B------:R-:W-:Y:S05]  /*4d30*/  BRA `(.L_x_2267) ;  /* 0x0000000c003c7947 */ /* 0x000fea0003800000 */
.L_x_2263:
[----:B------:R-:W-:-:S13]  /*4d40*/  ISETP.GT.AND P0, PT, R3, 0x6, PT ;  /* 0x000000060300780c */ /* 0x000fda0003f04270 */
[----:B------:R-:W-:Y:S05]  /*4d50*/  @P0 BRA `(.L_x_2270) ;  /* 0x00000000002c0947 */ /* 0x000fea0003800000 */
[----:B------:R-:W-:-:S13]  /*4d60*/  ISETP.NE.AND P0, PT, R3, 0x5, PT ;  /* 0x000000050300780c */ /* 0x000fda0003f05270 */
[----:B------:R-:W-:Y:S05]  /*4d70*/  @!P0 BRA `(.L_x_2271) ;  /* 0x0000000000148947 */ /* 0x000fea0003800000 */
[----:B------:R-:W-:-:S13]  /*4d80*/  ISETP.NE.AND P0, PT, R3, 0x6, PT ;  /* 0x000000060300780c */ /* 0x000fda0003f05270 */
[----:B------:R-:W-:Y:S05]  /*4d90*/  @P0 BRA `(.L_x_2266) ;  /* 0x0000000800c40947 */ /* 0x000fea0003800000 */
[----:B------:R-:W-:-:S05]  /*4da0*/  IMAD.U32 R5, R5, 0x10000, RZ ;  /* 0x0001000005057824 */ /* 0x000fca00078e00ff */
[----:B------:R0:W-:Y:S01]  /*4db0*/  STG.E desc[UR36][R16.64], R5 ;  /* 0x0000000510007986 */ /* 0x0001e2000c101924 */
[----:B------:R-:W-:Y:S05]  /*4dc0*/  BRA `(.L_x_2267) ;  /* 0x0000000c00187947 */ /* 0x000fea0003800000 */
.L_x_2271:
[----:B------:R-:W-:-:S05]  /*4dd0*/  IMAD.U32 R0, R5, 0x10000, RZ ;  /* 0x0001000005007824 */ /* 0x000fca00078e00ff */
[----:B------:R-:W-:-:S05]  /*4de0*/  F2FP.F16.F32.PACK_AB R0, RZ, R0 ;  /* 0x00000000ff00723e */ /* 0x000fca00000000ff */
[----:B------:R0:W-:Y:S01]  /*4df0*/  STG.E.U16 desc[UR36][R16.64], R0 ;  /* 0x0000000010007986 */ /* 0x0001e2000c101524 */
[----:B------:R-:W-:Y:S05]  /*4e00*/  BRA `(.L_x_2267) ;  /* 0x0000000c00087947 */ /* 0x000fea0003800000 */
.L_x_2270:
[----:B------:R-:W-:-:S13]  /*4e10*/  ISETP.NE.AND P0, PT, R3, 0x7, PT ;  /* 0x000000070300780c */ /* 0x000fda0003f05270 */
[----:B------:R-:W-:Y:S05]  /*4e20*/  @!P0 BRA `(.L_x_2272) ;  /* 0x0000000000348947 */ /* 0x000fea0003800000 */
[----:B------:R-:W-:-:S13]  /*4e30*/  ISETP.NE.AND P0, PT, R3, 0x8, PT ;  /* 0x000000080300780c */ /* 0x000fda0003f05270 */
[----:B------:R-:W-:Y:S05]  /*4e40*/  @!P0 BRA `(.L_x_2273) ;  /* 0x0000000000188947 */ /* 0x000fea0003800000 */
[----:B------:R-:W-:-:S13]  /*4e50*/  ISETP.NE.AND P0, PT, R3, 0x9, PT ;  /* 0x000000090300780c */ /* 0x000fda0003f05270 */
[----:B------:R-:W-:Y:S05]  /*4e60*/  @P0 BRA `(.L_x_2266) ;  /* 0x0000000800900947 */ /* 0x000fea0003800000 */
[----:B------:R-:W-:Y:S02]  /*4e70*/  IMAD.U32 R2, R5, 0x10000, RZ ;  /* 0x0001000005027824 */ /* 0x000fe400078e00ff */
[----:B------:R-:W-:-:S05]  /*4e80*/  IMAD.MOV.U32 R3, RZ, RZ, RZ ;  /* 0x000000ffff037224 */ /* 0x000fca00078e00ff */
[----:B------:R0:W-:Y:S01]  /*4e90*/  STG.E.64 desc[UR36][R16.64], R2 ;  /* 0x0000000210007986 */ /* 0x0001e2000c101b24 */
[----:B------:R-:W-:Y:S05]  /*4ea0*/  BRA `(.L_x_2267) ;  /* 0x0000000800e07947 */ /* 0x000fea0003800000 */
.L_x_2273:
[----:B------:R-:W-:-:S05]  /*4eb0*/  IMAD.U32 R5, R5, 0x10000, RZ ;  /* 0x0001000005057824 */ /* 0x000fca00078e00ff */
[----:B------:R-:W-:-:S04]  /*4ec0*/  F2FP.F16.F32.PACK_AB R3, RZ, R5 ;  /* 0x00000005ff03723e */ /* 0x000fc800000000ff */
[----:B------:R-:W-:-:S05]  /*4ed0*/  PRMT R3, R3, 0x5410, RZ ;  /* 0x0000541003037816 */ /* 0x000fca00000000ff */
[----:B------:R0:W-:Y:S01]  /*4ee0*/  STG.E desc[UR36][R16.64], R3 ;  /* 0x0000000310007986 */ /* 0x0001e2000c101924 */
[----:B------:R-:W-:Y:S05]  /*4ef0*/  BRA `(.L_x_2267) ;  /* 0x0000000800cc7947 */ /* 0x000fea0003800000 */
.L_x_2272:
[----:B------:R-:W-:-:S04]  /*4f00*/  IMAD.U32 R2, R5, 0x10000, RZ ;  /* 0x0001000005027824 */ /* 0x000fc800078e00ff */
[----:B------:R-:W-:-:S06]  /*4f10*/  FMUL.FTZ R2, R2, 1 ;  /* 0x3f80000002027820 */ /* 0x000fcc0000410000 */
[----:B------:R-:W0:Y:S02]  /*4f20*/  F2F.F64.F32 R2, R2 ;  /* 0x0000000200027310 */ /* 0x000e240000201800 */
[----:B0-----:R0:W-:Y:S01]  /*4f30*/  STG.E.64 desc[UR36][R16.64], R2 ;  /* 0x0000000210007986 */ /* 0x0011e2000c101b24 */
[----:B------:R-:W-:Y:S05]  /*4f40*/  BRA `(.L_x_2267) ;  /* 0x0000000800b87947 */ /* 0x000fea0003800000 */
.L_x_2262:
        /* <DEDUP_REMOVED lines=8> */
[----:B------:R-:W-:-:S05]  /*4fd0*/  IMAD.U32 R5, R5, 0x10000, RZ ;  /* 0x0001000005057824 */ /* 0x000fca00078e00ff */
[----:B------:R-:W-:-:S04]  /*4fe0*/  FSETP.NEU.FTZ.AND P0, PT, R5, RZ, PT ;  /* 0x000000ff0500720b */ /* 0x000fc80003f1d000 */
[----:B------:R-:W-:-:S05]  /*4ff0*/  SEL R3, RZ, 0x1, !P0 ;  /* 0x00000001ff037807 */ /* 0x000fca0004000000 */
[----:B------:R0:W-:Y:S01]  /*5000*/  STG.E.U8 desc[UR36][R16.64], R3 ;  /* 0x0000000310007986 */ /* 0x0001e2000c101124 */
[----:B------:R-:W-:Y:S05]  /*5010*/  BRA `(.L_x_2267) ;  /* 0x0000000800847947 */ /* 0x000fea0003800000 */
.L_x_2276:
[----:B------:R-:W-:Y:S01]  /*5020*/  IMAD.U32 R5, R5, 0x10000, RZ ;  /* 0x0001000005057824 */ /* 0x000fe200078e00ff */
[----:B------:R-:W-:-:S03]  /*5030*/  CS2R R6, SRZ ;  /* 0x0000000000067805 */ /* 0x000fc6000001ff00 */
[----:B------:R-:W-:-:S06]  /*5040*/  FMUL.FTZ R5, R5, 1 ;  /* 0x3f80000005057820 */ /* 0x000fcc0000410000 */
[----:B------:R-:W0:Y:S02]  /*5050*/  F2F.F64.F32 R4, R5 ;  /* 0x0000000500047310 */ /* 0x000e240000201800 */
[----:B0-----:R0:W-:Y:S01]  /*5060*/  STG.E.128 desc[UR36][R16.64], R4 ;  /* 0x0000000410007986 */ /* 0x0011e2000c101d24 */
[----:B------:R-:W-:Y:S05]  /*5070*/  BRA `(.L_x_2267) ;  /* 0x00000008006c7947 */ /* 0x000fea0003800000 */
.L_x_2275:
[----:B------:R-:W-:-:S13]  /*5080*/  ISETP.NE.AND P0, PT, R3, 0xf, PT ;  /* 0x0000000f0300780c */ /* 0x000fda0003f05270 */
[----:B------:R-:W-:Y:S05]  /*5090*/  @!P0 BRA `(.L_x_2277) ;  /* 0x0000000000b48947 */ /* 0x000fea0003800000 */
[----:B------:R-:W-:-:S13]  /*50a0*/  ISETP.NE.AND P0, PT, R3, 0x17, PT ;  /* 0x000000170300780c */ /* 0x000fda0003f05270 */
[----:B------:R-:W-:Y:S05]  /*50b0*/  @!P0 BRA `(.L_x_2278) ;  /* 0x0000000000548947 */ /* 0x000fea0003800000 */
[----:B------:R-:W-:-:S13]  /*50c0*/  ISETP.NE.AND P0, PT, R3, 0x18, PT ;  /* 0x000000180300780c */ /* 0x000fda0003f05270 */
[----:B------:R-:W-:Y:S05]  /*50d0*/  @P0 BRA `(.L_x_2266) ;  /* 0x0000000400f40947 */ /* 0x000fea0003800000 */
[----:B------:R-:W-:Y:S01]  /*50e0*/  IMAD.U32 R5, R5, 0x10000, RZ ;  /* 0x0001000005057824 */ /* 0x000fe200078e00ff */
        /* <DEDUP_REMOVED lines=14> */
.L_x_2280:
[----:B------:R-:W-:Y:S05]  /*51d0*/  BSYNC B0 ;  /* 0x0000000000007941 */ /* 0x000fea0003800000 */
.L_x_2279:
[----:B------:R-:W-:-:S05]  /*51e0*/  LOP3.LUT R3, R0, R3, RZ, 0xfc, !PT ;  /* 0x0000000300037212 */ /* 0x000fca00078efcff */
[----:B------:R0:W-:Y:S01]  /*51f0*/  STG.E.U8 desc[UR36][R16.64], R3 ;  /* 0x0000000310007986 */ /* 0x0001e2000c101124 */
[----:B------:R-:W-:Y:S05]  /*5200*/  BRA `(.L_x_2267) ;  /* 0x0000000800087947 */ /* 0x000fea0003800000 */
.L_x_2278:
[----:B------:R-:W-:Y:S01]  /*5210*/  IMAD.U32 R5, R5, 0x10000, RZ ;  /* 0x0001000005057824 */ /* 0x000fe200078e00ff */
        /* <DEDUP_REMOVED lines=12> */
.L_x_2282:
[----:B------:R-:W-:Y:S01]  /*52e0*/  IMAD.MOV.U32 R0, RZ, RZ, 0x7f ;  /* 0x0000007fff007424 */ /* 0x000fe200078e00ff */
[----:B------:R-:W-:-:S04]  /*52f0*/  ISETP.GT.U32.AND P0, PT, R2, 0x7f800000, PT ;  /* 0x7f8000000200780c */ /* 0x000fc80003f04070 */
[----:B------:R-:W-:-:S09]  /*5300*/  SEL R0, R0, 0x7c, P0 ;  /* 0x0000007c00007807 */ /* 0x000fd20000000000 */
.L_x_2283:
[----:B------:R-:W-:Y:S05]  /*5310*/  BSYNC B0 ;  /* 0x0000000000007941 */ /* 0x000fea0003800000 */
.L_x_2281:
[----:B------:R-:W-:-:S04]  /*5320*/  LOP3.LUT R2, R5, 0x80000000, RZ, 0xc0, !PT ;  /* 0x8000000005027812 */ /* 0x000fc800078ec0ff */
[----:B------:R-:W-:-:S04]  /*5330*/  SHF.R.U32.HI R3, RZ, 0x18, R2 ;  /* 0x00000018ff037819 */ /* 0x000fc80000011602 */
[----:B------:R-:W-:-:S05]  /*5340*/  LOP3.LUT R3, R0, R3, RZ, 0xfc, !PT ;  /* 0x0000000300037212 */ /* 0x000fca00078efcff */
[----:B------:R0:W-:Y:S01]  /*5350*/  STG.E.U8 desc[UR36][R16.64], R3 ;  /* 0x0000000310007986 */ /* 0x0001e2000c101124 */
[----:B------:R-:W-:Y:S05]  /*5360*/  BRA `(.L_x_2267) ;  /* 0x0000000400b07947 */ /* 0x000fea0003800000 */
.L_x_2277:
[----:B------:R0:W-:Y:S01]  /*5370*/  STG.E.U16 desc[UR36][R16.64], R5 ;  /* 0x0000000510007986 */ /* 0x0001e2000c101524 */
[----:B------:R-:W-:Y:S05]  /*5380*/  BRA `(.L_x_2267) ;  /* 0x0000000400a87947 */ /* 0x000fea0003800000 */
.L_x_2274:
        /* <DEDUP_REMOVED lines=8> */
[----:B------:R-:W-:-:S06]  /*5410*/  IMAD.U32 R3, R5, 0x10000, RZ ;  /* 0x0001000005037824 */ /* 0x000fcc00078e00ff */
[----:B------:R-:W0:Y:S02]  /*5420*/  F2I.FTZ.U32.TRUNC.NTZ R3, R3 ;  /* 0x0000000300037305 */ /* 0x000e24000021f000 */
[----:B0-----:R4:W-:Y:S01]  /*5430*/  STG.E.U16 desc[UR36][R16.64], R3 ;  /* 0x0000000310007986 */ /* 0x0019e2000c101524 */
[----:B------:R-:W-:Y:S05]  /*5440*/  BRA `(.L_x_2267) ;  /* 0x0000000400787947 */ /* 0x000fea0003800000 */
.L_x_2286:
[----:B------:R-:W-:Y:S01]  /*5450*/  IMAD.U32 R5, R5, 0x10000, RZ ;  /* 0x0001000005057824 */ /* 0x000fe200078e00ff */
        /* <DEDUP_REMOVED lines=16> */
.L_x_2289:
[----:B------:R-:W-:-:S04]  /*5560*/  LOP3.LUT R2, R5, 0x80000000, RZ, 0xc0, !PT ;  /* 0x8000000005027812 */ /* 0x000fc800078ec0ff */
[----:B------:R-:W-:-:S04]  /*5570*/  SHF.R.U32.HI R3, RZ, 0x18, R2 ;  /* 0x00000018ff037819 */ /* 0x000fc80000011602 */
[----:B------:R-:W-:-:S04]  /*5580*/  LOP3.LUT R0, R0, R3, RZ, 0xfc, !PT ;  /* 0x0000000300007212 */ /* 0x000fc800078efcff */
[----:B------:R-:W-:-:S07]  /*5590*/  PRMT R8, R0, 0x7610, R8 ;  /* 0x0000761000087816 */ /* 0x000fce0000000008 */
.L_x_2288:
[----:B------:R-:W-:Y:S05]  /*55a0*/  BSYNC B0 ;  /* 0x0000000000007941 */ /* 0x000fea0003800000 */
.L_x_2287:
[----:B------:R3:W-:Y:S01]  /*55b0*/  STG.E.U8 desc[UR36][R16.64], R8 ;  /* 0x0000000810007986 */ /* 0x0007e2000c101124 */
[----:B------:R-:W-:Y:S05]  /*55c0*/  BRA `(.L_x_2267) ;  /* 0x0000000400187947 */ /* 0x000fea0003800000 */
.L_x_2285:
        /* <DEDUP_REMOVED lines=17> */
.L_x_2292:
[----:B------:R-:W-:-:S04]  /*56e0*/  LOP3.LUT R2, R5, 0x80000000, RZ, 0xc0, !PT ;  /* 0x8000000005027812 */ /* 0x000fc800078ec0ff */
[----:B------:R-:W-:-:S04]  /*56f0*/  SHF.R.U32.HI R3, RZ, 0x18, R2 ;  /* 0x00000018ff037819 */ /* 0x000fc80000011602 */
[----:B------:R-:W-:-:S04]  /*5700*/  LOP3.LUT R0, R0, R3, RZ, 0xfc, !PT ;  /* 0x0000000300007212 */ /* 0x000fc800078efcff */
[----:B------:R-:W-:-:S07]  /*5710*/  PRMT R8, R0, 0x7610, R8 ;  /* 0x0000761000087816 */ /* 0x000fce0000000008 */
.L_x_2291:
[----:B------:R-:W-:Y:S05]  /*5720*/  BSYNC B0 ;  /* 0x0000000000007941 */ /* 0x000fea0003800000 */
.L_x_2290:
[----:B------:R0:W-:Y:S01]  /*5730*/  STG.E.U8 desc[UR36][R16.64], R8 ;  /* 0x0000000810007986 */ /* 0x0001e2000c101124 */
[----:B------:R-:W-:Y:S05]  /*5740*/  BRA `(.L_x_2267) ;  /* 0x0000000000b87947 */ /* 0x000fea0003800000 */
.L_x_2284:
[----:B------:R-:W-:-:S13]  /*5750*/  ISETP.NE.AND P0, PT, R3, 0x1c, PT ;  /* 0x0000001c0300780c */ /* 0x000fda0003f05270 */
[----:B------:R-:W-:Y:S05]  /*5760*/  @!P0 BRA `(.L_x_2293) ;  /* 0x0000000000a48947 */ /* 0x000fea0003800000 */
[----:B------:R-:W-:-:S13]  /*5770*/  ISETP.NE.AND P0, PT, R3, 0x1d, PT ;  /* 0x0000001d0300780c */ /* 0x000fda0003f05270 */
[----:B------:R-:W-:Y:S05]  /*5780*/  @!P0 BRA `(.L_x_2294) ;  /* 0x00000000008c8947 */ /* 0x000fea0003800000 */
[----:B------:R-:W-:-:S13]  /*5790*/  ISETP.NE.AND P0, PT, R3, 0x2c, PT ;  /* 0x0000002c0300780c */ /* 0x000fda0003f05270 */
[----:B------:R-:W-:Y:S05]  /*57a0*/  @P0 BRA `(.L_x_2266) ;  /* 0x0000000000400947 */ /* 0x000fea0003800000 */
[----:B------:R-:W-:Y:S02]  /*57b0*/  IMAD.U32 R5, R5, 0x10000, RZ ;  /* 0x0001000005057824 */ /* 0x000fe400078e00ff */
        /* <DEDUP_REMOVED lines=15> */
.L_x_2266:
        /* <DEDUP_REMOVED lines=16> */
.L_x_2295:
[----:B------:R-:W-:Y:S05]  /*59b0*/  BRA `(.L_x_2267) ;  /* 0x00000000001c7947 */ /* 0x000fea0003800000 */
.L_x_2294:
[----:B------:R-:W-:-:S06]  /*59c0*/  IMAD.U32 R2, R5, 0x10000, RZ ;  /* 0x0001000005027824 */ /* 0x000fcc00078e00ff */
[----:B------:R-:W0:Y:S02]  /*59d0*/  F2I.U64.TRUNC R2, R2 ;  /* 0x0000000200027311 */ /* 0x000e24000020d800 */
[----:B0-----:R1:W-:Y:S01]  /*59e0*/  STG.E.64 desc[UR36][R16.64], R2 ;  /* 0x0000000210007986 */ /* 0x0013e2000c101b24 */
[----:B------:R-:W-:Y:S05]  /*59f0*/  BRA `(.L_x_2267) ;  /* 0x00000000000c7947 */ /* 0x000fea0003800000 */
.L_x_2293:
[----:B------:R-:W-:-:S06]  /*5a00*/  IMAD.U32 R5, R5, 0x10000, RZ ;  /* 0x0001000005057824 */ /* 0x000fcc00078e00ff */
[----:B------:R-:W0:Y:S02]  /*5a10*/  F2I.FTZ.U32.TRUNC.NTZ R5, R5 ;  /* 0x0000000500057305 */ /* 0x000e24000021f000 */
[----:B0-----:R0:W-:Y:S02]  /*5a20*/  STG.E desc[UR36][R16.64], R5 ;  /* 0x0000000510007986 */ /* 0x0011e4000c101924 */
.L_x_2267:
[----:B------:R-:W-:-:S04]  /*5a30*/  IMAD R18, R23, 0x200, R18 ;  /* 0x0000020017127824 */ /* 0x000fc800078e0212 */
[----:B------:R-:W-:-:S07]  /*5a40*/  VIADD R19, R18, 0x80 ;  /* 0x0000008012137836 */ /* 0x000fce0000000000 */
.L_x_2161:
[----:B------:R-:W-:Y:S05]  /*5a50*/  BSYNC B6 ;  /* 0x0000000000067941 */ /* 0x000fea0003800000 */
.L_x_2160:
        /* <DEDUP_REMOVED lines=384> */
.L_x_2298:
        /* <DEDUP_REMOVED lines=23> */
.L_x_2302:
[----:B------:R-:W2:Y:S02]  /*73d0*/  LDG.E.U8 R2, desc[UR36][R2.64] ;  /* 0x0000002402027981 */ /* 0x000ea4000c1e1100 */
[----:B--2---:R-:W-:-:S04]  /*73e0*/  I2FP.F32.U32 R0, R2 ;  /* 0x0000000200007245 */ /* 0x004fc80000201000 */
[----:B------:R-:W-:-:S04]  /*73f0*/  F2FP.BF16.F32.PACK_AB R0, RZ, R0 ;  /* 0x00000000ff00723e */ /* 0x000fc800000010ff */
[----:B------:R-:W-:Y:S01]  /*7400*/  PRMT R22, R0, 0x7610, R22 ;  /* 0x0000761000167816 */ /* 0x000fe20000000016 */
[----:B------:R-:W-:Y:S06]  /*7410*/  BRA `(.L_x_2304) ;  /* 0x0000000c00c87947 */ /* 0x000fec0003800000 */
.L_x_2301:
        /* <DEDUP_REMOVED lines=11> */
.L_x_2306:
[----:B------:R-:W2:Y:S02]  /*74d0*/  LDG.E R2, desc[UR36][R2.64] ;  /* 0x0000002402027981 */ /* 0x000ea4000c1e1900 */
[----:B--2---:R-:W-:-:S04]  /*74e0*/  I2FP.F32.S32 R0, R2 ;  /* 0x0000000200007245 */ /* 0x004fc80000201400 */
[----:B------:R-:W-:-:S04]  /*74f0*/  F2FP.BF16.F32.PACK_AB R0, RZ, R0 ;  /* 0x00000000ff00723e */ /* 0x000fc800000010ff */
[----:B------:R-:W-:Y:S01]  /*7500*/  PRMT R22, R0, 0x7610, R22 ;  /* 0x0000761000167816 */ /* 0x000fe20000000016 */
[----:B------:R-:W-:Y:S06]  /*7510*/  BRA `(.L_x_2304) ;  /* 0x0000000c00887947 */ /* 0x000fec0003800000 */
.L_x_2305:
[----:B------:R-:W2:Y:S02]  /*7520*/  LDG.E.U16 R2, desc[UR36][R2.64] ;  /* 0x0000002402027981 */ /* 0x000ea4000c1e1500 */
[----:B--2---:R-:W0:Y:S02]  /*7530*/  I2F.S16 R0, R2 ;  /* 0x0000000200007306 */ /* 0x004e240000101400 */
[----:B0-----:R-:W-:-:S04]  /*7540*/  F2FP.BF16.F32.PACK_AB R0, RZ, R0 ;  /* 0x00000000ff00723e */ /* 0x001fc800000010ff */
[----:B------:R-:W-:Y:S01]  /*7550*/  PRMT R22, R0, 0x7610, R22 ;  /* 0x0000761000167816 */ /* 0x000fe20000000016 */
[----:B------:R-:W-:Y:S06]  /*7560*/  BRA `(.L_x_2304) ;  /* 0x0000000c00747947 */ /* 0x000fec0003800000 */
.L_x_2300:
        /* <DEDUP_REMOVED lines=9> */
.L_x_2308:
[----:B------:R-:W2:Y:S02]  /*7600*/  LDG.E.U16 R0, desc[UR36][R2.64] ;  /* 0x0000002402007981 */ /* 0x000ea4000c1e1500 */
[----:B--2---:R-:W-:-:S05]  /*7610*/  HADD2.F32 R0, -RZ, R0.H0_H0 ;  /* 0x20000000ff007230 */ /* 0x004fca0000004100 */
[----:B------:R-:W-:-:S04]  /*7620*/  F2FP.BF16.F32.PACK_AB R0, RZ, R0 ;  /* 0x00000000ff00723e */ /* 0x000fc800000010ff */
[----:B------:R-:W-:Y:S01]  /*7630*/  PRMT R22, R0, 0x7610, R22 ;  /* 0x0000761000167816 */ /* 0x000fe20000000016 */
[----:B------:R-:W-:Y:S06]  /*7640*/  BRA `(.L_x_2304) ;  /* 0x0000000c003c7947 */ /* 0x000fec0003800000 */
.L_x_2307:
        /* <DEDUP_REMOVED lines=9> */
.L_x_2310:
[----:B------:R-:W2:Y:S02]  /*76e0*/  LDG.E.U16 R2, desc[UR36][R2.64] ;  /* 0x0000002402027981 */ /* 0x000ea4000c1e1500 */
[----:B--2---:R-:W-:-:S05]  /*76f0*/  HADD2.F32 R0, -RZ, R2.H0_H0 ;  /* 0x20000002ff007230 */ /* 0x004fca0000004100 */
[----:B------:R-:W-:-:S04]  /*7700*/  F2FP.BF16.F32.PACK_AB R0, RZ, R0 ;  /* 0x00000000ff00723e */ /* 0x000fc800000010ff */
[----:B------:R-:W-:Y:S01]  /*7710*/  PRMT R22, R0, 0x7610, R22 ;  /* 0x0000761000167816 */ /* 0x000fe20000000016 */
[----:B------:R-:W-:Y:S06]  /*7720*/  BRA `(.L_x_2304) ;  /* 0x0000000c00047947 */ /* 0x000fec0003800000 */
.L_x_2309:
        /* <DEDUP_REMOVED lines=9> */
.L_x_2299:
        /* <DEDUP_REMOVED lines=14> */
.L_x_2313:
        /* <DEDUP_REMOVED lines=9> */
.L_x_2312:
        /* <DEDUP_REMOVED lines=28> */
.L_x_2315:
        /* <DEDUP_REMOVED lines=15> */
.L_x_2314:
[----:B------:R0:W5:Y:S01]  /*7be0*/  LDG.E.U16 R22, desc[UR36][R2.64] ;  /* 0x0000002402167981 */ /* 0x000162000c1e1500 */
[----:B------:R-:W-:Y:S05]  /*7bf0*/  BRA `(.L_x_2304) ;  /* 0x0000000400d07947 */ /* 0x000fea0003800000 */
.L_x_2311:
        /* <DEDUP_REMOVED lines=13> */
.L_x_2318:
        /* <DEDUP_REMOVED lines=21> */
.L_x_2322:
[----:B------:R-:W-:Y:S05]  /*7e20*/  BSYNC B1 ;  /* 0x0000000000017941 */ /* 0x000fea0003800000 */
.L_x_2321:
[----:B------:R-:W-:Y:S01]  /*7e30*/  LEA R3, R0, 0x3b800000, 0x17 ;  /* 0x3b80000000037811 */ /* 0x000fe200078eb8ff */
[----:B------:R-:W-:-:S05]  /*7e40*/  IMAD.SHL.U32 R0, R2, 0x100000, RZ ;  /* 0x0010000002007824 */ /* 0x000fca00078e00ff */
[----:B------:R-:W-:-:S07]  /*7e50*/  LOP3.LUT R0, R3, R0, R4, 0xfe, !PT ;  /* 0x0000000003007212 */ /* 0x000fce00078efe04 */
.L_x_2320:
[----:B------:R-:W-:Y:S05]  /*7e60*/  BSYNC B0 ;  /* 0x0000000000007941 */ /* 0x000fea0003800000 */
.L_x_2319:
[----:B------:R-:W-:-:S04]  /*7e70*/  F2FP.BF16.F32.PACK_AB R0, RZ, R0 ;  /* 0x00000000ff00723e */ /* 0x000fc800000010ff */
[----:B------:R-:W-:Y:S01]  /*7e80*/  PRMT R22, R0, 0x7610, R22 ;  /* 0x0000761000167816 */ /* 0x000fe20000000016 */
[----:B------:R-:W-:Y:S06]  /*7e90*/  BRA `(.L_x_2304) ;  /* 0x0000000400287947 */ /* 0x000fec0003800000 */
.L_x_2317:
        /* <DEDUP_REMOVED lines=21> */
.L_x_2326:
[----:B------:R-:W-:Y:S05]  /*7ff0*/  BSYNC B1 ;  /* 0x0000000000017941 */ /* 0x000fea0003800000 */
.L_x_2325:
[----:B------:R-:W-:Y:S01]  /*8000*/  LEA R3, R0, 0x37800000, 0x17 ;  /* 0x3780000000037811 */ /* 0x000fe200078eb8ff */
[----:B------:R-:W-:-:S05]  /*8010*/  IMAD.SHL.U32 R0, R2, 0x200000, RZ ;  /* 0x0020000002007824 */ /* 0x000fca00078e00ff */
[----:B------:R-:W-:-:S07]  /*8020*/  LOP3.LUT R0, R3, R0, R4, 0xfe, !PT ;  /* 0x0000000003007212 */ /* 0x000fce00078efe04 */
.L_x_2324:
[----:B------:R-:W-:Y:S05]  /*8030*/  BSYNC B0 ;  /* 0x0000000000007941 */ /* 0x000fea0003800000 */
.L_x_2323:
[----:B------:R-:W-:-:S04]  /*8040*/  F2FP.BF16.F32.PACK_AB R0, RZ, R0 ;  /* 0x00000000ff00723e */ /* 0x000fc800000010ff */
[----:B------:R-:W-:Y:S01]  /*8050*/  PRMT R22, R0, 0x7610, R22 ;  /* 0x0000761000167816 */ /* 0x000fe20000000016 */
[----:B------:R-:W-:Y:S06]  /*8060*/  BRA `(.L_x_2304) ;  /* 0x0000000000b47947 */ /* 0x000fec0003800000 */
.L_x_2316:
        /* <DEDUP_REMOVED lines=14> */
.L_x_2330:
[----:B------:R-:W-:Y:S05]  /*8150*/  BSYNC B0 ;  /* 0x0000000000007941 */ /* 0x000fea0003800000 */
.L_x_2329:
[----:B------:R-:W-:-:S04]  /*8160*/  F2FP.BF16.F32.PACK_AB R0, RZ, R0 ;  /* 0x00000000ff00723e */ /* 0x000fc800000010ff */
[----:B------:R-:W-:Y:S01]  /*8170*/  PRMT R22, R0, 0x7610, R22 ;  /* 0x0000761000167816 */ /* 0x000fe20000000016 */
[----:B------:R-:W-:Y:S06]  /*8180*/  BRA `(.L_x_2304) ;  /* 0x00000000006c7947 */ /* 0x000fec0003800000 */
.L_x_2303:
        /* <DEDUP_REMOVED lines=16> */
.L_x_2331:
[----:B------:R-:W-:Y:S01]  /*8290*/  PRMT R22, RZ, 0x7610, R22 ;  /* 0x00007610ff167816 */ /* 0x000fe20000000016 */
[----:B------:R-:W-:Y:S06]  /*82a0*/  BRA `(.L_x_2304) ;  /* 0x0000000000247947 */ /* 0x000fec0003800000 */
.L_x_2328:
[----:B------:R-:W2:Y:S02]  /*82b0*/  LDG.E.64 R2, desc[UR36][R2.64] ;  /* 0x0000002402027981 */ /* 0x000ea4000c1e1b00 */
[----:B--2---:R-:W0:Y:S02]  /*82c0*/  I2F.U64 R0, R2 ;  /* 0x0000000200007312 */ /* 0x004e240000301000 */
[----:B0-----:R-:W-:-:S04]  /*82d0*/  F2FP.BF16.F32.PACK_AB R0, RZ, R0 ;  /* 0x00000000ff00723e */ /* 0x001fc800000010ff */
[----:B------:R-:W-:Y:S01]  /*82e0*/  PRMT R22, R0, 0x7610, R22 ;  /* 0x0000761000167816 */ /* 0x000fe20000000016 */
[----:B------:R-:W-:Y:S06]  /*82f0*/  BRA `(.L_x_2304) ;  /* 0x0000000000107947 */ /* 0x000fec0003800000 */
.L_x_2327:
[----:B------:R-:W2:Y:S02]  /*8300*/  LDG.E R2, desc[UR36][R2.64] ;  /* 0x0000002402027981 */ /* 0x000ea4000c1e1900 */
[----:B--2---:R-:W-:-:S04]  /*8310*/  I2FP.F32.U32 R0, R2 ;  /* 0x0000000200007245 */ /* 0x004fc80000201000 */
[----:B------:R-:W-:-:S04]  /*8320*/  F2FP.BF16.F32.PACK_AB R0, RZ, R0 ;  /* 0x00000000ff00723e */ /* 0x000fc800000010ff */
[----:B------:R-:W-:-:S07]  /*8330*/  PRMT R22, R0, 0x7610, R22 ;  /* 0x0000761000167816 */ /* 0x000fce0000000016 */
.L_x_2304:
        /* <DEDUP_REMOVED lines=20> */
.L_x_2335:
[----:B------:R-:W2:Y:S02]  /*8480*/  LDG.E.U8 R2, desc[UR36][R2.64] ;  /* 0x0000002402027981 */ /* 0x000ea4000c1e1100 */
[----:B--2---:R-:W-:-:S04]  /*8490*/  I2FP.F32.U32 R0, R2 ;  /* 0x0000000200007245 */ /* 0x004fc80000201000 */
[----:B------:R-:W-:-:S04]  /*84a0*/  F2FP.BF16.F32.PACK_AB R0, RZ, R0 ;  /* 0x00000000ff00723e */ /* 0x000fc800000010ff */
[----:B------:R-:W-:Y:S01]  /*84b0*/  PRMT R23, R0, 0x7610, R23 ;  /* 0x0000761000177816 */ /* 0x000fe20000000017 */
[----:B------:R-:W-:Y:S06]  /*84c0*/  BRA `(.L_x_2337) ;  /* 0x0000000c00c87947 */ /* 0x000fec0003800000 */
.L_x_2334:
        /* <DEDUP_REMOVED lines=11> */
.L_x_2339:
[----:B------:R-:W2:Y:S02]  /*8580*/  LDG.E R2, desc[UR36][R2.64] ;  /* 0x0000002402027981 */ /* 0x000ea4000c1e1900 */
[----:B--2---:R-:W-:-:S04]  /*8590*/  I2FP.F32.S32 R0, R2 ;  /* 0x0000000200007245 */ /* 0x004fc80000201400 */
[----:B------:R-:W-:-:S04]  /*85a0*/  F2FP.BF16.F32.PACK_AB R0, RZ, R0 ;  /* 0x00000000ff00723e */ /* 0x000fc800000010ff */
[----:B------:R-:W-:Y:S01]  /*85b0*/  PRMT R23, R0, 0x7610, R23 ;  /* 0x0000761000177816 */ /* 0x000fe20000000017 */
[----:B------:R-:W-:Y:S06]  /*85c0*/  BRA `(.L_x_2337) ;  /* 0x0000000c00887947 */ /* 0x000fec0003800000 */
.L_x_2338:
[----:B------:R-:W2:Y:S02]  /*85d0*/  LDG.E.U16 R2, desc[UR36][R2.64] ;  /* 0x0000002402027981 */ /* 0x000ea4000c1e1500 */
[----:B--2---:R-:W0:Y:S02]  /*85e0*/  I2F.S16 R0, R2 ;  /* 0x0000000200007306 */ /* 0x004e240000101400 */
[----:B0-----:R-:W-:-:S04]  /*85f0*/  F2FP.BF16.F32.PACK_AB R0, RZ, R0 ;  /* 0x00000000ff00723e */ /* 0x001fc800000010ff */
[----:B------:R-:W-:Y:S01]  /*8600*/  PRMT R23, R0, 0x7610, R23 ;  /* 0x0000761000177816 */ /* 0x000fe20000000017 */
[----:B------:R-:W-:Y:S06]  /*8610*/  BRA `(.L_x_2337) ;  /* 0x0000000c00747947 */ /* 0x000fec0003800000 */
.L_x_2333:
        /* <DEDUP_REMOVED lines=9> */
.L_x_2341:
[----:B------:R-:W2:Y:S02]  /*86b0*/  LDG.E.U16 R0, desc[UR36][R2.64] ;  /* 0x0000002402007981 */ /* 0x000ea4000c1e1500 */
[----:B--2---:R-:W-:-:S05]  /*86c0*/  HADD2.F32 R0, -RZ, R0.H0_H0 ;  /* 0x20000000ff007230 */ /* 0x004fca0000004100 */
[----:B------:R-:W-:-:S04]  /*86d0*/  F2FP.BF16.F32.PACK_AB R0, RZ, R0 ;  /* 0x00000000ff00723e */ /* 0x000fc800000010ff */
[----:B------:R-:W-:Y:S01]  /*86e0*/  PRMT R23, R0, 0x7610, R23 ;  /* 0x0000761000177816 */ /* 0x000fe20000000017 */
[----:B------:R-:W-:Y:S06]  /*86f0*/  BRA `(.L_x_2337) ;  /* 0x0000000c003c7947 */ /* 0x000fec0003800000 */
.L_x_2340:
        /* <DEDUP_REMOVED lines=9> */
.L_x_2343:
[----:B------:R-:W2:Y:S02]  /*8790*/  LDG.E.U16 R2, desc[UR36][R2.64] ;  /* 0x0000002402027981 */ /* 0x000ea4000c1e1500 */
[----:B--2---:R-:W-:-:S05]  /*87a0*/  HADD2.F32 R0, -RZ, R2.H0_H0 ;  /* 0x20000002ff007230 */ /* 0x004fca0000004100 */
[----:B------:R-:W-:-:S04]  /*87b0*/  F2FP.BF16.F32.PACK_AB R0, RZ, R0 ;  /* 0x00000000ff00723e */ /* 0x000fc800000010ff */
[----:B------:R-:W-:Y:S01]  /*87c0*/  PRMT R23, R0, 0x7610, R23 ;  /* 0x0000761000177816 */ /* 0x000fe20000000017 */
[----:B------:R-:W-:Y:S06]  /*87d0*/  BRA `(.L_x_2337) ;  /* 0x0000000c00047947 */ /* 0x000fec0003800000 */
.L_x_2342:
        /* <DEDUP_REMOVED lines=9> */
.L_x_2332:
        /* <DEDUP_REMOVED lines=14> */
.L_x_2346:
        /* <DEDUP_REMOVED lines=9> */
.L_x_2345:
        /* <DEDUP_REMOVED lines=28> */
.L_x_2348:
        /* <DEDUP_REMOVED lines=15> */
.L_x_2347:
[----:B------:R0:W5:Y:S01]  /*8c90*/  LDG.E.U16 R23, desc[UR36][R2.64] ;  /* 0x0000002402177981 */ /* 0x000162000c1e1500 */
[----:B------:R-:W-:Y:S05]  /*8ca0*/  BRA `(.L_x_2337) ;  /* 0x0000000400d07947 */ /* 0x000fea0003800000 */
.L_x_2344:
        /* <DEDUP_REMOVED lines=13> */
.L_x_2351:
        /* <DEDUP_REMOVED lines=21> */
.L_x_2355:
[----:B------:R-:W-:Y:S05]  /*8ed0*/  BSYNC B1 ;  /* 0x0000000000017941 */ /* 0x000fea0003800000 */
.L_x_2354:
[----:B------:R-:W-:Y:S01]  /*8ee0*/  LEA R3, R0, 0x3b800000, 0x17 ;  /* 0x3b80000000037811 */ /* 0x000fe200078eb8ff */
[----:B------:R-:W-:-:S05]  /*8ef0*/  IMAD.SHL.U32 R0, R2, 0x100000, RZ ;  /* 0x0010000002007824 */ /* 0x000fca00078e00ff */
[----:B------:R-:W-:-:S07]  /*8f00*/  LOP3.LUT R0, R3, R0, R4, 0xfe, !PT ;  /* 0x0000000003007212 */ /* 0x000fce00078efe04 */
.L_x_2353:
[----:B------:R-:W-:Y:S05]  /*8f10*/  BSYNC B0 ;  /* 0x0000000000007941 */ /* 0x000fea0003800000 */
.L_x_2352:
[----:B------:R-:W-:-:S04]  /*8f20*/  F2FP.BF16.F32.PACK_AB R0, RZ, R0 ;  /* 0x00000000ff00723e */ /* 0x000fc800000010ff */
[----:B------:R-:W-:Y:S01]  /*8f30*/  PRMT R23, R0, 0x7610, R23 ;  /* 0x0000761000177816 */ /* 0x000fe20000000017 */
[----:B------:R-:W-:Y:S06]  /*8f40*/  BRA `(.L_x_2337) ;  /* 0x0000000400287947 */ /* 0x000fec0003800000 */
.L_x_2350:
        /* <DEDUP_REMOVED lines=21> */
.L_x_2359:
[----:B------:R-:W-:Y:S05]  /*90a0*/  BSYNC B1 ;  /* 0x0000000000017941 */ /* 0x000fea0003800000 */
.L_x_2358:
[----:B------:R-:W-:Y:S01]  /*90b0*/  LEA R3, R0, 0x37800000, 0x17 ;  /* 0x3780000000037811 */ /* 0x000fe200078eb8ff */
[----:B------:R-:W-:-:S05]  /*90c0*/  IMAD.SHL.U32 R0, R2, 0x200000, RZ ;  /* 0x0020000002007824 */ /* 0x000fca00078e00ff */
[----:B------:R-:W-:-:S07]  /*90d0*/  LOP3.LUT R0, R3, R0, R4, 0xfe, !PT ;  /* 0x0000000003007212 */ /* 0x000fce00078efe04 */
.L_x_2357:
[----:B------:R-:W-:Y:S05]  /*90e0*/  BSYNC B0 ;  /* 0x0000000000007941 */ /* 0x000fea0003800000 */
.L_x_2356:
[----:B------:R-:W-:-:S04]  /*90f0*/  F2FP.BF16.F32.PACK_AB R0, RZ, R0 ;  /* 0x00000000ff00723e */ /* 0x000fc800000010ff */
[----:B------:R-:W-:Y:S01]  /*9100*/  PRMT R23, R0, 0x7610, R23 ;  /* 0x0000761000177816 */ /* 0x000fe20000000017 */
[----:B------:R-:W-:Y:S06]  /*9110*/  BRA `(.L_x_2337) ;  /* 0x0000000000b47947 */ /* 0x000fec0003800000 */
.L_x_2349:
        /* <DEDUP_REMOVED lines=14> */
.L_x_2363:
[----:B------:R-:W-:Y:S05]  /*9200*/  BSYNC B0 ;  /* 0x0000000000007941 */ /* 0x000fea0003800000 */
.L_x_2362:
[----:B------:R-:W-:-:S04]  /*9210*/  F2FP.BF16.F32.PACK_AB R0, RZ, R0 ;  /* 0x00000000ff00723e */ /* 0x000fc800000010ff */
[----:B------:R-:W-:Y:S01]  /*9220*/  PRMT R23, R0, 0x7610, R23 ;  /* 0x0000761000177816 */ /* 0x000fe20000000017 */
[----:B------:R-:W-:Y:S06]  /*9230*/  BRA `(.L_x_2337) ;  /* 0x00000000006c7947 */ /* 0x000fec0003800000 */
.L_x_2336:
        /* <DEDUP_REMOVED lines=16> */
.L_x_2364:
[----:B------:R-:W-:Y:S01]  /*9340*/  PRMT R23, RZ, 0x7610, R23 ;  /* 0x00007610ff177816 */ /* 0x000fe20000000017 */
[----:B------:R-:W-:Y:S06]  /*9350*/  BRA `(.L_x_2337) ;  /* 0x0000000000247947 */ /* 0x000fec0003800000 */
.L_x_2361:
[----:B------:R-:W2:Y:S02]  /*9360*/  LDG.E.64 R2, desc[UR36][R2.64] ;  /* 0x0000002402027981 */ /* 0x000ea4000c1e1b00 */
[----:B--2---:R-:W0:Y:S02]  /*9370*/  I2F.U64 R0, R2 ;  /* 0x0000000200007312 */ /* 0x004e240000301000 */
[----:B0-----:R-:W-:-:S04]  /*9380*/  F2FP.BF16.F32.PACK_AB R0, RZ, R0 ;  /* 0x00000000ff00723e */ /* 0x001fc800000010ff */
[----:B------:R-:W-:Y:S01]  /*9390*/  PRMT R23, R0, 0x7610, R23 ;  /* 0x0000761000177816 */ /* 0x000fe20000000017 */
[----:B------:R-:W-:Y:S06]  /*93a0*/  BRA `(.L_x_2337) ;  /* 0x0000000000107947 */ /* 0x000fec0003800000 */
.L_x_2360:
[----:B------:R-:W2:Y:S02]  /*93b0*/  LDG.E R2, desc[UR36][R2.64] ;  /* 0x0000002402027981 */ /* 0x000ea4000c1e1900 */
[----:B--2---:R-:W-:-:S04]  /*93c0*/  I2FP.F32.U32 R0, R2 ;  /* 0x0000000200007245 */ /* 0x004fc80000201000 */
[----:B------:R-:W-:-:S04]  /*93d0*/  F2FP.BF16.F32.PACK_AB R0, RZ, R0 ;  /* 0x00000000ff00723e */ /* 0x000fc800000010ff */
[----:B------:R-:W-:-:S07]  /*93e0*/  PRMT R23, R0, 0x7610, R23 ;  /* 0x0000761000177816 */ /* 0x000fce0000000017 */
.L_x_2337:
        /* <DEDUP_REMOVED lines=19> */
.L_x_2368:
[----:B------:R-:W2:Y:S02]  /*9520*/  LDG.E.U8 R2, desc[UR36][R2.64] ;  /* 0x0000002402027981 */ /* 0x000ea4000c1e1100 */
[----:B--2---:R-:W-:-:S04]  /*9530*/  I2FP.F32.U32 R0, R2 ;  /* 0x0000000200007245 */ /* 0x004fc80000201000 */
[----:B------:R-:W-:Y:S01]  /*9540*/  F2FP.BF16.F32.PACK_AB R0, RZ, R0 ;  /* 0x00000000ff00723e */ /* 0x000fe200000010ff */
[----:B------:R-:W-:Y:S06]  /*9550*/  BRA `(.L_x_2370) ;  /* 0x0000000c00907947 */ /* 0x000fec0003800000 */
.L_x_2367:
        /* <DEDUP_REMOVED lines=10> */
.L_x_2372:
[----:B------:R-:W2:Y:S02]  /*9600*/  LDG.E R2, desc[UR36][R2.64] ;  /* 0x0000002402027981 */ /* 0x000ea4000c1e1900 */
[----:B--2---:R-:W-:-:S04]  /*9610*/  I2FP.F32.S32 R0, R2 ;  /* 0x0000000200007245 */ /* 0x004fc80000201400 */
[----:B------:R-:W-:Y:S01]  /*9620*/  F2FP.BF16.F32.PACK_AB R0, RZ, R0 ;  /* 0x00000000ff00723e */ /* 0x000fe200000010ff */
[----:B------:R-:W-:Y:S06]  /*9630*/  BRA `(.L_x_2370) ;  /* 0x0000000c00587947 */ /* 0x000fec0003800000 */
.L_x_2371:
[----:B------:R-:W2:Y:S02]  /*9640*/  LDG.E.U16 R2, desc[UR36][R2.64] ;  /* 0x0000002402027981 */ /* 0x000ea4000c1e1500 */
[----:B--2---:R-:W0:Y:S02]  /*9650*/  I2F.S16 R0, R2 ;  /* 0x0000000200007306 */ /* 0x004e240000101400 */
[----:B0-----:R-:W-:Y:S01]  /*9660*/  F2FP.BF16.F32.PACK_AB R0, RZ, R0 ;  /* 0x00000000ff00723e */ /* 0x001fe200000010ff */
[----:B------:R-:W-:Y:S06]  /*9670*/  BRA `(.L_x_2370) ;  /* 0x0000000c00487947 */ /* 0x000fec0003800000 */
.L_x_2366:
        /* <DEDUP_REMOVED lines=9> */
.L_x_2374:
[----:B------:R-:W2:Y:S02]  /*9710*/  LDG.E.U16 R0, desc[UR36][R2.64] ;  /* 0x0000002402007981 */ /* 0x000ea4000c1e1500 */
[----:B--2---:R-:W-:-:S05]  /*9720*/  HADD2.F32 R0, -RZ, R0.H0_H0 ;  /* 0x20000000ff007230 */ /* 0x004fca0000004100 */
[----:B------:R-:W-:Y:S01]  /*9730*/  F2FP.BF16.F32.PACK_AB R0, RZ, R0 ;  /* 0x00000000ff00723e */ /* 0x000fe200000010ff */
[----:B------:R-:W-:Y:S06]  /*9740*/  BRA `(.L_x_2370) ;  /* 0x0000000c00147947 */ /* 0x000fec0003800000 */
.L_x_2373:
        /* <DEDUP_REMOVED lines=9> */
.L_x_2376:
[----:B------:R-:W2:Y:S02]  /*97e0*/  LDG.E.U16 R2, desc[UR36][R2.64] ;  /* 0x0000002402027981 */ /* 0x000ea4000c1e1500 */
[----:B--2---:R-:W-:-:S05]  /*97f0*/  HADD2.F32 R0, -RZ, R2.H0_H0 ;  /* 0x20000002ff007230 */ /* 0x004fca0000004100 */
[----:B------:R-:W-:Y:S01]  /*9800*/  F2FP.BF16.F32.PACK_AB R0, RZ, R0 ;  /* 0x00000000ff00723e */ /* 0x000fe200000010ff */
[----:B------:R-:W-:Y:S06]  /*9810*/  BRA `(.L_x_2370) ;  /* 0x0000000800e07947 */ /* 0x000fec0003800000 */
.L_x_2375:
        /* <DEDUP_REMOVED lines=8> */
.L_x_2365:
        /* <DEDUP_REMOVED lines=13> */
.L_x_2379:
        /* <DEDUP_REMOVED lines=8> */
.L_x_2378:
        /* <DEDUP_REMOVED lines=28> */
.L_x_2381:
        /* <DEDUP_REMOVED lines=15> */
.L_x_2380:
[----:B------:R0:W5:Y:S01]  /*9ca0*/  LDG.E.U16 R0, desc[UR36][R2.64] ;  /* 0x0000002402007981 */ /* 0x000162000c1e1500 */
[----:B------:R-:W-:Y:S05]  /*9cb0*/  BRA `(.L_x_2370) ;  /* 0x0000000400b87947 */ /* 0x000fea0003800000 */
.L_x_2377:
        /* <DEDUP_REMOVED lines=12> */
.L_x_2384:
        /* <DEDUP_REMOVED lines=21> */
.L_x_2388:
[----:B------:R-:W-:Y:S05]  /*9ed0*/  BSYNC B1 ;  /* 0x0000000000017941 */ /* 0x000fea0003800000 */
.L_x_2387:
[----:B------:R-:W-:Y:S01]  /*9ee0*/  LEA R3, R0, 0x3b800000, 0x17 ;  /* 0x3b80000000037811 */ /* 0x000fe200078eb8ff */
[----:B------:R-:W-:-:S05]  /*9ef0*/  IMAD.SHL.U32 R0, R2, 0x100000, RZ ;  /* 0x0010000002007824 */ /* 0x000fca00078e00ff */
[----:B------:R-:W-:-:S07]  /*9f00*/  LOP3.LUT R0, R3, R0, R4, 0xfe, !PT ;  /* 0x0000000003007212 */ /* 0x000fce00078efe04 */
.L_x_2386:
[----:B------:R-:W-:Y:S05]  /*9f10*/  BSYNC B0 ;  /* 0x0000000000007941 */ /* 0x000fea0003800000 */
.L_x_2385:
[----:B------:R-:W-:Y:S01]  /*9f20*/  F2FP.BF16.F32.PACK_AB R0, RZ, R0 ;  /* 0x00000000ff00723e */ /* 0x000fe200000010ff */
[----:B------:R-:W-:Y:S06]  /*9f30*/  BRA `(.L_x_2370) ;  /* 0x0000000400187947 */ /* 0x000fec0003800000 */
.L_x_2383:
        /* <DEDUP_REMOVED lines=21> */
.L_x_2392:
[----:B------:R-:W-:Y:S05]  /*a090*/  BSYNC B1 ;  /* 0x0000000000017941 */ /* 0x000fea0003800000 */
.L_x_2391:
[----:B------:R-:W-:Y:S01]  /*a0a0*/  LEA R3, R0, 0x37800000, 0x17 ;  /* 0x3780000000037811 */ /* 0x000fe200078eb8ff */
[----:B------:R-:W-:-:S05]  /*a0b0*/  IMAD.SHL.U32 R0, R2, 0x200000, RZ ;  /* 0x0020000002007824 */ /* 0x000fca00078e00ff */
[----:B------:R-:W-:-:S07]  /*a0c0*/  LOP3.LUT R0, R3, R0, R4, 0xfe, !PT ;  /* 0x0000000003007212 */ /* 0x000fce00078efe04 */
.L_x_2390:
[----:B------:R-:W-:Y:S05]  /*a0d0*/  BSYNC B0 ;  /* 0x0000000000007941 */ /* 0x000fea0003800000 */
.L_x_2389:
[----:B------:R-:W-:Y:S01]  /*a0e0*/  F2FP.BF16.F32.PACK_AB R0, RZ, R0 ;  /* 0x00000000ff00723e */ /* 0x000fe200000010ff */
[----:B------:R-:W-:Y:S06]  /*a0f0*/  BRA `(.L_x_2370) ;  /* 0x0000000000a87947 */ /* 0x000fec0003800000 */
.L_x_2382:
        /* <DEDUP_REMOVED lines=14> */
.L_x_2396:
[----:B------:R-:W-:Y:S05]  /*a1e0*/  BSYNC B0 ;  /* 0x0000000000007941 */ /* 0x000fea0003800000 */
.L_x_2395:
[----:B------:R-:W-:Y:S01]  /*a1f0*/  F2FP.BF16.F32.PACK_AB R0, RZ, R0 ;  /* 0x00000000ff00723e */ /* 0x000fe200000010ff */
[----:B------:R-:W-:Y:S06]  /*a200*/  BRA `(.L_x_2370) ;  /* 0x0000000000647947 */ /* 0x000fec0003800000 */
.L_x_2369:
        /* <DEDUP_REMOVED lines=16> */
.L_x_2397:
[----:B------:R-:W-:Y:S01]  /*a310*/  PRMT R0, RZ, 0x7610, R0 ;  /* 0x00007610ff007816 */ /* 0x000fe20000000000 */
[----:B------:R-:W-:Y:S06]  /*a320*/  BRA `(.L_x_2370) ;  /* 0x00000000001c7947 */ /* 0x000fec0003800000 */
.L_x_2394:
[----:B------:R-:W2:Y:S02]  /*a330*/  LDG.E.64 R2, desc[UR36][R2.64] ;  /* 0x0000002402027981 */ /* 0x000ea4000c1e1b00 */
[----:B--2---:R-:W0:Y:S02]  /*a340*/  I2F.U64 R0, R2 ;  /* 0x0000000200007312 */ /* 0x004e240000301000 */
[----:B0-----:R-:W-:Y:S01]  /*a350*/  F2FP.BF16.F32.PACK_AB R0, RZ, R0 ;  /* 0x00000000ff00723e */ /* 0x001fe200000010ff */
[----:B------:R-:W-:Y:S06]  /*a360*/  BRA `(.L_x_2370) ;  /* 0x00000000000c7947 */ /* 0x000fec0003800000 */
.L_x_2393:
[----:B------:R-:W2:Y:S02]  /*a370*/  LDG.E R2, desc[UR36][R2.64] ;  /* 0x0000002402027981 */ /* 0x000ea4000c1e1900 */
[----:B--2---:R-:W-:-:S04]  /*a380*/  I2FP.F32.U32 R0, R2 ;  /* 0x0000000200007245 */ /* 0x004fc80000201000 */
[----:B------:R-:W-:-:S07]  /*a390*/  F2FP.BF16.F32.PACK_AB R0, RZ, R0 ;  /* 0x00000000ff00723e */ /* 0x000fce00000010ff */
.L_x_2370:
        /* <DEDUP_REMOVED lines=13> */
[----:B-1----:R-:W-:-:S03]  /*a470*/  IMAD.U32 R0, R23, 0x10000, RZ ;  /* 0x0001000017007824 */ /* 0x002fc600078e00ff */
[----:B------:R-:W-:Y:S01]  /*a480*/  ISETP.GT.AND P0, PT, R5, 0x9, PT ;  /* 0x000000090500780c */ /* 0x000fe20003f04270 */
[----:B------:R-:W-:Y:S01]  /*a490*/  FMUL.FTZ R0, R0, R3 ;  /* 0x0000000300007220 */ /* 0x000fe20000410000 */
[----:B--2---:R-:W-:-:S05]  /*a4a0*/  IMAD.U32 R2, R22, 0x10000, RZ ;  /* 0x0001000016027824 */ /* 0x004fca00078e00ff */
[----:B------:R-:W0:Y:S02]  /*a4b0*/  F2F.BF16.F32 R0, R0 ;  /* 0x0000000000007304 */ /* 0x000e240000202000 */
[----:B0-----:R-:W-:-:S04]  /*a4c0*/  IMAD.U32 R3, R0, 0x10000, RZ ;  /* 0x0001000000037824 */ /* 0x001fc800078e00ff */
[----:B------:R-:W-:-:S04]  /*a4d0*/  FADD.FTZ R2, R2, R3 ;  /* 0x0000000302027221 */ /* 0x000fc80000010000 */
[----:B------:R0:W1:Y:S01]  /*a4e0*/  F2F.BF16.F32 R3, R2 ;  /* 0x0000000200037304 */ /* 0x0000620000202000 */
        /* <DEDUP_REMOVED lines=9> */
[----:B-1----:R-:W-:-:S04]  /*a580*/  IMAD.U32 R0, R3, 0x10000, RZ ;  /* 0x0001000003007824 */ /* 0x002fc800078e00ff */
[----:B------:R-:W1:Y:S02]  /*a590*/  F2I.FTZ.TRUNC.NTZ R3, R0 ;  /* 0x0000000000037305 */ /* 0x000e64000021f100 */
[----:B-1----:R1:W-:Y:S01]  /*a5a0*/  STG.E.U8 desc[UR36][R16.64], R3 ;  /* 0x0000000310007986 */ /* 0x0023e2000c101124 */
[----:B------:R-:W-:Y:S05]  /*a5b0*/  BRA `(.L_x_2403) ;  /* 0x0000000c00947947 */ /* 0x000fea0003800000 */
.L_x_2401:
[----:B-1----:R-:W-:-:S06]  /*a5c0*/  IMAD.U32 R3, R3, 0x10000, RZ ;  /* 0x0001000003037824 */ /* 0x002fcc00078e00ff */
[----:B0-----:R-:W0:Y:S02]  /*a5d0*/  F2I.S64.TRUNC R2, R3 ;  /* 0x0000000300027311 */ /* 0x001e24000020d900 */
[----:B0-----:R0:W-:Y:S01]  /*a5e0*/  STG.E.U8 desc[UR36][R16.64], R2 ;  /* 0x0000000210007986 */ /* 0x0011e2000c101124 */
[----:B------:R-:W-:Y:S05]  /*a5f0*/  BRA `(.L_x_2403) ;  /* 0x0000000c00847947 */ /* 0x000fea0003800000 */
.L_x_2400:
[----:B------:R-:W-:-:S13]  /*a600*/  ISETP.NE.AND P0, PT, R5, 0x2, PT ;  /* 0x000000020500780c */ /* 0x000fda0003f05270 */
[----:B------:R-:W-:Y:S05]  /*a610*/  @!P0 BRA `(.L_x_2404) ;  /* 0x0000000000308947 */ /* 0x000fea0003800000 */
[----:B------:R-:W-:-:S13]  /*a620*/  ISETP.NE.AND P0, PT, R5, 0x3, PT ;  /* 0x000000030500780c */ /* 0x000fda0003f05270 */
[----:B------:R-:W-:Y:S05]  /*a630*/  @!P0 BRA `(.L_x_2405) ;  /* 0x0000000000188947 */ /* 0x000fea0003800000 */
[----:B------:R-:W-:-:S13]  /*a640*/  ISETP.NE.AND P0, PT, R5, 0x4, PT ;  /* 0x000000040500780c */ /* 0x000fda0003f05270 */
[----:B------:R-:W-:Y:S05]  /*a650*/  @P0 BRA `(.L_x_2402) ;  /* 0x0000000c000c0947 */ /* 0x000fea0003800000 */
[----:B-1----:R-:W-:-:S06]  /*a660*/  IMAD.U32 R3, R3, 0x10000, RZ ;  /* 0x0001000003037824 */ /* 0x002fcc00078e00ff */
[----:B0-----:R-:W0:Y:S02]  /*a670*/  F2I.S64.TRUNC R2, R3 ;  /* 0x0000000300027311 */ /* 0x001e24000020d900 */
[----:B0-----:R0:W-:Y:S01]  /*a680*/  STG.E.64 desc[UR36][R16.64], R2 ;  /* 0x0000000210007986 */ /* 0x0011e2000c101b24 */
[----:B------:R-:W-:Y:S05]  /*a690*/  BRA `(.L_x_2403) ;  /* 0x0000000c005c7947 */ /* 0x000fea0003800000 */
.L_x_2405:
[----:B-1----:R-:W-:-:S06]  /*a6a0*/  IMAD.U32 R3, R3, 0x10000, RZ ;  /* 0x0001000003037824 */ /* 0x002fcc00078e00ff */
[----:B------:R-:W1:Y:S02]  /*a6b0*/  F2I.FTZ.TRUNC.NTZ R3, R3 ;  /* 0x0000000300037305 */ /* 0x000e64000021f100 */
[----:B-1----:R1:W-:Y:S01]  /*a6c0*/  STG.E desc[UR36][R16.64], R3 ;  /* 0x0000000310007986 */ /* 0x0023e2000c101924 */
[----:B------:R-:W-:Y:S05]  /*a6d0*/  BRA `(.L_x_2403) ;  /* 0x0000000c004c7947 */ /* 0x000fea0003800000 */
.L_x_2404:
[----:B-1----:R-:W-:-:S06]  /*a6e0*/  IMAD.U32 R3, R3, 0x10000, RZ ;  /* 0x0001000003037824 */ /* 0x002fcc00078e00ff */
[----:B------:R-:W1:Y:S02]  /*a6f0*/  F2I.FTZ.TRUNC.NTZ R3, R3 ;  /* 0x0000000300037305 */ /* 0x000e64000021f100 */
[----:B-1----:R1:W-:Y:S01]  /*a700*/  STG.E.U16 desc[UR36][R16.64], R3 ;  /* 0x0000000310007986 */ /* 0x0023e2000c101524 */
[----:B------:R-:W-:Y:S05]  /*a710*/  BRA `(.L_x_2403) ;  /* 0x0000000c003c7947 */ /* 0x000fea0003800000 */
.L_x_2399:
[----:B------:R-:W-:-:S13]  /*a720*/  ISETP.GT.AND P0, PT, R5, 0x6, PT ;  /* 0x000000060500780c */ /* 0x000fda0003f04270 */
[----:B------:R-:W-:Y:S05]  /*a730*/  @P0 BRA `(.L_x_2406) ;  /* 0x00000000002c0947 */ /* 0x000fea0003800000 */
[----:B------:R-:W-:-:S13]  /*a740*/  ISETP.NE.AND P0, PT, R5, 0x5, PT ;  /* 0x000000050500780c */ /* 0x000fda0003f05270 */
[----:B------:R-:W-:Y:S05]  /*a750*/  @!P0 BRA `(.L_x_2407) ;  /* 0x0000000000148947 */ /* 0x000fea0003800000 */
[----:B------:R-:W-:-:S13]  /*a760*/  ISETP.NE.AND P0, PT, R5, 0x6, PT ;  /* 0x000000060500780c */ /* 0x000fda0003f05270 */
[----:B------:R-:W-:Y:S05]  /*a770*/  @P0 BRA `(.L_x_2402) ;  /* 0x0000000800c40947 */ /* 0x000fea0003800000 */
[----:B-1----:R-:W-:-:S05]  /*a780*/  IMAD.U32 R3, R3, 0x10000, RZ ;  /* 0x0001000003037824 */ /* 0x002fca00078e00ff */
[----:B------:R1:W-:Y:S01]  /*a790*/  STG.E desc[UR36][R16.64], R3 ;  /* 0x0000000310007986 */ /* 0x0003e2000c101924 */
[----:B------:R-:W-:Y:S05]  /*a7a0*/  BRA `(.L_x_2403) ;  /* 0x0000000c00187947 */ /* 0x000fea0003800000 */
.L_x_2407:
[----:B-1----:R-:W-:-:S05]  /*a7b0*/  IMAD.U32 R0, R3, 0x10000, RZ ;  /* 0x0001000003007824 */ /* 0x002fca00078e00ff */
[----:B------:R-:W-:-:S05]  /*a7c0*/  F2FP.F16.F32.PACK_AB R0, RZ, R0 ;  /* 0x00000000ff00723e */ /* 0x000fca00000000ff */
[----:B------:R1:W-:Y:S01]  /*a7d0*/  STG.E.U16 desc[UR36][R16.64], R0 ;  /* 0x0000000010007986 */ /* 0x0003e2000c101524 */
[----:B------:R-:W-:Y:S05]  /*a7e0*/  BRA `(.L_x_2403) ;  /* 0x0000000c00087947 */ /* 0x000fea0003800000 */
.L_x_2406:
[----:B------:R-:W-:-:S13]  /*a7f0*/  ISETP.NE.AND P0, PT, R5, 0x7, PT ;  /* 0x000000070500780c */ /* 0x000fda0003f05270 */
[----:B------:R-:W-:Y:S05]  /*a800*/  @!P0 BRA `(.L_x_2408) ;  /* 0x0000000000348947 */ /* 0x000fea0003800000 */
[----:B------:R-:W-:-:S13]  /*a810*/  ISETP.NE.AND P0, PT, R5, 0x8, PT ;  /* 0x000000080500780c */ /* 0x000fda0003f05270 */
[----:B------:R-:W-:Y:S05]  /*a820*/  @!P0 BRA `(.L_x_2409) ;  /* 0x0000000000188947 */ /* 0x000fea0003800000 */
[----:B------:R-:W-:-:S13]  /*a830*/  ISETP.NE.AND P0, PT, R5, 0x9, PT ;  /* 0x000000090500780c */ /* 0x000fda0003f05270 */
[----:B------:R-:W-:Y:S05]  /*a840*/  @P0 BRA `(.L_x_2402) ;  /* 0x0000000800900947 */ /* 0x000fea0003800000 */
[----:B01----:R-:W-:Y:S02]  /*a850*/  IMAD.U32 R2, R3, 0x10000, RZ ;  /* 0x0001000003027824 */ /* 0x003fe400078e00ff */
[----:B------:R-:W-:-:S05]  /*a860*/  IMAD.MOV.U32 R3, RZ, RZ, RZ ;  /* 0x000000ffff037224 */ /* 0x000fca00078e00ff */
[----:B------:R0:W-:Y:S01]  /*a870*/  STG.E.64 desc[UR36][R16.64], R2 ;  /* 0x0000000210007986 */ /* 0x0001e2000c101b24 */
[----:B------:R-:W-:Y:S05]  /*a880*/  BRA `(.L_x_2403) ;  /* 0x0000000800e07947 */ /* 0x000fea0003800000 */
.L_x_2409:
[----:B-1----:R-:W-:-:S05]  /*a890*/  IMAD.U32 R3, R3, 0x10000, RZ ;  /* 0x0001000003037824 */ /* 0x002fca00078e00ff */
[----:B------:R-:W-:-:S04]  /*a8a0*/  F2FP.F16.F32.PACK_AB R3, RZ, R3 ;  /* 0x00000003ff03723e */ /* 0x000fc800000000ff */
[----:B------:R-:W-:-:S05]  /*a8b0*/  PRMT R3, R3, 0x5410, RZ ;  /* 0x0000541003037816 */ /* 0x000fca00000000ff */
[----:B------:R1:W-:Y:S01]  /*a8c0*/  STG.E desc[UR36][R16.64], R3 ;  /* 0x0000000310007986 */ /* 0x0003e2000c101924 */
[----:B------:R-:W-:Y:S05]  /*a8d0*/  BRA `(.L_x_2403) ;  /* 0x0000000800cc7947 */ /* 0x000fea0003800000 */
.L_x_2408:
[----:B01----:R-:W-:-:S04]  /*a8e0*/  IMAD.U32 R2, R3, 0x10000, RZ ;  /* 0x0001000003027824 */ /* 0x003fc800078e00ff */
[----:B------:R-:W-:-:S06]  /*a8f0*/  FMUL.FTZ R2, R2, 1 ;  /* 0x3f80000002027820 */ /* 0x000fcc0000410000 */
[----:B------:R-:W0:Y:S02]  /*a900*/  F2F.F64.F32 R2, R2 ;  /* 0x0000000200027310 */ /* 0x000e240000201800 */
[----:B0-----:R0:W-:Y:S01]  /*a910*/  STG.E.64 desc[UR36][R16.64], R2 ;  /* 0x0000000210007986 */ /* 0x0011e2000c101b24 */
[----:B------:R-:W-:Y:S05]  /*a920*/  BRA `(.L_x_2403) ;  /* 0x0000000800b87947 */ /* 0x000fea0003800000 */
.L_x_2398:
        /* <DEDUP_REMOVED lines=8> */
[----:B-1----:R-:W-:-:S05]  /*a9b0*/  IMAD.U32 R3, R3, 0x10000, RZ ;  /* 0x0001000003037824 */ /* 0x002fca00078e00ff */
[----:B------:R-:W-:-:S04]  /*a9c0*/  FSETP.NEU.FTZ.AND P0, PT, R3, RZ, PT ;  /* 0x000000ff0300720b */ /* 0x000fc80003f1d000 */
[----:B------:R-:W-:-:S05]  /*a9d0*/  SEL R3, RZ, 0x1, !P0 ;  /* 0x00000001ff037807 */ /* 0x000fca0004000000 */
[----:B------:R1:W-:Y:S01]  /*a9e0*/  STG.E.U8 desc[UR36][R16.64], R3 ;  /* 0x0000000310007986 */ /* 0x0003e2000c101124 */
[----:B------:R-:W-:Y:S05]  /*a9f0*/  BRA `(.L_x_2403) ;  /* 0x0000000800847947 */ /* 0x000fea0003800000 */
.L_x_2412:
[----:B-1----:R-:W-:Y:S01]  /*aa00*/  IMAD.U32 R3, R3, 0x10000, RZ ;  /* 0x0001000003037824 */ /* 0x002fe200078e00ff */
[----:B------:R-:W-:-:S03]  /*aa10*/  CS2R R6, SRZ ;  /* 0x0000000000067805 */ /* 0x000fc6000001ff00 */
[----:B------:R-:W-:-:S04]  /*aa20*/  FMUL.FTZ R3, R3, 1 ;  /* 0x3f80000003037820 */ /* 0x000fc80000410000 */
[----:B------:R-:W1:Y:S02]  /*aa30*/  F2F.F64.F32 R4, R3 ;  /* 0x0000000300047310 */ /* 0x000e640000201800 */
[----:B-1----:R1:W-:Y:S01]  /*aa40*/  STG.E.128 desc[UR36][R16.64], R4 ;  /* 0x0000000410007986 */ /* 0x0023e2000c101d24 */
[----:B------:R-:W-:Y:S05]  /*aa50*/  BRA `(.L_x_2403) ;  /* 0x00000008006c7947 */ /* 0x000fea0003800000 */
.L_x_2411:
[----:B------:R-:W-:-:S13]  /*aa60*/  ISETP.NE.AND P0, PT, R5, 0xf, PT ;  /* 0x0000000f0500780c */ /* 0x000fda0003f05270 */
[----:B------:R-:W-:Y:S05]  /*aa70*/  @!P0 BRA `(.L_x_2413) ;  /* 0x0000000000b48947 */ /* 0x000fea0003800000 */
[----:B------:R-:W-:-:S13]  /*aa80*/  ISETP.NE.AND P0, PT, R5, 0x17, PT ;  /* 0x000000170500780c */ /* 0x000fda0003f05270 */
[----:B------:R-:W-:Y:S05]  /*aa90*/  @!P0 BRA `(.L_x_2414) ;  /* 0x0000000000548947 */ /* 0x000fea0003800000 */
[----:B------:R-:W-:-:S13]  /*aaa0*/  ISETP.NE.AND P0, PT, R5, 0x18, PT ;  /* 0x000000180500780c */ /* 0x000fda0003f05270 */
[----:B------:R-:W-:Y:S05]  /*aab0*/  @P0 BRA `(.L_x_2402) ;  /* 0x0000000400f40947 */ /* 0x000fea0003800000 */
[----:B-1----:R-:W-:Y:S01]  /*aac0*/  IMAD.U32 R5, R3, 0x10000, RZ ;  /* 0x0001000003057824 */ /* 0x002fe200078e00ff */
[----:B------:R-:W-:Y:S04]  /*aad0*/  BSSY B0, `(.L_x_2415) ;  /* 0x000000e000007945 */ /* 0x000fe80003800000 */
[C---:B0-----:R-:W-:Y:S02]  /*aae0*/  LOP3.LUT R2, R5.reuse, 0x7fffffff, RZ, 0xc0, !PT ;  /* 0x7fffffff05027812 */ /* 0x041fe400078ec0ff */
        /* <DEDUP_REMOVED lines=12> */
.L_x_2416:
[----:B------:R-:W-:Y:S05]  /*abb0*/  BSYNC B0 ;  /* 0x0000000000007941 */ /* 0x000fea0003800000 */
.L_x_2415:
[----:B------:R-:W-:-:S05]  /*abc0*/  LOP3.LUT R3, R0, R3, RZ, 0xfc, !PT ;  /* 0x0000000300037212 */ /* 0x000fca00078efcff */
[----:B------:R0:W-:Y:S01]  /*abd0*/  STG.E.U8 desc[UR36][R16.64], R3 ;  /* 0x0000000310007986 */ /* 0x0001e2000c101124 */
[----:B------:R-:W-:Y:S05]  /*abe0*/  BRA `(.L_x_2403) ;  /* 0x0000000800087947 */ /* 0x000fea0003800000 */
.L_x_2414:
[----:B-1----:R-:W-:Y:S01]  /*abf0*/  IMAD.U32 R3, R3, 0x10000, RZ ;  /* 0x0001000003037824 */ /* 0x002fe200078e00ff */
[----:B------:R-:W-:Y:S04]  /*ac00*/  BSSY B0, `(.L_x_2417) ;  /* 0x000000f000007945 */ /* 0x000fe80003800000 */
[----:B0-----:R-:W-:-:S04]  /*ac10*/  LOP3.LUT R2, R3, 0x7fffffff, RZ, 0xc0, !PT ;  /* 0x7fffffff03027812 */ /* 0x001fc800078ec0ff */
        /* <DEDUP_REMOVED lines=10> */
.L_x_2418:
[----:B------:R-:W-:Y:S01]  /*acc0*/  IMAD.MOV.U32 R0, RZ, RZ, 0x7f ;  /* 0x0000007fff007424 */ /* 0x000fe200078e00ff */
[----:B------:R-:W-:-:S04]  /*acd0*/  ISETP.GT.U32.AND P0, PT, R2, 0x7f800000, PT ;  /* 0x7f8000000200780c */ /* 0x000fc80003f04070 */
[----:B------:R-:W-:-:S09]  /*ace0*/  SEL R0, R0, 0x7c, P0 ;  /* 0x0000007c00007807 */ /* 0x000fd20000000000 */
.L_x_2419:
[----:B------:R-:W-:Y:S05]  /*acf0*/  BSYNC B0 ;  /* 0x0000000000007941 */ /* 0x000fea0003800000 */
.L_x_2417:
[----:B------:R-:W-:-:S04]  /*ad00*/  LOP3.LUT R2, R3, 0x80000000, RZ, 0xc0, !PT ;  /* 0x8000000003027812 */ /* 0x000fc800078ec0ff */
[----:B------:R-:W-:-:S04]  /*ad10*/  SHF.R.U32.HI R3, RZ, 0x18, R2 ;  /* 0x00000018ff037819 */ /* 0x000fc80000011602 */
[----:B------:R-:W-:-:S05]  /*ad20*/  LOP3.LUT R3, R0, R3, RZ, 0xfc, !PT ;  /* 0x0000000300037212 */ /* 0x000fca00078efcff */
[----:B------:R0:W-:Y:S01]  /*ad30*/  STG.E.U8 desc[UR36][R16.64], R3 ;  /* 0x0000000310007986 */ /* 0x0001e2000c101124 */
[----:B------:R-:W-:Y:S05]  /*ad40*/  BRA `(.L_x_2403) ;  /* 0x0000000400b07947 */ /* 0x000fea0003800000 */
.L_x_2413:
[----:B-1----:R1:W-:Y:S01]  /*ad50*/  STG.E.U16 desc[UR36][R16.64], R3 ;  /* 0x0000000310007986 */ /* 0x0023e2000c101524 */
[----:B------:R-:W-:Y:S05]  /*ad60*/  BRA `(.L_x_2403) ;  /* 0x0000000400a87947 */ /* 0x000fea0003800000 */
.L_x_2410:
        /* <DEDUP_REMOVED lines=8> */
[----:B-1----:R-:W-:-:S06]  /*adf0*/  IMAD.U32 R3, R3, 0x10000, RZ ;  /* 0x0001000003037824 */ /* 0x002fcc00078e00ff */
[----:B------:R-:W1:Y:S02]  /*ae00*/  F2I.FTZ.U32.TRUNC.NTZ R3, R3 ;  /* 0x0000000300037305 */ /* 0x000e64000021f000 */
[----:B-1----:R1:W-:Y:S01]  /*ae10*/  STG.E.U16 desc[UR36][R16.64], R3 ;  /* 0x0000000310007986 */ /* 0x0023e2000c101524 */
[----:B------:R-:W-:Y:S05]  /*ae20*/  BRA `(.L_x_2403) ;  /* 0x0000000400787947 */ /* 0x000fea0003800000 */
.L_x_2422:
[----:B-1----:R-:W-:Y:S01]  /*ae30*/  IMAD.U32 R3, R3, 0x10000, RZ ;  /* 0x0001000003037824 */ /* 0x002fe200078e00ff */
[----:B------:R-:W-:Y:S01]  /*ae40*/  BSSY B0, `(.L_x_2423) ;  /* 0x0000014000007945 */ /* 0x000fe20003800000 */
[----:B------:R-:W-:-:S03]  /*ae50*/  IMAD.MOV.U32 R8, RZ, RZ, 0x80 ;  /* 0x00000080ff087424 */ /* 0x000fc600078e00ff */
[----:B0-----:R-:W-:-:S04]  /*ae60*/  LOP3.LUT R2, R3, 0x7fffffff, RZ, 0xc0, !PT ;  /* 0x7fffffff03027812 */ /* 0x001fc800078ec0ff */
        /* <DEDUP_REMOVED lines=13> */
.L_x_2425:
[----:B------:R-:W-:-:S04]  /*af40*/  LOP3.LUT R2, R3, 0x80000000, RZ, 0xc0, !PT ;  /* 0x8000000003027812 */ /* 0x000fc800078ec0ff */
[----:B------:R-:W-:-:S04]  /*af50*/  SHF.R.U32.HI R3, RZ, 0x18, R2 ;  /* 0x00000018ff037819 */ /* 0x000fc80000011602 */
[----:B------:R-:W-:-:S04]  /*af60*/  LOP3.LUT R0, R0, R3, RZ, 0xfc, !PT ;  /* 0x0000000300007212 */ /* 0x000fc800078efcff */
[----:B------:R-:W-:-:S07]  /*af70*/  PRMT R8, R0, 0x7610, R8 ;  /* 0x0000761000087816 */ /* 0x000fce0000000008 */
.L_x_2424:
[----:B------:R-:W-:Y:S05]  /*af80*/  BSYNC B0 ;  /* 0x0000000000007941 */ /* 0x000fea0003800000 */
.L_x_2423:
[----:B------:R0:W-:Y:S01]  /*af90*/  STG.E.U8 desc[UR36][R16.64], R8 ;  /* 0x0000000810007986 */ /* 0x0001e2000c101124 */
[----:B------:R-:W-:Y:S05]  /*afa0*/  BRA `(.L_x_2403) ;  /* 0x0000000400187947 */ /* 0x000fea0003800000 */
.L_x_2421:
        /* <DEDUP_REMOVED lines=17> */
.L_x_2428:
[----:B------:R-:W-:-:S04]  /*b0c0*/  LOP3.LUT R2, R3, 0x80000000, RZ, 0xc0, !PT ;  /* 0x8000000003027812 */ /* 0x000fc800078ec0ff */
[----:B------:R-:W-:-:S04]  /*b0d0*/  SHF.R.U32.HI R3, RZ, 0x18, R2 ;  /* 0x00000018ff037819 */ /* 0x000fc80000011602 */
[----:B------:R-:W-:-:S04]  /*b0e0*/  LOP3.LUT R0, R0, R3, RZ, 0xfc, !PT ;  /* 0x0000000300007212 */ /* 0x000fc800078efcff */
[----:B------:R-:W-:-:S07]  /*b0f0*/  PRMT R8, R0, 0x7610, R8 ;  /* 0x0000761000087816 */ /* 0x000fce0000000008 */
.L_x_2427:
[----:B------:R-:W-:Y:S05]  /*b100*/  BSYNC B0 ;  /* 0x0000000000007941 */ /* 0x000fea0003800000 */
.L_x_2426:
[----:B------:R4:W-:Y:S01]  /*b110*/  STG.E.U8 desc[UR36][R16.64], R8 ;  /* 0x0000000810007986 */ /* 0x0009e2000c101124 */
[----:B------:R-:W-:Y:S05]  /*b120*/  BRA `(.L_x_2403) ;  /* 0x0000000000b87947 */ /* 0x000fea0003800000 */
.L_x_2420:
[----:B------:R-:W-:-:S13]  /*b130*/  ISETP.NE.AND P0, PT, R5, 0x1c, PT ;  /* 0x0000001c0500780c */ /* 0x000fda0003f05270 */
[----:B------:R-:W-:Y:S05]  /*b140*/  @!P0 BRA `(.L_x_2429) ;  /* 0x0000000000a48947 */ /* 0x000fea0003800000 */
[----:B------:R-:W-:-:S13]  /*b150*/  ISETP.NE.AND P0, PT, R5, 0x1d, PT ;  /* 0x0000001d0500780c */ /* 0x000fda0003f05270 */
[----:B------:R-:W-:Y:S05]  /*b160*/  @!P0 BRA `(.L_x_2430) ;  /* 0x00000000008c8947 */ /* 0x000fea0003800000 */
[----:B------:R-:W-:-:S13]  /*b170*/  ISETP.NE.AND P0, PT, R5, 0x2c, PT ;  /* 0x0000002c0500780c */ /* 0x000fda0003f05270 */
[----:B------:R-:W-:Y:S05]  /*b180*/  @P0 BRA `(.L_x_2402) ;  /* 0x0000000000400947 */ /* 0x000fea0003800000 */
[----:B-1----:R-:W-:-:S05]  /*b190*/  IMAD.U32 R3, R3, 0x10000, RZ ;  /* 0x0001000003037824 */ /* 0x002fca00078e00ff */
[----:B------:R-:W-:-:S04]  /*b1a0*/  SHF.R.U32.HI R4, RZ, 0x17, R3 ;  /* 0x00000017ff047819 */ /* 0x000fc80000011603 */
[----:B0-----:R-:W-:-:S04]  /*b1b0*/  LOP3.LUT R2, R4, 0xff, RZ, 0xc0, !PT ;  /* 0x000000ff04027812 */ /* 0x001fc800078ec0ff */
        /* <DEDUP_REMOVED lines=13> */
.L_x_2402:
[----:B------:R-:W-:Y:S01]  /*b290*/  MOV R0, 0x228 ;  /* 0x0000022800007802 */ /* 0x000fe20000000f00 */
[----:B------:R-:W-:Y:S01]  /*b2a0*/  ULDC.64 UR4, c[0x4][0x218] ;  /* 0x0100860000047ab9 */ /* 0x000fe20000000a00 */
[----:B------:R-:W-:Y:S01]  /*b2b0*/  ULDC.64 UR6, c[0x4][0xa8] ;  /* 0x01002a0000067ab9 */ /* 0x000fe20000000a00 */
[----:B------:R-:W-:Y:S01]  /*b2c0*/  IMAD.U32 R4, RZ, RZ, UR4 ;  /* 0x00000004ff047e24 */ /* 0x000fe2000f8e00ff */
[----:B01----:R0:W1:Y:S01]  /*b2d0*/  LDC.64 R2, c[0x4][R0] ;  /* 0x0100000000027b82 */ /* 0x0030620000000a00 */
        /* <DEDUP_REMOVED lines=11> */
.L_x_2431:
[----:B------:R-:W-:Y:S05]  /*b390*/  BRA `(.L_x_2403) ;  /* 0x00000000001c7947 */ /* 0x000fea0003800000 */
.L_x_2430:
[----:B-1----:R-:W-:-:S06]  /*b3a0*/  IMAD.U32 R3, R3, 0x10000, RZ ;  /* 0x0001000003037824 */ /* 0x002fcc00078e00ff */
[----:B0-----:R-:W0:Y:S02]  /*b3b0*/  F2I.U64.TRUNC R2, R3 ;  /* 0x0000000300027311 */ /* 0x001e24000020d800 */
[----:B0-----:R3:W-:Y:S01]  /*b3c0*/  STG.E.64 desc[UR36][R16.64], R2 ;  /* 0x0000000210007986 */ /* 0x0017e2000c101b24 */
[----:B------:R-:W-:Y:S05]  /*b3d0*/  BRA `(.L_x_2403) ;  /* 0x00000000000c7947 */ /* 0x000fea0003800000 */
.L_x_2429:
[----:B-1----:R-:W-:-:S06]  /*b3e0*/  IMAD.U32 R3, R3, 0x10000, RZ ;  /* 0x0001000003037824 */ /* 0x002fcc00078e00ff */
[----:B------:R-:W1:Y:S02]  /*b3f0*/  F2I.FTZ.U32.TRUNC.NTZ R3, R3 ;  /* 0x0000000300037305 */ /* 0x000e64000021f000 */
[----:B-1----:R1:W-:Y:S02]  /*b400*/  STG.E desc[UR36][R16.64], R3 ;  /* 0x0000000310007986 */ /* 0x0023e4000c101924 */
.L_x_2403:
[----:B------:R-:W-:-:S07]  /*b410*/  VIADD R19, R19, 0x80 ;  /* 0x0000008013137836 */ /* 0x000fce0000000000 */
.L_x_2297:
[----:B------:R-:W-:Y:S05]  /*b420*/  BSYNC B6 ;  /* 0x0000000000067941 */ /* 0x000fea0003800000 */
.L_x_2296:
[----:B------:R-:W-:Y:S01]  /*b430*/  ULDC UR4, c[0x0][0x210] ;  /* 0x0000840000047ab9 */ /* 0x000fe20000000800 */
[----:B------:R-:W-:Y:S01]  /*b440*/  BSSY B6, `(.L_x_2432) ;  /* 0x000059b000067945 */ /* 0x000fe20003800000 */
[----:B------:R-:W-:-:S13]  /*b450*/  ISETP.GE.AND P0, PT, R19, UR4, PT ;  /* 0x0000000413007c0c */ /* 0x000fda000bf06270 */
[----:B------:R-:W-:Y:S05]  /*b460*/  @P0 BRA `(.L_x_2433) ;  /* 0x0000005800600947 */ /* 0x000fea0003800000 */
[----:B01----:R-:W0:Y:S01]  /*b470*/  LDC R6, c[0x0][0x218] ;  /* 0x00008600ff067b82 */ /* 0x003e220000000800 */
[----:B------:R-:W-:Y:S02]  /*b480*/  IMAD.MOV.U32 R18, RZ, RZ, RZ ;  /* 0x000000ffff127224 */ /* 0x000fe400078e00ff */
[----:B------:R-:W-:Y:S02]  /*b490*/  IMAD.MOV.U32 R23, RZ, RZ, RZ ;  /* 0x000000ffff177224 */ /* 0x000fe400078e00ff */
[----:B------:R-:W-:Y:S02]  /*b4a0*/  IMAD.MOV.U32 R0, RZ, RZ, RZ ;  /* 0x000000ffff007224 */ /* 0x000fe400078e00ff */
[----:B--234-:R-:W-:Y:S01]  /*b4b0*/  IMAD.MOV.U32 R16, RZ, RZ, RZ ;  /* 0x000000ffff107224 */ /* 0x01cfe200078e00ff */
        /* <DEDUP_REMOVED lines=375> */
.L_x_2434:
        /* <DEDUP_REMOVED lines=23> */
.L_x_2438:
[----:B------:R-:W2:Y:S02]  /*cda0*/  LDG.E.U8 R2, desc[UR36][R2.64] ;  /* 0x0000002402027981 */ /* 0x000ea4000c1e1100 */
[----:B--2---:R-:W-:-:S04]  /*cdb0*/  I2FP.F32.U32 R0, R2 ;  /* 0x0000000200007245 */ /* 0x004fc80000201000 */
[----:B------:R-:W-:-:S04]  /*cdc0*/  F2FP.BF16.F32.PACK_AB R0, RZ, R0 ;  /* 0x00000000ff00723e */ /* 0x000fc800000010ff */
[----:B------:R-:W-:Y:S01]  /*cdd0*/  PRMT R22, R0, 0x7610, R22 ;  /* 0x0000761000167816 */ /* 0x000fe20000000016 */
[----:B------:R-:W-:Y:S06]  /*cde0*/  BRA `(.L_x_2440) ;  /* 0x0000000c00c87947 */ /* 0x000fec0003800000 */
.L_x_2437:
        /* <DEDUP_REMOVED lines=11> */
.L_x_2442:
[----:B------:R-:W2:Y:S02]  /*cea0*/  LDG.E R2, desc[UR36][R2.64] ;  /* 0x0000002402027981 */ /* 0x000ea4000c1e1900 */
[----:B--2---:R-:W-:-:S04]  /*ceb0*/  I2FP.F32.S32 R0, R2 ;  /* 0x0000000200007245 */ /* 0x004fc80000201400 */
[----:B------:R-:W-:-:S04]  /*cec0*/  F2FP.BF16.F32.PACK_AB R0, RZ, R0 ;  /* 0x00000000ff00723e */ /* 0x000fc800000010ff */
[----:B------:R-:W-:Y:S01]  /*ced0*/  PRMT R22, R0, 0x7610, R22 ;  /* 0x0000761000167816 */ /* 0x000fe20000000016 */
[----:B------:R-:W-:Y:S06]  /*cee0*/  BRA `(.L_x_2440) ;  /* 0x0000000c00887947 */ /* 0x000fec0003800000 */
.L_x_2441:
[----:B------:R-:W2:Y:S02]  /*cef0*/  LDG.E.U16 R2, desc[UR36][R2.64] ;  /* 0x0000002402027981 */ /* 0x000ea4000c1e1500 */
[----:B--2---:R-:W0:Y:S02]  /*cf00*/  I2F.S16 R0, R2 ;  /* 0x0000000200007306 */ /* 0x004e240000101400 */
[----:B0-----:R-:W-:-:S04]  /*cf10*/  F2FP.BF16.F32.PACK_AB R0, RZ, R0 ;  /* 0x00000000ff00723e */ /* 0x001fc800000010ff */
[----:B------:R-:W-:Y:S01]  /*cf20*/  PRMT R22, R0, 0x7610, R22 ;  /* 0x0000761000167816 */ /* 0x000fe20000000016 */
[----:B------:R-:W-:Y:S06]  /*cf30*/  BRA `(.L_x_2440) ;  /* 0x0000000c00747947 */ /* 0x000fec0003800000 */
.L_x_2436:
        /* <DEDUP_REMOVED lines=9> */
.L_x_2444:
[----:B------:R-:W2:Y:S02]  /*cfd0*/  LDG.E.U16 R0, desc[UR36][R2.64] ;  /* 0x0000002402007981 */ /* 0x000ea4000c1e1500 */
[----:B--2---:R-:W-:-:S05]  /*cfe0*/  HADD2.F32 R0, -RZ, R0.H0_H0 ;  /* 0x20000000ff007230 */ /* 0x004fca0000004100 */
[----:B------:R-:W-:-:S04]  /*cff0*/  F2FP.BF16.F32.PACK_AB R0, RZ, R0 ;  /* 0x00000000ff00723e */ /* 0x000fc800000010ff */
[----:B------:R-:W-:Y:S01]  /*d000*/  PRMT R22, R0, 0x7610, R22 ;  /* 0x0000761000167816 */ /* 0x000fe20000000016 */
[----:B------:R-:W-:Y:S06]  /*d010*/  BRA `(.L_x_2440) ;  /* 0x0000000c003c7947 */ /* 0x000fec0003800000 */
.L_x_2443:
        /* <DEDUP_REMOVED lines=9> */
.L_x_2446:
[----:B------:R-:W2:Y:S02]  /*d0b0*/  LDG.E.U16 R2, desc[UR36][R2.64] ;  /* 0x0000002402027981 */ /* 0x000ea4000c1e1500 */
[----:B--2---:R-:W-:-:S05]  /*d0c0*/  HADD2.F32 R0, -RZ, R2.H0_H0 ;  /* 0x20000002ff007230 */ /* 0x004fca0000004100 */
[----:B------:R-:W-:-:S04]  /*d0d0*/  F2FP.BF16.F32.PACK_AB R0, RZ, R0 ;  /* 0x00000000ff00723e */ /* 0x000fc800000010ff */
[----:B------:R-:W-:Y:S01]  /*d0e0*/  PRMT R22, R0, 0x7610, R22 ;  /* 0x0000761000167816 */ /* 0x000fe20000000016 */
[----:B------:R-:W-:Y:S06]  /*d0f0*/  BRA `(.L_x_2440) ;  /* 0x0000000c00047947 */ /* 0x000fec0003800000 */
.L_x_2445:
        /* <DEDUP_REMOVED lines=9> */
.L_x_2435:
        /* <DEDUP_REMOVED lines=14> */
.L_x_2449:
        /* <DEDUP_REMOVED lines=9> */
.L_x_2448:
        /* <DEDUP_REMOVED lines=28> */
.L_x_2451:
        /* <DEDUP_REMOVED lines=15> */
.L_x_2450:
[----:B------:R0:W5:Y:S01]  /*d5b0*/  LDG.E.U16 R22, desc[UR36][R2.64] ;  /* 0x0000002402167981 */ /* 0x000162000c1e1500 */
[----:B------:R-:W-:Y:S05]  /*d5c0*/  BRA `(.L_x_2440) ;  /* 0x0000000400d07947 */ /* 0x000fea0003800000 */
.L_x_2447:
        /* <DEDUP_REMOVED lines=13> */
.L_x_2454:
        /* <DEDUP_REMOVED lines=21> */
.L_x_2458:
[----:B------:R-:W-:Y:S05]  /*d7f0*/  BSYNC B1 ;  /* 0x0000000000017941 */ /* 0x000fea0003800000 */
.L_x_2457:
[----:B------:R-:W-:Y:S01]  /*d800*/  LEA R3, R0, 0x3b800000, 0x17 ;  /* 0x3b80000000037811 */ /* 0x000fe200078eb8ff */
[----:B------:R-:W-:-:S05]  /*d810*/  IMAD.SHL.U32 R0, R2, 0x100000, RZ ;  /* 0x0010000002007824 */ /* 0x000fca00078e00ff */
[----:B------:R-:W-:-:S07]  /*d820*/  LOP3.LUT R0, R3, R0, R4, 0xfe, !PT ;  /* 0x0000000003007212 */ /* 0x000fce00078efe04 */
.L_x_2456:
[----:B------:R-:W-:Y:S05]  /*d830*/  BSYNC B0 ;  /* 0x0000000000007941 */ /* 0x000fea0003800000 */
.L_x_2455:
[----:B------:R-:W-:-:S04]  /*d840*/  F2FP.BF16.F32.PACK_AB R0, RZ, R0 ;  /* 0x00000000ff00723e */ /* 0x000fc800000010ff */
[----:B------:R-:W-:Y:S01]  /*d850*/  PRMT R22, R0, 0x7610, R22 ;  /* 0x0000761000167816 */ /* 0x000fe20000000016 */
[----:B------:R-:W-:Y:S06]  /*d860*/  BRA `(.L_x_2440) ;  /* 0x0000000400287947 */ /* 0x000fec0003800000 */
.L_x_2453:
        /* <DEDUP_REMOVED lines=21> */
.L_x_2462:
[----:B------:R-:W-:Y:S05]  /*d9c0*/  BSYNC B1 ;  /* 0x0000000000017941 */ /* 0x000fea0003800000 */
.L_x_2461:
[----:B------:R-:W-:Y:S01]  /*d9d0*/  LEA R3, R0, 0x37800000, 0x17 ;  /* 0x3780000000037811 */ /* 0x000fe200078eb8ff */
[----:B------:R-:W-:-:S05]  /*d9e0*/  IMAD.SHL.U32 R0, R2, 0x200000, RZ ;  /* 0x0020000002007824 */ /* 0x000fca00078e00ff */
[----:B------:R-:W-:-:S07]  /*d9f0*/  LOP3.LUT R0, R3, R0, R4, 0xfe, !PT ;  /* 0x0000000003007212 */ /* 0x000fce00078efe04 */
.L_x_2460:
[----:B------:R-:W-:Y:S05]  /*da00*/  BSYNC B0 ;  /* 0x0000000000007941 */ /* 0x000fea0003800000 */
.L_x_2459:
[----:B------:R-:W-:-:S04]  /*da10*/  F2FP.BF16.F32.PACK_AB R0, RZ, R0 ;  /* 0x00000000ff00723e */ /* 0x000fc800000010ff */
[----:B------:R-:W-:Y:S01]  /*da20*/  PRMT R22, R0, 0x7610, R22 ;  /* 0x0000761000167816 */ /* 0x000fe20000000016 */
[----:B------:R-:W-:Y:S06]  /*da30*/  BRA `(.L_x_2440) ;  /* 0x0000000000b47947 */ /* 0x000fec0003800000 */
.L_x_2452:
        /* <DEDUP_REMOVED lines=14> */
.L_x_2466:
[----:B------:R-:W-:Y:S05]  /*db20*/  BSYNC B0 ;  /* 0x0000000000007941 */ /* 0x000fea0003800000 */
.L_x_2465:
[----:B------:R-:W-:-:S04]  /*db30*/  F2FP.BF16.F32.PACK_AB R0, RZ, R0 ;  /* 0x00000000ff00723e */ /* 0x000fc800000010ff */
[----:B------:R-:W-:Y:S01]  /*db40*/  PRMT R22, R0, 0x7610, R22 ;  /* 0x0000761000167816 */ /* 0x000fe20000000016 */
[----:B------:R-:W-:Y:S06]  /*db50*/  BRA `(.L_x_2440) ;  /* 0x00000000006c7947 */ /* 0x000fec0003800000 */
.L_x_2439:
        /* <DEDUP_REMOVED lines=16> */
.L_x_2467:
[----:B------:R-:W-:Y:S01]  /*dc60*/  PRMT R22, RZ, 0x7610, R22 ;  /* 0x00007610ff167816 */ /* 0x000fe20000000016 */
[----:B------:R-:W-:Y:S06]  /*dc70*/  BRA `(.L_x_2440) ;  /* 0x0000000000247947 */ /* 0x000fec0003800000 */
.L_x_2464:
[----:B------:R-:W2:Y:S02]  /*dc80*/  LDG.E.64 R2, desc[UR36][R2.64] ;  /* 0x0000002402027981 */ /* 0x000ea4000c1e1b00 */
[----:B--2---:R-:W0:Y:S02]  /*dc90*/  I2F.U64 R0, R2 ;  /* 0x0000000200007312 */ /* 0x004e240000301000 */
[----:B0-----:R-:W-:-:S04]  /*dca0*/  F2FP.BF16.F32.PACK_AB R0, RZ, R0 ;  /* 0x00000000ff00723e */ /* 0x001fc800000010ff */
[----:B------:R-:W-:Y:S01]  /*dcb0*/  PRMT R22, R0, 0x7610, R22 ;  /* 0x0000761000167816 */ /* 0x000fe20000000016 */
[----:B------:R-:W-:Y:S06]  /*dcc0*/  BRA `(.L_x_2440) ;  /* 0x0000000000107947 */ /* 0x000fec0003800000 */
.L_x_2463:
[----:B------:R-:W2:Y:S02]  /*dcd0*/  LDG.E R2, desc[UR36][R2.64] ;  /* 0x0000002402027981 */ /* 0x000ea4000c1e1900 */
[----:B--2---:R-:W-:-:S04]  /*dce0*/  I2FP.F32.U32 R0, R2 ;  /* 0x0000000200007245 */ /* 0x004fc80000201000 */
[----:B------:R-:W-:-:S04]  /*dcf0*/  F2FP.BF16.F32.PACK_AB R0, RZ, R0 ;  /* 0x00000000ff00723e */ /* 0x000fc800000010ff */
[----:B------:R-:W-:-:S07]  /*dd00*/  PRMT R22, R0, 0x7610, R22 ;  /* 0x0000761000167816 */ /* 0x000fce0000000016 */
.L_x_2440:
        /* <DEDUP_REMOVED lines=20> */
.L_x_2471:
[----:B------:R-:W2:Y:S02]  /*de50*/  LDG.E.U8 R2, desc[UR36][R2.64] ;  /* 0x0000002402027981 */ /* 0x000ea4000c1e1100 */
[----:B--2---:R-:W-:-:S04]  /*de60*/  I2FP.F32.U32 R0, R2 ;  /* 0x0000000200007245 */ /* 0x004fc80000201000 */
[----:B------:R-:W-:-:S04]  /*de70*/  F2FP.BF16.F32.PACK_AB R0, RZ, R0 ;  /* 0x00000000ff00723e */ /* 0x000fc800000010ff */
[----:B------:R-:W-:Y:S01]  /*de80*/  PRMT R23, R0, 0x7610, R23 ;  /* 0x0000761000177816 */ /* 0x000fe20000000017 */
[----:B------:R-:W-:Y:S06]  /*de90*/  BRA `(.L_x_2473) ;  /* 0x0000000c00c87947 */ /* 0x000fec0003800000 */
.L_x_2470:
        /* <DEDUP_REMOVED lines=11> */
.L_x_2475:
[----:B------:R-:W2:Y:S02]  /*df50*/  LDG.E R2, desc[UR36][R2.64] ;  /* 0x0000002402027981 */ /* 0x000ea4000c1e1900 */
[----:B--2---:R-:W-:-:S04]  /*df60*/  I2FP.F32.S32 R0, R2 ;  /* 0x0000000200007245 */ /* 0x004fc80000201400 */
[----:B------:R-:W-:-:S04]  /*df70*/  F2FP.BF16.F32.PACK_AB R0, RZ, R0 ;  /* 0x00000000ff00723e */ /* 0x000fc800000010ff */
[----:B------:R-:W-:Y:S01]  /*df80*/  PRMT R23, R0, 0x7610, R23 ;  /* 0x0000761000177816 */ /* 0x000fe20000000017 */
[----:B------:R-:W-:Y:S06]  /*df90*/  BRA `(.L_x_2473) ;  /* 0x0000000c00887947 */ /* 0x000fec0003800000 */
.L_x_2474:
[----:B------:R-:W2:Y:S02]  /*dfa0*/  LDG.E.U16 R2, desc[UR36][R2.64] ;  /* 0x0000002402027981 */ /* 0x000ea4000c1e1500 */
[----:B--2---:R-:W0:Y:S02]  /*dfb0*/  I2F.S16 R0, R2 ;  /* 0x0000000200007306 */ /* 0x004e240000101400 */
[----:B0-----:R-:W-:-:S04]  /*dfc0*/  F2FP.BF16.F32.PACK_AB R0, RZ, R0 ;  /* 0x00000000ff00723e */ /* 0x001fc800000010ff */
[----:B------:R-:W-:Y:S01]  /*dfd0*/  PRMT R23, R0, 0x7610, R23 ;  /* 0x0000761000177816 */ /* 0x000fe20000000017 */
[----:B------:R-:W-:Y:S06]  /*dfe0*/  BRA `(.L_x_2473) ;  /* 0x0000000c00747947 */ /* 0x000fec0003800000 */
.L_x_2469:
        /* <DEDUP_REMOVED lines=9> */
.L_x_2477:
[----:B------:R-:W2:Y:S02]  /*e080*/  LDG.E.U16 R0, desc[UR36][R2.64] ;  /* 0x0000002402007981 */ /* 0x000ea4000c1e1500 */
[----:B--2---:R-:W-:-:S05]  /*e090*/  HADD2.F32 R0, -RZ, R0.H0_H0 ;  /* 0x20000000ff007230 */ /* 0x004fca0000004100 */
[----:B------:R-:W-:-:S04]  /*e0a0*/  F2FP.BF16.F32.PACK_AB R0, RZ, R0 ;  /* 0x00000000ff00723e */ /* 0x000fc800000010ff */
[----:B------:R-:W-:Y:S01]  /*e0b0*/  PRMT R23, R0, 0x7610, R23 ;  /* 0x0000761000177816 */ /* 0x000fe20000000017 */
[----:B------:R-:W-:Y:S06]  /*e0c0*/  BRA `(.L_x_2473) ;  /* 0x0000000c003c7947 */ /* 0x000fec0003800000 */
.L_x_2476:
        /* <DEDUP_REMOVED lines=9> */
.L_x_2479:
[----:B------:R-:W2:Y:S02]  /*e160*/  LDG.E.U16 R2, desc[UR36][R2.64] ;  /* 0x0000002402027981 */ /* 0x000ea4000c1e1500 */
[----:B--2---:R-:W-:-:S05]  /*e170*/  HADD2.F32 R0, -RZ, R2.H0_H0 ;  /* 0x20000002ff007230 */ /* 0x004fca0000004100 */
[----:B------:R-:W-:-:S04]  /*e180*/  F2FP.BF16.F32.PACK_AB R0, RZ, R0 ;  /* 0x00000000ff00723e */ /* 0x000fc800000010ff */
[----:B------:R-:W-:Y:S01]  /*e190*/  PRMT R23, R0, 0x7610, R23 ;  /* 0x0000761000177816 */ /* 0x000fe20000000017 */
[----:B------:R-:W-:Y:S06]  /*e1a0*/  BRA `(.L_x_2473) ;  /* 0x0000000c00047947 */ /* 0x000fec0003800000 */
.L_x_2478:
        /* <DEDUP_REMOVED lines=9> */
.L_x_2468:
        /* <DEDUP_REMOVED lines=14> */
.L_x_2482:
        /* <DEDUP_REMOVED lines=9> */
.L_x_2481:
        /* <DEDUP_REMOVED lines=28> */
.L_x_2484:
        /* <DEDUP_REMOVED lines=15> */
.L_x_2483:
[----:B------:R0:W5:Y:S01]  /*e660*/  LDG.E.U16 R23, desc[UR36][R2.64] ;  /* 0x0000002402177981 */ /* 0x000162000c1e1500 */
[----:B------:R-:W-:Y:S05]  /*e670*/  BRA `(.L_x_2473) ;  /* 0x0000000400d07947 */ /* 0x000fea0003800000 */
.L_x_2480:
        /* <DEDUP_REMOVED lines=13> */
.L_x_2487:
        /* <DEDUP_REMOVED lines=21> */
.L_x_2491:
[----:B------:R-:W-:Y:S05]  /*e8a0*/  BSYNC B1 ;  /* 0x0000000000017941 */ /* 0x000fea0003800000 */
.L_x_2490:
[----:B------:R-:W-:Y:S01]  /*e8b0*/  LEA R3, R0, 0x3b800000, 0x17 ;  /* 0x3b80000000037811 */ /* 0x000fe200078eb8ff */
[----:B------:R-:W-:-:S05]  /*e8c0*/  IMAD.SHL.U32 R0, R2, 0x100000, RZ ;  /* 0x0010000002007824 */ /* 0x000fca00078e00ff */
[----:B------:R-:W-:-:S07]  /*e8d0*/  LOP3.LUT R0, R3, R0, R4, 0xfe, !PT ;  /* 0x0000000003007212 */ /* 0x000fce00078efe04 */
.L_x_2489:
[----:B------:R-:W-:Y:S05]  /*e8e0*/  BSYNC B0 ;  /* 0x0000000000007941 */ /* 0x000fea0003800000 */
.L_x_2488:
[----:B------:R-:W-:-:S04]  /*e8f0*/  F2FP.BF16.F32.PACK_AB R0, RZ, R0 ;  /* 0x00000000ff00723e */ /* 0x000fc800000010ff */
[----:B------:R-:W-:Y:S01]  /*e900*/  PRMT R23, R0, 0x7610, R23 ;  /* 0x0000761000177816 */ /* 0x000fe20000000017 */
[----:B------:R-:W-:Y:S06]  /*e910*/  BRA `(.L_x_2473) ;  /* 0x0000000400287947 */ /* 0x000fec0003800000 */
.L_x_2486:
        /* <DEDUP_REMOVED lines=21> */
.L_x_2495:
[----:B------:R-:W-:Y:S05]  /*ea70*/  BSYNC B1 ;  /* 0x0000000000017941 */ /* 0x000fea0003800000 */
.L_x_2494:
[----:B------:R-:W-:Y:S01]  /*ea80*/  LEA R3, R0, 0x37800000, 0x17 ;  /* 0x3780000000037811 */ /* 0x000fe200078eb8ff */
[----:B------:R-:W-:-:S05]  /*ea90*/  IMAD.SHL.U32 R0, R2, 0x200000, RZ ;  /* 0x0020000002007824 */ /* 0x000fca00078e00ff */
[----:B------:R-:W-:-:S07]  /*eaa0*/  LOP3.LUT R0, R3, R0, R4, 0xfe, !PT ;  /* 0x0000000003007212 */ /* 0x000fce00078efe04 */
.L_x_2493:
[----:B------:R-:W-:Y:S05]  /*eab0*/  BSYNC B0 ;  /* 0x0000000000007941 */ /* 0x000fea0003800000 */
.L_x_2492:
[----:B------:R-:W-:-:S04]  /*eac0*/  F2FP.BF16.F32.PACK_AB R0, RZ, R0 ;  /* 0x00000000ff00723e */ /* 0x000fc800000010ff */
[----:B------:R-:W-:Y:S01]  /*ead0*/  PRMT R23, R0, 0x7610, R23 ;  /* 0x0000761000177816 */ /* 0x000fe20000000017 */
[----:B------:R-:W-:Y:S06]  /*eae0*/  BRA `(.L_x_2473) ;  /* 0x0000000000b47947 */ /* 0x000fec0003800000 */
.L_x_2485:
        /* <DEDUP_REMOVED lines=14> */
.L_x_2499:
[----:B------:R-:W-:Y:S05]  /*ebd0*/  BSYNC B0 ;  /* 0x0000000000007941 */ /* 0x000fea0003800000 */
.L_x_2498:
[----:B------:R-:W-:-:S04]  /*ebe0*/  F2FP.BF16.F32.PACK_AB R0, RZ, R0 ;  /* 0x00000000ff00723e */ /* 0x000fc800000010ff */
[----:B------:R-:W-:Y:S01]  /*ebf0*/  PRMT R23, R0, 0x7610, R23 ;  /* 0x0000761000177816 */ /* 0x000fe20000000017 */
[----:B------:R-:W-:Y:S06]  /*ec00*/  BRA `(.L_x_2473) ;  /* 0x00000000006c7947 */ /* 0x000fec0003800000 */
.L_x_2472:
        /* <DEDUP_REMOVED lines=16> */
.L_x_2500:
[----:B------:R-:W-:Y:S01]  /*ed10*/  PRMT R23, RZ, 0x7610, R23 ;  /* 0x00007610ff177816 */ /* 0x000fe20000000017 */
[----:B------:R-:W-:Y:S06]  /*ed20*/  BRA `(.L_x_2473) ;  /* 0x0000000000247947 */ /* 0x000fec0003800000 */
.L_x_2497:
[----:B------:R-:W2:Y:S02]  /*ed30*/  LDG.E.64 R2, desc[UR36][R2.64] ;  /* 0x0000002402027981 */ /* 0x000ea4000c1e1b00 */
[----:B--2---:R-:W0:Y:S02]  /*ed40*/  I2F.U64 R0, R2 ;  /* 0x0000000200007312 */ /* 0x004e240000301000 */
[----:B0-----:R-:W-:-:S04]  /*ed50*/  F2FP.BF16.F32.PACK_AB R0, RZ, R0 ;  /* 0x00000000ff00723e */ /* 0x001fc800000010ff */
[----:B------:R-:W-:Y:S01]  /*ed60*/  PRMT R23, R0, 0x7610, R23 ;  /* 0x0000761000177816 */ /* 0x000fe20000000017 */
[----:B------:R-:W-:Y:S06]  /*ed70*/  BRA `(.L_x_2473) ;  /* 0x0000000000107947 */ /* 0x000fec0003800000 */
.L_x_2496:
[----:B------:R-:W2:Y:S02]  /*ed80*/  LDG.E R2, desc[UR36][R2.64] ;  /* 0x0000002402027981 */ /* 0x000ea4000c1e1900 */
[----:B--2---:R-:W-:-:S04]  /*ed90*/  I2FP.F32.U32 R0, R2 ;  /* 0x0000000200007245 */ /* 0x004fc80000201000 */
[----:B------:R-:W-:-:S04]  /*eda0*/  F2FP.BF16.F32.PACK_AB R0, RZ, R0 ;  /* 0x00000000ff00723e */ /* 0x000fc800000010ff */
[----:B------:R-:W-:-:S07]  /*edb0*/  PRMT R23, R0, 0x7610, R23 ;  /* 0x0000761000177816 */ /* 0x000fce0000000017 */
.L_x_2473:
        /* <DEDUP_REMOVED lines=19> */
.L_x_2504:
[----:B------:R-:W2:Y:S02]  /*eef0*/  LDG.E.U8 R2, desc[UR36][R2.64] ;  /* 0x0000002402027981 */ /* 0x000ea4000c1e1100 */
[----:B--2---:R-:W-:-:S04]  /*ef00*/  I2FP.F32.U32 R0, R2 ;  /* 0x0000000200007245 */ /* 0x004fc80000201000 */
[----:B------:R-:W-:Y:S01]  /*ef10*/  F2FP.BF16.F32.PACK_AB R0, RZ, R0 ;  /* 0x00000000ff00723e */ /* 0x000fe200000010ff */
[----:B------:R-:W-:Y:S06]  /*ef20*/  BRA `(.L_x_2506) ;  /* 0x0000000c00907947 */ /* 0x000fec0003800000 */
.L_x_2503:
        /* <DEDUP_REMOVED lines=10> */
.L_x_2508:
[----:B------:R-:W2:Y:S02]  /*efd0*/  LDG.E R2, desc[UR36][R2.64] ;  /* 0x0000002402027981 */ /* 0x000ea4000c1e1900 */
[----:B--2---:R-:W-:-:S04]  /*efe0*/  I2FP.F32.S32 R0, R2 ;  /* 0x0000000200007245 */ /* 0x004fc80000201400 */
[----:B------:R-:W-:Y:S01]  /*eff0*/  F2FP.BF16.F32.PACK_AB R0, RZ, R0 ;  /* 0x00000000ff00723e */ /* 0x000fe200000010ff */
[----:B------:R-:W-:Y:S06]  /*f000*/  BRA `(.L_x_2506) ;  /* 0x0000000c00587947 */ /* 0x000fec0003800000 */
.L_x_2507:
[----:B------:R-:W2:Y:S02]  /*f010*/  LDG.E.U16 R2, desc[UR36][R2.64] ;  /* 0x0000002402027981 */ /* 0x000ea4000c1e1500 */
[----:B--2---:R-:W0:Y:S02]  /*f020*/  I2F.S16 R0, R2 ;  /* 0x0000000200007306 */ /* 0x004e240000101400 */
[----:B0-----:R-:W-:Y:S01]  /*f030*/  F2FP.BF16.F32.PACK_AB R0, RZ, R0 ;  /* 0x00000000ff00723e */ /* 0x001fe200000010ff */
[----:B------:R-:W-:Y:S06]  /*f040*/  BRA `(.L_x_2506) ;  /* 0x0000000c00487947 */ /* 0x000fec0003800000 */
.L_x_2502:
        /* <DEDUP_REMOVED lines=9> */
.L_x_2510:
[----:B------:R-:W2:Y:S02]  /*f0e0*/  LDG.E.U16 R0, desc[UR36][R2.64] ;  /* 0x0000002402007981 */ /* 0x000ea4000c1e1500 */
[----:B--2---:R-:W-:-:S05]  /*f0f0*/  HADD2.F32 R0, -RZ, R0.H0_H0 ;  /* 0x20000000ff007230 */ /* 0x004fca0000004100 */
[----:B------:R-:W-:Y:S01]  /*f100*/  F2FP.BF16.F32.PACK_AB R0, RZ, R0 ;  /* 0x00000000ff00723e */ /* 0x000fe200000010ff */
[----:B------:R-:W-:Y:S06]  /*f110*/  BRA `(.L_x_2506) ;  /* 0x0000000c00147947 */ /* 0x000fec0003800000 */
.L_x_2509:
        /* <DEDUP_REMOVED lines=9> */
.L_x_2512:
[----:B------:R-:W2:Y:S02]  /*f1b0*/  LDG.E.U16 R2, desc[UR36][R2.64] ;  /* 0x0000002402027981 */ /* 0x000ea4000c1e1500 */
[----:B--2---:R-:W-:-:S05]  /*f1c0*/  HADD2.F32 R0, -RZ, R2.H0_H0 ;  /* 0x20000002ff007230 */ /* 0x004fca0000004100 */
[----:B------:R-:W-:Y:S01]  /*f1d0*/  F2FP.BF16.F32.PACK_AB R0, RZ, R0 ;  /* 0x00000000ff00723e */ /* 0x000fe200000010ff */
[----:B------:R-:W-:Y:S06]  /*f1e0*/  BRA `(.L_x_2506) ;  /* 0x0000000800e07947 */ /* 0x000fec0003800000 */
.L_x_2511:
        /* <DEDUP_REMOVED lines=8> */
.L_x_2501:
        /* <DEDUP_REMOVED lines=13> */
.L_x_2515:
        /* <DEDUP_REMOVED lines=8> */
.L_x_2514:
        /* <DEDUP_REMOVED lines=28> */
.L_x_2517:
        /* <DEDUP_REMOVED lines=15> */
.L_x_2516:
[----:B------:R0:W5:Y:S01]  /*f670*/  LDG.E.U16 R0, desc[UR36][R2.64] ;  /* 0x0000002402007981 */ /* 0x000162000c1e1500 */
[----:B------:R-:W-:Y:S05]  /*f680*/  BRA `(.L_x_2506) ;  /* 0x0000000400b87947 */ /* 0x000fea0003800000 */
.L_x_2513:
        /* <DEDUP_REMOVED lines=12> */
.L_x_2520:
        /* <DEDUP_REMOVED lines=21> */
.L_x_2524:
[----:B------:R-:W-:Y:S05]  /*f8a0*/  BSYNC B1 ;  /* 0x0000000000017941 */ /* 0x000fea0003800000 */
.L_x_2523:
[----:B------:R-:W-:Y:S01]  /*f8b0*/  LEA R3, R0, 0x3b800000, 0x17 ;  /* 0x3b80000000037811 */ /* 0x000fe200078eb8ff */
[----:B------:R-:W-:-:S05]  /*f8c0*/  IMAD.SHL.U32 R0, R2, 0x100000, RZ ;  /* 0x0010000002007824 */ /* 0x000fca00078e00ff */
[----:B------:R-:W-:-:S07]  /*f8d0*/  LOP3.LUT R0, R3, R0, R4, 0xfe, !PT ;  /* 0x0000000003007212 */ /* 0x000fce00078efe04 */
.L_x_2522:
[----:B------:R-:W-:Y:S05]  /*f8e0*/  BSYNC B0 ;  /* 0x0000000000007941 */ /* 0x000fea0003800000 */
.L_x_2521:
[----:B------:R-:W-:Y:S01]  /*f8f0*/  F2FP.BF16.F32.PACK_AB R0, RZ, R0 ;  /* 0x00000000ff00723e */ /* 0x000fe200000010ff */
[----:B------:R-:W-:Y:S06]  /*f900*/  BRA `(.L_x_2506) ;  /* 0x0000000400187947 */ /* 0x000fec0003800000 */
.L_x_2519:
        /* <DEDUP_REMOVED lines=21> */
.L_x_2528:
[----:B------:R-:W-:Y:S05]  /*fa60*/  BSYNC B1 ;  /* 0x0000000000017941 */ /* 0x000fea0003800000 */
.L_x_2527:
[----:B------:R-:W-:Y:S01]  /*fa70*/  LEA R3, R0, 0x37800000, 0x17 ;  /* 0x3780000000037811 */ /* 0x000fe200078eb8ff */
[----:B------:R-:W-:-:S05]  /*fa80*/  IMAD.SHL.U32 R0, R2, 0x200000, RZ ;  /* 0x0020000002007824 */ /* 0x000fca00078e00ff */
[----:B------:R-:W-:-:S07]  /*fa90*/  LOP3.LUT R0, R3, R0, R4, 0xfe, !PT ;  /* 0x0000000003007212 */ /* 0x000fce00078efe04 */
.L_x_2526:
[----:B------:R-:W-:Y:S05]  /*faa0*/  BSYNC B0 ;  /* 0x0000000000007941 */ /* 0x000fea0003800000 */
.L_x_2525:
[----:B------:R-:W-:Y:S01]  /*fab0*/  F2FP.BF16.F32.PACK_AB R0, RZ, R0 ;  /* 0x00000000ff00723e */ /* 0x000fe200000010ff */
[----:B------:R-:W-:Y:S06]  /*fac0*/  BRA `(.L_x_2506) ;  /* 0x0000000000a87947 */ /* 0x000fec0003800000 */
.L_x_2518:
        /* <DEDUP_REMOVED lines=14> */
.L_x_2532:
[----:B------:R-:W-:Y:S05]  /*fbb0*/  BSYNC B0 ;  /* 0x0000000000007941 */ /* 0x000fea0003800000 */
.L_x_2531:
[----:B------:R-:W-:Y:S01]  /*fbc0*/  F2FP.BF16.F32.PACK_AB R0, RZ, R0 ;  /* 0x00000000ff00723e */ /* 0x000fe200000010ff */
[----:B------:R-:W-:Y:S06]  /*fbd0*/  BRA `(.L_x_2506) ;  /* 0x0000000000647947 */ /* 0x000fec0003800000 */
.L_x_2505:
        /* <DEDUP_REMOVED lines=16> */
.L_x_2533:
[----:B------:R-:W-:Y:S01]  /*fce0*/  PRMT R0, RZ, 0x7610, R0 ;  /* 0x00007610ff007816 */ /* 0x000fe20000000000 */
[----:B------:R-:W-:Y:S06]  /*fcf0*/  BRA `(.L_x_2506) ;  /* 0x00000000001c7947 */ /* 0x000fec0003800000 */
.L_x_2530:
[----:B------:R-:W2:Y:S02]  /*fd00*/  LDG.E.64 R2, desc[UR36][R2.64] ;  /* 0x0000002402027981 */ /* 0x000ea4000c1e1b00 */
[----:B--2---:R-:W0:Y:S02]  /*fd10*/  I2F.U64 R0, R2 ;  /* 0x0000000200007312 */ /* 0x004e240000301000 */
[----:B0-----:R-:W-:Y:S01]  /*fd20*/  F2FP.BF16.F32.PACK_AB R0, RZ, R0 ;  /* 0x00000000ff00723e */ /* 0x001fe200000010ff */
[----:B------:R-:W-:Y:S06]  /*fd30*/  BRA `(.L_x_2506) ;  /* 0x00000000000c7947 */ /* 0x000fec0003800000 */
.L_x_2529:
[----:B------:R-:W2:Y:S02]  /*fd40*/  LDG.E R2, desc[UR36][R2.64] ;  /* 0x0000002402027981 */ /* 0x000ea4000c1e1900 */
[----:B--2---:R-:W-:-:S04]  /*fd50*/  I2FP.F32.U32 R0, R2 ;  /* 0x0000000200007245 */ /* 0x004fc80000201000 */
[----:B------:R-:W-:-:S07]  /*fd60*/  F2FP.BF16.F32.PACK_AB R0, RZ, R0 ;  /* 0x00000000ff00723e */ /* 0x000fce00000010ff */
.L_x_2506:
        /* <DEDUP_REMOVED lines=34> */
.L_x_2537:
[----:B-1----:R-:W-:-:S06]  /*ff90*/  IMAD.U32 R3, R3, 0x10000, RZ ;  /* 0x0001000003037824 */ /* 0x002fcc00078e00ff */
[----:B0-----:R-:W0:Y:S02]  /*ffa0*/  F2I.S64.TRUNC R2, R3 ;  /* 0x0000000300027311 */ /* 0x001e24000020d900 */
[----:B0-----:R0:W-:Y:S01]  /*ffb0*/  STG.E.U8 desc[UR36][R16.64], R2 ;  /* 0x0000000210007986 */ /* 0x0011e2000c101124 */
[----:B------:R-:W-:Y:S05]  /*ffc0*/  BRA `(.L_x_2539) ;  /* 0x0000000c00847947 */ /* 0x000fea0003800000 */
.L_x_2536:
        /* <DEDUP_REMOVED lines=10> */
.L_x_2541:
[----:B-1----:R-:W-:-:S06]  /*10070*/  IMAD.U32 R3, R3, 0x10000, RZ ;  /* 0x0001000003037824 */ /* 0x002fcc00078e00ff */
[----:B------:R-:W1:Y:S02]  /*10080*/  F2I.FTZ.TRUNC.NTZ R3, R3 ;  /* 0x0000000300037305 */ /* 0x000e64000021f100 */
[----:B-1----:R1:W-:Y:S01]  /*10090*/  STG.E desc[UR36][R16.64], R3 ;  /* 0x0000000310007986 */ /* 0x0023e2000c101924 */
[----:B------:R-:W-:Y:S05]  /*100a0*/  BRA `(.L_x_2539) ;  /* 0x0000000c004c7947 */ /* 0x000fea0003800000 */
.L_x_2540:
[----:B-1----:R-:W-:-:S06]  /*100b0*/  IMAD.U32 R3, R3, 0x10000, RZ ;  /* 0x0001000003037824 */ /* 0x002fcc00078e00ff */
[----:B------:R-:W1:Y:S02]  /*100c0*/  F2I.FTZ.TRUNC.NTZ R3, R3 ;  /* 0x0000000300037305 */ /* 0x000e64000021f100 */
[----:B-1----:R1:W-:Y:S01]  /*100d0*/  STG.E.U16 desc[UR36][R16.64], R3 ;  /* 0x0000000310007986 */ /* 0x0023e2000c101524 */
[----:B------:R-:W-:Y:S05]  /*100e0*/  BRA `(.L_x_2539) ;  /* 0x0000000c003c7947 */ /* 0x000fea0003800000 */
.L_x_2535:
        /* <DEDUP_REMOVED lines=9> */
.L_x_2543:
[----:B-1----:R-:W-:-:S05]  /*10180*/  IMAD.U32 R0, R3, 0x10000, RZ ;  /* 0x0001000003007824 */ /* 0x002fca00078e00ff */
[----:B------:R-:W-:-:S05]  /*10190*/  F2FP.F16.F32.PACK_AB R0, RZ, R0 ;  /* 0x00000000ff00723e */ /* 0x000fca00000000ff */
[----:B------:R1:W-:Y:S01]  /*101a0*/  STG.E.U16 desc[UR36][R16.64], R0 ;  /* 0x0000000010007986 */ /* 0x0003e2000c101524 */
[----:B------:R-:W-:Y:S05]  /*101b0*/  BRA `(.L_x_2539) ;  /* 0x0000000c00087947 */ /* 0x000fea0003800000 */
.L_x_2542:
        /* <DEDUP_REMOVED lines=10> */
.L_x_2545:
[----:B-1----:R-:W-:-:S05]  /*10260*/  IMAD.U32 R3, R3, 0x10000, RZ ;  /* 0x0001000003037824 */ /* 0x002fca00078e00ff */
[----:B------:R-:W-:-:S04]  /*10270*/  F2FP.F16.F32.PACK_AB R3, RZ, R3 ;  /* 0x00000003ff03723e */ /* 0x000fc800000000ff */
[----:B------:R-:W-:-:S05]  /*10280*/  PRMT R3, R3, 0x5410, RZ ;  /* 0x0000541003037816 */ /* 0x000fca00000000ff */
[----:B------:R1:W-:Y:S01]  /*10290*/  STG.E desc[UR36][R16.64], R3 ;  /* 0x0000000310007986 */ /* 0x0003e2000c101924 */
[----:B------:R-:W-:Y:S05]  /*102a0*/  BRA `(.L_x_2539) ;  /* 0x0000000800cc7947 */ /* 0x000fea0003800000 */
.L_x_2544:
[----:B01----:R-:W-:-:S04]  /*102b0*/  IMAD.U32 R2, R3, 0x10000, RZ ;  /* 0x0001000003027824 */ /* 0x003fc800078e00ff */
[----:B------:R-:W-:-:S06]  /*102c0*/  FMUL.FTZ R2, R2, 1 ;  /* 0x3f80000002027820 */ /* 0x000fcc0000410000 */
[----:B------:R-:W0:Y:S02]  /*102d0*/  F2F.F64.F32 R2, R2 ;  /* 0x0000000200027310 */ /* 0x000e240000201800 */
[----:B0-----:R0:W-:Y:S01]  /*102e0*/  STG.E.64 desc[UR36][R16.64], R2 ;  /* 0x0000000210007986 */ /* 0x0011e2000c101b24 */
[----:B------:R-:W-:Y:S05]  /*102f0*/  BRA `(.L_x_2539) ;  /* 0x0000000800b87947 */ /* 0x000fea0003800000 */
.L_x_2534:
        /* <DEDUP_REMOVED lines=13> */
.L_x_2548:
[----:B-1----:R-:W-:Y:S01]  /*103d0*/  IMAD.U32 R3, R3, 0x10000, RZ ;  /* 0x0001000003037824 */ /* 0x002fe200078e00ff */
[----:B------:R-:W-:-:S03]  /*103e0*/  CS2R R6, SRZ ;  /* 0x0000000000067805 */ /* 0x000fc6000001ff00 */
[----:B------:R-:W-:-:S04]  /*103f0*/  FMUL.FTZ R3, R3, 1 ;  /* 0x3f80000003037820 */ /* 0x000fc80000410000 */
[----:B------:R-:W1:Y:S02]  /*10400*/  F2F.F64.F32 R4, R3 ;  /* 0x0000000300047310 */ /* 0x000e640000201800 */
[----:B-1----:R2:W-:Y:S01]  /*10410*/  STG.E.128 desc[UR36][R16.64], R4 ;  /* 0x0000000410007986 */ /* 0x0025e2000c101d24 */
[----:B------:R-:W-:Y:S05]  /*10420*/  BRA `(.L_x_2539) ;  /* 0x00000008006c7947 */ /* 0x000fea0003800000 */
.L_x_2547:
        /* <DEDUP_REMOVED lines=21> */
.L_x_2552:
[----:B------:R-:W-:Y:S05]  /*10580*/  BSYNC B0 ;  /* 0x0000000000007941 */ /* 0x000fea0003800000 */
.L_x_2551:
[----:B------:R-:W-:-:S05]  /*10590*/  LOP3.LUT R3, R0, R3, RZ, 0xfc, !PT ;  /* 0x0000000300037212 */ /* 0x000fca00078efcff */
[----:B------:R3:W-:Y:S01]  /*105a0*/  STG.E.U8 desc[UR36][R16.64], R3 ;  /* 0x0000000310007986 */ /* 0x0007e2000c101124 */
[----:B------:R-:W-:Y:S05]  /*105b0*/  BRA `(.L_x_2539) ;  /* 0x0000000800087947 */ /* 0x000fea0003800000 */
.L_x_2550:
        /* <DEDUP_REMOVED lines=13> */
.L_x_2554:
[----:B------:R-:W-:Y:S01]  /*10690*/  IMAD.MOV.U32 R0, RZ, RZ, 0x7f ;  /* 0x0000007fff007424 */ /* 0x000fe200078e00ff */
[----:B------:R-:W-:-:S04]  /*106a0*/  ISETP.GT.U32.AND P0, PT, R2, 0x7f800000, PT ;  /* 0x7f8000000200780c */ /* 0x000fc80003f04070 */
[----:B------:R-:W-:-:S09]  /*106b0*/  SEL R0, R0, 0x7c, P0 ;  /* 0x0000007c00007807 */ /* 0x000fd20000000000 */
.L_x_2555:
[----:B------:R-:W-:Y:S05]  /*106c0*/  BSYNC B0 ;  /* 0x0000000000007941 */ /* 0x000fea0003800000 */
.L_x_2553:
[----:B------:R-:W-:-:S04]  /*106d0*/  LOP3.LUT R2, R3, 0x80000000, RZ, 0xc0, !PT ;  /* 0x8000000003027812 */ /* 0x000fc800078ec0ff */
[----:B------:R-:W-:-:S04]  /*106e0*/  SHF.R.U32.HI R3, RZ, 0x18, R2 ;  /* 0x00000018ff037819 */ /* 0x000fc80000011602 */
[----:B------:R-:W-:-:S05]  /*106f0*/  LOP3.LUT R3, R0, R3, RZ, 0xfc, !PT ;  /* 0x0000000300037212 */ /* 0x000fca00078efcff */
[----:B------:R4:W-:Y:S01]  /*10700*/  STG.E.U8 desc[UR36][R16.64], R3 ;  /* 0x0000000310007986 */ /* 0x0009e2000c101124 */
[----:B------:R-:W-:Y:S05]  /*10710*/  BRA `(.L_x_2539) ;  /* 0x0000000400b07947 */ /* 0x000fea0003800000 */
.L_x_2549:
[----:B-1----:R1:W-:Y:S01]  /*10720*/  STG.E.U16 desc[UR36][R16.64], R3 ;  /* 0x0000000310007986 */ /* 0x0023e2000c101524 */
[----:B------:R-:W-:Y:S05]  /*10730*/  BRA `(.L_x_2539) ;  /* 0x0000000400a87947 */ /* 0x000fea0003800000 */
.L_x_2546:
        /* <DEDUP_REMOVED lines=12> */
.L_x_2558:
        /* <DEDUP_REMOVED lines=17> */
.L_x_2561:
[----:B------:R-:W-:-:S04]  /*10910*/  LOP3.LUT R2, R3, 0x80000000, RZ, 0xc0, !PT ;  /* 0x8000000003027812 */ /* 0x000fc800078ec0ff */
[----:B------:R-:W-:-:S04]  /*10920*/  SHF.R.U32.HI R3, RZ, 0x18, R2 ;  /* 0x00000018ff037819 */ /* 0x000fc80000011602 */
[----:B------:R-:W-:-:S04]  /*10930*/  LOP3.LUT R0, R0, R3, RZ, 0xfc, !PT ;  /* 0x0000000300007212 */ /* 0x000fc800078efcff */
[----:B------:R-:W-:-:S07]  /*10940*/  PRMT R8, R0, 0x7610, R8 ;  /* 0x0000761000087816 */ /* 0x000fce0000000008 */
.L_x_2560:
[----:B------:R-:W-:Y:S05]  /*10950*/  BSYNC B0 ;  /* 0x0000000000007941 */ /* 0x000fea0003800000 */
.L_x_2559:
[----:B------:R0:W-:Y:S01]  /*10960*/  STG.E.U8 desc[UR36][R16.64], R8 ;  /* 0x0000000810007986 */ /* 0x0001e2000c101124 */
[----:B------:R-:W-:Y:S05]  /*10970*/  BRA `(.L_x_2539) ;  /* 0x0000000400187947 */ /* 0x000fea0003800000 */
.L_x_2557:
        /* <DEDUP_REMOVED lines=17> */
.L_x_2564:
[----:B------:R-:W-:-:S04]  /*10a90*/  LOP3.LUT R2, R3, 0x80000000, RZ, 0xc0, !PT ;  /* 0x8000000003027812 */ /* 0x000fc800078ec0ff */
[----:B------:R-:W-:-:S04]  /*10aa0*/  SHF.R.U32.HI R3, RZ, 0x18, R2 ;  /* 0x00000018ff037819 */ /* 0x000fc80000011602 */
[----:B------:R-:W-:-:S04]  /*10ab0*/  LOP3.LUT R0, R0, R3, RZ, 0xfc, !PT ;  /* 0x0000000300007212 */ /* 0x000fc800078efcff */
[----:B------:R-:W-:-:S07]  /*10ac0*/  PRMT R8, R0, 0x7610, R8 ;  /* 0x0000761000087816 */ /* 0x000fce0000000008 */
.L_x_2563:
[----:B------:R-:W-:Y:S05]  /*10ad0*/  BSYNC B0 ;  /* 0x0000000000007941 */ /* 0x000fea0003800000 */
.L_x_2562:
[----:B------:R0:W-:Y:S01]  /*10ae0*/  STG.E.U8 desc[UR36][R16.64], R8 ;  /* 0x0000000810007986 */ /* 0x0001e2000c101124 */
[----:B------:R-:W-:Y:S05]  /*10af0*/  BRA `(.L_x_2539) ;  /* 0x0000000000b87947 */ /* 0x000fea0003800000 */
.L_x_2556:
        /* <DEDUP_REMOVED lines=22> */
.L_x_2538:
        /* <DEDUP_REMOVED lines=16> */
.L_x_2567:
[----:B------:R-:W-:Y:S05]  /*10d60*/  BRA `(.L_x_2539) ;  /* 0x00000000001c7947 */ /* 0x000fea0003800000 */
.L_x_2566:
[----:B-1----:R-:W-:-:S06]  /*10d70*/  IMAD.U32 R3, R3, 0x10000, RZ ;  /* 0x0001000003037824 */ /* 0x002fcc00078e00ff */
[----:B0-----:R-:W0:Y:S02]  /*10d80*/  F2I.U64.TRUNC R2, R3 ;  /* 0x0000000300027311 */ /* 0x001e24000020d800 */
[----:B0-----:R0:W-:Y:S01]  /*10d90*/  STG.E.64 desc[UR36][R16.64], R2 ;  /* 0x0000000210007986 */ /* 0x0011e2000c101b24 */
[----:B------:R-:W-:Y:S05]  /*10da0*/  BRA `(.L_x_2539) ;  /* 0x00000000000c7947 */ /* 0x000fea0003800000 */
.L_x_2565:
[----:B-1----:R-:W-:-:S06]  /*10db0*/  IMAD.U32 R3, R3, 0x10000, RZ ;  /* 0x0001000003037824 */ /* 0x002fcc00078e00ff */
[----:B------:R-:W1:Y:S02]  /*10dc0*/  F2I.FTZ.U32.TRUNC.NTZ R3, R3 ;  /* 0x0000000300037305 */ /* 0x000e64000021f000 */
[----:B-1----:R1:W-:Y:S02]  /*10dd0*/  STG.E desc[UR36][R16.64], R3 ;  /* 0x0000000310007986 */ /* 0x0023e4000c101924 */
.L_x_2539:
[----:B------:R-:W-:-:S07]  /*10de0*/  VIADD R19, R19, 0x80 ;  /* 0x0000008013137836 */ /* 0x000fce0000000000 */
.L_x_2433:
[----:B------:R-:W-:Y:S05]  /*10df0*/  BSYNC B6 ;  /* 0x0000000000067941 */ /* 0x000fea0003800000 */
.L_x_2432:
[----:B------:R-:W-:Y:S02]  /*10e00*/  ULDC UR4, c[0x0][0x210] ;  /* 0x0000840000047ab9 */ /* 0x000fe40000000800 */
[----:B------:R-:W-:-:S13]  /*10e10*/  ISETP.GE.AND P0, PT, R19, UR4, PT ;  /* 0x0000000413007c0c */ /* 0x000fda000bf06270 */
[----:B------:R-:W-:Y:S05]  /*10e20*/  @P0 EXIT ;  /* 0x000000000000094d */ /* 0x000fea0003800000 */
[----:B012---:R-:W0:Y:S01]  /*10e30*/  LDC R6, c[0x0][0x218] ;  /* 0x00008600ff067b82 */ /* 0x007e220000000800 */
[----:B------:R-:W-:Y:S02]  /*10e40*/  IMAD.MOV.U32 R18, RZ, RZ, RZ ;  /* 0x000000ffff127224 */ /* 0x000fe400078e00ff */
[----:B------:R-:W-:Y:S02]  /*10e50*/  IMAD.MOV.U32 R22, RZ, RZ, RZ ;  /* 0x000000ffff167224 */ /* 0x000fe400078e00ff */
[----:B------:R-:W-:Y:S02]  /*10e60*/  IMAD.MOV.U32 R0, RZ, RZ, RZ ;  /* 0x000000ffff007224 */ /* 0x000fe400078e00ff */
[----:B---34-:R-:W-:Y:S01]  /*10e70*/  IMAD.MOV.U32 R16, RZ, RZ, RZ ;  /* 0x000000ffff107224 */ /* 0x018fe200078e00ff */
        /* <DEDUP_REMOVED lines=375> */
.L_x_2568:
        /* <DEDUP_REMOVED lines=23> */
.L_x_2572:
[----:B------:R-:W2:Y:S02]  /*12760*/  LDG.E.U8 R2, desc[UR36][R2.64] ;  /* 0x0000002402027981 */ /* 0x000ea4000c1e1100 */
[----:B--2---:R-:W-:-:S04]  /*12770*/  I2FP.F32.U32 R0, R2 ;  /* 0x0000000200007245 */ /* 0x004fc80000201000 */
[----:B------:R-:W-:-:S04]  /*12780*/  F2FP.BF16.F32.PACK_AB R0, RZ, R0 ;  /* 0x00000000ff00723e */ /* 0x000fc800000010ff */
[----:B------:R-:W-:Y:S01]  /*12790*/  PRMT R19, R0, 0x7610, R19 ;  /* 0x0000761000137816 */ /* 0x000fe20000000013 */
[----:B------:R-:W-:Y:S06]  /*127a0*/  BRA `(.L_x_2574) ;  /* 0x0000000c00c87947 */ /* 0x000fec0003800000 */
.L_x_2571:
        /* <DEDUP_REMOVED lines=11> */
.L_x_2576:
[----:B------:R-:W2:Y:S02]  /*12860*/  LDG.E R2, desc[UR36][R2.64] ;  /* 0x0000002402027981 */ /* 0x000ea4000c1e1900 */
[----:B--2---:R-:W-:-:S04]  /*12870*/  I2FP.F32.S32 R0, R2 ;  /* 0x0000000200007245 */ /* 0x004fc80000201400 */
[----:B------:R-:W-:-:S04]  /*12880*/  F2FP.BF16.F32.PACK_AB R0, RZ, R0 ;  /* 0x00000000ff00723e */ /* 0x000fc800000010ff */
[----:B------:R-:W-:Y:S01]  /*12890*/  PRMT R19, R0, 0x7610, R19 ;  /* 0x0000761000137816 */ /* 0x000fe20000000013 */
[----:B------:R-:W-:Y:S06]  /*128a0*/  BRA `(.L_x_2574) ;  /* 0x0000000c00887947 */ /* 0x000fec0003800000 */
.L_x_2575:
[----:B------:R-:W2:Y:S02]  /*128b0*/  LDG.E.U16 R2, desc[UR36][R2.64] ;  /* 0x0000002402027981 */ /* 0x000ea4000c1e1500 */
[----:B--2---:R-:W0:Y:S02]  /*128c0*/  I2F.S16 R0, R2 ;  /* 0x0000000200007306 */ /* 0x004e240000101400 */
[----:B0-----:R-:W-:-:S04]  /*128d0*/  F2FP.BF16.F32.PACK_AB R0, RZ, R0 ;  /* 0x00000000ff00723e */ /* 0x001fc800000010ff */
[----:B------:R-:W-:Y:S01]  /*128e0*/  PRMT R19, R0, 0x7610, R19 ;  /* 0x0000761000137816 */ /* 0x000fe20000000013 */
[----:B------:R-:W-:Y:S06]  /*128f0*/  BRA `(.L_x_2574) ;  /* 0x0000000c00747947 */ /* 0x000fec0003800000 */
.L_x_2570:
        /* <DEDUP_REMOVED lines=9> */
.L_x_2578:
[----:B------:R-:W2:Y:S02]  /*12990*/  LDG.E.U16 R0, desc[UR36][R2.64] ;  /* 0x0000002402007981 */ /* 0x000ea4000c1e1500 */
[----:B--2---:R-:W-:-:S05]  /*129a0*/  HADD2.F32 R0, -RZ, R0.H0_H0 ;  /* 0x20000000ff007230 */ /* 0x004fca0000004100 */
[----:B------:R-:W-:-:S04]  /*129b0*/  F2FP.BF16.F32.PACK_AB R0, RZ, R0 ;  /* 0x00000000ff00723e */ /* 0x000fc800000010ff */
[----:B------:R-:W-:Y:S01]  /*129c0*/  PRMT R19, R0, 0x7610, R19 ;  /* 0x0000761000137816 */ /* 0x000fe20000000013 */
[----:B------:R-:W-:Y:S06]  /*129d0*/  BRA `(.L_x_2574) ;  /* 0x0000000c003c7947 */ /* 0x000fec0003800000 */
.L_x_2577:
        /* <DEDUP_REMOVED lines=9> */
.L_x_2580:
[----:B------:R-:W2:Y:S02]  /*12a70*/  LDG.E.U16 R2, desc[UR36][R2.64] ;  /* 0x0000002402027981 */ /* 0x000ea4000c1e1500 */
[----:B--2---:R-:W-:-:S05]  /*12a80*/  HADD2.F32 R0, -RZ, R2.H0_H0 ;  /* 0x20000002ff007230 */ /* 0x004fca0000004100 */
[----:B------:R-:W-:-:S04]  /*12a90*/  F2FP.BF16.F32.PACK_AB R0, RZ, R0 ;  /* 0x00000000ff00723e */ /* 0x000fc800000010ff */
[----:B------:R-:W-:Y:S01]  /*12aa0*/  PRMT R19, R0, 0x7610, R19 ;  /* 0x0000761000137816 */ /* 0x000fe20000000013 */
[----:B------:R-:W-:Y:S06]  /*12ab0*/  BRA `(.L_x_2574) ;  /* 0x0000000c00047947 */ /* 0x000fec0003800000 */
.L_x_2579:
        /* <DEDUP_REMOVED lines=9> */
.L_x_2569:
        /* <DEDUP_REMOVED lines=14> */
.L_x_2583:
        /* <DEDUP_REMOVED lines=9> */
.L_x_2582:
        /* <DEDUP_REMOVED lines=28> */
.L_x_2585:
        /* <DEDUP_REMOVED lines=15> */
.L_x_2584:
[----:B------:R0:W5:Y:S01]  /*12f70*/  LDG.E.U16 R19, desc[UR36][R2.64] ;  /* 0x0000002402137981 */ /* 0x000162000c1e1500 */
[----:B------:R-:W-:Y:S05]  /*12f80*/  BRA `(.L_x_2574) ;  /* 0x0000000400d07947 */ /* 0x000fea0003800000 */
.L_x_2581:
        /* <DEDUP_REMOVED lines=13> */
.L_x_2588:
        /* <DEDUP_REMOVED lines=21> */
.L_x_2592:
[----:B------:R-:W-:Y:S05]  /*131b0*/  BSYNC B1 ;  /* 0x0000000000017941 */ /* 0x000fea0003800000 */
.L_x_2591:
[----:B------:R-:W-:Y:S01]  /*131c0*/  LEA R3, R0, 0x3b800000, 0x17 ;  /* 0x3b80000000037811 */ /* 0x000fe200078eb8ff */
[----:B------:R-:W-:-:S05]  /*131d0*/  IMAD.SHL.U32 R0, R2, 0x100000, RZ ;  /* 0x0010000002007824 */ /* 0x000fca00078e00ff */
[----:B------:R-:W-:-:S07]  /*131e0*/  LOP3.LUT R0, R3, R0, R4, 0xfe, !PT ;  /* 0x0000000003007212 */ /* 0x000fce00078efe04 */
.L_x_2590:
[----:B------:R-:W-:Y:S05]  /*131f0*/  BSYNC B0 ;  /* 0x0000000000007941 */ /* 0x000fea0003800000 */
.L_x_2589:
[----:B------:R-:W-:-:S04]  /*13200*/  F2FP.BF16.F32.PACK_AB R0, RZ, R0 ;  /* 0x00000000ff00723e */ /* 0x000fc800000010ff */
[----:B------:R-:W-:Y:S01]  /*13210*/  PRMT R19, R0, 0x7610, R19 ;  /* 0x0000761000137816 */ /* 0x000fe20000000013 */
[----:B------:R-:W-:Y:S06]  /*13220*/  BRA `(.L_x_2574) ;  /* 0x0000000400287947 */ /* 0x000fec0003800000 */
.L_x_2587:
        /* <DEDUP_REMOVED lines=21> */
.L_x_2596:
[----:B------:R-:W-:Y:S05]  /*13380*/  BSYNC B1 ;  /* 0x0000000000017941 */ /* 0x000fea0003800000 */
.L_x_2595:
[----:B------:R-:W-:Y:S01]  /*13390*/  LEA R3, R0, 0x37800000, 0x17 ;  /* 0x3780000000037811 */ /* 0x000fe200078eb8ff */
[----:B------:R-:W-:-:S05]  /*133a0*/  IMAD.SHL.U32 R0, R2, 0x200000, RZ ;  /* 0x0020000002007824 */ /* 0x000fca00078e00ff */
[----:B------:R-:W-:-:S07]  /*133b0*/  LOP3.LUT R0, R3, R0, R4, 0xfe, !PT ;  /* 0x0000000003007212 */ /* 0x000fce00078efe04 */
.L_x_2594:
[----:B------:R-:W-:Y:S05]  /*133c0*/  BSYNC B0 ;  /* 0x0000000000007941 */ /* 0x000fea0003800000 */
.L_x_2593:
[----:B------:R-:W-:-:S04]  /*133d0*/  F2FP.BF16.F32.PACK_AB R0, RZ, R0 ;  /* 0x00000000ff00723e */ /* 0x000fc800000010ff */
[----:B------:R-:W-:Y:S01]  /*133e0*/  PRMT R19, R0, 0x7610, R19 ;  /* 0x0000761000137816 */ /* 0x000fe20000000013 */
[----:B------:R-:W-:Y:S06]  /*133f0*/  BRA `(.L_x_2574) ;  /* 0x0000000000b47947 */ /* 0x000fec0003800000 */
.L_x_2586:
        /* <DEDUP_REMOVED lines=14> */
.L_x_2600:
[----:B------:R-:W-:Y:S05]  /*134e0*/  BSYNC B0 ;  /* 0x0000000000007941 */ /* 0x000fea0003800000 */
.L_x_2599:
[----:B------:R-:W-:-:S04]  /*134f0*/  F2FP.BF16.F32.PACK_AB R0, RZ, R0 ;  /* 0x00000000ff00723e */ /* 0x000fc800000010ff */
[----:B------:R-:W-:Y:S01]  /*13500*/  PRMT R19, R0, 0x7610, R19 ;  /* 0x0000761000137816 */ /* 0x000fe20000000013 */
[----:B------:R-:W-:Y:S06]  /*13510*/  BRA `(.L_x_2574) ;  /* 0x00000000006c7947 */ /* 0x000fec0003800000 */
.L_x_2573:
        /* <DEDUP_REMOVED lines=16> */
.L_x_2601:
[----:B------:R-:W-:Y:S01]  /*13620*/  PRMT R19, RZ, 0x7610, R19 ;  /* 0x00007610ff137816 */ /* 0x000fe20000000013 */
[----:B------:R-:W-:Y:S06]  /*13630*/  BRA `(.L_x_2574) ;  /* 0x0000000000247947 */ /* 0x000fec0003800000 */
.L_x_2598:
[----:B------:R-:W2:Y:S02]  /*13640*/  LDG.E.64 R2, desc[UR36][R2.64] ;  /* 0x0000002402027981 */ /* 0x000ea4000c1e1b00 */
[----:B--2---:R-:W0:Y:S02]  /*13650*/  I2F.U64 R0, R2 ;  /* 0x0000000200007312 */ /* 0x004e240000301000 */
[----:B0-----:R-:W-:-:S04]  /*13660*/  F2FP.BF16.F32.PACK_AB R0, RZ, R0 ;  /* 0x00000000ff00723e */ /* 0x001fc800000010ff */
[----:B------:R-:W-:Y:S01]  /*13670*/  PRMT R19, R0, 0x7610, R19 ;  /* 0x0000761000137816 */ /* 0x000fe20000000013 */
[----:B------:R-:W-:Y:S06]  /*13680*/  BRA `(.L_x_2574) ;  /* 0x0000000000107947 */ /* 0x000fec0003800000 */
.L_x_2597:
[----:B------:R-:W2:Y:S02]  /*13690*/  LDG.E R2, desc[UR36][R2.64] ;  /* 0x0000002402027981 */ /* 0x000ea4000c1e1900 */
[----:B--2---:R-:W-:-:S04]  /*136a0*/  I2FP.F32.U32 R0, R2 ;  /* 0x0000000200007245 */ /* 0x004fc80000201000 */
[----:B------:R-:W-:-:S04]  /*136b0*/  F2FP.BF16.F32.PACK_AB R0, RZ, R0 ;  /* 0x00000000ff00723e */ /* 0x000fc800000010ff */
[----:B------:R-:W-:-:S07]  /*136c0*/  PRMT R19, R0, 0x7610, R19 ;  /* 0x0000761000137816 */ /* 0x000fce0000000013 */
.L_x_2574:
        /* <DEDUP_REMOVED lines=20> */
.L_x_2605:
[----:B------:R-:W2:Y:S02]  /*13810*/  LDG.E.U8 R2, desc[UR36][R2.64] ;  /* 0x0000002402027981 */ /* 0x000ea4000c1e1100 */
[----:B--2---:R-:W-:-:S04]  /*13820*/  I2FP.F32.U32 R0, R2 ;  /* 0x0000000200007245 */ /* 0x004fc80000201000 */
[----:B------:R-:W-:-:S04]  /*13830*/  F2FP.BF16.F32.PACK_AB R0, RZ, R0 ;  /* 0x00000000ff00723e */ /* 0x000fc800000010ff */
[----:B------:R-:W-:Y:S01]  /*13840*/  PRMT R22, R0, 0x7610, R22 ;  /* 0x0000761000167816 */ /* 0x000fe20000000016 */
[----:B------:R-:W-:Y:S06]  /*13850*/  BRA `(.L_x_2607) ;  /* 0x0000000c00c87947 */ /* 0x000fec0003800000 */
.L_x_2604:
        /* <DEDUP_REMOVED lines=11> */
.L_x_2609:
[----:B------:R-:W2:Y:S02]  /*13910*/  LDG.E R2, desc[UR36][R2.64] ;  /* 0x0000002402027981 */ /* 0x000ea4000c1e1900 */
[----:B--2---:R-:W-:-:S04]  /*13920*/  I2FP.F32.S32 R0, R2 ;  /* 0x0000000200007245 */ /* 0x004fc80000201400 */
[----:B------:R-:W-:-:S04]  /*13930*/  F2FP.BF16.F32.PACK_AB R0, RZ, R0 ;  /* 0x00000000ff00723e */ /* 0x000fc800000010ff */
[----:B------:R-:W-:Y:S01]  /*13940*/  PRMT R22, R0, 0x7610, R22 ;  /* 0x0000761000167816 */ /* 0x000fe20000000016 */
[----:B------:R-:W-:Y:S06]  /*13950*/  BRA `(.L_x_2607) ;  /* 0x0000000c00887947 */ /* 0x000fec0003800000 */
.L_x_2608:
[----:B------:R-:W2:Y:S02]  /*13960*/  LDG.E.U16 R2, desc[UR36][R2.64] ;  /* 0x0000002402027981 */ /* 0x000ea4000c1e1500 */
[----:B--2---:R-:W0:Y:S02]  /*13970*/  I2F.S16 R0, R2 ;  /* 0x0000000200007306 */ /* 0x004e240000101400 */
[----:B0-----:R-:W-:-:S04]  /*13980*/  F2FP.BF16.F32.PACK_AB R0, RZ, R0 ;  /* 0x00000000ff00723e */ /* 0x001fc800000010ff */
[----:B------:R-:W-:Y:S01]  /*13990*/  PRMT R22, R0, 0x7610, R22 ;  /* 0x0000761000167816 */ /* 0x000fe20000000016 */
[----:B------:R-:W-:Y:S06]  /*139a0*/  BRA `(.L_x_2607) ;  /* 0x0000000c00747947 */ /* 0x000fec0003800000 */
.L_x_2603:
        /* <DEDUP_REMOVED lines=9> */
.L_x_2611:
[----:B------:R-:W2:Y:S02]  /*13a40*/  LDG.E.U16 R0, desc[UR36][R2.64] ;  /* 0x0000002402007981 */ /* 0x000ea4000c1e1500 */
[----:B--2---:R-:W-:-:S05]  /*13a50*/  HADD2.F32 R0, -RZ, R0.H0_H0 ;  /* 0x20000000ff007230 */ /* 0x004fca0000004100 */
[----:B------:R-:W-:-:S04]  /*13a60*/  F2FP.BF16.F32.PACK_AB R0, RZ, R0 ;  /* 0x00000000ff00723e */ /* 0x000fc800000010ff */
[----:B------:R-:W-:Y:S01]  /*13a70*/  PRMT R22, R0, 0x7610, R22 ;  /* 0x0000761000167816 */ /* 0x000fe20000000016 */
[----:B------:R-:W-:Y:S06]  /*13a80*/  BRA `(.L_x_2607) ;  /* 0x0000000c003c7947 */ /* 0x000fec0003800000 */
.L_x_2610:
        /* <DEDUP_REMOVED lines=9> */
.L_x_2613:
[----:B------:R-:W2:Y:S02]  /*13b20*/  LDG.E.U16 R2, desc[UR36][R2.64] ;  /* 0x0000002402027981 */ /* 0x000ea4000c1e1500 */
[----:B--2---:R-:W-:-:S05]  /*13b30*/  HADD2.F32 R0, -RZ, R2.H0_H0 ;  /* 0x20000002ff007230 */ /* 0x004fca0000004100 */
[----:B------:R-:W-:-:S04]  /*13b40*/  F2FP.BF16.F32.PACK_AB R0, RZ, R0 ;  /* 0x00000000ff00723e */ /* 0x000fc800000010ff */
[----:B------:R-:W-:Y:S01]  /*13b50*/  PRMT R22, R0, 0x7610, R22 ;  /* 0x0000761000167816 */ /* 0x000fe20000000016 */
[----:B------:R-:W-:Y:S06]  /*13b60*/  BRA `(.L_x_2607) ;  /* 0x0000000c00047947 */ /* 0x000fec0003800000 */
.L_x_2612:
        /* <DEDUP_REMOVED lines=9> */
.L_x_2602:
        /* <DEDUP_REMOVED lines=14> */
.L_x_2616:
        /* <DEDUP_REMOVED lines=9> */
.L_x_2615:
        /* <DEDUP_REMOVED lines=28> */
.L_x_2618:
        /* <DEDUP_REMOVED lines=15> */
.L_x_2617:
[----:B------:R0:W5:Y:S01]  /*14020*/  LDG.E.U16 R22, desc[UR36][R2.64] ;  /* 0x0000002402167981 */ /* 0x000162000c1e1500 */
[----:B------:R-:W-:Y:S05]  /*14030*/  BRA `(.L_x_2607) ;  /* 0x0000000400d07947 */ /* 0x000fea0003800000 */
.L_x_2614:
        /* <DEDUP_REMOVED lines=13> */
.L_x_2621:
        /* <DEDUP_REMOVED lines=21> */
.L_x_2625:
[----:B------:R-:W-:Y:S05]  /*14260*/  BSYNC B1 ;  /* 0x0000000000017941 */ /* 0x000fea0003800000 */
.L_x_2624:
[----:B------:R-:W-:Y:S01]  /*14270*/  LEA R3, R0, 0x3b800000, 0x17 ;  /* 0x3b80000000037811 */ /* 0x000fe200078eb8ff */
[----:B------:R-:W-:-:S05]  /*14280*/  IMAD.SHL.U32 R0, R2, 0x100000, RZ ;  /* 0x0010000002007824 */ /* 0x000fca00078e00ff */
[----:B------:R-:W-:-:S07]  /*14290*/  LOP3.LUT R0, R3, R0, R4, 0xfe, !PT ;  /* 0x0000000003007212 */ /* 0x000fce00078efe04 */
.L_x_2623:
[----:B------:R-:W-:Y:S05]  /*142a0*/  BSYNC B0 ;  /* 0x0000000000007941 */ /* 0x000fea0003800000 */
.L_x_2622:
[----:B------:R-:W-:-:S04]  /*142b0*/  F2FP.BF16.F32.PACK_AB R0, RZ, R0 ;  /* 0x00000000ff00723e */ /* 0x000fc800000010ff */
[----:B------:R-:W-:Y:S01]  /*142c0*/  PRMT R22, R0, 0x7610, R22 ;  /* 0x0000761000167816 */ /* 0x000fe20000000016 */
[----:B------:R-:W-:Y:S06]  /*142d0*/  BRA `(.L_x_2607) ;  /* 0x0000000400287947 */ /* 0x000fec0003800000 */
.L_x_2620:
        /* <DEDUP_REMOVED lines=21> */
.L_x_2629:
[----:B------:R-:W-:Y:S05]  /*14430*/  BSYNC B1 ;  /* 0x0000000000017941 */ /* 0x000fea0003800000 */
.L_x_2628:
[----:B------:R-:W-:Y:S01]  /*14440*/  LEA R3, R0, 0x37800000, 0x17 ;  /* 0x3780000000037811 */ /* 0x000fe200078eb8ff */
[----:B------:R-:W-:-:S05]  /*14450*/  IMAD.SHL.U32 R0, R2, 0x200000, RZ ;  /* 0x0020000002007824 */ /* 0x000fca00078e00ff */
[----:B------:R-:W-:-:S07]  /*14460*/  LOP3.LUT R0, R3, R0, R4, 0xfe, !PT ;  /* 0x0000000003007212 */ /* 0x000fce00078efe04 */
.L_x_2627:
[----:B------:R-:W-:Y:S05]  /*14470*/  BSYNC B0 ;  /* 0x0000000000007941 */ /* 0x000fea0003800000 */
.L_x_2626:
[----:B------:R-:W-:-:S04]  /*14480*/  F2FP.BF16.F32.PACK_AB R0, RZ, R0 ;  /* 0x00000000ff00723e */ /* 0x000fc800000010ff */
[----:B------:R-:W-:Y:S01]  /*14490*/  PRMT R22, R0, 0x7610, R22 ;  /* 0x0000761000167816 */ /* 0x000fe20000000016 */
[----:B------:R-:W-:Y:S06]  /*144a0*/  BRA `(.L_x_2607) ;  /* 0x0000000000b47947 */ /* 0x000fec0003800000 */
.L_x_2619:
        /* <DEDUP_REMOVED lines=14> */
.L_x_2633:
[----:B------:R-:W-:Y:S05]  /*14590*/  BSYNC B0 ;  /* 0x0000000000007941 */ /* 0x000fea0003800000 */
.L_x_2632:
[----:B------:R-:W-:-:S04]  /*145a0*/  F2FP.BF16.F32.PACK_AB R0, RZ, R0 ;  /* 0x00000000ff00723e */ /* 0x000fc800000010ff */
[----:B------:R-:W-:Y:S01]  /*145b0*/  PRMT R22, R0, 0x7610, R22 ;  /* 0x0000761000167816 */ /* 0x000fe20000000016 */
[----:B------:R-:W-:Y:S06]  /*145c0*/  BRA `(.L_x_2607) ;  /* 0x00000000006c7947 */ /* 0x000fec0003800000 */
.L_x_2606:
        /* <DEDUP_REMOVED lines=16> */
.L_x_2634:
[----:B------:R-:W-:Y:S01]  /*146d0*/  PRMT R22, RZ, 0x7610, R22 ;  /* 0x00007610ff167816 */ /* 0x000fe20000000016 */
[----:B------:R-:W-:Y:S06]  /*146e0*/  BRA `(.L_x_2607) ;  /* 0x0000000000247947 */ /* 0x000fec0003800000 */
.L_x_2631:
[----:B------:R-:W2:Y:S02]  /*146f0*/  LDG.E.64 R2, desc[UR36][R2.64] ;  /* 0x0000002402027981 */ /* 0x000ea4000c1e1b00 */
[----:B--2---:R-:W0:Y:S02]  /*14700*/  I2F.U64 R0, R2 ;  /* 0x0000000200007312 */ /* 0x004e240000301000 */
[----:B0-----:R-:W-:-:S04]  /*14710*/  F2FP.BF16.F32.PACK_AB R0, RZ, R0 ;  /* 0x00000000ff00723e */ /* 0x001fc800000010ff */
[----:B------:R-:W-:Y:S01]  /*14720*/  PRMT R22, R0, 0x7610, R22 ;  /* 0x0000761000167816 */ /* 0x000fe20000000016 */
[----:B------:R-:W-:Y:S06]  /*14730*/  BRA `(.L_x_2607) ;  /* 0x0000000000107947 */ /* 0x000fec0003800000 */
.L_x_2630:
[----:B------:R-:W2:Y:S02]  /*14740*/  LDG.E R2, desc[UR36][R2.64] ;  /* 0x0000002402027981 */ /* 0x000ea4000c1e1900 */
[----:B--2---:R-:W-:-:S04]  /*14750*/  I2FP.F32.U32 R0, R2 ;  /* 0x0000000200007245 */ /* 0x004fc80000201000 */
[----:B------:R-:W-:-:S04]  /*14760*/  F2FP.BF16.F32.PACK_AB R0, RZ, R0 ;  /* 0x00000000ff00723e */ /* 0x000fc800000010ff */
[----:B------:R-:W-:-:S07]  /*14770*/  PRMT R22, R0, 0x7610, R22 ;  /* 0x0000761000167816 */ /* 0x000fce0000000016 */
.L_x_2607:
        /* <DEDUP_REMOVED lines=19> */
.L_x_2638:
[----:B------:R-:W2:Y:S02]  /*148b0*/  LDG.E.U8 R2, desc[UR36][R2.64] ;  /* 0x0000002402027981 */ /* 0x000ea4000c1e1100 */
[----:B--2---:R-:W-:-:S04]  /*148c0*/  I2FP.F32.U32 R0, R2 ;  /* 0x0000000200007245 */ /* 0x004fc80000201000 */
[----:B------:R-:W-:Y:S01]  /*148d0*/  F2FP.BF16.F32.PACK_AB R0, RZ, R0 ;  /* 0x00000000ff00723e */ /* 0x000fe200000010ff */
[----:B------:R-:W-:Y:S06]  /*148e0*/  BRA `(.L_x_2640) ;  /* 0x0000000c00907947 */ /* 0x000fec0003800000 */
.L_x_2637:
        /* <DEDUP_REMOVED lines=10> */
.L_x_2642:
[----:B------:R-:W2:Y:S02]  /*14990*/  LDG.E R2, desc[UR36][R2.64] ;  /* 0x0000002402027981 */ /* 0x000ea4000c1e1900 */
[----:B--2---:R-:W-:-:S04]  /*149a0*/  I2FP.F32.S32 R0, R2 ;  /* 0x0000000200007245 */ /* 0x004fc80000201400 */
[----:B------:R-:W-:Y:S01]  /*149b0*/  F2FP.BF16.F32.PACK_AB R0, RZ, R0 ;  /* 0x00000000ff00723e */ /* 0x000fe200000010ff */
[----:B------:R-:W-:Y:S06]  /*149c0*/  BRA `(.L_x_2640) ;  /* 0x0000000c00587947 */ /* 0x000fec0003800000 */
.L_x_2641:
[----:B------:R-:W2:Y:S02]  /*149d0*/  LDG.E.U16 R2, desc[UR36][R2.64] ;  /* 0x0000002402027981 */ /* 0x000ea4000c1e1500 */
[----:B--2---:R-:W0:Y:S02]  /*149e0*/  I2F.S16 R0, R2 ;  /* 0x0000000200007306 */ /* 0x004e240000101400 */
[----:B0-----:R-:W-:Y:S01]  /*149f0*/  F2FP.BF16.F32.PACK_AB R0, RZ, R0 ;  /* 0x00000000ff00723e */ /* 0x001fe200000010ff */
[----:B------:R-:W-:Y:S06]  /*14a00*/  BRA `(.L_x_2640) ;  /* 0x0000000c00487947 */ /* 0x000fec0003800000 */
.L_x_2636:
        /* <DEDUP_REMOVED lines=9> */
.L_x_2644:
[----:B------:R-:W2:Y:S02]  /*14aa0*/  LDG.E.U16 R0, desc[UR36][R2.64] ;  /* 0x0000002402007981 */ /* 0x000ea4000c1e1500 */
[----:B--2---:R-:W-:-:S05]  /*14ab0*/  HADD2.F32 R0, -RZ, R0.H0_H0 ;  /* 0x20000000ff007230 */ /* 0x004fca0000004100 */
[----:B------:R-:W-:Y:S01]  /*14ac0*/  F2FP.BF16.F32.PACK_AB R0, RZ, R0 ;  /* 0x00000000ff00723e */ /* 0x000fe200000010ff */
[----:B------:R-:W-:Y:S06]  /*14ad0*/  BRA `(.L_x_2640) ;  /* 0x0000000c00147947 */ /* 0x000fec0003800000 */
.L_x_2643:
        /* <DEDUP_REMOVED lines=9> */
.L_x_2646:
[----:B------:R-:W2:Y:S02]  /*14b70*/  LDG.E.U16 R2, desc[UR36][R2.64] ;  /* 0x0000002402027981 */ /* 0x000ea4000c1e1500 */
[----:B--2---:R-:W-:-:S05]  /*14b80*/  HADD2.F32 R0, -RZ, R2.H0_H0 ;  /* 0x20000002ff007230 */ /* 0x004fca0000004100 */
[----:B------:R-:W-:Y:S01]  /*14b90*/  F2FP.BF16.F32.PACK_AB R0, RZ, R0 ;  /* 0x00000000ff00723e */ /* 0x000fe200000010ff */
[----:B------:R-:W-:Y:S06]  /*14ba0*/  BRA `(.L_x_2640) ;  /* 0x0000000800e07947 */ /* 0x000fec0003800000 */
.L_x_2645:
        /* <DEDUP_REMOVED lines=8> */
.L_x_2635:
        /* <DEDUP_REMOVED lines=13> */
.L_x_2649:
        /* <DEDUP_REMOVED lines=8> */
.L_x_2648:
        /* <DEDUP_REMOVED lines=28> */
.L_x_2651:
        /* <DEDUP_REMOVED lines=15> */
.L_x_2650:
[----:B------:R0:W5:Y:S01]  /*15030*/  LDG.E.U16 R0, desc[UR36][R2.64] ;  /* 0x0000002402007981 */ /* 0x000162000c1e1500 */
[----:B------:R-:W-:Y:S05]  /*15040*/  BRA `(.L_x_2640) ;  /* 0x0000000400b87947 */ /* 0x000fea0003800000 */
.L_x_2647:
        /* <DEDUP_REMOVED lines=12> */
.L_x_2654:
        /* <DEDUP_REMOVED lines=21> */
.L_x_2658:
[----:B------:R-:W-:Y:S05]  /*15260*/  BSYNC B1 ;  /* 0x0000000000017941 */ /* 0x000fea0003800000 */
.L_x_2657:
[----:B------:R-:W-:Y:S01]  /*15270*/  LEA R3, R0, 0x3b800000, 0x17 ;  /* 0x3b80000000037811 */ /* 0x000fe200078eb8ff */
[----:B------:R-:W-:-:S05]  /*15280*/  IMAD.SHL.U32 R0, R2, 0x100000, RZ ;  /* 0x0010000002007824 */ /* 0x000fca00078e00ff */
[----:B------:R-:W-:-:S07]  /*15290*/  LOP3.LUT R0, R3, R0, R4, 0xfe, !PT ;  /* 0x0000000003007212 */ /* 0x000fce00078efe04 */
.L_x_2656:
[----:B------:R-:W-:Y:S05]  /*152a0*/  BSYNC B0 ;  /* 0x0000000000007941 */ /* 0x000fea0003800000 */
.L_x_2655:
[----:B------:R-:W-:Y:S01]  /*152b0*/  F2FP.BF16.F32.PACK_AB R0, RZ, R0 ;  /* 0x00000000ff00723e */ /* 0x000fe200000010ff */
[----:B------:R-:W-:Y:S06]  /*152c0*/  BRA `(.L_x_2640) ;  /* 0x0000000400187947 */ /* 0x000fec0003800000 */
.L_x_2653:
        /* <DEDUP_REMOVED lines=21> */
.L_x_2662:
[----:B------:R-:W-:Y:S05]  /*15420*/  BSYNC B1 ;  /* 0x0000000000017941 */ /* 0x000fea0003800000 */
.L_x_2661:
[----:B------:R-:W-:Y:S01]  /*15430*/  LEA R3, R0, 0x37800000, 0x17 ;  /* 0x3780000000037811 */ /* 0x000fe200078eb8ff */
[----:B------:R-:W-:-:S05]  /*15440*/  IMAD.SHL.U32 R0, R2, 0x200000, RZ ;  /* 0x0020000002007824 */ /* 0x000fca00078e00ff */
[----:B------:R-:W-:-:S07]  /*15450*/  LOP3.LUT R0, R3, R0, R4, 0xfe, !PT ;  /* 0x0000000003007212 */ /* 0x000fce00078efe04 */
.L_x_2660:
[----:B------:R-:W-:Y:S05]  /*15460*/  BSYNC B0 ;  /* 0x0000000000007941 */ /* 0x000fea0003800000 */
.L_x_2659:
[----:B------:R-:W-:Y:S01]  /*15470*/  F2FP.BF16.F32.PACK_AB R0, RZ, R0 ;  /* 0x00000000ff00723e */ /* 0x000fe200000010ff */
[----:B------:R-:W-:Y:S06]  /*15480*/  BRA `(.L_x_2640) ;  /* 0x0000000000a87947 */ /* 0x000fec0003800000 */
.L_x_2652:
        /* <DEDUP_REMOVED lines=14> */
.L_x_2666:
[----:B------:R-:W-:Y:S05]  /*15570*/  BSYNC B0 ;  /* 0x0000000000007941 */ /* 0x000fea0003800000 */
.L_x_2665:
[----:B------:R-:W-:Y:S01]  /*15580*/  F2FP.BF16.F32.PACK_AB R0, RZ, R0 ;  /* 0x00000000ff00723e */ /* 0x000fe200000010ff */
[----:B------:R-:W-:Y:S06]  /*15590*/  BRA `(.L_x_2640) ;  /* 0x0000000000647947 */ /* 0x000fec0003800000 */
.L_x_2639:
        /* <DEDUP_REMOVED lines=16> */
.L_x_2667:
[----:B------:R-:W-:Y:S01]  /*156a0*/  PRMT R0, RZ, 0x7610, R0 ;  /* 0x00007610ff007816 */ /* 0x000fe20000000000 */
[----:B------:R-:W-:Y:S06]  /*156b0*/  BRA `(.L_x_2640) ;  /* 0x00000000001c7947 */ /* 0x000fec0003800000 */
.L_x_2664:
[----:B------:R-:W2:Y:S02]  /*156c0*/  LDG.E.64 R2, desc[UR36][R2.64] ;  /* 0x0000002402027981 */ /* 0x000ea4000c1e1b00 */
[----:B--2---:R-:W0:Y:S02]  /*156d0*/  I2F.U64 R0, R2 ;  /* 0x0000000200007312 */ /* 0x004e240000301000 */
[----:B0-----:R-:W-:Y:S01]  /*156e0*/  F2FP.BF16.F32.PACK_AB R0, RZ, R0 ;  /* 0x00000000ff00723e */ /* 0x001fe200000010ff */
[----:B------:R-:W-:Y:S06]  /*156f0*/  BRA `(.L_x_2640) ;  /* 0x00000000000c7947 */ /* 0x000fec0003800000 */
.L_x_2663:
[----:B------:R-:W2:Y:S02]  /*15700*/  LDG.E R2, desc[UR36][R2.64] ;  /* 0x0000002402027981 */ /* 0x000ea4000c1e1900 */
[----:B--2---:R-:W-:-:S04]  /*15710*/  I2FP.F32.U32 R0, R2 ;  /* 0x0000000200007245 */ /* 0x004fc80000201000 */
[----:B------:R-:W-:-:S07]  /*15720*/  F2FP.BF16.F32.PACK_AB R0, RZ, R0 ;  /* 0x00000000ff00723e */ /* 0x000fce00000010ff */
.L_x_2640:
        /* <DEDUP_REMOVED lines=32> */
[----:B-1----:R-:W-:Y:S01]  /*15930*/  STG.E.U8 desc[UR36][R16.64], R3 ;  /* 0x0000000310007986 */ /* 0x002fe2000c101124 */
[----:B------:R-:W-:Y:S05]  /*15940*/  EXIT ;  /* 0x000000000000794d */ /* 0x000fea0003800000 */
.L_x_2671:
[----:B-1----:R-:W-:-:S06]  /*15950*/  IMAD.U32 R3, R3, 0x10000, RZ ;  /* 0x0001000003037824 */ /* 0x002fcc00078e00ff */
[----:B0-----:R-:W0:Y:S02]  /*15960*/  F2I.S64.TRUNC R2, R3 ;  /* 0x0000000300027311 */ /* 0x001e24000020d900 */
[----:B0-----:R-:W-:Y:S01]  /*15970*/  STG.E.U8 desc[UR36][R16.64], R2 ;  /* 0x0000000210007986 */ /* 0x001fe2000c101124 */
[----:B------:R-:W-:Y:S05]  /*15980*/  EXIT ;  /* 0x000000000000794d */ /* 0x000fea0003800000 */
.L_x_2670:
        /* <DEDUP_REMOVED lines=8> */
[----:B0-----:R-:W-:Y:S01]  /*15a10*/  STG.E.64 desc[UR36][R16.64], R2 ;  /* 0x0000000210007986 */ /* 0x001fe2000c101b24 */
[----:B------:R-:W-:Y:S05]  /*15a20*/  EXIT ;  /* 0x000000000000794d */ /* 0x000fea0003800000 */
.L_x_2674:
[----:B-1----:R-:W-:-:S06]  /*15a30*/  IMAD.U32 R3, R3, 0x10000, RZ ;  /* 0x0001000003037824 */ /* 0x002fcc00078e00ff */
[----:B------:R-:W1:Y:S02]  /*15a40*/  F2I.FTZ.TRUNC.NTZ R3, R3 ;  /* 0x0000000300037305 */ /* 0x000e64000021f100 */
[----:B-1----:R-:W-:Y:S01]  /*15a50*/  STG.E desc[UR36][R16.64], R3 ;  /* 0x0000000310007986 */ /* 0x002fe2000c101924 */
[----:B------:R-:W-:Y:S05]  /*15a60*/  EXIT ;  /* 0x000000000000794d */ /* 0x000fea0003800000 */
.L_x_2673:
[----:B-1----:R-:W-:-:S06]  /*15a70*/  IMAD.U32 R3, R3, 0x10000, RZ ;  /* 0x0001000003037824 */ /* 0x002fcc00078e00ff */
[----:B------:R-:W1:Y:S02]  /*15a80*/  F2I.FTZ.TRUNC.NTZ R3, R3 ;  /* 0x0000000300037305 */ /* 0x000e64000021f100 */
[----:B-1----:R-:W-:Y:S01]  /*15a90*/  STG.E.U16 desc[UR36][R16.64], R3 ;  /* 0x0000000310007986 */ /* 0x002fe2000c101524 */
[----:B------:R-:W-:Y:S05]  /*15aa0*/  EXIT ;  /* 0x000000000000794d */ /* 0x000fea0003800000 */
.L_x_2669:
[----:B------:R-:W-:-:S13]  /*15ab0*/  ISETP.GT.AND P0, PT, R5, 0x6, PT ;  /* 0x000000060500780c */ /* 0x000fda0003f04270 */
[----:B------:R-:W-:Y:S05]  /*15ac0*/  @P0 BRA `(.L_x_2675) ;  /* 0x00000000002c0947 */ /* 0x000fea0003800000 */
[----:B------:R-:W-:-:S13]  /*15ad0*/  ISETP.NE.AND P0, PT, R5, 0x5, PT ;  /* 0x000000050500780c */ /* 0x000fda0003f05270 */
[----:B------:R-:W-:Y:S05]  /*15ae0*/  @!P0 BRA `(.L_x_2676) ;  /* 0x0000000000148947 */ /* 0x000fea0003800000 */
[----:B------:R-:W-:-:S13]  /*15af0*/  ISETP.NE.AND P0, PT, R5, 0x6, PT ;  /* 0x000000060500780c */ /* 0x000fda0003f05270 */
[----:B------:R-:W-:Y:S05]  /*15b00*/  @P0 BRA `(.L_x_2672) ;  /* 0x0000000800c40947 */ /* 0x000fea0003800000 */
[----:B-1----:R-:W-:-:S05]  /*15b10*/  IMAD.U32 R3, R3, 0x10000, RZ ;  /* 0x0001000003037824 */ /* 0x002fca00078e00ff */
[----:B------:R-:W-:Y:S01]  /*15b20*/  STG.E desc[UR36][R16.64], R3 ;  /* 0x0000000310007986 */ /* 0x000fe2000c101924 */
[----:B------:R-:W-:Y:S05]  /*15b30*/  EXIT ;  /* 0x000000000000794d */ /* 0x000fea0003800000 */
.L_x_2676:
[----:B-1----:R-:W-:-:S05]  /*15b40*/  IMAD.U32 R0, R3, 0x10000, RZ ;  /* 0x0001000003007824 */ /* 0x002fca00078e00ff */
[----:B------:R-:W-:-:S05]  /*15b50*/  F2FP.F16.F32.PACK_AB R0, RZ, R0 ;  /* 0x00000000ff00723e */ /* 0x000fca00000000ff */
[----:B------:R-:W-:Y:S01]  /*15b60*/  STG.E.U16 desc[UR36][R16.64], R0 ;  /* 0x0000000010007986 */ /* 0x000fe2000c101524 */
[----:B------:R-:W-:Y:S05]  /*15b70*/  EXIT ;  /* 0x000000000000794d */ /* 0x000fea0003800000 */
.L_x_2675:
        /* <DEDUP_REMOVED lines=8> */
[----:B------:R-:W-:Y:S01]  /*15c00*/  STG.E.64 desc[UR36][R16.64], R2 ;  /* 0x0000000210007986 */ /* 0x000fe2000c101b24 */
[----:B------:R-:W-:Y:S05]  /*15c10*/  EXIT ;  /* 0x000000000000794d */ /* 0x000fea0003800000 */
.L_x_2678:
[----:B-1----:R-:W-:-:S05]  /*15c20*/  IMAD.U32 R3, R3, 0x10000, RZ ;  /* 0x0001000003037824 */ /* 0x002fca00078e00ff */
[----:B------:R-:W-:-:S04]  /*15c30*/  F2FP.F16.F32.PACK_AB R3, RZ, R3 ;  /* 0x00000003ff03723e */ /* 0x000fc800000000ff */
[----:B------:R-:W-:-:S05]  /*15c40*/  PRMT R3, R3, 0x5410, RZ ;  /* 0x0000541003037816 */ /* 0x000fca00000000ff */
[----:B------:R-:W-:Y:S01]  /*15c50*/  STG.E desc[UR36][R16.64], R3 ;  /* 0x0000000310007986 */ /* 0x000fe2000c101924 */
[----:B------:R-:W-:Y:S05]  /*15c60*/  EXIT ;  /* 0x000000000000794d */ /* 0x000fea0003800000 */
.L_x_2677:
[----:B01----:R-:W-:-:S04]  /*15c70*/  IMAD.U32 R2, R3, 0x10000, RZ ;  /* 0x0001000003027824 */ /* 0x003fc800078e00ff */
[----:B------:R-:W-:-:S06]  /*15c80*/  FMUL.FTZ R2, R2, 1 ;  /* 0x3f80000002027820 */ /* 0x000fcc0000410000 */
[----:B------:R-:W0:Y:S02]  /*15c90*/  F2F.F64.F32 R2, R2 ;  /* 0x0000000200027310 */ /* 0x000e240000201800 */
[----:B0-----:R-:W-:Y:S01]  /*15ca0*/  STG.E.64 desc[UR36][R16.64], R2 ;  /* 0x0000000210007986 */ /* 0x001fe2000c101b24 */
[----:B------:R-:W-:Y:S05]  /*15cb0*/  EXIT ;  /* 0x000000000000794d */ /* 0x000fea0003800000 */
.L_x_2668:
        /* <DEDUP_REMOVED lines=11> */
[----:B------:R-:W-:Y:S01]  /*15d70*/  STG.E.U8 desc[UR36][R16.64], R3 ;  /* 0x0000000310007986 */ /* 0x000fe2000c101124 */
[----:B------:R-:W-:Y:S05]  /*15d80*/  EXIT ;  /* 0x000000000000794d */ /* 0x000fea0003800000 */
.L_x_2681:
[----:B-1----:R-:W-:Y:S01]  /*15d90*/  IMAD.U32 R3, R3, 0x10000, RZ ;  /* 0x0001000003037824 */ /* 0x002fe200078e00ff */
[----:B------:R-:W-:-:S03]  /*15da0*/  CS2R R6, SRZ ;  /* 0x0000000000067805 */ /* 0x000fc6000001ff00 */
[----:B------:R-:W-:-:S04]  /*15db0*/  FMUL.FTZ R3, R3, 1 ;  /* 0x3f80000003037820 */ /* 0x000fc80000410000 */
[----:B------:R-:W1:Y:S02]  /*15dc0*/  F2F.F64.F32 R4, R3 ;  /* 0x0000000300047310 */ /* 0x000e640000201800 */
[----:B-1----:R-:W-:Y:S01]  /*15dd0*/  STG.E.128 desc[UR36][R16.64], R4 ;  /* 0x0000000410007986 */ /* 0x002fe2000c101d24 */
[----:B------:R-:W-:Y:S05]  /*15de0*/  EXIT ;  /* 0x000000000000794d */ /* 0x000fea0003800000 */
.L_x_2680:
        /* <DEDUP_REMOVED lines=21> */
.L_x_2685:
[----:B------:R-:W-:Y:S05]  /*15f40*/  BSYNC B0 ;  /* 0x0000000000007941 */ /* 0x000fea0003800000 */
.L_x_2684:
[----:B------:R-:W-:-:S05]  /*15f50*/  LOP3.LUT R3, R0, R3, RZ, 0xfc, !PT ;  /* 0x0000000300037212 */ /* 0x000fca00078efcff */
[----:B------:R-:W-:Y:S01]  /*15f60*/  STG.E.U8 desc[UR36][R16.64], R3 ;  /* 0x0000000310007986 */ /* 0x000fe2000c101124 */
[----:B------:R-:W-:Y:S05]  /*15f70*/  EXIT ;  /* 0x000000000000794d */ /* 0x000fea0003800000 */
.L_x_2683:
        /* <DEDUP_REMOVED lines=13> */
.L_x_2687:
[----:B------:R-:W-:Y:S01]  /*16050*/  IMAD.MOV.U32 R0, RZ, RZ, 0x7f ;  /* 0x0000007fff007424 */ /* 0x000fe200078e00ff */
[----:B------:R-:W-:-:S04]  /*16060*/  ISETP.GT.U32.AND P0, PT, R2, 0x7f800000, PT ;  /* 0x7f8000000200780c */ /* 0x000fc80003f04070 */
[----:B------:R-:W-:-:S09]  /*16070*/  SEL R0, R0, 0x7c, P0 ;  /* 0x0000007c00007807 */ /* 0x000fd20000000000 */
.L_x_2688:
[----:B------:R-:W-:Y:S05]  /*16080*/  BSYNC B0 ;  /* 0x0000000000007941 */ /* 0x000fea0003800000 */
.L_x_2686:
[----:B------:R-:W-:-:S04]  /*16090*/  LOP3.LUT R2, R3, 0x80000000, RZ, 0xc0, !PT ;  /* 0x8000000003027812 */ /* 0x000fc800078ec0ff */
[----:B------:R-:W-:-:S04]  /*160a0*/  SHF.R.U32.HI R3, RZ, 0x18, R2 ;  /* 0x00000018ff037819 */ /* 0x000fc80000011602 */
[----:B------:R-:W-:-:S05]  /*160b0*/  LOP3.LUT R3, R0, R3, RZ, 0xfc, !PT ;  /* 0x0000000300037212 */ /* 0x000fca00078efcff */
[----:B------:R-:W-:Y:S01]  /*160c0*/  STG.E.U8 desc[UR36][R16.64], R3 ;  /* 0x0000000310007986 */ /* 0x000fe2000c101124 */
[----:B------:R-:W-:Y:S05]  /*160d0*/  EXIT ;  /* 0x000000000000794d */ /* 0x000fea0003800000 */
.L_x_2682:
[----:B-1----:R-:W-:Y:S01]  /*160e0*/  STG.E.U16 desc[UR36][R16.64], R3 ;  /* 0x0000000310007986 */ /* 0x002fe2000c101524 */
[----:B------:R-:W-:Y:S05]  /*160f0*/  EXIT ;  /* 0x000000000000794d */ /* 0x000fea0003800000 */
.L_x_2679:
        /* <DEDUP_REMOVED lines=10> */
[----:B-1----:R-:W-:Y:S01]  /*161a0*/  STG.E.U16 desc[UR36][R16.64], R3 ;  /* 0x0000000310007986 */ /* 0x002fe2000c101524 */
[----:B------:R-:W-:Y:S05]  /*161b0*/  EXIT ;  /* 0x000000000000794d */ /* 0x000fea0003800000 */
.L_x_2691:
        /* <DEDUP_REMOVED lines=17> */
.L_x_2694:
[----:B------:R-:W-:-:S04]  /*162d0*/  LOP3.LUT R2, R3, 0x80000000, RZ, 0xc0, !PT ;  /* 0x8000000003027812 */ /* 0x000fc800078ec0ff */
[----:B------:R-:W-:-:S04]  /*162e0*/  SHF.R.U32.HI R3, RZ, 0x18, R2 ;  /* 0x00000018ff037819 */ /* 0x000fc80000011602 */
[----:B------:R-:W-:-:S04]  /*162f0*/  LOP3.LUT R0, R0, R3, RZ, 0xfc, !PT ;  /* 0x0000000300007212 */ /* 0x000fc800078efcff */
[----:B------:R-:W-:-:S07]  /*16300*/  PRMT R8, R0, 0x7610, R8 ;  /* 0x0000761000087816 */ /* 0x000fce0000000008 */
.L_x_2693:
[----:B------:R-:W-:Y:S05]  /*16310*/  BSYNC B0 ;  /* 0x0000000000007941 */ /* 0x000fea0003800000 */
.L_x_2692:
[----:B------:R-:W-:Y:S01]  /*16320*/  STG.E.U8 desc[UR36][R16.64], R8 ;  /* 0x0000000810007986 */ /* 0x000fe2000c101124 */
[----:B------:R-:W-:Y:S05]  /*16330*/  EXIT ;  /* 0x000000000000794d */ /* 0x000fea0003800000 */
.L_x_2690:
        /* <DEDUP_REMOVED lines=17> */
.L_x_2697:
[----:B------:R-:W-:-:S04]  /*16450*/  LOP3.LUT R2, R3, 0x80000000, RZ, 0xc0, !PT ;  /* 0x8000000003027812 */ /* 0x000fc800078ec0ff */
[----:B------:R-:W-:-:S04]  /*16460*/  SHF.R.U32.HI R3, RZ, 0x18, R2 ;  /* 0x00000018ff037819 */ /* 0x000fc80000011602 */
[----:B------:R-:W-:-:S04]  /*16470*/  LOP3.LUT R0, R0, R3, RZ, 0xfc, !PT ;  /* 0x0000000300007212 */ /* 0x000fc800078efcff */
[----:B------:R-:W-:-:S07]  /*16480*/  PRMT R8, R0, 0x7610, R8 ;  /* 0x0000761000087816 */ /* 0x000fce0000000008 */
.L_x_2696:
[----:B------:R-:W-:Y:S05]  /*16490*/  BSYNC B0 ;  /* 0x0000000000007941 */ /* 0x000fea0003800000 */
.L_x_2695:
[----:B------:R-:W-:Y:S01]  /*164a0*/  STG.E.U8 desc[UR36][R16.64], R8 ;  /* 0x0000000810007986 */ /* 0x000fe2000c101124 */
[----:B------:R-:W-:Y:S05]  /*164b0*/  EXIT ;  /* 0x000000000000794d */ /* 0x000fea0003800000 */
.L_x_2689:
        /* <DEDUP_REMOVED lines=22> */
.L_x_2672:
        /* <DEDUP_REMOVED lines=16> */
.L_x_2700:
[----:B------:R-:W-:Y:S05]  /*16720*/  EXIT ;  /* 0x000000000000794d */ /* 0x000fea0003800000 */
.L_x_2699:
[----:B-1----:R-:W-:-:S06]  /*16730*/  IMAD.U32 R3, R3, 0x10000, RZ ;  /* 0x0001000003037824 */ /* 0x002fcc00078e00ff */
[----:B0-----:R-:W0:Y:S02]  /*16740*/  F2I.U64.TRUNC R2, R3 ;  /* 0x0000000300027311 */ /* 0x001e24000020d800 */
[----:B0-----:R-:W-:Y:S01]  /*16750*/  STG.E.64 desc[UR36][R16.64], R2 ;  /* 0x0000000210007986 */ /* 0x001fe2000c101b24 */
[----:B------:R-:W-:Y:S05]  /*16760*/  EXIT ;  /* 0x000000000000794d */ /* 0x000fea0003800000 */
.L_x_2698:
[----:B-1----:R-:W-:-:S06]  /*16770*/  IMAD.U32 R3, R3, 0x10000, RZ ;  /* 0x0001000003037824 */ /* 0x002fcc00078e00ff */
[----:B------:R-:W1:Y:S02]  /*16780*/  F2I.FTZ.U32.TRUNC.NTZ R3, R3 ;  /* 0x0000000300037305 */ /* 0x000e64000021f000 */
[----:B-1----:R-:W-:Y:S01]  /*16790*/  STG.E desc[UR36][R16.64], R3 ;  /* 0x0000000310007986 */ /* 0x002fe2000c101924 */
[----:B------:R-:W-:Y:S05]  /*167a0*/  EXIT ;  /* 0x000000000000794d */ /* 0x000fea0003800000 */
.L_x_2701:
        /* <DEDUP_REMOVED lines=13> */
.L_x_24098:


//--------------------- .text._ZN2at6native27unrolled_elementwise_kernelIZZZNS0_54_GLOBAL__N__d8c5977b_16_LinearAlgebra_cu_7dd49032_297216addr_kernel_cudaERNS_14TensorIteratorERKN3c106ScalarES8_ENKUlvE_clEvENKUlvE8_clEvEUlNS5_8BFloat16ESB_SB_E0_St5arrayIPcLm4EELi4E23TrivialOffsetCalculatorILi3EjESG_ILi1EjENS0_6memory12LoadWithCastILi3EEENSJ_13StoreWithCastILi1EEEEEviT_T0_T2_T3_T4_T5_ --------------------------
	.section	.text._ZN2at6native27unrolled_elementwise_kernelIZZZNS0_54_GLOBAL__N__d8c5977b_16_LinearAlgebra_cu_7dd49032_297216addr_kernel_cudaERNS_14TensorIteratorERKN3c106ScalarES8_ENKUlvE_clEvENKUlvE8_clEvEUlNS5_8BFloat16ESB_SB_E0_St5arrayIPcLm4EELi4E23TrivialOffsetCalculatorILi3EjESG_ILi1EjENS0_6memory12LoadWithCastILi3EEENSJ_13StoreWithCastILi1EEEEEviT_T0_T2_T3_T4_T5_,"ax",@progbits
	.align	128
        .global         _ZN2at6native27unrolled_elementwise_kernelIZZZNS0_54_GLOBAL__N__d8c5977b_16_LinearAlgebra_cu_7dd49032_297216addr_kernel_cudaERNS_14TensorIteratorERKN3c106ScalarES8_ENKUlvE_clEvENKUlvE8_clEvEUlNS5_8BFloat16ESB_SB_E0_St5arrayIPcLm4EELi4E23TrivialOffsetCalculatorILi3EjESG_ILi1EjENS0_6memory12LoadWithCastILi3EEENSJ_13StoreWithCastILi1EEEEEviT_T0_T2_T3_T4_T5_
        .type           _ZN2at6native27unrolled_elementwise_kernelIZZZNS0_54_GLOBAL__N__d8c5977b_16_LinearAlgebra_cu_7dd49032_297216addr_kernel_cudaERNS_14TensorIteratorERKN3c106ScalarES8_ENKUlvE_clEvENKUlvE8_clEvEUlNS5_8BFloat16ESB_SB_E0_St5arrayIPcLm4EELi4E23TrivialOffsetCalculatorILi3EjESG_ILi1EjENS0_6memory12LoadWithCastILi3EEENSJ_13StoreWithCastILi1EEEEEviT_T0_T2_T3_T4_T5_,@function
        .size           _ZN2at6native27unrolled_elementwise_kernelIZZZNS0_54_GLOBAL__N__d8c5977b_16_LinearAlgebra_cu_7dd49032_297216addr_kernel_cudaERNS_14TensorIteratorERKN3c106ScalarES8_ENKUlvE_clEvENKUlvE8_clEvEUlNS5_8BFloat16ESB_SB_E0_St5arrayIPcLm4EELi4E23TrivialOffsetCalculatorILi3EjESG_ILi1EjENS0_6memory12LoadWithCastILi3EEENSJ_13StoreWithCastILi1EEEEEviT_T0_T2_T3_T4_T5_,(.L_x_24099 - _ZN2at6native27unrolled_elementwise_kernelIZZZNS0_54_GLOBAL__N__d8c5977b_16_LinearAlgebra_cu_7dd49032_297216addr_kernel_cudaERNS_14TensorIteratorERKN3c106ScalarES8_ENKUlvE_clEvENKUlvE8_clEvEUlNS5_8BFloat16ESB_SB_E0_St5arrayIPcLm4EELi4E23TrivialOffsetCalculatorILi3EjESG_ILi1EjENS0_6memory12LoadWithCastILi3EEENSJ_13StoreWithCastILi1EEEEEviT_T0_T2_T3_T4_T5_)
        .other          _ZN2at6native27unrolled_elementwise_kernelIZZZNS0_54_GLOBAL__N__d8c5977b_16_LinearAlgebra_cu_7dd49032_297216addr_kernel_cudaERNS_14TensorIteratorERKN3c106ScalarES8_ENKUlvE_clEvENKUlvE8_clEvEUlNS5_8BFloat16ESB_SB_E0_St5arrayIPcLm4EELi4E23TrivialOffsetCalculatorILi3EjESG_ILi1EjENS0_6memory12LoadWithCastILi3EEENSJ_13StoreWithCastILi1EEEEEviT_T0_T2_T3_T4_T5_,@"STO_CUDA_ENTRY STV_DEFAULT"
_ZN2at6native27unrolled_elementwise_kernelIZZZNS0_54_GLOBAL__N__d8c5977b_16_LinearAlgebra_cu_7dd49032_297216addr_kernel_cudaERNS_14TensorIteratorERKN3c106ScalarES8_ENKUlvE_clEvENKUlvE8_clEvEUlNS5_8BFloat16ESB_SB_E0_St5arrayIPcLm4EELi4E23TrivialOffsetCalculatorILi3EjESG_ILi1EjENS0_6memory12LoadWithCastILi3EEENSJ_13StoreWithCastILi1EEEEEviT_T0_T2_T3_T4_T5_:
.text._ZN2at6native27unrolled_elementwise_kernelIZZZNS0_54_GLOBAL__N__d8c5977b_16_LinearAlgebra_cu_7dd49032_297216addr_kernel_cudaERNS_14TensorIteratorERKN3c106ScalarES8_ENKUlvE_clEvENKUlvE8_clEvEUlNS5_8BFloat16ESB_SB_E0_St5arrayIPcLm4EELi4E23TrivialOffsetCalculatorILi3EjESG_ILi1EjENS0_6memory12LoadWithCastILi3EEENSJ_13StoreWithCastILi1EEEEEviT_T0_T2_T3_T4_T5_:
        /* <DEDUP_REMOVED lines=35> */
[----:B-1----:R-:W-:-:S04]  /*0230*/  F2FP.BF16.F32.PACK_AB R0, RZ, R0 ;  /* 0x00000000ff00723e */ /* 0x002fc800000010ff */
[----:B------:R-:W-:Y:S01]  /*0240*/  PRMT R29, R0, 0x7610, R29 ;  /* 0x00007610001d7816 */ /* 0x000fe2000000001d */
[----:B------:R-:W-:Y:S06]  /*0250*/  BRA `(.L_x_2709) ;  /* 0x0000000c00dc7947 */ /* 0x000fec0003800000 */
.L_x_2707:
[----:B------:R-:W2:Y:S02]  /*0260*/  LDG.E.U8 R2, desc[UR36][R2.64] ;  /* 0x0000002402027981 */ /* 0x000ea4000c1e1100 */
[----:B--2---:R-:W-:-:S04]  /*0270*/  I2FP.F32.U32 R0, R2 ;  /* 0x0000000200007245 */ /* 0x004fc80000201000 */
[----:B------:R-:W-:-:S04]  /*0280*/  F2FP.BF16.F32.PACK_AB R0, RZ, R0 ;  /* 0x00000000ff00723e */ /* 0x000fc800000010ff */
[----:B------:R-:W-:Y:S01]  /*0290*/  PRMT R29, R0, 0x7610, R29 ;  /* 0x00007610001d7816 */ /* 0x000fe2000000001d */
[----:B------:R-:W-:Y:S06]  /*02a0*/  BRA `(.L_x_2709) ;  /* 0x0000000c00c87947 */ /* 0x000fec0003800000 */
.L_x_2706:
        /* <DEDUP_REMOVED lines=8> */
[----:B-1----:R-:W-:-:S04]  /*0330*/  F2FP.BF16.F32.PACK_AB R0, RZ, R0 ;  /* 0x00000000ff00723e */ /* 0x002fc800000010ff */
[----:B------:R-:W-:Y:S01]  /*0340*/  PRMT R29, R0, 0x7610, R29 ;  /* 0x00007610001d7816 */ /* 0x000fe2000000001d */
[----:B------:R-:W-:Y:S06]  /*0350*/  BRA `(.L_x_2709) ;  /* 0x0000000c009c7947 */ /* 0x000fec0003800000 */
.L_x_2711:
[----:B------:R-:W2:Y:S02]  /*0360*/  LDG.E R2, desc[UR36][R2.64] ;  /* 0x0000002402027981 */ /* 0x000ea4000c1e1900 */
[----:B--2---:R-:W-:-:S04]  /*0370*/  I2FP.F32.S32 R0, R2 ;  /* 0x0000000200007245 */ /* 0x004fc80000201400 */
[----:B------:R-:W-:-:S04]  /*0380*/  F2FP.BF16.F32.PACK_AB R0, RZ, R0 ;  /* 0x00000000ff00723e */ /* 0x000fc800000010ff */
[----:B------:R-:W-:Y:S01]  /*0390*/  PRMT R29, R0, 0x7610, R29 ;  /* 0x00007610001d7816 */ /* 0x000fe2000000001d */
[----:B------:R-:W-:Y:S06]  /*03a0*/  BRA `(.L_x_2709) ;  /* 0x0000000c00887947 */ /* 0x000fec0003800000 */
.L_x_2710:
[----:B------:R-:W2:Y:S02]  /*03b0*/  LDG.E.U16 R2, desc[UR36][R2.64] ;  /* 0x0000002402027981 */ /* 0x000ea4000c1e1500 */
[----:B--2---:R-:W1:Y:S02]  /*03c0*/  I2F.S16 R0, R2 ;  /* 0x0000000200007306 */ /* 0x004e640000101400 */
[----:B-1----:R-:W-:-:S04]  /*03d0*/  F2FP.BF16.F32.PACK_AB R0, RZ, R0 ;  /* 0x00000000ff00723e */ /* 0x002fc800000010ff */
[----:B------:R-:W-:Y:S01]  /*03e0*/  PRMT R29, R0, 0x7610, R29 ;  /* 0x00007610001d7816 */ /* 0x000fe2000000001d */
[----:B------:R-:W-:Y:S06]  /*03f0*/  BRA `(.L_x_2709) ;  /* 0x0000000c00747947 */ /* 0x000fec0003800000 */
.L_x_2705:
        /* <DEDUP_REMOVED lines=9> */
.L_x_2713:
[----:B------:R-:W2:Y:S02]  /*0490*/  LDG.E.U16 R0, desc[UR36][R2.64] ;  /* 0x0000002402007981 */ /* 0x000ea4000c1e1500 */
[----:B--2---:R-:W-:-:S05]  /*04a0*/  HADD2.F32 R0, -RZ, R0.H0_H0 ;  /* 0x20000000ff007230 */ /* 0x004fca0000004100 */
[----:B------:R-:W-:-:S04]  /*04b0*/  F2FP.BF16.F32.PACK_AB R0, RZ, R0 ;  /* 0x00000000ff00723e */ /* 0x000fc800000010ff */
[----:B------:R-:W-:Y:S01]  /*04c0*/  PRMT R29, R0, 0x7610, R29 ;  /* 0x00007610001d7816 */ /* 0x000fe2000000001d */
[----:B------:R-:W-:Y:S06]  /*04d0*/  BRA `(.L_x_2709) ;  /* 0x0000000c003c7947 */ /* 0x000fec0003800000 */
.L_x_2712:
        /* <DEDUP_REMOVED lines=9> */
.L_x_2715:
[----:B------:R-:W2:Y:S02]  /*0570*/  LDG.E.U16 R2, desc[UR36][R2.64] ;  /* 0x0000002402027981 */ /* 0x000ea4000c1e1500 */
[----:B--2---:R-:W-:-:S05]  /*0580*/  HADD2.F32 R0, -RZ, R2.H0_H0 ;  /* 0x20000002ff007230 */ /* 0x004fca0000004100 */
[----:B------:R-:W-:-:S04]  /*0590*/  F2FP.BF16.F32.PACK_AB R0, RZ, R0 ;  /* 0x00000000ff00723e */ /* 0x000fc800000010ff */
[----:B------:R-:W-:Y:S01]  /*05a0*/  PRMT R29, R0, 0x7610, R29 ;  /* 0x00007610001d7816 */ /* 0x000fe2000000001d */
[----:B------:R-:W-:Y:S06]  /*05b0*/  BRA `(.L_x_2709) ;  /* 0x0000000c00047947 */ /* 0x000fec0003800000 */
.L_x_2714:
[----:B------:R-:W2:Y:S01]  /*05c0*/  LDG.E.64 R2, desc[UR36][R2.64] ;  /* 0x0000002402027981 */ /* 0x000ea2000c1e1b00 */
[----:B------:R-:W-:Y:S01]  /*05d0*/  UMOV UR4, 0xf0000000 ;  /* 0xf000000000047882 */ /* 0x000fe20000000000 */
[----:B------:R-:W-:Y:S01]  /*05e0*/  UMOV UR5, 0x380fffff ;  /* 0x380fffff00057882 */ /* 0x000fe20000000000 */
[----:B--2---:R-:W1:Y:S01]  /*05f0*/  F2F.F32.F64 R0, R2 ;  /* 0x0000000200007310 */ /* 0x004e620000301000 */
[----:B------:R-:W-:-:S14]  /*0600*/  DSETP.GEU.AND P0, PT, |R2|, UR4, PT ;  /* 0x0000000402007e2a */ /* 0x000fdc000bf0e200 */
[----:B-1----:R-:W-:-:S05]  /*0610*/  @!P0 FMUL R0, R0, 1.175494350822287508e-38 ;  /* 0x0080000000008820 */ /* 0x002fca0000400000 */
[----:B------:R-:W-:-:S04]  /*0620*/  F2FP.BF16.F32.PACK_AB R0, RZ, R0 ;  /* 0x00000000ff00723e */ /* 0x000fc800000010ff */
[----:B------:R-:W-:Y:S01]  /*0630*/  PRMT R29, R0, 0x7610, R29 ;  /* 0x00007610001d7816 */ /* 0x000fe2000000001d */
[----:B------:R-:W-:Y:S06]  /*0640*/  BRA `(.L_x_2709) ;  /* 0x0000000800e07947 */ /* 0x000fec0003800000 */
.L_x_2704:
        /* <DEDUP_REMOVED lines=14> */
.L_x_2718:
        /* <DEDUP_REMOVED lines=9> */
.L_x_2717:
        /* <DEDUP_REMOVED lines=28> */
.L_x_2720:
        /* <DEDUP_REMOVED lines=15> */
.L_x_2719:
[----:B------:R1:W5:Y:S01]  /*0a70*/  LDG.E.U16 R29, desc[UR36][R2.64] ;  /* 0x00000024021d7981 */ /* 0x000362000c1e1500 */
[----:B------:R-:W-:Y:S05]  /*0a80*/  BRA `(.L_x_2709) ;  /* 0x0000000400d07947 */ /* 0x000fea0003800000 */
.L_x_2716:
        /* <DEDUP_REMOVED lines=13> */
.L_x_2723:
        /* <DEDUP_REMOVED lines=21> */
.L_x_2727:
[----:B------:R-:W-:Y:S05]  /*0cb0*/  BSYNC B1 ;  /* 0x0000000000017941 */ /* 0x000fea0003800000 */
.L_x_2726:
[----:B------:R-:W-:Y:S01]  /*0cc0*/  LEA R3, R0, 0x3b800000, 0x17 ;  /* 0x3b80000000037811 */ /* 0x000fe200078eb8ff */
[----:B------:R-:W-:-:S05]  /*0cd0*/  IMAD.SHL.U32 R0, R2, 0x100000, RZ ;  /* 0x0010000002007824 */ /* 0x000fca00078e00ff */
[----:B------:R-:W-:-:S07]  /*0ce0*/  LOP3.LUT R0, R3, R0, R4, 0xfe, !PT ;  /* 0x0000000003007212 */ /* 0x000fce00078efe04 */
.L_x_2725:
[----:B------:R-:W-:Y:S05]  /*0cf0*/  BSYNC B0 ;  /* 0x0000000000007941 */ /* 0x000fea0003800000 */
.L_x_2724:
[----:B------:R-:W-:-:S04]  /*0d00*/  F2FP.BF16.F32.PACK_AB R0, RZ, R0 ;  /* 0x00000000ff00723e */ /* 0x000fc800000010ff */
[----:B------:R-:W-:Y:S01]  /*0d10*/  PRMT R29, R0, 0x7610, R29 ;  /* 0x00007610001d7816 */ /* 0x000fe2000000001d */
[----:B------:R-:W-:Y:S06]  /*0d20*/  BRA `(.L_x_2709) ;  /* 0x0000000400287947 */ /* 0x000fec0003800000 */
.L_x_2722:
        /* <DEDUP_REMOVED lines=21> */
.L_x_2731:
[----:B------:R-:W-:Y:S05]  /*0e80*/  BSYNC B1 ;  /* 0x0000000000017941 */ /* 0x000fea0003800000 */
.L_x_2730:
[----:B------:R-:W-:Y:S01]  /*0e90*/  LEA R3, R0, 0x37800000, 0x17 ;  /* 0x3780000000037811 */ /* 0x000fe200078eb8ff */
[----:B------:R-:W-:-:S05]  /*0ea0*/  IMAD.SHL.U32 R0, R2, 0x200000, RZ ;  /* 0x0020000002007824 */ /* 0x000fca00078e00ff */
[----:B------:R-:W-:-:S07]  /*0eb0*/  LOP3.LUT R0, R3, R0, R4, 0xfe, !PT ;  /* 0x0000000003007212 */ /* 0x000fce00078efe04 */
.L_x_2729:
[----:B------:R-:W-:Y:S05]  /*0ec0*/  BSYNC B0 ;  /* 0x0000000000007941 */ /* 0x000fea0003800000 */
.L_x_2728:
[----:B------:R-:W-:-:S04]  /*0ed0*/  F2FP.BF16.F32.PACK_AB R0, RZ, R0 ;  /* 0x00000000ff00723e */ /* 0x000fc800000010ff */
[----:B------:R-:W-:Y:S01]  /*0ee0*/  PRMT R29, R0, 0x7610, R29 ;  /* 0x00007610001d7816 */ /* 0x000fe2000000001d */
[----:B------:R-:W-:Y:S06]  /*0ef0*/  BRA `(.L_x_2709) ;  /* 0x0000000000b47947 */ /* 0x000fec0003800000 */
.L_x_2721:
        /* <DEDUP_REMOVED lines=14> */
.L_x_2735:
[----:B------:R-:W-:Y:S05]  /*0fe0*/  BSYNC B0 ;  /* 0x0000000000007941 */ /* 0x000fea0003800000 */
.L_x_2734:
[----:B------:R-:W-:-:S04]  /*0ff0*/  F2FP.BF16.F32.PACK_AB R0, RZ, R0 ;  /* 0x00000000ff00723e */ /* 0x000fc800000010ff */
[----:B------:R-:W-:Y:S01]  /*1000*/  PRMT R29, R0, 0x7610, R29 ;  /* 0x00007610001d7816 */ /* 0x000fe2000000001d */
[----:B------:R-:W-:Y:S06]  /*1010*/  BRA `(.L_x_2709) ;  /* 0x00000000006c7947 */ /* 0x000fec0003800000 */
.L_x_2708:
        /* <DEDUP_REMOVED lines=16> */
.L_x_2736:
[----:B------:R-:W-:Y:S01]  /*1120*/  PRMT R29, RZ, 0x7610, R29 ;  /* 0x00007610ff1d7816 */ /* 0x000fe2000000001d */
[----:B------:R-:W-:Y:S06]  /*1130*/  BRA `(.L_x_2709) ;  /* 0x0000000000247947 */ /* 0x000fec0003800000 */
.L_x_2733:
[----:B------:R-:W2:Y:S02]  /*1140*/  LDG.E.64 R2, desc[UR36][R2.64] ;  /* 0x0000002402027981 */ /* 0x000ea4000c1e1b00 */
[----:B--2---:R-:W1:Y:S02]  /*1150*/  I2F.U64 R0, R2 ;  /* 0x0000000200007312 */ /* 0x004e640000301000 */
[----:B-1----:R-:W-:-:S04]  /*1160*/  F2FP.BF16.F32.PACK_AB R0, RZ, R0 ;  /* 0x00000000ff00723e */ /* 0x002fc800000010ff */
[----:B------:R-:W-:Y:S01]  /*1170*/  PRMT R29, R0, 0x7610, R29 ;  /* 0x00007610001d7816 */ /* 0x000fe2000000001d */
[----:B------:R-:W-:Y:S06]  /*1180*/  BRA `(.L_x_2709) ;  /* 0x0000000000107947 */ /* 0x000fec0003800000 */
.L_x_2732:
[----:B------:R-:W2:Y:S02]  /*1190*/  LDG.E R2, desc[UR36][R2.64] ;  /* 0x0000002402027981 */ /* 0x000ea4000c1e1900 */
[----:B--2---:R-:W-:-:S04]  /*11a0*/  I2FP.F32.U32 R0, R2 ;  /* 0x0000000200007245 */ /* 0x004fc80000201000 */
[----:B------:R-:W-:-:S04]  /*11b0*/  F2FP.BF16.F32.PACK_AB R0, RZ, R0 ;  /* 0x00000000ff00723e */ /* 0x000fc800000010ff */
[----:B------:R-:W-:-:S07]  /*11c0*/  PRMT R29, R0, 0x7610, R29 ;  /* 0x00007610001d7816 */ /* 0x000fce000000001d */
.L_x_2709:
[----:B-1----:R-:W1:Y:S01]  /*11d0*/  LDC.64 R2, c[0x0][0x238] ;  /* 0x00008e00ff027b82 */ /* 0x002e620000000a00 */
        /* <DEDUP_REMOVED lines=20> */
.L_x_2740:
[----:B------:R-:W2:Y:S02]  /*1320*/  LDG.E.U8 R2, desc[UR36][R2.64] ;  /* 0x0000002402027981 */ /* 0x000ea4000c1e1100 */
[----:B--2---:R-:W-:-:S04]  /*1330*/  I2FP.F32.U32 R0, R2 ;  /* 0x0000000200007245 */ /* 0x004fc80000201000 */
[----:B------:R-:W-:-:S04]  /*1340*/  F2FP.BF16.F32.PACK_AB R0, RZ, R0 ;  /* 0x00000000ff00723e */ /* 0x000fc800000010ff */
[----:B------:R-:W-:Y:S01]  /*1350*/  PRMT R24, R0, 0x7610, R24 ;  /* 0x0000761000187816 */ /* 0x000fe20000000018 */
[----:B------:R-:W-:Y:S06]  /*1360*/  BRA `(.L_x_2742) ;  /* 0x0000000c00c87947 */ /* 0x000fec0003800000 */
.L_x_2739:
        /* <DEDUP_REMOVED lines=11> */
.L_x_2744:
[----:B------:R-:W2:Y:S02]  /*1420*/  LDG.E R2, desc[UR36][R2.64] ;  /* 0x0000002402027981 */ /* 0x000ea4000c1e1900 */
[----:B--2---:R-:W-:-:S04]  /*1430*/  I2FP.F32.S32 R0, R2 ;  /* 0x0000000200007245 */ /* 0x004fc80000201400 */
[----:B------:R-:W-:-:S04]  /*1440*/  F2FP.BF16.F32.PACK_AB R0, RZ, R0 ;  /* 0x00000000ff00723e */ /* 0x000fc800000010ff */
[----:B------:R-:W-:Y:S01]  /*1450*/  PRMT R24, R0, 0x7610, R24 ;  /* 0x0000761000187816 */ /* 0x000fe20000000018 */
[----:B------:R-:W-:Y:S06]  /*1460*/  BRA `(.L_x_2742) ;  /* 0x0000000c00887947 */ /* 0x000fec0003800000 */
.L_x_2743:
[----:B------:R-:W2:Y:S02]  /*1470*/  LDG.E.U16 R2, desc[UR36][R2.64] ;  /* 0x0000002402027981 */ /* 0x000ea4000c1e1500 */
[----:B--2---:R-:W1:Y:S02]  /*1480*/  I2F.S16 R0, R2 ;  /* 0x0000000200007306 */ /* 0x004e640000101400 */
[----:B-1----:R-:W-:-:S04]  /*1490*/  F2FP.BF16.F32.PACK_AB R0, RZ, R0 ;  /* 0x00000000ff00723e */ /* 0x002fc800000010ff */
[----:B------:R-:W-:Y:S01]  /*14a0*/  PRMT R24, R0, 0x7610, R24 ;  /* 0x0000761000187816 */ /* 0x000fe20000000018 */
[----:B------:R-:W-:Y:S06]  /*14b0*/  BRA `(.L_x_2742) ;  /* 0x0000000c00747947 */ /* 0x000fec0003800000 */
.L_x_2738:
        /* <DEDUP_REMOVED lines=9> */
.L_x_2746:
[----:B------:R-:W2:Y:S02]  /*1550*/  LDG.E.U16 R0, desc[UR36][R2.64] ;  /* 0x0000002402007981 */ /* 0x000ea4000c1e1500 */
[----:B--2---:R-:W-:-:S05]  /*1560*/  HADD2.F32 R0, -RZ, R0.H0_H0 ;  /* 0x20000000ff007230 */ /* 0x004fca0000004100 */
[----:B------:R-:W-:-:S04]  /*1570*/  F2FP.BF16.F32.PACK_AB R0, RZ, R0 ;  /* 0x00000000ff00723e */ /* 0x000fc800000010ff */
[----:B------:R-:W-:Y:S01]  /*1580*/  PRMT R24, R0, 0x7610, R24 ;  /* 0x0000761000187816 */ /* 0x000fe20000000018 */
[----:B------:R-:W-:Y:S06]  /*1590*/  BRA `(.L_x_2742) ;  /* 0x0000000c003c7947 */ /* 0x000fec0003800000 */
.L_x_2745:
        /* <DEDUP_REMOVED lines=9> */
.L_x_2748:
[----:B------:R-:W2:Y:S02]  /*1630*/  LDG.E.U16 R2, desc[UR36][R2.64] ;  /* 0x0000002402027981 */ /* 0x000ea4000c1e1500 */
[----:B--2---:R-:W-:-:S05]  /*1640*/  HADD2.F32 R0, -RZ, R2.H0_H0 ;  /* 0x20000002ff007230 */ /* 0x004fca0000004100 */
[----:B------:R-:W-:-:S04]  /*1650*/  F2FP.BF16.F32.PACK_AB R0, RZ, R0 ;  /* 0x00000000ff00723e */ /* 0x000fc800000010ff */
[----:B------:R-:W-:Y:S01]  /*1660*/  PRMT R24, R0, 0x7610, R24 ;  /* 0x0000761000187816 */ /* 0x000fe20000000018 */
[----:B------:R-:W-:Y:S06]  /*1670*/  BRA `(.L_x_2742) ;  /* 0x0000000c00047947 */ /* 0x000fec0003800000 */
.L_x_2747:
        /* <DEDUP_REMOVED lines=9> */
.L_x_2737:
        /* <DEDUP_REMOVED lines=14> */
.L_x_2751:
        /* <DEDUP_REMOVED lines=9> */
.L_x_2750:
        /* <DEDUP_REMOVED lines=28> */
.L_x_2753:
        /* <DEDUP_REMOVED lines=15> */
.L_x_2752:
[----:B------:R1:W5:Y:S01]  /*1b30*/  LDG.E.U16 R24, desc[UR36][R2.64] ;  /* 0x0000002402187981 */ /* 0x000362000c1e1500 */
[----:B------:R-:W-:Y:S05]  /*1b40*/  BRA `(.L_x_2742) ;  /* 0x0000000400d07947 */ /* 0x000fea0003800000 */
.L_x_2749:
        /* <DEDUP_REMOVED lines=13> */
.L_x_2756:
        /* <DEDUP_REMOVED lines=21> */
.L_x_2760:
[----:B------:R-:W-:Y:S05]  /*1d70*/  BSYNC B1 ;  /* 0x0000000000017941 */ /* 0x000fea0003800000 */
.L_x_2759:
[----:B------:R-:W-:Y:S01]  /*1d80*/  LEA R3, R0, 0x3b800000, 0x17 ;  /* 0x3b80000000037811 */ /* 0x000fe200078eb8ff */
[----:B------:R-:W-:-:S05]  /*1d90*/  IMAD.SHL.U32 R0, R2, 0x100000, RZ ;  /* 0x0010000002007824 */ /* 0x000fca00078e00ff */
[----:B------:R-:W-:-:S07]  /*1da0*/  LOP3.LUT R0, R3, R0, R4, 0xfe, !PT ;  /* 0x0000000003007212 */ /* 0x000fce00078efe04 */
.L_x_2758:
[----:B------:R-:W-:Y:S05]  /*1db0*/  BSYNC B0 ;  /* 0x0000000000007941 */ /* 0x000fea0003800000 */
.L_x_2757:
[----:B------:R-:W-:-:S04]  /*1dc0*/  F2FP.BF16.F32.PACK_AB R0, RZ, R0 ;  /* 0x00000000ff00723e */ /* 0x000fc800000010ff */
[----:B------:R-:W-:Y:S01]  /*1dd0*/  PRMT R24, R0, 0x7610, R24 ;  /* 0x0000761000187816 */ /* 0x000fe20000000018 */
[----:B------:R-:W-:Y:S06]  /*1de0*/  BRA `(.L_x_2742) ;  /* 0x0000000400287947 */ /* 0x000fec0003800000 */
.L_x_2755:
        /* <DEDUP_REMOVED lines=21> */
.L_x_2764:
[----:B------:R-:W-:Y:S05]  /*1f40*/  BSYNC B1 ;  /* 0x0000000000017941 */ /* 0x000fea0003800000 */
.L_x_2763:
[----:B------:R-:W-:Y:S01]  /*1f50*/  LEA R3, R0, 0x37800000, 0x17 ;  /* 0x3780000000037811 */ /* 0x000fe200078eb8ff */
[----:B------:R-:W-:-:S05]  /*1f60*/  IMAD.SHL.U32 R0, R2, 0x200000, RZ ;  /* 0x0020000002007824 */ /* 0x000fca00078e00ff */
[----:B------:R-:W-:-:S07]  /*1f70*/  LOP3.LUT R0, R3, R0, R4, 0xfe, !PT ;  /* 0x0000000003007212 */ /* 0x000fce00078efe04 */
.L_x_2762:
[----:B------:R-:W-:Y:S05]  /*1f80*/  BSYNC B0 ;  /* 0x0000000000007941 */ /* 0x000fea0003800000 */
.L_x_2761:
[----:B------:R-:W-:-:S04]  /*1f90*/  F2FP.BF16.F32.PACK_AB R0, RZ, R0 ;  /* 0x00000000ff00723e */ /* 0x000fc800000010ff */
[----:B------:R-:W-:Y:S01]  /*1fa0*/  PRMT R24, R0, 0x7610, R24 ;  /* 0x0000761000187816 */ /* 0x000fe20000000018 */
[----:B------:R-:W-:Y:S06]  /*1fb0*/  BRA `(.L_x_2742) ;  /* 0x0000000000b47947 */ /* 0x000fec0003800000 */
.L_x_2754:
        /* <DEDUP_REMOVED lines=14> */
.L_x_2768:
[----:B------:R-:W-:Y:S05]  /*20a0*/  BSYNC B0 ;  /* 0x0000000000007941 */ /* 0x000fea0003800000 */
.L_x_2767:
[----:B------:R-:W-:-:S04]  /*20b0*/  F2FP.BF16.F32.PACK_AB R0, RZ, R0 ;  /* 0x00000000ff00723e */ /* 0x000fc800000010ff */
[----:B------:R-:W-:Y:S01]  /*20c0*/  PRMT R24, R0, 0x7610, R24 ;  /* 0x0000761000187816 */ /* 0x000fe20000000018 */
[----:B------:R-:W-:Y:S06]  /*20d0*/  BRA `(.L_x_2742) ;  /* 0x00000000006c7947 */ /* 0x000fec0003800000 */
.L_x_2741:
        /* <DEDUP_REMOVED lines=16> */
.L_x_2769:
[----:B------:R-:W-:Y:S01]  /*21e0*/  PRMT R24, RZ, 0x7610, R24 ;  /* 0x00007610ff187816 */ /* 0x000fe20000000018 */
[----:B------:R-:W-:Y:S06]  /*21f0*/  BRA `(.L_x_2742) ;  /* 0x0000000000247947 */ /* 0x000fec0003800000 */
.L_x_2766:
[----:B------:R-:W2:Y:S02]  /*2200*/  LDG.E.64 R2, desc[UR36][R2.64] ;  /* 0x0000002402027981 */ /* 0x000ea4000c1e1b00 */
[----:B--2---:R-:W1:Y:S02]  /*2210*/  I2F.U64 R0, R2 ;  /* 0x0000000200007312 */ /* 0x004e640000301000 */
[----:B-1----:R-:W-:-:S04]  /*2220*/  F2FP.BF16.F32.PACK_AB R0, RZ, R0 ;  /* 0x00000000ff00723e */ /* 0x002fc800000010ff */
[----:B------:R-:W-:Y:S01]  /*2230*/  PRMT R24, R0, 0x7610, R24 ;  /* 0x0000761000187816 */ /* 0x000fe20000000018 */
[----:B------:R-:W-:Y:S06]  /*2240*/  BRA `(.L_x_2742) ;  /* 0x0000000000107947 */ /* 0x000fec0003800000 */
.L_x_2765:
[----:B------:R-:W2:Y:S02]  /*2250*/  LDG.E R2, desc[UR36][R2.64] ;  /* 0x0000002402027981 */ /* 0x000ea4000c1e1900 */
[----:B--2---:R-:W-:-:S04]  /*2260*/  I2FP.F32.U32 R0, R2 ;  /* 0x0000000200007245 */ /* 0x004fc80000201000 */
[----:B------:R-:W-:-:S04]  /*2270*/  F2FP.BF16.F32.PACK_AB R0, RZ, R0 ;  /* 0x00000000ff00723e */ /* 0x000fc800000010ff */
[----:B------:R-:W-:-:S07]  /*2280*/  PRMT R24, R0, 0x7610, R24 ;  /* 0x0000761000187816 */ /* 0x000fce0000000018 */
.L_x_2742:
[----:B-1----:R-:W1:Y:S01]  /*2290*/  LDC.64 R2, c[0x0][0x240] ;  /* 0x00009000ff027b82 */ /* 0x002e620000000a00 */
        /* <DEDUP_REMOVED lines=20> */
.L_x_2773:
[----:B------:R-:W2:Y:S02]  /*23e0*/  LDG.E.U8 R2, desc[UR36][R2.64] ;  /* 0x0000002402027981 */ /* 0x000ea4000c1e1100 */
[----:B--2---:R-:W-:-:S04]  /*23f0*/  I2FP.F32.U32 R0, R2 ;  /* 0x0000000200007245 */ /* 0x004fc80000201000 */
[----:B------:R-:W-:-:S04]  /*2400*/  F2FP.BF16.F32.PACK_AB R0, RZ, R0 ;  /* 0x00000000ff00723e */ /* 0x000fc800000010ff */
[----:B------:R-:W-:Y:S01]  /*2410*/  PRMT R23, R0, 0x7610, R23 ;  /* 0x0000761000177816 */ /* 0x000fe20000000017 */
[----:B------:R-:W-:Y:S06]  /*2420*/  BRA `(.L_x_2775) ;  /* 0x0000000c00c87947 */ /* 0x000fec0003800000 */
.L_x_2772:
        /* <DEDUP_REMOVED lines=11> */
.L_x_2777:
[----:B------:R-:W2:Y:S02]  /*24e0*/  LDG.E R2, desc[UR36][R2.64] ;  /* 0x0000002402027981 */ /* 0x000ea4000c1e1900 */
[----:B--2---:R-:W-:-:S04]  /*24f0*/  I2FP.F32.S32 R0, R2 ;  /* 0x0000000200007245 */ /* 0x004fc80000201400 */
[----:B------:R-:W-:-:S04]  /*2500*/  F2FP.BF16.F32.PACK_AB R0, RZ, R0 ;  /* 0x00000000ff00723e */ /* 0x000fc800000010ff */
[----:B------:R-:W-:Y:S01]  /*2510*/  PRMT R23, R0, 0x7610, R23 ;  /* 0x0000761000177816 */ /* 0x000fe20000000017 */
[----:B------:R-:W-:Y:S06]  /*2520*/  BRA `(.L_x_2775) ;  /* 0x0000000c00887947 */ /* 0x000fec0003800000 */
.L_x_2776:
[----:B------:R-:W2:Y:S02]  /*2530*/  LDG.E.U16 R2, desc[UR36][R2.64] ;  /* 0x0000002402027981 */ /* 0x000ea4000c1e1500 */
[----:B--2---:R-:W0:Y:S02]  /*2540*/  I2F.S16 R0, R2 ;  /* 0x0000000200007306 */ /* 0x004e240000101400 */
[----:B0-----:R-:W-:-:S04]  /*2550*/  F2FP.BF16.F32.PACK_AB R0, RZ, R0 ;  /* 0x00000000ff00723e */ /* 0x001fc800000010ff */
[----:B------:R-:W-:Y:S01]  /*2560*/  PRMT R23, R0, 0x7610, R23 ;  /* 0x0000761000177816 */ /* 0x000fe20000000017 */
[----:B------:R-:W-:Y:S06]  /*2570*/  BRA `(.L_x_2775) ;  /* 0x0000000c00747947 */ /* 0x000fec0003800000 */
.L_x_2771:
        /* <DEDUP_REMOVED lines=9> */
.L_x_2779:
[----:B------:R-:W2:Y:S02]  /*2610*/  LDG.E.U16 R0, desc[UR36][R2.64] ;  /* 0x0000002402007981 */ /* 0x000ea4000c1e1500 */
[----:B--2---:R-:W-:-:S05]  /*2620*/  HADD2.F32 R0, -RZ, R0.H0_H0 ;  /* 0x20000000ff007230 */ /* 0x004fca0000004100 */
[----:B------:R-:W-:-:S04]  /*2630*/  F2FP.BF16.F32.PACK_AB R0, RZ, R0 ;  /* 0x00000000ff00723e */ /* 0x000fc800000010ff */
[----:B------:R-:W-:Y:S01]  /*2640*/  PRMT R23, R0, 0x7610, R23 ;  /* 0x0000761000177816 */ /* 0x000fe20000000017 */
[----:B------:R-:W-:Y:S06]  /*2650*/  BRA `(.L_x_2775) ;  /* 0x0000000c003c7947 */ /* 0x000fec0003800000 */
.L_x_2778:
        /* <DEDUP_REMOVED lines=9> */
.L_x_2781:
[----:B------:R-:W2:Y:S02]  /*26f0*/  LDG.E.U16 R2, desc[UR36][R2.64] ;  /* 0x0000002402027981 */ /* 0x000ea4000c1e1500 */
[----:B--2---:R-:W-:-:S05]  /*2700*/  HADD2.F32 R0, -RZ, R2.H0_H0 ;  /* 0x20000002ff007230 */ /* 0x004fca0000004100 */
[----:B------:R-:W-:-:S04]  /*2710*/  F2FP.BF16.F32.PACK_AB R0, RZ, R0 ;  /* 0x00000000ff00723e */ /* 0x000fc800000010ff */
[----:B------:R-:W-:Y:S01]  /*2720*/  PRMT R23, R0, 0x7610, R23 ;  /* 0x0000761000177816 */ /* 0x000fe20000000017 */
[----:B------:R-:W-:Y:S06]  /*2730*/  BRA `(.L_x_2775) ;  /* 0x0000000c00047947 */ /* 0x000fec0003800000 */
.L_x_2780:
        /* <DEDUP_REMOVED lines=9> */
.L_x_2770:
        /* <DEDUP_REMOVED lines=14> */
.L_x_2784:
        /* <DEDUP_REMOVED lines=9> */
.L_x_2783:
        /* <DEDUP_REMOVED lines=28> */
.L_x_2786:
        /* <DEDUP_REMOVED lines=15> */
.L_x_2785:
[----:B------:R0:W5:Y:S01]  /*2bf0*/  LDG.E.U16 R23, desc[UR36][R2.64] ;  /* 0x0000002402177981 */ /* 0x000162000c1e1500 */
[----:B------:R-:W-:Y:S05]  /*2c00*/  BRA `(.L_x_2775) ;  /* 0x0000000400d07947 */ /* 0x000fea0003800000 */
.L_x_2782:
        /* <DEDUP_REMOVED lines=13> */
.L_x_2789:
        /* <DEDUP_REMOVED lines=21> */
.L_x_2793:
[----:B------:R-:W-:Y:S05]  /*2e30*/  BSYNC B1 ;  /* 0x0000000000017941 */ /* 0x000fea0003800000 */
.L_x_2792:
[----:B------:R-:W-:Y:S01]  /*2e40*/  LEA R3, R0, 0x3b800000, 0x17 ;  /* 0x3b80000000037811 */ /* 0x000fe200078eb8ff */
[----:B------:R-:W-:-:S05]  /*2e50*/  IMAD.SHL.U32 R0, R2, 0x100000, RZ ;  /* 0x0010000002007824 */ /* 0x000fca00078e00ff */
[----:B------:R-:W-:-:S07]  /*2e60*/  LOP3.LUT R0, R3, R0, R4, 0xfe, !PT ;  /* 0x0000000003007212 */ /* 0x000fce00078efe04 */
.L_x_2791:
[----:B------:R-:W-:Y:S05]  /*2e70*/  BSYNC B0 ;  /* 0x0000000000007941 */ /* 0x000fea0003800000 */
.L_x_2790:
[----:B------:R-:W-:-:S04]  /*2e80*/  F2FP.BF16.F32.PACK_AB R0, RZ, R0 ;  /* 0x00000000ff00723e */ /* 0x000fc800000010ff */
[----:B------:R-:W-:Y:S01]  /*2e90*/  PRMT R23, R0, 0x7610, R23 ;  /* 0x0000761000177816 */ /* 0x000fe20000000017 */
[----:B------:R-:W-:Y:S06]  /*2ea0*/  BRA `(.L_x_2775) ;  /* 0x0000000400287947 */ /* 0x000fec0003800000 */
.L_x_2788:
        /* <DEDUP_REMOVED lines=21> */
.L_x_2797:
[----:B------:R-:W-:Y:S05]  /*3000*/  BSYNC B1 ;  /* 0x0000000000017941 */ /* 0x000fea0003800000 */
.L_x_2796:
[----:B------:R-:W-:Y:S01]  /*3010*/  LEA R3, R0, 0x37800000, 0x17 ;  /* 0x3780000000037811 */ /* 0x000fe200078eb8ff */
[----:B------:R-:W-:-:S05]  /*3020*/  IMAD.SHL.U32 R0, R2, 0x200000, RZ ;  /* 0x0020000002007824 */ /* 0x000fca00078e00ff */
[----:B------:R-:W-:-:S07]  /*3030*/  LOP3.LUT R0, R3, R0, R4, 0xfe, !PT ;  /* 0x0000000003007212 */ /* 0x000fce00078efe04 */
.L_x_2795:
[----:B------:R-:W-:Y:S05]  /*3040*/  BSYNC B0 ;  /* 0x0000000000007941 */ /* 0x000fea0003800000 */
.L_x_2794:
[----:B------:R-:W-:-:S04]  /*3050*/  F2FP.BF16.F32.PACK_AB R0, RZ, R0 ;  /* 0x00000000ff00723e */ /* 0x000fc800000010ff */
[----:B------:R-:W-:Y:S01]  /*3060*/  PRMT R23, R0, 0x7610, R23 ;  /* 0x0000761000177816 */ /* 0x000fe20000000017 */
[----:B------:R-:W-:Y:S06]  /*3070*/  BRA `(.L_x_2775) ;  /* 0x0000000000b47947 */ /* 0x000fec0003800000 */
.L_x_2787:
        /* <DEDUP_REMOVED lines=14> */
.L_x_2801:
[----:B------:R-:W-:Y:S05]  /*3160*/  BSYNC B0 ;  /* 0x0000000000007941 */ /* 0x000fea0003800000 */
.L_x_2800:
[----:B------:R-:W-:-:S04]  /*3170*/  F2FP.BF16.F32.PACK_AB R0, RZ, R0 ;  /* 0x00000000ff00723e */ /* 0x000fc800000010ff */
[----:B------:R-:W-:Y:S01]  /*3180*/  PRMT R23, R0, 0x7610, R23 ;  /* 0x0000761000177816 */ /* 0x000fe20000000017 */
[----:B------:R-:W-:Y:S06]  /*3190*/  BRA `(.L_x_2775) ;  /* 0x00000000006c7947 */ /* 0x000fec0003800000 */
.L_x_2774:
        /* <DEDUP_REMOVED lines=16> */
.L_x_2802:
[----:B------:R-:W-:Y:S01]  /*32a0*/  PRMT R23, RZ, 0x7610, R23 ;  /* 0x00007610ff177816 */ /* 0x000fe20000000017 */
[----:B------:R-:W-:Y:S06]  /*32b0*/  BRA `(.L_x_2775) ;  /* 0x0000000000247947 */ /* 0x000fec0003800000 */
.L_x_2799:
[----:B------:R-:W2:Y:S02]  /*32c0*/  LDG.E.64 R2, desc[UR36][R2.64] ;  /* 0x0000002402027981 */ /* 0x000ea4000c1e1b00 */
[----:B--2---:R-:W0:Y:S02]  /*32d0*/  I2F.U64 R0, R2 ;  /* 0x0000000200007312 */ /* 0x004e240000301000 */
[----:B0-----:R-:W-:-:S04]  /*32e0*/  F2FP.BF16.F32.PACK_AB R0, RZ, R0 ;  /* 0x00000000ff00723e */ /* 0x001fc800000010ff */
[----:B------:R-:W-:Y:S01]  /*32f0*/  PRMT R23, R0, 0x7610, R23 ;  /* 0x0000761000177816 */ /* 0x000fe20000000017 */
[----:B------:R-:W-:Y:S06]  /*3300*/  BRA `(.L_x_2775) ;  /* 0x0000000000107947 */ /* 0x000fec0003800000 */
.L_x_2798:
[----:B------:R-:W2:Y:S02]  /*3310*/  LDG.E R2, desc[UR36][R2.64] ;  /* 0x0000002402027981 */ /* 0x000ea4000c1e1900 */
[----:B--2---:R-:W-:-:S04]  /*3320*/  I2FP.F32.U32 R0, R2 ;  /* 0x0000000200007245 */ /* 0x004fc80000201000 */
[----:B------:R-:W-:-:S04]  /*3330*/  F2FP.BF16.F32.PACK_AB R0, RZ, R0 ;  /* 0x00000000ff00723e */ /* 0x000fc800000010ff */
[----:B------:R-:W-:-:S07]  /*3340*/  PRMT R23, R0, 0x7610, R23 ;  /* 0x0000761000177816 */ /* 0x000fce0000000017 */
.L_x_2775:
[----:B------:R-:W-:-:S07]  /*3350*/  VIADD R26, R26, 0x80 ;  /* 0x000000801a1a7836 */ /* 0x000fce0000000000 */
.L_x_2703:
[----:B------:R-:W-:Y:S05]  /*3360*/  BSYNC B6 ;  /* 0x0000000000067941 */ /* 0x000fea0003800000 */
.L_x_2702:
[----:B------:R-:W1:Y:S01]  /*3370*/  LDC R0, c[0x0][0x210] ;  /* 0x00008400ff007b82 */ /* 0x000e620000000800 */
[----:B------:R-:W-:Y:S01]  /*3380*/  BSSY B6, `(.L_x_2803) ;  /* 0x000032c000067945 */ /* 0x000fe20003800000 */
[----:B------:R-:W-:Y:S02]  /*3390*/  PRMT R22, RZ, 0x7610, R22 ;  /* 0x00007610ff167816 */ /* 0x000fe40000000016 */
[----:B------:R-:W-:Y:S01]  /*33a0*/  PRMT R18, RZ, 0x7610, R18 ;  /* 0x00007610ff127816 */ /* 0x000fe20000000012 */
[----:B-1----:R-:W-:-:S05]  /*33b0*/  IMAD R0, R25, -0x200, R0 ;  /* 0xfffffe0019007824 */ /* 0x002fca00078e0200 */
[----:B------:R-:W-:-:S13]  /*33c0*/  ISETP.GE.AND P0, PT, R26, R0, PT ;  /* 0x000000001a00720c */ /* 0x000fda0003f06270 */
[----:B------:R-:W-:Y:S05]  /*33d0*/  @P0 BRA `(.L_x_2804) ;  /* 0x0000003000980947 */ /* 0x000fea0003800000 */
[----:B0-----:R-:W0:Y:S01]  /*33e0*/  LDC.64 R2, c[0x0][0x230] ;  /* 0x00008c00ff027b82 */ /* 0x001e220000000a00 */
        /* <DEDUP_REMOVED lines=21> */
.L_x_2808:
[----:B------:R-:W2:Y:S02]  /*3540*/  LDG.E.U8 R2, desc[UR36][R2.64] ;  /* 0x0000002402027981 */ /* 0x000ea4000c1e1100 */
[----:B--2---:R-:W-:-:S04]  /*3550*/  I2FP.F32.U32 R0, R2 ;  /* 0x0000000200007245 */ /* 0x004fc80000201000 */
[----:B------:R-:W-:-:S04]  /*3560*/  F2FP.BF16.F32.PACK_AB R0, RZ, R0 ;  /* 0x00000000ff00723e */ /* 0x000fc800000010ff */
[----:B------:R-:W-:Y:S01]  /*3570*/  PRMT R28, R0, 0x7610, R28 ;  /* 0x00007610001c7816 */ /* 0x000fe2000000001c */
[----:B------:R-:W-:Y:S06]  /*3580*/  BRA `(.L_x_2810) ;  /* 0x0000000c00c87947 */ /* 0x000fec0003800000 */
.L_x_2807:
        /* <DEDUP_REMOVED lines=11> */
.L_x_2812:
[----:B------:R-:W2:Y:S02]  /*3640*/  LDG.E R2, desc[UR36][R2.64] ;  /* 0x0000002402027981 */ /* 0x000ea4000c1e1900 */
[----:B--2---:R-:W-:-:S04]  /*3650*/  I2FP.F32.S32 R0, R2 ;  /* 0x0000000200007245 */ /* 0x004fc80000201400 */
[----:B------:R-:W-:-:S04]  /*3660*/  F2FP.BF16.F32.PACK_AB R0, RZ, R0 ;  /* 0x00000000ff00723e */ /* 0x000fc800000010ff */
[----:B------:R-:W-:Y:S01]  /*3670*/  PRMT R28, R0, 0x7610, R28 ;  /* 0x00007610001c7816 */ /* 0x000fe2000000001c */
[----:B------:R-:W-:Y:S06]  /*3680*/  BRA `(.L_x_2810) ;  /* 0x0000000c00887947 */ /* 0x000fec0003800000 */
.L_x_2811:
[----:B------:R-:W2:Y:S02]  /*3690*/  LDG.E.U16 R2, desc[UR36][R2.64] ;  /* 0x0000002402027981 */ /* 0x000ea4000c1e1500 */
[----:B--2---:R-:W0:Y:S02]  /*36a0*/  I2F.S16 R0, R2 ;  /* 0x0000000200007306 */ /* 0x004e240000101400 */
[----:B0-----:R-:W-:-:S04]  /*36b0*/  F2FP.BF16.F32.PACK_AB R0, RZ, R0 ;  /* 0x00000000ff00723e */ /* 0x001fc800000010ff */
[----:B------:R-:W-:Y:S01]  /*36c0*/  PRMT R28, R0, 0x7610, R28 ;  /* 0x00007610001c7816 */ /* 0x000fe2000000001c */
[----:B------:R-:W-:Y:S06]  /*36d0*/  BRA `(.L_x_2810) ;  /* 0x0000000c00747947 */ /* 0x000fec0003800000 */
.L_x_2806:
        /* <DEDUP_REMOVED lines=9> */
.L_x_2814:
[----:B------:R-:W2:Y:S02]  /*3770*/  LDG.E.U16 R0, desc[UR36][R2.64] ;  /* 0x0000002402007981 */ /* 0x000ea4000c1e1500 */
[----:B--2---:R-:W-:-:S05]  /*3780*/  HADD2.F32 R0, -RZ, R0.H0_H0 ;  /* 0x20000000ff007230 */ /* 0x004fca0000004100 */
[----:B------:R-:W-:-:S04]  /*3790*/  F2FP.BF16.F32.PACK_AB R0, RZ, R0 ;  /* 0x00000000ff00723e */ /* 0x000fc800000010ff */
[----:B------:R-:W-:Y:S01]  /*37a0*/  PRMT R28, R0, 0x7610, R28 ;  /* 0x00007610001c7816 */ /* 0x000fe2000000001c */
[----:B------:R-:W-:Y:S06]  /*37b0*/  BRA `(.L_x_2810) ;  /* 0x0000000c003c7947 */ /* 0x000fec0003800000 */
.L_x_2813:
        /* <DEDUP_REMOVED lines=9> */
.L_x_2816:
[----:B------:R-:W2:Y:S02]  /*3850*/  LDG.E.U16 R2, desc[UR36][R2.64] ;  /* 0x0000002402027981 */ /* 0x000ea4000c1e1500 */
[----:B--2---:R-:W-:-:S05]  /*3860*/  HADD2.F32 R0, -RZ, R2.H0_H0 ;  /* 0x20000002ff007230 */ /* 0x004fca0000004100 */
[----:B------:R-:W-:-:S04]  /*3870*/  F2FP.BF16.F32.PACK_AB R0, RZ, R0 ;  /* 0x00000000ff00723e */ /* 0x000fc800000010ff */
[----:B------:R-:W-:Y:S01]  /*3880*/  PRMT R28, R0, 0x7610, R28 ;  /* 0x00007610001c7816 */ /* 0x000fe2000000001c */
[----:B------:R-:W-:Y:S06]  /*3890*/  BRA `(.L_x_2810) ;  /* 0x0000000c00047947 */ /* 0x000fec0003800000 */
.L_x_2815:
        /* <DEDUP_REMOVED lines=9> */
.L_x_2805:
        /* <DEDUP_REMOVED lines=14> */
.L_x_2819:
        /* <DEDUP_REMOVED lines=9> */
.L_x_2818:
        /* <DEDUP_REMOVED lines=28> */
.L_x_2821:
        /* <DEDUP_REMOVED lines=15> */
.L_x_2820:
[----:B------:R0:W5:Y:S01]  /*3d50*/  LDG.E.U16 R28, desc[UR36][R2.64] ;  /* 0x00000024021c7981 */ /* 0x000162000c1e1500 */
[----:B------:R-:W-:Y:S05]  /*3d60*/  BRA `(.L_x_2810) ;  /* 0x0000000400d07947 */ /* 0x000fea0003800000 */
.L_x_2817:
        /* <DEDUP_REMOVED lines=13> */
.L_x_2824:
        /* <DEDUP_REMOVED lines=21> */
.L_x_2828:
[----:B------:R-:W-:Y:S05]  /*3f90*/  BSYNC B1 ;  /* 0x0000000000017941 */ /* 0x000fea0003800000 */
.L_x_2827:
[----:B------:R-:W-:Y:S01]  /*3fa0*/  LEA R3, R0, 0x3b800000, 0x17 ;  /* 0x3b80000000037811 */ /* 0x000fe200078eb8ff */
[----:B------:R-:W-:-:S05]  /*3fb0*/  IMAD.SHL.U32 R0, R2, 0x100000, RZ ;  /* 0x0010000002007824 */ /* 0x000fca00078e00ff */
[----:B------:R-:W-:-:S07]  /*3fc0*/  LOP3.LUT R0, R3, R0, R4, 0xfe, !PT ;  /* 0x0000000003007212 */ /* 0x000fce00078efe04 */
.L_x_2826:
[----:B------:R-:W-:Y:S05]  /*3fd0*/  BSYNC B0 ;  /* 0x0000000000007941 */ /* 0x000fea0003800000 */
.L_x_2825:
[----:B------:R-:W-:-:S04]  /*3fe0*/  F2FP.BF16.F32.PACK_AB R0, RZ, R0 ;  /* 0x00000000ff00723e */ /* 0x000fc800000010ff */
[----:B------:R-:W-:Y:S01]  /*3ff0*/  PRMT R28, R0, 0x7610, R28 ;  /* 0x00007610001c7816 */ /* 0x000fe2000000001c */
[----:B------:R-:W-:Y:S06]  /*4000*/  BRA `(.L_x_2810) ;  /* 0x0000000400287947 */ /* 0x000fec0003800000 */
.L_x_2823:
        /* <DEDUP_REMOVED lines=21> */
.L_x_2832:
[----:B------:R-:W-:Y:S05]  /*4160*/  BSYNC B1 ;  /* 0x0000000000017941 */ /* 0x000fea0003800000 */
.L_x_2831:
[----:B------:R-:W-:Y:S01]  /*4170*/  LEA R3, R0, 0x37800000, 0x17 ;  /* 0x3780000000037811 */ /* 0x000fe200078eb8ff */
[----:B------:R-:W-:-:S05]  /*4180*/  IMAD.SHL.U32 R0, R2, 0x200000, RZ ;  /* 0x0020000002007824 */ /* 0x000fca00078e00ff */
[----:B------:R-:W-:-:S07]  /*4190*/  LOP3.LUT R0, R3, R0, R4, 0xfe, !PT ;  /* 0x0000000003007212 */ /* 0x000fce00078efe04 */
.L_x_2830:
[----:B------:R-:W-:Y:S05]  /*41a0*/  BSYNC B0 ;  /* 0x0000000000007941 */ /* 0x000fea0003800000 */
.L_x_2829:
[----:B------:R-:W-:-:S04]  /*41b0*/  F2FP.BF16.F32.PACK_AB R0, RZ, R0 ;  /* 0x00000000ff00723e */ /* 0x000fc800000010ff */
[----:B------:R-:W-:Y:S01]  /*41c0*/  PRMT R28, R0, 0x7610, R28 ;  /* 0x00007610001c7816 */ /* 0x000fe2000000001c */
[----:B------:R-:W-:Y:S06]  /*41d0*/  BRA `(.L_x_2810) ;  /* 0x0000000000b47947 */ /* 0x000fec0003800000 */
.L_x_2822:
        /* <DEDUP_REMOVED lines=14> */
.L_x_2836:
[----:B------:R-:W-:Y:S05]  /*42c0*/  BSYNC B0 ;  /* 0x0000000000007941 */ /* 0x000fea0003800000 */
.L_x_2835:
[----:B------:R-:W-:-:S04]  /*42d0*/  F2FP.BF16.F32.PACK_AB R0, RZ, R0 ;  /* 0x00000000ff00723e */ /* 0x000fc800000010ff */
[----:B------:R-:W-:Y:S01]  /*42e0*/  PRMT R28, R0, 0x7610, R28 ;  /* 0x00007610001c7816 */ /* 0x000fe2000000001c */
[----:B------:R-:W-:Y:S06]  /*42f0*/  BRA `(.L_x_2810) ;  /* 0x00000000006c7947 */ /* 0x000fec0003800000 */
.L_x_2809:
        /* <DEDUP_REMOVED lines=16> */
.L_x_2837:
[----:B------:R-:W-:Y:S01]  /*4400*/  PRMT R28, RZ, 0x7610, R28 ;  /* 0x00007610ff1c7816 */ /* 0x000fe2000000001c */
[----:B------:R-:W-:Y:S06]  /*4410*/  BRA `(.L_x_2810) ;  /* 0x0000000000247947 */ /* 0x000fec0003800000 */
.L_x_2834:
[----:B------:R-:W2:Y:S02]  /*4420*/  LDG.E.64 R2, desc[UR36][R2.64] ;  /* 0x0000002402027981 */ /* 0x000ea4000c1e1b00 */
[----:B--2---:R-:W0:Y:S02]  /*4430*/  I2F.U64 R0, R2 ;  /* 0x0000000200007312 */ /* 0x004e240000301000 */
[----:B0-----:R-:W-:-:S04]  /*4440*/  F2FP.BF16.F32.PACK_AB R0, RZ, R0 ;  /* 0x00000000ff00723e */ /* 0x001fc800000010ff */
[----:B------:R-:W-:Y:S01]  /*4450*/  PRMT R28, R0, 0x7610, R28 ;  /* 0x00007610001c7816 */ /* 0x000fe2000000001c */
[----:B------:R-:W-:Y:S06]  /*4460*/  BRA `(.L_x_2810) ;  /* 0x0000000000107947 */ /* 0x000fec0003800000 */
.L_x_2833:
[----:B------:R-:W2:Y:S02]  /*4470*/  LDG.E R2, desc[UR36][R2.64] ;  /* 0x0000002402027981 */ /* 0x000ea4000c1e1900 */
[----:B--2---:R-:W-:-:S04]  /*4480*/  I2FP.F32.U32 R0, R2 ;  /* 0x0000000200007245 */ /* 0x004fc80000201000 */
[----:B------:R-:W-:-:S04]  /*4490*/  F2FP.BF16.F32.PACK_AB R0, RZ, R0 ;  /* 0x00000000ff00723e */ /* 0x000fc800000010ff */
[----:B------:R-:W-:-:S07]  /*44a0*/  PRMT R28, R0, 0x7610, R28 ;  /* 0x00007610001c7816 */ /* 0x000fce000000001c */
.L_x_2810:
[----:B0-----:R-:W0:Y:S01]  /*44b0*/  LDC.64 R2, c[0x0][0x238] ;  /* 0x00008e00ff027b82 */ /* 0x001e220000000a00 */
        /* <DEDUP_REMOVED lines=20> */
.L_x_2841:
[----:B------:R-:W2:Y:S02]  /*4600*/  LDG.E.U8 R2, desc[UR36][R2.64] ;  /* 0x0000002402027981 */ /* 0x000ea4000c1e1100 */
[----:B--2---:R-:W-:-:S04]  /*4610*/  I2FP.F32.U32 R0, R2 ;  /* 0x0000000200007245 */ /* 0x004fc80000201000 */
[----:B------:R-:W-:-:S04]  /*4620*/  F2FP.BF16.F32.PACK_AB R0, RZ, R0 ;  /* 0x00000000ff00723e */ /* 0x000fc800000010ff */
[----:B------:R-:W-:Y:S01]  /*4630*/  PRMT R22, R0, 0x7610, R22 ;  /* 0x0000761000167816 */ /* 0x000fe20000000016 */
[----:B------:R-:W-:Y:S06]  /*4640*/  BRA `(.L_x_2843) ;  /* 0x0000000c00c87947 */ /* 0x000fec0003800000 */
.L_x_2840:
        /* <DEDUP_REMOVED lines=11> */
.L_x_2845:
[----:B------:R-:W2:Y:S02]  /*4700*/  LDG.E R2, desc[UR36][R2.64] ;  /* 0x0000002402027981 */ /* 0x000ea4000c1e1900 */
[----:B--2---:R-:W-:-:S04]  /*4710*/  I2FP.F32.S32 R0, R2 ;  /* 0x0000000200007245 */ /* 0x004fc80000201400 */
[----:B------:R-:W-:-:S04]  /*4720*/  F2FP.BF16.F32.PACK_AB R0, RZ, R0 ;  /* 0x00000000ff00723e */ /* 0x000fc800000010ff */
[----:B------:R-:W-:Y:S01]  /*4730*/  PRMT R22, R0, 0x7610, R22 ;  /* 0x0000761000167816 */ /* 0x000fe20000000016 */
[----:B------:R-:W-:Y:S06]  /*4740*/  BRA `(.L_x_2843) ;  /* 0x0000000c00887947 */ /* 0x000fec0003800000 */
.L_x_2844:
[----:B------:R-:W2:Y:S02]  /*4750*/  LDG.E.U16 R2, desc[UR36][R2.64] ;  /* 0x0000002402027981 */ /* 0x000ea4000c1e1500 */
[----:B--2---:R-:W0:Y:S02]  /*4760*/  I2F.S16 R0, R2 ;  /* 0x0000000200007306 */ /* 0x004e240000101400 */
[----:B0-----:R-:W-:-:S04]  /*4770*/  F2FP.BF16.F32.PACK_AB R0, RZ, R0 ;  /* 0x00000000ff00723e */ /* 0x001fc800000010ff */
[----:B------:R-:W-:Y:S01]  /*4780*/  PRMT R22, R0, 0x7610, R22 ;  /* 0x0000761000167816 */ /* 0x000fe20000000016 */
[----:B------:R-:W-:Y:S06]  /*4790*/  BRA `(.L_x_2843) ;  /* 0x0000000c00747947 */ /* 0x000fec0003800000 */
.L_x_2839:
        /* <DEDUP_REMOVED lines=9> */
.L_x_2847:
[----:B------:R-:W2:Y:S02]  /*4830*/  LDG.E.U16 R0, desc[UR36][R2.64] ;  /* 0x0000002402007981 */ /* 0x000ea4000c1e1500 */
[----:B--2---:R-:W-:-:S05]  /*4840*/  HADD2.F32 R0, -RZ, R0.H0_H0 ;  /* 0x20000000ff007230 */ /* 0x004fca0000004100 */
[----:B------:R-:W-:-:S04]  /*4850*/  F2FP.BF16.F32.PACK_AB R0, RZ, R0 ;  /* 0x00000000ff00723e */ /* 0x000fc800000010ff */
[----:B------:R-:W-:Y:S01]  /*4860*/  PRMT R22, R0, 0x7610, R22 ;  /* 0x0000761000167816 */ /* 0x000fe20000000016 */
[----:B------:R-:W-:Y:S06]  /*4870*/  BRA `(.L_x_2843) ;  /* 0x0000000c003c7947 */ /* 0x000fec0003800000 */
.L_x_2846:
        /* <DEDUP_REMOVED lines=9> */
.L_x_2849:
[----:B------:R-:W2:Y:S02]  /*4910*/  LDG.E.U16 R2, desc[UR36][R2.64] ;  /* 0x0000002402027981 */ /* 0x000ea4000c1e1500 */
[----:B--2---:R-:W-:-:S05]  /*4920*/  HADD2.F32 R0, -RZ, R2.H0_H0 ;  /* 0x20000002ff007230 */ /* 0x004fca0000004100 */
[----:B------:R-:W-:-:S04]  /*4930*/  F2FP.BF16.F32.PACK_AB R0, RZ, R0 ;  /* 0x00000000ff00723e */ /* 0x000fc800000010ff */
[----:B------:R-:W-:Y:S01]  /*4940*/  PRMT R22, R0, 0x7610, R22 ;  /* 0x0000761000167816 */ /* 0x000fe20000000016 */
[----:B------:R-:W-:Y:S06]  /*4950*/  BRA `(.L_x_2843) ;  /* 0x0000000c00047947 */ /* 0x000fec0003800000 */
.L_x_2848:
        /* <DEDUP_REMOVED lines=9> */
.L_x_2838:
        /* <DEDUP_REMOVED lines=14> */
.L_x_2852:
        /* <DEDUP_REMOVED lines=9> */
.L_x_2851:
        /* <DEDUP_REMOVED lines=28> */
.L_x_2854:
        /* <DEDUP_REMOVED lines=15> */
.L_x_2853:
[----:B------:R0:W5:Y:S01]  /*4e10*/  LDG.E.U16 R22, desc[UR36][R2.64] ;  /* 0x0000002402167981 */ /* 0x000162000c1e1500 */
[----:B------:R-:W-:Y:S05]  /*4e20*/  BRA `(.L_x_2843) ;  /* 0x0000000400d07947 */ /* 0x000fea0003800000 */
.L_x_2850:
        /* <DEDUP_REMOVED lines=13> */
.L_x_2857:
        /* <DEDUP_REMOVED lines=21> */
.L_x_2861:
[----:B------:R-:W-:Y:S05]  /*5050*/  BSYNC B1 ;  /* 0x0000000000017941 */ /* 0x000fea0003800000 */
.L_x_2860:
[----:B------:R-:W-:Y:S01]  /*5060*/  LEA R3, R0, 0x3b800000, 0x17 ;  /* 0x3b80000000037811 */ /* 0x000fe200078eb8ff */
[----:B------:R-:W-:-:S05]  /*5070*/  IMAD.SHL.U32 R0, R2, 0x100000, RZ ;  /* 0x0010000002007824 */ /* 0x000fca00078e00ff */
[----:B------:R-:W-:-:S07]  /*5080*/  LOP3.LUT R0, R3, R0, R4, 0xfe, !PT ;  /* 0x0000000003007212 */ /* 0x000fce00078efe04 */
.L_x_2859:
[----:B------:R-:W-:Y:S05]  /*5090*/  BSYNC B0 ;  /* 0x0000000000007941 */ /* 0x000fea0003800000 */
.L_x_2858:
[----:B------:R-:W-:-:S04]  /*50a0*/  F2FP.BF16.F32.PACK_AB R0, RZ, R0 ;  /* 0x00000000ff00723e */ /* 0x000fc800000010ff */
[----:B------:R-:W-:Y:S01]  /*50b0*/  PRMT R22, R0, 0x7610, R22 ;  /* 0x0000761000167816 */ /* 0x000fe20000000016 */
[----:B------:R-:W-:Y:S06]  /*50c0*/  BRA `(.L_x_2843) ;  /* 0x0000000400287947 */ /* 0x000fec0003800000 */
.L_x_2856:
        /* <DEDUP_REMOVED lines=21> */
.L_x_2865:
[----:B------:R-:W-:Y:S05]  /*5220*/  BSYNC B1 ;  /* 0x0000000000017941 */ /* 0x000fea0003800000 */
.L_x_2864:
[----:B------:R-:W-:Y:S01]  /*5230*/  LEA R3, R0, 0x37800000, 0x17 ;  /* 0x3780000000037811 */ /* 0x000fe200078eb8ff */
[----:B------:R-:W-:-:S05]  /*5240*/  IMAD.SHL.U32 R0, R2, 0x200000, RZ ;  /* 0x0020000002007824 */ /* 0x000fca00078e00ff */
[----:B------:R-:W-:-:S07]  /*5250*/  LOP3.LUT R0, R3, R0, R4, 0xfe, !PT ;  /* 0x0000000003007212 */ /* 0x000fce00078efe04 */
.L_x_2863:
[----:B------:R-:W-:Y:S05]  /*5260*/  BSYNC B0 ;  /* 0x0000000000007941 */ /* 0x000fea0003800000 */
.L_x_2862:
[----:B------:R-:W-:-:S04]  /*5270*/  F2FP.BF16.F32.PACK_AB R0, RZ, R0 ;  /* 0x00000000ff00723e */ /* 0x000fc800000010ff */
[----:B------:R-:W-:Y:S01]  /*5280*/  PRMT R22, R0, 0x7610, R22 ;  /* 0x0000761000167816 */ /* 0x000fe20000000016 */
[----:B------:R-:W-:Y:S06]  /*5290*/  BRA `(.L_x_2843) ;  /* 0x0000000000b47947 */ /* 0x000fec0003800000 */
.L_x_2855:
        /* <DEDUP_REMOVED lines=14> */
.L_x_2869:
[----:B------:R-:W-:Y:S05]  /*5380*/  BSYNC B0 ;  /* 0x0000000000007941 */ /* 0x000fea0003800000 */
.L_x_2868:
[----:B------:R-:W-:-:S04]  /*5390*/  F2FP.BF16.F32.PACK_AB R0, RZ, R0 ;  /* 0x00000000ff00723e */ /* 0x000fc800000010ff */
[----:B------:R-:W-:Y:S01]  /*53a0*/  PRMT R22, R0, 0x7610, R22 ;  /* 0x0000761000167816 */ /* 0x000fe20000000016 */
[----:B------:R-:W-:Y:S06]  /*53b0*/  BRA `(.L_x_2843) ;  /* 0x00000000006c7947 */ /* 0x000fec0003800000 */
.L_x_2842:
        /* <DEDUP_REMOVED lines=16> */
.L_x_2870:
[----:B------:R-:W-:Y:S01]  /*54c0*/  PRMT R22, RZ, 0x7610, R22 ;  /* 0x00007610ff167816 */ /* 0x000fe20000000016 */
[----:B------:R-:W-:Y:S06]  /*54d0*/  BRA `(.L_x_2843) ;  /* 0x0000000000247947 */ /* 0x000fec0003800000 */
.L_x_2867:
[----:B------:R-:W2:Y:S02]  /*54e0*/  LDG.E.64 R2, desc[UR36][R2.64] ;  /* 0x0000002402027981 */ /* 0x000ea4000c1e1b00 */
[----:B--2---:R-:W0:Y:S02]  /*54f0*/  I2F.U64 R0, R2 ;  /* 0x0000000200007312 */ /* 0x004e240000301000 */
[----:B0-----:R-:W-:-:S04]  /*5500*/  F2FP.BF16.F32.PACK_AB R0, RZ, R0 ;  /* 0x00000000ff00723e */ /* 0x001fc800000010ff */
[----:B------:R-:W-:Y:S01]  /*5510*/  PRMT R22, R0, 0x7610, R22 ;  /* 0x0000761000167816 */ /* 0x000fe20000000016 */
[----:B------:R-:W-:Y:S06]  /*5520*/  BRA `(.L_x_2843) ;  /* 0x0000000000107947 */ /* 0x000fec0003800000 */
.L_x_2866:
[----:B------:R-:W2:Y:S02]  /*5530*/  LDG.E R2, desc[UR36][R2.64] ;  /* 0x0000002402027981 */ /* 0x000ea4000c1e1900 */
[----:B--2---:R-:W-:-:S04]  /*5540*/  I2FP.F32.U32 R0, R2 ;  /* 0x0000000200007245 */ /* 0x004fc80000201000 */
[----:B------:R-:W-:-:S04]  /*5550*/  F2FP.BF16.F32.PACK_AB R0, RZ, R0 ;  /* 0x00000000ff00723e */ /* 0x000fc800000010ff */
[----:B------:R-:W-:-:S07]  /*5560*/  PRMT R22, R0, 0x7610, R22 ;  /* 0x0000761000167816 */ /* 0x000fce0000000016 */
.L_x_2843:
        /* <DEDUP_REMOVED lines=21> */
.L_x_2874:
[----:B------:R-:W2:Y:S02]  /*56c0*/  LDG.E.U8 R2, desc[UR36][R2.64] ;  /* 0x0000002402027981 */ /* 0x000ea4000c1e1100 */
[----:B--2---:R-:W-:-:S04]  /*56d0*/  I2FP.F32.U32 R0, R2 ;  /* 0x0000000200007245 */ /* 0x004fc80000201000 */
[----:B------:R-:W-:-:S04]  /*56e0*/  F2FP.BF16.F32.PACK_AB R0, RZ, R0 ;  /* 0x00000000ff00723e */ /* 0x000fc800000010ff */
[----:B------:R-:W-:Y:S01]  /*56f0*/  PRMT R18, R0, 0x7610, R18 ;  /* 0x0000761000127816 */ /* 0x000fe20000000012 */
[----:B------:R-:W-:Y:S06]  /*5700*/  BRA `(.L_x_2876) ;  /* 0x0000000c00c87947 */ /* 0x000fec0003800000 */
.L_x_2873:
        /* <DEDUP_REMOVED lines=11> */
.L_x_2878:
[----:B------:R-:W2:Y:S02]  /*57c0*/  LDG.E R2, desc[UR36][R2.64] ;  /* 0x0000002402027981 */ /* 0x000ea4000c1e1900 */
[----:B--2---:R-:W-:-:S04]  /*57d0*/  I2FP.F32.S32 R0, R2 ;  /* 0x0000000200007245 */ /* 0x004fc80000201400 */
[----:B------:R-:W-:-:S04]  /*57e0*/  F2FP.BF16.F32.PACK_AB R0, RZ, R0 ;  /* 0x00000000ff00723e */ /* 0x000fc800000010ff */
[----:B------:R-:W-:Y:S01]  /*57f0*/  PRMT R18, R0, 0x7610, R18 ;  /* 0x0000761000127816 */ /* 0x000fe20000000012 */
[----:B------:R-:W-:Y:S06]  /*5800*/  BRA `(.L_x_2876) ;  /* 0x0000000c00887947 */ /* 0x000fec0003800000 */
.L_x_2877:
[----:B------:R-:W2:Y:S02]  /*5810*/  LDG.E.U16 R2, desc[UR36][R2.64] ;  /* 0x0000002402027981 */ /* 0x000ea4000c1e1500 */
[----:B--2---:R-:W0:Y:S02]  /*5820*/  I2F.S16 R0, R2 ;  /* 0x0000000200007306 */ /* 0x004e240000101400 */
[----:B0-----:R-:W-:-:S04]  /*5830*/  F2FP.BF16.F32.PACK_AB R0, RZ, R0 ;  /* 0x00000000ff00723e */ /* 0x001fc800000010ff */
[----:B------:R-:W-:Y:S01]  /*5840*/  PRMT R18, R0, 0x7610, R18 ;  /* 0x0000761000127816 */ /* 0x000fe20000000012 */
[----:B------:R-:W-:Y:S06]  /*5850*/  BRA `(.L_x_2876) ;  /* 0x0000000c00747947 */ /* 0x000fec0003800000 */
.L_x_2872:
        /* <DEDUP_REMOVED lines=9> */
.L_x_2880:
[----:B------:R-:W2:Y:S02]  /*58f0*/  LDG.E.U16 R0, desc[UR36][R2.64] ;  /* 0x0000002402007981 */ /* 0x000ea4000c1e1500 */
[----:B--2---:R-:W-:-:S05]  /*5900*/  HADD2.F32 R0, -RZ, R0.H0_H0 ;  /* 0x20000000ff007230 */ /* 0x004fca0000004100 */
[----:B------:R-:W-:-:S04]  /*5910*/  F2FP.BF16.F32.PACK_AB R0, RZ, R0 ;  /* 0x00000000ff00723e */ /* 0x000fc800000010ff */
[----:B------:R-:W-:Y:S01]  /*5920*/  PRMT R18, R0, 0x7610, R18 ;  /* 0x0000761000127816 */ /* 0x000fe20000000012 */
[----:B------:R-:W-:Y:S06]  /*5930*/  BRA `(.L_x_2876) ;  /* 0x0000000c003c7947 */ /* 0x000fec0003800000 */
.L_x_2879:
        /* <DEDUP_REMOVED lines=9> */
.L_x_2882:
[----:B------:R-:W2:Y:S02]  /*59d0*/  LDG.E.U16 R2, desc[UR36][R2.64] ;  /* 0x0000002402027981 */ /* 0x000ea4000c1e1500 */
[----:B--2---:R-:W-:-:S05]  /*59e0*/  HADD2.F32 R0, -RZ, R2.H0_H0 ;  /* 0x20000002ff007230 */ /* 0x004fca0000004100 */
[----:B------:R-:W-:-:S04]  /*59f0*/  F2FP.BF16.F32.PACK_AB R0, RZ, R0 ;  /* 0x00000000ff00723e */ /* 0x000fc800000010ff */
[----:B------:R-:W-:Y:S01]  /*5a00*/  PRMT R18, R0, 0x7610, R18 ;  /* 0x0000761000127816 */ /* 0x000fe20000000012 */
[----:B------:R-:W-:Y:S06]  /*5a10*/  BRA `(.L_x_2876) ;  /* 0x0000000c00047947 */ /* 0x000fec0003800000 */
.L_x_2881:
        /* <DEDUP_REMOVED lines=9> */
.L_x_2871:
        /* <DEDUP_REMOVED lines=14> */
.L_x_2885:
        /* <DEDUP_REMOVED lines=9> */
.L_x_2884:
        /* <DEDUP_REMOVED lines=28> */
.L_x_2887:
        /* <DEDUP_REMOVED lines=15> */
.L_x_2886:
[----:B------:R0:W5:Y:S01]  /*5ed0*/  LDG.E.U16 R18, desc[UR36][R2.64] ;  /* 0x0000002402127981 */ /* 0x000162000c1e1500 */
[----:B------:R-:W-:Y:S05]  /*5ee0*/  BRA `(.L_x_2876) ;  /* 0x0000000400d07947 */ /* 0x000fea0003800000 */
.L_x_2883:
        /* <DEDUP_REMOVED lines=13> */
.L_x_2890:
        /* <DEDUP_REMOVED lines=21> */
.L_x_2894:
[----:B------:R-:W-:Y:S05]  /*6110*/  BSYNC B1 ;  /* 0x0000000000017941 */ /* 0x000fea0003800000 */
.L_x_2893:
[----:B------:R-:W-:Y:S01]  /*6120*/  LEA R3, R0, 0x3b800000, 0x17 ;  /* 0x3b80000000037811 */ /* 0x000fe200078eb8ff */
[----:B------:R-:W-:-:S05]  /*6130*/  IMAD.SHL.U32 R0, R2, 0x100000, RZ ;  /* 0x0010000002007824 */ /* 0x000fca00078e00ff */
[----:B------:R-:W-:-:S07]  /*6140*/  LOP3.LUT R0, R3, R0, R4, 0xfe, !PT ;  /* 0x0000000003007212 */ /* 0x000fce00078efe04 */
.L_x_2892:
[----:B------:R-:W-:Y:S05]  /*6150*/  BSYNC B0 ;  /* 0x0000000000007941 */ /* 0x000fea0003800000 */
.L_x_2891:
[----:B------:R-:W-:-:S04]  /*6160*/  F2FP.BF16.F32.PACK_AB R0, RZ, R0 ;  /* 0x00000000ff00723e */ /* 0x000fc800000010ff */
[----:B------:R-:W-:Y:S01]  /*6170*/  PRMT R18, R0, 0x7610, R18 ;  /* 0x0000761000127816 */ /* 0x000fe20000000012 */
[----:B------:R-:W-:Y:S06]  /*6180*/  BRA `(.L_x_2876) ;  /* 0x0000000400287947 */ /* 0x000fec0003800000 */
.L_x_2889:
        /* <DEDUP_REMOVED lines=21> */
.L_x_2898:
[----:B------:R-:W-:Y:S05]  /*62e0*/  BSYNC B1 ;  /* 0x0000000000017941 */ /* 0x000fea0003800000 */
.L_x_2897:
[----:B------:R-:W-:Y:S01]  /*62f0*/  LEA R3, R0, 0x37800000, 0x17 ;  /* 0x3780000000037811 */ /* 0x000fe200078eb8ff */
[----:B------:R-:W-:-:S05]  /*6300*/  IMAD.SHL.U32 R0, R2, 0x200000, RZ ;  /* 0x0020000002007824 */ /* 0x000fca00078e00ff */
[----:B------:R-:W-:-:S07]  /*6310*/  LOP3.LUT R0, R3, R0, R4, 0xfe, !PT ;  /* 0x0000000003007212 */ /* 0x000fce00078efe04 */
.L_x_2896:
[----:B------:R-:W-:Y:S05]  /*6320*/  BSYNC B0 ;  /* 0x0000000000007941 */ /* 0x000fea0003800000 */
.L_x_2895:
[----:B------:R-:W-:-:S04]  /*6330*/  F2FP.BF16.F32.PACK_AB R0, RZ, R0 ;  /* 0x00000000ff00723e */ /* 0x000fc800000010ff */
[----:B------:R-:W-:Y:S01]  /*6340*/  PRMT R18, R0, 0x7610, R18 ;  /* 0x0000761000127816 */ /* 0x000fe20000000012 */
[----:B------:R-:W-:Y:S06]  /*6350*/  BRA `(.L_x_2876) ;  /* 0x0000000000b47947 */ /* 0x000fec0003800000 */
.L_x_2888:
        /* <DEDUP_REMOVED lines=14> */
.L_x_2902:
[----:B------:R-:W-:Y:S05]  /*6440*/  BSYNC B0 ;  /* 0x0000000000007941 */ /* 0x000fea0003800000 */
.L_x_2901:
[----:B------:R-:W-:-:S04]  /*6450*/  F2FP.BF16.F32.PACK_AB R0, RZ, R0 ;  /* 0x00000000ff00723e */ /* 0x000fc800000010ff */
[----:B------:R-:W-:Y:S01]  /*6460*/  PRMT R18, R0, 0x7610, R18 ;  /* 0x0000761000127816 */ /* 0x000fe20000000012 */
[----:B------:R-:W-:Y:S06]  /*6470*/  BRA `(.L_x_2876) ;  /* 0x00000000006c7947 */ /* 0x000fec0003800000 */
.L_x_2875:
        /* <DEDUP_REMOVED lines=16> */
.L_x_2903:
[----:B------:R-:W-:Y:S01]  /*6580*/  PRMT R18, RZ, 0x7610, R18 ;  /* 0x00007610ff127816 */ /* 0x000fe20000000012 */
[----:B------:R-:W-:Y:S06]  /*6590*/  BRA `(.L_x_2876) ;  /* 0x0000000000247947 */ /* 0x000fec0003800000 */
.L_x_2900:
[----:B------:R-:W2:Y:S02]  /*65a0*/  LDG.E.64 R2, desc[UR36][R2.64] ;  /* 0x0000002402027981 */ /* 0x000ea4000c1e1b00 */
[----:B--2---:R-:W0:Y:S02]  /*65b0*/  I2F.U64 R0, R2 ;  /* 0x0000000200007312 */ /* 0x004e240000301000 */
[----:B0-----:R-:W-:-:S04]  /*65c0*/  F2FP.BF16.F32.PACK_AB R0, RZ, R0 ;  /* 0x00000000ff00723e */ /* 0x001fc800000010ff */
[----:B------:R-:W-:Y:S01]  /*65d0*/  PRMT R18, R0, 0x7610, R18 ;  /* 0x0000761000127816 */ /* 0x000fe20000000012 */
[----:B------:R-:W-:Y:S06]  /*65e0*/  BRA `(.L_x_2876) ;  /* 0x0000000000107947 */ /* 0x000fec0003800000 */
.L_x_2899:
[----:B------:R-:W2:Y:S02]  /*65f0*/  LDG.E R2, desc[UR36][R2.64] ;  /* 0x0000002402027981 */ /* 0x000ea4000c1e1900 */
[----:B--2---:R-:W-:-:S04]  /*6600*/  I2FP.F32.U32 R0, R2 ;  /* 0x0000000200007245 */ /* 0x004fc80000201000 */
[----:B------:R-:W-:-:S04]  /*6610*/  F2FP.BF16.F32.PACK_AB R0, RZ, R0 ;  /* 0x00000000ff00723e */ /* 0x000fc800000010ff */
[----:B------:R-:W-:-:S07]  /*6620*/  PRMT R18, R0, 0x7610, R18 ;  /* 0x0000761000127816 */ /* 0x000fce0000000012 */
.L_x_2876:
[----:B------:R-:W-:-:S07]  /*6630*/  VIADD R26, R26, 0x80 ;  /* 0x000000801a1a7836 */ /* 0x000fce0000000000 */
.L_x_2804:
[----:B------:R-:W-:Y:S05]  /*6640*/  BSYNC B6 ;  /* 0x0000000000067941 */ /* 0x000fea0003800000 */
.L_x_2803:
[----:B------:R-:W1:Y:S01]  /*6650*/  LDC R0, c[0x0][0x210] ;  /* 0x00008400ff007b82 */ /* 0x000e620000000800 */
[----:B------:R-:W-:Y:S01]  /*6660*/  BSSY B6, `(.L_x_2904) ;  /* 0x000032f000067945 */ /* 0x000fe20003800000 */
[----:B------:R-:W-:Y:S02]  /*6670*/  PRMT R16, RZ, 0x7610, R16 ;  /* 0x00007610ff107816 */ /* 0x000fe40000000010 */
[----:B0-----:R-:W-:Y:S02]  /*6680*/  PRMT R2, RZ, 0x7610, R2 ;  /* 0x00007610ff027816 */ /* 0x001fe40000000002 */
[----:B------:R-:W-:Y:S02]  /*6690*/  PRMT R17, RZ, 0x7610, R17 ;  /* 0x00007610ff117816 */ /* 0x000fe40000000011 */
[----:B------:R-:W-:Y:S01]  /*66a0*/  PRMT R19, RZ, 0x7610, R19 ;  /* 0x00007610ff137816 */ /* 0x000fe20000000013 */
[----:B-1----:R-:W-:-:S05]  /*66b0*/  IMAD R0, R25, -0x200, R0 ;  /* 0xfffffe0019007824 */ /* 0x002fca00078e0200 */
        /* <DEDUP_REMOVED lines=24> */
.L_x_2909:
[----:B------:R-:W2:Y:S02]  /*6840*/  LDG.E.U8 R4, desc[UR36][R4.64] ;  /* 0x0000002404047981 */ /* 0x000ea4000c1e1100 */
[----:B--2---:R-:W-:-:S04]  /*6850*/  I2FP.F32.U32 R0, R4 ;  /* 0x0000000400007245 */ /* 0x004fc80000201000 */
[----:B------:R-:W-:-:S04]  /*6860*/  F2FP.BF16.F32.PACK_AB R0, RZ, R0 ;  /* 0x00000000ff00723e */ /* 0x000fc800000010ff */
[----:B------:R-:W-:Y:S01]  /*6870*/  PRMT R2, R0, 0x7610, R2 ;  /* 0x0000761000027816 */ /* 0x000fe20000000002 */
[----:B------:R-:W-:Y:S06]  /*6880*/  BRA `(.L_x_2911) ;  /* 0x0000000c00c47947 */ /* 0x000fec0003800000 */
.L_x_2908:
        /* <DEDUP_REMOVED lines=11> */
.L_x_2913:
[----:B------:R-:W2:Y:S02]  /*6940*/  LDG.E R4, desc[UR36][R4.64] ;  /* 0x0000002404047981 */ /* 0x000ea4000c1e1900 */
[----:B--2---:R-:W-:-:S04]  /*6950*/  I2FP.F32.S32 R0, R4 ;  /* 0x0000000400007245 */ /* 0x004fc80000201400 */
[----:B------:R-:W-:-:S04]  /*6960*/  F2FP.BF16.F32.PACK_AB R0, RZ, R0 ;  /* 0x00000000ff00723e */ /* 0x000fc800000010ff */
[----:B------:R-:W-:Y:S01]  /*6970*/  PRMT R2, R0, 0x7610, R2 ;  /* 0x0000761000027816 */ /* 0x000fe20000000002 */
[----:B------:R-:W-:Y:S06]  /*6980*/  BRA `(.L_x_2911) ;  /* 0x0000000c00847947 */ /* 0x000fec0003800000 */
.L_x_2912:
[----:B------:R-:W2:Y:S02]  /*6990*/  LDG.E.U16 R4, desc[UR36][R4.64] ;  /* 0x0000002404047981 */ /* 0x000ea4000c1e1500 */
[----:B--2---:R-:W0:Y:S02]  /*69a0*/  I2F.S16 R0, R4 ;  /* 0x0000000400007306 */ /* 0x004e240000101400 */
[----:B0-----:R-:W-:-:S04]  /*69b0*/  F2FP.BF16.F32.PACK_AB R0, RZ, R0 ;  /* 0x00000000ff00723e */ /* 0x001fc800000010ff */
[----:B------:R-:W-:Y:S01]  /*69c0*/  PRMT R2, R0, 0x7610, R2 ;  /* 0x0000761000027816 */ /* 0x000fe20000000002 */
[----:B------:R-:W-:Y:S06]  /*69d0*/  BRA `(.L_x_2911) ;  /* 0x0000000c00707947 */ /* 0x000fec0003800000 */
.L_x_2907:
        /* <DEDUP_REMOVED lines=9> */
.L_x_2915:
[----:B------:R-:W2:Y:S02]  /*6a70*/  LDG.E.U16 R0, desc[UR36][R4.64] ;  /* 0x0000002404007981 */ /* 0x000ea4000c1e1500 */
[----:B--2---:R-:W-:-:S05]  /*6a80*/  HADD2.F32 R0, -RZ, R0.H0_H0 ;  /* 0x20000000ff007230 */ /* 0x004fca0000004100 */
[----:B------:R-:W-:-:S04]  /*6a90*/  F2FP.BF16.F32.PACK_AB R0, RZ, R0 ;  /* 0x00000000ff00723e */ /* 0x000fc800000010ff */
[----:B------:R-:W-:Y:S01]  /*6aa0*/  PRMT R2, R0, 0x7610, R2 ;  /* 0x0000761000027816 */ /* 0x000fe20000000002 */
[----:B------:R-:W-:Y:S06]  /*6ab0*/  BRA `(.L_x_2911) ;  /* 0x0000000c00387947 */ /* 0x000fec0003800000 */
.L_x_2914:
        /* <DEDUP_REMOVED lines=9> */
.L_x_2917:
[----:B------:R-:W2:Y:S02]  /*6b50*/  LDG.E.U16 R4, desc[UR36][R4.64] ;  /* 0x0000002404047981 */ /* 0x000ea4000c1e1500 */
[----:B--2---:R-:W-:-:S05]  /*6b60*/  HADD2.F32 R0, -RZ, R4.H0_H0 ;  /* 0x20000004ff007230 */ /* 0x004fca0000004100 */
[----:B------:R-:W-:-:S04]  /*6b70*/  F2FP.BF16.F32.PACK_AB R0, RZ, R0 ;  /* 0x00000000ff00723e */ /* 0x000fc800000010ff */
[----:B------:R-:W-:Y:S01]  /*6b80*/  PRMT R2, R0, 0x7610, R2 ;  /* 0x0000761000027816 */ /* 0x000fe20000000002 */
[----:B------:R-:W-:Y:S06]  /*6b90*/  BRA `(.L_x_2911) ;  /* 0x0000000c00007947 */ /* 0x000fec0003800000 */
.L_x_2916:
        /* <DEDUP_REMOVED lines=9> */
.L_x_2906:
        /* <DEDUP_REMOVED lines=14> */
.L_x_2920:
        /* <DEDUP_REMOVED lines=9> */
.L_x_2919:
        /* <DEDUP_REMOVED lines=25> */
[----:B------:R-:W-:-:S04]  /*6f30*/  F2FP.BF16.F32.PACK_AB R3, RZ, R3 ;  /* 0x00000003ff03723e */ /* 0x000fc800000010ff */
[----:B------:R-:W-:Y:S01]  /*6f40*/  PRMT R2, R3, 0x7610, R2 ;  /* 0x0000761003027816 */ /* 0x000fe20000000002 */
[----:B------:R-:W-:Y:S06]  /*6f50*/  BRA `(.L_x_2911) ;  /* 0x0000000800107947 */ /* 0x000fec0003800000 */
.L_x_2922:
        /* <DEDUP_REMOVED lines=12> */
[----:B------:R-:W-:Y:S01]  /*7020*/  F2FP.BF16.F32.PACK_AB R2, RZ, R2 ;  /* 0x00000002ff02723e */ /* 0x000fe200000010ff */
[----:B------:R-:W-:Y:S06]  /*7030*/  BRA `(.L_x_2911) ;  /* 0x0000000400d87947 */ /* 0x000fec0003800000 */
.L_x_2921:
[----:B------:R0:W5:Y:S01]  /*7040*/  LDG.E.U16 R2, desc[UR36][R4.64] ;  /* 0x0000002404027981 */ /* 0x000162000c1e1500 */
[----:B------:R-:W-:Y:S05]  /*7050*/  BRA `(.L_x_2911) ;  /* 0x0000000400d07947 */ /* 0x000fea0003800000 */
.L_x_2918:
        /* <DEDUP_REMOVED lines=13> */
.L_x_2925:
        /* <DEDUP_REMOVED lines=21> */
.L_x_2929:
[----:B------:R-:W-:Y:S05]  /*7280*/  BSYNC B1 ;  /* 0x0000000000017941 */ /* 0x000fea0003800000 */
.L_x_2928:
[----:B------:R-:W-:Y:S01]  /*7290*/  LEA R3, R0, 0x3b800000, 0x17 ;  /* 0x3b80000000037811 */ /* 0x000fe200078eb8ff */
[----:B------:R-:W-:-:S05]  /*72a0*/  IMAD.SHL.U32 R0, R2, 0x100000, RZ ;  /* 0x0010000002007824 */ /* 0x000fca00078e00ff */
[----:B------:R-:W-:-:S07]  /*72b0*/  LOP3.LUT R0, R3, R0, R4, 0xfe, !PT ;  /* 0x0000000003007212 */ /* 0x000fce00078efe04 */
.L_x_2927:
[----:B------:R-:W-:Y:S05]  /*72c0*/  BSYNC B0 ;  /* 0x0000000000007941 */ /* 0x000fea0003800000 */
.L_x_2926:
[----:B------:R-:W-:-:S04]  /*72d0*/  F2FP.BF16.F32.PACK_AB R0, RZ, R0 ;  /* 0x00000000ff00723e */ /* 0x000fc800000010ff */
[----:B------:R-:W-:Y:S01]  /*72e0*/  PRMT R2, R0, 0x7610, R2 ;  /* 0x0000761000027816 */ /* 0x000fe20000000002 */
[----:B------:R-:W-:Y:S06]  /*72f0*/  BRA `(.L_x_2911) ;  /* 0x0000000400287947 */ /* 0x000fec0003800000 */
.L_x_2924:
        /* <DEDUP_REMOVED lines=21> */
.L_x_2933:
[----:B------:R-:W-:Y:S05]  /*7450*/  BSYNC B1 ;  /* 0x0000000000017941 */ /* 0x000fea0003800000 */
.L_x_2932:
[----:B------:R-:W-:Y:S01]  /*7460*/  LEA R3, R0, 0x37800000, 0x17 ;  /* 0x3780000000037811 */ /* 0x000fe200078eb8ff */
[----:B------:R-:W-:-:S05]  /*7470*/  IMAD.SHL.U32 R0, R2, 0x200000, RZ ;  /* 0x0020000002007824 */ /* 0x000fca00078e00ff */
[----:B------:R-:W-:-:S07]  /*7480*/  LOP3.LUT R0, R3, R0, R4, 0xfe, !PT ;  /* 0x0000000003007212 */ /* 0x000fce00078efe04 */
.L_x_2931:
[----:B------:R-:W-:Y:S05]  /*7490*/  BSYNC B0 ;  /* 0x0000000000007941 */ /* 0x000fea0003800000 */
.L_x_2930:
[----:B------:R-:W-:-:S04]  /*74a0*/  F2FP.BF16.F32.PACK_AB R0, RZ, R0 ;  /* 0x00000000ff00723e */ /* 0x000fc800000010ff */
[----:B------:R-:W-:Y:S01]  /*74b0*/  PRMT R2, R0, 0x7610, R2 ;  /* 0x0000761000027816 */ /* 0x000fe20000000002 */
[----:B------:R-:W-:Y:S06]  /*74c0*/  BRA `(.L_x_2911) ;  /* 0x0000000000b47947 */ /* 0x000fec0003800000 */
.L_x_2923:
        /* <DEDUP_REMOVED lines=14> */
.L_x_2937:
[----:B------:R-:W-:Y:S05]  /*75b0*/  BSYNC B0 ;  /* 0x0000000000007941 */ /* 0x000fea0003800000 */
.L_x_2936:
[----:B------:R-:W-:-:S04]  /*75c0*/  F2FP.BF16.F32.PACK_AB R0, RZ, R0 ;  /* 0x00000000ff00723e */ /* 0x000fc800000010ff */
[----:B------:R-:W-:Y:S01]  /*75d0*/  PRMT R2, R0, 0x7610, R2 ;  /* 0x0000761000027816 */ /* 0x000fe20000000002 */
[----:B------:R-:W-:Y:S06]  /*75e0*/  BRA `(.L_x_2911) ;  /* 0x00000000006c7947 */ /* 0x000fec0003800000 */
.L_x_2910:
        /* <DEDUP_REMOVED lines=16> */
.L_x_2938:
[----:B------:R-:W-:Y:S01]  /*76f0*/  PRMT R2, RZ, 0x7610, R2 ;  /* 0x00007610ff027816 */ /* 0x000fe20000000002 */
[----:B------:R-:W-:Y:S06]  /*7700*/  BRA `(.L_x_2911) ;  /* 0x0000000000247947 */ /* 0x000fec0003800000 */
.L_x_2935:
[----:B------:R-:W2:Y:S02]  /*7710*/  LDG.E.64 R4, desc[UR36][R4.64] ;  /* 0x0000002404047981 */ /* 0x000ea4000c1e1b00 */
[----:B--2---:R-:W0:Y:S02]  /*7720*/  I2F.U64 R0, R4 ;  /* 0x0000000400007312 */ /* 0x004e240000301000 */
[----:B0-----:R-:W-:-:S04]  /*7730*/  F2FP.BF16.F32.PACK_AB R0, RZ, R0 ;  /* 0x00000000ff00723e */ /* 0x001fc800000010ff */
[----:B------:R-:W-:Y:S01]  /*7740*/  PRMT R2, R0, 0x7610, R2 ;  /* 0x0000761000027816 */ /* 0x000fe20000000002 */
[----:B------:R-:W-:Y:S06]  /*7750*/  BRA `(.L_x_2911) ;  /* 0x0000000000107947 */ /* 0x000fec0003800000 */
.L_x_2934:
[----:B------:R-:W2:Y:S02]  /*7760*/  LDG.E R4, desc[UR36][R4.64] ;  /* 0x0000002404047981 */ /* 0x000ea4000c1e1900 */
[----:B--2---:R-:W-:-:S04]  /*7770*/  I2FP.F32.U32 R0, R4 ;  /* 0x0000000400007245 */ /* 0x004fc80000201000 */
[----:B------:R-:W-:-:S04]  /*7780*/  F2FP.BF16.F32.PACK_AB R0, RZ, R0 ;  /* 0x00000000ff00723e */ /* 0x000fc800000010ff */
[----:B------:R-:W-:-:S07]  /*7790*/  PRMT R2, R0, 0x7610, R2 ;  /* 0x0000761000027816 */ /* 0x000fce0000000002 */
.L_x_2911:
[----:B------:R-:W1:Y:S01]  /*77a0*/  LDC.U8 R6, c[0x0][0x24d] ;  /* 0x00009340ff067b82 */ /* 0x000e620000000000 */
[----:B------:R-:W-:Y:S02]  /*77b0*/  ULDC UR4, c[0x0][0x254] ;  /* 0x0000950000047ab9 */ /* 0x000fe40000000800 */
[----:B------:R-:W-:-:S05]  /*77c0*/  IMAD R3, R19, UR4, RZ ;  /* 0x0000000413037c24 */ /* 0x000fca000f8e02ff */
[----:B0-----:R-:W0:Y:S01]  /*77d0*/  LDC.64 R4, c[0x0][0x238] ;  /* 0x00008e00ff047b82 */ /* 0x001e220000000a00 */
[----:B-1----:R-:W-:-:S04]  /*77e0*/  PRMT R0, R6, 0x9910, RZ ;  /* 0x0000991006007816 */ /* 0x002fc800000000ff */
        /* <DEDUP_REMOVED lines=17> */
.L_x_2942:
[----:B------:R-:W2:Y:S02]  /*7900*/  LDG.E.U8 R4, desc[UR36][R4.64] ;  /* 0x0000002404047981 */ /* 0x000ea4000c1e1100 */
[----:B--2---:R-:W-:-:S04]  /*7910*/  I2FP.F32.U32 R0, R4 ;  /* 0x0000000400007245 */ /* 0x004fc80000201000 */
[----:B------:R-:W-:-:S04]  /*7920*/  F2FP.BF16.F32.PACK_AB R0, RZ, R0 ;  /* 0x00000000ff00723e */ /* 0x000fc800000010ff */
[----:B------:R-:W-:Y:S01]  /*7930*/  PRMT R17, R0, 0x7610, R17 ;  /* 0x0000761000117816 */ /* 0x000fe20000000011 */
[----:B------:R-:W-:Y:S06]  /*7940*/  BRA `(.L_x_2944) ;  /* 0x0000000c00c87947 */ /* 0x000fec0003800000 */
.L_x_2941:
        /* <DEDUP_REMOVED lines=11> */
.L_x_2946:
[----:B------:R-:W2:Y:S02]  /*7a00*/  LDG.E R4, desc[UR36][R4.64] ;  /* 0x0000002404047981 */ /* 0x000ea4000c1e1900 */
[----:B--2---:R-:W-:-:S04]  /*7a10*/  I2FP.F32.S32 R0, R4 ;  /* 0x0000000400007245 */ /* 0x004fc80000201400 */
[----:B------:R-:W-:-:S04]  /*7a20*/  F2FP.BF16.F32.PACK_AB R0, RZ, R0 ;  /* 0x00000000ff00723e */ /* 0x000fc800000010ff */
[----:B------:R-:W-:Y:S01]  /*7a30*/  PRMT R17, R0, 0x7610, R17 ;  /* 0x0000761000117816 */ /* 0x000fe20000000011 */
[----:B------:R-:W-:Y:S06]  /*7a40*/  BRA `(.L_x_2944) ;  /* 0x0000000c00887947 */ /* 0x000fec0003800000 */
.L_x_2945:
[----:B------:R-:W2:Y:S02]  /*7a50*/  LDG.E.U16 R4, desc[UR36][R4.64] ;  /* 0x0000002404047981 */ /* 0x000ea4000c1e1500 */
[----:B--2---:R-:W0:Y:S02]  /*7a60*/  I2F.S16 R0, R4 ;  /* 0x0000000400007306 */ /* 0x004e240000101400 */
[----:B0-----:R-:W-:-:S04]  /*7a70*/  F2FP.BF16.F32.PACK_AB R0, RZ, R0 ;  /* 0x00000000ff00723e */ /* 0x001fc800000010ff */
[----:B------:R-:W-:Y:S01]  /*7a80*/  PRMT R17, R0, 0x7610, R17 ;  /* 0x0000761000117816 */ /* 0x000fe20000000011 */
[----:B------:R-:W-:Y:S06]  /*7a90*/  BRA `(.L_x_2944) ;  /* 0x0000000c00747947 */ /* 0x000fec0003800000 */
.L_x_2940:
        /* <DEDUP_REMOVED lines=9> */
.L_x_2948:
[----:B------:R-:W2:Y:S02]  /*7b30*/  LDG.E.U16 R0, desc[UR36][R4.64] ;  /* 0x0000002404007981 */ /* 0x000ea4000c1e1500 */
[----:B--2---:R-:W-:-:S05]  /*7b40*/  HADD2.F32 R0, -RZ, R0.H0_H0 ;  /* 0x20000000ff007230 */ /* 0x004fca0000004100 */
[----:B------:R-:W-:-:S04]  /*7b50*/  F2FP.BF16.F32.PACK_AB R0, RZ, R0 ;  /* 0x00000000ff00723e */ /* 0x000fc800000010ff */
[----:B------:R-:W-:Y:S01]  /*7b60*/  PRMT R17, R0, 0x7610, R17 ;  /* 0x0000761000117816 */ /* 0x000fe20000000011 */
[----:B------:R-:W-:Y:S06]  /*7b70*/  BRA `(.L_x_2944) ;  /* 0x0000000c003c7947 */ /* 0x000fec0003800000 */
.L_x_2947:
        /* <DEDUP_REMOVED lines=9> */
.L_x_2950:
[----:B------:R-:W2:Y:S02]  /*7c10*/  LDG.E.U16 R4, desc[UR36][R4.64] ;  /* 0x0000002404047981 */ /* 0x000ea4000c1e1500 */
[----:B--2---:R-:W-:-:S05]  /*7c20*/  HADD2.F32 R0, -RZ, R4.H0_H0 ;  /* 0x20000004ff007230 */ /* 0x004fca0000004100 */
[----:B------:R-:W-:-:S04]  /*7c30*/  F2FP.BF16.F32.PACK_AB R0, RZ, R0 ;  /* 0x00000000ff00723e */ /* 0x000fc800000010ff */
[----:B------:R-:W-:Y:S01]  /*7c40*/  PRMT R17, R0, 0x7610, R17 ;  /* 0x0000761000117816 */ /* 0x000fe20000000011 */
[----:B------:R-:W-:Y:S06]  /*7c50*/  BRA `(.L_x_2944) ;  /* 0x0000000c00047947 */ /* 0x000fec0003800000 */
.L_x_2949:
        /* <DEDUP_REMOVED lines=9> */
.L_x_2939:
        /* <DEDUP_REMOVED lines=14> */
.L_x_2953:
        /* <DEDUP_REMOVED lines=9> */
.L_x_2952:
        /* <DEDUP_REMOVED lines=28> */
.L_x_2955:
        /* <DEDUP_REMOVED lines=12> */
[----:B------:R-:W-:-:S04]  /*80e0*/  F2FP.BF16.F32.PACK_AB R0, RZ, R0 ;  /* 0x00000000ff00723e */ /* 0x000fc800000010ff */
[----:B------:R-:W-:Y:S01]  /*80f0*/  PRMT R17, R0, 0x7610, R17 ;  /* 0x0000761000117816 */ /* 0x000fe20000000011 */
[----:B------:R-:W-:Y:S06]  /*8100*/  BRA `(.L_x_2944) ;  /* 0x0000000400d87947 */ /* 0x000fec0003800000 */
.L_x_2954:
[----:B------:R0:W5:Y:S01]  /*8110*/  LDG.E.U16 R17, desc[UR36][R4.64] ;  /* 0x0000002404117981 */ /* 0x000162000c1e1500 */
[----:B------:R-:W-:Y:S05]  /*8120*/  BRA `(.L_x_2944) ;  /* 0x0000000400d07947 */ /* 0x000fea0003800000 */
.L_x_2951:
        /* <DEDUP_REMOVED lines=13> */
.L_x_2958:
        /* <DEDUP_REMOVED lines=21> */
.L_x_2962:
[----:B------:R-:W-:Y:S05]  /*8350*/  BSYNC B1 ;  /* 0x0000000000017941 */ /* 0x000fea0003800000 */
.L_x_2961:
[----:B------:R-:W-:Y:S01]  /*8360*/  LEA R5, R0, 0x3b800000, 0x17 ;  /* 0x3b80000000057811 */ /* 0x000fe200078eb8ff */
[----:B------:R-:W-:-:S05]  /*8370*/  IMAD.SHL.U32 R0, R3, 0x100000, RZ ;  /* 0x0010000003007824 */ /* 0x000fca00078e00ff */
[----:B------:R-:W-:-:S07]  /*8380*/  LOP3.LUT R0, R5, R0, R6, 0xfe, !PT ;  /* 0x0000000005007212 */ /* 0x000fce00078efe06 */
.L_x_2960:
[----:B------:R-:W-:Y:S05]  /*8390*/  BSYNC B0 ;  /* 0x0000000000007941 */ /* 0x000fea0003800000 */
.L_x_2959:
[----:B------:R-:W-:-:S04]  /*83a0*/  F2FP.BF16.F32.PACK_AB R0, RZ, R0 ;  /* 0x00000000ff00723e */ /* 0x000fc800000010ff */
[----:B------:R-:W-:Y:S01]  /*83b0*/  PRMT R17, R0, 0x7610, R17 ;  /* 0x0000761000117816 */ /* 0x000fe20000000011 */
[----:B------:R-:W-:Y:S06]  /*83c0*/  BRA `(.L_x_2944) ;  /* 0x0000000400287947 */ /* 0x000fec0003800000 */
.L_x_2957:
        /* <DEDUP_REMOVED lines=21> */
.L_x_2966:
[----:B------:R-:W-:Y:S05]  /*8520*/  BSYNC B1 ;  /* 0x0000000000017941 */ /* 0x000fea0003800000 */
.L_x_2965:
[----:B------:R-:W-:Y:S01]  /*8530*/  LEA R5, R0, 0x37800000, 0x17 ;  /* 0x3780000000057811 */ /* 0x000fe200078eb8ff */
[----:B------:R-:W-:-:S05]  /*8540*/  IMAD.SHL.U32 R0, R3, 0x200000, RZ ;  /* 0x0020000003007824 */ /* 0x000fca00078e00ff */
[----:B------:R-:W-:-:S07]  /*8550*/  LOP3.LUT R0, R5, R0, R6, 0xfe, !PT ;  /* 0x0000000005007212 */ /* 0x000fce00078efe06 */
.L_x_2964:
[----:B------:R-:W-:Y:S05]  /*8560*/  BSYNC B0 ;  /* 0x0000000000007941 */ /* 0x000fea0003800000 */
.L_x_2963:
[----:B------:R-:W-:-:S04]  /*8570*/  F2FP.BF16.F32.PACK_AB R0, RZ, R0 ;  /* 0x00000000ff00723e */ /* 0x000fc800000010ff */
[----:B------:R-:W-:Y:S01]  /*8580*/  PRMT R17, R0, 0x7610, R17 ;  /* 0x0000761000117816 */ /* 0x000fe20000000011 */
[----:B------:R-:W-:Y:S06]  /*8590*/  BRA `(.L_x_2944) ;  /* 0x0000000000b47947 */ /* 0x000fec0003800000 */
.L_x_2956:
        /* <DEDUP_REMOVED lines=14> */
.L_x_2970:
[----:B------:R-:W-:Y:S05]  /*8680*/  BSYNC B0 ;  /* 0x0000000000007941 */ /* 0x000fea0003800000 */
.L_x_2969:
[----:B------:R-:W-:-:S04]  /*8690*/  F2FP.BF16.F32.PACK_AB R0, RZ, R0 ;  /* 0x00000000ff00723e */ /* 0x000fc800000010ff */
[----:B------:R-:W-:Y:S01]  /*86a0*/  PRMT R17, R0, 0x7610, R17 ;  /* 0x0000761000117816 */ /* 0x000fe20000000011 */
[----:B------:R-:W-:Y:S06]  /*86b0*/  BRA `(.L_x_2944) ;  /* 0x00000000006c7947 */ /* 0x000fec0003800000 */
.L_x_2943:
        /* <DEDUP_REMOVED lines=16> */
.L_x_2971:
[----:B------:R-:W-:Y:S01]  /*87c0*/  PRMT R17, RZ, 0x7610, R17 ;  /* 0x00007610ff117816 */ /* 0x000fe20000000011 */
[----:B------:R-:W-:Y:S06]  /*87d0*/  BRA `(.L_x_2944) ;  /* 0x0000000000247947 */ /* 0x000fec0003800000 */
.L_x_2968:
[----:B------:R-:W2:Y:S02]  /*87e0*/  LDG.E.64 R4, desc[UR36][R4.64] ;  /* 0x0000002404047981 */ /* 0x000ea4000c1e1b00 */
[----:B--2---:R-:W0:Y:S02]  /*87f0*/  I2F.U64 R0, R4 ;  /* 0x0000000400007312 */ /* 0x004e240000301000 */
[----:B0-----:R-:W-:-:S04]  /*8800*/  F2FP.BF16.F32.PACK_AB R0, RZ, R0 ;  /* 0x00000000ff00723e */ /* 0x001fc800000010ff */
[----:B------:R-:W-:Y:S01]  /*8810*/  PRMT R17, R0, 0x7610, R17 ;  /* 0x0000761000117816 */ /* 0x000fe20000000011 */
[----:B------:R-:W-:Y:S06]  /*8820*/  BRA `(.L_x_2944) ;  /* 0x0000000000107947 */ /* 0x000fec0003800000 */
.L_x_2967:
[----:B------:R-:W2:Y:S02]  /*8830*/  LDG.E R4, desc[UR36][R4.64] ;  /* 0x0000002404047981 */ /* 0x000ea4000c1e1900 */
[----:B--2---:R-:W-:-:S04]  /*8840*/  I2FP.F32.U32 R0, R4 ;  /* 0x0000000400007245 */ /* 0x004fc80000201000 */
[----:B------:R-:W-:-:S04]  /*8850*/  F2FP.BF16.F32.PACK_AB R0, RZ, R0 ;  /* 0x00000000ff00723e */ /* 0x000fc800000010ff */
[----:B------:R-:W-:-:S07]  /*8860*/  PRMT R17, R0, 0x7610, R17 ;  /* 0x0000761000117816 */ /* 0x000fce0000000011 */
.L_x_2944:
        /* <DEDUP_REMOVED lines=22> */
.L_x_2975:
[----:B------:R-:W2:Y:S02]  /*89d0*/  LDG.E.U8 R4, desc[UR36][R4.64] ;  /* 0x0000002404047981 */ /* 0x000ea4000c1e1100 */
[----:B--2---:R-:W-:-:S04]  /*89e0*/  I2FP.F32.U32 R0, R4 ;  /* 0x0000000400007245 */ /* 0x004fc80000201000 */
[----:B------:R-:W-:-:S04]  /*89f0*/  F2FP.BF16.F32.PACK_AB R0, RZ, R0 ;  /* 0x00000000ff00723e */ /* 0x000fc800000010ff */
[----:B------:R-:W-:Y:S01]  /*8a00*/  PRMT R19, R0, 0x7610, R19 ;  /* 0x0000761000137816 */ /* 0x000fe20000000013 */
[----:B------:R-:W-:Y:S06]  /*8a10*/  BRA `(.L_x_2977) ;  /* 0x0000000c00c87947 */ /* 0x000fec0003800000 */
.L_x_2974:
        /* <DEDUP_REMOVED lines=11> */
.L_x_2979:
[----:B------:R-:W2:Y:S02]  /*8ad0*/  LDG.E R4, desc[UR36][R4.64] ;  /* 0x0000002404047981 */ /* 0x000ea4000c1e1900 */
[----:B--2---:R-:W-:-:S04]  /*8ae0*/  I2FP.F32.S32 R0, R4 ;  /* 0x0000000400007245 */ /* 0x004fc80000201400 */
[----:B------:R-:W-:-:S04]  /*8af0*/  F2FP.BF16.F32.PACK_AB R0, RZ, R0 ;  /* 0x00000000ff00723e */ /* 0x000fc800000010ff */
[----:B------:R-:W-:Y:S01]  /*8b00*/  PRMT R19, R0, 0x7610, R19 ;  /* 0x0000761000137816 */ /* 0x000fe20000000013 */
[----:B------:R-:W-:Y:S06]  /*8b10*/  BRA `(.L_x_2977) ;  /* 0x0000000c00887947 */ /* 0x000fec0003800000 */
.L_x_2978:
[----:B------:R-:W2:Y:S02]  /*8b20*/  LDG.E.U16 R4, desc[UR36][R4.64] ;  /* 0x0000002404047981 */ /* 0x000ea4000c1e1500 */
[----:B--2---:R-:W0:Y:S02]  /*8b30*/  I2F.S16 R0, R4 ;  /* 0x0000000400007306 */ /* 0x004e240000101400 */
[----:B0-----:R-:W-:-:S04]  /*8b40*/  F2FP.BF16.F32.PACK_AB R0, RZ, R0 ;  /* 0x00000000ff00723e */ /* 0x001fc800000010ff */
[----:B------:R-:W-:Y:S01]  /*8b50*/  PRMT R19, R0, 0x7610, R19 ;  /* 0x0000761000137816 */ /* 0x000fe20000000013 */
[----:B------:R-:W-:Y:S06]  /*8b60*/  BRA `(.L_x_2977) ;  /* 0x0000000c00747947 */ /* 0x000fec0003800000 */
.L_x_2973:
        /* <DEDUP_REMOVED lines=9> */
.L_x_2981:
[----:B------:R-:W2:Y:S02]  /*8c00*/  LDG.E.U16 R0, desc[UR36][R4.64] ;  /* 0x0000002404007981 */ /* 0x000ea4000c1e1500 */
[----:B--2---:R-:W-:-:S05]  /*8c10*/  HADD2.F32 R0, -RZ, R0.H0_H0 ;  /* 0x20000000ff007230 */ /* 0x004fca0000004100 */
[----:B------:R-:W-:-:S04]  /*8c20*/  F2FP.BF16.F32.PACK_AB R0, RZ, R0 ;  /* 0x00000000ff00723e */ /* 0x000fc800000010ff */
[----:B------:R-:W-:Y:S01]  /*8c30*/  PRMT R19, R0, 0x7610, R19 ;  /* 0x0000761000137816 */ /* 0x000fe20000000013 */
[----:B------:R-:W-:Y:S06]  /*8c40*/  BRA `(.L_x_2977) ;  /* 0x0000000c003c7947 */ /* 0x000fec0003800000 */
.L_x_2980:
        /* <DEDUP_REMOVED lines=9> */
.L_x_2983:
[----:B------:R-:W2:Y:S02]  /*8ce0*/  LDG.E.U16 R4, desc[UR36][R4.64] ;  /* 0x0000002404047981 */ /* 0x000ea4000c1e1500 */
[----:B--2---:R-:W-:-:S05]  /*8cf0*/  HADD2.F32 R0, -RZ, R4.H0_H0 ;  /* 0x20000004ff007230 */ /* 0x004fca0000004100 */
[----:B------:R-:W-:-:S04]  /*8d00*/  F2FP.BF16.F32.PACK_AB R0, RZ, R0 ;  /* 0x00000000ff00723e */ /* 0x000fc800000010ff */
[----:B------:R-:W-:Y:S01]  /*8d10*/  PRMT R19, R0, 0x7610, R19 ;  /* 0x0000761000137816 */ /* 0x000fe20000000013 */
[----:B------:R-:W-:Y:S06]  /*8d20*/  BRA `(.L_x_2977) ;  /* 0x0000000c00047947 */ /* 0x000fec0003800000 */
.L_x_2982:
        /* <DEDUP_REMOVED lines=9> */
.L_x_2972:
        /* <DEDUP_REMOVED lines=14> */
.L_x_2986:
        /* <DEDUP_REMOVED lines=9> */
.L_x_2985:
        /* <DEDUP_REMOVED lines=28> */
.L_x_2988:
        /* <DEDUP_REMOVED lines=15> */
.L_x_2987:
[----:B------:R0:W5:Y:S01]  /*91e0*/  LDG.E.U16 R19, desc[UR36][R4.64] ;  /* 0x0000002404137981 */ /* 0x000162000c1e1500 */
[----:B------:R-:W-:Y:S05]  /*91f0*/  BRA `(.L_x_2977) ;  /* 0x0000000400d07947 */ /* 0x000fea0003800000 */
.L_x_2984:
        /* <DEDUP_REMOVED lines=13> */
.L_x_2991:
        /* <DEDUP_REMOVED lines=21> */
.L_x_2995:
[----:B------:R-:W-:Y:S05]  /*9420*/  BSYNC B1 ;  /* 0x0000000000017941 */ /* 0x000fea0003800000 */
.L_x_2994:
[----:B------:R-:W-:Y:S01]  /*9430*/  LEA R5, R0, 0x3b800000, 0x17 ;  /* 0x3b80000000057811 */ /* 0x000fe200078eb8ff */
[----:B------:R-:W-:-:S05]  /*9440*/  IMAD.SHL.U32 R0, R3, 0x100000, RZ ;  /* 0x0010000003007824 */ /* 0x000fca00078e00ff */
[----:B------:R-:W-:-:S07]  /*9450*/  LOP3.LUT R0, R5, R0, R6, 0xfe, !PT ;  /* 0x0000000005007212 */ /* 0x000fce00078efe06 */
.L_x_2993:
[----:B------:R-:W-:Y:S05]  /*9460*/  BSYNC B0 ;  /* 0x0000000000007941 */ /* 0x000fea0003800000 */
.L_x_2992:
[----:B------:R-:W-:-:S04]  /*9470*/  F2FP.BF16.F32.PACK_AB R0, RZ, R0 ;  /* 0x00000000ff00723e */ /* 0x000fc800000010ff */
[----:B------:R-:W-:Y:S01]  /*9480*/  PRMT R19, R0, 0x7610, R19 ;  /* 0x0000761000137816 */ /* 0x000fe20000000013 */
[----:B------:R-:W-:Y:S06]  /*9490*/  BRA `(.L_x_2977) ;  /* 0x0000000400287947 */ /* 0x000fec0003800000 */
.L_x_2990:
        /* <DEDUP_REMOVED lines=21> */
.L_x_2999:
[----:B------:R-:W-:Y:S05]  /*95f0*/  BSYNC B1 ;  /* 0x0000000000017941 */ /* 0x000fea0003800000 */
.L_x_2998:
[----:B------:R-:W-:Y:S01]  /*9600*/  LEA R5, R0, 0x37800000, 0x17 ;  /* 0x3780000000057811 */ /* 0x000fe200078eb8ff */
[----:B------:R-:W-:-:S05]  /*9610*/  IMAD.SHL.U32 R0, R3, 0x200000, RZ ;  /* 0x0020000003007824 */ /* 0x000fca00078e00ff */
[----:B------:R-:W-:-:S07]  /*9620*/  LOP3.LUT R0, R5, R0, R6, 0xfe, !PT ;  /* 0x0000000005007212 */ /* 0x000fce00078efe06 */
.L_x_2997:
[----:B------:R-:W-:Y:S05]  /*9630*/  BSYNC B0 ;  /* 0x0000000000007941 */ /* 0x000fea0003800000 */
.L_x_2996:
[----:B------:R-:W-:-:S04]  /*9640*/  F2FP.BF16.F32.PACK_AB R0, RZ, R0 ;  /* 0x00000000ff00723e */ /* 0x000fc800000010ff */
[----:B------:R-:W-:Y:S01]  /*9650*/  PRMT R19, R0, 0x7610, R19 ;  /* 0x0000761000137816 */ /* 0x000fe20000000013 */
[----:B------:R-:W-:Y:S06]  /*9660*/  BRA `(.L_x_2977) ;  /* 0x0000000000b47947 */ /* 0x000fec0003800000 */
.L_x_2989:
        /* <DEDUP_REMOVED lines=14> */
.L_x_3003:
[----:B------:R-:W-:Y:S05]  /*9750*/  BSYNC B0 ;  /* 0x0000000000007941 */ /* 0x000fea0003800000 */
.L_x_3002:
[----:B------:R-:W-:-:S04]  /*9760*/  F2FP.BF16.F32.PACK_AB R0, RZ, R0 ;  /* 0x00000000ff00723e */ /* 0x000fc800000010ff */
[----:B------:R-:W-:Y:S01]  /*9770*/  PRMT R19, R0, 0x7610, R19 ;  /* 0x0000761000137816 */ /* 0x000fe20000000013 */
[----:B------:R-:W-:Y:S06]  /*9780*/  BRA `(.L_x_2977) ;  /* 0x00000000006c7947 */ /* 0x000fec0003800000 */
.L_x_2976:
        /* <DEDUP_REMOVED lines=16> */
.L_x_3004:
[----:B------:R-:W-:Y:S01]  /*9890*/  PRMT R19, RZ, 0x7610, R19 ;  /* 0x00007610ff137816 */ /* 0x000fe20000000013 */
[----:B------:R-:W-:Y:S06]  /*98a0*/  BRA `(.L_x_2977) ;  /* 0x0000000000247947 */ /* 0x000fec0003800000 */
.L_x_3001:
[----:B------:R-:W2:Y:S02]  /*98b0*/  LDG.E.64 R4, desc[UR36][R4.64] ;  /* 0x0000002404047981 */ /* 0x000ea4000c1e1b00 */
[----:B--2---:R-:W0:Y:S02]  /*98c0*/  I2F.U64 R0, R4 ;  /* 0x0000000400007312 */ /* 0x004e240000301000 */
[----:B0-----:R-:W-:-:S04]  /*98d0*/  F2FP.BF16.F32.PACK_AB R0, RZ, R0 ;  /* 0x00000000ff00723e */ /* 0x001fc800000010ff */
[----:B------:R-:W-:Y:S01]  /*98e0*/  PRMT R19, R0, 0x7610, R19 ;  /* 0x0000761000137816 */ /* 0x000fe20000000013 */
[----:B------:R-:W-:Y:S06]  /*98f0*/  BRA `(.L_x_2977) ;  /* 0x0000000000107947 */ /* 0x000fec0003800000 */
.L_x_3000:
[----:B------:R-:W2:Y:S02]  /*9900*/  LDG.E R4, desc[UR36][R4.64] ;  /* 0x0000002404047981 */ /* 0x000ea4000c1e1900 */
[----:B--2---:R-:W-:-:S04]  /*9910*/  I2FP.F32.U32 R0, R4 ;  /* 0x0000000400007245 */ /* 0x004fc80000201000 */
[----:B------:R-:W-:-:S04]  /*9920*/  F2FP.BF16.F32.PACK_AB R0, RZ, R0 ;  /* 0x00000000ff00723e */ /* 0x000fc800000010ff */
[----:B------:R-:W-:-:S07]  /*9930*/  PRMT R19, R0, 0x7610, R19 ;  /* 0x0000761000137816 */ /* 0x000fce0000000013 */
.L_x_2977:
[----:B------:R-:W-:-:S07]  /*9940*/  VIADD R26, R26, 0x80 ;  /* 0x000000801a1a7836 */ /* 0x000fce0000000000 */
.L_x_2905:
[----:B------:R-:W-:Y:S05]  /*9950*/  BSYNC B6 ;  /* 0x0000000000067941 */ /* 0x000fea0003800000 */
.L_x_2904:
[----:B0-----:R-:W0:Y:S01]  /*9960*/  S2R R4, SR_CTAID.X ;  /* 0x0000000000047919 */ /* 0x001e220000002500 */
        /* <DEDUP_REMOVED lines=30> */
.L_x_3010:
[----:B------:R-:W2:Y:S02]  /*9b50*/  LDG.E.U8 R4, desc[UR36][R4.64] ;  /* 0x0000002404047981 */ /* 0x000ea4000c1e1100 */
[----:B--2---:R-:W-:-:S04]  /*9b60*/  I2FP.F32.U32 R0, R4 ;  /* 0x0000000400007245 */ /* 0x004fc80000201000 */
[----:B------:R-:W-:-:S04]  /*9b70*/  F2FP.BF16.F32.PACK_AB R0, RZ, R0 ;  /* 0x00000000ff00723e */ /* 0x000fc800000010ff */
[----:B------:R-:W-:Y:S01]  /*9b80*/  PRMT R16, R0, 0x7610, R16 ;  /* 0x0000761000107816 */ /* 0x000fe20000000010 */
[----:B------:R-:W-:Y:S06]  /*9b90*/  BRA `(.L_x_3012) ;  /* 0x0000000c00c87947 */ /* 0x000fec0003800000 */
.L_x_3009:
        /* <DEDUP_REMOVED lines=11> */
.L_x_3014:
[----:B------:R-:W2:Y:S02]  /*9c50*/  LDG.E R4, desc[UR36][R4.64] ;  /* 0x0000002404047981 */ /* 0x000ea4000c1e1900 */
[----:B--2---:R-:W-:-:S04]  /*9c60*/  I2FP.F32.S32 R0, R4 ;  /* 0x0000000400007245 */ /* 0x004fc80000201400 */
[----:B------:R-:W-:-:S04]  /*9c70*/  F2FP.BF16.F32.PACK_AB R0, RZ, R0 ;  /* 0x00000000ff00723e */ /* 0x000fc800000010ff */
[----:B------:R-:W-:Y:S01]  /*9c80*/  PRMT R16, R0, 0x7610, R16 ;  /* 0x0000761000107816 */ /* 0x000fe20000000010 */
[----:B------:R-:W-:Y:S06]  /*9c90*/  BRA `(.L_x_3012) ;  /* 0x0000000c00887947 */ /* 0x000fec0003800000 */
.L_x_3013:
[----:B------:R-:W2:Y:S02]  /*9ca0*/  LDG.E.U16 R4, desc[UR36][R4.64] ;  /* 0x0000002404047981 */ /* 0x000ea4000c1e1500 */
[----:B--2---:R-:W0:Y:S02]  /*9cb0*/  I2F.S16 R0, R4 ;  /* 0x0000000400007306 */ /* 0x004e240000101400 */
[----:B0-----:R-:W-:-:S04]  /*9cc0*/  F2FP.BF16.F32.PACK_AB R0, RZ, R0 ;  /* 0x00000000ff00723e */ /* 0x001fc800000010ff */
[----:B------:R-:W-:Y:S01]  /*9cd0*/  PRMT R16, R0, 0x7610, R16 ;  /* 0x0000761000107816 */ /* 0x000fe20000000010 */
[----:B------:R-:W-:Y:S06]  /*9ce0*/  BRA `(.L_x_3012) ;  /* 0x0000000c00747947 */ /* 0x000fec0003800000 */
.L_x_3008:
        /* <DEDUP_REMOVED lines=9> */
.L_x_3016:
[----:B------:R-:W2:Y:S02]  /*9d80*/  LDG.E.U16 R0, desc[UR36][R4.64] ;  /* 0x0000002404007981 */ /* 0x000ea4000c1e1500 */
[----:B--2---:R-:W-:-:S05]  /*9d90*/  HADD2.F32 R0, -RZ, R0.H0_H0 ;  /* 0x20000000ff007230 */ /* 0x004fca0000004100 */
[----:B------:R-:W-:-:S04]  /*9da0*/  F2FP.BF16.F32.PACK_AB R0, RZ, R0 ;  /* 0x00000000ff00723e */ /* 0x000fc800000010ff */
[----:B------:R-:W-:Y:S01]  /*9db0*/  PRMT R16, R0, 0x7610, R16 ;  /* 0x0000761000107816 */ /* 0x000fe20000000010 */
[----:B------:R-:W-:Y:S06]  /*9dc0*/  BRA `(.L_x_3012) ;  /* 0x0000000c003c7947 */ /* 0x000fec0003800000 */
.L_x_3015:
        /* <DEDUP_REMOVED lines=9> */
.L_x_3018:
[----:B------:R-:W2:Y:S02]  /*9e60*/  LDG.E.U16 R4, desc[UR36][R4.64] ;  /* 0x0000002404047981 */ /* 0x000ea4000c1e1500 */
[----:B--2---:R-:W-:-:S05]  /*9e70*/  HADD2.F32 R0, -RZ, R4.H0_H0 ;  /* 0x20000004ff007230 */ /* 0x004fca0000004100 */
[----:B------:R-:W-:-:S04]  /*9e80*/  F2FP.BF16.F32.PACK_AB R0, RZ, R0 ;  /* 0x00000000ff00723e */ /* 0x000fc800000010ff */
[----:B------:R-:W-:Y:S01]  /*9e90*/  PRMT R16, R0, 0x7610, R16 ;  /* 0x0000761000107816 */ /* 0x000fe20000000010 */
[----:B------:R-:W-:Y:S06]  /*9ea0*/  BRA `(.L_x_3012) ;  /* 0x0000000c00047947 */ /* 0x000fec0003800000 */
.L_x_3017:
        /* <DEDUP_REMOVED lines=9> */
.L_x_3007:
        /* <DEDUP_REMOVED lines=14> */
.L_x_3021:
        /* <DEDUP_REMOVED lines=9> */
.L_x_3020:
        /* <DEDUP_REMOVED lines=28> */
.L_x_3023:
        /* <DEDUP_REMOVED lines=15> */
.L_x_3022:
[----:B------:R0:W5:Y:S01]  /*a360*/  LDG.E.U16 R16, desc[UR36][R4.64] ;  /* 0x0000002404107981 */ /* 0x000162000c1e1500 */
[----:B------:R-:W-:Y:S05]  /*a370*/  BRA `(.L_x_3012) ;  /* 0x0000000400d07947 */ /* 0x000fea0003800000 */
.L_x_3019:
        /* <DEDUP_REMOVED lines=13> */
.L_x_3026:
        /* <DEDUP_REMOVED lines=21> */
.L_x_3030:
[----:B------:R-:W-:Y:S05]  /*a5a0*/  BSYNC B1 ;  /* 0x0000000000017941 */ /* 0x000fea0003800000 */
.L_x_3029:
[----:B------:R-:W-:Y:S01]  /*a5b0*/  LEA R5, R0, 0x3b800000, 0x17 ;  /* 0x3b80000000057811 */ /* 0x000fe200078eb8ff */
[----:B------:R-:W-:-:S05]  /*a5c0*/  IMAD.SHL.U32 R0, R3, 0x100000, RZ ;  /* 0x0010000003007824 */ /* 0x000fca00078e00ff */
[----:B------:R-:W-:-:S07]  /*a5d0*/  LOP3.LUT R0, R5, R0, R6, 0xfe, !PT ;  /* 0x0000000005007212 */ /* 0x000fce00078efe06 */
.L_x_3028:
[----:B------:R-:W-:Y:S05]  /*a5e0*/  BSYNC B0 ;  /* 0x0000000000007941 */ /* 0x000fea0003800000 */
.L_x_3027:
[----:B------:R-:W-:-:S04]  /*a5f0*/  F2FP.BF16.F32.PACK_AB R0, RZ, R0 ;  /* 0x00000000ff00723e */ /* 0x000fc800000010ff */
[----:B------:R-:W-:Y:S01]  /*a600*/  PRMT R16, R0, 0x7610, R16 ;  /* 0x0000761000107816 */ /* 0x000fe20000000010 */
[----:B------:R-:W-:Y:S06]  /*a610*/  BRA `(.L_x_3012) ;  /* 0x0000000400287947 */ /* 0x000fec0003800000 */
.L_x_3025:
        /* <DEDUP_REMOVED lines=21> */
.L_x_3034:
[----:B------:R-:W-:Y:S05]  /*a770*/  BSYNC B1 ;  /* 0x0000000000017941 */ /* 0x000fea0003800000 */
.L_x_3033:
[----:B------:R-:W-:Y:S01]  /*a780*/  LEA R5, R0, 0x37800000, 0x17 ;  /* 0x3780000000057811 */ /* 0x000fe200078eb8ff */
[----:B------:R-:W-:-:S05]  /*a790*/  IMAD.SHL.U32 R0, R3, 0x200000, RZ ;  /* 0x0020000003007824 */ /* 0x000fca00078e00ff */
[----:B------:R-:W-:-:S07]  /*a7a0*/  LOP3.LUT R0, R5, R0, R6, 0xfe, !PT ;  /* 0x0000000005007212 */ /* 0x000fce00078efe06 */
.L_x_3032:
[----:B------:R-:W-:Y:S05]  /*a7b0*/  BSYNC B0 ;  /* 0x0000000000007941 */ /* 0x000fea0003800000 */
.L_x_3031:
[----:B------:R-:W-:-:S04]  /*a7c0*/  F2FP.BF16.F32.PACK_AB R0, RZ, R0 ;  /* 0x00000000ff00723e */ /* 0x000fc800000010ff */
[----:B------:R-:W-:Y:S01]  /*a7d0*/  PRMT R16, R0, 0x7610, R16 ;  /* 0x0000761000107816 */ /* 0x000fe20000000010 */
[----:B------:R-:W-:Y:S06]  /*a7e0*/  BRA `(.L_x_3012) ;  /* 0x0000000000b47947 */ /* 0x000fec0003800000 */
.L_x_3024:
        /* <DEDUP_REMOVED lines=14> */
.L_x_3038:
[----:B------:R-:W-:Y:S05]  /*a8d0*/  BSYNC B0 ;  /* 0x0000000000007941 */ /* 0x000fea0003800000 */
.L_x_3037:
[----:B------:R-:W-:-:S04]  /*a8e0*/  F2FP.BF16.F32.PACK_AB R0, RZ, R0 ;  /* 0x00000000ff00723e */ /* 0x000fc800000010ff */
[----:B------:R-:W-:Y:S01]  /*a8f0*/  PRMT R16, R0, 0x7610, R16 ;  /* 0x0000761000107816 */ /* 0x000fe20000000010 */
[----:B------:R-:W-:Y:S06]  /*a900*/  BRA `(.L_x_3012) ;  /* 0x00000000006c7947 */ /* 0x000fec0003800000 */
.L_x_3011:
        /* <DEDUP_REMOVED lines=16> */
.L_x_3039:
[----:B------:R-:W-:Y:S01]  /*aa10*/  PRMT R16, RZ, 0x7610, R16 ;  /* 0x00007610ff107816 */ /* 0x000fe20000000010 */
[----:B------:R-:W-:Y:S06]  /*aa20*/  BRA `(.L_x_3012) ;  /* 0x0000000000247947 */ /* 0x000fec0003800000 */
.L_x_3036:
[----:B------:R-:W2:Y:S02]  /*aa30*/  LDG.E.64 R4, desc[UR36][R4.64] ;  /* 0x0000002404047981 */ /* 0x000ea4000c1e1b00 */
[----:B--2---:R-:W0:Y:S02]  /*aa40*/  I2F.U64 R0, R4 ;  /* 0x0000000400007312 */ /* 0x004e240000301000 */
[----:B0-----:R-:W-:-:S04]  /*aa50*/  F2FP.BF16.F32.PACK_AB R0, RZ, R0 ;  /* 0x00000000ff00723e */ /* 0x001fc800000010ff */
[----:B------:R-:W-:Y:S01]  /*aa60*/  PRMT R16, R0, 0x7610, R16 ;  /* 0x0000761000107816 */ /* 0x000fe20000000010 */
[----:B------:R-:W-:Y:S06]  /*aa70*/  BRA `(.L_x_3012) ;  /* 0x0000000000107947 */ /* 0x000fec0003800000 */
.L_x_3035:
[----:B------:R-:W2:Y:S02]  /*aa80*/  LDG.E R4, desc[UR36][R4.64] ;  /* 0x0000002404047981 */ /* 0x000ea4000c1e1900 */
[----:B--2---:R-:W-:-:S04]  /*aa90*/  I2FP.F32.U32 R0, R4 ;  /* 0x0000000400007245 */ /* 0x004fc80000201000 */
[----:B------:R-:W-:-:S04]  /*aaa0*/  F2FP.BF16.F32.PACK_AB R0, RZ, R0 ;  /* 0x00000000ff00723e */ /* 0x000fc800000010ff */
[----:B------:R-:W-:-:S07]  /*aab0*/  PRMT R16, R0, 0x7610, R16 ;  /* 0x0000761000107816 */ /* 0x000fce0000000010 */
.L_x_3012:
        /* <DEDUP_REMOVED lines=22> */
.L_x_3043:
[----:B------:R-:W2:Y:S02]  /*ac20*/  LDG.E.U8 R4, desc[UR36][R4.64] ;  /* 0x0000002404047981 */ /* 0x000ea4000c1e1100 */
[----:B--2---:R-:W-:-:S04]  /*ac30*/  I2FP.F32.U32 R0, R4 ;  /* 0x0000000400007245 */ /* 0x004fc80000201000 */
[----:B------:R-:W-:-:S04]  /*ac40*/  F2FP.BF16.F32.PACK_AB R0, RZ, R0 ;  /* 0x00000000ff00723e */ /* 0x000fc800000010ff */
[----:B------:R-:W-:Y:S01]  /*ac50*/  PRMT R25, R0, 0x7610, R25 ;  /* 0x0000761000197816 */ /* 0x000fe20000000019 */
[----:B------:R-:W-:Y:S06]  /*ac60*/  BRA `(.L_x_3045) ;  /* 0x0000000c00c87947 */ /* 0x000fec0003800000 */
.L_x_3042:
        /* <DEDUP_REMOVED lines=11> */
.L_x_3047:
[----:B------:R-:W2:Y:S02]  /*ad20*/  LDG.E R4, desc[UR36][R4.64] ;  /* 0x0000002404047981 */ /* 0x000ea4000c1e1900 */
[----:B--2---:R-:W-:-:S04]  /*ad30*/  I2FP.F32.S32 R0, R4 ;  /* 0x0000000400007245 */ /* 0x004fc80000201400 */
[----:B------:R-:W-:-:S04]  /*ad40*/  F2FP.BF16.F32.PACK_AB R0, RZ, R0 ;  /* 0x00000000ff00723e */ /* 0x000fc800000010ff */
[----:B------:R-:W-:Y:S01]  /*ad50*/  PRMT R25, R0, 0x7610, R25 ;  /* 0x0000761000197816 */ /* 0x000fe20000000019 */
[----:B------:R-:W-:Y:S06]  /*ad60*/  BRA `(.L_x_3045) ;  /* 0x0000000c00887947 */ /* 0x000fec0003800000 */
.L_x_3046:
[----:B------:R-:W2:Y:S02]  /*ad70*/  LDG.E.U16 R4, desc[UR36][R4.64] ;  /* 0x0000002404047981 */ /* 0x000ea4000c1e1500 */
[----:B--2---:R-:W0:Y:S02]  /*ad80*/  I2F.S16 R0, R4 ;  /* 0x0000000400007306 */ /* 0x004e240000101400 */
[----:B0-----:R-:W-:-:S04]  /*ad90*/  F2FP.BF16.F32.PACK_AB R0, RZ, R0 ;  /* 0x00000000ff00723e */ /* 0x001fc800000010ff */
[----:B------:R-:W-:Y:S01]  /*ada0*/  PRMT R25, R0, 0x7610, R25 ;  /* 0x0000761000197816 */ /* 0x000fe20000000019 */
[----:B------:R-:W-:Y:S06]  /*adb0*/  BRA `(.L_x_3045) ;  /* 0x0000000c00747947 */ /* 0x000fec0003800000 */
.L_x_3041:
        /* <DEDUP_REMOVED lines=9> */
.L_x_3049:
[----:B------:R-:W2:Y:S02]  /*ae50*/  LDG.E.U16 R0, desc[UR36][R4.64] ;  /* 0x0000002404007981 */ /* 0x000ea4000c1e1500 */
[----:B--2---:R-:W-:-:S05]  /*ae60*/  HADD2.F32 R0, -RZ, R0.H0_H0 ;  /* 0x20000000ff007230 */ /* 0x004fca0000004100 */
[----:B------:R-:W-:-:S04]  /*ae70*/  F2FP.BF16.F32.PACK_AB R0, RZ, R0 ;  /* 0x00000000ff00723e */ /* 0x000fc800000010ff */
[----:B------:R-:W-:Y:S01]  /*ae80*/  PRMT R25, R0, 0x7610, R25 ;  /* 0x0000761000197816 */ /* 0x000fe20000000019 */
[----:B------:R-:W-:Y:S06]  /*ae90*/  BRA `(.L_x_3045) ;  /* 0x0000000c003c7947 */ /* 0x000fec0003800000 */
.L_x_3048:
        /* <DEDUP_REMOVED lines=9> */
.L_x_3051:
[----:B------:R-:W2:Y:S02]  /*af30*/  LDG.E.U16 R4, desc[UR36][R4.64] ;  /* 0x0000002404047981 */ /* 0x000ea4000c1e1500 */
[----:B--2---:R-:W-:-:S05]  /*af40*/  HADD2.F32 R0, -RZ, R4.H0_H0 ;  /* 0x20000004ff007230 */ /* 0x004fca0000004100 */
[----:B------:R-:W-:-:S04]  /*af50*/  F2FP.BF16.F32.PACK_AB R0, RZ, R0 ;  /* 0x00000000ff00723e */ /* 0x000fc800000010ff */
[----:B------:R-:W-:Y:S01]  /*af60*/  PRMT R25, R0, 0x7610, R25 ;  /* 0x0000761000197816 */ /* 0x000fe20000000019 */
[----:B------:R-:W-:Y:S06]  /*af70*/  BRA `(.L_x_3045) ;  /* 0x0000000c00047947 */ /* 0x000fec0003800000 */
.L_x_3050:
        /* <DEDUP_REMOVED lines=9> */
.L_x_3040:
        /* <DEDUP_REMOVED lines=14> */
.L_x_3054:
        /* <DEDUP_REMOVED lines=9> */
.L_x_3053:
        /* <DEDUP_REMOVED lines=28> */
.L_x_3056:
        /* <DEDUP_REMOVED lines=15> */
.L_x_3055:
[----:B------:R0:W5:Y:S01]  /*b430*/  LDG.E.U16 R25, desc[UR36][R4.64] ;  /* 0x0000002404197981 */ /* 0x000162000c1e1500 */
[----:B------:R-:W-:Y:S05]  /*b440*/  BRA `(.L_x_3045) ;  /* 0x0000000400d07947 */ /* 0x000fea0003800000 */
.L_x_3052:
        /* <DEDUP_REMOVED lines=13> */
.L_x_3059:
        /* <DEDUP_REMOVED lines=21> */
.L_x_3063:
[----:B------:R-:W-:Y:S05]  /*b670*/  BSYNC B1 ;  /* 0x0000000000017941 */ /* 0x000fea0003800000 */
.L_x_3062:
[----:B------:R-:W-:Y:S01]  /*b680*/  LEA R5, R0, 0x3b800000, 0x17 ;  /* 0x3b80000000057811 */ /* 0x000fe200078eb8ff */
[----:B------:R-:W-:-:S05]  /*b690*/  IMAD.SHL.U32 R0, R3, 0x100000, RZ ;  /* 0x0010000003007824 */ /* 0x000fca00078e00ff */
[----:B------:R-:W-:-:S07]  /*b6a0*/  LOP3.LUT R0, R5, R0, R6, 0xfe, !PT ;  /* 0x0000000005007212 */ /* 0x000fce00078efe06 */
.L_x_3061:
[----:B------:R-:W-:Y:S05]  /*b6b0*/  BSYNC B0 ;  /* 0x0000000000007941 */ /* 0x000fea0003800000 */
.L_x_3060:
[----:B------:R-:W-:-:S04]  /*b6c0*/  F2FP.BF16.F32.PACK_AB R0, RZ, R0 ;  /* 0x00000000ff00723e */ /* 0x000fc800000010ff */
[----:B------:R-:W-:Y:S01]  /*b6d0*/  PRMT R25, R0, 0x7610, R25 ;  /* 0x0000761000197816 */ /* 0x000fe20000000019 */
[----:B------:R-:W-:Y:S06]  /*b6e0*/  BRA `(.L_x_3045) ;  /* 0x0000000400287947 */ /* 0x000fec0003800000 */
.L_x_3058:
        /* <DEDUP_REMOVED lines=21> */
.L_x_3067:
[----:B------:R-:W-:Y:S05]  /*b840*/  BSYNC B1 ;  /* 0x0000000000017941 */ /* 0x000fea0003800000 */
.L_x_3066:
[----:B------:R-:W-:Y:S01]  /*b850*/  LEA R5, R0, 0x37800000, 0x17 ;  /* 0x3780000000057811 */ /* 0x000fe200078eb8ff */
[----:B------:R-:W-:-:S05]  /*b860*/  IMAD.SHL.U32 R0, R3, 0x200000, RZ ;  /* 0x0020000003007824 */ /* 0x000fca00078e00ff */
[----:B------:R-:W-:-:S07]  /*b870*/  LOP3.LUT R0, R5, R0, R6, 0xfe, !PT ;  /* 0x0000000005007212 */ /* 0x000fce00078efe06 */
.L_x_3065:
[----:B------:R-:W-:Y:S05]  /*b880*/  BSYNC B0 ;  /* 0x0000000000007941 */ /* 0x000fea0003800000 */
.L_x_3064:
[----:B------:R-:W-:-:S04]  /*b890*/  F2FP.BF16.F32.PACK_AB R0, RZ, R0 ;  /* 0x00000000ff00723e */ /* 0x000fc800000010ff */
[----:B------:R-:W-:Y:S01]  /*b8a0*/  PRMT R25, R0, 0x7610, R25 ;  /* 0x0000761000197816 */ /* 0x000fe20000000019 */
[----:B------:R-:W-:Y:S06]  /*b8b0*/  BRA `(.L_x_3045) ;  /* 0x0000000000b47947 */ /* 0x000fec0003800000 */
.L_x_3057:
        /* <DEDUP_REMOVED lines=14> */
.L_x_3071:
[----:B------:R-:W-:Y:S05]  /*b9a0*/  BSYNC B0 ;  /* 0x0000000000007941 */ /* 0x000fea0003800000 */
.L_x_3070:
[----:B------:R-:W-:-:S04]  /*b9b0*/  F2FP.BF16.F32.PACK_AB R0, RZ, R0 ;  /* 0x00000000ff00723e */ /* 0x000fc800000010ff */
[----:B------:R-:W-:Y:S01]  /*b9c0*/  PRMT R25, R0, 0x7610, R25 ;  /* 0x0000761000197816 */ /* 0x000fe20000000019 */
[----:B------:R-:W-:Y:S06]  /*b9d0*/  BRA `(.L_x_3045) ;  /* 0x00000000006c7947 */ /* 0x000fec0003800000 */
.L_x_3044:
        /* <DEDUP_REMOVED lines=16> */
.L_x_3072:
[----:B------:R-:W-:Y:S01]  /*bae0*/  PRMT R25, RZ, 0x7610, R25 ;  /* 0x00007610ff197816 */ /* 0x000fe20000000019 */
[----:B------:R-:W-:Y:S06]  /*baf0*/  BRA `(.L_x_3045) ;  /* 0x0000000000247947 */ /* 0x000fec0003800000 */
.L_x_3069:
[----:B------:R-:W2:Y:S02]  /*bb00*/  LDG.E.64 R4, desc[UR36][R4.64] ;  /* 0x0000002404047981 */ /* 0x000ea4000c1e1b00 */
[----:B--2---:R-:W0:Y:S02]  /*bb10*/  I2F.U64 R0, R4 ;  /* 0x0000000400007312 */ /* 0x004e240000301000 */
[----:B0-----:R-:W-:-:S04]  /*bb20*/  F2FP.BF16.F32.PACK_AB R0, RZ, R0 ;  /* 0x00000000ff00723e */ /* 0x001fc800000010ff */
[----:B------:R-:W-:Y:S01]  /*bb30*/  PRMT R25, R0, 0x7610, R25 ;  /* 0x0000761000197816 */ /* 0x000fe20000000019 */
[----:B------:R-:W-:Y:S06]  /*bb40*/  BRA `(.L_x_3045) ;  /* 0x0000000000107947 */ /* 0x000fec0003800000 */
.L_x_3068:
[----:B------:R-:W2:Y:S02]  /*bb50*/  LDG.E R4, desc[UR36][R4.64] ;  /* 0x0000002404047981 */ /* 0x000ea4000c1e1900 */
[----:B--2---:R-:W-:-:S04]  /*bb60*/  I2FP.F32.U32 R0, R4 ;  /* 0x0000000400007245 */ /* 0x004fc80000201000 */
[----:B------:R-:W-:-:S04]  /*bb70*/  F2FP.BF16.F32.PACK_AB R0, RZ, R0 ;  /* 0x00000000ff00723e */ /* 0x000fc800000010ff */
[----:B------:R-:W-:-:S07]  /*bb80*/  PRMT R25, R0, 0x7610, R25 ;  /* 0x0000761000197816 */ /* 0x000fce0000000019 */
.L_x_3045:
        /* <DEDUP_REMOVED lines=21> */
.L_x_3076:
[----:B------:R-:W2:Y:S02]  /*bce0*/  LDG.E.U8 R4, desc[UR36][R4.64] ;  /* 0x0000002404047981 */ /* 0x000ea4000c1e1100 */
[----:B--2---:R-:W-:-:S04]  /*bcf0*/  I2FP.F32.U32 R0, R4 ;  /* 0x0000000400007245 */ /* 0x004fc80000201000 */
[----:B------:R-:W-:Y:S01]  /*bd00*/  F2FP.BF16.F32.PACK_AB R0, RZ, R0 ;  /* 0x00000000ff00723e */ /* 0x000fe200000010ff */
[----:B------:R-:W-:Y:S06]  /*bd10*/  BRA `(.L_x_3006) ;  /* 0x0000000c008c7947 */ /* 0x000fec0003800000 */
.L_x_3075:
        /* <DEDUP_REMOVED lines=10> */
.L_x_3079:
[----:B------:R-:W2:Y:S02]  /*bdc0*/  LDG.E R4, desc[UR36][R4.64] ;  /* 0x0000002404047981 */ /* 0x000ea4000c1e1900 */
[----:B--2---:R-:W-:-:S04]  /*bdd0*/  I2FP.F32.S32 R0, R4 ;  /* 0x0000000400007245 */ /* 0x004fc80000201400 */
[----:B------:R-:W-:Y:S01]  /*bde0*/  F2FP.BF16.F32.PACK_AB R0, RZ, R0 ;  /* 0x00000000ff00723e */ /* 0x000fe200000010ff */
[----:B------:R-:W-:Y:S06]  /*bdf0*/  BRA `(.L_x_3006) ;  /* 0x0000000c00547947 */ /* 0x000fec0003800000 */
.L_x_3078:
[----:B------:R-:W2:Y:S02]  /*be00*/  LDG.E.U16 R4, desc[UR36][R4.64] ;  /* 0x0000002404047981 */ /* 0x000ea4000c1e1500 */
[----:B--2---:R-:W0:Y:S02]  /*be10*/  I2F.S16 R0, R4 ;  /* 0x0000000400007306 */ /* 0x004e240000101400 */
[----:B0-----:R-:W-:Y:S01]  /*be20*/  F2FP.BF16.F32.PACK_AB R0, RZ, R0 ;  /* 0x00000000ff00723e */ /* 0x001fe200000010ff */
[----:B------:R-:W-:Y:S06]  /*be30*/  BRA `(.L_x_3006) ;  /* 0x0000000c00447947 */ /* 0x000fec0003800000 */
.L_x_3074:
        /* <DEDUP_REMOVED lines=9> */
.L_x_3081:
[----:B------:R-:W2:Y:S02]  /*bed0*/  LDG.E.U16 R0, desc[UR36][R4.64] ;  /* 0x0000002404007981 */ /* 0x000ea4000c1e1500 */
[----:B--2---:R-:W-:-:S05]  /*bee0*/  HADD2.F32 R0, -RZ, R0.H0_H0 ;  /* 0x20000000ff007230 */ /* 0x004fca0000004100 */
[----:B------:R-:W-:Y:S01]  /*bef0*/  F2FP.BF16.F32.PACK_AB R0, RZ, R0 ;  /* 0x00000000ff00723e */ /* 0x000fe200000010ff */
[----:B------:R-:W-:Y:S06]  /*bf00*/  BRA `(.L_x_3006) ;  /* 0x0000000c00107947 */ /* 0x000fec0003800000 */
.L_x_3080:
        /* <DEDUP_REMOVED lines=9> */
.L_x_3083:
[----:B------:R-:W2:Y:S02]  /*bfa0*/  LDG.E.U16 R4, desc[UR36][R4.64] ;  /* 0x0000002404047981 */ /* 0x000ea4000c1e1500 */
[----:B--2---:R-:W-:-:S05]  /*bfb0*/  HADD2.F32 R0, -RZ, R4.H0_H0 ;  /* 0x20000004ff007230 */ /* 0x004fca0000004100 */
[----:B------:R-:W-:Y:S01]  /*bfc0*/  F2FP.BF16.F32.PACK_AB R0, RZ, R0 ;  /* 0x00000000ff00723e */ /* 0x000fe200000010ff */
[----:B------:R-:W-:Y:S06]  /*bfd0*/  BRA `(.L_x_3006) ;  /* 0x0000000800dc7947 */ /* 0x000fec0003800000 */
.L_x_3082:
        /* <DEDUP_REMOVED lines=8> */
.L_x_3073:
        /* <DEDUP_REMOVED lines=13> */
.L_x_3086:
        /* <DEDUP_REMOVED lines=8> */
.L_x_3085:
        /* <DEDUP_REMOVED lines=28> */
.L_x_3088:
        /* <DEDUP_REMOVED lines=12> */
[----:B------:R-:W-:Y:S01]  /*c430*/  F2FP.BF16.F32.PACK_AB R0, RZ, R0 ;  /* 0x00000000ff00723e */ /* 0x000fe200000010ff */
[----:B------:R-:W-:Y:S06]  /*c440*/  BRA `(.L_x_3006) ;  /* 0x0000000400c07947 */ /* 0x000fec0003800000 */
.L_x_3087:
[----:B------:R0:W5:Y:S01]  /*c450*/  LDG.E.U16 R0, desc[UR36][R4.64] ;  /* 0x0000002404007981 */ /* 0x000162000c1e1500 */
[----:B------:R-:W-:Y:S05]  /*c460*/  BRA `(.L_x_3006) ;  /* 0x0000000400b87947 */ /* 0x000fea0003800000 */
.L_x_3084:
        /* <DEDUP_REMOVED lines=12> */
.L_x_3091:
        /* <DEDUP_REMOVED lines=21> */
.L_x_3095:
[----:B------:R-:W-:Y:S05]  /*c680*/  BSYNC B1 ;  /* 0x0000000000017941 */ /* 0x000fea0003800000 */
.L_x_3094:
[----:B------:R-:W-:Y:S01]  /*c690*/  LEA R5, R0, 0x3b800000, 0x17 ;  /* 0x3b80000000057811 */ /* 0x000fe200078eb8ff */
[----:B------:R-:W-:-:S05]  /*c6a0*/  IMAD.SHL.U32 R0, R3, 0x100000, RZ ;  /* 0x0010000003007824 */ /* 0x000fca00078e00ff */
[----:B------:R-:W-:-:S07]  /*c6b0*/  LOP3.LUT R0, R5, R0, R6, 0xfe, !PT ;  /* 0x0000000005007212 */ /* 0x000fce00078efe06 */
.L_x_3093:
[----:B------:R-:W-:Y:S05]  /*c6c0*/  BSYNC B0 ;  /* 0x0000000000007941 */ /* 0x000fea0003800000 */
.L_x_3092:
[----:B------:R-:W-:Y:S01]  /*c6d0*/  F2FP.BF16.F32.PACK_AB R0, RZ, R0 ;  /* 0x00000000ff00723e */ /* 0x000fe200000010ff */
[----:B------:R-:W-:Y:S06]  /*c6e0*/  BRA `(.L_x_3006) ;  /* 0x0000000400187947 */ /* 0x000fec0003800000 */
.L_x_3090:
        /* <DEDUP_REMOVED lines=21> */
.L_x_3099:
[----:B------:R-:W-:Y:S05]  /*c840*/  BSYNC B1 ;  /* 0x0000000000017941 */ /* 0x000fea0003800000 */
.L_x_3098:
[----:B------:R-:W-:Y:S01]  /*c850*/  LEA R5, R0, 0x37800000, 0x17 ;  /* 0x3780000000057811 */ /* 0x000fe200078eb8ff */
[----:B------:R-:W-:-:S05]  /*c860*/  IMAD.SHL.U32 R0, R3, 0x200000, RZ ;  /* 0x0020000003007824 */ /* 0x000fca00078e00ff */
[----:B------:R-:W-:-:S07]  /*c870*/  LOP3.LUT R0, R5, R0, R6, 0xfe, !PT ;  /* 0x0000000005007212 */ /* 0x000fce00078efe06 */
.L_x_3097:
[----:B------:R-:W-:Y:S05]  /*c880*/  BSYNC B0 ;  /* 0x0000000000007941 */ /* 0x000fea0003800000 */
.L_x_3096:
[----:B------:R-:W-:Y:S01]  /*c890*/  F2FP.BF16.F32.PACK_AB R0, RZ, R0 ;  /* 0x00000000ff00723e */ /* 0x000fe200000010ff */
[----:B------:R-:W-:Y:S06]  /*c8a0*/  BRA `(.L_x_3006) ;  /* 0x0000000000a87947 */ /* 0x000fec0003800000 */
.L_x_3089:
        /* <DEDUP_REMOVED lines=14> */
.L_x_3103:
[----:B------:R-:W-:Y:S05]  /*c990*/  BSYNC B0 ;  /* 0x0000000000007941 */ /* 0x000fea0003800000 */
.L_x_3102:
[----:B------:R-:W-:Y:S01]  /*c9a0*/  F2FP.BF16.F32.PACK_AB R0, RZ, R0 ;  /* 0x00000000ff00723e */ /* 0x000fe200000010ff */
[----:B------:R-:W-:Y:S06]  /*c9b0*/  BRA `(.L_x_3006) ;  /* 0x0000000000647947 */ /* 0x000fec0003800000 */
.L_x_3077:
        /* <DEDUP_REMOVED lines=16> */
.L_x_3104:
[----:B------:R-:W-:Y:S01]  /*cac0*/  PRMT R0, RZ, 0x7610, R0 ;  /* 0x00007610ff007816 */ /* 0x000fe20000000000 */
[----:B------:R-:W-:Y:S06]  /*cad0*/  BRA `(.L_x_3006) ;  /* 0x00000000001c7947 */ /* 0x000fec0003800000 */
.L_x_3101:
[----:B------:R-:W2:Y:S02]  /*cae0*/  LDG.E.64 R4, desc[UR36][R4.64] ;  /* 0x0000002404047981 */ /* 0x000ea4000c1e1b00 */
[----:B--2---:R-:W0:Y:S02]  /*caf0*/  I2F.U64 R0, R4 ;  /* 0x0000000400007312 */ /* 0x004e240000301000 */
[----:B0-----:R-:W-:Y:S01]  /*cb00*/  F2FP.BF16.F32.PACK_AB R0, RZ, R0 ;  /* 0x00000000ff00723e */ /* 0x001fe200000010ff */
[----:B------:R-:W-:Y:S06]  /*cb10*/  BRA `(.L_x_3006) ;  /* 0x00000000000c7947 */ /* 0x000fec0003800000 */
.L_x_3100:
[----:B------:R-:W2:Y:S02]  /*cb20*/  LDG.E R4, desc[UR36][R4.64] ;  /* 0x0000002404047981 */ /* 0x000ea4000c1e1900 */
[----:B--2---:R-:W-:-:S04]  /*cb30*/  I2FP.F32.U32 R0, R4 ;  /* 0x0000000400007245 */ /* 0x004fc80000201000 */
[----:B------:R-:W-:-:S07]  /*cb40*/  F2FP.BF16.F32.PACK_AB R0, RZ, R0 ;  /* 0x00000000ff00723e */ /* 0x000fce00000010ff */
.L_x_3006:
[----:B------:R-:W-:Y:S05]  /*cb50*/  BSYNC B6 ;  /* 0x0000000000067941 */ /* 0x000fea0003800000 */
.L_x_3005:
[----:B------:R-:W1:Y:S01]  /*cb60*/  S2R R3, SR_CTAID.X ;  /* 0x0000000000037919 */ /* 0x000e620000002500 */
[----:B0-----:R-:W1:Y:S01]  /*cb70*/  LDC R5, c[0x0][0x210] ;  /* 0x00008400ff057b82 */ /* 0x001e620000000800 */
[----:B------:R-:W-:Y:S01]  /*cb80*/  BSSY B0, `(.L_x_3105) ;  /* 0x000001e000007945 */ /* 0x000fe20003800000 */
[----:B------:R-:W0:Y:S06]  /*cb90*/  S2R R26, SR_TID.X ;  /* 0x00000000001a7919 */ /* 0x000e2c0000002100 */
[----:B------:R-:W2:Y:S01]  /*cba0*/  LDC.U8 R11, c[0x0][0x25c] ;  /* 0x00009700ff0b7b82 */ /* 0x000ea20000000000 */
[----:B-1----:R-:W-:-:S02]  /*cbb0*/  IMAD R5, R3, -0x200, R5 ;  /* 0xfffffe0003057824 */ /* 0x002fc400078e0205 */
[----:B0-----:R-:W-:-:S03]  /*cbc0*/  VIADD R3, R26, 0x100 ;  /* 0x000001001a037836 */ /* 0x001fc60000000000 */
[CC--:B------:R-:W-:Y:S01]  /*cbd0*/  ISETP.GE.AND P3, PT, R26.reuse, R5.reuse, PT ;  /* 0x000000051a00720c */ /* 0x0c0fe20003f66270 */
[C---:B------:R-:W-:Y:S02]  /*cbe0*/  VIADD R4, R26.reuse, 0x180 ;  /* 0x000001801a047836 */ /* 0x040fe40000000000 */
[----:B------:R-:W-:Y:S01]  /*cbf0*/  VIADD R27, R26, 0x80 ;  /* 0x000000801a1b7836 */ /* 0x000fe20000000000 */
[-C--:B------:R-:W-:Y:S02]  /*cc00*/  ISETP.GE.AND P1, PT, R3, R5.reuse, PT ;  /* 0x000000050300720c */ /* 0x080fe40003f26270 */
[-C--:B------:R-:W-:Y:S01]  /*cc10*/  ISETP.GE.AND P2, PT, R4, R5.reuse, PT ;  /* 0x000000050400720c */ /* 0x080fe20003f46270 */
[----:B------:R-:W0:Y:S01]  /*cc20*/  LDC.U16 R3, c[0x0][0x21a] ;  /* 0x00008680ff037b82 */ /* 0x000e220000000400 */
[----:B------:R-:W-:-:S07]  /*cc30*/  ISETP.GE.AND P0, PT, R27, R5, PT ;  /* 0x000000051b00720c */ /* 0x000fce0003f06270 */
[----:B------:R-:W1:Y:S01]  /*cc40*/  LDC.U16 R4, c[0x0][0x218] ;  /* 0x00008600ff047b82 */ /* 0x000e620000000400 */
[----:B--2---:R-:W-:Y:S05]  /*cc50*/  @P3 BRA `(.L_x_3106) ;  /* 0x0000000000403947 */ /* 0x004fea0003800000 */
[----:B-----5:R-:W-:Y:S02]  /*cc60*/  IMAD.U32 R24, R24, 0x10000, RZ ;  /* 0x0001000018187824 */ /* 0x020fe400078e00ff */
[----:B0-----:R-:W-:Y:S02]  /*cc70*/  IMAD.U32 R5, R3, 0x10000, RZ ;  /* 0x0001000003057824 */ /* 0x001fe400078e00ff */
[----:B------:R-:W-:Y:S02]  /*cc80*/  IMAD.U32 R6, R29, 0x10000, RZ ;  /* 0x000100001d067824 */ /* 0x000fe400078e00ff */
[----:B------:R-:W-:Y:S01]  /*cc90*/  FMUL.FTZ R24, R5, R24 ;  /* 0x0000001805187220 */ /* 0x000fe20000410000 */
[----:B-1----:R-:W-:Y:S02]  /*cca0*/  IMAD.U32 R5, R4, 0x10000, RZ ;  /* 0x0001000004057824 */ /* 0x002fe400078e00ff */
[----:B------:R-:W-:Y:S02]  /*ccb0*/  IMAD.U32 R8, R23, 0x10000, RZ ;  /* 0x0001000017087824 */ /* 0x000fe400078e00ff */
[----:B------:R-:W-:Y:S01]  /*ccc0*/  FMUL.FTZ R6, R5, R6 ;  /* 0x0000000605067220 */ /* 0x000fe20000410000 */
[----:B------:R-:W0:Y:S08]  /*ccd0*/  F2F.BF16.F32 R24, R24 ;  /* 0x0000001800187304 */ /* 0x000e300000202000 */
[----:B------:R-:W1:Y:S01]  /*cce0*/  F2F.BF16.F32 R6, R6 ;  /* 0x0000000600067304 */ /* 0x000e620000202000 */
[----:B0-----:R-:W-:-:S04]  /*ccf0*/  IMAD.U32 R5, R24, 0x10000, RZ ;  /* 0x0001000018057824 */ /* 0x001fc800078e00ff */
[----:B------:R-:W-:Y:S01]  /*cd00*/  FMUL.FTZ R8, R5, R8 ;  /* 0x0000000805087220 */ /* 0x000fe20000410000 */
[----:B-1----:R-:W-:-:S05]  /*cd10*/  IMAD.U32 R5, R6, 0x10000, RZ ;  /* 0x0001000006057824 */ /* 0x002fca00078e00ff */
[----:B------:R-:W0:Y:S02]  /*cd20*/  F2F.BF16.F32 R8, R8 ;  /* 0x0000000800087304 */ /* 0x000e240000202000 */
[----:B0-----:R-:W-:-:S04]  /*cd30*/  IMAD.U32 R10, R8, 0x10000, RZ ;  /* 0x00010000080a7824 */ /* 0x001fc800078e00ff */
[----:B------:R-:W-:-:S06]  /*cd40*/  FADD.FTZ R5, R5, R10 ;  /* 0x0000000a05057221 */ /* 0x000fcc0000010000 */
[----:B------:R-:W2:Y:S02]  /*cd50*/  F2F.BF16.F32 R5, R5 ;  /* 0x0000000500057304 */ /* 0x000ea40000202000 */
.L_x_3106:
[----:B------:R-:W-:Y:S05]  /*cd60*/  BSYNC B0 ;  /* 0x0000000000007941 */ /* 0x000fea0003800000 */
.L_x_3105:
[----:B------:R-:W-:Y:S04]  /*cd70*/  BSSY B0, `(.L_x_3107) ;  /* 0x0000012000007945 */ /* 0x000fe80003800000 */
[----:B------:R-:W-:Y:S05]  /*cd80*/  @P0 BRA `(.L_x_3108) ;  /* 0x0000000000400947 */ /* 0x000fea0003800000 */
        /* <DEDUP_REMOVED lines=14> */
[----:B------:R-:W-:-:S04]  /*ce70*/  FADD.FTZ R7, R7, R8 ;  /* 0x0000000807077221 */ /* 0x000fc80000010000 */
[----:B------:R3:W4:Y:S03]  /*ce80*/  F2F.BF16.F32 R18, R7 ;  /* 0x0000000700127304 */ /* 0x0007260000202000 */
.L_x_3108:
[----:B------:R-:W-:Y:S05]  /*ce90*/  BSYNC B0 ;  /* 0x0000000000007941 */ /* 0x000fea0003800000 */
.L_x_3107:
[----:B------:R-:W-:Y:S04]  /*cea0*/  BSSY B0, `(.L_x_3109) ;  /* 0x0000012000007945 */ /* 0x000fe80003800000 */
[----:B------:R-:W-:Y:S05]  /*ceb0*/  @P1 BRA `(.L_x_3110) ;  /* 0x0000000000401947 */ /* 0x000fea0003800000 */
[----:B-----5:R-:W-:Y:S02]  /*cec0*/  IMAD.U32 R17, R17, 0x10000, RZ ;  /* 0x0001000011117824 */ /* 0x020fe400078e00ff */
[----:B0-----:R-:W-:Y:S02]  /*ced0*/  IMAD.U32 R6, R3, 0x10000, RZ ;  /* 0x0001000003067824 */ /* 0x001fe400078e00ff */
[----:B------:R-:W-:Y:S02]  /*cee0*/  IMAD.U32 R2, R2, 0x10000, RZ ;  /* 0x0001000002027824 */ /* 0x000fe400078e00ff */
[----:B------:R-:W-:Y:S01]  /*cef0*/  FMUL.FTZ R17, R6, R17 ;  /* 0x0000001106117220 */ /* 0x000fe20000410000 */
[----:B-1-3--:R-:W-:Y:S02]  /*cf00*/  IMAD.U32 R7, R4, 0x10000, RZ ;  /* 0x0001000004077824 */ /* 0x00afe400078e00ff */
        /* <DEDUP_REMOVED lines=10> */
[----:B------:R0:W1:Y:S03]  /*cfb0*/  F2F.BF16.F32 R17, R7 ;  /* 0x0000000700117304 */ /* 0x0000660000202000 */
.L_x_3110:
[----:B------:R-:W-:Y:S05]  /*cfc0*/  BSYNC B0 ;  /* 0x0000000000007941 */ /* 0x000fea0003800000 */
.L_x_3109:
[----:B------:R-:W-:Y:S04]  /*cfd0*/  BSSY B0, `(.L_x_3111) ;  /* 0x0000012000007945 */ /* 0x000fe80003800000 */
[----:B------:R-:W-:Y:S05]  /*cfe0*/  @P2 BRA `(.L_x_3112) ;  /* 0x0000000000402947 */ /* 0x000fea0003800000 */
[----:B0----5:R-:W-:Y:S02]  /*cff0*/  IMAD.U32 R2, R3, 0x10000, RZ ;  /* 0x0001000003027824 */ /* 0x021fe400078e00ff */
[----:B------:R-:W-:Y:S02]  /*d000*/  IMAD.U32 R25, R25, 0x10000, RZ ;  /* 0x0001000019197824 */ /* 0x000fe400078e00ff */
[----:B-1-3--:R-:W-:Y:S02]  /*d010*/  IMAD.U32 R7, R4, 0x10000, RZ ;  /* 0x0001000004077824 */ /* 0x00afe400078e00ff */
[----:B------:R-:W-:Y:S01]  /*d020*/  FMUL.FTZ R25, R2, R25 ;  /* 0x0000001902197220 */ /* 0x000fe20000410000 */
[----:B------:R-:W-:Y:S02]  /*d030*/  IMAD.U32 R16, R16, 0x10000, RZ ;  /* 0x0001000010107824 */ /* 0x000fe400078e00ff */
        /* <DEDUP_REMOVED lines=11> */
.L_x_3112:
[----:B------:R-:W-:Y:S05]  /*d0f0*/  BSYNC B0 ;  /* 0x0000000000007941 */ /* 0x000fea0003800000 */
.L_x_3111:
[----:B------:R-:W-:Y:S04]  /*d100*/  BSSY B6, `(.L_x_3113) ;  /* 0x0000113000067945 */ /* 0x000fe80003800000 */
[----:B------:R-:W-:Y:S05]  /*d110*/  @P3 BRA `(.L_x_3114) ;  /* 0x0000001000443947 */ /* 0x000fea0003800000 */
[----:B-----5:R-:W1:Y:S01]  /*d120*/  S2R R0, SR_CTAID.X ;  /* 0x0000000000007919 */ /* 0x020e620000002500 */
[----:B0-----:R-:W0:Y:S01]  /*d130*/  LDC.64 R2, c[0x0][0x228] ;  /* 0x00008a00ff027b82 */ /* 0x001e220000000a00 */
[----:B------:R-:W-:Y:S01]  /*d140*/  ULDC UR4, c[0x0][0x260] ;  /* 0x0000980000047ab9 */ /* 0x000fe20000000800 */
[----:B-1----:R-:W-:Y:S01]  /*d150*/  IMAD R26, R0, 0x200, R26 ;  /* 0x00000200001a7824 */ /* 0x002fe200078e021a */
[----:B------:R-:W-:-:S03]  /*d160*/  PRMT R0, R11, 0x9910, RZ ;  /* 0x000099100b007816 */ /* 0x000fc600000000ff */
[----:B---3--:R-:W-:Y:S01]  /*d170*/  IMAD R7, R26, UR4, RZ ;  /* 0x000000041a077c24 */ /* 0x008fe2000f8e02ff */
        /* <DEDUP_REMOVED lines=12> */
[----:B--2---:R-:W-:Y:S02]  /*d240*/  IMAD.U32 R5, R5, 0x10000, RZ ;  /* 0x0001000005057824 */ /* 0x004fe400078e00ff */
[----:B------:R-:W-:-:S04]  /*d250*/  IMAD.MOV.U32 R26, RZ, RZ, R27 ;  /* 0x000000ffff1a7224 */ /* 0x000fc800078e001b */
[----:B------:R-:W0:Y:S02]  /*d260*/  F2I.FTZ.TRUNC.NTZ R5, R5 ;  /* 0x0000000500057305 */ /* 0x000e24000021f100 */
[----:B0-----:R0:W-:Y:S01]  /*d270*/  STG.E.U8 desc[UR36][R2.64], R5 ;  /* 0x0000000502007986 */ /* 0x0011e2000c101124 */
[----:B------:R-:W-:Y:S05]  /*d280*/  BRA `(.L_x_3114) ;  /* 0x0000000c00e87947 */ /* 0x000fea0003800000 */
.L_x_3118:
[----:B--2---:R-:W-:Y:S02]  /*d290*/  IMAD.U32 R5, R5, 0x10000, RZ ;  /* 0x0001000005057824 */ /* 0x004fe400078e00ff */
[----:B------:R-:W-:-:S04]  /*d2a0*/  IMAD.MOV.U32 R26, RZ, RZ, R27 ;  /* 0x000000ffff1a7224 */ /* 0x000fc800078e001b */
[----:B------:R-:W0:Y:S02]  /*d2b0*/  F2I.S64.TRUNC R4, R5 ;  /* 0x0000000500047311 */ /* 0x000e24000020d900 */
[----:B0-----:R0:W-:Y:S01]  /*d2c0*/  STG.E.U8 desc[UR36][R2.64], R4 ;  /* 0x0000000402007986 */ /* 0x0011e2000c101124 */
[----:B------:R-:W-:Y:S05]  /*d2d0*/  BRA `(.L_x_3114) ;  /* 0x0000000c00d47947 */ /* 0x000fea0003800000 */
.L_x_3117:
[----:B------:R-:W-:-:S13]  /*d2e0*/  ISETP.NE.AND P0, PT, R0, 0x2, PT ;  /* 0x000000020000780c */ /* 0x000fda0003f05270 */
[----:B------:R-:W-:Y:S05]  /*d2f0*/  @!P0 BRA `(.L_x_3120) ;  /* 0x0000000000388947 */ /* 0x000fea0003800000 */
[----:B------:R-:W-:-:S13]  /*d300*/  ISETP.NE.AND P0, PT, R0, 0x3, PT ;  /* 0x000000030000780c */ /* 0x000fda0003f05270 */
[----:B------:R-:W-:Y:S05]  /*d310*/  @!P0 BRA `(.L_x_3121) ;  /* 0x00000000001c8947 */ /* 0x000fea0003800000 */
[----:B------:R-:W-:-:S13]  /*d320*/  ISETP.NE.AND P0, PT, R0, 0x4, PT ;  /* 0x000000040000780c */ /* 0x000fda0003f05270 */
[----:B------:R-:W-:Y:S05]  /*d330*/  @P0 BRA `(.L_x_3119) ;  /* 0x0000000c00500947 */ /* 0x000fea0003800000 */
[----:B--2---:R-:W-:Y:S02]  /*d340*/  IMAD.U32 R5, R5, 0x10000, RZ ;  /* 0x0001000005057824 */ /* 0x004fe400078e00ff */
[----:B------:R-:W-:-:S04]  /*d350*/  IMAD.MOV.U32 R26, RZ, RZ, R27 ;  /* 0x000000ffff1a7224 */ /* 0x000fc800078e001b */
[----:B------:R-:W0:Y:S02]  /*d360*/  F2I.S64.TRUNC R4, R5 ;  /* 0x0000000500047311 */ /* 0x000e24000020d900 */
[----:B0-----:R0:W-:Y:S01]  /*d370*/  STG.E.64 desc[UR36][R2.64], R4 ;  /* 0x0000000402007986 */ /* 0x0011e2000c101b24 */
[----:B------:R-:W-:Y:S05]  /*d380*/  BRA `(.L_x_3114) ;  /* 0x0000000c00a87947 */ /* 0x000fea0003800000 */
.L_x_3121:
[----:B--2---:R-:W-:Y:S02]  /*d390*/  IMAD.U32 R5, R5, 0x10000, RZ ;  /* 0x0001000005057824 */ /* 0x004fe400078e00ff */
[----:B------:R-:W-:-:S04]  /*d3a0*/  IMAD.MOV.U32 R26, RZ, RZ, R27 ;  /* 0x000000ffff1a7224 */ /* 0x000fc800078e001b */
[----:B------:R-:W0:Y:S02]  /*d3b0*/  F2I.FTZ.TRUNC.NTZ R5, R5 ;  /* 0x0000000500057305 */ /* 0x000e24000021f100 */
[----:B0-----:R0:W-:Y:S01]  /*d3c0*/  STG.E desc[UR36][R2.64], R5 ;  /* 0x0000000502007986 */ /* 0x0011e2000c101924 */
[----:B------:R-:W-:Y:S05]  /*d3d0*/  BRA `(.L_x_3114) ;  /* 0x0000000c00947947 */ /* 0x000fea0003800000 */
.L_x_3120:
[----:B--2---:R-:W-:Y:S02]  /*d3e0*/  IMAD.U32 R5, R5, 0x10000, RZ ;  /* 0x0001000005057824 */ /* 0x004fe400078e00ff */
[----:B------:R-:W-:-:S04]  /*d3f0*/  IMAD.MOV.U32 R26, RZ, RZ, R27 ;  /* 0x000000ffff1a7224 */ /* 0x000fc800078e001b */
[----:B------:R-:W0:Y:S02]  /*d400*/  F2I.FTZ.TRUNC.NTZ R5, R5 ;  /* 0x0000000500057305 */ /* 0x000e24000021f100 */
[----:B0-----:R0:W-:Y:S01]  /*d410*/  STG.E.U16 desc[UR36][R2.64], R5 ;  /* 0x0000000502007986 */ /* 0x0011e2000c101524 */
[----:B------:R-:W-:Y:S05]  /*d420*/  BRA `(.L_x_3114) ;  /* 0x0000000c00807947 */ /* 0x000fea0003800000 */
.L_x_3116:
[----:B------:R-:W-:-:S13]  /*d430*/  ISETP.GT.AND P0, PT, R0, 0x6, PT ;  /* 0x000000060000780c */ /* 0x000fda0003f04270 */
[----:B------:R-:W-:Y:S05]  /*d440*/  @P0 BRA `(.L_x_3122) ;  /* 0x0000000000340947 */ /* 0x000fea0003800000 */
[----:B------:R-:W-:-:S13]  /*d450*/  ISETP.NE.AND P0, PT, R0, 0x5, PT ;  /* 0x000000050000780c */ /* 0x000fda0003f05270 */
[----:B------:R-:W-:Y:S05]  /*d460*/  @!P0 BRA `(.L_x_3123) ;  /* 0x0000000000188947 */ /* 0x000fea0003800000 */
[----:B------:R-:W-:-:S13]  /*d470*/  ISETP.NE.AND P0, PT, R0, 0x6, PT ;  /* 0x000000060000780c */ /* 0x000fda0003f05270 */
[----:B------:R-:W-:Y:S05]  /*d480*/  @P0 BRA `(.L_x_3119) ;  /* 0x0000000800fc0947 */ /* 0x000fea0003800000 */
[----:B--2---:R-:W-:Y:S02]  /*d490*/  IMAD.U32 R5, R5, 0x10000, RZ ;  /* 0x0001000005057824 */ /* 0x004fe400078e00ff */
[----:B------:R-:W-:-:S03]  /*d4a0*/  IMAD.MOV.U32 R26, RZ, RZ, R27 ;  /* 0x000000ffff1a7224 */ /* 0x000fc600078e001b */
[----:B------:R0:W-:Y:S01]  /*d4b0*/  STG.E desc[UR36][R2.64], R5 ;  /* 0x0000000502007986 */ /* 0x0001e2000c101924 */
[----:B------:R-:W-:Y:S05]  /*d4c0*/  BRA `(.L_x_3114) ;  /* 0x0000000c00587947 */ /* 0x000fea0003800000 */
.L_x_3123:
[----:B--2---:R-:W-:Y:S02]  /*d4d0*/  IMAD.U32 R0, R5, 0x10000, RZ ;  /* 0x0001000005007824 */ /* 0x004fe400078e00ff */
[----:B------:R-:W-:-:S03]  /*d4e0*/  IMAD.MOV.U32 R26, RZ, RZ, R27 ;  /* 0x000000ffff1a7224 */ /* 0x000fc600078e001b */
[----:B------:R-:W-:-:S05]  /*d4f0*/  F2FP.F16.F32.PACK_AB R0, RZ, R0 ;  /* 0x00000000ff00723e */ /* 0x000fca00000000ff */
[----:B------:R0:W-:Y:S01]  /*d500*/  STG.E.U16 desc[UR36][R2.64], R0 ;  /* 0x0000000002007986 */ /* 0x0001e2000c101524 */
[----:B------:R-:W-:Y:S05]  /*d510*/  BRA `(.L_x_3114) ;  /* 0x0000000c00447947 */ /* 0x000fea0003800000 */
.L_x_3122:
[----:B------:R-:W-:-:S13]  /*d520*/  ISETP.NE.AND P0, PT, R0, 0x7, PT ;  /* 0x000000070000780c */ /* 0x000fda0003f05270 */
[----:B------:R-:W-:Y:S05]  /*d530*/  @!P0 BRA `(.L_x_3124) ;  /* 0x00000000003c8947 */ /* 0x000fea0003800000 */
[----:B------:R-:W-:-:S13]  /*d540*/  ISETP.NE.AND P0, PT, R0, 0x8, PT ;  /* 0x000000080000780c */ /* 0x000fda0003f05270 */
[----:B------:R-:W-:Y:S05]  /*d550*/  @!P0 BRA `(.L_x_3125) ;  /* 0x00000000001c8947 */ /* 0x000fea0003800000 */
[----:B------:R-:W-:-:S13]  /*d560*/  ISETP.NE.AND P0, PT, R0, 0x9, PT ;  /* 0x000000090000780c */ /* 0x000fda0003f05270 */
[----:B------:R-:W-:Y:S05]  /*d570*/  @P0 BRA `(.L_x_3119) ;  /* 0x0000000800c00947 */ /* 0x000fea0003800000 */
[----:B--2---:R-:W-:Y:S02]  /*d580*/  IMAD.U32 R4, R5, 0x10000, RZ ;  /* 0x0001000005047824 */ /* 0x004fe400078e00ff */
[----:B------:R-:W-:Y:S02]  /*d590*/  IMAD.MOV.U32 R5, RZ, RZ, RZ ;  /* 0x000000ffff057224 */ /* 0x000fe400078e00ff */
[----:B------:R-:W-:-:S03]  /*d5a0*/  IMAD.MOV.U32 R26, RZ, RZ, R27 ;  /* 0x000000ffff1a7224 */ /* 0x000fc600078e001b */
[----:B------:R0:W-:Y:S01]  /*d5b0*/  STG.E.64 desc[UR36][R2.64], R4 ;  /* 0x0000000402007986 */ /* 0x0001e2000c101b24 */
[----:B------:R-:W-:Y:S05]  /*d5c0*/  BRA `(.L_x_3114) ;  /* 0x0000000c00187947 */ /* 0x000fea0003800000 */
.L_x_3125:
[----:B--2---:R-:W-:Y:S02]  /*d5d0*/  IMAD.U32 R5, R5, 0x10000, RZ ;  /* 0x0001000005057824 */ /* 0x004fe400078e00ff */
[----:B------:R-:W-:-:S03]  /*d5e0*/  IMAD.MOV.U32 R26, RZ, RZ, R27 ;  /* 0x000000ffff1a7224 */ /* 0x000fc600078e001b */
[----:B------:R-:W-:-:S04]  /*d5f0*/  F2FP.F16.F32.PACK_AB R5, RZ, R5 ;  /* 0x00000005ff05723e */ /* 0x000fc800000000ff */
[----:B------:R-:W-:-:S05]  /*d600*/  PRMT R5, R5, 0x5410, RZ ;  /* 0x0000541005057816 */ /* 0x000fca00000000ff */
[----:B------:R0:W-:Y:S01]  /*d610*/  STG.E desc[UR36][R2.64], R5 ;  /* 0x0000000502007986 */ /* 0x0001e2000c101924 */
[----:B------:R-:W-:Y:S05]  /*d620*/  BRA `(.L_x_3114) ;  /* 0x0000000c00007947 */ /* 0x000fea0003800000 */
.L_x_3124:
[----:B--2---:R-:W-:Y:S02]  /*d630*/  IMAD.U32 R4, R5, 0x10000, RZ ;  /* 0x0001000005047824 */ /* 0x004fe400078e00ff */
[----:B------:R-:W-:Y:S02]  /*d640*/  IMAD.MOV.U32 R26, RZ, RZ, R27 ;  /* 0x000000ffff1a7224 */ /* 0x000fe400078e001b */
[----:B------:R-:W-:-:S06]  /*d650*/  FMUL.FTZ R4, R4, 1 ;  /* 0x3f80000004047820 */ /* 0x000fcc0000410000 */
[----:B------:R-:W0:Y:S02]  /*d660*/  F2F.F64.F32 R4, R4 ;  /* 0x0000000400047310 */ /* 0x000e240000201800 */
[----:B0-----:R0:W-:Y:S01]  /*d670*/  STG.E.64 desc[UR36][R2.64], R4 ;  /* 0x0000000402007986 */ /* 0x0011e2000c101b24 */
[----:B------:R-:W-:Y:S05]  /*d680*/  BRA `(.L_x_3114) ;  /* 0x0000000800e87947 */ /* 0x000fea0003800000 */
.L_x_3115:
        /* <DEDUP_REMOVED lines=10> */
[----:B------:R-:W-:-:S04]  /*d730*/  FSETP.NEU.FTZ.AND P0, PT, R5, RZ, PT ;  /* 0x000000ff0500720b */ /* 0x000fc80003f1d000 */
[----:B------:R-:W-:-:S05]  /*d740*/  SEL R5, RZ, 0x1, !P0 ;  /* 0x00000001ff057807 */ /* 0x000fca0004000000 */
[----:B------:R0:W-:Y:S01]  /*d750*/  STG.E.U8 desc[UR36][R2.64], R5 ;  /* 0x0000000502007986 */ /* 0x0001e2000c101124 */
[----:B------:R-:W-:Y:S05]  /*d760*/  BRA `(.L_x_3114) ;  /* 0x0000000800b07947 */ /* 0x000fea0003800000 */
.L_x_3128:
[----:B--2---:R-:W-:Y:S01]  /*d770*/  IMAD.U32 R5, R5, 0x10000, RZ ;  /* 0x0001000005057824 */ /* 0x004fe200078e00ff */
[----:B------:R-:W-:Y:S01]  /*d780*/  CS2R R6, SRZ ;  /* 0x0000000000067805 */ /* 0x000fe2000001ff00 */
[----:B------:R-:W-:Y:S02]  /*d790*/  IMAD.MOV.U32 R26, RZ, RZ, R27 ;  /* 0x000000ffff1a7224 */ /* 0x000fe400078e001b */
[----:B------:R-:W-:-:S06]  /*d7a0*/  FMUL.FTZ R5, R5, 1 ;  /* 0x3f80000005057820 */ /* 0x000fcc0000410000 */
[----:B------:R-:W0:Y:S02]  /*d7b0*/  F2F.F64.F32 R4, R5 ;  /* 0x0000000500047310 */ /* 0x000e240000201800 */
[----:B0-----:R0:W-:Y:S01]  /*d7c0*/  STG.E.128 desc[UR36][R2.64], R4 ;  /* 0x0000000402007986 */ /* 0x0011e2000c101d24 */
[----:B------:R-:W-:Y:S05]  /*d7d0*/  BRA `(.L_x_3114) ;  /* 0x0000000800947947 */ /* 0x000fea0003800000 */
.L_x_3127:
[----:B------:R-:W-:-:S13]  /*d7e0*/  ISETP.NE.AND P0, PT, R0, 0xf, PT ;  /* 0x0000000f0000780c */ /* 0x000fda0003f05270 */
[----:B------:R-:W-:Y:S05]  /*d7f0*/  @!P0 BRA `(.L_x_3129) ;  /* 0x0000000000bc8947 */ /* 0x000fea0003800000 */
[----:B------:R-:W-:-:S13]  /*d800*/  ISETP.NE.AND P0, PT, R0, 0x17, PT ;  /* 0x000000170000780c */ /* 0x000fda0003f05270 */
[----:B------:R-:W-:Y:S05]  /*d810*/  @!P0 BRA `(.L_x_3130) ;  /* 0x0000000000588947 */ /* 0x000fea0003800000 */
[----:B------:R-:W-:-:S13]  /*d820*/  ISETP.NE.AND P0, PT, R0, 0x18, PT ;  /* 0x000000180000780c */ /* 0x000fda0003f05270 */
[----:B------:R-:W-:Y:S05]  /*d830*/  @P0 BRA `(.L_x_3119) ;  /* 0x0000000800100947 */ /* 0x000fea0003800000 */
[----:B--2---:R-:W-:Y:S01]  /*d840*/  IMAD.U32 R7, R5, 0x10000, RZ ;  /* 0x0001000005077824 */ /* 0x004fe200078e00ff */
        /* <DEDUP_REMOVED lines=14> */
.L_x_3132:
[----:B------:R-:W-:Y:S05]  /*d930*/  BSYNC B0 ;  /* 0x0000000000007941 */ /* 0x000fea0003800000 */
.L_x_3131:
[----:B------:R-:W-:Y:S01]  /*d940*/  LOP3.LUT R5, R0, R5, RZ, 0xfc, !PT ;  /* 0x0000000500057212 */ /* 0x000fe200078efcff */
[----:B------:R-:W-:-:S04]  /*d950*/  IMAD.MOV.U32 R26, RZ, RZ, R27 ;  /* 0x000000ffff1a7224 */ /* 0x000fc800078e001b */
[----:B------:R0:W-:Y:S01]  /*d960*/  STG.E.U8 desc[UR36][R2.64], R5 ;  /* 0x0000000502007986 */ /* 0x0001e2000c101124 */
[----:B------:R-:W-:Y:S05]  /*d970*/  BRA `(.L_x_3114) ;  /* 0x00000008002c7947 */ /* 0x000fea0003800000 */
.L_x_3130:
[----:B--2---:R-:W-:Y:S01]  /*d980*/  IMAD.U32 R5, R5, 0x10000, RZ ;  /* 0x0001000005057824 */ /* 0x004fe200078e00ff */
        /* <DEDUP_REMOVED lines=12> */
.L_x_3134:
[----:B------:R-:W-:Y:S01]  /*da50*/  IMAD.MOV.U32 R0, RZ, RZ, 0x7f ;  /* 0x0000007fff007424 */ /* 0x000fe200078e00ff */
[----:B------:R-:W-:-:S04]  /*da60*/  ISETP.GT.U32.AND P0, PT, R4, 0x7f800000, PT ;  /* 0x7f8000000400780c */ /* 0x000fc80003f04070 */
[----:B------:R-:W-:-:S09]  /*da70*/  SEL R0, R0, 0x7c, P0 ;  /* 0x0000007c00007807 */ /* 0x000fd20000000000 */
.L_x_3135:
[----:B------:R-:W-:Y:S05]  /*da80*/  BSYNC B0 ;  /* 0x0000000000007941 */ /* 0x000fea0003800000 */
.L_x_3133:
[----:B------:R-:W-:Y:S01]  /*da90*/  LOP3.LUT R4, R5, 0x80000000, RZ, 0xc0, !PT ;  /* 0x8000000005047812 */ /* 0x000fe200078ec0ff */
[----:B------:R-:W-:-:S03]  /*daa0*/  IMAD.MOV.U32 R26, RZ, RZ, R27 ;  /* 0x000000ffff1a7224 */ /* 0x000fc600078e001b */
[----:B------:R-:W-:-:S04]  /*dab0*/  SHF.R.U32.HI R5, RZ, 0x18, R4 ;  /* 0x00000018ff057819 */ /* 0x000fc80000011604 */
[----:B------:R-:W-:-:S05]  /*dac0*/  LOP3.LUT R5, R0, R5, RZ, 0xfc, !PT ;  /* 0x0000000500057212 */ /* 0x000fca00078efcff */
[----:B------:R0:W-:Y:S01]  /*dad0*/  STG.E.U8 desc[UR36][R2.64], R5 ;  /* 0x0000000502007986 */ /* 0x0001e2000c101124 */
[----:B------:R-:W-:Y:S05]  /*dae0*/  BRA `(.L_x_3114) ;  /* 0x0000000400d07947 */ /* 0x000fea0003800000 */
.L_x_3129:
[----:B--2---:R0:W-:Y:S01]  /*daf0*/  STG.E.U16 desc[UR36][R2.64], R5 ;  /* 0x0000000502007986 */ /* 0x0041e2000c101524 */
[----:B------:R-:W-:Y:S01]  /*db00*/  IMAD.MOV.U32 R26, RZ, RZ, R27 ;  /* 0x000000ffff1a7224 */ /* 0x000fe200078e001b */
[----:B------:R-:W-:Y:S06]  /*db10*/  BRA `(.L_x_3114) ;  /* 0x0000000400c47947 */ /* 0x000fec0003800000 */
.L_x_3126:
        /* <DEDUP_REMOVED lines=10> */
[----:B------:R-:W0:Y:S02]  /*dbc0*/  F2I.FTZ.U32.TRUNC.NTZ R5, R5 ;  /* 0x0000000500057305 */ /* 0x000e24000021f000 */
[----:B0-----:R0:W-:Y:S01]  /*dbd0*/  STG.E.U16 desc[UR36][R2.64], R5 ;  /* 0x0000000502007986 */ /* 0x0011e2000c101524 */
[----:B------:R-:W-:Y:S05]  /*dbe0*/  BRA `(.L_x_3114) ;  /* 0x0000000400907947 */ /* 0x000fea0003800000 */
.L_x_3138:
[----:B--2---:R-:W-:Y:S01]  /*dbf0*/  IMAD.U32 R7, R5, 0x10000, RZ ;  /* 0x0001000005077824 */ /* 0x004fe200078e00ff */
        /* <DEDUP_REMOVED lines=16> */
.L_x_3141:
[----:B------:R-:W-:-:S04]  /*dd00*/  LOP3.LUT R0, R7, 0x80000000, RZ, 0xc0, !PT ;  /* 0x8000000007007812 */ /* 0x000fc800078ec0ff */
[----:B------:R-:W-:-:S04]  /*dd10*/  SHF.R.U32.HI R5, RZ, 0x18, R0 ;  /* 0x00000018ff057819 */ /* 0x000fc80000011600 */
[----:B------:R-:W-:-:S04]  /*dd20*/  LOP3.LUT R4, R4, R5, RZ, 0xfc, !PT ;  /* 0x0000000504047212 */ /* 0x000fc800078efcff */
[----:B------:R-:W-:-:S07]  /*dd30*/  PRMT R0, R4, 0x7610, R0 ;  /* 0x0000761004007816 */ /* 0x000fce0000000000 */
.L_x_3140:
[----:B------:R-:W-:Y:S05]  /*dd40*/  BSYNC B0 ;  /* 0x0000000000007941 */ /* 0x000fea0003800000 */
.L_x_3139:
[----:B------:R0:W-:Y:S01]  /*dd50*/  STG.E.U8 desc[UR36][R2.64], R0 ;  /* 0x0000000002007986 */ /* 0x0001e2000c101124 */
[----:B------:R-:W-:Y:S01]  /*dd60*/  IMAD.MOV.U32 R26, RZ, RZ, R27 ;  /* 0x000000ffff1a7224 */ /* 0x000fe200078e001b */
[----:B------:R-:W-:Y:S06]  /*dd70*/  BRA `(.L_x_3114) ;  /* 0x00000004002c7947 */ /* 0x000fec0003800000 */
.L_x_3137:
        /* <DEDUP_REMOVED lines=17> */
.L_x_3144:
[----:B------:R-:W-:-:S04]  /*de90*/  LOP3.LUT R0, R7, 0x80000000, RZ, 0xc0, !PT ;  /* 0x8000000007007812 */ /* 0x000fc800078ec0ff */
[----:B------:R-:W-:-:S04]  /*dea0*/  SHF.R.U32.HI R5, RZ, 0x18, R0 ;  /* 0x00000018ff057819 */ /* 0x000fc80000011600 */
[----:B------:R-:W-:-:S04]  /*deb0*/  LOP3.LUT R4, R4, R5, RZ, 0xfc, !PT ;  /* 0x0000000504047212 */ /* 0x000fc800078efcff */
[----:B------:R-:W-:-:S07]  /*dec0*/  PRMT R0, R4, 0x7610, R0 ;  /* 0x0000761004007816 */ /* 0x000fce0000000000 */
.L_x_3143:
[----:B------:R-:W-:Y:S05]  /*ded0*/  BSYNC B0 ;  /* 0x0000000000007941 */ /* 0x000fea0003800000 */
.L_x_3142:
[----:B------:R0:W-:Y:S01]  /*dee0*/  STG.E.U8 desc[UR36][R2.64], R0 ;  /* 0x0000000002007986 */ /* 0x0001e2000c101124 */
[----:B------:R-:W-:Y:S01]  /*def0*/  IMAD.MOV.U32 R26, RZ, RZ, R27 ;  /* 0x000000ffff1a7224 */ /* 0x000fe200078e001b */
[----:B------:R-:W-:Y:S06]  /*df00*/  BRA `(.L_x_3114) ;  /* 0x0000000000c87947 */ /* 0x000fec0003800000 */
.L_x_3136:
[----:B------:R-:W-:-:S13]  /*df10*/  ISETP.NE.AND P0, PT, R0, 0x1c, PT ;  /* 0x0000001c0000780c */ /* 0x000fda0003f05270 */
[----:B------:R-:W-:Y:S05]  /*df20*/  @!P0 BRA `(.L_x_3145) ;  /* 0x0000000000b08947 */ /* 0x000fea0003800000 */
[----:B------:R-:W-:-:S13]  /*df30*/  ISETP.NE.AND P0, PT, R0, 0x1d, PT ;  /* 0x0000001d0000780c */ /* 0x000fda0003f05270 */
[----:B------:R-:W-:Y:S05]  /*df40*/  @!P0 BRA `(.L_x_3146) ;  /* 0x0000000000948947 */ /* 0x000fea0003800000 */
[----:B------:R-:W-:-:S13]  /*df50*/  ISETP.NE.AND P0, PT, R0, 0x2c, PT ;  /* 0x0000002c0000780c */ /* 0x000fda0003f05270 */
[----:B------:R-:W-:Y:S05]  /*df60*/  @P0 BRA `(.L_x_3119) ;  /* 0x0000000000440947 */ /* 0x000fea0003800000 */
[----:B--2---:R-:W-:Y:S02]  /*df70*/  IMAD.U32 R5, R5, 0x10000, RZ ;  /* 0x0001000005057824 */ /* 0x004fe400078e00ff */
        /* <DEDUP_REMOVED lines=16> */
.L_x_3119:
[----:B------:R-:W-:Y:S01]  /*e080*/  MOV R2, 0x228 ;  /* 0x0000022800027802 */ /* 0x000fe20000000f00 */
[----:B------:R-:W-:Y:S01]  /*e090*/  ULDC.64 UR4, c[0x4][0x218] ;  /* 0x0100860000047ab9 */ /* 0x000fe20000000a00 */
[----:B------:R-:W-:Y:S01]  /*e0a0*/  ULDC.64 UR6, c[0x4][0x220] ;  /* 0x0100880000067ab9 */ /* 0x000fe20000000a00 */
[----:B------:R-:W-:Y:S02]  /*e0b0*/  IMAD.U32 R4, RZ, RZ, UR4 ;  /* 0x00000004ff047e24 */ /* 0x000fe4000f8e00ff */
[----:B--2---:R-:W-:Y:S01]  /*e0c0*/  IMAD.U32 R5, RZ, RZ, UR5 ;  /* 0x00000005ff057e24 */ /* 0x004fe2000f8e00ff */
        /* <DEDUP_REMOVED lines=10> */
[----:B0---4-:R-:W-:Y:S05]  /*e170*/  CALL.ABS.NOINC R2 ;  /* 0x0000000002007343 */ /* 0x011fea0003c00000 */
.L_x_3147:
[----:B------:R-:W-:Y:S01]  /*e180*/  IMAD.MOV.U32 R26, RZ, RZ, R27 ;  /* 0x000000ffff1a7224 */ /* 0x000fe200078e001b */
[----:B------:R-:W-:Y:S06]  /*e190*/  BRA `(.L_x_3114) ;  /* 0x0000000000247947 */ /* 0x000fec0003800000 */
.L_x_3146:
[----:B--2---:R-:W-:Y:S02]  /*e1a0*/  IMAD.U32 R5, R5, 0x10000, RZ ;  /* 0x0001000005057824 */ /* 0x004fe400078e00ff */
[----:B------:R-:W-:-:S04]  /*e1b0*/  IMAD.MOV.U32 R26, RZ, RZ, R27 ;  /* 0x000000ffff1a7224 */ /* 0x000fc800078e001b */
[----:B------:R-:W0:Y:S02]  /*e1c0*/  F2I.U64.TRUNC R4, R5 ;  /* 0x0000000500047311 */ /* 0x000e24000020d800 */
[----:B0-----:R0:W-:Y:S01]  /*e1d0*/  STG.E.64 desc[UR36][R2.64], R4 ;  /* 0x0000000402007986 */ /* 0x0011e2000c101b24 */
[----:B------:R-:W-:Y:S05]  /*e1e0*/  BRA `(.L_x_3114) ;  /* 0x0000000000107947 */ /* 0x000fea0003800000 */
.L_x_3145:
[----:B--2---:R-:W-:Y:S02]  /*e1f0*/  IMAD.U32 R5, R5, 0x10000, RZ ;  /* 0x0001000005057824 */ /* 0x004fe400078e00ff */
[----:B------:R-:W-:-:S04]  /*e200*/  IMAD.MOV.U32 R26, RZ, RZ, R27 ;  /* 0x000000ffff1a7224 */ /* 0x000fc800078e001b */
[----:B------:R-:W0:Y:S02]  /*e210*/  F2I.FTZ.U32.TRUNC.NTZ R5, R5 ;  /* 0x0000000500057305 */ /* 0x000e24000021f000 */
[----:B0-----:R0:W-:Y:S02]  /*e220*/  STG.E desc[UR36][R2.64], R5 ;  /* 0x0000000502007986 */ /* 0x0011e4000c101924 */
.L_x_3114:
[----:B------:R-:W-:Y:S05]  /*e230*/  BSYNC B6 ;  /* 0x0000000000067941 */ /* 0x000fea0003800000 */
.L_x_3113:
        /* <DEDUP_REMOVED lines=9> */
[----:B--2---:R-:W-:-:S03]  /*e2d0*/  IMAD R5, R0, UR4, RZ ;  /* 0x0000000400057c24 */ /* 0x004fc6000f8e02ff */
[----:B------:R-:W0:Y:S01]  /*e2e0*/  LDC.64 R2, c[0x0][0x228] ;  /* 0x00008a00ff027b82 */ /* 0x000e220000000a00 */
        /* <DEDUP_REMOVED lines=14> */
[----:B----4-:R-:W-:-:S04]  /*e3d0*/  IMAD.U32 R18, R18, 0x10000, RZ ;  /* 0x0001000012127824 */ /* 0x010fc800078e00ff */
[----:B------:R-:W0:Y:S02]  /*e3e0*/  F2I.FTZ.TRUNC.NTZ R5, R18 ;  /* 0x0000001200057305 */ /* 0x000e24000021f100 */
[----:B0-----:R0:W-:Y:S01]  /*e3f0*/  STG.E.U8 desc[UR36][R2.64], R5 ;  /* 0x0000000502007986 */ /* 0x0011e2000c101124 */
[----:B------:R-:W-:Y:S05]  /*e400*/  BRA `(.L_x_3155) ;  /* 0x0000000c00947947 */ /* 0x000fea0003800000 */
.L_x_3153:
[----:B----4-:R-:W-:-:S06]  /*e410*/  IMAD.U32 R5, R18, 0x10000, RZ ;  /* 0x0001000012057824 */ /* 0x010fcc00078e00ff */
[----:B------:R-:W0:Y:S02]  /*e420*/  F2I.S64.TRUNC R4, R5 ;  /* 0x0000000500047311 */ /* 0x000e24000020d900 */
[----:B0-----:R4:W-:Y:S01]  /*e430*/  STG.E.U8 desc[UR36][R2.64], R4 ;  /* 0x0000000402007986 */ /* 0x0019e2000c101124 */
[----:B------:R-:W-:Y:S05]  /*e440*/  BRA `(.L_x_3155) ;  /* 0x0000000c00847947 */ /* 0x000fea0003800000 */
.L_x_3152:
[----:B------:R-:W-:-:S13]  /*e450*/  ISETP.NE.AND P0, PT, R0, 0x2, PT ;  /* 0x000000020000780c */ /* 0x000fda0003f05270 */
[----:B------:R-:W-:Y:S05]  /*e460*/  @!P0 BRA `(.L_x_3156) ;  /* 0x0000000000308947 */ /* 0x000fea0003800000 */
[----:B------:R-:W-:-:S13]  /*e470*/  ISETP.NE.AND P0, PT, R0, 0x3, PT ;  /* 0x000000030000780c */ /* 0x000fda0003f05270 */
[----:B------:R-:W-:Y:S05]  /*e480*/  @!P0 BRA `(.L_x_3157) ;  /* 0x0000000000188947 */ /* 0x000fea0003800000 */
[----:B------:R-:W-:-:S13]  /*e490*/  ISETP.NE.AND P0, PT, R0, 0x4, PT ;  /* 0x000000040000780c */ /* 0x000fda0003f05270 */
[----:B------:R-:W-:Y:S05]  /*e4a0*/  @P0 BRA `(.L_x_3154) ;  /* 0x0000000c000c0947 */ /* 0x000fea0003800000 */
[----:B----4-:R-:W-:-:S06]  /*e4b0*/  IMAD.U32 R4, R18, 0x10000, RZ ;  /* 0x0001000012047824 */ /* 0x010fcc00078e00ff */
[----:B------:R-:W0:Y:S02]  /*e4c0*/  F2I.S64.TRUNC R4, R4 ;  /* 0x0000000400047311 */ /* 0x000e24000020d900 */
[----:B0-----:R0:W-:Y:S01]  /*e4d0*/  STG.E.64 desc[UR36][R2.64], R4 ;  /* 0x0000000402007986 */ /* 0x0011e2000c101b24 */
[----:B------:R-:W-:Y:S05]  /*e4e0*/  BRA `(.L_x_3155) ;  /* 0x0000000c005c7947 */ /* 0x000fea0003800000 */
.L_x_3157:
[----:B----4-:R-:W-:-:S04]  /*e4f0*/  IMAD.U32 R18, R18, 0x10000, RZ ;  /* 0x0001000012127824 */ /* 0x010fc800078e00ff */
[----:B------:R-:W0:Y:S02]  /*e500*/  F2I.FTZ.TRUNC.NTZ R5, R18 ;  /* 0x0000001200057305 */ /* 0x000e24000021f100 */
[----:B0-----:R1:W-:Y:S01]  /*e510*/  STG.E desc[UR36][R2.64], R5 ;  /* 0x0000000502007986 */ /* 0x0013e2000c101924 */
[----:B------:R-:W-:Y:S05]  /*e520*/  BRA `(.L_x_3155) ;  /* 0x0000000c004c7947 */ /* 0x000fea0003800000 */
.L_x_3156:
[----:B----4-:R-:W-:-:S04]  /*e530*/  IMAD.U32 R18, R18, 0x10000, RZ ;  /* 0x0001000012127824 */ /* 0x010fc800078e00ff */
[----:B------:R-:W0:Y:S02]  /*e540*/  F2I.FTZ.TRUNC.NTZ R5, R18 ;  /* 0x0000001200057305 */ /* 0x000e24000021f100 */
[----:B0-----:R2:W-:Y:S01]  /*e550*/  STG.E.U16 desc[UR36][R2.64], R5 ;  /* 0x0000000502007986 */ /* 0x0015e2000c101524 */
[----:B------:R-:W-:Y:S05]  /*e560*/  BRA `(.L_x_3155) ;  /* 0x0000000c003c7947 */ /* 0x000fea0003800000 */
.L_x_3151:
[----:B------:R-:W-:-:S13]  /*e570*/  ISETP.GT.AND P0, PT, R0, 0x6, PT ;  /* 0x000000060000780c */ /* 0x000fda0003f04270 */
[----:B------:R-:W-:Y:S05]  /*e580*/  @P0 BRA `(.L_x_3158) ;  /* 0x00000000002c0947 */ /* 0x000fea0003800000 */
[----:B------:R-:W-:-:S13]  /*e590*/  ISETP.NE.AND P0, PT, R0, 0x5, PT ;  /* 0x000000050000780c */ /* 0x000fda0003f05270 */
[----:B------:R-:W-:Y:S05]  /*e5a0*/  @!P0 BRA `(.L_x_3159) ;  /* 0x0000000000148947 */ /* 0x000fea0003800000 */
[----:B------:R-:W-:-:S13]  /*e5b0*/  ISETP.NE.AND P0, PT, R0, 0x6, PT ;  /* 0x000000060000780c */ /* 0x000fda0003f05270 */
[----:B------:R-:W-:Y:S05]  /*e5c0*/  @P0 BRA `(.L_x_3154) ;  /* 0x0000000800c40947 */ /* 0x000fea0003800000 */
[----:B----4-:R-:W-:-:S05]  /*e5d0*/  IMAD.U32 R5, R18, 0x10000, RZ ;  /* 0x0001000012057824 */ /* 0x010fca00078e00ff */
[----:B------:R0:W-:Y:S01]  /*e5e0*/  STG.E desc[UR36][R2.64], R5 ;  /* 0x0000000502007986 */ /* 0x0001e2000c101924 */
[----:B------:R-:W-:Y:S05]  /*e5f0*/  BRA `(.L_x_3155) ;  /* 0x0000000c00187947 */ /* 0x000fea0003800000 */
.L_x_3159:
[----:B----4-:R-:W-:-:S05]  /*e600*/  IMAD.U32 R0, R18, 0x10000, RZ ;  /* 0x0001000012007824 */ /* 0x010fca00078e00ff */
[----:B------:R-:W-:-:S05]  /*e610*/  F2FP.F16.F32.PACK_AB R0, RZ, R0 ;  /* 0x00000000ff00723e */ /* 0x000fca00000000ff */
[----:B------:R0:W-:Y:S01]  /*e620*/  STG.E.U16 desc[UR36][R2.64], R0 ;  /* 0x0000000002007986 */ /* 0x0001e2000c101524 */
[----:B------:R-:W-:Y:S05]  /*e630*/  BRA `(.L_x_3155) ;  /* 0x0000000c00087947 */ /* 0x000fea0003800000 */
.L_x_3158:
[----:B------:R-:W-:-:S13]  /*e640*/  ISETP.NE.AND P0, PT, R0, 0x7, PT ;  /* 0x000000070000780c */ /* 0x000fda0003f05270 */
[----:B------:R-:W-:Y:S05]  /*e650*/  @!P0 BRA `(.L_x_3160) ;  /* 0x0000000000348947 */ /* 0x000fea0003800000 */
[----:B------:R-:W-:-:S13]  /*e660*/  ISETP.NE.AND P0, PT, R0, 0x8, PT ;  /* 0x000000080000780c */ /* 0x000fda0003f05270 */
[----:B------:R-:W-:Y:S05]  /*e670*/  @!P0 BRA `(.L_x_3161) ;  /* 0x0000000000188947 */ /* 0x000fea0003800000 */
[----:B------:R-:W-:-:S13]  /*e680*/  ISETP.NE.AND P0, PT, R0, 0x9, PT ;  /* 0x000000090000780c */ /* 0x000fda0003f05270 */
[----:B------:R-:W-:Y:S05]  /*e690*/  @P0 BRA `(.L_x_3154) ;  /* 0x0000000800900947 */ /* 0x000fea0003800000 */
[----:B----4-:R-:W-:Y:S02]  /*e6a0*/  IMAD.U32 R18, R18, 0x10000, RZ ;  /* 0x0001000012127824 */ /* 0x010fe400078e00ff */
[----:B------:R-:W-:-:S05]  /*e6b0*/  IMAD.MOV.U32 R19, RZ, RZ, RZ ;  /* 0x000000ffff137224 */ /* 0x000fca00078e00ff */
[----:B------:R0:W-:Y:S01]  /*e6c0*/  STG.E.64 desc[UR36][R2.64], R18 ;  /* 0x0000001202007986 */ /* 0x0001e2000c101b24 */
[----:B------:R-:W-:Y:S05]  /*e6d0*/  BRA `(.L_x_3155) ;  /* 0x0000000800e07947 */ /* 0x000fea0003800000 */
.L_x_3161:
[----:B----4-:R-:W-:-:S05]  /*e6e0*/  IMAD.U32 R18, R18, 0x10000, RZ ;  /* 0x0001000012127824 */ /* 0x010fca00078e00ff */
[----:B------:R-:W-:-:S04]  /*e6f0*/  F2FP.F16.F32.PACK_AB R5, RZ, R18 ;  /* 0x00000012ff05723e */ /* 0x000fc800000000ff */
[----:B------:R-:W-:-:S05]  /*e700*/  PRMT R5, R5, 0x5410, RZ ;  /* 0x0000541005057816 */ /* 0x000fca00000000ff */
[----:B------:R0:W-:Y:S01]  /*e710*/  STG.E desc[UR36][R2.64], R5 ;  /* 0x0000000502007986 */ /* 0x0001e2000c101924 */
[----:B------:R-:W-:Y:S05]  /*e720*/  BRA `(.L_x_3155) ;  /* 0x0000000800cc7947 */ /* 0x000fea0003800000 */
.L_x_3160:
[----:B----4-:R-:W-:-:S04]  /*e730*/  IMAD.U32 R4, R18, 0x10000, RZ ;  /* 0x0001000012047824 */ /* 0x010fc800078e00ff */
[----:B------:R-:W-:-:S06]  /*e740*/  FMUL.FTZ R4, R4, 1 ;  /* 0x3f80000004047820 */ /* 0x000fcc0000410000 */
[----:B------:R-:W0:Y:S02]  /*e750*/  F2F.F64.F32 R4, R4 ;  /* 0x0000000400047310 */ /* 0x000e240000201800 */
[----:B0-----:R0:W-:Y:S01]  /*e760*/  STG.E.64 desc[UR36][R2.64], R4 ;  /* 0x0000000402007986 */ /* 0x0011e2000c101b24 */
[----:B------:R-:W-:Y:S05]  /*e770*/  BRA `(.L_x_3155) ;  /* 0x0000000800b87947 */ /* 0x000fea0003800000 */
.L_x_3150:
        /* <DEDUP_REMOVED lines=8> */
[----:B----4-:R-:W-:-:S05]  /*e800*/  IMAD.U32 R18, R18, 0x10000, RZ ;  /* 0x0001000012127824 */ /* 0x010fca00078e00ff */
[----:B------:R-:W-:-:S04]  /*e810*/  FSETP.NEU.FTZ.AND P0, PT, R18, RZ, PT ;  /* 0x000000ff1200720b */ /* 0x000fc80003f1d000 */
[----:B------:R-:W-:-:S05]  /*e820*/  SEL R5, RZ, 0x1, !P0 ;  /* 0x00000001ff057807 */ /* 0x000fca0004000000 */
[----:B------:R0:W-:Y:S01]  /*e830*/  STG.E.U8 desc[UR36][R2.64], R5 ;  /* 0x0000000502007986 */ /* 0x0001e2000c101124 */
[----:B------:R-:W-:Y:S05]  /*e840*/  BRA `(.L_x_3155) ;  /* 0x0000000800847947 */ /* 0x000fea0003800000 */
.L_x_3164:
[----:B----4-:R-:W-:Y:S01]  /*e850*/  IMAD.U32 R18, R18, 0x10000, RZ ;  /* 0x0001000012127824 */ /* 0x010fe200078e00ff */
[----:B---3--:R-:W-:-:S03]  /*e860*/  CS2R R6, SRZ ;  /* 0x0000000000067805 */ /* 0x008fc6000001ff00 */
[----:B------:R-:W-:-:S06]  /*e870*/  FMUL.FTZ R4, R18, 1 ;  /* 0x3f80000012047820 */ /* 0x000fcc0000410000 */
[----:B------:R-:W0:Y:S02]  /*e880*/  F2F.F64.F32 R4, R4 ;  /* 0x0000000400047310 */ /* 0x000e240000201800 */
[----:B0-----:R0:W-:Y:S01]  /*e890*/  STG.E.128 desc[UR36][R2.64], R4 ;  /* 0x0000000402007986 */ /* 0x0011e2000c101d24 */
[----:B------:R-:W-:Y:S05]  /*e8a0*/  BRA `(.L_x_3155) ;  /* 0x00000008006c7947 */ /* 0x000fea0003800000 */
.L_x_3163:
[----:B------:R-:W-:-:S13]  /*e8b0*/  ISETP.NE.AND P0, PT, R0, 0xf, PT ;  /* 0x0000000f0000780c */ /* 0x000fda0003f05270 */
[----:B------:R-:W-:Y:S05]  /*e8c0*/  @!P0 BRA `(.L_x_3165) ;  /* 0x0000000000b48947 */ /* 0x000fea0003800000 */
[----:B------:R-:W-:-:S13]  /*e8d0*/  ISETP.NE.AND P0, PT, R0, 0x17, PT ;  /* 0x000000170000780c */ /* 0x000fda0003f05270 */
[----:B------:R-:W-:Y:S05]  /*e8e0*/  @!P0 BRA `(.L_x_3166) ;  /* 0x0000000000548947 */ /* 0x000fea0003800000 */
[----:B------:R-:W-:-:S13]  /*e8f0*/  ISETP.NE.AND P0, PT, R0, 0x18, PT ;  /* 0x000000180000780c */ /* 0x000fda0003f05270 */
[----:B------:R-:W-:Y:S05]  /*e900*/  @P0 BRA `(.L_x_3154) ;  /* 0x0000000400f40947 */ /* 0x000fea0003800000 */
[----:B---34-:R-:W-:Y:S01]  /*e910*/  IMAD.U32 R7, R18, 0x10000, RZ ;  /* 0x0001000012077824 */ /* 0x018fe200078e00ff */
        /* <DEDUP_REMOVED lines=14> */
.L_x_3168:
[----:B------:R-:W-:Y:S05]  /*ea00*/  BSYNC B0 ;  /* 0x0000000000007941 */ /* 0x000fea0003800000 */
.L_x_3167:
[----:B------:R-:W-:-:S05]  /*ea10*/  LOP3.LUT R5, R0, R5, RZ, 0xfc, !PT ;  /* 0x0000000500057212 */ /* 0x000fca00078efcff */
[----:B------:R0:W-:Y:S01]  /*ea20*/  STG.E.U8 desc[UR36][R2.64], R5 ;  /* 0x0000000502007986 */ /* 0x0001e2000c101124 */
[----:B------:R-:W-:Y:S05]  /*ea30*/  BRA `(.L_x_3155) ;  /* 0x0000000800087947 */ /* 0x000fea0003800000 */
.L_x_3166:
[----:B----4-:R-:W-:Y:S01]  /*ea40*/  IMAD.U32 R5, R18, 0x10000, RZ ;  /* 0x0001000012057824 */ /* 0x010fe200078e00ff */
        /* <DEDUP_REMOVED lines=12> */
.L_x_3170:
[----:B------:R-:W-:Y:S01]  /*eb10*/  IMAD.MOV.U32 R0, RZ, RZ, 0x7f ;  /* 0x0000007fff007424 */ /* 0x000fe200078e00ff */
[----:B------:R-:W-:-:S04]  /*eb20*/  ISETP.GT.U32.AND P0, PT, R4, 0x7f800000, PT ;  /* 0x7f8000000400780c */ /* 0x000fc80003f04070 */
[----:B------:R-:W-:-:S09]  /*eb30*/  SEL R0, R0, 0x7c, P0 ;  /* 0x0000007c00007807 */ /* 0x000fd20000000000 */
.L_x_3171:
[----:B------:R-:W-:Y:S05]  /*eb40*/  BSYNC B0 ;  /* 0x0000000000007941 */ /* 0x000fea0003800000 */
.L_x_3169:
[----:B------:R-:W-:-:S04]  /*eb50*/  LOP3.LUT R4, R5, 0x80000000, RZ, 0xc0, !PT ;  /* 0x8000000005047812 */ /* 0x000fc800078ec0ff */
[----:B------:R-:W-:-:S04]  /*eb60*/  SHF.R.U32.HI R5, RZ, 0x18, R4 ;  /* 0x00000018ff057819 */ /* 0x000fc80000011604 */
[----:B------:R-:W-:-:S05]  /*eb70*/  LOP3.LUT R5, R0, R5, RZ, 0xfc, !PT ;  /* 0x0000000500057212 */ /* 0x000fca00078efcff */
[----:B------:R0:W-:Y:S01]  /*eb80*/  STG.E.U8 desc[UR36][R2.64], R5 ;  /* 0x0000000502007986 */ /* 0x0001e2000c101124 */
[----:B------:R-:W-:Y:S05]  /*eb90*/  BRA `(.L_x_3155) ;  /* 0x0000000400b07947 */ /* 0x000fea0003800000 */
.L_x_3165:
[----:B----4-:R0:W-:Y:S01]  /*eba0*/  STG.E.U16 desc[UR36][R2.64], R18 ;  /* 0x0000001202007986 */ /* 0x0101e2000c101524 */
[----:B------:R-:W-:Y:S05]  /*ebb0*/  BRA `(.L_x_3155) ;  /* 0x0000000400a87947 */ /* 0x000fea0003800000 */
.L_x_3162:
        /* <DEDUP_REMOVED lines=8> */
[----:B----4-:R-:W-:-:S06]  /*ec40*/  IMAD.U32 R5, R18, 0x10000, RZ ;  /* 0x0001000012057824 */ /* 0x010fcc00078e00ff */
[----:B------:R-:W0:Y:S02]  /*ec50*/  F2I.FTZ.U32.TRUNC.NTZ R5, R5 ;  /* 0x0000000500057305 */ /* 0x000e24000021f000 */
[----:B0-----:R0:W-:Y:S01]  /*ec60*/  STG.E.U16 desc[UR36][R2.64], R5 ;  /* 0x0000000502007986 */ /* 0x0011e2000c101524 */
[----:B------:R-:W-:Y:S05]  /*ec70*/  BRA `(.L_x_3155) ;  /* 0x0000000400787947 */ /* 0x000fea0003800000 */
.L_x_3174:
[----:B---34-:R-:W-:Y:S01]  /*ec80*/  IMAD.U32 R7, R18, 0x10000, RZ ;  /* 0x0001000012077824 */ /* 0x018fe200078e00ff */
        /* <DEDUP_REMOVED lines=16> */
.L_x_3177:
[----:B------:R-:W-:-:S04]  /*ed90*/  LOP3.LUT R0, R7, 0x80000000, RZ, 0xc0, !PT ;  /* 0x8000000007007812 */ /* 0x000fc800078ec0ff */
[----:B------:R-:W-:-:S04]  /*eda0*/  SHF.R.U32.HI R5, RZ, 0x18, R0 ;  /* 0x00000018ff057819 */ /* 0x000fc80000011600 */
[----:B------:R-:W-:-:S04]  /*edb0*/  LOP3.LUT R4, R4, R5, RZ, 0xfc, !PT ;  /* 0x0000000504047212 */ /* 0x000fc800078efcff */
[----:B------:R-:W-:-:S07]  /*edc0*/  PRMT R0, R4, 0x7610, R0 ;  /* 0x0000761004007816 */ /* 0x000fce0000000000 */
.L_x_3176:
[----:B------:R-:W-:Y:S05]  /*edd0*/  BSYNC B0 ;  /* 0x0000000000007941 */ /* 0x000fea0003800000 */
.L_x_3175:
[----:B------:R0:W-:Y:S01]  /*ede0*/  STG.E.U8 desc[UR36][R2.64], R0 ;  /* 0x0000000002007986 */ /* 0x0001e2000c101124 */
[----:B------:R-:W-:Y:S05]  /*edf0*/  BRA `(.L_x_3155) ;  /* 0x0000000400187947 */ /* 0x000fea0003800000 */
.L_x_3173:
        /* <DEDUP_REMOVED lines=17> */
.L_x_3180:
[----:B------:R-:W-:-:S04]  /*ef10*/  LOP3.LUT R0, R7, 0x80000000, RZ, 0xc0, !PT ;  /* 0x8000000007007812 */ /* 0x000fc800078ec0ff */
[----:B------:R-:W-:-:S04]  /*ef20*/  SHF.R.U32.HI R5, RZ, 0x18, R0 ;  /* 0x00000018ff057819 */ /* 0x000fc80000011600 */
[----:B------:R-:W-:-:S04]  /*ef30*/  LOP3.LUT R4, R4, R5, RZ, 0xfc, !PT ;  /* 0x0000000504047212 */ /* 0x000fc800078efcff */
[----:B------:R-:W-:-:S07]  /*ef40*/  PRMT R0, R4, 0x7610, R0 ;  /* 0x0000761004007816 */ /* 0x000fce0000000000 */
.L_x_3179:
[----:B------:R-:W-:Y:S05]  /*ef50*/  BSYNC B0 ;  /* 0x0000000000007941 */ /* 0x000fea0003800000 */
.L_x_3178:
[----:B------:R0:W-:Y:S01]  /*ef60*/  STG.E.U8 desc[UR36][R2.64], R0 ;  /* 0x0000000002007986 */ /* 0x0001e2000c101124 */
[----:B------:R-:W-:Y:S05]  /*ef70*/  BRA `(.L_x_3155) ;  /* 0x0000000000b87947 */ /* 0x000fea0003800000 */
.L_x_3172:
[----:B------:R-:W-:-:S13]  /*ef80*/  ISETP.NE.AND P0, PT, R0, 0x1c, PT ;  /* 0x0000001c0000780c */ /* 0x000fda0003f05270 */
[----:B------:R-:W-:Y:S05]  /*ef90*/  @!P0 BRA `(.L_x_3181) ;  /* 0x0000000000a48947 */ /* 0x000fea0003800000 */
[----:B------:R-:W-:-:S13]  /*efa0*/  ISETP.NE.AND P0, PT, R0, 0x1d, PT ;  /* 0x0000001d0000780c */ /* 0x000fda0003f05270 */
[----:B------:R-:W-:Y:S05]  /*efb0*/  @!P0 BRA `(.L_x_3182) ;  /* 0x00000000008c8947 */ /* 0x000fea0003800000 */
[----:B------:R-:W-:-:S13]  /*efc0*/  ISETP.NE.AND P0, PT, R0, 0x2c, PT ;  /* 0x0000002c0000780c */ /* 0x000fda0003f05270 */
[----:B------:R-:W-:Y:S05]  /*efd0*/  @P0 BRA `(.L_x_3154) ;  /* 0x0000000000400947 */ /* 0x000fea0003800000 */
[----:B----4-:R-:W-:-:S05]  /*efe0*/  IMAD.U32 R5, R18, 0x10000, RZ ;  /* 0x0001000012057824 */ /* 0x010fca00078e00ff */
        /* <DEDUP_REMOVED lines=15> */
.L_x_3154:
        /* <DEDUP_REMOVED lines=9> */
[----:B---3--:R-:W-:Y:S02]  /*f170*/  IMAD.U32 R7, RZ, RZ, UR5 ;  /* 0x00000005ff077e24 */ /* 0x008fe4000f8e00ff */
[----:B------:R-:W-:Y:S02]  /*f180*/  IMAD.U32 R11, RZ, RZ, UR7 ;  /* 0x00000007ff0b7e24 */ /* 0x000fe4000f8e00ff */
[----:B------:R-:W-:Y:S02]  /*f190*/  IMAD.MOV.U32 R8, RZ, RZ, 0x65 ;  /* 0x00000065ff087424 */ /* 0x000fe400078e00ff */
[----:B------:R-:W-:Y:S02]  /*f1a0*/  IMAD.MOV.U32 R12, RZ, RZ, 0x1 ;  /* 0x00000001ff0c7424 */ /* 0x000fe400078e00ff */
[----:B------:R-:W-:-:S07]  /*f1b0*/  IMAD.MOV.U32 R13, RZ, RZ, RZ ;  /* 0x000000ffff0d7224 */ /* 0x000fce00078e00ff */
[----:B------:R-:W-:-:S07]  /*f1c0*/  LEPC R20, `(.L_x_3183) ;  /* 0x000000001014794e */ /* 0x000fce0000000000 */
[----:B0---4-:R-:W-:Y:S05]  /*f1d0*/  CALL.ABS.NOINC R2 ;  /* 0x0000000002007343 */ /* 0x011fea0003c00000 */
.L_x_3183:
[----:B------:R-:W-:Y:S05]  /*f1e0*/  BRA `(.L_x_3155) ;  /* 0x00000000001c7947 */ /* 0x000fea0003800000 */
.L_x_3182:
[----:B----4-:R-:W-:-:S06]  /*f1f0*/  IMAD.U32 R4, R18, 0x10000, RZ ;  /* 0x0001000012047824 */ /* 0x010fcc00078e00ff */
[----:B------:R-:W0:Y:S02]  /*f200*/  F2I.U64.TRUNC R4, R4 ;  /* 0x0000000400047311 */ /* 0x000e24000020d800 */
[----:B0-----:R0:W-:Y:S01]  /*f210*/  STG.E.64 desc[UR36][R2.64], R4 ;  /* 0x0000000402007986 */ /* 0x0011e2000c101b24 */
[----:B------:R-:W-:Y:S05]  /*f220*/  BRA `(.L_x_3155) ;  /* 0x00000000000c7947 */ /* 0x000fea0003800000 */
.L_x_3181:
[----:B----4-:R-:W-:-:S04]  /*f230*/  IMAD.U32 R18, R18, 0x10000, RZ ;  /* 0x0001000012127824 */ /* 0x010fc800078e00ff */
[----:B------:R-:W0:Y:S02]  /*f240*/  F2I.FTZ.U32.TRUNC.NTZ R5, R18 ;  /* 0x0000001200057305 */ /* 0x000e24000021f000 */
[----:B0-----:R0:W-:Y:S02]  /*f250*/  STG.E desc[UR36][R2.64], R5 ;  /* 0x0000000502007986 */ /* 0x0011e4000c101924 */
.L_x_3155:
[----:B------:R-:W-:-:S05]  /*f260*/  VIADD R26, R26, 0x80 ;  /* 0x000000801a1a7836 */ /* 0x000fca0000000000 */
[----:B------:R-:W-:-:S13]  /*f270*/  ISETP.GE.AND P0, PT, R26, R22, PT ;  /* 0x000000161a00720c */ /* 0x000fda0003f06270 */
[----:B------:R-:W-:Y:S05]  /*f280*/  @P0 BRA `(.L_x_3149) ;  /* 0x0000000c00f00947 */ /* 0x000fea0003800000 */
[----:B012-4-:R-:W0:Y:S01]  /*f290*/  LDC.64 R2, c[0x0][0x228] ;  /* 0x00008a00ff027b82 */ /* 0x017e220000000a00 */
        /* <DEDUP_REMOVED lines=17> */
[----:B------:R-:W-:-:S06]  /*f3b0*/  IMAD.U32 R17, R17, 0x10000, RZ ;  /* 0x0001000011117824 */ /* 0x000fcc00078e00ff */
[----:B------:R-:W0:Y:S02]  /*f3c0*/  F2I.FTZ.TRUNC.NTZ R17, R17 ;  /* 0x0000001100117305 */ /* 0x000e24000021f100 */
[----:B0-----:R0:W-:Y:S01]  /*f3d0*/  STG.E.U8 desc[UR36][R2.64], R17 ;  /* 0x0000001102007986 */ /* 0x0011e2000c101124 */
[----:B------:R-:W-:Y:S05]  /*f3e0*/  BRA `(.L_x_3189) ;  /* 0x0000000c00947947 */ /* 0x000fea0003800000 */
.L_x_3187:
[----:B------:R-:W-:-:S06]  /*f3f0*/  IMAD.U32 R5, R17, 0x10000, RZ ;  /* 0x0001000011057824 */ /* 0x000fcc00078e00ff */
[----:B------:R-:W0:Y:S02]  /*f400*/  F2I.S64.TRUNC R4, R5 ;  /* 0x0000000500047311 */ /* 0x000e24000020d900 */
[----:B0-----:R0:W-:Y:S01]  /*f410*/  STG.E.U8 desc[UR36][R2.64], R4 ;  /* 0x0000000402007986 */ /* 0x0011e2000c101124 */
[----:B------:R-:W-:Y:S05]  /*f420*/  BRA `(.L_x_3189) ;  /* 0x0000000c00847947 */ /* 0x000fea0003800000 */
.L_x_3186:
        /* <DEDUP_REMOVED lines=10> */
.L_x_3191:
[----:B------:R-:W-:-:S06]  /*f4d0*/  IMAD.U32 R17, R17, 0x10000, RZ ;  /* 0x0001000011117824 */ /* 0x000fcc00078e00ff */
[----:B------:R-:W0:Y:S02]  /*f4e0*/  F2I.FTZ.TRUNC.NTZ R17, R17 ;  /* 0x0000001100117305 */ /* 0x000e24000021f100 */
[----:B0-----:R0:W-:Y:S01]  /*f4f0*/  STG.E desc[UR36][R2.64], R17 ;  /* 0x0000001102007986 */ /* 0x0011e2000c101924 */
[----:B------:R-:W-:Y:S05]  /*f500*/  BRA `(.L_x_3189) ;  /* 0x0000000c004c7947 */ /* 0x000fea0003800000 */
.L_x_3190:
[----:B------:R-:W-:-:S06]  /*f510*/  IMAD.U32 R17, R17, 0x10000, RZ ;  /* 0x0001000011117824 */ /* 0x000fcc00078e00ff */
[----:B------:R-:W0:Y:S02]  /*f520*/  F2I.FTZ.TRUNC.NTZ R17, R17 ;  /* 0x0000001100117305 */ /* 0x000e24000021f100 */
[----:B0-----:R0:W-:Y:S01]  /*f530*/  STG.E.U16 desc[UR36][R2.64], R17 ;  /* 0x0000001102007986 */ /* 0x0011e2000c101524 */
[----:B------:R-:W-:Y:S05]  /*f540*/  BRA `(.L_x_3189) ;  /* 0x0000000c003c7947 */ /* 0x000fea0003800000 */
.L_x_3185:
        /* <DEDUP_REMOVED lines=9> */
.L_x_3193:
[----:B------:R-:W-:-:S05]  /*f5e0*/  IMAD.U32 R0, R17, 0x10000, RZ ;  /* 0x0001000011007824 */ /* 0x000fca00078e00ff */
[----:B------:R-:W-:-:S05]  /*f5f0*/  F2FP.F16.F32.PACK_AB R0, RZ, R0 ;  /* 0x00000000ff00723e */ /* 0x000fca00000000ff */
[----:B------:R0:W-:Y:S01]  /*f600*/  STG.E.U16 desc[UR36][R2.64], R0 ;  /* 0x0000000002007986 */ /* 0x0001e2000c101524 */
[----:B------:R-:W-:Y:S05]  /*f610*/  BRA `(.L_x_3189) ;  /* 0x0000000c00087947 */ /* 0x000fea0003800000 */
.L_x_3192:
        /* <DEDUP_REMOVED lines=10> */
.L_x_3195:
[----:B------:R-:W-:-:S05]  /*f6c0*/  IMAD.U32 R17, R17, 0x10000, RZ ;  /* 0x0001000011117824 */ /* 0x000fca00078e00ff */
[----:B------:R-:W-:-:S04]  /*f6d0*/  F2FP.F16.F32.PACK_AB R5, RZ, R17 ;  /* 0x00000011ff05723e */ /* 0x000fc800000000ff */
[----:B------:R-:W-:-:S05]  /*f6e0*/  PRMT R5, R5, 0x5410, RZ ;  /* 0x0000541005057816 */ /* 0x000fca00000000ff */
[----:B------:R0:W-:Y:S01]  /*f6f0*/  STG.E desc[UR36][R2.64], R5 ;  /* 0x0000000502007986 */ /* 0x0001e2000c101924 */
[----:B------:R-:W-:Y:S05]  /*f700*/  BRA `(.L_x_3189) ;  /* 0x0000000800cc7947 */ /* 0x000fea0003800000 */
.L_x_3194:
[----:B------:R-:W-:-:S04]  /*f710*/  IMAD.U32 R4, R17, 0x10000, RZ ;  /* 0x0001000011047824 */ /* 0x000fc800078e00ff */
[----:B------:R-:W-:-:S06]  /*f720*/  FMUL.FTZ R4, R4, 1 ;  /* 0x3f80000004047820 */ /* 0x000fcc0000410000 */
[----:B------:R-:W0:Y:S02]  /*f730*/  F2F.F64.F32 R4, R4 ;  /* 0x0000000400047310 */ /* 0x000e240000201800 */
[----:B0-----:R0:W-:Y:S01]  /*f740*/  STG.E.64 desc[UR36][R2.64], R4 ;  /* 0x0000000402007986 */ /* 0x0011e2000c101b24 */
[----:B------:R-:W-:Y:S05]  /*f750*/  BRA `(.L_x_3189) ;  /* 0x0000000800b87947 */ /* 0x000fea0003800000 */
.L_x_3184:
        /* <DEDUP_REMOVED lines=13> */
.L_x_3198:
[----:B------:R-:W-:Y:S01]  /*f830*/  IMAD.U32 R17, R17, 0x10000, RZ ;  /* 0x0001000011117824 */ /* 0x000fe200078e00ff */
[----:B---3--:R-:W-:-:S03]  /*f840*/  CS2R R6, SRZ ;  /* 0x0000000000067805 */ /* 0x008fc6000001ff00 */
[----:B------:R-:W-:-:S06]  /*f850*/  FMUL.FTZ R4, R17, 1 ;  /* 0x3f80000011047820 */ /* 0x000fcc0000410000 */
[----:B------:R-:W0:Y:S02]  /*f860*/  F2F.F64.F32 R4, R4 ;  /* 0x0000000400047310 */ /* 0x000e240000201800 */
[----:B0-----:R0:W-:Y:S01]  /*f870*/  STG.E.128 desc[UR36][R2.64], R4 ;  /* 0x0000000402007986 */ /* 0x0011e2000c101d24 */
[----:B------:R-:W-:Y:S05]  /*f880*/  BRA `(.L_x_3189) ;  /* 0x00000008006c7947 */ /* 0x000fea0003800000 */
.L_x_3197:
        /* <DEDUP_REMOVED lines=21> */
.L_x_3202:
[----:B------:R-:W-:Y:S05]  /*f9e0*/  BSYNC B0 ;  /* 0x0000000000007941 */ /* 0x000fea0003800000 */
.L_x_3201:
[----:B------:R-:W-:-:S05]  /*f9f0*/  LOP3.LUT R5, R0, R5, RZ, 0xfc, !PT ;  /* 0x0000000500057212 */ /* 0x000fca00078efcff */
[----:B------:R0:W-:Y:S01]  /*fa00*/  STG.E.U8 desc[UR36][R2.64], R5 ;  /* 0x0000000502007986 */ /* 0x0001e2000c101124 */
[----:B------:R-:W-:Y:S05]  /*fa10*/  BRA `(.L_x_3189) ;  /* 0x0000000800087947 */ /* 0x000fea0003800000 */
.L_x_3200:
        /* <DEDUP_REMOVED lines=13> */
.L_x_3204:
[----:B------:R-:W-:Y:S01]  /*faf0*/  IMAD.MOV.U32 R0, RZ, RZ, 0x7f ;  /* 0x0000007fff007424 */ /* 0x000fe200078e00ff */
[----:B------:R-:W-:-:S04]  /*fb00*/  ISETP.GT.U32.AND P0, PT, R4, 0x7f800000, PT ;  /* 0x7f8000000400780c */ /* 0x000fc80003f04070 */
[----:B------:R-:W-:-:S09]  /*fb10*/  SEL R0, R0, 0x7c, P0 ;  /* 0x0000007c00007807 */ /* 0x000fd20000000000 */
.L_x_3205:
[----:B------:R-:W-:Y:S05]  /*fb20*/  BSYNC B0 ;  /* 0x0000000000007941 */ /* 0x000fea0003800000 */
.L_x_3203:
[----:B------:R-:W-:-:S04]  /*fb30*/  LOP3.LUT R4, R17, 0x80000000, RZ, 0xc0, !PT ;  /* 0x8000000011047812 */ /* 0x000fc800078ec0ff */
[----:B------:R-:W-:-:S04]  /*fb40*/  SHF.R.U32.HI R5, RZ, 0x18, R4 ;  /* 0x00000018ff057819 */ /* 0x000fc80000011604 */
[----:B------:R-:W-:-:S05]  /*fb50*/  LOP3.LUT R5, R0, R5, RZ, 0xfc, !PT ;  /* 0x0000000500057212 */ /* 0x000fca00078efcff */
[----:B------:R0:W-:Y:S01]  /*fb60*/  STG.E.U8 desc[UR36][R2.64], R5 ;  /* 0x0000000502007986 */ /* 0x0001e2000c101124 */
[----:B------:R-:W-:Y:S05]  /*fb70*/  BRA `(.L_x_3189) ;  /* 0x0000000400b07947 */ /* 0x000fea0003800000 */
.L_x_3199:
[----:B------:R0:W-:Y:S01]  /*fb80*/  STG.E.U16 desc[UR36][R2.64], R17 ;  /* 0x0000001102007986 */ /* 0x0001e2000c101524 */
[----:B------:R-:W-:Y:S05]  /*fb90*/  BRA `(.L_x_3189) ;  /* 0x0000000400a87947 */ /* 0x000fea0003800000 */
.L_x_3196:
        /* <DEDUP_REMOVED lines=12> */
.L_x_3208:
        /* <DEDUP_REMOVED lines=17> */
.L_x_3211:
[----:B------:R-:W-:-:S04]  /*fd70*/  LOP3.LUT R0, R17, 0x80000000, RZ, 0xc0, !PT ;  /* 0x8000000011007812 */ /* 0x000fc800078ec0ff */
[----:B------:R-:W-:-:S04]  /*fd80*/  SHF.R.U32.HI R5, RZ, 0x18, R0 ;  /* 0x00000018ff057819 */ /* 0x000fc80000011600 */
[----:B------:R-:W-:-:S04]  /*fd90*/  LOP3.LUT R4, R4, R5, RZ, 0xfc, !PT ;  /* 0x0000000504047212 */ /* 0x000fc800078efcff */
[----:B------:R-:W-:-:S07]  /*fda0*/  PRMT R0, R4, 0x7610, R0 ;  /* 0x0000761004007816 */ /* 0x000fce0000000000 */
.L_x_3210:
[----:B------:R-:W-:Y:S05]  /*fdb0*/  BSYNC B0 ;  /* 0x0000000000007941 */ /* 0x000fea0003800000 */
.L_x_3209:
[----:B------:R4:W-:Y:S01]  /*fdc0*/  STG.E.U8 desc[UR36][R2.64], R0 ;  /* 0x0000000002007986 */ /* 0x0009e2000c101124 */
[----:B------:R-:W-:Y:S05]  /*fdd0*/  BRA `(.L_x_3189) ;  /* 0x0000000400187947 */ /* 0x000fea0003800000 */
.L_x_3207:
        /* <DEDUP_REMOVED lines=17> */
.L_x_3214:
[----:B------:R-:W-:-:S04]  /*fef0*/  LOP3.LUT R0, R17, 0x80000000, RZ, 0xc0, !PT ;  /* 0x8000000011007812 */ /* 0x000fc800078ec0ff */
[----:B------:R-:W-:-:S04]  /*ff00*/  SHF.R.U32.HI R5, RZ, 0x18, R0 ;  /* 0x00000018ff057819 */ /* 0x000fc80000011600 */
[----:B------:R-:W-:-:S04]  /*ff10*/  LOP3.LUT R4, R4, R5, RZ, 0xfc, !PT ;  /* 0x0000000504047212 */ /* 0x000fc800078efcff */
[----:B------:R-:W-:-:S07]  /*ff20*/  PRMT R0, R4, 0x7610, R0 ;  /* 0x0000761004007816 */ /* 0x000fce0000000000 */
.L_x_3213:
[----:B------:R-:W-:Y:S05]  /*ff30*/  BSYNC B0 ;  /* 0x0000000000007941 */ /* 0x000fea0003800000 */
.L_x_3212:
[----:B------:R0:W-:Y:S01]  /*ff40*/  STG.E.U8 desc[UR36][R2.64], R0 ;  /* 0x0000000002007986 */ /* 0x0001e2000c101124 */
[----:B------:R-:W-:Y:S05]  /*ff50*/  BRA `(.L_x_3189) ;  /* 0x0000000000b87947 */ /* 0x000fea0003800000 */
.L_x_3206:
        /* <DEDUP_REMOVED lines=22> */
.L_x_3188:
        /* <DEDUP_REMOVED lines=15> */
[----:B0-----:R-:W-:Y:S05]  /*101b0*/  CALL.ABS.NOINC R2 ;  /* 0x0000000002007343 */ /* 0x001fea0003c00000 */
.L_x_3217:
[----:B------:R-:W-:Y:S05]  /*101c0*/  BRA `(.L_x_3189) ;  /* 0x00000000001c7947 */ /* 0x000fea0003800000 */
.L_x_3216:
[----:B------:R-:W-:-:S06]  /*101d0*/  IMAD.U32 R4, R17, 0x10000, RZ ;  /* 0x0001000011047824 */ /* 0x000fcc00078e00ff */
[----:B------:R-:W0:Y:S02]  /*101e0*/  F2I.U64.TRUNC R4, R4 ;  /* 0x0000000400047311 */ /* 0x000e24000020d800 */
[----:B0-----:R2:W-:Y:S01]  /*101f0*/  STG.E.64 desc[UR36][R2.64], R4 ;  /* 0x0000000402007986 */ /* 0x0015e2000c101b24 */
[----:B------:R-:W-:Y:S05]  /*10200*/  BRA `(.L_x_3189) ;  /* 0x00000000000c7947 */ /* 0x000fea0003800000 */
.L_x_3215:
[----:B------:R-:W-:-:S06]  /*10210*/  IMAD.U32 R17, R17, 0x10000, RZ ;  /* 0x0001000011117824 */ /* 0x000fcc00078e00ff */
[----:B------:R-:W0:Y:S02]  /*10220*/  F2I.FTZ.U32.TRUNC.NTZ R17, R17 ;  /* 0x0000001100117305 */ /* 0x000e24000021f000 */
[----:B0-----:R0:W-:Y:S02]  /*10230*/  STG.E desc[UR36][R2.64], R17 ;  /* 0x0000001102007986 */ /* 0x0011e4000c101924 */
.L_x_3189:
[----:B------:R-:W-:-:S07]  /*10240*/  VIADD R26, R26, 0x80 ;  /* 0x000000801a1a7836 */ /* 0x000fce0000000000 */
.L_x_3149:
[----:B------:R-:W-:Y:S05]  /*10250*/  BSYNC B6 ;  /* 0x0000000000067941 */ /* 0x000fea0003800000 */
.L_x_3148:
[----:B------:R-:W-:-:S13]  /*10260*/  ISETP.GE.AND P0, PT, R26, R22, PT ;  /* 0x000000161a00720c */ /* 0x000fda0003f06270 */
[----:B------:R-:W-:Y:S05]  /*10270*/  @P0 EXIT ;  /* 0x000000000000094d */ /* 0x000fea0003800000 */
[----:B0---4-:R-:W0:Y:S01]  /*10280*/  S2R R0, SR_CTAID.X ;  /* 0x0000000000007919 */ /* 0x011e220000002500 */
[----:B--2---:R-:W2:Y:S01]  /*10290*/  LDC.U8 R4, c[0x0][0x25c] ;  /* 0x00009700ff047b82 */ /* 0x004ea20000000000 */
[----:B------:R-:W-:-:S07]  /*102a0*/  ULDC UR4, c[0x0][0x260] ;  /* 0x0000980000047ab9 */ /* 0x000fce0000000800 */
[----:B-1----:R-:W1:Y:S01]  /*102b0*/  LDC.64 R2, c[0x0][0x228] ;  /* 0x00008a00ff027b82 */ /* 0x002e620000000a00 */
        /* <DEDUP_REMOVED lines=17> */
[----:B0-----:R-:W-:Y:S01]  /*103d0*/  STG.E.U8 desc[UR36][R2.64], R5 ;  /* 0x0000000502007986 */ /* 0x001fe2000c101124 */
[----:B------:R-:W-:Y:S05]  /*103e0*/  EXIT ;  /* 0x000000000000794d */ /* 0x000fea0003800000 */
.L_x_3221:
[----:B------:R-:W-:-:S06]  /*103f0*/  IMAD.U32 R5, R16, 0x10000, RZ ;  /* 0x0001000010057824 */ /* 0x000fcc00078e00ff */
[----:B------:R-:W0:Y:S02]  /*10400*/  F2I.S64.TRUNC R4, R5 ;  /* 0x0000000500047311 */ /* 0x000e24000020d900 */
[----:B0-----:R-:W-:Y:S01]  /*10410*/  STG.E.U8 desc[UR36][R2.64], R4 ;  /* 0x0000000402007986 */ /* 0x001fe2000c101124 */
[----:B------:R-:W-:Y:S05]  /*10420*/  EXIT ;  /* 0x000000000000794d */ /* 0x000fea0003800000 */
.L_x_3220:
        /* <DEDUP_REMOVED lines=8> */
[----:B0-----:R-:W-:Y:S01]  /*104b0*/  STG.E.64 desc[UR36][R2.64], R4 ;  /* 0x0000000402007986 */ /* 0x001fe2000c101b24 */
[----:B------:R-:W-:Y:S05]  /*104c0*/  EXIT ;  /* 0x000000000000794d */ /* 0x000fea0003800000 */
.L_x_3224:
[----:B------:R-:W-:-:S04]  /*104d0*/  IMAD.U32 R16, R16, 0x10000, RZ ;  /* 0x0001000010107824 */ /* 0x000fc800078e00ff */
[----:B------:R-:W0:Y:S02]  /*104e0*/  F2I.FTZ.TRUNC.NTZ R5, R16 ;  /* 0x0000001000057305 */ /* 0x000e24000021f100 */
[----:B0-----:R-:W-:Y:S01]  /*104f0*/  STG.E desc[UR36][R2.64], R5 ;  /* 0x0000000502007986 */ /* 0x001fe2000c101924 */
[----:B------:R-:W-:Y:S05]  /*10500*/  EXIT ;  /* 0x000000000000794d */ /* 0x000fea0003800000 */
.L_x_3223:
[----:B------:R-:W-:-:S04]  /*10510*/  IMAD.U32 R16, R16, 0x10000, RZ ;  /* 0x0001000010107824 */ /* 0x000fc800078e00ff */
[----:B------:R-:W0:Y:S02]  /*10520*/  F2I.FTZ.TRUNC.NTZ R5, R16 ;  /* 0x0000001000057305 */ /* 0x000e24000021f100 */
[----:B0-----:R-:W-:Y:S01]  /*10530*/  STG.E.U16 desc[UR36][R2.64], R5 ;  /* 0x0000000502007986 */ /* 0x001fe2000c101524 */
[----:B------:R-:W-:Y:S05]  /*10540*/  EXIT ;  /* 0x000000000000794d */ /* 0x000fea0003800000 */
.L_x_3219:
[----:B------:R-:W-:-:S13]  /*10550*/  ISETP.GT.AND P0, PT, R0, 0x6, PT ;  /* 0x000000060000780c */ /* 0x000fda0003f04270 */
[----:B------:R-:W-:Y:S05]  /*10560*/  @P0 BRA `(.L_x_3225) ;  /* 0x00000000002c0947 */ /* 0x000fea0003800000 */
[----:B------:R-:W-:-:S13]  /*10570*/  ISETP.NE.AND P0, PT, R0, 0x5, PT ;  /* 0x000000050000780c */ /* 0x000fda0003f05270 */
[----:B------:R-:W-:Y:S05]  /*10580*/  @!P0 BRA `(.L_x_3226) ;  /* 0x0000000000148947 */ /* 0x000fea0003800000 */
[----:B------:R-:W-:-:S13]  /*10590*/  ISETP.NE.AND P0, PT, R0, 0x6, PT ;  /* 0x000000060000780c */ /* 0x000fda0003f05270 */
[----:B------:R-:W-:Y:S05]  /*105a0*/  @P0 BRA `(.L_x_3222) ;  /* 0x0000000800c40947 */ /* 0x000fea0003800000 */
[----:B------:R-:W-:-:S05]  /*105b0*/  IMAD.U32 R5, R16, 0x10000, RZ ;  /* 0x0001000010057824 */ /* 0x000fca00078e00ff */
[----:B------:R-:W-:Y:S01]  /*105c0*/  STG.E desc[UR36][R2.64], R5 ;  /* 0x0000000502007986 */ /* 0x000fe2000c101924 */
[----:B------:R-:W-:Y:S05]  /*105d0*/  EXIT ;  /* 0x000000000000794d */ /* 0x000fea0003800000 */
.L_x_3226:
[----:B------:R-:W-:-:S05]  /*105e0*/  IMAD.U32 R0, R16, 0x10000, RZ ;  /* 0x0001000010007824 */ /* 0x000fca00078e00ff */
[----:B------:R-:W-:-:S05]  /*105f0*/  F2FP.F16.F32.PACK_AB R0, RZ, R0 ;  /* 0x00000000ff00723e */ /* 0x000fca00000000ff */
[----:B------:R-:W-:Y:S01]  /*10600*/  STG.E.U16 desc[UR36][R2.64], R0 ;  /* 0x0000000002007986 */ /* 0x000fe2000c101524 */
[----:B------:R-:W-:Y:S05]  /*10610*/  EXIT ;  /* 0x000000000000794d */ /* 0x000fea0003800000 */
.L_x_3225:
        /* <DEDUP_REMOVED lines=8> */
[----:B------:R-:W-:Y:S01]  /*106a0*/  STG.E.64 desc[UR36][R2.64], R16 ;  /* 0x0000001002007986 */ /* 0x000fe2000c101b24 */
[----:B------:R-:W-:Y:S05]  /*106b0*/  EXIT ;  /* 0x000000000000794d */ /* 0x000fea0003800000 */
.L_x_3228:
[----:B------:R-:W-:-:S05]  /*106c0*/  IMAD.U32 R16, R16, 0x10000, RZ ;  /* 0x0001000010107824 */ /* 0x000fca00078e00ff */
[----:B------:R-:W-:-:S04]  /*106d0*/  F2FP.F16.F32.PACK_AB R5, RZ, R16 ;  /* 0x00000010ff05723e */ /* 0x000fc800000000ff */
[----:B------:R-:W-:-:S05]  /*106e0*/  PRMT R5, R5, 0x5410, RZ ;  /* 0x0000541005057816 */ /* 0x000fca00000000ff */
[----:B------:R-:W-:Y:S01]  /*106f0*/  STG.E desc[UR36][R2.64], R5 ;  /* 0x0000000502007986 */ /* 0x000fe2000c101924 */
[----:B------:R-:W-:Y:S05]  /*10700*/  EXIT ;  /* 0x000000000000794d */ /* 0x000fea0003800000 */
.L_x_3227:
[----:B------:R-:W-:-:S04]  /*10710*/  IMAD.U32 R4, R16, 0x10000, RZ ;  /* 0x0001000010047824 */ /* 0x000fc800078e00ff */
[----:B------:R-:W-:-:S06]  /*10720*/  FMUL.FTZ R4, R4, 1 ;  /* 0x3f80000004047820 */ /* 0x000fcc0000410000 */
[----:B------:R-:W0:Y:S02]  /*10730*/  F2F.F64.F32 R4, R4 ;  /* 0x0000000400047310 */ /* 0x000e240000201800 */
[----:B0-----:R-:W-:Y:S01]  /*10740*/  STG.E.64 desc[UR36][R2.64], R4 ;  /* 0x0000000402007986 */ /* 0x001fe2000c101b24 */
[----:B------:R-:W-:Y:S05]  /*10750*/  EXIT ;  /* 0x000000000000794d */ /* 0x000fea0003800000 */
.L_x_3218:
        /* <DEDUP_REMOVED lines=11> */
[----:B------:R-:W-:Y:S01]  /*10810*/  STG.E.U8 desc[UR36][R2.64], R5 ;  /* 0x0000000502007986 */ /* 0x000fe2000c101124 */
[----:B------:R-:W-:Y:S05]  /*10820*/  EXIT ;  /* 0x000000000000794d */ /* 0x000fea0003800000 */
.L_x_3231:
[----:B------:R-:W-:Y:S01]  /*10830*/  IMAD.U32 R16, R16, 0x10000, RZ ;  /* 0x0001000010107824 */ /* 0x000fe200078e00ff */
[----:B---3--:R-:W-:-:S03]  /*10840*/  CS2R R6, SRZ ;  /* 0x0000000000067805 */ /* 0x008fc6000001ff00 */
[----:B------:R-:W-:-:S06]  /*10850*/  FMUL.FTZ R4, R16, 1 ;  /* 0x3f80000010047820 */ /* 0x000fcc0000410000 */
[----:B------:R-:W0:Y:S02]  /*10860*/  F2F.F64.F32 R4, R4 ;  /* 0x0000000400047310 */ /* 0x000e240000201800 */
[----:B0-----:R-:W-:Y:S01]  /*10870*/  STG.E.128 desc[UR36][R2.64], R4 ;  /* 0x0000000402007986 */ /* 0x001fe2000c101d24 */
[----:B------:R-:W-:Y:S05]  /*10880*/  EXIT ;  /* 0x000000000000794d */ /* 0x000fea0003800000 */
.L_x_3230:
[----:B------:R-:W-:-:S13]  /*10890*/  ISETP.NE.AND P0, PT, R0, 0xf, PT ;  /* 0x0000000f0000780c */ /* 0x000fda0003f05270 */
[----:B------:R-:W-:Y:S05]  /*108a0*/  @!P0 BRA `(.L_x_3232) ;  /* 0x0000000000b48947 */ /* 0x000fea0003800000 */
[----:B------:R-:W-:-:S13]  /*108b0*/  ISETP.NE.AND P0, PT, R0, 0x17, PT ;  /* 0x000000170000780c */ /* 0x000fda0003f05270 */
[----:B------:R-:W-:Y:S05]  /*108c0*/  @!P0 BRA `(.L_x_3233) ;  /* 0x0000000000548947 */ /* 0x000fea0003800000 */
[----:B------:R-:W-:-:S13]  /*108d0*/  ISETP.NE.AND P0, PT, R0, 0x18, PT ;  /* 0x000000180000780c */ /* 0x000fda0003f05270 */
[----:B------:R-:W-:Y:S05]  /*108e0*/  @P0 BRA `(.L_x_3222) ;  /* 0x0000000400f40947 */ /* 0x000fea0003800000 */
[----:B---3--:R-:W-:Y:S01]  /*108f0*/  IMAD.U32 R7, R16, 0x10000, RZ ;  /* 0x0001000010077824 */ /* 0x008fe200078e00ff */
        /* <DEDUP_REMOVED lines=14> */
.L_x_3235:
[----:B------:R-:W-:Y:S05]  /*109e0*/  BSYNC B0 ;  /* 0x0000000000007941 */ /* 0x000fea0003800000 */
.L_x_3234:
[----:B------:R-:W-:-:S05]  /*109f0*/  LOP3.LUT R5, R0, R5, RZ, 0xfc, !PT ;  /* 0x0000000500057212 */ /* 0x000fca00078efcff */
[----:B------:R-:W-:Y:S01]  /*10a00*/  STG.E.U8 desc[UR36][R2.64], R5 ;  /* 0x0000000502007986 */ /* 0x000fe2000c101124 */
[----:B------:R-:W-:Y:S05]  /*10a10*/  EXIT ;  /* 0x000000000000794d */ /* 0x000fea0003800000 */
.L_x_3233:
        /* <DEDUP_REMOVED lines=13> */
.L_x_3237:
[----:B------:R-:W-:Y:S01]  /*10af0*/  IMAD.MOV.U32 R0, RZ, RZ, 0x7f ;  /* 0x0000007fff007424 */ /* 0x000fe200078e00ff */
[----:B------:R-:W-:-:S04]  /*10b00*/  ISETP.GT.U32.AND P0, PT, R4, 0x7f800000, PT ;  /* 0x7f8000000400780c */ /* 0x000fc80003f04070 */
[----:B------:R-:W-:-:S09]  /*10b10*/  SEL R0, R0, 0x7c, P0 ;  /* 0x0000007c00007807 */ /* 0x000fd20000000000 */
.L_x_3238:
[----:B------:R-:W-:Y:S05]  /*10b20*/  BSYNC B0 ;  /* 0x0000000000007941 */ /* 0x000fea0003800000 */
.L_x_3236:
[----:B------:R-:W-:-:S04]  /*10b30*/  LOP3.LUT R4, R5, 0x80000000, RZ, 0xc0, !PT ;  /* 0x8000000005047812 */ /* 0x000fc800078ec0ff */
[----:B------:R-:W-:-:S04]  /*10b40*/  SHF.R.U32.HI R5, RZ, 0x18, R4 ;  /* 0x00000018ff057819 */ /* 0x000fc80000011604 */
[----:B------:R-:W-:-:S05]  /*10b50*/  LOP3.LUT R5, R0, R5, RZ, 0xfc, !PT ;  /* 0x0000000500057212 */ /* 0x000fca00078efcff */
[----:B------:R-:W-:Y:S01]  /*10b60*/  STG.E.U8 desc[UR36][R2.64], R5 ;  /* 0x0000000502007986 */ /* 0x000fe2000c101124 */
[----:B------:R-:W-:Y:S05]  /*10b70*/  EXIT ;  /* 0x000000000000794d */ /* 0x000fea0003800000 */
.L_x_3232:
[----:B------:R-:W-:Y:S01]  /*10b80*/  STG.E.U16 desc[UR36][R2.64], R16 ;  /* 0x0000001002007986 */ /* 0x000fe2000c101524 */
[----:B------:R-:W-:Y:S05]  /*10b90*/  EXIT ;  /* 0x000000000000794d */ /* 0x000fea0003800000 */
.L_x_3229:
        /* <DEDUP_REMOVED lines=10> */
[----:B0-----:R-:W-:Y:S01]  /*10c40*/  STG.E.U16 desc[UR36][R2.64], R5 ;  /* 0x0000000502007986 */ /* 0x001fe2000c101524 */
[----:B------:R-:W-:Y:S05]  /*10c50*/  EXIT ;  /* 0x000000000000794d */ /* 0x000fea0003800000 */
.L_x_3241:
[----:B---3--:R-:W-:Y:S01]  /*10c60*/  IMAD.U32 R7, R16, 0x10000, RZ ;  /* 0x0001000010077824 */ /* 0x008fe200078e00ff */
        /* <DEDUP_REMOVED lines=16> */
.L_x_3244:
[----:B------:R-:W-:-:S04]  /*10d70*/  LOP3.LUT R0, R7, 0x80000000, RZ, 0xc0, !PT ;  /* 0x8000000007007812 */ /* 0x000fc800078ec0ff */
[----:B------:R-:W-:-:S04]  /*10d80*/  SHF.R.U32.HI R5, RZ, 0x18, R0 ;  /* 0x00000018ff057819 */ /* 0x000fc80000011600 */
[----:B------:R-:W-:-:S04]  /*10d90*/  LOP3.LUT R4, R4, R5, RZ, 0xfc, !PT ;  /* 0x0000000504047212 */ /* 0x000fc800078efcff */
[----:B------:R-:W-:-:S07]  /*10da0*/  PRMT R0, R4, 0x7610, R0 ;  /* 0x0000761004007816 */ /* 0x000fce0000000000 */
.L_x_3243:
[----:B------:R-:W-:Y:S05]  /*10db0*/  BSYNC B0 ;  /* 0x0000000000007941 */ /* 0x000fea0003800000 */
.L_x_3242:
[----:B------:R-:W-:Y:S01]  /*10dc0*/  STG.E.U8 desc[UR36][R2.64], R0 ;  /* 0x0000000002007986 */ /* 0x000fe2000c101124 */
[----:B------:R-:W-:Y:S05]  /*10dd0*/  EXIT ;  /* 0x000000000000794d */ /* 0x000fea0003800000 */
.L_x_3240:
        /* <DEDUP_REMOVED lines=17> */
.L_x_3247:
[----:B------:R-:W-:-:S04]  /*10ef0*/  LOP3.LUT R0, R7, 0x80000000, RZ, 0xc0, !PT ;  /* 0x8000000007007812 */ /* 0x000fc800078ec0ff */
[----:B------:R-:W-:-:S04]  /*10f00*/  SHF.R.U32.HI R5, RZ, 0x18, R0 ;  /* 0x00000018ff057819 */ /* 0x000fc80000011600 */
[----:B------:R-:W-:-:S04]  /*10f10*/  LOP3.LUT R4, R4, R5, RZ, 0xfc, !PT ;  /* 0x0000000504047212 */ /* 0x000fc800078efcff */
[----:B------:R-:W-:-:S07]  /*10f20*/  PRMT R0, R4, 0x7610, R0 ;  /* 0x0000761004007816 */ /* 0x000fce0000000000 */
.L_x_3246:
[----:B------:R-:W-:Y:S05]  /*10f30*/  BSYNC B0 ;  /* 0x0000000000007941 */ /* 0x000fea0003800000 */
.L_x_3245:
[----:B------:R-:W-:Y:S01]  /*10f40*/  STG.E.U8 desc[UR36][R2.64], R0 ;  /* 0x0000000002007986 */ /* 0x000fe2000c101124 */
[----:B------:R-:W-:Y:S05]  /*10f50*/  EXIT ;  /* 0x000000000000794d */ /* 0x000fea0003800000 */
.L_x_3239:
[----:B------:R-:W-:-:S13]  /*10f60*/  ISETP.NE.AND P0, PT, R0, 0x1c, PT ;  /* 0x0000001c0000780c */ /* 0x000fda0003f05270 */
[----:B------:R-:W-:Y:S05]  /*10f70*/  @!P0 BRA `(.L_x_3248) ;  /* 0x0000000000a48947 */ /* 0x000fea0003800000 */
[----:B------:R-:W-:-:S13]  /*10f80*/  ISETP.NE.AND P0, PT, R0, 0x1d, PT ;  /* 0x0000001d0000780c */ /* 0x000fda0003f05270 */
[----:B------:R-:W-:Y:S05]  /*10f90*/  @!P0 BRA `(.L_x_3249) ;  /* 0x00000000008c8947 */ /* 0x000fea0003800000 */
[----:B------:R-:W-:-:S13]  /*10fa0*/  ISETP.NE.AND P0, PT, R0, 0x2c, PT ;  /* 0x0000002c0000780c */ /* 0x000fda0003f05270 */
[----:B------:R-:W-:Y:S05]  /*10fb0*/  @P0 BRA `(.L_x_3222) ;  /* 0x0000000000400947 */ /* 0x000fea0003800000 */
[----:B------:R-:W-:-:S05]  /*10fc0*/  IMAD.U32 R5, R16, 0x10000, RZ ;  /* 0x0001000010057824 */ /* 0x000fca00078e00ff */
        /* <DEDUP_REMOVED lines=15> */
.L_x_3222:
        /* <DEDUP_REMOVED lines=9> */
[----:B---3--:R-:W-:-:S02]  /*11150*/  IMAD.U32 R7, RZ, RZ, UR5 ;  /* 0x00000005ff077e24 */ /* 0x008fc4000f8e00ff */
[----:B------:R-:W-:Y:S02]  /*11160*/  IMAD.U32 R11, RZ, RZ, UR7 ;  /* 0x00000007ff0b7e24 */ /* 0x000fe4000f8e00ff */
[----:B------:R-:W-:Y:S02]  /*11170*/  IMAD.MOV.U32 R8, RZ, RZ, 0x65 ;  /* 0x00000065ff087424 */ /* 0x000fe400078e00ff */
[----:B------:R-:W-:Y:S02]  /*11180*/  IMAD.MOV.U32 R12, RZ, RZ, 0x1 ;  /* 0x00000001ff0c7424 */ /* 0x000fe400078e00ff */
[----:B0-----:R-:W-:-:S07]  /*11190*/  IMAD.MOV.U32 R13, RZ, RZ, RZ ;  /* 0x000000ffff0d7224 */ /* 0x001fce00078e00ff */
[----:B------:R-:W-:-:S07]  /*111a0*/  LEPC R20, `(.L_x_3250) ;  /* 0x000000001014794e */ /* 0x000fce0000000000 */
[----:B-1----:R-:W-:Y:S05]  /*111b0*/  CALL.ABS.NOINC R2 ;  /* 0x0000000002007343 */ /* 0x002fea0003c00000 */
.L_x_3250:
[----:B------:R-:W-:Y:S05]  /*111c0*/  EXIT ;  /* 0x000000000000794d */ /* 0x000fea0003800000 */
.L_x_3249:
[----:B------:R-:W-:-:S06]  /*111d0*/  IMAD.U32 R4, R16, 0x10000, RZ ;  /* 0x0001000010047824 */ /* 0x000fcc00078e00ff */
[----:B------:R-:W0:Y:S02]  /*111e0*/  F2I.U64.TRUNC R4, R4 ;  /* 0x0000000400047311 */ /* 0x000e24000020d800 */
[----:B0-----:R-:W-:Y:S01]  /*111f0*/  STG.E.64 desc[UR36][R2.64], R4 ;  /* 0x0000000402007986 */ /* 0x001fe2000c101b24 */
[----:B------:R-:W-:Y:S05]  /*11200*/  EXIT ;  /* 0x000000000000794d */ /* 0x000fea0003800000 */
.L_x_3248:
[----:B------:R-:W-:-:S04]  /*11210*/  IMAD.U32 R16, R16, 0x10000, RZ ;  /* 0x0001000010107824 */ /* 0x000fc800078e00ff */
[----:B------:R-:W0:Y:S02]  /*11220*/  F2I.FTZ.U32.TRUNC.NTZ R5, R16 ;  /* 0x0000001000057305 */ /* 0x000e24000021f000 */
[----:B0-----:R-:W-:Y:S01]  /*11230*/  STG.E desc[UR36][R2.64], R5 ;  /* 0x0000000502007986 */ /* 0x001fe2000c101924 */
[----:B------:R-:W-:Y:S05]  /*11240*/  EXIT ;  /* 0x000000000000794d */ /* 0x000fea0003800000 */
.L_x_3251:
        /* <DEDUP_REMOVED lines=11> */
.L_x_24099:


//--------------------- .text._ZN2at6native18elementwise_kernelILi128ELi4EZNS0_22gpu_kernel_impl_nocastIZZZNS0_54_GLOBAL__N__d8c5977b_16_LinearAlgebra_cu_7dd49032_297216addr_kernel_cudaERNS_14TensorIteratorERKN3c106ScalarES9_ENKUlvE_clEvENKUlvE8_clEvEUlNS6_8BFloat16ESC_SC_E0_EEvRNS_18TensorIteratorBaseERKT_EUliE_EEviT1_ --------------------------
	.section	.text._ZN2at6native18elementwise_kernelILi128ELi4EZNS0_22gpu_kernel_impl_nocastIZZZNS0_54_GLOBAL__N__d8c5977b_16_LinearAlgebra_cu_7dd49032_297216addr_kernel_cudaERNS_14TensorIteratorERKN3c106ScalarES9_ENKUlvE_clEvENKUlvE8_clEvEUlNS6_8BFloat16ESC_SC_E0_EEvRNS_18TensorIteratorBaseERKT_EUliE_EEviT1_,"ax",@progbits
	.align	128
        .global         _ZN2at6native18elementwise_kernelILi128ELi4EZNS0_22gpu_kernel_impl_nocastIZZZNS0_54_GLOBAL__N__d8c5977b_16_LinearAlgebra_cu_7dd49032_297216addr_kernel_cudaERNS_14TensorIteratorERKN3c106ScalarES9_ENKUlvE_clEvENKUlvE8_clEvEUlNS6_8BFloat16ESC_SC_E0_EEvRNS_18TensorIteratorBaseERKT_EUliE_EEviT1_
        .type           _ZN2at6native18elementwise_kernelILi128ELi4EZNS0_22gpu_kernel_impl_nocastIZZZNS0_54_GLOBAL__N__d8c5977b_16_LinearAlgebra_cu_7dd49032_297216addr_kernel_cudaERNS_14TensorIteratorERKN3c106ScalarES9_ENKUlvE_clEvENKUlvE8_clEvEUlNS6_8BFloat16ESC_SC_E0_EEvRNS_18TensorIteratorBaseERKT_EUliE_EEviT1_,@function
        .size           _ZN2at6native18elementwise_kernelILi128ELi4EZNS0_22gpu_kernel_impl_nocastIZZZNS0_54_GLOBAL__N__d8c5977b_16_LinearAlgebra_cu_7dd49032_297216addr_kernel_cudaERNS_14TensorIteratorERKN3c106ScalarES9_ENKUlvE_clEvENKUlvE8_clEvEUlNS6_8BFloat16ESC_SC_E0_EEvRNS_18TensorIteratorBaseERKT_EUliE_EEviT1_,(.L_x_24100 - _ZN2at6native18elementwise_kernelILi128ELi4EZNS0_22gpu_kernel_impl_nocastIZZZNS0_54_GLOBAL__N__d8c5977b_16_LinearAlgebra_cu_7dd49032_297216addr_kernel_cudaERNS_14TensorIteratorERKN3c106ScalarES9_ENKUlvE_clEvENKUlvE8_clEvEUlNS6_8BFloat16ESC_SC_E0_EEvRNS_18TensorIteratorBaseERKT_EUliE_EEviT1_)
        .other          _ZN2at6native18elementwise_kernelILi128ELi4EZNS0_22gpu_kernel_impl_nocastIZZZNS0_54_GLOBAL__N__d8c5977b_16_LinearAlgebra_cu_7dd49032_297216addr_kernel_cudaERNS_14TensorIteratorERKN3c106ScalarES9_ENKUlvE_clEvENKUlvE8_clEvEUlNS6_8BFloat16ESC_SC_E0_EEvRNS_18TensorIteratorBaseERKT_EUliE_EEviT1_,@"STO_CUDA_ENTRY STV_DEFAULT"
_ZN2at6native18elementwise_kernelILi128ELi4EZNS0_22gpu_kernel_impl_nocastIZZZNS0_54_GLOBAL__N__d8c5977b_16_LinearAlgebra_cu_7dd49032_297216addr_kernel_cudaERNS_14TensorIteratorERKN3c106ScalarES9_ENKUlvE_clEvENKUlvE8_clEvEUlNS6_8BFloat16ESC_SC_E0_EEvRNS_18TensorIteratorBaseERKT_EUliE_EEviT1_:
.text._ZN2at6native18elementwise_kernelILi128ELi4EZNS0_22gpu_kernel_impl_nocastIZZZNS0_54_GLOBAL__N__d8c5977b_16_LinearAlgebra_cu_7dd49032_297216addr_kernel_cudaERNS_14TensorIteratorERKN3c106ScalarES9_ENKUlvE_clEvENKUlvE8_clEvEUlNS6_8BFloat16ESC_SC_E0_EEvRNS_18TensorIteratorBaseERKT_EUliE_EEviT1_:
[----:B------:R-:W-:Y:S01]  /*0000*/  LDC R1, c[0x0][0x28] ;  /* 0x00000a00ff017b82 */ /* 0x000fe20000000800 */
[----:B------:R-:W0:Y:S01]  /*0010*/  S2R R3, SR_CTAID.X ;  /* 0x0000000000037919 */ /* 0x000e220000002500 */
[----:B------:R-:W-:Y:S01]  /*0020*/  ULDC UR6, c[0x0][0x210] ;  /* 0x0000840000067ab9 */ /* 0x000fe20000000800 */
[----:B------:R-:W-:Y:S01]  /*0030*/  ULDC.64 UR4, c[0x0][0x208] ;  /* 0x0000820000047ab9 */ /* 0x000fe20000000a00 */
[----:B------:R-:W-:Y:S01]  /*0040*/  ULDC.U16 UR7, c[0x0][0x4f8] ;  /* 0x00013e0000077ab9 */ /* 0x000fe20000000400 */
[----:B------:R-:W0:Y:S01]  /*0050*/  S2R R0, SR_TID.X ;  /* 0x0000000000007919 */ /* 0x000e220000002100 */
[----:B------:R-:W-:Y:S01]  /*0060*/  ULDC.U16 UR8, c[0x0][0x4fa] ;  /* 0x00013e8000087ab9 */ /* 0x000fe20000000400 */
[----:B------:R-:W-:Y:S01]  /*0070*/  BSSY B0, `(.L_x_3252) ;  /* 0x00001a1000007945 */ /* 0x000fe20003800000 */
        /* <DEDUP_REMOVED lines=383> */
.L_x_3254:
[----:B------:R-:W-:Y:S01]  /*1870*/  ULDC.64 UR10, c[0x0][0x4e8] ;  /* 0x00013a00000a7ab9 */ /* 0x000fe20000000a00 */
[----:B------:R-:W-:Y:S01]  /*1880*/  ULDC.64 UR12, c[0x0][0x4f0] ;  /* 0x00013c00000c7ab9 */ /* 0x000fe20000000a00 */
[----:B------:R-:W-:-:S04]  /*1890*/  IADD3 R8, P0, R7, UR10, RZ ;  /* 0x0000000a07087c10 */ /* 0x000fc8000ff1e0ff */
[----:B------:R-:W-:Y:S01]  /*18a0*/  IADD3.X R9, RZ, UR11, RZ, P0, !PT ;  /* 0x0000000bff097c10 */ /* 0x000fe200087fe4ff */
[----:B------:R-:W-:-:S04]  /*18b0*/  ULDC.64 UR10, c[0x0][0x4e0] ;  /* 0x00013800000a7ab9 */ /* 0x000fc80000000a00 */
[----:B------:R-:W2:Y:S01]  /*18c0*/  LDG.E.U16 R8, desc[UR4][R8.64] ;  /* 0x0000000408087981 */ /* 0x000ea2000c1e1500 */
[----:B------:R-:W-:Y:S02]  /*18d0*/  IADD3 R6, P0, R2, UR10, RZ ;  /* 0x0000000a02067c10 */ /* 0x000fe4000ff1e0ff */
[----:B------:R-:W-:Y:S02]  /*18e0*/  IADD3 R10, P1, R0, UR12, RZ ;  /* 0x0000000c000a7c10 */ /* 0x000fe4000ff3e0ff */
[----:B------:R-:W-:Y:S01]  /*18f0*/  IADD3.X R7, RZ, UR11, RZ, P0, !PT ;  /* 0x0000000bff077c10 */ /* 0x000fe200087fe4ff */
[----:B------:R-:W-:Y:S01]  /*1900*/  USHF.L.U32 UR9, UR8, 0x10, URZ ;  /* 0x0000001008097899 */ /* 0x000fe2000800063f */
[----:B------:R-:W-:Y:S01]  /*1910*/  IADD3.X R11, RZ, UR13, RZ, P1, !PT ;  /* 0x0000000dff0b7c10 */ /* 0x000fe20008ffe4ff */
[----:B------:R-:W-:Y:S02]  /*1920*/  ULDC.64 UR10, c[0x0][0x4d8] ;  /* 0x00013600000a7ab9 */ /* 0x000fe40000000a00 */
[----:B------:R-:W3:Y:S04]  /*1930*/  LDG.E.U16 R6, desc[UR4][R6.64] ;  /* 0x0000000406067981 */ /* 0x000ee8000c1e1500 */
[----:B------:R-:W4:Y:S01]  /*1940*/  LDG.E.U16 R10, desc[UR4][R10.64] ;  /* 0x000000040a0a7981 */ /* 0x000f22000c1e1500 */
[----:B------:R-:W-:-:S02]  /*1950*/  IADD3 R3, R3, 0x80, RZ ;  /* 0x0000008003037810 */ /* 0x000fc40007ffe0ff */
[----:B--2---:R-:W-:-:S05]  /*1960*/  SHF.L.U32 R0, R8, 0x10, RZ ;  /* 0x0000001008007819 */ /* 0x004fca00000006ff */
[----:B------:R-:W-:Y:S01]  /*1970*/  FMUL.FTZ R2, R0, UR9 ;  /* 0x0000000900027c20 */ /* 0x000fe20008410000 */
[----:B------:R-:W-:Y:S01]  /*1980*/  USHF.L.U32 UR9, UR7, 0x10, URZ ;  /* 0x0000001007097899 */ /* 0x000fe2000800063f */
[----:B---3--:R-:W-:-:S04]  /*1990*/  SHF.L.U32 R0, R6, 0x10, RZ ;  /* 0x0000001006007819 */ /* 0x008fc800000006ff */
[----:B------:R-:W0:Y:S01]  /*19a0*/  F2F.BF16.F32 R2, R2 ;  /* 0x0000000200027304 */ /* 0x000e220000202000 */
[----:B----4-:R-:W-:Y:S01]  /*19b0*/  SHF.L.U32 R9, R10, 0x10, RZ ;  /* 0x000000100a097819 */ /* 0x010fe200000006ff */
[----:B------:R-:W-:-:S06]  /*19c0*/  FMUL.FTZ R0, R0, UR9 ;  /* 0x0000000900007c20 */ /* 0x000fcc0008410000 */
[----:B------:R-:W1:Y:S01]  /*19d0*/  F2F.BF16.F32 R0, R0 ;  /* 0x0000000000007304 */ /* 0x000e620000202000 */
[----:B0-----:R-:W-:-:S05]  /*19e0*/  SHF.L.U32 R4, R2, 0x10, RZ ;  /* 0x0000001002047819 */ /* 0x001fca00000006ff */
[----:B------:R-:W-:Y:S01]  /*19f0*/  FMUL.FTZ R9, R4, R9 ;  /* 0x0000000904097220 */ /* 0x000fe20000410000 */
[----:B-1----:R-:W-:-:S05]  /*1a00*/  SHF.L.U32 R4, R0, 0x10, RZ ;  /* 0x0000001000047819 */ /* 0x002fca00000006ff */
[----:B------:R-:W0:Y:S02]  /*1a10*/  F2F.BF16.F32 R9, R9 ;  /* 0x0000000900097304 */ /* 0x000e240000202000 */
[----:B0-----:R-:W-:-:S05]  /*1a20*/  SHF.L.U32 R7, R9, 0x10, RZ ;  /* 0x0000001009077819 */ /* 0x001fca00000006ff */
[----:B------:R-:W-:Y:S01]  /*1a30*/  FADD.FTZ R7, R4, R7 ;  /* 0x0000000704077221 */ /* 0x000fe20000010000 */
[----:B------:R-:W-:-:S04]  /*1a40*/  IADD3 R4, P0, R5, UR10, RZ ;  /* 0x0000000a05047c10 */ /* 0x000fc8000ff1e0ff */
[----:B------:R-:W-:Y:S02]  /*1a50*/  F2FP.BF16.F32.PACK_AB R7, RZ, R7 ;  /* 0x00000007ff07723e */ /* 0x000fe400000010ff */
[----:B------:R-:W-:-:S05]  /*1a60*/  IADD3.X R5, RZ, UR11, RZ, P0, !PT ;  /* 0x0000000bff057c10 */ /* 0x000fca00087fe4ff */
[----:B------:R0:W-:Y:S02]  /*1a70*/  STG.E.U16 desc[UR4][R4.64], R7 ;  /* 0x0000000704007986 */ /* 0x0001e4000c101504 */
.L_x_3253:
[----:B------:R-:W-:Y:S05]  /*1a80*/  BSYNC B0 ;  /* 0x0000000000007941 */ /* 0x000fea0003800000 */
.L_x_3252:
        /* <DEDUP_REMOVED lines=382> */
.L_x_3257:
        /* <DEDUP_REMOVED lines=31> */
[----:B------:R-:W-:Y:S02]  /*3460*/  IADD3.X R5, RZ, UR11, RZ, P0, !PT ;  /* 0x0000000bff057c10 */ /* 0x000fe400087fe4ff */
[----:B------:R-:W-:-:S03]  /*3470*/  ISETP.GE.AND P0, PT, R3, UR6, PT ;  /* 0x0000000603007c0c */ /* 0x000fc6000bf06270 */
[----:B------:R1:W-:Y:S10]  /*3480*/  STG.E.U16 desc[UR4][R4.64], R7 ;  /* 0x0000000704007986 */ /* 0x0003f4000c101504 */
        /* <DEDUP_REMOVED lines=380> */
.L_x_3258:
        /* <DEDUP_REMOVED lines=33> */
.L_x_3256:
[----:B------:R-:W-:Y:S05]  /*4e60*/  BSYNC B0 ;  /* 0x0000000000007941 */ /* 0x000fea0003800000 */
.L_x_3255:
        /* <DEDUP_REMOVED lines=381> */
.L_x_3259:
        /* <DEDUP_REMOVED lines=31> */
[----:B------:R-:W-:Y:S01]  /*6830*/  STG.E.U16 desc[UR4][R2.64], R4 ;  /* 0x0000000402007986 */ /* 0x000fe2000c101504 */
[----:B------:R-:W-:Y:S05]  /*6840*/  EXIT ;  /* 0x000000000000794d */ /* 0x000fea0003800000 */
.L_x_3260:
        /* <DEDUP_REMOVED lines=11> */
.L_x_24100:


//--------------------- .text._ZN2at6native27unrolled_elementwise_kernelIZZZNS0_54_GLOBAL__N__d8c5977b_16_LinearAlgebra_cu_7dd49032_297216addr_kernel_cudaERNS_14TensorIteratorERKN3c106ScalarES8_ENKUlvE_clEvENKUlvE8_clEvEUlNS5_8BFloat16ESB_SB_E0_St5arrayIPcLm4EELi4E23TrivialOffsetCalculatorILi3EjESG_ILi1EjENS0_6memory15LoadWithoutCastENSJ_16StoreWithoutCastEEEviT_T0_T2_T3_T4_T5_ --------------------------
	.section	.text._ZN2at6native27unrolled_elementwise_kernelIZZZNS0_54_GLOBAL__N__d8c5977b_16_LinearAlgebra_cu_7dd49032_297216addr_kernel_cudaERNS_14TensorIteratorERKN3c106ScalarES8_ENKUlvE_clEvENKUlvE8_clEvEUlNS5_8BFloat16ESB_SB_E0_St5arrayIPcLm4EELi4E23TrivialOffsetCalculatorILi3EjESG_ILi1EjENS0_6memory15LoadWithoutCastENSJ_16StoreWithoutCastEEEviT_T0_T2_T3_T4_T5_,"ax",@progbits
	.align	128
        .global         _ZN2at6native27unrolled_elementwise_kernelIZZZNS0_54_GLOBAL__N__d8c5977b_16_LinearAlgebra_cu_7dd49032_297216addr_kernel_cudaERNS_14TensorIteratorERKN3c106ScalarES8_ENKUlvE_clEvENKUlvE8_clEvEUlNS5_8BFloat16ESB_SB_E0_St5arrayIPcLm4EELi4E23TrivialOffsetCalculatorILi3EjESG_ILi1EjENS0_6memory15LoadWithoutCastENSJ_16StoreWithoutCastEEEviT_T0_T2_T3_T4_T5_
        .type           _ZN2at6native27unrolled_elementwise_kernelIZZZNS0_54_GLOBAL__N__d8c5977b_16_LinearAlgebra_cu_7dd49032_297216addr_kernel_cudaERNS_14TensorIteratorERKN3c106ScalarES8_ENKUlvE_clEvENKUlvE8_clEvEUlNS5_8BFloat16ESB_SB_E0_St5arrayIPcLm4EELi4E23TrivialOffsetCalculatorILi3EjESG_ILi1EjENS0_6memory15LoadWithoutCastENSJ_16StoreWithoutCastEEEviT_T0_T2_T3_T4_T5_,@function
        .size           _ZN2at6native27unrolled_elementwise_kernelIZZZNS0_54_GLOBAL__N__d8c5977b_16_LinearAlgebra_cu_7dd49032_297216addr_kernel_cudaERNS_14TensorIteratorERKN3c106ScalarES8_ENKUlvE_clEvENKUlvE8_clEvEUlNS5_8BFloat16ESB_SB_E0_St5arrayIPcLm4EELi4E23TrivialOffsetCalculatorILi3EjESG_ILi1EjENS0_6memory15LoadWithoutCastENSJ_16StoreWithoutCastEEEviT_T0_T2_T3_T4_T5_,(.L_x_24101 - _ZN2at6native27unrolled_elementwise_kernelIZZZNS0_54_GLOBAL__N__d8c5977b_16_LinearAlgebra_cu_7dd49032_297216addr_kernel_cudaERNS_14TensorIteratorERKN3c106ScalarES8_ENKUlvE_clEvENKUlvE8_clEvEUlNS5_8BFloat16ESB_SB_E0_St5arrayIPcLm4EELi4E23TrivialOffsetCalculatorILi3EjESG_ILi1EjENS0_6memory15LoadWithoutCastENSJ_16StoreWithoutCastEEEviT_T0_T2_T3_T4_T5_)
        .other          _ZN2at6native27unrolled_elementwise_kernelIZZZNS0_54_GLOBAL__N__d8c5977b_16_LinearAlgebra_cu_7dd49032_297216addr_kernel_cudaERNS_14TensorIteratorERKN3c106ScalarES8_ENKUlvE_clEvENKUlvE8_clEvEUlNS5_8BFloat16ESB_SB_E0_St5arrayIPcLm4EELi4E23TrivialOffsetCalculatorILi3EjESG_ILi1EjENS0_6memory15LoadWithoutCastENSJ_16StoreWithoutCastEEEviT_T0_T2_T3_T4_T5_,@"STO_CUDA_ENTRY STV_DEFAULT"
_ZN2at6native27unrolled_elementwise_kernelIZZZNS0_54_GLOBAL__N__d8c5977b_16_LinearAlgebra_cu_7dd49032_297216addr_kernel_cudaERNS_14TensorIteratorERKN3c106ScalarES8_ENKUlvE_clEvENKUlvE8_clEvEUlNS5_8BFloat16ESB_SB_E0_St5arrayIPcLm4EELi4E23TrivialOffsetCalculatorILi3EjESG_ILi1EjENS0_6memory15LoadWithoutCastENSJ_16StoreWithoutCastEEEviT_T0_T2_T3_T4_T5_:
.text._ZN2at6native27unrolled_elementwise_kernelIZZZNS0_54_GLOBAL__N__d8c5977b_16_LinearAlgebra_cu_7dd49032_297216addr_kernel_cudaERNS_14TensorIteratorERKN3c106ScalarES8_ENKUlvE_clEvENKUlvE8_clEvEUlNS5_8BFloat16ESB_SB_E0_St5arrayIPcLm4EELi4E23TrivialOffsetCalculatorILi3EjESG_ILi1EjENS0_6memory15LoadWithoutCastENSJ_16StoreWithoutCastEEEviT_T0_T2_T3_T4_T5_:
        /* <DEDUP_REMOVED lines=10> */
[----:B------:R-:W-:Y:S01]  /*00a0*/  @!P0 IMAD R29, R0, 0x200, R11 ;  /* 0x00000200001d8824 */ /* 0x000fe200078e020b */
[----:B------:R-:W-:-:S04]  /*00b0*/  @!P0 IADD3 R11, R11, 0x80, RZ ;  /* 0x000000800b0b8810 */ /* 0x000fc80007ffe0ff */
[----:B------:R-:W-:-:S13]  /*00c0*/  ISETP.GE.AND P1, PT, R11, R2, PT ;  /* 0x000000020b00720c */ /* 0x000fda0003f26270 */
[----:B------:R-:W0:Y:S01]  /*00d0*/  @!P1 LDC.64 R12, c[0x0][0x230] ;  /* 0x00008c00ff0c9b82 */ /* 0x000e220000000a00 */
[----:B------:R-:W-:Y:S01]  /*00e0*/  @!P1 IMAD R5, R0, 0x200, R11 ;  /* 0x0000020000059824 */ /* 0x000fe200078e020b */
[----:B------:R-:W-:-:S04]  /*00f0*/  @!P1 IADD3 R11, R11, 0x80, RZ ;  /* 0x000000800b0b9810 */ /* 0x000fc80007ffe0ff */
[C---:B------:R-:W-:Y:S02]  /*0100*/  ISETP.GE.AND P3, PT, R11.reuse, R2, PT ;  /* 0x000000020b00720c */ /* 0x040fe40003f66270 */
[----:B------:R-:W1:Y:S08]  /*0110*/  @!P1 LDC.64 R6, c[0x0][0x238] ;  /* 0x00008e00ff069b82 */ /* 0x000e700000000a00 */
[----:B------:R-:W2:Y:S03]  /*0120*/  @!P1 LDC.64 R8, c[0x0][0x240] ;  /* 0x00009000ff089b82 */ /* 0x000ea60000000a00 */
[----:B------:R-:W-:Y:S01]  /*0130*/  @!P3 IMAD R25, R0, 0x200, R11 ;  /* 0x000002000019b824 */ /* 0x000fe200078e020b */
[----:B------:R-:W-:Y:S01]  /*0140*/  @!P3 IADD3 R11, R11, 0x80, RZ ;  /* 0x000000800b0bb810 */ /* 0x000fe20007ffe0ff */
[----:B0-----:R-:W-:-:S03]  /*0150*/  @!P1 IMAD.WIDE.U32 R12, R5, 0x2, R12 ;  /* 0x00000002050c9825 */ /* 0x001fc600078e000c */
[----:B------:R-:W0:Y:S01]  /*0160*/  @!P3 LDC.64 R22, c[0x0][0x230] ;  /* 0x00008c00ff16bb82 */ /* 0x000e220000000a00 */
[----:B------:R-:W-:Y:S01]  /*0170*/  ISETP.GE.AND P2, PT, R11, R2, PT ;  /* 0x000000020b00720c */ /* 0x000fe20003f46270 */
[----:B------:R3:W5:Y:S01]  /*0180*/  @!P1 LDG.E.U16 R3, desc[UR6][R12.64] ;  /* 0x000000060c039981 */ /* 0x000762000c1e1500 */
[----:B-1----:R-:W-:-:S05]  /*0190*/  @!P1 IMAD.WIDE.U32 R6, R5, 0x2, R6 ;  /* 0x0000000205069825 */ /* 0x002fca00078e0006 */
[----:B------:R-:W1:Y:S01]  /*01a0*/  @!P3 LDC.64 R20, c[0x0][0x238] ;  /* 0x00008e00ff14bb82 */ /* 0x000e620000000a00 */
[----:B------:R4:W5:Y:S07]  /*01b0*/  @!P1 LDG.E.U16 R4, desc[UR6][R6.64] ;  /* 0x0000000606049981 */ /* 0x00096e000c1e1500 */
[----:B---3--:R-:W3:Y:S01]  /*01c0*/  @!P3 LDC.64 R12, c[0x0][0x240] ;  /* 0x00009000ff0cbb82 */ /* 0x008ee20000000a00 */
[----:B----4-:R-:W-:-:S07]  /*01d0*/  PRMT R6, RZ, 0x7610, R6 ;  /* 0x00007610ff067816 */ /* 0x010fce0000000006 */
[----:B------:R-:W4:Y:S01]  /*01e0*/  @!P2 LDC.64 R14, c[0x0][0x230] ;  /* 0x00008c00ff0eab82 */ /* 0x000f220000000a00 */
[----:B------:R-:W-:Y:S01]  /*01f0*/  PRMT R7, RZ, 0x7610, R7 ;  /* 0x00007610ff077816 */ /* 0x000fe20000000007 */
[----:B0-----:R-:W-:-:S05]  /*0200*/  @!P3 IMAD.WIDE.U32 R22, R25, 0x2, R22 ;  /* 0x000000021916b825 */ /* 0x001fca00078e0016 */
[----:B------:R0:W5:Y:S01]  /*0210*/  @!P3 LDG.E.U16 R6, desc[UR6][R22.64] ;  /* 0x000000061606b981 */ /* 0x000162000c1e1500 */
[C---:B-1----:R-:W-:Y:S01]  /*0220*/  @!P3 IMAD.WIDE.U32 R20, R25.reuse, 0x2, R20 ;  /* 0x000000021914b825 */ /* 0x042fe200078e0014 */
[----:B------:R-:W-:Y:S01]  /*0230*/  PRMT R26, RZ, 0x7610, R26 ;  /* 0x00007610ff1a7816 */ /* 0x000fe2000000001a */
[----:B------:R-:W1:Y:S03]  /*0240*/  @!P2 LDC.64 R16, c[0x0][0x238] ;  /* 0x00008e00ff10ab82 */ /* 0x000e660000000a00 */
[----:B------:R2:W5:Y:S01]  /*0250*/  @!P3 LDG.E.U16 R7, desc[UR6][R20.64] ;  /* 0x000000061407b981 */ /* 0x000562000c1e1500 */
[----:B---3--:R-:W-:-:S04]  /*0260*/  @!P3 IMAD.WIDE.U32 R12, R25, 0x2, R12 ;  /* 0x00000002190cb825 */ /* 0x008fc800078e000c */
[----:B------:R-:W3:Y:S08]  /*0270*/  @!P0 LDC.64 R24, c[0x0][0x230] ;  /* 0x00008c00ff188b82 */ /* 0x000ef00000000a00 */
[----:B0-----:R-:W0:Y:S08]  /*0280*/  @!P0 LDC.64 R22, c[0x0][0x238] ;  /* 0x00008e00ff168b82 */ /* 0x001e300000000a00 */
[----:B--2---:R-:W2:Y:S01]  /*0290*/  @!P0 LDC.64 R20, c[0x0][0x240] ;  /* 0x00009000ff148b82 */ /* 0x004ea20000000a00 */
[----:B------:R-:W-:Y:S01]  /*02a0*/  @!P1 IMAD.WIDE.U32 R8, R5, 0x2, R8 ;  /* 0x0000000205089825 */ /* 0x000fe200078e0008 */
[----:B------:R-:W-:-:S03]  /*02b0*/  PRMT R5, RZ, 0x7610, R5 ;  /* 0x00007610ff057816 */ /* 0x000fc60000000005 */
[----:B------:R-:W-:-:S03]  /*02c0*/  @!P2 IMAD R11, R0, 0x200, R11 ;  /* 0x00000200000ba824 */ /* 0x000fc600078e020b */
[----:B------:R1:W5:Y:S01]  /*02d0*/  @!P1 LDG.E.U16 R5, desc[UR6][R8.64] ;  /* 0x0000000608059981 */ /* 0x000362000c1e1500 */
[----:B----4-:R-:W-:Y:S01]  /*02e0*/  @!P2 IMAD.WIDE.U32 R14, R11, 0x2, R14 ;  /* 0x000000020b0ea825 */ /* 0x010fe200078e000e */
[----:B------:R-:W-:Y:S01]  /*02f0*/  PRMT R28, RZ, 0x7610, R28 ;  /* 0x00007610ff1c7816 */ /* 0x000fe2000000001c */
[----:B------:R-:W4:Y:S01]  /*0300*/  @!P2 LDC.64 R18, c[0x0][0x240] ;  /* 0x00009000ff12ab82 */ /* 0x000f220000000a00 */
[----:B-1----:R-:W-:Y:S01]  /*0310*/  PRMT R9, RZ, 0x7610, R9 ;  /* 0x00007610ff097816 */ /* 0x002fe20000000009 */
[----:B---3--:R-:W-:-:S05]  /*0320*/  @!P0 IMAD.WIDE.U32 R24, R29, 0x2, R24 ;  /* 0x000000021d188825 */ /* 0x008fca00078e0018 */
[----:B------:R1:W5:Y:S01]  /*0330*/  @!P2 LDG.E.U16 R9, desc[UR6][R14.64] ;  /* 0x000000060e09a981 */ /* 0x000362000c1e1500 */
[----:B0-----:R-:W-:-:S03]  /*0340*/  @!P0 IMAD.WIDE.U32 R22, R29, 0x2, R22 ;  /* 0x000000021d168825 */ /* 0x001fc600078e0016 */
[----:B------:R-:W5:Y:S01]  /*0350*/  @!P0 LDG.E.U16 R26, desc[UR6][R24.64] ;  /* 0x00000006181a8981 */ /* 0x000f62000c1e1500 */
[----:B--2---:R-:W-:-:S03]  /*0360*/  @!P0 IMAD.WIDE.U32 R20, R29, 0x2, R20 ;  /* 0x000000021d148825 */ /* 0x004fc600078e0014 */
[----:B------:R-:W5:Y:S01]  /*0370*/  @!P0 LDG.E.U16 R28, desc[UR6][R22.64] ;  /* 0x00000006161c8981 */ /* 0x000f62000c1e1500 */
[----:B-1----:R-:W-:-:S06]  /*0380*/  PRMT R14, RZ, 0x7610, R14 ;  /* 0x00007610ff0e7816 */ /* 0x002fcc000000000e */
[----:B------:R-:W5:Y:S01]  /*0390*/  @!P0 LDG.E.U16 R14, desc[UR6][R20.64] ;  /* 0x00000006140e8981 */ /* 0x000f62000c1e1500 */
[----:B------:R-:W-:-:S06]  /*03a0*/  PRMT R8, RZ, 0x7610, R8 ;  /* 0x00007610ff087816 */ /* 0x000fcc0000000008 */
[----:B------:R0:W5:Y:S01]  /*03b0*/  @!P3 LDG.E.U16 R8, desc[UR6][R12.64] ;  /* 0x000000060c08b981 */ /* 0x000162000c1e1500 */
[----:B------:R-:W-:Y:S01]  /*03c0*/  PRMT R10, RZ, 0x7610, R10 ;  /* 0x00007610ff0a7816 */ /* 0x000fe2000000000a */
[----:B0-----:R-:W0:Y:S01]  /*03d0*/  @!P0 LDC.64 R12, c[0x0][0x228] ;  /* 0x00008a00ff0c8b82 */ /* 0x001e220000000a00 */
[----:B------:R-:W-:Y:S01]  /*03e0*/  @!P2 IMAD.WIDE.U32 R16, R11, 0x2, R16 ;  /* 0x000000020b10a825 */ /* 0x000fe200078e0010 */
[----:B------:R-:W-:-:S03]  /*03f0*/  MOV R15, R27 ;  /* 0x0000001b000f7202 */ /* 0x000fc60000000f00 */
[----:B----4-:R-:W-:Y:S01]  /*0400*/  @!P2 IMAD.WIDE.U32 R18, R11, 0x2, R18 ;  /* 0x000000020b12a825 */ /* 0x010fe200078e0012 */
[----:B------:R-:W-:Y:S01]  /*0410*/  PRMT R11, RZ, 0x7610, R11 ;  /* 0x00007610ff0b7816 */ /* 0x000fe2000000000b */
[----:B------:R1:W5:Y:S02]  /*0420*/  @!P2 LDG.E.U16 R10, desc[UR6][R16.64] ;  /* 0x00000006100aa981 */ /* 0x000364000c1e1500 */
[----:B------:R-:W-:-:S03]  /*0430*/  VIADD R29, R15, 0x80 ;  /* 0x000000800f1d7836 */ /* 0x000fc60000000000 */
[----:B------:R2:W5:Y:S01]  /*0440*/  @!P2 LDG.E.U16 R11, desc[UR6][R18.64] ;  /* 0x00000006120ba981 */ /* 0x000562000c1e1500 */
[----:B-1----:R-:W-:Y:S01]  /*0450*/  IADD3 R17, R15, 0x100, RZ ;  /* 0x000001000f117810 */ /* 0x002fe20007ffe0ff */
[----:B------:R-:W-:Y:S01]  /*0460*/  ULDC.U16 UR5, c[0x0][0x218] ;  /* 0x0000860000057ab9 */ /* 0x000fe20000000400 */
[----:B------:R-:W-:Y:S02]  /*0470*/  ULDC.U16 UR8, c[0x0][0x21a] ;  /* 0x0000868000087ab9 */ /* 0x000fe40000000400 */
[-C--:B------:R-:W-:Y:S01]  /*0480*/  ISETP.GE.AND P2, PT, R17, R2.reuse, PT ;  /* 0x000000021100720c */ /* 0x080fe20003f46270 */
[----:B--2---:R-:W-:Y:S01]  /*0490*/  VIADD R19, R15, 0x180 ;  /* 0x000001800f137836 */ /* 0x004fe20000000000 */
[----:B------:R-:W-:Y:S01]  /*04a0*/  @!P0 MOV R15, R29 ;  /* 0x0000001d000f8202 */ /* 0x000fe20000000f00 */
[----:B------:R-:W-:Y:S01]  /*04b0*/  @!P0 IMAD R17, R0, 0x200, R27 ;  /* 0x0000020000118824 */ /* 0x000fe200078e021b */
[----:B------:R-:W-:Y:S01]  /*04c0*/  BSSY B0, `(.L_x_3261) ;  /* 0x0000016000007945 */ /* 0x000fe20003800000 */
[----:B------:R-:W-:-:S02]  /*04d0*/  ISETP.GE.AND P1, PT, R29, R2, PT ;  /* 0x000000021d00720c */ /* 0x000fc40003f26270 */
[-C--:B------:R-:W-:Y:S01]  /*04e0*/  ISETP.GE.AND P3, PT, R19, R2.reuse, PT ;  /* 0x000000021300720c */ /* 0x080fe20003f66270 */
[----:B0-----:R-:W-:Y:S01]  /*04f0*/  @!P0 IMAD.WIDE.U32 R12, R17, 0x2, R12 ;  /* 0x00000002110c8825 */ /* 0x001fe200078e000c */
[----:B------:R-:W-:Y:S01]  /*0500*/  ISETP.GE.AND P4, PT, R15, R2, PT ;  /* 0x000000020f00720c */ /* 0x000fe20003f86270 */
[----:B------:R-:W-:-:S12]  /*0510*/  @P0 BRA `(.L_x_3262) ;  /* 0x0000000000400947 */ /* 0x000fd80003800000 */
[----:B------:R-:W-:Y:S01]  /*0520*/  USHF.L.U32 UR4, UR8, 0x10, URZ ;  /* 0x0000001008047899 */ /* 0x000fe2000800063f */
[----:B-----5:R-:W-:Y:S01]  /*0530*/  SHF.L.U32 R28, R28, 0x10, RZ ;  /* 0x000000101c1c7819 */ /* 0x020fe200000006ff */
[----:B------:R-:W-:Y:S01]  /*0540*/  IMAD.U32 R26, R26, 0x10000, RZ ;  /* 0x000100001a1a7824 */ /* 0x000fe200078e00ff */
[----:B------:R-:W-:-:S03]  /*0550*/  SHF.L.U32 R17, R14, 0x10, RZ ;  /* 0x000000100e117819 */ /* 0x000fc600000006ff */
[----:B------:R-:W-:Y:S01]  /*0560*/  FMUL.FTZ R28, R28, UR4 ;  /* 0x000000041c1c7c20 */ /* 0x000fe20008410000 */
[----:B------:R-:W-:-:S05]  /*0570*/  USHF.L.U32 UR4, UR5, 0x10, URZ ;  /* 0x0000001005047899 */ /* 0x000fca000800063f */
[----:B------:R-:W0:Y:S01]  /*0580*/  F2F.BF16.F32 R28, R28 ;  /* 0x0000001c001c7304 */ /* 0x000e220000202000 */
[----:B------:R-:W-:-:S07]  /*0590*/  FMUL.FTZ R26, R26, UR4 ;  /* 0x000000041a1a7c20 */ /* 0x000fce0008410000 */
[----:B------:R-:W1:Y:S01]  /*05a0*/  F2F.BF16.F32 R26, R26 ;  /* 0x0000001a001a7304 */ /* 0x000e620000202000 */
[----:B0-----:R-:W-:-:S04]  /*05b0*/  IMAD.U32 R14, R28, 0x10000, RZ ;  /* 0x000100001c0e7824 */ /* 0x001fc800078e00ff */
[----:B------:R-:W-:Y:S01]  /*05c0*/  FMUL.FTZ R17, R14, R17 ;  /* 0x000000110e117220 */ /* 0x000fe20000410000 */
[----:B-1----:R-:W-:-:S05]  /*05d0*/  SHF.L.U32 R14, R26, 0x10, RZ ;  /* 0x000000101a0e7819 */ /* 0x002fca00000006ff */
[----:B------:R-:W0:Y:S02]  /*05e0*/  F2F.BF16.F32 R17, R17 ;  /* 0x0000001100117304 */ /* 0x000e240000202000 */
[----:B0-----:R-:W-:-:S04]  /*05f0*/  IMAD.U32 R19, R17, 0x10000, RZ ;  /* 0x0001000011137824 */ /* 0x001fc800078e00ff */
[----:B------:R-:W-:-:S05]  /*0600*/  FADD.FTZ R14, R14, R19 ;  /* 0x000000130e0e7221 */ /* 0x000fca0000010000 */
[----:B------:R-:W-:-:S07]  /*0610*/  F2FP.BF16.F32.PACK_AB R14, RZ, R14 ;  /* 0x0000000eff0e723e */ /* 0x000fce00000010ff */
.L_x_3262:
[----:B------:R-:W-:Y:S05]  /*0620*/  BSYNC B0 ;  /* 0x0000000000007941 */ /* 0x000fea0003800000 */
.L_x_3261:
[----:B------:R-:W-:Y:S04]  /*0630*/  BSSY B0, `(.L_x_3263) ;  /* 0x0000012000007945 */ /* 0x000fe80003800000 */
[----:B------:R-:W-:Y:S05]  /*0640*/  @P1 BRA `(.L_x_3264) ;  /* 0x0000000000401947 */ /* 0x000fea0003800000 */
        /* <DEDUP_REMOVED lines=16> */
.L_x_3264:
[----:B------:R-:W-:Y:S05]  /*0750*/  BSYNC B0 ;  /* 0x0000000000007941 */ /* 0x000fea0003800000 */
.L_x_3263:
        /* <DEDUP_REMOVED lines=11> */
[----:B0-----:R-:W-:-:S05]  /*0810*/  SHF.L.U32 R4, R7, 0x10, RZ ;  /* 0x0000001007047819 */ /* 0x001fca00000006ff */
[----:B------:R-:W-:Y:S01]  /*0820*/  FMUL.FTZ R5, R4, R5 ;  /* 0x0000000504057220 */ /* 0x000fe20000410000 */
[----:B-1----:R-:W-:-:S05]  /*0830*/  SHF.L.U32 R4, R6, 0x10, RZ ;  /* 0x0000001006047819 */ /* 0x002fca00000006ff */
[----:B------:R-:W0:Y:S02]  /*0840*/  F2F.BF16.F32 R5, R5 ;  /* 0x0000000500057304 */ /* 0x000e240000202000 */
[----:B0-----:R-:W-:-:S04]  /*0850*/  IMAD.U32 R17, R5, 0x10000, RZ ;  /* 0x0001000005117824 */ /* 0x001fc800078e00ff */
[----:B------:R-:W-:-:S05]  /*0860*/  FADD.FTZ R4, R4, R17 ;  /* 0x0000001104047221 */ /* 0x000fca0000010000 */
[----:B------:R-:W-:-:S07]  /*0870*/  F2FP.BF16.F32.PACK_AB R4, RZ, R4 ;  /* 0x00000004ff04723e */ /* 0x000fce00000010ff */
.L_x_3266:
[----:B------:R-:W-:Y:S05]  /*0880*/  BSYNC B0 ;  /* 0x0000000000007941 */ /* 0x000fea0003800000 */
.L_x_3265:
        /* <DEDUP_REMOVED lines=18> */
.L_x_3268:
[----:B------:R-:W-:Y:S05]  /*09b0*/  BSYNC B0 ;  /* 0x0000000000007941 */ /* 0x000fea0003800000 */
.L_x_3267:
[----:B-----5:R0:W-:Y:S01]  /*09c0*/  @!P0 STG.E.U16 desc[UR6][R12.64], R14 ;  /* 0x0000000e0c008986 */ /* 0x0201e2000c101506 */
[----:B------:R-:W-:Y:S04]  /*09d0*/  BSSY B0, `(.L_x_3269) ;  /* 0x000000c000007945 */ /* 0x000fe80003800000 */
[----:B------:R-:W-:Y:S05]  /*09e0*/  @P4 BRA `(.L_x_3270) ;  /* 0x0000000000284947 */ /* 0x000fea0003800000 */
[----:B------:R-:W1:Y:S01]  /*09f0*/  LDC.64 R8, c[0x0][0x228] ;  /* 0x00008a00ff087b82 */ /* 0x000e620000000a00 */
[----:B------:R-:W-:Y:S02]  /*0a00*/  LEA R7, R0, R15, 0x9 ;  /* 0x0000000f00077211 */ /* 0x000fe400078e48ff */
[----:B------:R-:W-:-:S04]  /*0a10*/  IADD3 R15, R15, 0x80, RZ ;  /* 0x000000800f0f7810 */ /* 0x000fc80007ffe0ff */
[----:B------:R-:W-:-:S13]  /*0a20*/  ISETP.GE.AND P0, PT, R15, R2, PT ;  /* 0x000000020f00720c */ /* 0x000fda0003f06270 */
[----:B------:R-:W-:Y:S01]  /*0a30*/  @!P0 IMAD R5, R0, 0x200, R15 ;  /* 0x0000020000058824 */ /* 0x000fe200078e020f */
[----:B------:R-:W-:Y:S01]  /*0a40*/  @!P0 IADD3 R15, R15, 0x80, RZ ;  /* 0x000000800f0f8810 */ /* 0x000fe20007ffe0ff */
[----:B-1----:R-:W-:-:S04]  /*0a50*/  IMAD.WIDE.U32 R6, R7, 0x2, R8 ;  /* 0x0000000207067825 */ /* 0x002fc800078e0008 */
[----:B------:R-:W-:Y:S01]  /*0a60*/  @!P0 IMAD.WIDE.U32 R8, R5, 0x2, R8 ;  /* 0x0000000205088825 */ /* 0x000fe200078e0008 */
[----:B------:R1:W-:Y:S04]  /*0a70*/  STG.E.U16 desc[UR6][R6.64], R3 ;  /* 0x0000000306007986 */ /* 0x0003e8000c101506 */
[----:B------:R1:W-:Y:S02]  /*0a80*/  @!P0 STG.E.U16 desc[UR6][R8.64], R4 ;  /* 0x0000000408008986 */ /* 0x0003e4000c101506 */
.L_x_3270:
[----:B------:R-:W-:Y:S05]  /*0a90*/  BSYNC B0 ;  /* 0x0000000000007941 */ /* 0x000fea0003800000 */
.L_x_3269:
[----:B------:R-:W-:-:S13]  /*0aa0*/  ISETP.GE.AND P0, PT, R15, R2, PT ;  /* 0x000000020f00720c */ /* 0x000fda0003f06270 */
[----:B------:R-:W-:Y:S05]  /*0ab0*/  @P0 EXIT ;  /* 0x000000000000094d */ /* 0x000fea0003800000 */
[----:B-1----:R-:W1:Y:S01]  /*0ac0*/  LDC.64 R2, c[0x0][0x228] ;  /* 0x00008a00ff027b82 */ /* 0x002e620000000a00 */
[----:B------:R-:W-:-:S05]  /*0ad0*/  LEA R15, R0, R15, 0x9 ;  /* 0x0000000f000f7211 */ /* 0x000fca00078e48ff */
[----:B-1----:R-:W-:-:S05]  /*0ae0*/  IMAD.WIDE.U32 R2, R15, 0x2, R2 ;  /* 0x000000020f027825 */ /* 0x002fca00078e0002 */
[----:B------:R-:W-:Y:S01]  /*0af0*/  STG.E.U16 desc[UR6][R2.64], R10 ;  /* 0x0000000a02007986 */ /* 0x000fe2000c101506 */
[----:B------:R-:W-:Y:S05]  /*0b00*/  EXIT ;  /* 0x000000000000794d */ /* 0x000fea0003800000 */
.L_x_3271:
        /* <DEDUP_REMOVED lines=15> */
.L_x_24101:


//--------------------- .text._ZN2at6native29vectorized_elementwise_kernelILi2EZZZNS0_54_GLOBAL__N__d8c5977b_16_LinearAlgebra_cu_7dd49032_297216addr_kernel_cudaERNS_14TensorIteratorERKN3c106ScalarES8_ENKUlvE_clEvENKUlvE8_clEvEUlNS5_8BFloat16ESB_SB_E0_St5arrayIPcLm4EEEEviT0_T1_ --------------------------
	.section	.text._ZN2at6native29vectorized_elementwise_kernelILi2EZZZNS0_54_GLOBAL__N__d8c5977b_16_LinearAlgebra_cu_7dd49032_297216addr_kernel_cudaERNS_14TensorIteratorERKN3c106ScalarES8_ENKUlvE_clEvENKUlvE8_clEvEUlNS5_8BFloat16ESB_SB_E0_St5arrayIPcLm4EEEEviT0_T1_,"ax",@progbits
	.align	128
        .global         _ZN2at6native29vectorized_elementwise_kernelILi2EZZZNS0_54_GLOBAL__N__d8c5977b_16_LinearAlgebra_cu_7dd49032_297216addr_kernel_cudaERNS_14TensorIteratorERKN3c106ScalarES8_ENKUlvE_clEvENKUlvE8_clEvEUlNS5_8BFloat16ESB_SB_E0_St5arrayIPcLm4EEEEviT0_T1_
        .type           _ZN2at6native29vectorized_elementwise_kernelILi2EZZZNS0_54_GLOBAL__N__d8c5977b_16_LinearAlgebra_cu_7dd49032_297216addr_kernel_cudaERNS_14TensorIteratorERKN3c106ScalarES8_ENKUlvE_clEvENKUlvE8_clEvEUlNS5_8BFloat16ESB_SB_E0_St5arrayIPcLm4EEEEviT0_T1_,@function
        .size           _ZN2at6native29vectorized_elementwise_kernelILi2EZZZNS0_54_GLOBAL__N__d8c5977b_16_LinearAlgebra_cu_7dd49032_297216addr_kernel_cudaERNS_14TensorIteratorERKN3c106ScalarES8_ENKUlvE_clEvENKUlvE8_clEvEUlNS5_8BFloat16ESB_SB_E0_St5arrayIPcLm4EEEEviT0_T1_,(.L_x_24102 - _ZN2at6native29vectorized_elementwise_kernelILi2EZZZNS0_54_GLOBAL__N__d8c5977b_16_LinearAlgebra_cu_7dd49032_297216addr_kernel_cudaERNS_14TensorIteratorERKN3c106ScalarES8_ENKUlvE_clEvENKUlvE8_clEvEUlNS5_8BFloat16ESB_SB_E0_St5arrayIPcLm4EEEEviT0_T1_)
        .other          _ZN2at6native29vectorized_elementwise_kernelILi2EZZZNS0_54_GLOBAL__N__d8c5977b_16_LinearAlgebra_cu_7dd49032_297216addr_kernel_cudaERNS_14TensorIteratorERKN3c106ScalarES8_ENKUlvE_clEvENKUlvE8_clEvEUlNS5_8BFloat16ESB_SB_E0_St5arrayIPcLm4EEEEviT0_T1_,@"STO_CUDA_ENTRY STV_DEFAULT"
_ZN2at6native29vectorized_elementwise_kernelILi2EZZZNS0_54_GLOBAL__N__d8c5977b_16_LinearAlgebra_cu_7dd49032_297216addr_kernel_cudaERNS_14TensorIteratorERKN3c106ScalarES8_ENKUlvE_clEvENKUlvE8_clEvEUlNS5_8BFloat16ESB_SB_E0_St5arrayIPcLm4EEEEviT0_T1_:
.text._ZN2at6native29vectorized_elementwise_kernelILi2EZZZNS0_54_GLOBAL__N__d8c5977b_16_LinearAlgebra_cu_7dd49032_297216addr_kernel_cudaERNS_14TensorIteratorERKN3c106ScalarES8_ENKUlvE_clEvENKUlvE8_clEvEUlNS5_8BFloat16ESB_SB_E0_St5arrayIPcLm4EEEEviT0_T1_:
[----:B------:R-:W-:Y:S01]  /*0000*/  LDC R1, c[0x0][0x28] ;  /* 0x00000a00ff017b82 */ /* 0x000fe20000000800 */
[----:B------:R-:W0:Y:S01]  /*0010*/  S2R R2, SR_CTAID.X ;  /* 0x0000000000027919 */ /* 0x000e220000002500 */
[----:B------:R-:W-:Y:S01]  /*0020*/  ULDC UR4, c[0x0][0x210] ;  /* 0x0000840000047ab9 */ /* 0x000fe20000000800 */
[----:B------:R-:W-:Y:S01]  /*0030*/  ULDC.64 UR8, c[0x0][0x208] ;  /* 0x0000820000087ab9 */ /* 0x000fe20000000a00 */
[----:B------:R-:W-:Y:S01]  /*0040*/  ULDC.U16 UR5, c[0x0][0x21a] ;  /* 0x0000868000057ab9 */ /* 0x000fe20000000400 */
[----:B0-----:R-:W-:-:S04]  /*0050*/  SHF.L.U32 R2, R2, 0xa, RZ ;  /* 0x0000000a02027819 */ /* 0x001fc800000006ff */
[----:B------:R-:W-:Y:S01]  /*0060*/  IADD3 R3, -R2, UR4, RZ ;  /* 0x0000000402037c10 */ /* 0x000fe2000fffe1ff */
[----:B------:R-:W-:-:S03]  /*0070*/  ULDC.U16 UR4, c[0x0][0x218] ;  /* 0x0000860000047ab9 */ /* 0x000fc60000000400 */
[----:B------:R-:W-:-:S13]  /*0080*/  ISETP.GE.U32.AND P0, PT, R3, 0x400, PT ;  /* 0x000004000300780c */ /* 0x000fda0003f06070 */
[----:B------:R-:W-:Y:S05]  /*0090*/  @!P0 BRA `(.L_x_3272) ;  /* 0x0000000800608947 */ /* 0x000fea0003800000 */
[----:B------:R-:W0:Y:S01]  /*00a0*/  S2R R0, SR_TID.X ;  /* 0x0000000000007919 */ /* 0x000e220000002100 */
[----:B------:R-:W1:Y:S08]  /*00b0*/  LDC.64 R4, c[0x0][0x238] ;  /* 0x00008e00ff047b82 */ /* 0x000e700000000a00 */
[----:B------:R-:W2:Y:S01]  /*00c0*/  LDC.64 R8, c[0x0][0x230] ;  /* 0x00008c00ff087b82 */ /* 0x000ea20000000a00 */
[----:B-1----:R-:W-:-:S04]  /*00d0*/  IMAD.WIDE R4, R2, 0x2, R4 ;  /* 0x0000000202047825 */ /* 0x002fc800078e0204 */
[----:B0-----:R-:W-:-:S04]  /*00e0*/  IMAD.WIDE.U32 R12, R0, 0x4, R4 ;  /* 0x00000004000c7825 */ /* 0x001fc800078e0004 */
[----:B--2---:R-:W-:Y:S01]  /*00f0*/  IMAD.WIDE R4, R2, 0x2, R8 ;  /* 0x0000000202047825 */ /* 0x004fe200078e0208 */
[----:B------:R-:W2:Y:S01]  /*0100*/  LDG.E R6, desc[UR8][R12.64] ;  /* 0x000000080c067981 */ /* 0x000ea2000c1e1900 */
[----:B------:R-:W0:Y:S03]  /*0110*/  LDC.64 R8, c[0x0][0x240] ;  /* 0x00009000ff087b82 */ /* 0x000e260000000a00 */
[----:B------:R-:W3:Y:S01]  /*0120*/  LDG.E R15, desc[UR8][R12.64+0x400] ;  /* 0x000400080c0f7981 */ /* 0x000ee2000c1e1900 */
[----:B------:R-:W-:-:S03]  /*0130*/  IMAD.WIDE.U32 R4, R0, 0x4, R4 ;  /* 0x0000000400047825 */ /* 0x000fc600078e0004 */
[----:B------:R-:W4:Y:S04]  /*0140*/  LDG.E R14, desc[UR8][R12.64+0x200] ;  /* 0x000200080c0e7981 */ /* 0x000f28000c1e1900 */
[----:B------:R-:W5:Y:S04]  /*0150*/  LDG.E R20, desc[UR8][R4.64+0x600] ;  /* 0x0006000804147981 */ /* 0x000f68000c1e1900 */
[----:B------:R-:W5:Y:S04]  /*0160*/  LDG.E R16, desc[UR8][R12.64+0x600] ;  /* 0x000600080c107981 */ /* 0x000f68000c1e1900 */
[----:B------:R-:W5:Y:S04]  /*0170*/  LDG.E R19, desc[UR8][R4.64] ;  /* 0x0000000804137981 */ /* 0x000f68000c1e1900 */
[----:B------:R-:W5:Y:S01]  /*0180*/  LDG.E R17, desc[UR8][R4.64+0x200] ;  /* 0x0002000804117981 */ /* 0x000f62000c1e1900 */
[----:B0-----:R-:W-:-:S03]  /*0190*/  IMAD.WIDE R8, R2, 0x2, R8 ;  /* 0x0000000202087825 */ /* 0x001fc600078e0208 */
[----:B------:R3:W5:Y:S01]  /*01a0*/  LDG.E R18, desc[UR8][R4.64+0x400] ;  /* 0x0004000804127981 */ /* 0x000762000c1e1900 */
[----:B------:R-:W-:-:S05]  /*01b0*/  IMAD.WIDE.U32 R22, R0, 0x4, R8 ;  /* 0x0000000400167825 */ /* 0x000fca00078e0008 */
[----:B------:R-:W5:Y:S04]  /*01c0*/  LDG.E R10, desc[UR8][R22.64] ;  /* 0x00000008160a7981 */ /* 0x000f68000c1e1900 */
[----:B------:R-:W5:Y:S04]  /*01d0*/  LDG.E R7, desc[UR8][R22.64+0x200] ;  /* 0x0002000816077981 */ /* 0x000f68000c1e1900 */
[----:B------:R-:W5:Y:S04]  /*01e0*/  LDG.E R8, desc[UR8][R22.64+0x400] ;  /* 0x0004000816087981 */ /* 0x000f68000c1e1900 */
[----:B------:R5:W5:Y:S01]  /*01f0*/  LDG.E R9, desc[UR8][R22.64+0x600] ;  /* 0x0006000816097981 */ /* 0x000b62000c1e1900 */
[----:B------:R-:W-:-:S02]  /*0200*/  USHF.L.U32 UR7, UR5, 0x10, URZ ;  /* 0x0000001005077899 */ /* 0x000fc4000800063f */
[----:B------:R-:W-:Y:S01]  /*0210*/  USHF.L.U32 UR6, UR4, 0x10, URZ ;  /* 0x0000001004067899 */ /* 0x000fe2000800063f */
[C---:B--2---:R-:W-:Y:S01]  /*0220*/  IMAD.U32 R3, R6.reuse, 0x10000, RZ ;  /* 0x0001000006037824 */ /* 0x044fe200078e00ff */
[----:B------:R-:W-:-:S03]  /*0230*/  PRMT R6, R6, 0x7632, R6 ;  /* 0x0000763206067816 */ /* 0x000fc60000000006 */
[----:B------:R-:W-:Y:S01]  /*0240*/  FMUL.FTZ R21, R3, UR7 ;  /* 0x0000000703157c20 */ /* 0x000fe20008410000 */
[C---:B---3--:R-:W-:Y:S01]  /*0250*/  IMAD.U32 R4, R15.reuse, 0x10000, RZ ;  /* 0x000100000f047824 */ /* 0x048fe200078e00ff */
[C---:B----4-:R-:W-:Y:S02]  /*0260*/  SHF.L.U32 R3, R14.reuse, 0x10, RZ ;  /* 0x000000100e037819 */ /* 0x050fe400000006ff */
[----:B------:R-:W-:Y:S02]  /*0270*/  PRMT R14, R14, 0x7632, R14 ;  /* 0x000076320e0e7816 */ /* 0x000fe4000000000e */
[----:B-----5:R-:W-:Y:S01]  /*0280*/  SHF.L.U32 R22, R20, 0x10, RZ ;  /* 0x0000001014167819 */ /* 0x020fe200000006ff */
[----:B------:R-:W-:Y:S01]  /*0290*/  FMUL.FTZ R12, R4, UR7 ;  /* 0x00000007040c7c20 */ /* 0x000fe20008410000 */
[----:B------:R-:W-:Y:S02]  /*02a0*/  SHF.L.U32 R23, R14, 0x10, RZ ;  /* 0x000000100e177819 */ /* 0x000fe400000006ff */
[----:B------:R-:W-:Y:S01]  /*02b0*/  SHF.L.U32 R4, R16, 0x10, RZ ;  /* 0x0000001010047819 */ /* 0x000fe200000006ff */
[----:B------:R-:W-:Y:S01]  /*02c0*/  FMUL.FTZ R25, R22, UR6 ;  /* 0x0000000616197c20 */ /* 0x000fe20008410000 */
[----:B------:R-:W-:Y:S01]  /*02d0*/  IMAD.U32 R22, R6, 0x10000, RZ ;  /* 0x0001000006167824 */ /* 0x000fe200078e00ff */
[----:B------:R-:W-:Y:S01]  /*02e0*/  PRMT R15, R15, 0x7632, R15 ;  /* 0x000076320f0f7816 */ /* 0x000fe2000000000f */
[----:B------:R-:W-:Y:S01]  /*02f0*/  FMUL.FTZ R11, R3, UR7 ;  /* 0x00000007030b7c20 */ /* 0x000fe20008410000 */
[----:B------:R-:W-:Y:S01]  /*0300*/  FMUL.FTZ R13, R4, UR7 ;  /* 0x00000007040d7c20 */ /* 0x000fe20008410000 */
[----:B------:R-:W-:Y:S01]  /*0310*/  F2F.BF16.F32 R21, R21 ;  /* 0x0000001500157304 */ /* 0x000fe20000202000 */
[----:B------:R-:W-:Y:S01]  /*0320*/  IMAD.U32 R3, R19, 0x10000, RZ ;  /* 0x0001000013037824 */ /* 0x000fe200078e00ff */
[----:B------:R-:W-:Y:S01]  /*0330*/  SHF.L.U32 R4, R17, 0x10, RZ ;  /* 0x0000001011047819 */ /* 0x000fe200000006ff */
[----:B------:R-:W-:Y:S01]  /*0340*/  FMUL.FTZ R23, R23, UR7 ;  /* 0x0000000717177c20 */ /* 0x000fe20008410000 */
[----:B------:R-:W-:Y:S01]  /*0350*/  PRMT R16, R16, 0x7632, R16 ;  /* 0x0000763210107816 */ /* 0x000fe20000000010 */
[----:B------:R-:W-:Y:S01]  /*0360*/  FMUL.FTZ R22, R22, UR7 ;  /* 0x0000000716167c20 */ /* 0x000fe20008410000 */
[----:B------:R-:W-:-:S02]  /*0370*/  PRMT R19, R19, 0x7632, R19 ;  /* 0x0000763213137816 */ /* 0x000fc40000000013 */
[----:B------:R-:W-:Y:S01]  /*0380*/  PRMT R17, R17, 0x7632, R17 ;  /* 0x0000763211117816 */ /* 0x000fe20000000011 */
[----:B------:R0:W-:Y:S01]  /*0390*/  F2F.BF16.F32 R6, R25 ;  /* 0x0000001900067304 */ /* 0x0001e20000202000 */
[----:B------:R-:W-:Y:S02]  /*03a0*/  IMAD.U32 R24, R15, 0x10000, RZ ;  /* 0x000100000f187824 */ /* 0x000fe400078e00ff */
[C---:B------:R-:W-:Y:S01]  /*03b0*/  IMAD.U32 R5, R18.reuse, 0x10000, RZ ;  /* 0x0001000012057824 */ /* 0x040fe200078e00ff */
[----:B------:R-:W-:-:S04]  /*03c0*/  PRMT R18, R18, 0x7632, R18 ;  /* 0x0000763212127816 */ /* 0x000fc80000000012 */
[----:B------:R1:W-:Y:S01]  /*03d0*/  F2F.BF16.F32 R15, R23 ;  /* 0x00000017000f7304 */ /* 0x0003e20000202000 */
[----:B0-----:R-:W-:Y:S01]  /*03e0*/  SHF.L.U32 R25, R16, 0x10, RZ ;  /* 0x0000001010197819 */ /* 0x001fe200000006ff */
[----:B------:R-:W-:-:S06]  /*03f0*/  FMUL.FTZ R24, R24, UR7 ;  /* 0x0000000718187c20 */ /* 0x000fcc0008410000 */
[----:B------:R-:W0:Y:S01]  /*0400*/  F2F.BF16.F32 R12, R12 ;  /* 0x0000000c000c7304 */ /* 0x000e220000202000 */
[----:B-1----:R-:W-:Y:S01]  /*0410*/  SHF.L.U32 R23, R17, 0x10, RZ ;  /* 0x0000001011177819 */ /* 0x002fe200000006ff */
[----:B------:R-:W-:-:S06]  /*0420*/  FMUL.FTZ R27, R25, UR7 ;  /* 0x00000007191b7c20 */ /* 0x000fcc0008410000 */
[----:B------:R1:W-:Y:S01]  /*0430*/  F2F.BF16.F32 R14, R22 ;  /* 0x00000016000e7304 */ /* 0x0003e20000202000 */
[----:B------:R-:W-:Y:S01]  /*0440*/  FMUL.FTZ R25, R23, UR6 ;  /* 0x0000000617197c20 */ /* 0x000fe20008410000 */
[----:B------:R-:W-:Y:S01]  /*0450*/  IMAD.U32 R23, R18, 0x10000, RZ ;  /* 0x0001000012177824 */ /* 0x000fe200078e00ff */
[----:B------:R-:W-:Y:S01]  /*0460*/  PRMT R20, R20, 0x7632, R20 ;  /* 0x0000763214147816 */ /* 0x000fe20000000014 */
[----:B-1----:R-:W-:-:S04]  /*0470*/  IMAD.U32 R22, R19, 0x10000, RZ ;  /* 0x0001000013167824 */ /* 0x002fc800078e00ff */
[----:B------:R-:W1:Y:S01]  /*0480*/  F2F.BF16.F32 R11, R11 ;  /* 0x0000000b000b7304 */ /* 0x000e620000202000 */
[----:B------:R-:W-:-:S07]  /*0490*/  FMUL.FTZ R22, R22, UR6 ;  /* 0x0000000616167c20 */ /* 0x000fce0008410000 */
[----:B------:R-:W2:Y:S01]  /*04a0*/  F2F.BF16.F32 R13, R13 ;  /* 0x0000000d000d7304 */ /* 0x000ea20000202000 */
[----:B------:R-:W-:Y:S01]  /*04b0*/  FMUL.FTZ R26, R23, UR6 ;  /* 0x00000006171a7c20 */ /* 0x000fe20008410000 */
[----:B------:R-:W-:-:S06]  /*04c0*/  IMAD.U32 R23, R10, 0x10000, RZ ;  /* 0x000100000a177824 */ /* 0x000fcc00078e00ff */
[----:B------:R3:W4:Y:S01]  /*04d0*/  F2F.BF16.F32 R16, R24 ;  /* 0x0000001800107304 */ /* 0x0007220000202000 */
[----:B0-----:R-:W-:-:S07]  /*04e0*/  SHF.L.U32 R12, R12, 0x10, RZ ;  /* 0x000000100c0c7819 */ /* 0x001fce00000006ff */
[----:B------:R0:W-:Y:S01]  /*04f0*/  F2F.BF16.F32 R17, R22 ;  /* 0x0000001600117304 */ /* 0x0001e20000202000 */
[----:B---3--:R-:W-:Y:S02]  /*0500*/  SHF.L.U32 R24, R20, 0x10, RZ ;  /* 0x0000001014187819 */ /* 0x008fe400000006ff */
[----:B0-----:R-:W-:-:S05]  /*0510*/  SHF.L.U32 R22, R21, 0x10, RZ ;  /* 0x0000001015167819 */ /* 0x001fca00000006ff */
[----:B------:R0:W3:Y:S01]  /*0520*/  F2F.BF16.F32 R19, R27 ;  /* 0x0000001b00137304 */ /* 0x0000e20000202000 */
[----:B------:R-:W-:Y:S01]  /*0530*/  FMUL.FTZ R22, R22, R23 ;  /* 0x0000001716167220 */ /* 0x000fe20000410000 */
[----:B------:R-:W-:Y:S02]  /*0540*/  IMAD.U32 R23, R8, 0x10000, RZ ;  /* 0x0001000008177824 */ /* 0x000fe400078e00ff */
[----:B0-----:R-:W-:Y:S01]  /*0550*/  FMUL.FTZ R27, R24, UR6 ;  /* 0x00000006181b7c20 */ /* 0x001fe20008410000 */
[----:B------:R-:W-:Y:S01]  /*0560*/  IMAD.U32 R24, R7, 0x10000, RZ ;  /* 0x0001000007187824 */ /* 0x000fe200078e00ff */
[----:B------:R-:W-:Y:S01]  /*0570*/  PRMT R7, R10, 0x7632, R7 ;  /* 0x000076320a077816 */ /* 0x000fe20000000007 */
[----:B------:R-:W-:Y:S01]  /*0580*/  FMUL.FTZ R23, R12, R23 ;  /* 0x000000170c177220 */ /* 0x000fe20000410000 */
[----:B-1----:R-:W-:Y:S01]  /*0590*/  SHF.L.U32 R11, R11, 0x10, RZ ;  /* 0x000000100b0b7819 */ /* 0x002fe200000006ff */
[----:B------:R-:W-:Y:S01]  /*05a0*/  IMAD.U32 R12, R9, 0x10000, RZ ;  /* 0x00010000090c7824 */ /* 0x000fe200078e00ff */
[----:B--2---:R-:W-:-:S02]  /*05b0*/  SHF.L.U32 R13, R13, 0x10, RZ ;  /* 0x000000100d0d7819 */ /* 0x004fc400000006ff */
[----:B------:R-:W-:Y:S01]  /*05c0*/  PRMT R8, R7, 0x7632, R8 ;  /* 0x0000763207087816 */ /* 0x000fe20000000008 */
[----:B------:R-:W-:Y:S01]  /*05d0*/  FMUL.FTZ R3, R3, UR6 ;  /* 0x0000000603037c20 */ /* 0x000fe20008410000 */
[----:B------:R-:W-:Y:S01]  /*05e0*/  FMUL.FTZ R11, R11, R24 ;  /* 0x000000180b0b7220 */ /* 0x000fe20000410000 */
[----:B------:R-:W-:Y:S01]  /*05f0*/  FMUL.FTZ R24, R13, R12 ;  /* 0x0000000c0d187220 */ /* 0x000fe20000410000 */
[----:B------:R-:W-:Y:S01]  /*0600*/  SHF.L.U32 R14, R14, 0x10, RZ ;  /* 0x000000100e0e7819 */ /* 0x000fe200000006ff */
[----:B------:R-:W-:Y:S01]  /*0610*/  IMAD.U32 R13, R7, 0x10000, RZ ;  /* 0x00010000070d7824 */ /* 0x000fe200078e00ff */
[----:B------:R-:W-:Y:S01]  /*0620*/  SHF.L.U32 R15, R15, 0x10, RZ ;  /* 0x000000100f0f7819 */ /* 0x000fe200000006ff */
[C---:B------:R-:W-:Y:S01]  /*0630*/  IMAD.U32 R12, R8.reuse, 0x10000, RZ ;  /* 0x00010000080c7824 */ /* 0x040fe200078e00ff */
[----:B------:R-:W-:Y:S01]  /*0640*/  PRMT R8, R8, 0x7632, R8 ;  /* 0x0000763208087816 */ /* 0x000fe20000000008 */
[----:B------:R-:W0:Y:S01]  /*0650*/  F2F.BF16.F32 R3, R3 ;  /* 0x0000000300037304 */ /* 0x000e220000202000 */
[----:B------:R-:W-:Y:S01]  /*0660*/  FMUL.FTZ R13, R14, R13 ;  /* 0x0000000d0e0d7220 */ /* 0x000fe20000410000 */
[----:B------:R-:W-:Y:S01]  /*0670*/  FMUL.FTZ R14, R15, R12 ;  /* 0x0000000c0f0e7220 */ /* 0x000fe20000410000 */
[----:B----4-:R-:W-:Y:S01]  /*0680*/  SHF.L.U32 R16, R16, 0x10, RZ ;  /* 0x0000001010107819 */ /* 0x010fe200000006ff */
[----:B------:R-:W-:Y:S01]  /*0690*/  FMUL.FTZ R4, R4, UR6 ;  /* 0x0000000604047c20 */ /* 0x000fe20008410000 */
[----:B------:R-:W-:Y:S01]  /*06a0*/  IMAD.U32 R15, R8, 0x10000, RZ ;  /* 0x00010000080f7824 */ /* 0x000fe200078e00ff */
[----:B------:R-:W-:-:S02]  /*06b0*/  PRMT R9, R9, 0x7632, R9 ;  /* 0x0000763209097816 */ /* 0x000fc40000000009 */
[----:B---3--:R-:W-:Y:S01]  /*06c0*/  SHF.L.U32 R19, R19, 0x10, RZ ;  /* 0x0000001013137819 */ /* 0x008fe200000006ff */
[----:B------:R-:W-:Y:S01]  /*06d0*/  FMUL.FTZ R12, R16, R15 ;  /* 0x0000000f100c7220 */ /* 0x000fe20000410000 */
[----:B------:R-:W1:Y:S01]  /*06e0*/  F2F.BF16.F32 R4, R4 ;  /* 0x0000000400047304 */ /* 0x000e620000202000 */
[----:B------:R-:W-:Y:S02]  /*06f0*/  IMAD.U32 R16, R9, 0x10000, RZ ;  /* 0x0001000009107824 */ /* 0x000fe400078e00ff */
[----:B------:R-:W-:Y:S01]  /*0700*/  FMUL.FTZ R5, R5, UR6 ;  /* 0x0000000605057c20 */ /* 0x000fe20008410000 */
[----:B------:R-:W2:Y:S04]  /*0710*/  LDC.64 R8, c[0x0][0x228] ;  /* 0x00008a00ff087b82 */ /* 0x000ea80000000a00 */
[----:B------:R-:W3:Y:S01]  /*0720*/  F2F.BF16.F32 R22, R22 ;  /* 0x0000001600167304 */ /* 0x000ee20000202000 */
[----:B0-----:R-:W-:-:S07]  /*0730*/  IMAD.U32 R15, R3, 0x10000, RZ ;  /* 0x00010000030f7824 */ /* 0x001fce00078e00ff */
[----:B------:R0:W-:Y:S02]  /*0740*/  F2F.BF16.F32 R7, R24 ;  /* 0x0000001800077304 */ /* 0x0001e40000202000 */
[----:B0-----:R-:W-:-:S06]  /*0750*/  FMUL.FTZ R24, R19, R16 ;  /* 0x0000001013187220 */ /* 0x001fcc0000410000 */
[----:B------:R-:W-:Y:S08]  /*0760*/  F2F.BF16.F32 R5, R5 ;  /* 0x0000000500057304 */ /* 0x000ff00000202000 */
[----:B------:R-:W0:Y:S08]  /*0770*/  F2F.BF16.F32 R18, R25 ;  /* 0x0000001900127304 */ /* 0x000e300000202000 */
[----:B------:R-:W-:Y:S08]  /*0780*/  F2F.BF16.F32 R20, R26 ;  /* 0x0000001a00147304 */ /* 0x000ff00000202000 */
[----:B------:R-:W-:Y:S08]  /*0790*/  F2F.BF16.F32 R21, R27 ;  /* 0x0000001b00157304 */ /* 0x000ff00000202000 */
[----:B------:R-:W4:Y:S08]  /*07a0*/  F2F.BF16.F32 R13, R13 ;  /* 0x0000000d000d7304 */ /* 0x000f300000202000 */
[----:B------:R-:W5:Y:S08]  /*07b0*/  F2F.BF16.F32 R14, R14 ;  /* 0x0000000e000e7304 */ /* 0x000f700000202000 */
[----:B------:R-:W-:Y:S08]  /*07c0*/  F2F.BF16.F32 R12, R12 ;  /* 0x0000000c000c7304 */ /* 0x000ff00000202000 */
[----:B------:R-:W2:Y:S08]  /*07d0*/  F2F.BF16.F32 R11, R11 ;  /* 0x0000000b000b7304 */ /* 0x000eb00000202000 */
[----:B------:R0:W2:Y:S08]  /*07e0*/  F2F.BF16.F32 R10, R23 ;  /* 0x00000017000a7304 */ /* 0x0000b00000202000 */
[----:B------:R-:W2:Y:S01]  /*07f0*/  F2F.BF16.F32 R3, R24 ;  /* 0x0000001800037304 */ /* 0x000ea20000202000 */
[----:B-1----:R-:W-:Y:S01]  /*0800*/  SHF.L.U32 R19, R4, 0x10, RZ ;  /* 0x0000001004137819 */ /* 0x002fe200000006ff */
[----:B---3--:R-:W-:Y:S01]  /*0810*/  IMAD.U32 R4, R22, 0x10000, RZ ;  /* 0x0001000016047824 */ /* 0x008fe200078e00ff */
[----:B0-----:R-:W-:Y:S01]  /*0820*/  SHF.L.U32 R23, R18, 0x10, RZ ;  /* 0x0000001012177819 */ /* 0x001fe200000006ff */
[----:B------:R-:W-:Y:S01]  /*0830*/  IMAD.U32 R17, R17, 0x10000, RZ ;  /* 0x0001000011117824 */ /* 0x000fe200078e00ff */
[----:B----4-:R-:W-:Y:S01]  /*0840*/  SHF.L.U32 R16, R13, 0x10, RZ ;  /* 0x000000100d107819 */ /* 0x010fe200000006ff */
[----:B------:R-:W-:Y:S01]  /*0850*/  FADD.FTZ R4, R15, R4 ;  /* 0x000000040f047221 */ /* 0x000fe20000010000 */
[----:B-----5:R-:W-:Y:S01]  /*0860*/  SHF.L.U32 R14, R14, 0x10, RZ ;  /* 0x000000100e0e7819 */ /* 0x020fe200000006ff */
[----:B--2---:R-:W-:Y:S01]  /*0870*/  IMAD.U32 R18, R11, 0x10000, RZ ;  /* 0x000100000b127824 */ /* 0x004fe200078e00ff */
[----:B------:R-:W-:Y:S01]  /*0880*/  SHF.L.U32 R5, R5, 0x10, RZ ;  /* 0x0000001005057819 */ /* 0x000fe200000006ff */
[----:B------:R-:W-:Y:S01]  /*0890*/  IMAD.U32 R6, R6, 0x10000, RZ ;  /* 0x0001000006067824 */ /* 0x000fe200078e00ff */
[----:B------:R-:W-:Y:S01]  /*08a0*/  SHF.L.U32 R20, R20, 0x10, RZ ;  /* 0x0000001014147819 */ /* 0x000fe200000006ff */
[----:B------:R-:W-:Y:S01]  /*08b0*/  IMAD.U32 R10, R10, 0x10000, RZ ;  /* 0x000100000a0a7824 */ /* 0x000fe200078e00ff */
[----:B------:R-:W-:-:S02]  /*08c0*/  SHF.L.U32 R21, R21, 0x10, RZ ;  /* 0x0000001015157819 */ /* 0x000fc400000006ff */
[----:B------:R-:W-:Y:S01]  /*08d0*/  SHF.L.U32 R15, R12, 0x10, RZ ;  /* 0x000000100c0f7819 */ /* 0x000fe200000006ff */
[----:B------:R-:W-:Y:S01]  /*08e0*/  IMAD.U32 R12, R3, 0x10000, RZ ;  /* 0x00010000030c7824 */ /* 0x000fe200078e00ff */
[----:B------:R-:W-:Y:S01]  /*08f0*/  SHF.L.U32 R7, R7, 0x10, RZ ;  /* 0x0000001007077819 */ /* 0x000fe200000006ff */
[----:B------:R-:W-:-:S04]  /*0900*/  IMAD.WIDE.U32 R8, R2, 0x2, R8 ;  /* 0x0000000202087825 */ /* 0x000fc800078e0008 */
[----:B------:R-:W-:Y:S01]  /*0910*/  FADD.FTZ R11, R17, R16 ;  /* 0x00000010110b7221 */ /* 0x000fe20000010000 */
[----:B------:R-:W-:Y:S01]  /*0920*/  FADD.FTZ R13, R19, R18 ;  /* 0x00000012130d7221 */ /* 0x000fe20000010000 */
[----:B------:R-:W-:Y:S01]  /*0930*/  FADD.FTZ R14, R23, R14 ;  /* 0x0000000e170e7221 */ /* 0x000fe20000010000 */
[----:B------:R-:W-:Y:S01]  /*0940*/  FADD.FTZ R5, R5, R10 ;  /* 0x0000000a05057221 */ /* 0x000fe20000010000 */
[----:B------:R-:W-:Y:S01]  /*0950*/  FADD.FTZ R20, R20, R15 ;  /* 0x0000000f14147221 */ /* 0x000fe20000010000 */
[----:B------:R-:W-:Y:S01]  /*0960*/  FADD.FTZ R6, R6, R7 ;  /* 0x0000000706067221 */ /* 0x000fe20000010000 */
[----:B------:R-:W-:Y:S01]  /*0970*/  FADD.FTZ R21, R21, R12 ;  /* 0x0000000c15157221 */ /* 0x000fe20000010000 */
[----:B------:R-:W-:Y:S01]  /*0980*/  F2FP.BF16.F32.PACK_AB R11, R11, R4 ;  /* 0x000000040b0b723e */ /* 0x000fe200000010ff */
[----:B------:R-:W-:Y:S01]  /*0990*/  IMAD.WIDE R8, R0, 0x4, R8 ;  /* 0x0000000400087825 */ /* 0x000fe200078e0208 */
[----:B------:R-:W-:Y:S02]  /*09a0*/  F2FP.BF16.F32.PACK_AB R13, R14, R13 ;  /* 0x0000000d0e0d723e */ /* 0x000fe400000010ff */
[----:B------:R-:W-:-:S02]  /*09b0*/  F2FP.BF16.F32.PACK_AB R5, R20, R5 ;  /* 0x000000051405723e */ /* 0x000fc400000010ff */
[----:B------:R-:W-:Y:S01]  /*09c0*/  F2FP.BF16.F32.PACK_AB R21, R21, R6 ;  /* 0x000000061515723e */ /* 0x000fe200000010ff */
[----:B------:R-:W-:Y:S04]  /*09d0*/  STG.E desc[UR8][R8.64], R11 ;  /* 0x0000000b08007986 */ /* 0x000fe8000c101908 */
[----:B------:R-:W-:Y:S04]  /*09e0*/  STG.E desc[UR8][R8.64+0x200], R13 ;  /* 0x0002000d08007986 */ /* 0x000fe8000c101908 */
[----:B------:R-:W-:Y:S04]  /*09f0*/  STG.E desc[UR8][R8.64+0x400], R5 ;  /* 0x0004000508007986 */ /* 0x000fe8000c101908 */
[----:B------:R-:W-:Y:S01]  /*0a00*/  STG.E desc[UR8][R8.64+0x600], R21 ;  /* 0x0006001508007986 */ /* 0x000fe2000c101908 */
[----:B------:R-:W-:Y:S05]  /*0a10*/  EXIT ;  /* 0x000000000000794d */ /* 0x000fea0003800000 */
.L_x_3272:
[----:B------:R-:W0:Y:S01]  /*0a20*/  S2R R4, SR_TID.X ;  /* 0x0000000000047919 */ /* 0x000e220000002100 */
[----:B------:R-:W-:Y:S02]  /*0a30*/  PRMT R5, RZ, 0x7610, R5 ;  /* 0x00007610ff057816 */ /* 0x000fe40000000005 */
[----:B------:R-:W-:Y:S02]  /*0a40*/  PRMT R6, RZ, 0x7610, R6 ;  /* 0x00007610ff067816 */ /* 0x000fe40000000006 */
[----:B0-----:R-:W-:Y:S02]  /*0a50*/  ISETP.GE.AND P0, PT, R4, R3, PT ;  /* 0x000000030400720c */ /* 0x001fe40003f06270 */
[----:B------:R-:W-:-:S11]  /*0a60*/  MOV R15, R4 ;  /* 0x00000004000f7202 */ /* 0x000fd60000000f00 */
[----:B------:R-:W-:Y:S01]  /*0a70*/  @!P0 IADD3 R7, R2, R15, RZ ;  /* 0x0000000f02078210 */ /* 0x000fe20007ffe0ff */
[----:B------:R-:W-:Y:S01]  /*0a80*/  @!P0 VIADD R15, R15, 0x80 ;  /* 0x000000800f0f8836 */ /* 0x000fe20000000000 */
[----:B------:R-:W0:Y:S04]  /*0a90*/  @!P0 LDC.64 R22, c[0x0][0x230] ;  /* 0x00008c00ff168b82 */ /* 0x000e280000000a00 */
[----:B------:R-:W-:-:S04]  /*0aa0*/  ISETP.GE.AND P1, PT, R15, R3, PT ;  /* 0x000000030f00720c */ /* 0x000fc80003f26270 */
[----:B------:R-:W1:Y:S08]  /*0ab0*/  @!P0 LDC.64 R10, c[0x0][0x238] ;  /* 0x00008e00ff0a8b82 */ /* 0x000e700000000a00 */
[----:B------:R-:W2:Y:S01]  /*0ac0*/  @!P0 LDC.64 R24, c[0x0][0x240] ;  /* 0x00009000ff188b82 */ /* 0x000ea20000000a00 */
[----:B------:R-:W-:Y:S02]  /*0ad0*/  @!P1 IADD3 R9, R2, R15, RZ ;  /* 0x0000000f02099210 */ /* 0x000fe40007ffe0ff */
[----:B------:R-:W-:-:S04]  /*0ae0*/  @!P1 IADD3 R15, R15, 0x80, RZ ;  /* 0x000000800f0f9810 */ /* 0x000fc80007ffe0ff */
[----:B------:R-:W-:Y:S01]  /*0af0*/  ISETP.GE.AND P2, PT, R15, R3, PT ;  /* 0x000000030f00720c */ /* 0x000fe20003f46270 */
[----:B------:R-:W3:Y:S01]  /*0b00*/  @!P1 LDC.64 R18, c[0x0][0x240] ;  /* 0x00009000ff129b82 */ /* 0x000ee20000000a00 */
[----:B0-----:R-:W-:-:S05]  /*0b10*/  @!P0 IMAD.WIDE.U32 R22, R7, 0x2, R22 ;  /* 0x0000000207168825 */ /* 0x001fca00078e0016 */
[----:B------:R-:W5:Y:S02]  /*0b20*/  @!P0 LDG.E.U16 R5, desc[UR8][R22.64] ;  /* 0x0000000816058981 */ /* 0x000f64000c1e1500 */
[----:B------:R-:W0:Y:S01]  /*0b30*/  @!P1 LDC.64 R20, c[0x0][0x230] ;  /* 0x00008c00ff149b82 */ /* 0x000e220000000a00 */
[----:B-1----:R-:W-:-:S07]  /*0b40*/  @!P0 IMAD.WIDE.U32 R10, R7, 0x2, R10 ;  /* 0x00000002070a8825 */ /* 0x002fce00078e000a */
[----:B------:R-:W1:Y:S01]  /*0b50*/  @!P1 LDC.64 R26, c[0x0][0x238] ;  /* 0x00008e00ff1a9b82 */ /* 0x000e620000000a00 */
[----:B------:R-:W-:Y:S01]  /*0b60*/  @!P2 IMAD.IADD R13, R2, 0x1, R15 ;  /* 0x00000001020da824 */ /* 0x000fe200078e020f */
[----:B------:R-:W-:Y:S01]  /*0b70*/  @!P2 IADD3 R15, R15, 0x80, RZ ;  /* 0x000000800f0fa810 */ /* 0x000fe20007ffe0ff */
[----:B--2---:R-:W-:Y:S01]  /*0b80*/  @!P0 IMAD.WIDE.U32 R24, R7, 0x2, R24 ;  /* 0x0000000207188825 */ /* 0x004fe200078e0018 */
[----:B------:R-:W-:Y:S01]  /*0b90*/  PRMT R7, RZ, 0x7610, R7 ;  /* 0x00007610ff077816 */ /* 0x000fe20000000007 */
[----:B------:R2:W5:Y:S01]  /*0ba0*/  @!P0 LDG.E.U16 R6, desc[UR8][R10.64] ;  /* 0x000000080a068981 */ /* 0x000562000c1e1500 */
[----:B------:R-:W-:Y:S02]  /*0bb0*/  ISETP.GE.AND P3, PT, R15, R3, PT ;  /* 0x000000030f00720c */ /* 0x000fe40003f66270 */
[----:B------:R-:W4:Y:S01]  /*0bc0*/  @!P2 LDC.64 R28, c[0x0][0x238] ;  /* 0x00008e00ff1cab82 */ /* 0x000f220000000a00 */
[C---:B---3--:R-:W-:Y:S01]  /*0bd0*/  @!P1 IMAD.WIDE.U32 R18, R9.reuse, 0x2, R18 ;  /* 0x0000000209129825 */ /* 0x048fe200078e0012 */
[----:B------:R3:W5:Y:S06]  /*0be0*/  @!P0 LDG.E.U16 R7, desc[UR8][R24.64] ;  /* 0x0000000818078981 */ /* 0x00076c000c1e1500 */
        /* <DEDUP_REMOVED lines=11> */
[----:B------:R-:W-:Y:S01]  /*0ca0*/  @!P3 VIADD R15, R15, 0x80 ;  /* 0x000000800f0fb836 */ /* 0x000fe20000000000 */
[----:B------:R0:W5:Y:S04]  /*0cb0*/  @!P1 LDG.E.U16 R9, desc[UR8][R26.64] ;  /* 0x000000081a099981 */ /* 0x000168000c1e1500 */
        /* <DEDUP_REMOVED lines=33> */
[----:B---3--:R-:W-:-:S04]  /*0ed0*/  @!P1 IMAD.WIDE.U32 R22, R0, 0x2, R22 ;  /* 0x0000000200169825 */ /* 0x008fc800078e0016 */
[----:B-1----:R-:W-:Y:S01]  /*0ee0*/  @!P1 IMAD.WIDE.U32 R24, R0, 0x2, R24 ;  /* 0x0000000200189825 */ /* 0x002fe200078e0018 */
[----:B------:R1:W5:Y:S01]  /*0ef0*/  @!P1 LDG.E.U16 R19, desc[UR8][R22.64] ;  /* 0x0000000816139981 */ /* 0x000362000c1e1500 */
[----:B--2---:R-:W2:Y:S03]  /*0f00*/  @!P2 LDC.64 R28, c[0x0][0x238] ;  /* 0x00008e00ff1cab82 */ /* 0x004ea60000000a00 */
[----:B------:R3:W5:Y:S01]  /*0f10*/  @!P1 LDG.E.U16 R21, desc[UR8][R24.64] ;  /* 0x0000000818159981 */ /* 0x000762000c1e1500 */
[----:B-1----:R-:W-:Y:S01]  /*0f20*/  PRMT R22, RZ, 0x7610, R22 ;  /* 0x00007610ff167816 */ /* 0x002fe20000000016 */
[----:B---3--:R-:W-:Y:S01]  /*0f30*/  @!P2 IMAD.IADD R25, R2, 0x1, R15 ;  /* 0x000000010219a824 */ /* 0x008fe200078e020f */
[----:B------:R-:W-:-:S03]  /*0f40*/  @!P2 IADD3 R15, R15, 0x80, RZ ;  /* 0x000000800f0fa810 */ /* 0x000fc60007ffe0ff */
[----:B0-----:R-:W-:Y:S01]  /*0f50*/  @!P2 IMAD.WIDE.U32 R26, R25, 0x2, R26 ;  /* 0x00000002191aa825 */ /* 0x001fe200078e001a */
[----:B------:R-:W-:-:S04]  /*0f60*/  ISETP.GE.AND P1, PT, R15, R3, PT ;  /* 0x000000030f00720c */ /* 0x000fc80003f26270 */
[----:B------:R0:W5:Y:S01]  /*0f70*/  @!P2 LDG.E.U16 R22, desc[UR8][R26.64] ;  /* 0x000000081a16a981 */ /* 0x000162000c1e1500 */
[----:B------:R-:W-:Y:S01]  /*0f80*/  PRMT R23, RZ, 0x7610, R23 ;  /* 0x00007610ff177816 */ /* 0x000fe20000000017 */
[----:B--2---:R-:W-:-:S05]  /*0f90*/  @!P2 IMAD.WIDE.U32 R28, R25, 0x2, R28 ;  /* 0x00000002191ca825 */ /* 0x004fca00078e001c */
        /* <DEDUP_REMOVED lines=15> */
[----:B------:R-:W-:Y:S02]  /*1090*/  @!P1 VIADD R15, R15, 0x80 ;  /* 0x000000800f0f9836 */ /* 0x000fe40000000000 */
        /* <DEDUP_REMOVED lines=19> */
[----:B------:R-:W-:Y:S01]  /*11d0*/  USHF.L.U32 UR6, UR5, 0x10, URZ ;  /* 0x0000001005067899 */ /* 0x000fe2000800063f */
[----:B-----5:R-:W-:Y:S02]  /*11e0*/  SHF.L.U32 R6, R6, 0x10, RZ ;  /* 0x0000001006067819 */ /* 0x020fe400000006ff */
[----:B------:R-:W-:Y:S02]  /*11f0*/  SHF.L.U32 R7, R7, 0x10, RZ ;  /* 0x0000001007077819 */ /* 0x000fe400000006ff */
[----:B------:R-:W-:Y:S01]  /*1200*/  SHF.L.U32 R5, R5, 0x10, RZ ;  /* 0x0000001005057819 */ /* 0x000fe200000006ff */
[----:B0-----:R-:W-:Y:S01]  /*1210*/  FMUL.FTZ R14, R6, UR6 ;  /* 0x00000006060e7c20 */ /* 0x001fe20008410000 */
[----:B------:R-:W-:-:S05]  /*1220*/  USHF.L.U32 UR6, UR4, 0x10, URZ ;  /* 0x0000001004067899 */ /* 0x000fca000800063f */
[----:B------:R-:W0:Y:S02]  /*1230*/  F2F.BF16.F32 R14, R14 ;  /* 0x0000000e000e7304 */ /* 0x000e240000202000 */
[----:B0-----:R-:W-:-:S04]  /*1240*/  IMAD.U32 R6, R14, 0x10000, RZ ;  /* 0x000100000e067824 */ /* 0x001fc800078e00ff */
[----:B------:R-:W-:Y:S01]  /*1250*/  FMUL.FTZ R7, R6, R7 ;  /* 0x0000000706077220 */ /* 0x000fe20000410000 */
[----:B------:R-:W-:-:S05]  /*1260*/  FMUL.FTZ R6, R5, UR6 ;  /* 0x0000000605067c20 */ /* 0x000fca0008410000 */
[----:B------:R-:W0:Y:S08]  /*1270*/  F2F.BF16.F32 R7, R7 ;  /* 0x0000000700077304 */ /* 0x000e300000202000 */
[----:B------:R-:W1:Y:S01]  /*1280*/  F2F.BF16.F32 R6, R6 ;  /* 0x0000000600067304 */ /* 0x000e620000202000 */
[----:B0-----:R-:W-:Y:S01]  /*1290*/  SHF.L.U32 R15, R7, 0x10, RZ ;  /* 0x00000010070f7819 */ /* 0x001fe200000006ff */
[----:B-1----:R-:W-:-:S04]  /*12a0*/  IMAD.U32 R5, R6, 0x10000, RZ ;  /* 0x0001000006057824 */ /* 0x002fc800078e00ff */
[----:B------:R-:W-:-:S05]  /*12b0*/  FADD.FTZ R5, R5, R15 ;  /* 0x0000000f05057221 */ /* 0x000fca0000010000 */
[----:B------:R-:W-:-:S07]  /*12c0*/  F2FP.BF16.F32.PACK_AB R5, RZ, R5 ;  /* 0x00000005ff05723e */ /* 0x000fce00000010ff */
.L_x_3274:
[----:B------:R-:W-:Y:S05]  /*12d0*/  BSYNC B0 ;  /* 0x0000000000007941 */ /* 0x000fea0003800000 */
.L_x_3273:
[----:B0-----:R-:W-:Y:S01]  /*12e0*/  IADD3 R14, R4, 0x80, RZ ;  /* 0x00000080040e7810 */ /* 0x001fe20007ffe0ff */
[----:B------:R-:W-:Y:S03]  /*12f0*/  BSSY B0, `(.L_x_3275) ;  /* 0x0000013000007945 */ /* 0x000fe60003800000 */
[----:B------:R-:W-:-:S13]  /*1300*/  ISETP.GE.AND P1, PT, R14, R3, PT ;  /* 0x000000030e00720c */ /* 0x000fda0003f26270 */
[----:B------:R-:W-:Y:S05]  /*1310*/  @P1 BRA `(.L_x_3276) ;  /* 0x0000000000401947 */ /* 0x000fea0003800000 */
[----:B------:R-:W-:Y:S01]  /*1320*/  USHF.L.U32 UR6, UR5, 0x10, URZ ;  /* 0x0000001005067899 */ /* 0x000fe2000800063f */
[----:B-----5:R-:W-:Y:S01]  /*1330*/  IMAD.U32 R9, R9, 0x10000, RZ ;  /* 0x0001000009097824 */ /* 0x020fe200078e00ff */
[----:B------:R-:W-:Y:S02]  /*1340*/  SHF.L.U32 R8, R8, 0x10, RZ ;  /* 0x0000001008087819 */ /* 0x000fe400000006ff */
[----:B------:R-:W-:Y:S02]  /*1350*/  SHF.L.U32 R10, R10, 0x10, RZ ;  /* 0x000000100a0a7819 */ /* 0x000fe400000006ff */
        /* <DEDUP_REMOVED lines=9> */
[----:B0-----:R-:W-:-:S05]  /*13f0*/  SHF.L.U32 R15, R9, 0x10, RZ ;  /* 0x00000010090f7819 */ /* 0x001fca00000006ff */
[----:B------:R-:W-:-:S05]  /*1400*/  FADD.FTZ R8, R8, R15 ;  /* 0x0000000f08087221 */ /* 0x000fca0000010000 */
[----:B------:R-:W-:-:S07]  /*1410*/  F2FP.BF16.F32.PACK_AB R8, RZ, R8 ;  /* 0x00000008ff08723e */ /* 0x000fce00000010ff */
.L_x_3276:
[----:B------:R-:W-:Y:S05]  /*1420*/  BSYNC B0 ;  /* 0x0000000000007941 */ /* 0x000fea0003800000 */
.L_x_3275:
[----:B-----5:R-:W-:Y:S01]  /*1430*/  VIADD R6, R4, 0x100 ;  /* 0x0000010004067836 */ /* 0x020fe20000000000 */
[----:B------:R-:W-:Y:S04]  /*1440*/  BSSY B0, `(.L_x_3277) ;  /* 0x0000013000007945 */ /* 0x000fe80003800000 */
[----:B------:R-:W-:-:S13]  /*1450*/  ISETP.GE.AND P1, PT, R6, R3, PT ;  /* 0x000000030600720c */ /* 0x000fda0003f26270 */
[----:B------:R-:W-:Y:S05]  /*1460*/  @P1 BRA `(.L_x_3278) ;  /* 0x0000000000401947 */ /* 0x000fea0003800000 */
[----:B------:R-:W-:Y:S01]  /*1470*/  USHF.L.U32 UR6, UR5, 0x10, URZ ;  /* 0x0000001005067899 */ /* 0x000fe2000800063f */
[----:B------:R-:W-:Y:S01]  /*1480*/  SHF.L.U32 R12, R12, 0x10, RZ ;  /* 0x000000100c0c7819 */ /* 0x000fe200000006ff */
        /* <DEDUP_REMOVED lines=14> */
.L_x_3278:
[----:B------:R-:W-:Y:S05]  /*1570*/  BSYNC B0 ;  /* 0x0000000000007941 */ /* 0x000fea0003800000 */
.L_x_3277:
[C---:B------:R-:W-:Y:S01]  /*1580*/  IADD3 R6, R4.reuse, 0x180, RZ ;  /* 0x0000018004067810 */ /* 0x040fe20007ffe0ff */
[----:B------:R-:W-:Y:S01]  /*1590*/  VIADD R10, R4, 0x280 ;  /* 0x00000280040a7836 */ /* 0x000fe20000000000 */
[----:B------:R-:W-:Y:S01]  /*15a0*/  BSSY B0, `(.L_x_3279) ;  /* 0x000001c000007945 */ /* 0x000fe20003800000 */
[----:B------:R-:W-:Y:S01]  /*15b0*/  @!P0 IMAD.IADD R11, R2, 0x1, R4 ;  /* 0x00000001020b8824 */ /* 0x000fe200078e0204 */
[-C--:B------:R-:W-:Y:S02]  /*15c0*/  ISETP.GE.AND P1, PT, R6, R3.reuse, PT ;  /* 0x000000030600720c */ /* 0x080fe40003f26270 */
[----:B------:R-:W-:Y:S02]  /*15d0*/  IADD3 R6, R4, 0x200, RZ ;  /* 0x0000020004067810 */ /* 0x000fe40007ffe0ff */
[-C--:B------:R-:W-:Y:S02]  /*15e0*/  ISETP.GE.AND P3, PT, R10, R3.reuse, PT ;  /* 0x000000030a00720c */ /* 0x080fe40003f66270 */
[----:B------:R-:W-:-:S02]  /*15f0*/  ISETP.GE.AND P2, PT, R6, R3, PT ;  /* 0x000000030600720c */ /* 0x000fc40003f46270 */
[C---:B------:R-:W-:Y:S02]  /*1600*/  IADD3 R6, R4.reuse, 0x300, RZ ;  /* 0x0000030004067810 */ /* 0x040fe40007ffe0ff */
[----:B------:R-:W-:Y:S02]  /*1610*/  IADD3 R10, R4, 0x380, RZ ;  /* 0x00000380040a7810 */ /* 0x000fe40007ffe0ff */
[-C--:B------:R-:W-:Y:S02]  /*1620*/  ISETP.GE.AND P4, PT, R6, R3.reuse, PT ;  /* 0x000000030600720c */ /* 0x080fe40003f86270 */
[----:B------:R-:W0:Y:S01]  /*1630*/  @!P0 LDC.64 R6, c[0x0][0x228] ;  /* 0x00008a00ff068b82 */ /* 0x000e220000000a00 */
[----:B------:R-:W-:Y:S01]  /*1640*/  ISETP.GE.AND P5, PT, R10, R3, PT ;  /* 0x000000030a00720c */ /* 0x000fe20003fa6270 */
[----:B------:R-:W-:-:S12]  /*1650*/  @P1 BRA `(.L_x_3280) ;  /* 0x0000000000401947 */ /* 0x000fd80003800000 */
[----:B------:R-:W-:Y:S01]  /*1660*/  USHF.L.U32 UR6, UR5, 0x10, URZ ;  /* 0x0000001005067899 */ /* 0x000fe2000800063f */
[----:B------:R-:W-:Y:S01]  /*1670*/  SHF.L.U32 R17, R17, 0x10, RZ ;  /* 0x0000001011117819 */ /* 0x000fe200000006ff */
[----:B------:R-:W-:Y:S01]  /*1680*/  IMAD.U32 R13, R18, 0x10000, RZ ;  /* 0x00010000120d7824 */ /* 0x000fe200078e00ff */
[----:B------:R-:W-:-:S03]  /*1690*/  SHF.L.U32 R16, R16, 0x10, RZ ;  /* 0x0000001010107819 */ /* 0x000fc600000006ff */
[----:B------:R-:W-:Y:S01]  /*16a0*/  FMUL.FTZ R17, R17, UR6 ;  /* 0x0000000611117c20 */ /* 0x000fe20008410000 */
[----:B------:R-:W-:-:S05]  /*16b0*/  USHF.L.U32 UR6, UR4, 0x10, URZ ;  /* 0x0000001004067899 */ /* 0x000fca000800063f */
[----:B------:R-:W1:Y:S01]  /*16c0*/  F2F.BF16.F32 R17, R17 ;  /* 0x0000001100117304 */ /* 0x000e620000202000 */
[----:B------:R-:W-:-:S07]  /*16d0*/  FMUL.FTZ R16, R16, UR6 ;  /* 0x0000000610107c20 */ /* 0x000fce0008410000 */
[----:B------:R-:W2:Y:S01]  /*16e0*/  F2F.BF16.F32 R16, R16 ;  /* 0x0000001000107304 */ /* 0x000ea20000202000 */
[----:B-1----:R-:W-:-:S05]  /*16f0*/  SHF.L.U32 R10, R17, 0x10, RZ ;  /* 0x00000010110a7819 */ /* 0x002fca00000006ff */
[----:B------:R-:W-:Y:S01]  /*1700*/  FMUL.FTZ R13, R10, R13 ;  /* 0x0000000d0a0d7220 */ /* 0x000fe20000410000 */
[----:B--2---:R-:W-:-:S05]  /*1710*/  SHF.L.U32 R10, R16, 0x10, RZ ;  /* 0x00000010100a7819 */ /* 0x004fca00000006ff */
[----:B------:R-:W1:Y:S02]  /*1720*/  F2F.BF16.F32 R13, R13 ;  /* 0x0000000d000d7304 */ /* 0x000e640000202000 */
[----:B-1----:R-:W-:-:S04]  /*1730*/  IMAD.U32 R15, R13, 0x10000, RZ ;  /* 0x000100000d0f7824 */ /* 0x002fc800078e00ff */
[----:B------:R-:W-:-:S05]  /*1740*/  FADD.FTZ R10, R10, R15 ;  /* 0x0000000f0a0a7221 */ /* 0x000fca0000010000 */
[----:B------:R-:W-:-:S07]  /*1750*/  F2FP.BF16.F32.PACK_AB R10, RZ, R10 ;  /* 0x0000000aff0a723e */ /* 0x000fce00000010ff */
.L_x_3280:
[----:B------:R-:W-:Y:S05]  /*1760*/  BSYNC B0 ;  /* 0x0000000000007941 */ /* 0x000fea0003800000 */
.L_x_3279:
[----:B------:R-:W-:Y:S01]  /*1770*/  BSSY B0, `(.L_x_3281) ;  /* 0x0000013000007945 */ /* 0x000fe20003800000 */
[----:B0-----:R-:W-:-:S03]  /*1780*/  @!P0 IMAD.WIDE.U32 R6, R11, 0x2, R6 ;  /* 0x000000020b068825 */ /* 0x001fc600078e0006 */
        /* <DEDUP_REMOVED lines=17> */
.L_x_3282:
[----:B------:R-:W-:Y:S05]  /*18a0*/  BSYNC B0 ;  /* 0x0000000000007941 */ /* 0x000fea0003800000 */
.L_x_3281:
[----:B------:R-:W-:Y:S04]  /*18b0*/  BSSY B0, `(.L_x_3283) ;  /* 0x0000012000007945 */ /* 0x000fe80003800000 */
        /* <DEDUP_REMOVED lines=17> */
.L_x_3284:
[----:B------:R-:W-:Y:S05]  /*19d0*/  BSYNC B0 ;  /* 0x0000000000007941 */ /* 0x000fea0003800000 */
.L_x_3283:
        /* <DEDUP_REMOVED lines=18> */
.L_x_3286:
[----:B------:R-:W-:Y:S05]  /*1b00*/  BSYNC B0 ;  /* 0x0000000000007941 */ /* 0x000fea0003800000 */
.L_x_3285:
        /* <DEDUP_REMOVED lines=18> */
.L_x_3288:
[----:B------:R-:W-:Y:S05]  /*1c30*/  BSYNC B0 ;  /* 0x0000000000007941 */ /* 0x000fea0003800000 */
.L_x_3287:
[----:B------:R-:W-:Y:S01]  /*1c40*/  @!P0 MOV R4, R14 ;  /* 0x0000000e00048202 */ /* 0x000fe20000000f00 */
[----:B------:R0:W-:Y:S01]  /*1c50*/  @!P0 STG.E.U16 desc[UR8][R6.64], R5 ;  /* 0x0000000506008986 */ /* 0x0001e2000c101508 */
[----:B------:R-:W-:Y:S04]  /*1c60*/  BSSY B0, `(.L_x_3289) ;  /* 0x000002d000007945 */ /* 0x000fe80003800000 */
[----:B------:R-:W-:Y:S01]  /*1c70*/  BSSY B1, `(.L_x_3290) ;  /* 0x0000025000017945 */ /* 0x000fe20003800000 */
[----:B------:R-:W-:-:S13]  /*1c80*/  ISETP.GE.AND P0, PT, R4, R3, PT ;  /* 0x000000030400720c */ /* 0x000fda0003f06270 */
[----:B0-----:R-:W-:Y:S05]  /*1c90*/  @P0 BRA `(.L_x_3291) ;  /* 0x0000000000300947 */ /* 0x001fea0003800000 */
[----:B------:R-:W0:Y:S01]  /*1ca0*/  LDC.64 R6, c[0x0][0x228] ;  /* 0x00008a00ff067b82 */ /* 0x000e220000000a00 */
[----:B------:R-:W-:Y:S01]  /*1cb0*/  IADD3 R5, R2, R4, RZ ;  /* 0x0000000402057210 */ /* 0x000fe20007ffe0ff */
[----:B------:R-:W-:-:S05]  /*1cc0*/  VIADD R4, R4, 0x80 ;  /* 0x0000008004047836 */ /* 0x000fca0000000000 */
        /* <DEDUP_REMOVED lines=9> */
.L_x_3291:
[----:B------:R-:W-:-:S13]  /*1d60*/  ISETP.GE.AND P0, PT, R4, R3, PT ;  /* 0x000000030400720c */ /* 0x000fda0003f06270 */
[----:B------:R-:W-:Y:S05]  /*1d70*/  @P0 BRA `(.L_x_3293) ;  /* 0x0000000000300947 */ /* 0x000fea0003800000 */
[----:B0-----:R-:W0:Y:S01]  /*1d80*/  LDC.64 R6, c[0x0][0x228] ;  /* 0x00008a00ff067b82 */ /* 0x001e220000000a00 */
[----:B------:R-:W-:Y:S01]  /*1d90*/  IMAD.IADD R5, R2, 0x1, R4 ;  /* 0x0000000102057824 */ /* 0x000fe200078e0204 */
[----:B------:R-:W-:-:S03]  /*1da0*/  IADD3 R4, R4, 0x80, RZ ;  /* 0x0000008004047810 */ /* 0x000fc60007ffe0ff */
[----:B0-----:R-:W-:-:S05]  /*1db0*/  IMAD.WIDE.U32 R6, R5, 0x2, R6 ;  /* 0x0000000205067825 */ /* 0x001fca00078e0006 */
[----:B------:R1:W-:Y:S02]  /*1dc0*/  STG.E.U16 desc[UR8][R6.64], R10 ;  /* 0x0000000a06007986 */ /* 0x0003e4000c101508 */
.L_x_3292:
[----:B------:R-:W-:-:S13]  /*1dd0*/  ISETP.GE.AND P0, PT, R4, R3, PT ;  /* 0x000000030400720c */ /* 0x000fda0003f06270 */
[----:B------:R-:W-:Y:S05]  /*1de0*/  @P0 BRA `(.L_x_3294) ;  /* 0x0000000000340947 */ /* 0x000fea0003800000 */
[----:B01----:R-:W0:Y:S01]  /*1df0*/  LDC.64 R6, c[0x0][0x228] ;  /* 0x00008a00ff067b82 */ /* 0x003e220000000a00 */
[----:B------:R-:W-:Y:S01]  /*1e00*/  IADD3 R5, R2, R4, RZ ;  /* 0x0000000402057210 */ /* 0x000fe20007ffe0ff */
[----:B------:R-:W-:-:S04]  /*1e10*/  VIADD R4, R4, 0x80 ;  /* 0x0000008004047836 */ /* 0x000fc80000000000 */
[----:B0-----:R-:W-:-:S05]  /*1e20*/  IMAD.WIDE.U32 R6, R5, 0x2, R6 ;  /* 0x0000000205067825 */ /* 0x001fca00078e0006 */
[----:B------:R1:W-:Y:S02]  /*1e30*/  STG.E.U16 desc[UR8][R6.64], R11 ;  /* 0x0000000b06007986 */ /* 0x0003e4000c101508 */
.L_x_3293:
        /* <DEDUP_REMOVED lines=8> */
.L_x_3294:
[----:B------:R-:W-:Y:S05]  /*1ec0*/  BSYNC B1 ;  /* 0x0000000000017941 */ /* 0x000fea0003800000 */
.L_x_3290:
[----:B------:R-:W-:-:S13]  /*1ed0*/  ISETP.GE.AND P0, PT, R4, R3, PT ;  /* 0x000000030400720c */ /* 0x000fda0003f06270 */
[----:B012---:R-:W0:Y:S01]  /*1ee0*/  @!P0 LDC.64 R6, c[0x0][0x228] ;  /* 0x00008a00ff068b82 */ /* 0x007e220000000a00 */
[----:B------:R-:W-:Y:S01]  /*1ef0*/  @!P0 IMAD.IADD R5, R2, 0x1, R4 ;  /* 0x0000000102058824 */ /* 0x000fe200078e0204 */
[----:B------:R-:W-:-:S03]  /*1f00*/  @!P0 IADD3 R4, R4, 0x80, RZ ;  /* 0x0000008004048810 */ /* 0x000fc60007ffe0ff */
[----:B0-----:R-:W-:-:S05]  /*1f10*/  @!P0 IMAD.WIDE.U32 R6, R5, 0x2, R6 ;  /* 0x0000000205068825 */ /* 0x001fca00078e0006 */
[----:B------:R2:W-:Y:S02]  /*1f20*/  @!P0 STG.E.U16 desc[UR8][R6.64], R13 ;  /* 0x0000000d06008986 */ /* 0x0005e4000c101508 */
.L_x_3295:
[----:B------:R-:W-:Y:S05]  /*1f30*/  BSYNC B0 ;  /* 0x0000000000007941 */ /* 0x000fea0003800000 */
.L_x_3289:
        /* <DEDUP_REMOVED lines=8> */
.L_x_3296:
        /* <DEDUP_REMOVED lines=12> */
.L_x_24102:


//--------------------- .text._ZN2at6native29vectorized_elementwise_kernelILi4EZZZNS0_54_GLOBAL__N__d8c5977b_16_LinearAlgebra_cu_7dd49032_297216addr_kernel_cudaERNS_14TensorIteratorERKN3c106ScalarES8_ENKUlvE_clEvENKUlvE8_clEvEUlNS5_8BFloat16ESB_SB_E0_St5arrayIPcLm4EEEEviT0_T1_ --------------------------
	.section	.text._ZN2at6native29vectorized_elementwise_kernelILi4EZZZNS0_54_GLOBAL__N__d8c5977b_16_LinearAlgebra_cu_7dd49032_297216addr_kernel_cudaERNS_14TensorIteratorERKN3c106ScalarES8_ENKUlvE_clEvENKUlvE8_clEvEUlNS5_8BFloat16ESB_SB_E0_St5arrayIPcLm4EEEEviT0_T1_,"ax",@progbits
	.align	128
        .global         _ZN2at6native29vectorized_elementwise_kernelILi4EZZZNS0_54_GLOBAL__N__d8c5977b_16_LinearAlgebra_cu_7dd49032_297216addr_kernel_cudaERNS_14TensorIteratorERKN3c106ScalarES8_ENKUlvE_clEvENKUlvE8_clEvEUlNS5_8BFloat16ESB_SB_E0_St5arrayIPcLm4EEEEviT0_T1_
        .type           _ZN2at6native29vectorized_elementwise_kernelILi4EZZZNS0_54_GLOBAL__N__d8c5977b_16_LinearAlgebra_cu_7dd49032_297216addr_kernel_cudaERNS_14TensorIteratorERKN3c106ScalarES8_ENKUlvE_clEvENKUlvE8_clEvEUlNS5_8BFloat16ESB_SB_E0_St5arrayIPcLm4EEEEviT0_T1_,@function
        .size           _ZN2at6native29vectorized_elementwise_kernelILi4EZZZNS0_54_GLOBAL__N__d8c5977b_16_LinearAlgebra_cu_7dd49032_297216addr_kernel_cudaERNS_14TensorIteratorERKN3c106ScalarES8_ENKUlvE_clEvENKUlvE8_clEvEUlNS5_8BFloat16ESB_SB_E0_St5arrayIPcLm4EEEEviT0_T1_,(.L_x_24103 - _ZN2at6native29vectorized_elementwise_kernelILi4EZZZNS0_54_GLOBAL__N__d8c5977b_16_LinearAlgebra_cu_7dd49032_297216addr_kernel_cudaERNS_14TensorIteratorERKN3c106ScalarES8_ENKUlvE_clEvENKUlvE8_clEvEUlNS5_8BFloat16ESB_SB_E0_St5arrayIPcLm4EEEEviT0_T1_)
        .other          _ZN2at6native29vectorized_elementwise_kernelILi4EZZZNS0_54_GLOBAL__N__d8c5977b_16_LinearAlgebra_cu_7dd49032_297216addr_kernel_cudaERNS_14TensorIteratorERKN3c106ScalarES8_ENKUlvE_clEvENKUlvE8_clEvEUlNS5_8BFloat16ESB_SB_E0_St5arrayIPcLm4EEEEviT0_T1_,@"STO_CUDA_ENTRY STV_DEFAULT"
_ZN2at6native29vectorized_elementwise_kernelILi4EZZZNS0_54_GLOBAL__N__d8c5977b_16_LinearAlgebra_cu_7dd49032_297216addr_kernel_cudaERNS_14TensorIteratorERKN3c106ScalarES8_ENKUlvE_clEvENKUlvE8_clEvEUlNS5_8BFloat16ESB_SB_E0_St5arrayIPcLm4EEEEviT0_T1_:
.text._ZN2at6native29vectorized_elementwise_kernelILi4EZZZNS0_54_GLOBAL__N__d8c5977b_16_LinearAlgebra_cu_7dd49032_297216addr_kernel_cudaERNS_14TensorIteratorERKN3c106ScalarES8_ENKUlvE_clEvENKUlvE8_clEvEUlNS5_8BFloat16ESB_SB_E0_St5arrayIPcLm4EEEEviT0_T1_:
        /* <DEDUP_REMOVED lines=16> */
[----:B------:R-:W2:Y:S04]  /*0100*/  LDG.E.64 R12, desc[UR8][R20.64] ;  /* 0x00000008140c7981 */ /* 0x000ea8000c1e1b00 */
[----:B------:R-:W3:Y:S01]  /*0110*/  LDG.E.64 R6, desc[UR8][R20.64+0x400] ;  /* 0x0004000814067981 */ /* 0x000ee2000c1e1b00 */
[----:B------:R-:W-:Y:S02]  /*0120*/  IMAD.WIDE.U32 R18, R16, 0x8, R4 ;  /* 0x0000000810127825 */ /* 0x000fe400078e0004 */
[----:B------:R-:W0:Y:S03]  /*0130*/  LDC.64 R4, c[0x0][0x240] ;  /* 0x00009000ff047b82 */ /* 0x000e260000000a00 */
[----:B------:R-:W4:Y:S04]  /*0140*/  LDG.E.64 R8, desc[UR8][R18.64] ;  /* 0x0000000812087981 */ /* 0x000f28000c1e1b00 */
[----:B------:R1:W5:Y:S01]  /*0150*/  LDG.E.64 R14, desc[UR8][R18.64+0x400] ;  /* 0x00040008120e7981 */ /* 0x000362000c1e1b00 */
[----:B0-----:R-:W-:-:S04]  /*0160*/  IMAD.WIDE R4, R2, 0x2, R4 ;  /* 0x0000000202047825 */ /* 0x001fc800078e0204 */
[----:B------:R-:W-:-:S05]  /*0170*/  IMAD.WIDE.U32 R24, R16, 0x8, R4 ;  /* 0x0000000810187825 */ /* 0x000fca00078e0004 */
[----:B------:R-:W5:Y:S04]  /*0180*/  LDG.E.64 R10, desc[UR8][R24.64] ;  /* 0x00000008180a7981 */ /* 0x000f68000c1e1b00 */
[----:B------:R0:W5:Y:S01]  /*0190*/  LDG.E.64 R4, desc[UR8][R24.64+0x400] ;  /* 0x0004000818047981 */ /* 0x000162000c1e1b00 */
[----:B------:R-:W-:Y:S02]  /*01a0*/  USHF.L.U32 UR7, UR5, 0x10, URZ ;  /* 0x0000001005077899 */ /* 0x000fe4000800063f */
[----:B------:R-:W-:Y:S01]  /*01b0*/  USHF.L.U32 UR6, UR4, 0x10, URZ ;  /* 0x0000001004067899 */ /* 0x000fe2000800063f */
[C---:B--2---:R-:W-:Y:S01]  /*01c0*/  IMAD.U32 R0, R12.reuse, 0x10000, RZ ;  /* 0x000100000c007824 */ /* 0x044fe200078e00ff */
[----:B------:R-:W-:-:S03]  /*01d0*/  PRMT R12, R12, 0x7632, R12 ;  /* 0x000076320c0c7816 */ /* 0x000fc6000000000c */
[----:B------:R-:W-:Y:S01]  /*01e0*/  FMUL.FTZ R23, R0, UR7 ;  /* 0x0000000700177c20 */ /* 0x000fe20008410000 */
[----:B---3--:R-:W-:Y:S01]  /*01f0*/  IMAD.U32 R3, R6, 0x10000, RZ ;  /* 0x0001000006037824 */ /* 0x008fe200078e00ff */
[C---:B------:R-:W-:Y:S02]  /*0200*/  SHF.L.U32 R0, R13.reuse, 0x10, RZ ;  /* 0x000000100d007819 */ /* 0x040fe400000006ff */
[----:B------:R-:W-:Y:S01]  /*0210*/  PRMT R13, R13, 0x7632, R13 ;  /* 0x000076320d0d7816 */ /* 0x000fe2000000000d */
[----:B-1----:R-:W-:Y:S01]  /*0220*/  FMUL.FTZ R19, R3, UR7 ;  /* 0x0000000703137c20 */ /* 0x002fe20008410000 */
[----:B------:R-:W-:Y:S01]  /*0230*/  SHF.L.U32 R3, R7, 0x10, RZ ;  /* 0x0000001007037819 */ /* 0x000fe200000006ff */
[----:B------:R-:W-:Y:S01]  /*0240*/  FMUL.FTZ R18, R0, UR7 ;  /* 0x0000000700127c20 */ /* 0x000fe20008410000 */
[----:B----4-:R-:W-:Y:S01]  /*0250*/  IMAD.U32 R0, R8, 0x10000, RZ ;  /* 0x0001000008007824 */ /* 0x010fe200078e00ff */
[----:B------:R-:W1:Y:S01]  /*0260*/  F2F.BF16.F32 R23, R23 ;  /* 0x0000001700177304 */ /* 0x000e620000202000 */
[----:B-----5:R-:W-:-:S02]  /*0270*/  IMAD.U32 R21, R14, 0x10000, RZ ;  /* 0x000100000e157824 */ /* 0x020fc400078e00ff */
[----:B------:R-:W-:Y:S01]  /*0280*/  FMUL.FTZ R20, R3, UR7 ;  /* 0x0000000703147c20 */ /* 0x000fe20008410000 */
[----:B------:R-:W-:Y:S01]  /*0290*/  FMUL.FTZ R3, R0, UR6 ;  /* 0x0000000600037c20 */ /* 0x000fe20008410000 */
[----:B------:R-:W-:Y:S02]  /*02a0*/  SHF.L.U32 R0, R9, 0x10, RZ ;  /* 0x0000001009007819 */ /* 0x000fe400000006ff */
[----:B------:R-:W-:Y:S01]  /*02b0*/  PRMT R7, R7, 0x7632, R7 ;  /* 0x0000763207077816 */ /* 0x000fe20000000007 */
[----:B------:R-:W-:Y:S02]  /*02c0*/  F2F.BF16.F32 R18, R18 ;  /* 0x0000001200127304 */ /* 0x000fe40000202000 */
[----:B------:R-:W-:Y:S01]  /*02d0*/  FMUL.FTZ R17, R0, UR6 ;  /* 0x0000000600117c20 */ /* 0x000fe20008410000 */
[----:B------:R-:W-:Y:S01]  /*02e0*/  FMUL.FTZ R0, R21, UR6 ;  /* 0x0000000615007c20 */ /* 0x000fe20008410000 */
[----:B------:R-:W-:Y:S02]  /*02f0*/  SHF.L.U32 R21, R15, 0x10, RZ ;  /* 0x000000100f157819 */ /* 0x000fe400000006ff */
[----:B------:R-:W-:-:S02]  /*0300*/  SHF.L.U32 R7, R7, 0x10, RZ ;  /* 0x0000001007077819 */ /* 0x000fc400000006ff */
[----:B------:R-:W-:Y:S01]  /*0310*/  PRMT R8, R8, 0x7632, R8 ;  /* 0x0000763208087816 */ /* 0x000fe20000000008 */
[----:B0-----:R-:W-:Y:S01]  /*0320*/  FMUL.FTZ R24, R21, UR6 ;  /* 0x0000000615187c20 */ /* 0x001fe20008410000 */
[----:B------:R-:W-:Y:S01]  /*0330*/  IMAD.U32 R21, R12, 0x10000, RZ ;  /* 0x000100000c157824 */ /* 0x000fe200078e00ff */
[----:B------:R-:W-:Y:S01]  /*0340*/  SHF.L.U32 R13, R13, 0x10, RZ ;  /* 0x000000100d0d7819 */ /* 0x000fe200000006ff */
[----:B------:R-:W-:Y:S01]  /*0350*/  F2F.BF16.F32 R19, R19 ;  /* 0x0000001300137304 */ /* 0x000fe20000202000 */
[----:B------:R-:W-:Y:S01]  /*0360*/  PRMT R6, R6, 0x7632, R6 ;  /* 0x0000763206067816 */ /* 0x000fe20000000006 */
[----:B------:R-:W-:Y:S01]  /*0370*/  FMUL.FTZ R21, R21, UR7 ;  /* 0x0000000715157c20 */ /* 0x000fe20008410000 */
[----:B-1----:R-:W-:Y:S01]  /*0380*/  SHF.L.U32 R23, R23, 0x10, RZ ;  /* 0x0000001017177819 */ /* 0x002fe200000006ff */
[----:B------:R-:W-:Y:S01]  /*0390*/  FMUL.FTZ R22, R13, UR7 ;  /* 0x000000070d167c20 */ /* 0x000fe20008410000 */
[----:B------:R-:W-:Y:S01]  /*03a0*/  PRMT R9, R9, 0x7632, R9 ;  /* 0x0000763209097816 */ /* 0x000fe20000000009 */
[----:B------:R-:W-:Y:S01]  /*03b0*/  IMAD.U32 R13, R6, 0x10000, RZ ;  /* 0x00010000060d7824 */ /* 0x000fe200078e00ff */
[----:B------:R-:W-:Y:S01]  /*03c0*/  PRMT R15, R15, 0x7632, R15 ;  /* 0x000076320f0f7816 */ /* 0x000fe2000000000f */
[----:B------:R0:W1:Y:S01]  /*03d0*/  F2F.BF16.F32 R12, R24 ;  /* 0x00000018000c7304 */ /* 0x0000620000202000 */
[----:B------:R-:W-:Y:S01]  /*03e0*/  PRMT R14, R14, 0x7632, R14 ;  /* 0x000076320e0e7816 */ /* 0x000fe2000000000e */
[----:B------:R-:W-:Y:S01]  /*03f0*/  FMUL.FTZ R13, R13, UR7 ;  /* 0x000000070d0d7c20 */ /* 0x000fe20008410000 */
[----:B------:R-:W-:-:S02]  /*0400*/  SHF.L.U32 R9, R9, 0x10, RZ ;  /* 0x0000001009097819 */ /* 0x000fc400000006ff */
[----:B------:R-:W-:Y:S01]  /*0410*/  SHF.L.U32 R15, R15, 0x10, RZ ;  /* 0x000000100f0f7819 */ /* 0x000fe200000006ff */
[----:B------:R-:W-:Y:S01]  /*0420*/  IMAD.U32 R25, R4, 0x10000, RZ ;  /* 0x0001000004197824 */ /* 0x000fe200078e00ff */
[----:B------:R-:W-:Y:S01]  /*0430*/  PRMT R4, R10, 0x7632, R4 ;  /* 0x000076320a047816 */ /* 0x000fe20000000004 */
[----:B------:R-:W2:Y:S01]  /*0440*/  F2F.BF16.F32 R20, R20 ;  /* 0x0000001400147304 */ /* 0x000ea20000202000 */
[----:B0-----:R-:W-:Y:S01]  /*0450*/  FMUL.FTZ R24, R7, UR7 ;  /* 0x0000000707187c20 */ /* 0x001fe20008410000 */
[----:B------:R-:W-:Y:S02]  /*0460*/  IMAD.U32 R7, R8, 0x10000, RZ ;  /* 0x0001000008077824 */ /* 0x000fe400078e00ff */
[----:B------:R-:W-:Y:S01]  /*0470*/  FMUL.FTZ R9, R9, UR6 ;  /* 0x0000000609097c20 */ /* 0x000fe20008410000 */
[----:B------:R-:W-:Y:S02]  /*0480*/  IMAD.U32 R14, R14, 0x10000, RZ ;  /* 0x000100000e0e7824 */ /* 0x000fe400078e00ff */
[----:B------:R-:W-:Y:S01]  /*0490*/  FMUL.FTZ R15, R15, UR6 ;  /* 0x000000060f0f7c20 */ /* 0x000fe20008410000 */
[----:B------:R-:W-:Y:S01]  /*04a0*/  FMUL.FTZ R7, R7, UR6 ;  /* 0x0000000607077c20 */ /* 0x000fe20008410000 */
[----:B-1----:R-:W-:Y:S01]  /*04b0*/  SHF.L.U32 R12, R12, 0x10, RZ ;  /* 0x000000100c0c7819 */ /* 0x002fe200000006ff */
[----:B------:R0:W1:Y:S01]  /*04c0*/  F2F.BF16.F32 R8, R24 ;  /* 0x0000001800087304 */ /* 0x0000620000202000 */
[----:B------:R-:W-:Y:S01]  /*04d0*/  FMUL.FTZ R14, R14, UR6 ;  /* 0x000000060e0e7c20 */ /* 0x000fe20008410000 */
[----:B--2---:R-:W-:-:S06]  /*04e0*/  SHF.L.U32 R20, R20, 0x10, RZ ;  /* 0x0000001014147819 */ /* 0x004fcc00000006ff */
[----:B------:R-:W2:Y:S01]  /*04f0*/  F2F.BF16.F32 R6, R22 ;  /* 0x0000001600067304 */ /* 0x000ea20000202000 */
[----:B0-----:R-:W-:-:S04]  /*0500*/  IMAD.U32 R24, R10, 0x10000, RZ ;  /* 0x000100000a187824 */ /* 0x001fc800078e00ff */
[----:B------:R-:W-:Y:S01]  /*0510*/  FMUL.FTZ R23, R23, R24 ;  /* 0x0000001817177220 */ /* 0x000fe20000410000 */
[----:B------:R-:W-:Y:S01]  /*0520*/  IMAD.U32 R24, R11, 0x10000, RZ ;  /* 0x000100000b187824 */ /* 0x000fe200078e00ff */
[----:B-1----:R-:W-:Y:S01]  /*0530*/  SHF.L.U32 R8, R8, 0x10, RZ ;  /* 0x0000001008087819 */ /* 0x002fe200000006ff */
[----:B------:R0:W1:Y:S01]  /*0540*/  F2F.BF16.F32 R22, R7 ;  /* 0x0000000700167304 */ /* 0x0000620000202000 */
[----:B--2---:R-:W-:-:S07]  /*0550*/  SHF.L.U32 R6, R6, 0x10, RZ ;  /* 0x0000001006067819 */ /* 0x004fce00000006ff */
[----:B------:R-:W2:Y:S01]  /*0560*/  F2F.BF16.F32 R21, R21 ;  /* 0x0000001500157304 */ /* 0x000ea20000202000 */
[----:B0-----:R-:W-:-:S05]  /*0570*/  SHF.L.U32 R7, R18, 0x10, RZ ;  /* 0x0000001012077819 */ /* 0x001fca00000006ff */
[----:B------:R-:W-:Y:S01]  /*0580*/  FMUL.FTZ R7, R7, R24 ;  /* 0x0000001807077220 */ /* 0x000fe20000410000 */
[----:B------:R-:W-:Y:S01]  /*0590*/  SHF.L.U32 R24, R19, 0x10, RZ ;  /* 0x0000001013187819 */ /* 0x000fe200000006ff */
[----:B------:R-:W0:Y:S01]  /*05a0*/  F2F.BF16.F32 R13, R13 ;  /* 0x0000000d000d7304 */ /* 0x000e220000202000 */
[----:B-1----:R-:W-:-:S03]  /*05b0*/  IMAD.U32 R22, R22, 0x10000, RZ ;  /* 0x0001000016167824 */ /* 0x002fc600078e00ff */
[----:B------:R-:W-:Y:S01]  /*05c0*/  FMUL.FTZ R24, R24, R25 ;  /* 0x0000001918187220 */ /* 0x000fe20000410000 */
[C---:B------:R-:W-:Y:S01]  /*05d0*/  IMAD.U32 R25, R5.reuse, 0x10000, RZ ;  /* 0x0001000005197824 */ /* 0x040fe200078e00ff */
[----:B------:R-:W-:Y:S02]  /*05e0*/  PRMT R5, R5, 0x7632, R5 ;  /* 0x0000763205057816 */ /* 0x000fe40000000005 */
[----:B------:R1:W3:Y:S01]  /*05f0*/  F2F.BF16.F32 R19, R7 ;  /* 0x0000000700137304 */ /* 0x0002e20000202000 */
[----:B------:R-:W-:Y:S01]  /*0600*/  FMUL.FTZ R25, R20, R25 ;  /* 0x0000001914197220 */ /* 0x000fe20000410000 */
[----:B------:R-:W-:Y:S01]  /*0610*/  IMAD.U32 R20, R4, 0x10000, RZ ;  /* 0x0001000004147824 */ /* 0x000fe200078e00ff */
[----:B------:R-:W-:Y:S02]  /*0620*/  PRMT R4, R11, 0x7632, R4 ;  /* 0x000076320b047816 */ /* 0x000fe40000000004 */
[----:B--2---:R-:W-:Y:S02]  /*0630*/  SHF.L.U32 R21, R21, 0x10, RZ ;  /* 0x0000001015157819 */ /* 0x004fe400000006ff */
[----:B0-----:R-:W-:Y:S01]  /*0640*/  SHF.L.U32 R13, R13, 0x10, RZ ;  /* 0x000000100d0d7819 */ /* 0x001fe200000006ff */
[----:B------:R0:W-:Y:S01]  /*0650*/  F2F.BF16.F32 R10, R24 ;  /* 0x00000018000a7304 */ /* 0x0001e20000202000 */
[C---:B-1----:R-:W-:Y:S01]  /*0660*/  IMAD.U32 R7, R4.reuse, 0x10000, RZ ;  /* 0x0001000004077824 */ /* 0x042fe200078e00ff */
[----:B------:R-:W-:Y:S01]  /*0670*/  PRMT R4, R4, 0x7632, R4 ;  /* 0x0000763204047816 */ /* 0x000fe20000000004 */
[----:B------:R-:W-:-:S02]  /*0680*/  FMUL.FTZ R20, R21, R20 ;  /* 0x0000001415147220 */ /* 0x000fc40000410000 */
[----:B------:R-:W-:Y:S02]  /*0690*/  FMUL.FTZ R21, R6, R7 ;  /* 0x0000000706157220 */ /* 0x000fe40000410000 */
[----:B------:R-:W1:Y:S01]  /*06a0*/  LDC.64 R6, c[0x0][0x228] ;  /* 0x00008a00ff067b82 */ /* 0x000e620000000a00 */
[----:B------:R2:W4:Y:S01]  /*06b0*/  F2F.BF16.F32 R18, R23 ;  /* 0x0000001700127304 */ /* 0x0005220000202000 */
[----:B0-----:R-:W-:-:S07]  /*06c0*/  IMAD.U32 R24, R4, 0x10000, RZ ;  /* 0x0001000004187824 */ /* 0x001fce00078e00ff */
[----:B------:R-:W0:Y:S01]  /*06d0*/  F2F.BF16.F32 R17, R17 ;  /* 0x0000001100117304 */ /* 0x000e220000202000 */
[----:B--2---:R-:W-:Y:S01]  /*06e0*/  FMUL.FTZ R23, R13, R24 ;  /* 0x000000180d177220 */ /* 0x004fe20000410000 */
[----:B------:R-:W-:Y:S02]  /*06f0*/  IMAD.U32 R13, R5, 0x10000, RZ ;  /* 0x00010000050d7824 */ /* 0x000fe400078e00ff */
[----:B---3--:R-:W-:Y:S02]  /*0700*/  IMAD.U32 R24, R19, 0x10000, RZ ;  /* 0x0001000013187824 */ /* 0x008fe400078e00ff */
[----:B------:R-:W-:Y:S01]  /*0710*/  FMUL.FTZ R8, R8, R13 ;  /* 0x0000000d08087220 */ /* 0x000fe20000410000 */
[----:B----4-:R-:W-:Y:S01]  /*0720*/  SHF.L.U32 R18, R18, 0x10, RZ ;  /* 0x0000001012127819 */ /* 0x010fe200000006ff */
[----:B------:R-:W2:Y:S01]  /*0730*/  F2F.BF16.F32 R3, R3 ;  /* 0x0000000300037304 */ /* 0x000ea20000202000 */
[----:B0-----:R-:W-:-:S07]  /*0740*/  SHF.L.U32 R13, R17, 0x10, RZ ;  /* 0x00000010110d7819 */ /* 0x001fce00000006ff */
[----:B------:R-:W0:Y:S01]  /*0750*/  F2F.BF16.F32 R20, R20 ;  /* 0x0000001400147304 */ /* 0x000e220000202000 */
[----:B-1----:R-:W-:-:S04]  /*0760*/  IMAD.WIDE.U32 R6, R2, 0x2, R6 ;  /* 0x0000000202067825 */ /* 0x002fc800078e0006 */
[----:B------:R-:W-:Y:S01]  /*0770*/  FADD.FTZ R13, R13, R24 ;  /* 0x000000180d0d7221 */ /* 0x000fe20000010000 */
[----:B--2---:R-:W-:Y:S02]  /*0780*/  IMAD.U32 R3, R3, 0x10000, RZ ;  /* 0x0001000003037824 */ /* 0x004fe400078e00ff */
[----:B------:R-:W1:Y:S01]  /*0790*/  F2F.BF16.F32 R9, R9 ;  /* 0x0000000900097304 */ /* 0x000e620000202000 */
[----:B------:R-:W-:-:S04]  /*07a0*/  IMAD.WIDE R6, R16, 0x8, R6 ;  /* 0x0000000810067825 */ /* 0x000fc800078e0206 */
[----:B------:R-:W-:Y:S01]  /*07b0*/  FADD.FTZ R3, R3, R18 ;  /* 0x0000001203037221 */ /* 0x000fe20000010000 */
[----:B0-----:R-:W-:Y:S02]  /*07c0*/  SHF.L.U32 R17, R20, 0x10, RZ ;  /* 0x0000001014117819 */ /* 0x001fe400000006ff */
[----:B------:R-:W0:Y:S03]  /*07d0*/  F2F.BF16.F32 R15, R15 ;  /* 0x0000000f000f7304 */ /* 0x000e260000202000 */
[----:B------:R-:W-:Y:S01]  /*07e0*/  FADD.FTZ R18, R22, R17 ;  /* 0x0000001116127221 */ /* 0x000fe20000010000 */
[----:B-1----:R-:W-:-:S04]  /*07f0*/  SHF.L.U32 R9, R9, 0x10, RZ ;  /* 0x0000001009097819 */ /* 0x002fc800000006ff */
[----:B------:R-:W1:Y:S01]  /*0800*/  F2F.BF16.F32 R11, R25 ;  /* 0x00000019000b7304 */ /* 0x000e620000202000 */
[----:B0-----:R-:W-:-:S07]  /*0810*/  SHF.L.U32 R2, R15, 0x10, RZ ;  /* 0x000000100f027819 */ /* 0x001fce00000006ff */
[----:B------:R-:W0:Y:S01]  /*0820*/  F2F.BF16.F32 R4, R21 ;  /* 0x0000001500047304 */ /* 0x000e220000202000 */
[----:B------:R-:W-:Y:S01]  /*0830*/  IMAD.U32 R15, R10, 0x10000, RZ ;  /* 0x000100000a0f7824 */ /* 0x000fe200078e00ff */
[----:B-1----:R-:W-:-:S06]  /*0840*/  SHF.L.U32 R11, R11, 0x10, RZ ;  /* 0x000000100b0b7819 */ /* 0x002fcc00000006ff */
[----:B------:R-:W1:Y:S01]  /*0850*/  F2F.BF16.F32 R5, R23 ;  /* 0x0000001700057304 */ /* 0x000e620000202000 */
[----:B------:R-:W-:Y:S01]  /*0860*/  FADD.FTZ R11, R12, R11 ;  /* 0x0000000b0c0b7221 */ /* 0x000fe20000010000 */
[----:B------:R-:W-:Y:S02]  /*0870*/  F2FP.BF16.F32.PACK_AB R12, R18, R3 ;  /* 0x00000003120c723e */ /* 0x000fe400000010ff */
[----:B0-----:R-:W-:-:S04]  /*0880*/  SHF.L.U32 R4, R4, 0x10, RZ ;  /* 0x0000001004047819 */ /* 0x001fc800000006ff */
[----:B------:R-:W0:Y:S01]  /*0890*/  F2F.BF16.F32 R0, R0 ;  /* 0x0000000000007304 */ /* 0x000e220000202000 */
[----:B------:R-:W-:Y:S01]  /*08a0*/  FADD.FTZ R4, R9, R4 ;  /* 0x0000000409047221 */ /* 0x000fe20000010000 */
[----:B-1----:R-:W-:-:S06]  /*08b0*/  SHF.L.U32 R5, R5, 0x10, RZ ;  /* 0x0000001005057819 */ /* 0x002fcc00000006ff */
[----:B------:R-:W1:Y:S01]  /*08c0*/  F2F.BF16.F32 R14, R14 ;  /* 0x0000000e000e7304 */ /* 0x000e620000202000 */
[----:B------:R-:W-:-:S05]  /*08d0*/  F2FP.BF16.F32.PACK_AB R13, R4, R13 ;  /* 0x0000000d040d723e */ /* 0x000fca00000010ff */
[----:B------:R-:W-:Y:S01]  /*08e0*/  STG.E.64 desc[UR8][R6.64], R12 ;  /* 0x0000000c06007986 */ /* 0x000fe2000c101b08 */
[----:B0-----:R-:W-:Y:S01]  /*08f0*/  IMAD.U32 R0, R0, 0x10000, RZ ;  /* 0x0001000000007824 */ /* 0x001fe200078e00ff */
[----:B------:R-:W0:Y:S03]  /*0900*/  F2F.BF16.F32 R8, R8 ;  /* 0x0000000800087304 */ /* 0x000e260000202000 */
[----:B------:R-:W-:Y:S01]  /*0910*/  FADD.FTZ R0, R0, R15 ;  /* 0x0000000f00007221 */ /* 0x000fe20000010000 */
[----:B-1----:R-:W-:-:S04]  /*0920*/  IMAD.U32 R14, R14, 0x10000, RZ ;  /* 0x000100000e0e7824 */ /* 0x002fc800078e00ff */
[----:B------:R-:W-:Y:S01]  /*0930*/  FADD.FTZ R5, R14, R5 ;  /* 0x000000050e057221 */ /* 0x000fe20000010000 */
[----:B0-----:R-:W-:-:S04]  /*0940*/  IMAD.U32 R17, R8, 0x10000, RZ ;  /* 0x0001000008117824 */ /* 0x001fc800078e00ff */
[----:B------:R-:W-:Y:S01]  /*0950*/  F2FP.BF16.F32.PACK_AB R10, R5, R0 ;  /* 0x00000000050a723e */ /* 0x000fe200000010ff */
[----:B------:R-:W-:-:S05]  /*0960*/  FADD.FTZ R2, R2, R17 ;  /* 0x0000001102027221 */ /* 0x000fca0000010000 */
[----:B------:R-:W-:-:S05]  /*0970*/  F2FP.BF16.F32.PACK_AB R11, R2, R11 ;  /* 0x0000000b020b723e */ /* 0x000fca00000010ff */
[----:B------:R-:W-:Y:S01]  /*0980*/  STG.E.64 desc[UR8][R6.64+0x400], R10 ;  /* 0x0004000a06007986 */ /* 0x000fe2000c101b08 */
[----:B------:R-:W-:Y:S05]  /*0990*/  EXIT ;  /* 0x000000000000794d */ /* 0x000fea0003800000 */
.L_x_3297:
        /* <DEDUP_REMOVED lines=139> */
.L_x_3299:
[----:B------:R-:W-:Y:S05]  /*1250*/  BSYNC B0 ;  /* 0x0000000000007941 */ /* 0x000fea0003800000 */
.L_x_3298:
        /* <DEDUP_REMOVED lines=20> */
.L_x_3301:
[----:B------:R-:W-:Y:S05]  /*13a0*/  BSYNC B0 ;  /* 0x0000000000007941 */ /* 0x000fea0003800000 */
.L_x_3300:
        /* <DEDUP_REMOVED lines=20> */
.L_x_3303:
[----:B------:R-:W-:Y:S05]  /*14f0*/  BSYNC B0 ;  /* 0x0000000000007941 */ /* 0x000fea0003800000 */
.L_x_3302:
        /* <DEDUP_REMOVED lines=30> */
.L_x_3305:
[----:B------:R-:W-:Y:S05]  /*16e0*/  BSYNC B0 ;  /* 0x0000000000007941 */ /* 0x000fea0003800000 */
.L_x_3304:
        /* <DEDUP_REMOVED lines=19> */
.L_x_3307:
[----:B------:R-:W-:Y:S05]  /*1820*/  BSYNC B0 ;  /* 0x0000000000007941 */ /* 0x000fea0003800000 */
.L_x_3306:
        /* <DEDUP_REMOVED lines=18> */
.L_x_3309:
[----:B------:R-:W-:Y:S05]  /*1950*/  BSYNC B0 ;  /* 0x0000000000007941 */ /* 0x000fea0003800000 */
.L_x_3308:
        /* <DEDUP_REMOVED lines=18> */
.L_x_3311:
[----:B------:R-:W-:Y:S05]  /*1a80*/  BSYNC B0 ;  /* 0x0000000000007941 */ /* 0x000fea0003800000 */
.L_x_3310:
        /* <DEDUP_REMOVED lines=18> */
.L_x_3313:
[----:B------:R-:W-:Y:S05]  /*1bb0*/  BSYNC B0 ;  /* 0x0000000000007941 */ /* 0x000fea0003800000 */
.L_x_3312:
        /* <DEDUP_REMOVED lines=18> */
.L_x_3316:
[----:B------:R-:W-:-:S13]  /*1ce0*/  ISETP.GE.AND P0, PT, R4, R3, PT ;  /* 0x000000030400720c */ /* 0x000fda0003f06270 */
[----:B------:R-:W-:Y:S05]  /*1cf0*/  @P0 BRA `(.L_x_3318) ;  /* 0x0000000000300947 */ /* 0x000fea0003800000 */
[----:B0-----:R-:W0:Y:S01]  /*1d00*/  LDC.64 R6, c[0x0][0x228] ;  /* 0x00008a00ff067b82 */ /* 0x001e220000000a00 */
[----:B------:R-:W-:Y:S01]  /*1d10*/  IMAD.IADD R5, R2, 0x1, R4 ;  /* 0x0000000102057824 */ /* 0x000fe200078e0204 */
[----:B------:R-:W-:-:S03]  /*1d20*/  IADD3 R4, R4, 0x80, RZ ;  /* 0x0000008004047810 */ /* 0x000fc60007ffe0ff */
[----:B0-----:R-:W-:-:S05]  /*1d30*/  IMAD.WIDE.U32 R6, R5, 0x2, R6 ;  /* 0x0000000205067825 */ /* 0x001fca00078e0006 */
[----:B------:R1:W-:Y:S02]  /*1d40*/  STG.E.U16 desc[UR8][R6.64], R10 ;  /* 0x0000000a06007986 */ /* 0x0003e4000c101508 */
.L_x_3317:
[----:B------:R-:W-:-:S13]  /*1d50*/  ISETP.GE.AND P0, PT, R4, R3, PT ;  /* 0x000000030400720c */ /* 0x000fda0003f06270 */
[----:B------:R-:W-:Y:S05]  /*1d60*/  @P0 BRA `(.L_x_3319) ;  /* 0x0000000000340947 */ /* 0x000fea0003800000 */
[----:B01----:R-:W0:Y:S01]  /*1d70*/  LDC.64 R6, c[0x0][0x228] ;  /* 0x00008a00ff067b82 */ /* 0x003e220000000a00 */
[----:B------:R-:W-:Y:S01]  /*1d80*/  IADD3 R5, R2, R4, RZ ;  /* 0x0000000402057210 */ /* 0x000fe20007ffe0ff */
[----:B------:R-:W-:-:S04]  /*1d90*/  VIADD R4, R4, 0x80 ;  /* 0x0000008004047836 */ /* 0x000fc80000000000 */
[----:B0-----:R-:W-:-:S05]  /*1da0*/  IMAD.WIDE.U32 R6, R5, 0x2, R6 ;  /* 0x0000000205067825 */ /* 0x001fca00078e0006 */
[----:B------:R1:W-:Y:S02]  /*1db0*/  STG.E.U16 desc[UR8][R6.64], R11 ;  /* 0x0000000b06007986 */ /* 0x0003e4000c101508 */
.L_x_3318:
        /* <DEDUP_REMOVED lines=8> */
.L_x_3319:
[----:B------:R-:W-:Y:S05]  /*1e40*/  BSYNC B1 ;  /* 0x0000000000017941 */ /* 0x000fea0003800000 */
.L_x_3315:
[----:B------:R-:W-:-:S13]  /*1e50*/  ISETP.GE.AND P0, PT, R4, R3, PT ;  /* 0x000000030400720c */ /* 0x000fda0003f06270 */
[----:B012---:R-:W0:Y:S01]  /*1e60*/  @!P0 LDC.64 R6, c[0x0][0x228] ;  /* 0x00008a00ff068b82 */ /* 0x007e220000000a00 */
[----:B------:R-:W-:Y:S01]  /*1e70*/  @!P0 IMAD.IADD R5, R2, 0x1, R4 ;  /* 0x0000000102058824 */ /* 0x000fe200078e0204 */
[----:B------:R-:W-:-:S03]  /*1e80*/  @!P0 IADD3 R4, R4, 0x80, RZ ;  /* 0x0000008004048810 */ /* 0x000fc60007ffe0ff */
[----:B0-----:R-:W-:-:S05]  /*1e90*/  @!P0 IMAD.WIDE.U32 R6, R5, 0x2, R6 ;  /* 0x0000000205068825 */ /* 0x001fca00078e0006 */
[----:B------:R2:W-:Y:S02]  /*1ea0*/  @!P0 STG.E.U16 desc[UR8][R6.64], R13 ;  /* 0x0000000d06008986 */ /* 0x0005e4000c101508 */
.L_x_3320:
[----:B------:R-:W-:Y:S05]  /*1eb0*/  BSYNC B0 ;  /* 0x0000000000007941 */ /* 0x000fea0003800000 */
.L_x_3314:
        /* <DEDUP_REMOVED lines=8> */
.L_x_3321:
        /* <DEDUP_REMOVED lines=12> */
.L_x_24103:


//--------------------- .text._ZN2at6native29vectorized_elementwise_kernelILi8EZZZNS0_54_GLOBAL__N__d8c5977b_16_LinearAlgebra_cu_7dd49032_297216addr_kernel_cudaERNS_14TensorIteratorERKN3c106ScalarES8_ENKUlvE_clEvENKUlvE8_clEvEUlNS5_8BFloat16ESB_SB_E0_St5arrayIPcLm4EEEEviT0_T1_ --------------------------
	.section	.text._ZN2at6native29vectorized_elementwise_kernelILi8EZZZNS0_54_GLOBAL__N__d8c5977b_16_LinearAlgebra_cu_7dd49032_297216addr_kernel_cudaERNS_14TensorIteratorERKN3c106ScalarES8_ENKUlvE_clEvENKUlvE8_clEvEUlNS5_8BFloat16ESB_SB_E0_St5arrayIPcLm4EEEEviT0_T1_,"ax",@progbits
	.align	128
        .global         _ZN2at6native29vectorized_elementwise_kernelILi8EZZZNS0_54_GLOBAL__N__d8c5977b_16_LinearAlgebra_cu_7dd49032_297216addr_kernel_cudaERNS_14TensorIteratorERKN3c106ScalarES8_ENKUlvE_clEvENKUlvE8_clEvEUlNS5_8BFloat16ESB_SB_E0_St5arrayIPcLm4EEEEviT0_T1_
        .type           _ZN2at6native29vectorized_elementwise_kernelILi8EZZZNS0_54_GLOBAL__N__d8c5977b_16_LinearAlgebra_cu_7dd49032_297216addr_kernel_cudaERNS_14TensorIteratorERKN3c106ScalarES8_ENKUlvE_clEvENKUlvE8_clEvEUlNS5_8BFloat16ESB_SB_E0_St5arrayIPcLm4EEEEviT0_T1_,@function
        .size           _ZN2at6native29vectorized_elementwise_kernelILi8EZZZNS0_54_GLOBAL__N__d8c5977b_16_LinearAlgebra_cu_7dd49032_297216addr_kernel_cudaERNS_14TensorIteratorERKN3c106ScalarES8_ENKUlvE_clEvENKUlvE8_clEvEUlNS5_8BFloat16ESB_SB_E0_St5arrayIPcLm4EEEEviT0_T1_,(.L_x_24104 - _ZN2at6native29vectorized_elementwise_kernelILi8EZZZNS0_54_GLOBAL__N__d8c5977b_16_LinearAlgebra_cu_7dd49032_297216addr_kernel_cudaERNS_14TensorIteratorERKN3c106ScalarES8_ENKUlvE_clEvENKUlvE8_clEvEUlNS5_8BFloat16ESB_SB_E0_St5arrayIPcLm4EEEEviT0_T1_)
        .other          _ZN2at6native29vectorized_elementwise_kernelILi8EZZZNS0_54_GLOBAL__N__d8c5977b_16_LinearAlgebra_cu_7dd49032_297216addr_kernel_cudaERNS_14TensorIteratorERKN3c106ScalarES8_ENKUlvE_clEvENKUlvE8_clEvEUlNS5_8BFloat16ESB_SB_E0_St5arrayIPcLm4EEEEviT0_T1_,@"STO_CUDA_ENTRY STV_DEFAULT"
_ZN2at6native29vectorized_elementwise_kernelILi8EZZZNS0_54_GLOBAL__N__d8c5977b_16_LinearAlgebra_cu_7dd49032_297216addr_kernel_cudaERNS_14TensorIteratorERKN3c106ScalarES8_ENKUlvE_clEvENKUlvE8_clEvEUlNS5_8BFloat16ESB_SB_E0_St5arrayIPcLm4EEEEviT0_T1_:
.text._ZN2at6native29vectorized_elementwise_kernelILi8EZZZNS0_54_GLOBAL__N__d8c5977b_16_LinearAlgebra_cu_7dd49032_297216addr_kernel_cudaERNS_14TensorIteratorERKN3c106ScalarES8_ENKUlvE_clEvENKUlvE8_clEvEUlNS5_8BFloat16ESB_SB_E0_St5arrayIPcLm4EEEEviT0_T1_:
        /* <DEDUP_REMOVED lines=12> */
[----:B------:R-:W2:Y:S08]  /*00c0*/  LDC.64 R6, c[0x0][0x230] ;  /* 0x00008c00ff067b82 */ /* 0x000eb00000000a00 */
[----:B------:R-:W3:Y:S01]  /*00d0*/  LDC.64 R8, c[0x0][0x240] ;  /* 0x00009000ff087b82 */ /* 0x000ee20000000a00 */
[----:B-1----:R-:W-:-:S04]  /*00e0*/  IMAD.WIDE R4, R2, 0x2, R4 ;  /* 0x0000000202047825 */ /* 0x002fc800078e0204 */
        /* <DEDUP_REMOVED lines=8> */
[----:B------:R-:W-:Y:S02]  /*0170*/  USHF.L.U32 UR7, UR5, 0x10, URZ ;  /* 0x0000001005077899 */ /* 0x000fe4000800063f */
[----:B------:R-:W-:Y:S01]  /*0180*/  USHF.L.U32 UR6, UR4, 0x10, URZ ;  /* 0x0000001004067899 */ /* 0x000fe2000800063f */
[----:B--2---:R-:W-:Y:S01]  /*0190*/  IMAD.U32 R0, R13, 0x10000, RZ ;  /* 0x000100000d007824 */ /* 0x004fe200078e00ff */
[----:B------:R-:W-:Y:S02]  /*01a0*/  SHF.L.U32 R16, R14, 0x10, RZ ;  /* 0x000000100e107819 */ /* 0x000fe400000006ff */
[----:B------:R-:W-:Y:S01]  /*01b0*/  SHF.L.U32 R17, R15, 0x10, RZ ;  /* 0x000000100f117819 */ /* 0x000fe200000006ff */
[----:B------:R-:W-:Y:S01]  /*01c0*/  FMUL.FTZ R23, R0, UR7 ;  /* 0x0000000700177c20 */ /* 0x000fe20008410000 */
[----:B------:R-:W-:Y:S01]  /*01d0*/  IMAD.U32 R0, R12, 0x10000, RZ ;  /* 0x000100000c007824 */ /* 0x000fe200078e00ff */
[----:B------:R-:W-:Y:S01]  /*01e0*/  PRMT R13, R13, 0x7632, R13 ;  /* 0x000076320d0d7816 */ /* 0x000fe2000000000d */
[----:B------:R-:W-:Y:S01]  /*01f0*/  FMUL.FTZ R16, R16, UR7 ;  /* 0x0000000710107c20 */ /* 0x000fe20008410000 */
[----:B------:R-:W-:Y:S01]  /*0200*/  PRMT R14, R14, 0x7632, R14 ;  /* 0x000076320e0e7816 */ /* 0x000fe2000000000e */
[----:B------:R-:W-:Y:S01]  /*0210*/  FMUL.FTZ R19, R0, UR7 ;  /* 0x0000000700137c20 */ /* 0x000fe20008410000 */
[----:B------:R-:W0:Y:S01]  /*0220*/  F2F.BF16.F32 R23, R23 ;  /* 0x0000001700177304 */ /* 0x000e220000202000 */
[----:B----4-:R-:W-:Y:S01]  /*0230*/  IMAD.U32 R0, R5, 0x10000, RZ ;  /* 0x0001000005007824 */ /* 0x010fe200078e00ff */
[----:B------:R-:W-:Y:S01]  /*0240*/  SHF.L.U32 R21, R7, 0x10, RZ ;  /* 0x0000001007157819 */ /* 0x000fe200000006ff */
[----:B------:R-:W-:Y:S01]  /*0250*/  FMUL.FTZ R20, R17, UR7 ;  /* 0x0000000711147c20 */ /* 0x000fe20008410000 */
[----:B------:R-:W-:Y:S01]  /*0260*/  PRMT R5, R5, 0x7632, R5 ;  /* 0x0000763205057816 */ /* 0x000fe20000000005 */
[----:B------:R-:W-:Y:S01]  /*0270*/  FMUL.FTZ R0, R0, UR6 ;  /* 0x0000000600007c20 */ /* 0x000fe20008410000 */
[----:B------:R-:W-:Y:S01]  /*0280*/  PRMT R15, R15, 0x7632, R15 ;  /* 0x000076320f0f7816 */ /* 0x000fe2000000000f */
[----:B------:R-:W-:Y:S01]  /*0290*/  FMUL.FTZ R24, R21, UR6 ;  /* 0x0000000615187c20 */ /* 0x000fe20008410000 */
[----:B------:R1:W-:Y:S01]  /*02a0*/  F2F.BF16.F32 R18, R16 ;  /* 0x0000001000127304 */ /* 0x0003e20000202000 */
[----:B------:R-:W-:Y:S01]  /*02b0*/  IMAD.U32 R21, R13, 0x10000, RZ ;  /* 0x000100000d157824 */ /* 0x000fe200078e00ff */
[----:B------:R-:W-:Y:S01]  /*02c0*/  SHF.L.U32 R14, R14, 0x10, RZ ;  /* 0x000000100e0e7819 */ /* 0x000fe200000006ff */
[----:B------:R-:W-:Y:S01]  /*02d0*/  IMAD.U32 R5, R5, 0x10000, RZ ;  /* 0x0001000005057824 */ /* 0x000fe200078e00ff */
[C---:B------:R-:W-:Y:S01]  /*02e0*/  SHF.L.U32 R17, R6.reuse, 0x10, RZ ;  /* 0x0000001006117819 */ /* 0x040fe200000006ff */
[----:B------:R-:W-:Y:S01]  /*02f0*/  FMUL.FTZ R22, R21, UR7 ;  /* 0x0000000715167c20 */ /* 0x000fe20008410000 */
[----:B------:R-:W-:Y:S01]  /*0300*/  SHF.L.U32 R15, R15, 0x10, RZ ;  /* 0x000000100f0f7819 */ /* 0x000fe200000006ff */
[----:B------:R-:W-:Y:S01]  /*0310*/  FMUL.FTZ R5, R5, UR6 ;  /* 0x0000000605057c20 */ /* 0x000fe20008410000 */
[----:B------:R-:W-:Y:S01]  /*0320*/  PRMT R6, R6, 0x7632, R6 ;  /* 0x0000763206067816 */ /* 0x000fe20000000006 */
[----:B------:R-:W-:Y:S01]  /*0330*/  F2F.BF16.F32 R19, R19 ;  /* 0x0000001300137304 */ /* 0x000fe20000202000 */
[----:B-1----:R-:W-:-:S02]  /*0340*/  IMAD.U32 R16, R4, 0x10000, RZ ;  /* 0x0001000004107824 */ /* 0x002fc400078e00ff */
[----:B------:R-:W-:Y:S01]  /*0350*/  FMUL.FTZ R21, R14, UR7 ;  /* 0x000000070e157c20 */ /* 0x000fe20008410000 */
[----:B------:R-:W-:Y:S01]  /*0360*/  FMUL.FTZ R14, R15, UR7 ;  /* 0x000000070f0e7c20 */ /* 0x000fe20008410000 */
[----:B------:R-:W-:Y:S01]  /*0370*/  PRMT R4, R4, 0x7632, R4 ;  /* 0x0000763204047816 */ /* 0x000fe20000000004 */
[----:B---3--:R-:W-:Y:S01]  /*0380*/  IMAD.U32 R26, R10, 0x10000, RZ ;  /* 0x000100000a1a7824 */ /* 0x008fe200078e00ff */
[----:B------:R-:W-:Y:S01]  /*0390*/  SHF.L.U32 R15, R6, 0x10, RZ ;  /* 0x00000010060f7819 */ /* 0x000fe200000006ff */
[----:B------:R-:W-:Y:S01]  /*03a0*/  IMAD.U32 R28, R11, 0x10000, RZ ;  /* 0x000100000b1c7824 */ /* 0x000fe200078e00ff */
[----:B------:R0:W1:Y:S01]  /*03b0*/  F2F.BF16.F32 R6, R5 ;  /* 0x0000000500067304 */ /* 0x0000620000202000 */
[----:B------:R-:W-:Y:S01]  /*03c0*/  IMAD.U32 R4, R4, 0x10000, RZ ;  /* 0x0001000004047824 */ /* 0x000fe200078e00ff */
[----:B------:R-:W-:Y:S01]  /*03d0*/  PRMT R12, R12, 0x7632, R12 ;  /* 0x000076320c0c7816 */ /* 0x000fe2000000000c */
[----:B------:R-:W-:Y:S01]  /*03e0*/  FMUL.FTZ R16, R16, UR6 ;  /* 0x0000000610107c20 */ /* 0x000fe20008410000 */
[----:B------:R-:W-:Y:S01]  /*03f0*/  PRMT R7, R7, 0x7632, R7 ;  /* 0x0000763207077816 */ /* 0x000fe20000000007 */
[----:B------:R-:W-:Y:S01]  /*0400*/  FMUL.FTZ R4, R4, UR6 ;  /* 0x0000000604047c20 */ /* 0x000fe20008410000 */
[----:B------:R-:W-:Y:S01]  /*0410*/  PRMT R10, R10, 0x7632, R10 ;  /* 0x000076320a0a7816 */ /* 0x000fe2000000000a */
[----:B------:R-:W-:Y:S01]  /*0420*/  IMAD.U32 R12, R12, 0x10000, RZ ;  /* 0x000100000c0c7824 */ /* 0x000fe200078e00ff */
[----:B------:R2:W3:Y:S01]  /*0430*/  F2F.BF16.F32 R13, R24 ;  /* 0x00000018000d7304 */ /* 0x0004e20000202000 */
[----:B0-----:R-:W-:Y:S01]  /*0440*/  SHF.L.U32 R5, R23, 0x10, RZ ;  /* 0x0000001017057819 */ /* 0x001fe200000006ff */
[----:B------:R-:W-:Y:S01]  /*0450*/  FMUL.FTZ R17, R17, UR6 ;  /* 0x0000000611117c20 */ /* 0x000fe20008410000 */
[----:B------:R-:W-:Y:S01]  /*0460*/  SHF.L.U32 R25, R7, 0x10, RZ ;  /* 0x0000001007197819 */ /* 0x000fe200000006ff */
[----:B------:R-:W-:Y:S01]  /*0470*/  FMUL.FTZ R12, R12, UR7 ;  /* 0x000000070c0c7c20 */ /* 0x000fe20008410000 */
[----:B------:R-:W-:Y:S01]  /*0480*/  PRMT R11, R11, 0x7632, R11 ;  /* 0x000076320b0b7816 */ /* 0x000fe2000000000b */
[----:B------:R-:W-:Y:S01]  /*0490*/  FMUL.FTZ R15, R15, UR6 ;  /* 0x000000060f0f7c20 */ /* 0x000fe20008410000 */
[----:B-1----:R-:W-:Y:S01]  /*04a0*/  SHF.L.U32 R6, R6, 0x10, RZ ;  /* 0x0000001006067819 */ /* 0x002fe200000006ff */
[----:B------:R-:W-:Y:S01]  /*04b0*/  F2F.BF16.F32 R20, R20 ;  /* 0x0000001400147304 */ /* 0x000fe20000202000 */
[C---:B--2---:R-:W-:Y:S01]  /*04c0*/  IMAD.U32 R24, R9.reuse, 0x10000, RZ ;  /* 0x0001000009187824 */ /* 0x044fe200078e00ff */
[----:B------:R-:W-:Y:S01]  /*04d0*/  PRMT R9, R9, 0x7632, R9 ;  /* 0x0000763209097816 */ /* 0x000fe20000000009 */
[----:B------:R-:W-:-:S02]  /*04e0*/  FMUL.FTZ R25, R25, UR6 ;  /* 0x0000000619197c20 */ /* 0x000fc40008410000 */
[----:B------:R-:W-:Y:S01]  /*04f0*/  FMUL.FTZ R24, R5, R24 ;  /* 0x0000001805187220 */ /* 0x000fe20000410000 */
[----:B------:R-:W-:Y:S01]  /*0500*/  SHF.L.U32 R5, R18, 0x10, RZ ;  /* 0x0000001012057819 */ /* 0x000fe200000006ff */
[----:B---3--:R-:W-:Y:S01]  /*0510*/  IMAD.U32 R13, R13, 0x10000, RZ ;  /* 0x000100000d0d7824 */ /* 0x008fe200078e00ff */
[----:B------:R-:W0:Y:S03]  /*0520*/  F2F.BF16.F32 R21, R21 ;  /* 0x0000001500157304 */ /* 0x000e260000202000 */
[----:B------:R-:W-:Y:S01]  /*0530*/  FMUL.FTZ R26, R5, R26 ;  /* 0x0000001a051a7220 */ /* 0x000fe20000410000 */
[----:B------:R-:W-:-:S04]  /*0540*/  IMAD.U32 R5, R8, 0x10000, RZ ;  /* 0x0001000008057824 */ /* 0x000fc800078e00ff */
[----:B------:R-:W1:Y:S01]  /*0550*/  F2F.BF16.F32 R22, R22 ;  /* 0x0000001600167304 */ /* 0x000e620000202000 */
[----:B0-----:R-:W-:-:S07]  /*0560*/  SHF.L.U32 R21, R21, 0x10, RZ ;  /* 0x0000001015157819 */ /* 0x001fce00000006ff */
[----:B------:R0:W2:Y:S01]  /*0570*/  F2F.BF16.F32 R7, R4 ;  /* 0x0000000400077304 */ /* 0x0000a20000202000 */
[----:B-1----:R-:W-:-:S07]  /*0580*/  SHF.L.U32 R22, R22, 0x10, RZ ;  /* 0x0000001016167819 */ /* 0x002fce00000006ff */
[----:B------:R-:W1:Y:S01]  /*0590*/  F2F.BF16.F32 R14, R14 ;  /* 0x0000000e000e7304 */ /* 0x000e620000202000 */
[----:B0-----:R-:W-:-:S05]  /*05a0*/  SHF.L.U32 R4, R19, 0x10, RZ ;  /* 0x0000001013047819 */ /* 0x001fca00000006ff */
[----:B------:R-:W-:Y:S01]  /*05b0*/  FMUL.FTZ R4, R4, R5 ;  /* 0x0000000504047220 */ /* 0x000fe20000410000 */
[----:B------:R-:W-:Y:S01]  /*05c0*/  SHF.L.U32 R5, R20, 0x10, RZ ;  /* 0x0000001014057819 */ /* 0x000fe200000006ff */
[----:B------:R-:W0:Y:S01]  /*05d0*/  F2F.BF16.F32 R12, R12 ;  /* 0x0000000c000c7304 */ /* 0x000e220000202000 */
[----:B--2---:R-:W-:-:S03]  /*05e0*/  IMAD.U32 R7, R7, 0x10000, RZ ;  /* 0x0001000007077824 */ /* 0x004fc600078e00ff */
[----:B------:R-:W-:Y:S01]  /*05f0*/  FMUL.FTZ R28, R5, R28 ;  /* 0x0000001c051c7220 */ /* 0x000fe20000410000 */
[----:B------:R-:W-:Y:S01]  /*0600*/  IMAD.U32 R5, R9, 0x10000, RZ ;  /* 0x0001000009057824 */ /* 0x000fe200078e00ff */
[----:B-1----:R-:W-:Y:S02]  /*0610*/  SHF.L.U32 R14, R14, 0x10, RZ ;  /* 0x000000100e0e7819 */ /* 0x002fe400000006ff */
[----:B------:R1:W-:Y:S01]  /*0620*/  F2F.BF16.F32 R18, R24 ;  /* 0x0000001800127304 */ /* 0x0003e20000202000 */
[----:B------:R-:W-:Y:S01]  /*0630*/  FMUL.FTZ R22, R22, R5 ;  /* 0x0000000516167220 */ /* 0x000fe20000410000 */
[----:B0-----:R-:W-:-:S06]  /*0640*/  SHF.L.U32 R12, R12, 0x10, RZ ;  /* 0x000000100c0c7819 */ /* 0x001fcc00000006ff */
[----:B------:R-:W0:Y:S01]  /*0650*/  F2F.BF16.F32 R0, R0 ;  /* 0x0000000000007304 */ /* 0x000e220000202000 */
[----:B-1----:R-:W-:-:S04]  /*0660*/  IMAD.U32 R24, R10, 0x10000, RZ ;  /* 0x000100000a187824 */ /* 0x002fc800078e00ff */
[----:B------:R-:W-:Y:S01]  /*0670*/  FMUL.FTZ R24, R21, R24 ;  /* 0x0000001815187220 */ /* 0x000fe20000410000 */
[----:B------:R-:W-:Y:S01]  /*0680*/  IMAD.U32 R21, R11, 0x10000, RZ ;  /* 0x000100000b157824 */ /* 0x000fe200078e00ff */
[----:B------:R-:W-:Y:S01]  /*0690*/  PRMT R11, R8, 0x7632, R11 ;  /* 0x00007632080b7816 */ /* 0x000fe2000000000b */
[----:B------:R-:W1:Y:S08]  /*06a0*/  F2F.BF16.F32 R16, R16 ;  /* 0x0000001000107304 */ /* 0x000e700000202000 */
[----:B------:R2:W-:Y:S08]  /*06b0*/  F2F.BF16.F32 R20, R4 ;  /* 0x0000000400147304 */ /* 0x0005f00000202000 */
[----:B------:R3:W4:Y:S01]  /*06c0*/  F2F.BF16.F32 R19, R26 ;  /* 0x0000001a00137304 */ /* 0x0007220000202000 */
[----:B--2---:R-:W2:Y:S07]  /*06d0*/  LDC.64 R4, c[0x0][0x228] ;  /* 0x00008a00ff047b82 */ /* 0x004eae0000000a00 */
[----:B------:R-:W5:Y:S01]  /*06e0*/  F2F.BF16.F32 R9, R28 ;  /* 0x0000001c00097304 */ /* 0x000f620000202000 */
[----:B---3--:R-:W-:Y:S01]  /*06f0*/  FMUL.FTZ R26, R14, R21 ;  /* 0x000000150e1a7220 */ /* 0x008fe20000410000 */
[----:B------:R-:W-:-:S04]  /*0700*/  IMAD.U32 R21, R11, 0x10000, RZ ;  /* 0x000100000b157824 */ /* 0x000fc800078e00ff */
[----:B------:R-:W-:Y:S01]  /*0710*/  FMUL.FTZ R21, R12, R21 ;  /* 0x000000150c157220 */ /* 0x000fe20000410000 */
[----:B0-----:R-:W-:Y:S01]  /*0720*/  IMAD.U32 R12, R0, 0x10000, RZ ;  /* 0x00010000000c7824 */ /* 0x001fe200078e00ff */
[----:B------:R-:W0:Y:S01]  /*0730*/  F2F.BF16.F32 R17, R17 ;  /* 0x0000001100117304 */ /* 0x000e220000202000 */
[----:B-1----:R-:W-:Y:S02]  /*0740*/  IMAD.U32 R0, R16, 0x10000, RZ ;  /* 0x0001000010007824 */ /* 0x002fe400078e00ff */
[----:B----4-:R-:W-:-:S05]  /*0750*/  IMAD.U32 R19, R19, 0x10000, RZ ;  /* 0x0001000013137824 */ /* 0x010fca00078e00ff */
[----:B------:R-:W1:Y:S01]  /*0760*/  F2F.BF16.F32 R15, R15 ;  /* 0x0000000f000f7304 */ /* 0x000e620000202000 */
[----:B--2---:R-:W-:Y:S01]  /*0770*/  IMAD.WIDE.U32 R4, R2, 0x2, R4 ;  /* 0x0000000202047825 */ /* 0x004fe200078e0004 */
[----:B-----5:R-:W-:Y:S02]  /*0780*/  SHF.L.U32 R2, R9, 0x10, RZ ;  /* 0x0000001009027819 */ /* 0x020fe400000006ff */
[----:B0-----:R-:W-:-:S04]  /*0790*/  SHF.L.U32 R14, R17, 0x10, RZ ;  /* 0x00000010110e7819 */ /* 0x001fc800000006ff */
[----:B------:R-:W0:Y:S01]  /*07a0*/  F2F.BF16.F32 R10, R22 ;  /* 0x00000016000a7304 */ /* 0x000e220000202000 */
[----:B------:R-:W-:Y:S01]  /*07b0*/  SHF.L.U32 R17, R20, 0x10, RZ ;  /* 0x0000001014117819 */ /* 0x000fe200000006ff */
[----:B------:R-:W-:Y:S01]  /*07c0*/  FADD.FTZ R2, R13, R2 ;  /* 0x000000020d027221 */ /* 0x000fe20000010000 */
[----:B------:R-:W-:-:S04]  /*07d0*/  IMAD.WIDE R4, R3, 0x10, R4 ;  /* 0x0000001003047825 */ /* 0x000fc800078e0204 */
[----:B------:R-:W-:Y:S01]  /*07e0*/  FADD.FTZ R14, R14, R19 ;  /* 0x000000130e0e7221 */ /* 0x000fe20000010000 */
[----:B------:R-:W-:Y:S01]  /*07f0*/  FADD.FTZ R0, R0, R17 ;  /* 0x0000001100007221 */ /* 0x000fe20000010000 */
[----:B-1----:R-:W-:Y:S01]  /*0800*/  SHF.L.U32 R15, R15, 0x10, RZ ;  /* 0x000000100f0f7819 */ /* 0x002fe200000006ff */
[----:B------:R1:W2:Y:S01]  /*0810*/  F2F.BF16.F32 R23, R25 ;  /* 0x0000001900177304 */ /* 0x0002a20000202000 */
[----:B0-----:R-:W-:-:S07]  /*0820*/  SHF.L.U32 R9, R10, 0x10, RZ ;  /* 0x000000100a097819 */ /* 0x001fce00000006ff */
[----:B------:R-:W0:Y:S01]  /*0830*/  F2F.BF16.F32 R8, R24 ;  /* 0x0000001800087304 */ /* 0x000e220000202000 */
[----:B-1----:R-:W-:Y:S01]  /*0840*/  SHF.L.U32 R25, R18, 0x10, RZ ;  /* 0x0000001012197819 */ /* 0x002fe200000006ff */
[----:B------:R-:W-:-:S04]  /*0850*/  FADD.FTZ R9, R6, R9 ;  /* 0x0000000906097221 */ /* 0x000fc80000010000 */
[----:B------:R-:W-:Y:S01]  /*0860*/  FADD.FTZ R12, R12, R25 ;  /* 0x000000190c0c7221 */ /* 0x000fe20000010000 */
[----:B--2---:R-:W-:Y:S01]  /*0870*/  SHF.L.U32 R23, R23, 0x10, RZ ;  /* 0x0000001017177819 */ /* 0x004fe200000006ff */
[----:B------:R-:W1:Y:S03]  /*0880*/  F2F.BF16.F32 R11, R26 ;  /* 0x0000001a000b7304 */ /* 0x000e660000202000 */
[----:B------:R-:W-:Y:S01]  /*0890*/  F2FP.BF16.F32.PACK_AB R13, R9, R12 ;  /* 0x0000000c090d723e */ /* 0x000fe200000010ff */
[----:B0-----:R-:W-:-:S04]  /*08a0*/  IMAD.U32 R8, R8, 0x10000, RZ ;  /* 0x0001000008087824 */ /* 0x001fc800078e00ff */
[----:B------:R-:W0:Y:S01]  /*08b0*/  F2F.BF16.F32 R16, R21 ;  /* 0x0000001500107304 */ /* 0x000e220000202000 */
[----:B------:R-:W-:Y:S01]  /*08c0*/  FADD.FTZ R15, R15, R8 ;  /* 0x000000080f0f7221 */ /* 0x000fe20000010000 */
[----:B-1----:R-:W-:-:S04]  /*08d0*/  SHF.L.U32 R10, R11, 0x10, RZ ;  /* 0x000000100b0a7819 */ /* 0x002fc800000006ff */
[----:B------:R-:W-:Y:S01]  /*08e0*/  F2FP.BF16.F32.PACK_AB R14, R15, R14 ;  /* 0x0000000e0f0e723e */ /* 0x000fe200000010ff */
[----:B------:R-:W-:Y:S01]  /*08f0*/  FADD.FTZ R23, R23, R10 ;  /* 0x0000000a17177221 */ /* 0x000fe20000010000 */
[----:B0-----:R-:W-:-:S04]  /*0900*/  IMAD.U32 R16, R16, 0x10000, RZ ;  /* 0x0001000010107824 */ /* 0x001fc800078e00ff */
[----:B------:R-:W-:Y:S01]  /*0910*/  F2FP.BF16.F32.PACK_AB R15, R23, R2 ;  /* 0x00000002170f723e */ /* 0x000fe200000010ff */
[----:B------:R-:W-:-:S05]  /*0920*/  FADD.FTZ R7, R7, R16 ;  /* 0x0000001007077221 */ /* 0x000fca0000010000 */
[----:B------:R-:W-:-:S05]  /*0930*/  F2FP.BF16.F32.PACK_AB R12, R7, R0 ;  /* 0x00000000070c723e */ /* 0x000fca00000010ff */
[----:B------:R-:W-:Y:S01]  /*0940*/  STG.E.128 desc[UR8][R4.64], R12 ;  /* 0x0000000c04007986 */ /* 0x000fe2000c101d08 */
[----:B------:R-:W-:Y:S05]  /*0950*/  EXIT ;  /* 0x000000000000794d */ /* 0x000fea0003800000 */
.L_x_3322:
        /* <DEDUP_REMOVED lines=139> */
.L_x_3324:
[----:B------:R-:W-:Y:S05]  /*1210*/  BSYNC B0 ;  /* 0x0000000000007941 */ /* 0x000fea0003800000 */
.L_x_3323:
        /* <DEDUP_REMOVED lines=20> */
.L_x_3326:
[----:B------:R-:W-:Y:S05]  /*1360*/  BSYNC B0 ;  /* 0x0000000000007941 */ /* 0x000fea0003800000 */
.L_x_3325:
        /* <DEDUP_REMOVED lines=20> */
.L_x_3328:
[----:B------:R-:W-:Y:S05]  /*14b0*/  BSYNC B0 ;  /* 0x0000000000007941 */ /* 0x000fea0003800000 */
.L_x_3327:
        /* <DEDUP_REMOVED lines=30> */
.L_x_3330:
[----:B------:R-:W-:Y:S05]  /*16a0*/  BSYNC B0 ;  /* 0x0000000000007941 */ /* 0x000fea0003800000 */
.L_x_3329:
        /* <DEDUP_REMOVED lines=19> */
.L_x_3332:
[----:B------:R-:W-:Y:S05]  /*17e0*/  BSYNC B0 ;  /* 0x0000000000007941 */ /* 0x000fea0003800000 */
.L_x_3331:
        /* <DEDUP_REMOVED lines=18> */
.L_x_3334:
[----:B------:R-:W-:Y:S05]  /*1910*/  BSYNC B0 ;  /* 0x0000000000007941 */ /* 0x000fea0003800000 */
.L_x_3333:
        /* <DEDUP_REMOVED lines=18> */
.L_x_3336:
[----:B------:R-:W-:Y:S05]  /*1a40*/  BSYNC B0 ;  /* 0x0000000000007941 */ /* 0x000fea0003800000 */
.L_x_3335:
        /* <DEDUP_REMOVED lines=18> */
.L_x_3338:
[----:B------:R-:W-:Y:S05]  /*1b70*/  BSYNC B0 ;  /* 0x0000000000007941 */ /* 0x000fea0003800000 */
.L_x_3337:
        /* <DEDUP_REMOVED lines=18> */
.L_x_3341:
[----:B------:R-:W-:-:S13]  /*1ca0*/  ISETP.GE.AND P0, PT, R4, R3, PT ;  /* 0x000000030400720c */ /* 0x000fda0003f06270 */
[----:B------:R-:W-:Y:S05]  /*1cb0*/  @P0 BRA `(.L_x_3343) ;  /* 0x0000000000300947 */ /* 0x000fea0003800000 */
[----:B0-----:R-:W0:Y:S01]  /*1cc0*/  LDC.64 R6, c[0x0][0x228] ;  /* 0x00008a00ff067b82 */ /* 0x001e220000000a00 */
[----:B------:R-:W-:Y:S01]  /*1cd0*/  IMAD.IADD R5, R2, 0x1, R4 ;  /* 0x0000000102057824 */ /* 0x000fe200078e0204 */
[----:B------:R-:W-:-:S03]  /*1ce0*/  IADD3 R4, R4, 0x80, RZ ;  /* 0x0000008004047810 */ /* 0x000fc60007ffe0ff */
[----:B0-----:R-:W-:-:S05]  /*1cf0*/  IMAD.WIDE.U32 R6, R5, 0x2, R6 ;  /* 0x0000000205067825 */ /* 0x001fca00078e0006 */
[----:B------:R1:W-:Y:S02]  /*1d00*/  STG.E.U16 desc[UR8][R6.64], R10 ;  /* 0x0000000a06007986 */ /* 0x0003e4000c101508 */
.L_x_3342:
[----:B------:R-:W-:-:S13]  /*1d10*/  ISETP.GE.AND P0, PT, R4, R3, PT ;  /* 0x000000030400720c */ /* 0x000fda0003f06270 */
[----:B------:R-:W-:Y:S05]  /*1d20*/  @P0 BRA `(.L_x_3344) ;  /* 0x0000000000340947 */ /* 0x000fea0003800000 */
[----:B01----:R-:W0:Y:S01]  /*1d30*/  LDC.64 R6, c[0x0][0x228] ;  /* 0x00008a00ff067b82 */ /* 0x003e220000000a00 */
[----:B------:R-:W-:Y:S01]  /*1d40*/  IADD3 R5, R2, R4, RZ ;  /* 0x0000000402057210 */ /* 0x000fe20007ffe0ff */
[----:B------:R-:W-:-:S04]  /*1d50*/  VIADD R4, R4, 0x80 ;  /* 0x0000008004047836 */ /* 0x000fc80000000000 */
[----:B0-----:R-:W-:-:S05]  /*1d60*/  IMAD.WIDE.U32 R6, R5, 0x2, R6 ;  /* 0x0000000205067825 */ /* 0x001fca00078e0006 */
[----:B------:R1:W-:Y:S02]  /*1d70*/  STG.E.U16 desc[UR8][R6.64], R11 ;  /* 0x0000000b06007986 */ /* 0x0003e4000c101508 */
.L_x_3343:
        /* <DEDUP_REMOVED lines=8> */
.L_x_3344:
[----:B------:R-:W-:Y:S05]  /*1e00*/  BSYNC B1 ;  /* 0x0000000000017941 */ /* 0x000fea0003800000 */
.L_x_3340:
[----:B------:R-:W-:-:S13]  /*1e10*/  ISETP.GE.AND P0, PT, R4, R3, PT ;  /* 0x000000030400720c */ /* 0x000fda0003f06270 */
[----:B012---:R-:W0:Y:S01]  /*1e20*/  @!P0 LDC.64 R6, c[0x0][0x228] ;  /* 0x00008a00ff068b82 */ /* 0x007e220000000a00 */
[----:B------:R-:W-:Y:S01]  /*1e30*/  @!P0 IMAD.IADD R5, R2, 0x1, R4 ;  /* 0x0000000102058824 */ /* 0x000fe200078e0204 */
[----:B------:R-:W-:-:S03]  /*1e40*/  @!P0 IADD3 R4, R4, 0x80, RZ ;  /* 0x0000008004048810 */ /* 0x000fc60007ffe0ff */
[----:B0-----:R-:W-:-:S05]  /*1e50*/  @!P0 IMAD.WIDE.U32 R6, R5, 0x2, R6 ;  /* 0x0000000205068825 */ /* 0x001fca00078e0006 */
[----:B------:R2:W-:Y:S02]  /*1e60*/  @!P0 STG.E.U16 desc[UR8][R6.64], R13 ;  /* 0x0000000d06008986 */ /* 0x0005e4000c101508 */
.L_x_3345:
[----:B------:R-:W-:Y:S05]  /*1e70*/  BSYNC B0 ;  /* 0x0000000000007941 */ /* 0x000fea0003800000 */
.L_x_3339:
        /* <DEDUP_REMOVED lines=8> */
.L_x_3346:
        /* <DEDUP_REMOVED lines=16> */
.L_x_24104:


//--------------------- .text._ZN2at6native18elementwise_kernelILi128ELi4EZNS0_15gpu_kernel_implIZZZNS0_54_GLOBAL__N__d8c5977b_16_LinearAlgebra_cu_7dd49032_297216addr_kernel_cudaERNS_14TensorIteratorERKN3c106ScalarES9_ENKUlvE_clEvENKUlvE8_clEvEUlNS6_8BFloat16ESC_SC_E_EEvRNS_18TensorIteratorBaseERKT_EUliE_EEviT1_ --------------------------
	.section	.text._ZN2at6native18elementwise_kernelILi128ELi4EZNS0_15gpu_kernel_implIZZZNS0_54_GLOBAL__N__d8c5977b_16_LinearAlgebra_cu_7dd49032_297216addr_kernel_cudaERNS_14TensorIteratorERKN3c106ScalarES9_ENKUlvE_clEvENKUlvE8_clEvEUlNS6_8BFloat16ESC_SC_E_EEvRNS_18TensorIteratorBaseERKT_EUliE_EEviT1_,"ax",@progbits
	.align	128
        .global         _ZN2at6native18elementwise_kernelILi128ELi4EZNS0_15gpu_kernel_implIZZZNS0_54_GLOBAL__N__d8c5977b_16_LinearAlgebra_cu_7dd49032_297216addr_kernel_cudaERNS_14TensorIteratorERKN3c106ScalarES9_ENKUlvE_clEvENKUlvE8_clEvEUlNS6_8BFloat16ESC_SC_E_EEvRNS_18TensorIteratorBaseERKT_EUliE_EEviT1_
        .type           _ZN2at6native18elementwise_kernelILi128ELi4EZNS0_15gpu_kernel_implIZZZNS0_54_GLOBAL__N__d8c5977b_16_LinearAlgebra_cu_7dd49032_297216addr_kernel_cudaERNS_14TensorIteratorERKN3c106ScalarES9_ENKUlvE_clEvENKUlvE8_clEvEUlNS6_8BFloat16ESC_SC_E_EEvRNS_18TensorIteratorBaseERKT_EUliE_EEviT1_,@function
        .size           _ZN2at6native18elementwise_kernelILi128ELi4EZNS0_15gpu_kernel_implIZZZNS0_54_GLOBAL__N__d8c5977b_16_LinearAlgebra_cu_7dd49032_297216addr_kernel_cudaERNS_14TensorIteratorERKN3c106ScalarES9_ENKUlvE_clEvENKUlvE8_clEvEUlNS6_8BFloat16ESC_SC_E_EEvRNS_18TensorIteratorBaseERKT_EUliE_EEviT1_,(.L_x_24105 - _ZN2at6native18elementwise_kernelILi128ELi4EZNS0_15gpu_kernel_implIZZZNS0_54_GLOBAL__N__d8c5977b_16_LinearAlgebra_cu_7dd49032_297216addr_kernel_cudaERNS_14TensorIteratorERKN3c106ScalarES9_ENKUlvE_clEvENKUlvE8_clEvEUlNS6_8BFloat16ESC_SC_E_EEvRNS_18TensorIteratorBaseERKT_EUliE_EEviT1_)
        .other          _ZN2at6native18elementwise_kernelILi128ELi4EZNS0_15gpu_kernel_implIZZZNS0_54_GLOBAL__N__d8c5977b_16_LinearAlgebra_cu_7dd49032_297216addr_kernel_cudaERNS_14TensorIteratorERKN3c106ScalarES9_ENKUlvE_clEvENKUlvE8_clEvEUlNS6_8BFloat16ESC_SC_E_EEvRNS_18TensorIteratorBaseERKT_EUliE_EEviT1_,@"STO_CUDA_ENTRY STV_DEFAULT"
_ZN2at6native18elementwise_kernelILi128ELi4EZNS0_15gpu_kernel_implIZZZNS0_54_GLOBAL__N__d8c5977b_16_LinearAlgebra_cu_7dd49032_297216addr_kernel_cudaERNS_14TensorIteratorERKN3c106ScalarES9_ENKUlvE_clEvENKUlvE8_clEvEUlNS6_8BFloat16ESC_SC_E_EEvRNS_18TensorIteratorBaseERKT_EUliE_EEviT1_:
.text._ZN2at6native18elementwise_kernelILi128ELi4EZNS0_15gpu_kernel_implIZZZNS0_54_GLOBAL__N__d8c5977b_16_LinearAlgebra_cu_7dd49032_297216addr_kernel_cudaERNS_14TensorIteratorERKN3c106ScalarES9_ENKUlvE_clEvENKUlvE8_clEvEUlNS6_8BFloat16ESC_SC_E_EEvRNS_18TensorIteratorBaseERKT_EUliE_EEviT1_:
        /* <DEDUP_REMOVED lines=364> */
.L_x_3349:
        /* <DEDUP_REMOVED lines=27> */
.L_x_3350:
        /* <DEDUP_REMOVED lines=20> */
.L_x_3354:
[----:B------:R-:W2:Y:S02]  /*19b0*/  LDG.E.U8 R2, desc[UR36][R2.64] ;  /* 0x0000002402027981 */ /* 0x000ea4000c1e1100 */
[----:B--2---:R-:W-:-:S04]  /*19c0*/  I2FP.F32.U32 R0, R2 ;  /* 0x0000000200007245 */ /* 0x004fc80000201000 */
[----:B------:R-:W-:-:S04]  /*19d0*/  F2FP.BF16.F32.PACK_AB R0, RZ, R0 ;  /* 0x00000000ff00723e */ /* 0x000fc800000010ff */
[----:B------:R-:W-:Y:S01]  /*19e0*/  PRMT R19, R0, 0x7610, R19 ;  /* 0x0000761000137816 */ /* 0x000fe20000000013 */
[----:B------:R-:W-:Y:S06]  /*19f0*/  BRA `(.L_x_3356) ;  /* 0x0000000c00c87947 */ /* 0x000fec0003800000 */
.L_x_3353:
        /* <DEDUP_REMOVED lines=11> */
.L_x_3358:
[----:B------:R-:W2:Y:S02]  /*1ab0*/  LDG.E R2, desc[UR36][R2.64] ;  /* 0x0000002402027981 */ /* 0x000ea4000c1e1900 */
[----:B--2---:R-:W-:-:S04]  /*1ac0*/  I2FP.F32.S32 R0, R2 ;  /* 0x0000000200007245 */ /* 0x004fc80000201400 */
[----:B------:R-:W-:-:S04]  /*1ad0*/  F2FP.BF16.F32.PACK_AB R0, RZ, R0 ;  /* 0x00000000ff00723e */ /* 0x000fc800000010ff */
[----:B------:R-:W-:Y:S01]  /*1ae0*/  PRMT R19, R0, 0x7610, R19 ;  /* 0x0000761000137816 */ /* 0x000fe20000000013 */
[----:B------:R-:W-:Y:S06]  /*1af0*/  BRA `(.L_x_3356) ;  /* 0x0000000c00887947 */ /* 0x000fec0003800000 */
.L_x_3357:
[----:B------:R-:W2:Y:S02]  /*1b00*/  LDG.E.U16 R2, desc[UR36][R2.64] ;  /* 0x0000002402027981 */ /* 0x000ea4000c1e1500 */
[----:B--2---:R-:W0:Y:S02]  /*1b10*/  I2F.S16 R0, R2 ;  /* 0x0000000200007306 */ /* 0x004e240000101400 */
[----:B0-----:R-:W-:-:S04]  /*1b20*/  F2FP.BF16.F32.PACK_AB R0, RZ, R0 ;  /* 0x00000000ff00723e */ /* 0x001fc800000010ff */
[----:B------:R-:W-:Y:S01]  /*1b30*/  PRMT R19, R0, 0x7610, R19 ;  /* 0x0000761000137816 */ /* 0x000fe20000000013 */
[----:B------:R-:W-:Y:S06]  /*1b40*/  BRA `(.L_x_3356) ;  /* 0x0000000c00747947 */ /* 0x000fec0003800000 */
.L_x_3352:
        /* <DEDUP_REMOVED lines=9> */
.L_x_3360:
[----:B------:R-:W2:Y:S02]  /*1be0*/  LDG.E.U16 R0, desc[UR36][R2.64] ;  /* 0x0000002402007981 */ /* 0x000ea4000c1e1500 */
[----:B--2---:R-:W-:-:S05]  /*1bf0*/  HADD2.F32 R0, -RZ, R0.H0_H0 ;  /* 0x20000000ff007230 */ /* 0x004fca0000004100 */
[----:B------:R-:W-:-:S04]  /*1c00*/  F2FP.BF16.F32.PACK_AB R0, RZ, R0 ;  /* 0x00000000ff00723e */ /* 0x000fc800000010ff */
[----:B------:R-:W-:Y:S01]  /*1c10*/  PRMT R19, R0, 0x7610, R19 ;  /* 0x0000761000137816 */ /* 0x000fe20000000013 */
[----:B------:R-:W-:Y:S06]  /*1c20*/  BRA `(.L_x_3356) ;  /* 0x0000000c003c7947 */ /* 0x000fec0003800000 */
.L_x_3359:
        /* <DEDUP_REMOVED lines=9> */
.L_x_3362:
[----:B------:R-:W2:Y:S02]  /*1cc0*/  LDG.E.U16 R2, desc[UR36][R2.64] ;  /* 0x0000002402027981 */ /* 0x000ea4000c1e1500 */
[----:B--2---:R-:W-:-:S05]  /*1cd0*/  HADD2.F32 R0, -RZ, R2.H0_H0 ;  /* 0x20000002ff007230 */ /* 0x004fca0000004100 */
[----:B------:R-:W-:-:S04]  /*1ce0*/  F2FP.BF16.F32.PACK_AB R0, RZ, R0 ;  /* 0x00000000ff00723e */ /* 0x000fc800000010ff */
[----:B------:R-:W-:Y:S01]  /*1cf0*/  PRMT R19, R0, 0x7610, R19 ;  /* 0x0000761000137816 */ /* 0x000fe20000000013 */
[----:B------:R-:W-:Y:S06]  /*1d00*/  BRA `(.L_x_3356) ;  /* 0x0000000c00047947 */ /* 0x000fec0003800000 */
.L_x_3361:
        /* <DEDUP_REMOVED lines=9> */
.L_x_3351:
        /* <DEDUP_REMOVED lines=14> */
.L_x_3365:
        /* <DEDUP_REMOVED lines=9> */
.L_x_3364:
        /* <DEDUP_REMOVED lines=28> */
.L_x_3367:
        /* <DEDUP_REMOVED lines=15> */
.L_x_3366:
[----:B------:R0:W5:Y:S01]  /*21c0*/  LDG.E.U16 R19, desc[UR36][R2.64] ;  /* 0x0000002402137981 */ /* 0x000162000c1e1500 */
[----:B------:R-:W-:Y:S05]  /*21d0*/  BRA `(.L_x_3356) ;  /* 0x0000000400d07947 */ /* 0x000fea0003800000 */
.L_x_3363:
        /* <DEDUP_REMOVED lines=13> */
.L_x_3370:
        /* <DEDUP_REMOVED lines=21> */
.L_x_3374:
[----:B------:R-:W-:Y:S05]  /*2400*/  BSYNC B1 ;  /* 0x0000000000017941 */ /* 0x000fea0003800000 */
.L_x_3373:
[----:B------:R-:W-:Y:S01]  /*2410*/  LEA R3, R0, 0x3b800000, 0x17 ;  /* 0x3b80000000037811 */ /* 0x000fe200078eb8ff */
[----:B------:R-:W-:-:S05]  /*2420*/  IMAD.SHL.U32 R0, R2, 0x100000, RZ ;  /* 0x0010000002007824 */ /* 0x000fca00078e00ff */
[----:B------:R-:W-:-:S07]  /*2430*/  LOP3.LUT R0, R3, R0, R4, 0xfe, !PT ;  /* 0x0000000003007212 */ /* 0x000fce00078efe04 */
.L_x_3372:
[----:B------:R-:W-:Y:S05]  /*2440*/  BSYNC B0 ;  /* 0x0000000000007941 */ /* 0x000fea0003800000 */
.L_x_3371:
[----:B------:R-:W-:-:S04]  /*2450*/  F2FP.BF16.F32.PACK_AB R0, RZ, R0 ;  /* 0x00000000ff00723e */ /* 0x000fc800000010ff */
[----:B------:R-:W-:Y:S01]  /*2460*/  PRMT R19, R0, 0x7610, R19 ;  /* 0x0000761000137816 */ /* 0x000fe20000000013 */
[----:B------:R-:W-:Y:S06]  /*2470*/  BRA `(.L_x_3356) ;  /* 0x0000000400287947 */ /* 0x000fec0003800000 */
.L_x_3369:
        /* <DEDUP_REMOVED lines=21> */
.L_x_3378:
[----:B------:R-:W-:Y:S05]  /*25d0*/  BSYNC B1 ;  /* 0x0000000000017941 */ /* 0x000fea0003800000 */
.L_x_3377:
[----:B------:R-:W-:Y:S01]  /*25e0*/  LEA R3, R0, 0x37800000, 0x17 ;  /* 0x3780000000037811 */ /* 0x000fe200078eb8ff */
[----:B------:R-:W-:-:S05]  /*25f0*/  IMAD.SHL.U32 R0, R2, 0x200000, RZ ;  /* 0x0020000002007824 */ /* 0x000fca00078e00ff */
[----:B------:R-:W-:-:S07]  /*2600*/  LOP3.LUT R0, R3, R0, R4, 0xfe, !PT ;  /* 0x0000000003007212 */ /* 0x000fce00078efe04 */
.L_x_3376:
[----:B------:R-:W-:Y:S05]  /*2610*/  BSYNC B0 ;  /* 0x0000000000007941 */ /* 0x000fea0003800000 */
.L_x_3375:
[----:B------:R-:W-:-:S04]  /*2620*/  F2FP.BF16.F32.PACK_AB R0, RZ, R0 ;  /* 0x00000000ff00723e */ /* 0x000fc800000010ff */
[----:B------:R-:W-:Y:S01]  /*2630*/  PRMT R19, R0, 0x7610, R19 ;  /* 0x0000761000137816 */ /* 0x000fe20000000013 */
[----:B------:R-:W-:Y:S06]  /*2640*/  BRA `(.L_x_3356) ;  /* 0x0000000000b47947 */ /* 0x000fec0003800000 */
.L_x_3368:
        /* <DEDUP_REMOVED lines=14> */
.L_x_3382:
[----:B------:R-:W-:Y:S05]  /*2730*/  BSYNC B0 ;  /* 0x0000000000007941 */ /* 0x000fea0003800000 */
.L_x_3381:
[----:B------:R-:W-:-:S04]  /*2740*/  F2FP.BF16.F32.PACK_AB R0, RZ, R0 ;  /* 0x00000000ff00723e */ /* 0x000fc800000010ff */
[----:B------:R-:W-:Y:S01]  /*2750*/  PRMT R19, R0, 0x7610, R19 ;  /* 0x0000761000137816 */ /* 0x000fe20000000013 */
[----:B------:R-:W-:Y:S06]  /*2760*/  BRA `(.L_x_3356) ;  /* 0x00000000006c7947 */ /* 0x000fec0003800000 */
.L_x_3355:
        /* <DEDUP_REMOVED lines=16> */
.L_x_3383:
[----:B------:R-:W-:Y:S01]  /*2870*/  PRMT R19, RZ, 0x7610, R19 ;  /* 0x00007610ff137816 */ /* 0x000fe20000000013 */
[----:B------:R-:W-:Y:S06]  /*2880*/  BRA `(.L_x_3356) ;  /* 0x0000000000247947 */ /* 0x000fec0003800000 */
.L_x_3380:
[----:B------:R-:W2:Y:S02]  /*2890*/  LDG.E.64 R2, desc[UR36][R2.64] ;  /* 0x0000002402027981 */ /* 0x000ea4000c1e1b00 */
[----:B--2---:R-:W0:Y:S02]  /*28a0*/  I2F.U64 R0, R2 ;  /* 0x0000000200007312 */ /* 0x004e240000301000 */
[----:B0-----:R-:W-:-:S04]  /*28b0*/  F2FP.BF16.F32.PACK_AB R0, RZ, R0 ;  /* 0x00000000ff00723e */ /* 0x001fc800000010ff */
[----:B------:R-:W-:Y:S01]  /*28c0*/  PRMT R19, R0, 0x7610, R19 ;  /* 0x0000761000137816 */ /* 0x000fe20000000013 */
[----:B------:R-:W-:Y:S06]  /*28d0*/  BRA `(.L_x_3356) ;  /* 0x0000000000107947 */ /* 0x000fec0003800000 */
.L_x_3379:
[----:B------:R-:W2:Y:S02]  /*28e0*/  LDG.E R2, desc[UR36][R2.64] ;  /* 0x0000002402027981 */ /* 0x000ea4000c1e1900 */
[----:B--2---:R-:W-:-:S04]  /*28f0*/  I2FP.F32.U32 R0, R2 ;  /* 0x0000000200007245 */ /* 0x004fc80000201000 */
[----:B------:R-:W-:-:S04]  /*2900*/  F2FP.BF16.F32.PACK_AB R0, RZ, R0 ;  /* 0x00000000ff00723e */ /* 0x000fc800000010ff */
[----:B------:R-:W-:-:S07]  /*2910*/  PRMT R19, R0, 0x7610, R19 ;  /* 0x0000761000137816 */ /* 0x000fce0000000013 */
.L_x_3356:
        /* <DEDUP_REMOVED lines=19> */
.L_x_3387:
[----:B------:R-:W2:Y:S02]  /*2a50*/  LDG.E.U8 R2, desc[UR36][R2.64] ;  /* 0x0000002402027981 */ /* 0x000ea4000c1e1100 */
[----:B--2---:R-:W-:-:S04]  /*2a60*/  I2FP.F32.U32 R0, R2 ;  /* 0x0000000200007245 */ /* 0x004fc80000201000 */
[----:B------:R-:W-:Y:S01]  /*2a70*/  F2FP.BF16.F32.PACK_AB R0, RZ, R0 ;  /* 0x00000000ff00723e */ /* 0x000fe200000010ff */
[----:B------:R-:W-:Y:S06]  /*2a80*/  BRA `(.L_x_3389) ;  /* 0x0000000c00907947 */ /* 0x000fec0003800000 */
.L_x_3386:
        /* <DEDUP_REMOVED lines=10> */
.L_x_3391:
[----:B------:R-:W2:Y:S02]  /*2b30*/  LDG.E R2, desc[UR36][R2.64] ;  /* 0x0000002402027981 */ /* 0x000ea4000c1e1900 */
[----:B--2---:R-:W-:-:S04]  /*2b40*/  I2FP.F32.S32 R0, R2 ;  /* 0x0000000200007245 */ /* 0x004fc80000201400 */
[----:B------:R-:W-:Y:S01]  /*2b50*/  F2FP.BF16.F32.PACK_AB R0, RZ, R0 ;  /* 0x00000000ff00723e */ /* 0x000fe200000010ff */
[----:B------:R-:W-:Y:S06]  /*2b60*/  BRA `(.L_x_3389) ;  /* 0x0000000c00587947 */ /* 0x000fec0003800000 */
.L_x_3390:
[----:B------:R-:W2:Y:S02]  /*2b70*/  LDG.E.U16 R2, desc[UR36][R2.64] ;  /* 0x0000002402027981 */ /* 0x000ea4000c1e1500 */
[----:B--2---:R-:W0:Y:S02]  /*2b80*/  I2F.S16 R0, R2 ;  /* 0x0000000200007306 */ /* 0x004e240000101400 */
[----:B0-----:R-:W-:Y:S01]  /*2b90*/  F2FP.BF16.F32.PACK_AB R0, RZ, R0 ;  /* 0x00000000ff00723e */ /* 0x001fe200000010ff */
[----:B------:R-:W-:Y:S06]  /*2ba0*/  BRA `(.L_x_3389) ;  /* 0x0000000c00487947 */ /* 0x000fec0003800000 */
.L_x_3385:
        /* <DEDUP_REMOVED lines=9> */
.L_x_3393:
[----:B------:R-:W2:Y:S02]  /*2c40*/  LDG.E.U16 R0, desc[UR36][R2.64] ;  /* 0x0000002402007981 */ /* 0x000ea4000c1e1500 */
[----:B--2---:R-:W-:-:S05]  /*2c50*/  HADD2.F32 R0, -RZ, R0.H0_H0 ;  /* 0x20000000ff007230 */ /* 0x004fca0000004100 */
[----:B------:R-:W-:Y:S01]  /*2c60*/  F2FP.BF16.F32.PACK_AB R0, RZ, R0 ;  /* 0x00000000ff00723e */ /* 0x000fe200000010ff */
[----:B------:R-:W-:Y:S06]  /*2c70*/  BRA `(.L_x_3389) ;  /* 0x0000000c00147947 */ /* 0x000fec0003800000 */
.L_x_3392:
        /* <DEDUP_REMOVED lines=9> */
.L_x_3395:
[----:B------:R-:W2:Y:S02]  /*2d10*/  LDG.E.U16 R2, desc[UR36][R2.64] ;  /* 0x0000002402027981 */ /* 0x000ea4000c1e1500 */
[----:B--2---:R-:W-:-:S05]  /*2d20*/  HADD2.F32 R0, -RZ, R2.H0_H0 ;  /* 0x20000002ff007230 */ /* 0x004fca0000004100 */
[----:B------:R-:W-:Y:S01]  /*2d30*/  F2FP.BF16.F32.PACK_AB R0, RZ, R0 ;  /* 0x00000000ff00723e */ /* 0x000fe200000010ff */
[----:B------:R-:W-:Y:S06]  /*2d40*/  BRA `(.L_x_3389) ;  /* 0x0000000800e07947 */ /* 0x000fec0003800000 */
.L_x_3394:
        /* <DEDUP_REMOVED lines=8> */
.L_x_3384:
        /* <DEDUP_REMOVED lines=13> */
.L_x_3398:
        /* <DEDUP_REMOVED lines=8> */
.L_x_3397:
        /* <DEDUP_REMOVED lines=28> */
.L_x_3400:
        /* <DEDUP_REMOVED lines=15> */
.L_x_3399:
[----:B------:R0:W5:Y:S01]  /*31d0*/  LDG.E.U16 R0, desc[UR36][R2.64] ;  /* 0x0000002402007981 */ /* 0x000162000c1e1500 */
[----:B------:R-:W-:Y:S05]  /*31e0*/  BRA `(.L_x_3389) ;  /* 0x0000000400b87947 */ /* 0x000fea0003800000 */
.L_x_3396:
        /* <DEDUP_REMOVED lines=12> */
.L_x_3403:
        /* <DEDUP_REMOVED lines=21> */
.L_x_3407:
[----:B------:R-:W-:Y:S05]  /*3400*/  BSYNC B1 ;  /* 0x0000000000017941 */ /* 0x000fea0003800000 */
.L_x_3406:
[----:B------:R-:W-:Y:S01]  /*3410*/  LEA R3, R0, 0x3b800000, 0x17 ;  /* 0x3b80000000037811 */ /* 0x000fe200078eb8ff */
[----:B------:R-:W-:-:S05]  /*3420*/  IMAD.SHL.U32 R0, R2, 0x100000, RZ ;  /* 0x0010000002007824 */ /* 0x000fca00078e00ff */
[----:B------:R-:W-:-:S07]  /*3430*/  LOP3.LUT R0, R3, R0, R4, 0xfe, !PT ;  /* 0x0000000003007212 */ /* 0x000fce00078efe04 */
.L_x_3405:
[----:B------:R-:W-:Y:S05]  /*3440*/  BSYNC B0 ;  /* 0x0000000000007941 */ /* 0x000fea0003800000 */
.L_x_3404:
[----:B------:R-:W-:Y:S01]  /*3450*/  F2FP.BF16.F32.PACK_AB R0, RZ, R0 ;  /* 0x00000000ff00723e */ /* 0x000fe200000010ff */
[----:B------:R-:W-:Y:S06]  /*3460*/  BRA `(.L_x_3389) ;  /* 0x0000000400187947 */ /* 0x000fec0003800000 */
.L_x_3402:
        /* <DEDUP_REMOVED lines=21> */
.L_x_3411:
[----:B------:R-:W-:Y:S05]  /*35c0*/  BSYNC B1 ;  /* 0x0000000000017941 */ /* 0x000fea0003800000 */
.L_x_3410:
[----:B------:R-:W-:Y:S01]  /*35d0*/  LEA R3, R0, 0x37800000, 0x17 ;  /* 0x3780000000037811 */ /* 0x000fe200078eb8ff */
[----:B------:R-:W-:-:S05]  /*35e0*/  IMAD.SHL.U32 R0, R2, 0x200000, RZ ;  /* 0x0020000002007824 */ /* 0x000fca00078e00ff */
[----:B------:R-:W-:-:S07]  /*35f0*/  LOP3.LUT R0, R3, R0, R4, 0xfe, !PT ;  /* 0x0000000003007212 */ /* 0x000fce00078efe04 */
.L_x_3409:
[----:B------:R-:W-:Y:S05]  /*3600*/  BSYNC B0 ;  /* 0x0000000000007941 */ /* 0x000fea0003800000 */
.L_x_3408:
[----:B------:R-:W-:Y:S01]  /*3610*/  F2FP.BF16.F32.PACK_AB R0, RZ, R0 ;  /* 0x00000000ff00723e */ /* 0x000fe200000010ff */
[----:B------:R-:W-:Y:S06]  /*3620*/  BRA `(.L_x_3389) ;  /* 0x0000000000a87947 */ /* 0x000fec0003800000 */
.L_x_3401:
        /* <DEDUP_REMOVED lines=14> */
.L_x_3415:
[----:B------:R-:W-:Y:S05]  /*3710*/  BSYNC B0 ;  /* 0x0000000000007941 */ /* 0x000fea0003800000 */
.L_x_3414:
[----:B------:R-:W-:Y:S01]  /*3720*/  F2FP.BF16.F32.PACK_AB R0, RZ, R0 ;  /* 0x00000000ff00723e */ /* 0x000fe200000010ff */
[----:B------:R-:W-:Y:S06]  /*3730*/  BRA `(.L_x_3389) ;  /* 0x0000000000647947 */ /* 0x000fec0003800000 */
.L_x_3388:
        /* <DEDUP_REMOVED lines=16> */
.L_x_3416:
[----:B------:R-:W-:Y:S01]  /*3840*/  PRMT R0, RZ, 0x7610, R0 ;  /* 0x00007610ff007816 */ /* 0x000fe20000000000 */
[----:B------:R-:W-:Y:S06]  /*3850*/  BRA `(.L_x_3389) ;  /* 0x00000000001c7947 */ /* 0x000fec0003800000 */
.L_x_3413:
[----:B------:R-:W2:Y:S02]  /*3860*/  LDG.E.64 R2, desc[UR36][R2.64] ;  /* 0x0000002402027981 */ /* 0x000ea4000c1e1b00 */
[----:B--2---:R-:W0:Y:S02]  /*3870*/  I2F.U64 R0, R2 ;  /* 0x0000000200007312 */ /* 0x004e240000301000 */
[----:B0-----:R-:W-:Y:S01]  /*3880*/  F2FP.BF16.F32.PACK_AB R0, RZ, R0 ;  /* 0x00000000ff00723e */ /* 0x001fe200000010ff */
[----:B------:R-:W-:Y:S06]  /*3890*/  BRA `(.L_x_3389) ;  /* 0x00000000000c7947 */ /* 0x000fec0003800000 */
.L_x_3412:
[----:B------:R-:W2:Y:S02]  /*38a0*/  LDG.E R2, desc[UR36][R2.64] ;  /* 0x0000002402027981 */ /* 0x000ea4000c1e1900 */
[----:B--2---:R-:W-:-:S04]  /*38b0*/  I2FP.F32.U32 R0, R2 ;  /* 0x0000000200007245 */ /* 0x004fc80000201000 */
[----:B------:R-:W-:-:S07]  /*38c0*/  F2FP.BF16.F32.PACK_AB R0, RZ, R0 ;  /* 0x00000000ff00723e */ /* 0x000fce00000010ff */
.L_x_3389:
[----:B------:R-:W-:Y:S01]  /*38d0*/  ULDC.U16 UR4, c[0x0][0x4f8] ;  /* 0x00013e0000047ab9 */ /* 0x000fe20000000400 */
[----:B-----5:R-:W-:Y:S01]  /*38e0*/  IMAD.U32 R19, R19, 0x10000, RZ ;  /* 0x0001000013137824 */ /* 0x020fe200078e00ff */
[----:B------:R-:W-:Y:S01]  /*38f0*/  USHF.L.U32 UR4, UR4, 0x10, URZ ;  /* 0x0000001004047899 */ /* 0x000fe2000800063f */
[----:B------:R-:W1:Y:S01]  /*3900*/  LDC.U8 R4, c[0x0][0x508] ;  /* 0x00014200ff047b82 */ /* 0x000e620000000000 */
[----:B0-----:R-:W-:-:S04]  /*3910*/  IMAD.U32 R3, R0, 0x10000, RZ ;  /* 0x0001000000037824 */ /* 0x001fc800078e00ff */
[----:B------:R-:W-:-:S06]  /*3920*/  FMUL.FTZ R19, R19, UR4 ;  /* 0x0000000413137c20 */ /* 0x000fcc0008410000 */
[----:B------:R-:W0:Y:S01]  /*3930*/  F2F.BF16.F32 R19, R19 ;  /* 0x0000001300137304 */ /* 0x000e220000202000 */
[----:B-1----:R-:W-:Y:S01]  /*3940*/  PRMT R2, R4, 0x9910, RZ ;  /* 0x0000991004027816 */ /* 0x002fe200000000ff */
[----:B0-----:R-:W-:-:S03]  /*3950*/  IMAD.U32 R0, R19, 0x10000, RZ ;  /* 0x0001000013007824 */ /* 0x001fc600078e00ff */
[----:B------:R-:W-:Y:S01]  /*3960*/  ISETP.GT.AND P0, PT, R2, 0x9, PT ;  /* 0x000000090200780c */ /* 0x000fe20003f04270 */
[----:B------:R-:W-:-:S04]  /*3970*/  FMUL.FTZ R0, R0, R3 ;  /* 0x0000000300007220 */ /* 0x000fc80000410000 */
[----:B------:R0:W1:Y:S08]  /*3980*/  F2F.BF16.F32 R3, R0 ;  /* 0x0000000000037304 */ /* 0x0000700000202000 */
        /* <DEDUP_REMOVED lines=9> */
[----:B01----:R-:W-:-:S04]  /*3a20*/  IMAD.U32 R0, R3, 0x10000, RZ ;  /* 0x0001000003007824 */ /* 0x003fc800078e00ff */
[----:B------:R-:W0:Y:S02]  /*3a30*/  F2I.FTZ.TRUNC.NTZ R3, R0 ;  /* 0x0000000000037305 */ /* 0x000e24000021f100 */
[----:B0-----:R0:W-:Y:S01]  /*3a40*/  STG.E.U8 desc[UR36][R16.64], R3 ;  /* 0x0000000310007986 */ /* 0x0011e2000c101124 */
[----:B------:R-:W-:Y:S05]  /*3a50*/  BRA `(.L_x_3422) ;  /* 0x0000000c00947947 */ /* 0x000fea0003800000 */
.L_x_3420:
[----:B-1----:R-:W-:-:S06]  /*3a60*/  IMAD.U32 R3, R3, 0x10000, RZ ;  /* 0x0001000003037824 */ /* 0x002fcc00078e00ff */
[----:B------:R-:W1:Y:S02]  /*3a70*/  F2I.S64.TRUNC R2, R3 ;  /* 0x0000000300027311 */ /* 0x000e64000020d900 */
[----:B-1----:R1:W-:Y:S01]  /*3a80*/  STG.E.U8 desc[UR36][R16.64], R2 ;  /* 0x0000000210007986 */ /* 0x0023e2000c101124 */
[----:B------:R-:W-:Y:S05]  /*3a90*/  BRA `(.L_x_3422) ;  /* 0x0000000c00847947 */ /* 0x000fea0003800000 */
.L_x_3419:
[----:B------:R-:W-:-:S13]  /*3aa0*/  ISETP.NE.AND P0, PT, R2, 0x2, PT ;  /* 0x000000020200780c */ /* 0x000fda0003f05270 */
[----:B------:R-:W-:Y:S05]  /*3ab0*/  @!P0 BRA `(.L_x_3423) ;  /* 0x0000000000308947 */ /* 0x000fea0003800000 */
[----:B------:R-:W-:-:S13]  /*3ac0*/  ISETP.NE.AND P0, PT, R2, 0x3, PT ;  /* 0x000000030200780c */ /* 0x000fda0003f05270 */
[----:B------:R-:W-:Y:S05]  /*3ad0*/  @!P0 BRA `(.L_x_3424) ;  /* 0x0000000000188947 */ /* 0x000fea0003800000 */
[----:B------:R-:W-:-:S13]  /*3ae0*/  ISETP.NE.AND P0, PT, R2, 0x4, PT ;  /* 0x000000040200780c */ /* 0x000fda0003f05270 */
[----:B------:R-:W-:Y:S05]  /*3af0*/  @P0 BRA `(.L_x_3421) ;  /* 0x0000000c000c0947 */ /* 0x000fea0003800000 */
[----:B-1----:R-:W-:-:S06]  /*3b00*/  IMAD.U32 R3, R3, 0x10000, RZ ;  /* 0x0001000003037824 */ /* 0x002fcc00078e00ff */
[----:B------:R-:W1:Y:S02]  /*3b10*/  F2I.S64.TRUNC R2, R3 ;  /* 0x0000000300027311 */ /* 0x000e64000020d900 */
[----:B-1----:R1:W-:Y:S01]  /*3b20*/  STG.E.64 desc[UR36][R16.64], R2 ;  /* 0x0000000210007986 */ /* 0x0023e2000c101b24 */
[----:B------:R-:W-:Y:S05]  /*3b30*/  BRA `(.L_x_3422) ;  /* 0x0000000c005c7947 */ /* 0x000fea0003800000 */
.L_x_3424:
[----:B-1----:R-:W-:-:S06]  /*3b40*/  IMAD.U32 R3, R3, 0x10000, RZ ;  /* 0x0001000003037824 */ /* 0x002fcc00078e00ff */
[----:B------:R-:W1:Y:S02]  /*3b50*/  F2I.FTZ.TRUNC.NTZ R3, R3 ;  /* 0x0000000300037305 */ /* 0x000e64000021f100 */
[----:B-1----:R1:W-:Y:S01]  /*3b60*/  STG.E desc[UR36][R16.64], R3 ;  /* 0x0000000310007986 */ /* 0x0023e2000c101924 */
[----:B------:R-:W-:Y:S05]  /*3b70*/  BRA `(.L_x_3422) ;  /* 0x0000000c004c7947 */ /* 0x000fea0003800000 */
.L_x_3423:
[----:B-1----:R-:W-:-:S06]  /*3b80*/  IMAD.U32 R3, R3, 0x10000, RZ ;  /* 0x0001000003037824 */ /* 0x002fcc00078e00ff */
[----:B------:R-:W1:Y:S02]  /*3b90*/  F2I.FTZ.TRUNC.NTZ R3, R3 ;  /* 0x0000000300037305 */ /* 0x000e64000021f100 */
[----:B-1----:R1:W-:Y:S01]  /*3ba0*/  STG.E.U16 desc[UR36][R16.64], R3 ;  /* 0x0000000310007986 */ /* 0x0023e2000c101524 */
[----:B------:R-:W-:Y:S05]  /*3bb0*/  BRA `(.L_x_3422) ;  /* 0x0000000c003c7947 */ /* 0x000fea0003800000 */
.L_x_3418:
        /* <DEDUP_REMOVED lines=9> */
.L_x_3426:
[----:B01----:R-:W-:-:S05]  /*3c50*/  IMAD.U32 R0, R3, 0x10000, RZ ;  /* 0x0001000003007824 */ /* 0x003fca00078e00ff */
[----:B------:R-:W-:-:S05]  /*3c60*/  F2FP.F16.F32.PACK_AB R0, RZ, R0 ;  /* 0x00000000ff00723e */ /* 0x000fca00000000ff */
[----:B------:R0:W-:Y:S01]  /*3c70*/  STG.E.U16 desc[UR36][R16.64], R0 ;  /* 0x0000000010007986 */ /* 0x0001e2000c101524 */
[----:B------:R-:W-:Y:S05]  /*3c80*/  BRA `(.L_x_3422) ;  /* 0x0000000c00087947 */ /* 0x000fea0003800000 */
.L_x_3425:
[----:B------:R-:W-:-:S13]  /*3c90*/  ISETP.NE.AND P0, PT, R2, 0x7, PT ;  /* 0x000000070200780c */ /* 0x000fda0003f05270 */
[----:B------:R-:W-:Y:S05]  /*3ca0*/  @!P0 BRA `(.L_x_3427) ;  /* 0x0000000000348947 */ /* 0x000fea0003800000 */
[----:B------:R-:W-:-:S13]  /*3cb0*/  ISETP.NE.AND P0, PT, R2, 0x8, PT ;  /* 0x000000080200780c */ /* 0x000fda0003f05270 */
[----:B------:R-:W-:Y:S05]  /*3cc0*/  @!P0 BRA `(.L_x_3428) ;  /* 0x0000000000188947 */ /* 0x000fea0003800000 */
[----:B------:R-:W-:-:S13]  /*3cd0*/  ISETP.NE.AND P0, PT, R2, 0x9, PT ;  /* 0x000000090200780c */ /* 0x000fda0003f05270 */
[----:B------:R-:W-:Y:S05]  /*3ce0*/  @P0 BRA `(.L_x_3421) ;  /* 0x0000000800900947 */ /* 0x000fea0003800000 */
[----:B-1----:R-:W-:Y:S02]  /*3cf0*/  IMAD.U32 R2, R3, 0x10000, RZ ;  /* 0x0001000003027824 */ /* 0x002fe400078e00ff */
[----:B------:R-:W-:-:S05]  /*3d00*/  IMAD.MOV.U32 R3, RZ, RZ, RZ ;  /* 0x000000ffff037224 */ /* 0x000fca00078e00ff */
[----:B------:R1:W-:Y:S01]  /*3d10*/  STG.E.64 desc[UR36][R16.64], R2 ;  /* 0x0000000210007986 */ /* 0x0003e2000c101b24 */
[----:B------:R-:W-:Y:S05]  /*3d20*/  BRA `(.L_x_3422) ;  /* 0x0000000800e07947 */ /* 0x000fea0003800000 */
.L_x_3428:
[----:B-1----:R-:W-:-:S05]  /*3d30*/  IMAD.U32 R3, R3, 0x10000, RZ ;  /* 0x0001000003037824 */ /* 0x002fca00078e00ff */
[----:B------:R-:W-:-:S04]  /*3d40*/  F2FP.F16.F32.PACK_AB R3, RZ, R3 ;  /* 0x00000003ff03723e */ /* 0x000fc800000000ff */
[----:B------:R-:W-:-:S05]  /*3d50*/  PRMT R3, R3, 0x5410, RZ ;  /* 0x0000541003037816 */ /* 0x000fca00000000ff */
[----:B------:R1:W-:Y:S01]  /*3d60*/  STG.E desc[UR36][R16.64], R3 ;  /* 0x0000000310007986 */ /* 0x0003e2000c101924 */
[----:B------:R-:W-:Y:S05]  /*3d70*/  BRA `(.L_x_3422) ;  /* 0x0000000800cc7947 */ /* 0x000fea0003800000 */
.L_x_3427:
[----:B-1----:R-:W-:-:S04]  /*3d80*/  IMAD.U32 R2, R3, 0x10000, RZ ;  /* 0x0001000003027824 */ /* 0x002fc800078e00ff */
[----:B------:R-:W-:-:S06]  /*3d90*/  FMUL.FTZ R2, R2, 1 ;  /* 0x3f80000002027820 */ /* 0x000fcc0000410000 */
[----:B------:R-:W1:Y:S02]  /*3da0*/  F2F.F64.F32 R2, R2 ;  /* 0x0000000200027310 */ /* 0x000e640000201800 */
[----:B-1----:R1:W-:Y:S01]  /*3db0*/  STG.E.64 desc[UR36][R16.64], R2 ;  /* 0x0000000210007986 */ /* 0x0023e2000c101b24 */
[----:B------:R-:W-:Y:S05]  /*3dc0*/  BRA `(.L_x_3422) ;  /* 0x0000000800b87947 */ /* 0x000fea0003800000 */
.L_x_3417:
        /* <DEDUP_REMOVED lines=13> */
.L_x_3431:
[----:B-1----:R-:W-:Y:S01]  /*3ea0*/  IMAD.U32 R3, R3, 0x10000, RZ ;  /* 0x0001000003037824 */ /* 0x002fe200078e00ff */
[----:B------:R-:W-:-:S03]  /*3eb0*/  CS2R R6, SRZ ;  /* 0x0000000000067805 */ /* 0x000fc6000001ff00 */
[----:B------:R-:W-:-:S04]  /*3ec0*/  FMUL.FTZ R3, R3, 1 ;  /* 0x3f80000003037820 */ /* 0x000fc80000410000 */
[----:B------:R-:W1:Y:S02]  /*3ed0*/  F2F.F64.F32 R4, R3 ;  /* 0x0000000300047310 */ /* 0x000e640000201800 */
[----:B-1----:R1:W-:Y:S01]  /*3ee0*/  STG.E.128 desc[UR36][R16.64], R4 ;  /* 0x0000000410007986 */ /* 0x0023e2000c101d24 */
[----:B------:R-:W-:Y:S05]  /*3ef0*/  BRA `(.L_x_3422) ;  /* 0x00000008006c7947 */ /* 0x000fea0003800000 */
.L_x_3430:
        /* <DEDUP_REMOVED lines=8> */
[C---:B------:R-:W-:Y:S02]  /*3f80*/  LOP3.LUT R2, R5.reuse, 0x7fffffff, RZ, 0xc0, !PT ;  /* 0x7fffffff05027812 */ /* 0x040fe400078ec0ff */
[----:B0-----:R-:W-:Y:S02]  /*3f90*/  LOP3.LUT R0, R5, 0x80000000, RZ, 0xc0, !PT ;  /* 0x8000000005007812 */ /* 0x001fe400078ec0ff */
        /* <DEDUP_REMOVED lines=11> */
.L_x_3435:
[----:B------:R-:W-:Y:S05]  /*4050*/  BSYNC B0 ;  /* 0x0000000000007941 */ /* 0x000fea0003800000 */
.L_x_3434:
[----:B------:R-:W-:-:S05]  /*4060*/  LOP3.LUT R3, R0, R3, RZ, 0xfc, !PT ;  /* 0x0000000300037212 */ /* 0x000fca00078efcff */
[----:B------:R0:W-:Y:S01]  /*4070*/  STG.E.U8 desc[UR36][R16.64], R3 ;  /* 0x0000000310007986 */ /* 0x0001e2000c101124 */
[----:B------:R-:W-:Y:S05]  /*4080*/  BRA `(.L_x_3422) ;  /* 0x0000000800087947 */ /* 0x000fea0003800000 */
.L_x_3433:
[----:B-1----:R-:W-:Y:S01]  /*4090*/  IMAD.U32 R3, R3, 0x10000, RZ ;  /* 0x0001000003037824 */ /* 0x002fe200078e00ff */
[----:B------:R-:W-:Y:S04]  /*40a0*/  BSSY B0, `(.L_x_3436) ;  /* 0x000000f000007945 */ /* 0x000fe80003800000 */
[----:B------:R-:W-:-:S04]  /*40b0*/  LOP3.LUT R2, R3, 0x7fffffff, RZ, 0xc0, !PT ;  /* 0x7fffffff03027812 */ /* 0x000fc800078ec0ff */
[----:B------:R-:W-:-:S13]  /*40c0*/  ISETP.GT.U32.AND P0, PT, R2, 0x477fffff, PT ;  /* 0x477fffff0200780c */ /* 0x000fda0003f04070 */
[----:B------:R-:W-:Y:S05]  /*40d0*/  @P0 BRA `(.L_x_3437) ;  /* 0x0000000000200947 */ /* 0x000fea0003800000 */
[----:B------:R-:W-:-:S13]  /*40e0*/  ISETP.GE.U32.AND P0, PT, R2, 0x38800000, PT ;  /* 0x388000000200780c */ /* 0x000fda0003f06070 */
[----:B0-----:R-:W-:Y:S01]  /*40f0*/  @P0 SHF.R.U32.HI R0, RZ, 0x15, R3 ;  /* 0x00000015ff000819 */ /* 0x001fe20000011603 */
[----:B------:R-:W-:-:S03]  /*4100*/  @!P0 FADD.FTZ R2, R2, 128 ;  /* 0x4300000002028421 */ /* 0x000fc60000010000 */
[----:B------:R-:W-:-:S04]  /*4110*/  @P0 LOP3.LUT R0, R0, 0x1, RZ, 0xc0, !PT ;  /* 0x0000000100000812 */ /* 0x000fc800078ec0ff */
[----:B------:R-:W-:-:S04]  /*4120*/  @P0 IADD3 R0, R3, 0x80fffff, R0 ;  /* 0x080fffff03000810 */ /* 0x000fc80007ffe000 */
[----:B------:R-:W-:Y:S01]  /*4130*/  @P0 SHF.R.U32.HI R0, RZ, 0x15, R0 ;  /* 0x00000015ff000819 */ /* 0x000fe20000011600 */
[----:B------:R-:W-:Y:S01]  /*4140*/  @!P0 VIADD R0, R2, 0xbd000000 ;  /* 0xbd00000002008836 */ /* 0x000fe20000000000 */
[----:B------:R-:W-:Y:S06]  /*4150*/  BRA `(.L_x_3438) ;  /* 0x00000000000c7947 */ /* 0x000fec0003800000 */
.L_x_3437:
[----:B0-----:R-:W-:Y:S01]  /*4160*/  IMAD.MOV.U32 R0, RZ, RZ, 0x7f ;  /* 0x0000007fff007424 */ /* 0x001fe200078e00ff */
[----:B------:R-:W-:-:S04]  /*4170*/  ISETP.GT.U32.AND P0, PT, R2, 0x7f800000, PT ;  /* 0x7f8000000200780c */ /* 0x000fc80003f04070 */
[----:B------:R-:W-:-:S09]  /*4180*/  SEL R0, R0, 0x7c, P0 ;  /* 0x0000007c00007807 */ /* 0x000fd20000000000 */
.L_x_3438:
[----:B------:R-:W-:Y:S05]  /*4190*/  BSYNC B0 ;  /* 0x0000000000007941 */ /* 0x000fea0003800000 */
.L_x_3436:
[----:B------:R-:W-:-:S04]  /*41a0*/  LOP3.LUT R2, R3, 0x80000000, RZ, 0xc0, !PT ;  /* 0x8000000003027812 */ /* 0x000fc800078ec0ff */
[----:B------:R-:W-:-:S04]  /*41b0*/  SHF.R.U32.HI R3, RZ, 0x18, R2 ;  /* 0x00000018ff037819 */ /* 0x000fc80000011602 */
[----:B------:R-:W-:-:S05]  /*41c0*/  LOP3.LUT R3, R0, R3, RZ, 0xfc, !PT ;  /* 0x0000000300037212 */ /* 0x000fca00078efcff */
[----:B------:R0:W-:Y:S01]  /*41d0*/  STG.E.U8 desc[UR36][R16.64], R3 ;  /* 0x0000000310007986 */ /* 0x0001e2000c101124 */
[----:B------:R-:W-:Y:S05]  /*41e0*/  BRA `(.L_x_3422) ;  /* 0x0000000400b07947 */ /* 0x000fea0003800000 */
.L_x_3432:
[----:B-1----:R1:W-:Y:S01]  /*41f0*/  STG.E.U16 desc[UR36][R16.64], R3 ;  /* 0x0000000310007986 */ /* 0x0023e2000c101524 */
[----:B------:R-:W-:Y:S05]  /*4200*/  BRA `(.L_x_3422) ;  /* 0x0000000400a87947 */ /* 0x000fea0003800000 */
.L_x_3429:
        /* <DEDUP_REMOVED lines=12> */
.L_x_3441:
[----:B-1----:R-:W-:Y:S01]  /*42d0*/  IMAD.U32 R3, R3, 0x10000, RZ ;  /* 0x0001000003037824 */ /* 0x002fe200078e00ff */
[----:B------:R-:W-:Y:S01]  /*42e0*/  BSSY B0, `(.L_x_3442) ;  /* 0x0000014000007945 */ /* 0x000fe20003800000 */
[----:B------:R-:W-:-:S03]  /*42f0*/  IMAD.MOV.U32 R8, RZ, RZ, 0x80 ;  /* 0x00000080ff087424 */ /* 0x000fc600078e00ff */
[----:B------:R-:W-:-:S04]  /*4300*/  LOP3.LUT R2, R3, 0x7fffffff, RZ, 0xc0, !PT ;  /* 0x7fffffff03027812 */ /* 0x000fc800078ec0ff */
[----:B------:R-:W-:-:S13]  /*4310*/  ISETP.GT.U32.AND P0, PT, R2, 0x437fffff, PT ;  /* 0x437fffff0200780c */ /* 0x000fda0003f04070 */
[----:B------:R-:W-:Y:S05]  /*4320*/  @P0 BRA `(.L_x_3443) ;  /* 0x00000000003c0947 */ /* 0x000fea0003800000 */
[----:B------:R-:W-:-:S13]  /*4330*/  ISETP.GE.U32.AND P0, PT, R2, 0x3c000000, PT ;  /* 0x3c0000000200780c */ /* 0x000fda0003f06070 */
[----:B0-----:R-:W-:-:S04]  /*4340*/  @P0 SHF.R.U32.HI R0, RZ, 0x14, R3 ;  /* 0x00000014ff000819 */ /* 0x001fc80000011603 */
        /* <DEDUP_REMOVED lines=9> */
.L_x_3444:
[----:B------:R-:W-:-:S04]  /*43e0*/  LOP3.LUT R2, R3, 0x80000000, RZ, 0xc0, !PT ;  /* 0x8000000003027812 */ /* 0x000fc800078ec0ff */
[----:B------:R-:W-:-:S04]  /*43f0*/  SHF.R.U32.HI R3, RZ, 0x18, R2 ;  /* 0x00000018ff037819 */ /* 0x000fc80000011602 */
[----:B------:R-:W-:-:S04]  /*4400*/  LOP3.LUT R0, R0, R3, RZ, 0xfc, !PT ;  /* 0x0000000300007212 */ /* 0x000fc800078efcff */
[----:B------:R-:W-:-:S07]  /*4410*/  PRMT R8, R0, 0x7610, R8 ;  /* 0x0000761000087816 */ /* 0x000fce0000000008 */
.L_x_3443:
[----:B------:R-:W-:Y:S05]  /*4420*/  BSYNC B0 ;  /* 0x0000000000007941 */ /* 0x000fea0003800000 */
.L_x_3442:
[----:B------:R4:W-:Y:S01]  /*4430*/  STG.E.U8 desc[UR36][R16.64], R8 ;  /* 0x0000000810007986 */ /* 0x0009e2000c101124 */
[----:B------:R-:W-:Y:S05]  /*4440*/  BRA `(.L_x_3422) ;  /* 0x0000000400187947 */ /* 0x000fea0003800000 */
.L_x_3440:
        /* <DEDUP_REMOVED lines=17> */
.L_x_3447:
[----:B------:R-:W-:-:S04]  /*4560*/  LOP3.LUT R2, R3, 0x80000000, RZ, 0xc0, !PT ;  /* 0x8000000003027812 */ /* 0x000fc800078ec0ff */
[----:B------:R-:W-:-:S04]  /*4570*/  SHF.R.U32.HI R3, RZ, 0x18, R2 ;  /* 0x00000018ff037819 */ /* 0x000fc80000011602 */
[----:B------:R-:W-:-:S04]  /*4580*/  LOP3.LUT R0, R0, R3, RZ, 0xfc, !PT ;  /* 0x0000000300007212 */ /* 0x000fc800078efcff */
[----:B------:R-:W-:-:S07]  /*4590*/  PRMT R8, R0, 0x7610, R8 ;  /* 0x0000761000087816 */ /* 0x000fce0000000008 */
.L_x_3446:
[----:B------:R-:W-:Y:S05]  /*45a0*/  BSYNC B0 ;  /* 0x0000000000007941 */ /* 0x000fea0003800000 */
.L_x_3445:
[----:B------:R1:W-:Y:S01]  /*45b0*/  STG.E.U8 desc[UR36][R16.64], R8 ;  /* 0x0000000810007986 */ /* 0x0003e2000c101124 */
[----:B------:R-:W-:Y:S05]  /*45c0*/  BRA `(.L_x_3422) ;  /* 0x0000000000b87947 */ /* 0x000fea0003800000 */
.L_x_3439:
        /* <DEDUP_REMOVED lines=8> */
[----:B------:R-:W-:-:S04]  /*4650*/  LOP3.LUT R2, R4, 0xff, RZ, 0xc0, !PT ;  /* 0x000000ff04027812 */ /* 0x000fc800078ec0ff */
[----:B------:R-:W-:-:S13]  /*4660*/  ISETP.NE.AND P1, PT, R2, 0xff, PT ;  /* 0x000000ff0200780c */ /* 0x000fda0003f25270 */
[--C-:B0-----:R-:W-:Y:S02]  /*4670*/  @P1 SHF.R.U32.HI R0, RZ, 0x16, R3.reuse ;  /* 0x00000016ff001819 */ /* 0x101fe40000011603 */
        /* <DEDUP_REMOVED lines=11> */
.L_x_3421:
[----:B------:R-:W-:Y:S01]  /*4730*/  MOV R2, 0x228 ;  /* 0x0000022800027802 */ /* 0x000fe20000000f00 */
[----:B------:R-:W-:Y:S01]  /*4740*/  ULDC.64 UR4, c[0x4][0x218] ;  /* 0x0100860000047ab9 */ /* 0x000fe20000000a00 */
[----:B------:R-:W-:Y:S01]  /*4750*/  ULDC.64 UR6, c[0x4][0x220] ;  /* 0x0100880000067ab9 */ /* 0x000fe20000000a00 */
[----:B------:R-:W-:Y:S02]  /*4760*/  IMAD.U32 R4, RZ, RZ, UR4 ;  /* 0x00000004ff047e24 */ /* 0x000fe4000f8e00ff */
[----:B------:R-:W-:Y:S01]  /*4770*/  IMAD.U32 R5, RZ, RZ, UR5 ;  /* 0x00000005ff057e24 */ /* 0x000fe2000f8e00ff */
[----:B-1----:R-:W1:Y:S01]  /*4780*/  LDC.64 R2, c[0x4][R2] ;  /* 0x0100000002027b82 */ /* 0x002e620000000a00 */
        /* <DEDUP_REMOVED lines=10> */
.L_x_3450:
[----:B------:R-:W-:Y:S05]  /*4830*/  BRA `(.L_x_3422) ;  /* 0x00000000001c7947 */ /* 0x000fea0003800000 */
.L_x_3449:
[----:B-1----:R-:W-:-:S06]  /*4840*/  IMAD.U32 R3, R3, 0x10000, RZ ;  /* 0x0001000003037824 */ /* 0x002fcc00078e00ff */
[----:B------:R-:W1:Y:S02]  /*4850*/  F2I.U64.TRUNC R2, R3 ;  /* 0x0000000300027311 */ /* 0x000e64000020d800 */
[----:B-1----:R3:W-:Y:S01]  /*4860*/  STG.E.64 desc[UR36][R16.64], R2 ;  /* 0x0000000210007986 */ /* 0x0027e2000c101b24 */
[----:B------:R-:W-:Y:S05]  /*4870*/  BRA `(.L_x_3422) ;  /* 0x00000000000c7947 */ /* 0x000fea0003800000 */
.L_x_3448:
[----:B-1----:R-:W-:-:S06]  /*4880*/  IMAD.U32 R3, R3, 0x10000, RZ ;  /* 0x0001000003037824 */ /* 0x002fcc00078e00ff */
[----:B------:R-:W1:Y:S02]  /*4890*/  F2I.FTZ.U32.TRUNC.NTZ R3, R3 ;  /* 0x0000000300037305 */ /* 0x000e64000021f000 */
[----:B-1----:R1:W-:Y:S02]  /*48a0*/  STG.E desc[UR36][R16.64], R3 ;  /* 0x0000000310007986 */ /* 0x0023e4000c101924 */
.L_x_3422:
[----:B------:R-:W-:-:S04]  /*48b0*/  IMAD R18, R23, 0x200, R18 ;  /* 0x0000020017127824 */ /* 0x000fc800078e0212 */
[----:B------:R-:W-:-:S07]  /*48c0*/  VIADD R19, R18, 0x80 ;  /* 0x0000008012137836 */ /* 0x000fce0000000000 */
.L_x_3348:
[----:B------:R-:W-:Y:S05]  /*48d0*/  BSYNC B6 ;  /* 0x0000000000067941 */ /* 0x000fea0003800000 */
.L_x_3347:
        /* <DEDUP_REMOVED lines=358> */
.L_x_3453:
        /* <DEDUP_REMOVED lines=27> */
.L_x_3454:
        /* <DEDUP_REMOVED lines=20> */
.L_x_3458:
[----:B------:R-:W2:Y:S02]  /*6230*/  LDG.E.U8 R2, desc[UR36][R2.64] ;  /* 0x0000002402027981 */ /* 0x000ea4000c1e1100 */
[----:B--2---:R-:W-:-:S04]  /*6240*/  I2FP.F32.U32 R0, R2 ;  /* 0x0000000200007245 */ /* 0x004fc80000201000 */
[----:B------:R-:W-:-:S04]  /*6250*/  F2FP.BF16.F32.PACK_AB R0, RZ, R0 ;  /* 0x00000000ff00723e */ /* 0x000fc800000010ff */
[----:B------:R-:W-:Y:S01]  /*6260*/  PRMT R22, R0, 0x7610, R22 ;  /* 0x0000761000167816 */ /* 0x000fe20000000016 */
[----:B------:R-:W-:Y:S06]  /*6270*/  BRA `(.L_x_3460) ;  /* 0x0000000c00c87947 */ /* 0x000fec0003800000 */
.L_x_3457:
        /* <DEDUP_REMOVED lines=11> */
.L_x_3462:
[----:B------:R-:W2:Y:S02]  /*6330*/  LDG.E R2, desc[UR36][R2.64] ;  /* 0x0000002402027981 */ /* 0x000ea4000c1e1900 */
[----:B--2---:R-:W-:-:S04]  /*6340*/  I2FP.F32.S32 R0, R2 ;  /* 0x0000000200007245 */ /* 0x004fc80000201400 */
[----:B------:R-:W-:-:S04]  /*6350*/  F2FP.BF16.F32.PACK_AB R0, RZ, R0 ;  /* 0x00000000ff00723e */ /* 0x000fc800000010ff */
[----:B------:R-:W-:Y:S01]  /*6360*/  PRMT R22, R0, 0x7610, R22 ;  /* 0x0000761000167816 */ /* 0x000fe20000000016 */
[----:B------:R-:W-:Y:S06]  /*6370*/  BRA `(.L_x_3460) ;  /* 0x0000000c00887947 */ /* 0x000fec0003800000 */
.L_x_3461:
[----:B------:R-:W2:Y:S02]  /*6380*/  LDG.E.U16 R2, desc[UR36][R2.64] ;  /* 0x0000002402027981 */ /* 0x000ea4000c1e1500 */
[----:B--2---:R-:W0:Y:S02]  /*6390*/  I2F.S16 R0, R2 ;  /* 0x0000000200007306 */ /* 0x004e240000101400 */
[----:B0-----:R-:W-:-:S04]  /*63a0*/  F2FP.BF16.F32.PACK_AB R0, RZ, R0 ;  /* 0x00000000ff00723e */ /* 0x001fc800000010ff */
[----:B------:R-:W-:Y:S01]  /*63b0*/  PRMT R22, R0, 0x7610, R22 ;  /* 0x0000761000167816 */ /* 0x000fe20000000016 */
[----:B------:R-:W-:Y:S06]  /*63c0*/  BRA `(.L_x_3460) ;  /* 0x0000000c00747947 */ /* 0x000fec0003800000 */
.L_x_3456:
        /* <DEDUP_REMOVED lines=9> */
.L_x_3464:
[----:B------:R-:W2:Y:S02]  /*6460*/  LDG.E.U16 R0, desc[UR36][R2.64] ;  /* 0x0000002402007981 */ /* 0x000ea4000c1e1500 */
[----:B--2---:R-:W-:-:S05]  /*6470*/  HADD2.F32 R0, -RZ, R0.H0_H0 ;  /* 0x20000000ff007230 */ /* 0x004fca0000004100 */
[----:B------:R-:W-:-:S04]  /*6480*/  F2FP.BF16.F32.PACK_AB R0, RZ, R0 ;  /* 0x00000000ff00723e */ /* 0x000fc800000010ff */
[----:B------:R-:W-:Y:S01]  /*6490*/  PRMT R22, R0, 0x7610, R22 ;  /* 0x0000761000167816 */ /* 0x000fe20000000016 */
[----:B------:R-:W-:Y:S06]  /*64a0*/  BRA `(.L_x_3460) ;  /* 0x0000000c003c7947 */ /* 0x000fec0003800000 */
.L_x_3463:
        /* <DEDUP_REMOVED lines=9> */
.L_x_3466:
[----:B------:R-:W2:Y:S02]  /*6540*/  LDG.E.U16 R2, desc[UR36][R2.64] ;  /* 0x0000002402027981 */ /* 0x000ea4000c1e1500 */
[----:B--2---:R-:W-:-:S05]  /*6550*/  HADD2.F32 R0, -RZ, R2.H0_H0 ;  /* 0x20000002ff007230 */ /* 0x004fca0000004100 */
[----:B------:R-:W-:-:S04]  /*6560*/  F2FP.BF16.F32.PACK_AB R0, RZ, R0 ;  /* 0x00000000ff00723e */ /* 0x000fc800000010ff */
[----:B------:R-:W-:Y:S01]  /*6570*/  PRMT R22, R0, 0x7610, R22 ;  /* 0x0000761000167816 */ /* 0x000fe20000000016 */
[----:B------:R-:W-:Y:S06]  /*6580*/  BRA `(.L_x_3460) ;  /* 0x0000000c00047947 */ /* 0x000fec0003800000 */
.L_x_3465:
        /* <DEDUP_REMOVED lines=9> */
.L_x_3455:
        /* <DEDUP_REMOVED lines=14> */
.L_x_3469:
        /* <DEDUP_REMOVED lines=9> */
.L_x_3468:
        /* <DEDUP_REMOVED lines=28> */
.L_x_3471:
        /* <DEDUP_REMOVED lines=15> */
.L_x_3470:
[----:B------:R0:W5:Y:S01]  /*6a40*/  LDG.E.U16 R22, desc[UR36][R2.64] ;  /* 0x0000002402167981 */ /* 0x000162000c1e1500 */
[----:B------:R-:W-:Y:S05]  /*6a50*/  BRA `(.L_x_3460) ;  /* 0x0000000400d07947 */ /* 0x000fea0003800000 */
.L_x_3467:
        /* <DEDUP_REMOVED lines=13> */
.L_x_3474:
        /* <DEDUP_REMOVED lines=21> */
.L_x_3478:
[----:B------:R-:W-:Y:S05]  /*6c80*/  BSYNC B1 ;  /* 0x0000000000017941 */ /* 0x000fea0003800000 */
.L_x_3477:
[----:B------:R-:W-:Y:S01]  /*6c90*/  LEA R3, R0, 0x3b800000, 0x17 ;  /* 0x3b80000000037811 */ /* 0x000fe200078eb8ff */
[----:B------:R-:W-:-:S05]  /*6ca0*/  IMAD.SHL.U32 R0, R2, 0x100000, RZ ;  /* 0x0010000002007824 */ /* 0x000fca00078e00ff */
[----:B------:R-:W-:-:S07]  /*6cb0*/  LOP3.LUT R0, R3, R0, R4, 0xfe, !PT ;  /* 0x0000000003007212 */ /* 0x000fce00078efe04 */
.L_x_3476:
[----:B------:R-:W-:Y:S05]  /*6cc0*/  BSYNC B0 ;  /* 0x0000000000007941 */ /* 0x000fea0003800000 */
.L_x_3475:
[----:B------:R-:W-:-:S04]  /*6cd0*/  F2FP.BF16.F32.PACK_AB R0, RZ, R0 ;  /* 0x00000000ff00723e */ /* 0x000fc800000010ff */
[----:B------:R-:W-:Y:S01]  /*6ce0*/  PRMT R22, R0, 0x7610, R22 ;  /* 0x0000761000167816 */ /* 0x000fe20000000016 */
[----:B------:R-:W-:Y:S06]  /*6cf0*/  BRA `(.L_x_3460) ;  /* 0x0000000400287947 */ /* 0x000fec0003800000 */
.L_x_3473:
        /* <DEDUP_REMOVED lines=21> */
.L_x_3482:
[----:B------:R-:W-:Y:S05]  /*6e50*/  BSYNC B1 ;  /* 0x0000000000017941 */ /* 0x000fea0003800000 */
.L_x_3481:
[----:B------:R-:W-:Y:S01]  /*6e60*/  LEA R3, R0, 0x37800000, 0x17 ;  /* 0x3780000000037811 */ /* 0x000fe200078eb8ff */
[----:B------:R-:W-:-:S05]  /*6e70*/  IMAD.SHL.U32 R0, R2, 0x200000, RZ ;  /* 0x0020000002007824 */ /* 0x000fca00078e00ff */
[----:B------:R-:W-:-:S07]  /*6e80*/  LOP3.LUT R0, R3, R0, R4, 0xfe, !PT ;  /* 0x0000000003007212 */ /* 0x000fce00078efe04 */
.L_x_3480:
[----:B------:R-:W-:Y:S05]  /*6e90*/  BSYNC B0 ;  /* 0x0000000000007941 */ /* 0x000fea0003800000 */
.L_x_3479:
[----:B------:R-:W-:-:S04]  /*6ea0*/  F2FP.BF16.F32.PACK_AB R0, RZ, R0 ;  /* 0x00000000ff00723e */ /* 0x000fc800000010ff */
[----:B------:R-:W-:Y:S01]  /*6eb0*/  PRMT R22, R0, 0x7610, R22 ;  /* 0x0000761000167816 */ /* 0x000fe20000000016 */
[----:B------:R-:W-:Y:S06]  /*6ec0*/  BRA `(.L_x_3460) ;  /* 0x0000000000b47947 */ /* 0x000fec0003800000 */
.L_x_3472:
        /* <DEDUP_REMOVED lines=14> */
.L_x_3486:
[----:B------:R-:W-:Y:S05]  /*6fb0*/  BSYNC B0 ;  /* 0x0000000000007941 */ /* 0x000fea0003800000 */
.L_x_3485:
[----:B------:R-:W-:-:S04]  /*6fc0*/  F2FP.BF16.F32.PACK_AB R0, RZ, R0 ;  /* 0x00000000ff00723e */ /* 0x000fc800000010ff */
[----:B------:R-:W-:Y:S01]  /*6fd0*/  PRMT R22, R0, 0x7610, R22 ;  /* 0x0000761000167816 */ /* 0x000fe20000000016 */
[----:B------:R-:W-:Y:S06]  /*6fe0*/  BRA `(.L_x_3460) ;  /* 0x00000000006c7947 */ /* 0x000fec0003800000 */
.L_x_3459:
        /* <DEDUP_REMOVED lines=16> */
.L_x_3487:
[----:B------:R-:W-:Y:S01]  /*70f0*/  PRMT R22, RZ, 0x7610, R22 ;  /* 0x00007610ff167816 */ /* 0x000fe20000000016 */
[----:B------:R-:W-:Y:S06]  /*7100*/  BRA `(.L_x_3460) ;  /* 0x0000000000247947 */ /* 0x000fec0003800000 */
.L_x_3484:
[----:B------:R-:W2:Y:S02]  /*7110*/  LDG.E.64 R2, desc[UR36][R2.64] ;  /* 0x0000002402027981 */ /* 0x000ea4000c1e1b00 */
[----:B--2---:R-:W0:Y:S02]  /*7120*/  I2F.U64 R0, R2 ;  /* 0x0000000200007312 */ /* 0x004e240000301000 */
[----:B0-----:R-:W-:-:S04]  /*7130*/  F2FP.BF16.F32.PACK_AB R0, RZ, R0 ;  /* 0x00000000ff00723e */ /* 0x001fc800000010ff */
[----:B------:R-:W-:Y:S01]  /*7140*/  PRMT R22, R0, 0x7610, R22 ;  /* 0x0000761000167816 */ /* 0x000fe20000000016 */
[----:B------:R-:W-:Y:S06]  /*7150*/  BRA `(.L_x_3460) ;  /* 0x0000000000107947 */ /* 0x000fec0003800000 */
.L_x_3483:
[----:B------:R-:W2:Y:S02]  /*7160*/  LDG.E R2, desc[UR36][R2.64] ;  /* 0x0000002402027981 */ /* 0x000ea4000c1e1900 */
[----:B--2---:R-:W-:-:S04]  /*7170*/  I2FP.F32.U32 R0, R2 ;  /* 0x0000000200007245 */ /* 0x004fc80000201000 */
[----:B------:R-:W-:-:S04]  /*7180*/  F2FP.BF16.F32.PACK_AB R0, RZ, R0 ;  /* 0x00000000ff00723e */ /* 0x000fc800000010ff */
[----:B------:R-:W-:-:S07]  /*7190*/  PRMT R22, R0, 0x7610, R22 ;  /* 0x0000761000167816 */ /* 0x000fce0000000016 */
.L_x_3460:
        /* <DEDUP_REMOVED lines=19> */
.L_x_3491:
[----:B------:R-:W2:Y:S02]  /*72d0*/  LDG.E.U8 R2, desc[UR36][R2.64] ;  /* 0x0000002402027981 */ /* 0x000ea4000c1e1100 */
[----:B--2---:R-:W-:-:S04]  /*72e0*/  I2FP.F32.U32 R0, R2 ;  /* 0x0000000200007245 */ /* 0x004fc80000201000 */
[----:B------:R-:W-:Y:S01]  /*72f0*/  F2FP.BF16.F32.PACK_AB R0, RZ, R0 ;  /* 0x00000000ff00723e */ /* 0x000fe200000010ff */
[----:B------:R-:W-:Y:S06]  /*7300*/  BRA `(.L_x_3493) ;  /* 0x0000000c00907947 */ /* 0x000fec0003800000 */
.L_x_3490:
        /* <DEDUP_REMOVED lines=10> */
.L_x_3495:
[----:B------:R-:W2:Y:S02]  /*73b0*/  LDG.E R2, desc[UR36][R2.64] ;  /* 0x0000002402027981 */ /* 0x000ea4000c1e1900 */
[----:B--2---:R-:W-:-:S04]  /*73c0*/  I2FP.F32.S32 R0, R2 ;  /* 0x0000000200007245 */ /* 0x004fc80000201400 */
[----:B------:R-:W-:Y:S01]  /*73d0*/  F2FP.BF16.F32.PACK_AB R0, RZ, R0 ;  /* 0x00000000ff00723e */ /* 0x000fe200000010ff */
[----:B------:R-:W-:Y:S06]  /*73e0*/  BRA `(.L_x_3493) ;  /* 0x0000000c00587947 */ /* 0x000fec0003800000 */
.L_x_3494:
[----:B------:R-:W2:Y:S02]  /*73f0*/  LDG.E.U16 R2, desc[UR36][R2.64] ;  /* 0x0000002402027981 */ /* 0x000ea4000c1e1500 */
[----:B--2---:R-:W0:Y:S02]  /*7400*/  I2F.S16 R0, R2 ;  /* 0x0000000200007306 */ /* 0x004e240000101400 */
[----:B0-----:R-:W-:Y:S01]  /*7410*/  F2FP.BF16.F32.PACK_AB R0, RZ, R0 ;  /* 0x00000000ff00723e */ /* 0x001fe200000010ff */
[----:B------:R-:W-:Y:S06]  /*7420*/  BRA `(.L_x_3493) ;  /* 0x0000000c00487947 */ /* 0x000fec0003800000 */
.L_x_3489:
        /* <DEDUP_REMOVED lines=9> */
.L_x_3497:
[----:B------:R-:W2:Y:S02]  /*74c0*/  LDG.E.U16 R0, desc[UR36][R2.64] ;  /* 0x0000002402007981 */ /* 0x000ea4000c1e1500 */
[----:B--2---:R-:W-:-:S05]  /*74d0*/  HADD2.F32 R0, -RZ, R0.H0_H0 ;  /* 0x20000000ff007230 */ /* 0x004fca0000004100 */
[----:B------:R-:W-:Y:S01]  /*74e0*/  F2FP.BF16.F32.PACK_AB R0, RZ, R0 ;  /* 0x00000000ff00723e */ /* 0x000fe200000010ff */
[----:B------:R-:W-:Y:S06]  /*74f0*/  BRA `(.L_x_3493) ;  /* 0x0000000c00147947 */ /* 0x000fec0003800000 */
.L_x_3496:
        /* <DEDUP_REMOVED lines=9> */
.L_x_3499:
[----:B------:R-:W2:Y:S02]  /*7590*/  LDG.E.U16 R2, desc[UR36][R2.64] ;  /* 0x0000002402027981 */ /* 0x000ea4000c1e1500 */
[----:B--2---:R-:W-:-:S05]  /*75a0*/  HADD2.F32 R0, -RZ, R2.H0_H0 ;  /* 0x20000002ff007230 */ /* 0x004fca0000004100 */
[----:B------:R-:W-:Y:S01]  /*75b0*/  F2FP.BF16.F32.PACK_AB R0, RZ, R0 ;  /* 0x00000000ff00723e */ /* 0x000fe200000010ff */
[----:B------:R-:W-:Y:S06]  /*75c0*/  BRA `(.L_x_3493) ;  /* 0x0000000800e07947 */ /* 0x000fec0003800000 */
.L_x_3498:
        /* <DEDUP_REMOVED lines=8> */
.L_x_3488:
        /* <DEDUP_REMOVED lines=13> */
.L_x_3502:
        /* <DEDUP_REMOVED lines=8> */
.L_x_3501:
        /* <DEDUP_REMOVED lines=28> */
.L_x_3504:
        /* <DEDUP_REMOVED lines=15> */
.L_x_3503:
[----:B------:R0:W5:Y:S01]  /*7a50*/  LDG.E.U16 R0, desc[UR36][R2.64] ;  /* 0x0000002402007981 */ /* 0x000162000c1e1500 */
[----:B------:R-:W-:Y:S05]  /*7a60*/  BRA `(.L_x_3493) ;  /* 0x0000000400b87947 */ /* 0x000fea0003800000 */
.L_x_3500:
        /* <DEDUP_REMOVED lines=12> */
.L_x_3507:
        /* <DEDUP_REMOVED lines=21> */
.L_x_3511:
[----:B------:R-:W-:Y:S05]  /*7c80*/  BSYNC B1 ;  /* 0x0000000000017941 */ /* 0x000fea0003800000 */
.L_x_3510:
[----:B------:R-:W-:Y:S01]  /*7c90*/  LEA R3, R0, 0x3b800000, 0x17 ;  /* 0x3b80000000037811 */ /* 0x000fe200078eb8ff */
[----:B------:R-:W-:-:S05]  /*7ca0*/  IMAD.SHL.U32 R0, R2, 0x100000, RZ ;  /* 0x0010000002007824 */ /* 0x000fca00078e00ff */
[----:B------:R-:W-:-:S07]  /*7cb0*/  LOP3.LUT R0, R3, R0, R4, 0xfe, !PT ;  /* 0x0000000003007212 */ /* 0x000fce00078efe04 */
.L_x_3509:
[----:B------:R-:W-:Y:S05]  /*7cc0*/  BSYNC B0 ;  /* 0x0000000000007941 */ /* 0x000fea0003800000 */
.L_x_3508:
[----:B------:R-:W-:Y:S01]  /*7cd0*/  F2FP.BF16.F32.PACK_AB R0, RZ, R0 ;  /* 0x00000000ff00723e */ /* 0x000fe200000010ff */
[----:B------:R-:W-:Y:S06]  /*7ce0*/  BRA `(.L_x_3493) ;  /* 0x0000000400187947 */ /* 0x000fec0003800000 */
.L_x_3506:
        /* <DEDUP_REMOVED lines=21> */
.L_x_3515:
[----:B------:R-:W-:Y:S05]  /*7e40*/  BSYNC B1 ;  /* 0x0000000000017941 */ /* 0x000fea0003800000 */
.L_x_3514:
[----:B------:R-:W-:Y:S01]  /*7e50*/  LEA R3, R0, 0x37800000, 0x17 ;  /* 0x3780000000037811 */ /* 0x000fe200078eb8ff */
[----:B------:R-:W-:-:S05]  /*7e60*/  IMAD.SHL.U32 R0, R2, 0x200000, RZ ;  /* 0x0020000002007824 */ /* 0x000fca00078e00ff */
[----:B------:R-:W-:-:S07]  /*7e70*/  LOP3.LUT R0, R3, R0, R4, 0xfe, !PT ;  /* 0x0000000003007212 */ /* 0x000fce00078efe04 */
.L_x_3513:
[----:B------:R-:W-:Y:S05]  /*7e80*/  BSYNC B0 ;  /* 0x0000000000007941 */ /* 0x000fea0003800000 */
.L_x_3512:
[----:B------:R-:W-:Y:S01]  /*7e90*/  F2FP.BF16.F32.PACK_AB R0, RZ, R0 ;  /* 0x00000000ff00723e */ /* 0x000fe200000010ff */
[----:B------:R-:W-:Y:S06]  /*7ea0*/  BRA `(.L_x_3493) ;  /* 0x0000000000a87947 */ /* 0x000fec0003800000 */
.L_x_3505:
        /* <DEDUP_REMOVED lines=14> */
.L_x_3519:
[----:B------:R-:W-:Y:S05]  /*7f90*/  BSYNC B0 ;  /* 0x0000000000007941 */ /* 0x000fea0003800000 */
.L_x_3518:
[----:B------:R-:W-:Y:S01]  /*7fa0*/  F2FP.BF16.F32.PACK_AB R0, RZ, R0 ;  /* 0x00000000ff00723e */ /* 0x000fe200000010ff */
[----:B------:R-:W-:Y:S06]  /*7fb0*/  BRA `(.L_x_3493) ;  /* 0x0000000000647947 */ /* 0x000fec0003800000 */
.L_x_3492:
        /* <DEDUP_REMOVED lines=16> */
.L_x_3520:
[----:B------:R-:W-:Y:S01]  /*80c0*/  PRMT R0, RZ, 0x7610, R0 ;  /* 0x00007610ff007816 */ /* 0x000fe20000000000 */
[----:B------:R-:W-:Y:S06]  /*80d0*/  BRA `(.L_x_3493) ;  /* 0x00000000001c7947 */ /* 0x000fec0003800000 */
.L_x_3517:
[----:B------:R-:W2:Y:S02]  /*80e0*/  LDG.E.64 R2, desc[UR36][R2.64] ;  /* 0x0000002402027981 */ /* 0x000ea4000c1e1b00 */
[----:B--2---:R-:W0:Y:S02]  /*80f0*/  I2F.U64 R0, R2 ;  /* 0x0000000200007312 */ /* 0x004e240000301000 */
[----:B0-----:R-:W-:Y:S01]  /*8100*/  F2FP.BF16.F32.PACK_AB R0, RZ, R0 ;  /* 0x00000000ff00723e */ /* 0x001fe200000010ff */
[----:B------:R-:W-:Y:S06]  /*8110*/  BRA `(.L_x_3493) ;  /* 0x00000000000c7947 */ /* 0x000fec0003800000 */
.L_x_3516:
[----:B------:R-:W2:Y:S02]  /*8120*/  LDG.E R2, desc[UR36][R2.64] ;  /* 0x0000002402027981 */ /* 0x000ea4000c1e1900 */
[----:B--2---:R-:W-:-:S04]  /*8130*/  I2FP.F32.U32 R0, R2 ;  /* 0x0000000200007245 */ /* 0x004fc80000201000 */
[----:B------:R-:W-:-:S07]  /*8140*/  F2FP.BF16.F32.PACK_AB R0, RZ, R0 ;  /* 0x00000000ff00723e */ /* 0x000fce00000010ff */
.L_x_3493:
        /* <DEDUP_REMOVED lines=25> */
.L_x_3524:
[----:B-1----:R-:W-:-:S06]  /*82e0*/  IMAD.U32 R3, R3, 0x10000, RZ ;  /* 0x0001000003037824 */ /* 0x002fcc00078e00ff */
[----:B------:R-:W1:Y:S02]  /*82f0*/  F2I.S64.TRUNC R2, R3 ;  /* 0x0000000300027311 */ /* 0x000e64000020d900 */
[----:B-1----:R1:W-:Y:S01]  /*8300*/  STG.E.U8 desc[UR36][R16.64], R2 ;  /* 0x0000000210007986 */ /* 0x0023e2000c101124 */
[----:B------:R-:W-:Y:S05]  /*8310*/  BRA `(.L_x_3526) ;  /* 0x0000000c00847947 */ /* 0x000fea0003800000 */
.L_x_3523:
        /* <DEDUP_REMOVED lines=10> */
.L_x_3528:
[----:B-1----:R-:W-:-:S06]  /*83c0*/  IMAD.U32 R3, R3, 0x10000, RZ ;  /* 0x0001000003037824 */ /* 0x002fcc00078e00ff */
[----:B------:R-:W1:Y:S02]  /*83d0*/  F2I.FTZ.TRUNC.NTZ R3, R3 ;  /* 0x0000000300037305 */ /* 0x000e64000021f100 */
[----:B-1----:R4:W-:Y:S01]  /*83e0*/  STG.E desc[UR36][R16.64], R3 ;  /* 0x0000000310007986 */ /* 0x0029e2000c101924 */
[----:B------:R-:W-:Y:S05]  /*83f0*/  BRA `(.L_x_3526) ;  /* 0x0000000c004c7947 */ /* 0x000fea0003800000 */
.L_x_3527:
[----:B-1----:R-:W-:-:S06]  /*8400*/  IMAD.U32 R3, R3, 0x10000, RZ ;  /* 0x0001000003037824 */ /* 0x002fcc00078e00ff */
[----:B------:R-:W1:Y:S02]  /*8410*/  F2I.FTZ.TRUNC.NTZ R3, R3 ;  /* 0x0000000300037305 */ /* 0x000e64000021f100 */
[----:B-1----:R3:W-:Y:S01]  /*8420*/  STG.E.U16 desc[UR36][R16.64], R3 ;  /* 0x0000000310007986 */ /* 0x0027e2000c101524 */
[----:B------:R-:W-:Y:S05]  /*8430*/  BRA `(.L_x_3526) ;  /* 0x0000000c003c7947 */ /* 0x000fea0003800000 */
.L_x_3522:
        /* <DEDUP_REMOVED lines=9> */
.L_x_3530:
[----:B01----:R-:W-:-:S05]  /*84d0*/  IMAD.U32 R0, R3, 0x10000, RZ ;  /* 0x0001000003007824 */ /* 0x003fca00078e00ff */
[----:B------:R-:W-:-:S05]  /*84e0*/  F2FP.F16.F32.PACK_AB R0, RZ, R0 ;  /* 0x00000000ff00723e */ /* 0x000fca00000000ff */
[----:B------:R0:W-:Y:S01]  /*84f0*/  STG.E.U16 desc[UR36][R16.64], R0 ;  /* 0x0000000010007986 */ /* 0x0001e2000c101524 */
[----:B------:R-:W-:Y:S05]  /*8500*/  BRA `(.L_x_3526) ;  /* 0x0000000c00087947 */ /* 0x000fea0003800000 */
.L_x_3529:
        /* <DEDUP_REMOVED lines=10> */
.L_x_3532:
[----:B-1----:R-:W-:-:S05]  /*85b0*/  IMAD.U32 R3, R3, 0x10000, RZ ;  /* 0x0001000003037824 */ /* 0x002fca00078e00ff */
[----:B------:R-:W-:-:S04]  /*85c0*/  F2FP.F16.F32.PACK_AB R3, RZ, R3 ;  /* 0x00000003ff03723e */ /* 0x000fc800000000ff */
[----:B------:R-:W-:-:S05]  /*85d0*/  PRMT R3, R3, 0x5410, RZ ;  /* 0x0000541003037816 */ /* 0x000fca00000000ff */
[----:B------:R1:W-:Y:S01]  /*85e0*/  STG.E desc[UR36][R16.64], R3 ;  /* 0x0000000310007986 */ /* 0x0003e2000c101924 */
[----:B------:R-:W-:Y:S05]  /*85f0*/  BRA `(.L_x_3526) ;  /* 0x0000000800cc7947 */ /* 0x000fea0003800000 */
.L_x_3531:
[----:B-1----:R-:W-:-:S04]  /*8600*/  IMAD.U32 R2, R3, 0x10000, RZ ;  /* 0x0001000003027824 */ /* 0x002fc800078e00ff */
[----:B------:R-:W-:-:S06]  /*8610*/  FMUL.FTZ R2, R2, 1 ;  /* 0x3f80000002027820 */ /* 0x000fcc0000410000 */
[----:B------:R-:W1:Y:S02]  /*8620*/  F2F.F64.F32 R2, R2 ;  /* 0x0000000200027310 */ /* 0x000e640000201800 */
[----:B-1----:R1:W-:Y:S01]  /*8630*/  STG.E.64 desc[UR36][R16.64], R2 ;  /* 0x0000000210007986 */ /* 0x0023e2000c101b24 */
[----:B------:R-:W-:Y:S05]  /*8640*/  BRA `(.L_x_3526) ;  /* 0x0000000800b87947 */ /* 0x000fea0003800000 */
.L_x_3521:
        /* <DEDUP_REMOVED lines=13> */
.L_x_3535:
[----:B-1----:R-:W-:Y:S01]  /*8720*/  IMAD.U32 R3, R3, 0x10000, RZ ;  /* 0x0001000003037824 */ /* 0x002fe200078e00ff */
[----:B------:R-:W-:-:S03]  /*8730*/  CS2R R6, SRZ ;  /* 0x0000000000067805 */ /* 0x000fc6000001ff00 */
[----:B------:R-:W-:-:S04]  /*8740*/  FMUL.FTZ R3, R3, 1 ;  /* 0x3f80000003037820 */ /* 0x000fc80000410000 */
[----:B------:R-:W1:Y:S02]  /*8750*/  F2F.F64.F32 R4, R3 ;  /* 0x0000000300047310 */ /* 0x000e640000201800 */
[----:B-1----:R1:W-:Y:S01]  /*8760*/  STG.E.128 desc[UR36][R16.64], R4 ;  /* 0x0000000410007986 */ /* 0x0023e2000c101d24 */
[----:B------:R-:W-:Y:S05]  /*8770*/  BRA `(.L_x_3526) ;  /* 0x00000008006c7947 */ /* 0x000fea0003800000 */
.L_x_3534:
        /* <DEDUP_REMOVED lines=21> */
.L_x_3539:
[----:B------:R-:W-:Y:S05]  /*88d0*/  BSYNC B0 ;  /* 0x0000000000007941 */ /* 0x000fea0003800000 */
.L_x_3538:
[----:B------:R-:W-:-:S05]  /*88e0*/  LOP3.LUT R3, R0, R3, RZ, 0xfc, !PT ;  /* 0x0000000300037212 */ /* 0x000fca00078efcff */
[----:B------:R0:W-:Y:S01]  /*88f0*/  STG.E.U8 desc[UR36][R16.64], R3 ;  /* 0x0000000310007986 */ /* 0x0001e2000c101124 */
[----:B------:R-:W-:Y:S05]  /*8900*/  BRA `(.L_x_3526) ;  /* 0x0000000800087947 */ /* 0x000fea0003800000 */
.L_x_3537:
        /* <DEDUP_REMOVED lines=13> */
.L_x_3541:
[----:B0-----:R-:W-:Y:S01]  /*89e0*/  IMAD.MOV.U32 R0, RZ, RZ, 0x7f ;  /* 0x0000007fff007424 */ /* 0x001fe200078e00ff */
[----:B------:R-:W-:-:S04]  /*89f0*/  ISETP.GT.U32.AND P0, PT, R2, 0x7f800000, PT ;  /* 0x7f8000000200780c */ /* 0x000fc80003f04070 */
[----:B------:R-:W-:-:S09]  /*8a00*/  SEL R0, R0, 0x7c, P0 ;  /* 0x0000007c00007807 */ /* 0x000fd20000000000 */
.L_x_3542:
[----:B------:R-:W-:Y:S05]  /*8a10*/  BSYNC B0 ;  /* 0x0000000000007941 */ /* 0x000fea0003800000 */
.L_x_3540:
[----:B------:R-:W-:-:S04]  /*8a20*/  LOP3.LUT R2, R3, 0x80000000, RZ, 0xc0, !PT ;  /* 0x8000000003027812 */ /* 0x000fc800078ec0ff */
[----:B------:R-:W-:-:S04]  /*8a30*/  SHF.R.U32.HI R3, RZ, 0x18, R2 ;  /* 0x00000018ff037819 */ /* 0x000fc80000011602 */
[----:B------:R-:W-:-:S05]  /*8a40*/  LOP3.LUT R3, R0, R3, RZ, 0xfc, !PT ;  /* 0x0000000300037212 */ /* 0x000fca00078efcff */
[----:B------:R0:W-:Y:S01]  /*8a50*/  STG.E.U8 desc[UR36][R16.64], R3 ;  /* 0x0000000310007986 */ /* 0x0001e2000c101124 */
[----:B------:R-:W-:Y:S05]  /*8a60*/  BRA `(.L_x_3526) ;  /* 0x0000000400b07947 */ /* 0x000fea0003800000 */
.L_x_3536:
[----:B-1----:R1:W-:Y:S01]  /*8a70*/  STG.E.U16 desc[UR36][R16.64], R3 ;  /* 0x0000000310007986 */ /* 0x0023e2000c101524 */
[----:B------:R-:W-:Y:S05]  /*8a80*/  BRA `(.L_x_3526) ;  /* 0x0000000400a87947 */ /* 0x000fea0003800000 */
.L_x_3533:
        /* <DEDUP_REMOVED lines=12> */
.L_x_3545:
        /* <DEDUP_REMOVED lines=17> */
.L_x_3548:
[----:B------:R-:W-:-:S04]  /*8c60*/  LOP3.LUT R2, R3, 0x80000000, RZ, 0xc0, !PT ;  /* 0x8000000003027812 */ /* 0x000fc800078ec0ff */
[----:B------:R-:W-:-:S04]  /*8c70*/  SHF.R.U32.HI R3, RZ, 0x18, R2 ;  /* 0x00000018ff037819 */ /* 0x000fc80000011602 */
[----:B------:R-:W-:-:S04]  /*8c80*/  LOP3.LUT R0, R0, R3, RZ, 0xfc, !PT ;  /* 0x0000000300007212 */ /* 0x000fc800078efcff */
[----:B------:R-:W-:-:S07]  /*8c90*/  PRMT R8, R0, 0x7610, R8 ;  /* 0x0000761000087816 */ /* 0x000fce0000000008 */
.L_x_3547:
[----:B------:R-:W-:Y:S05]  /*8ca0*/  BSYNC B0 ;  /* 0x0000000000007941 */ /* 0x000fea0003800000 */
.L_x_3546:
[----:B------:R1:W-:Y:S01]  /*8cb0*/  STG.E.U8 desc[UR36][R16.64], R8 ;  /* 0x0000000810007986 */ /* 0x0003e2000c101124 */
[----:B------:R-:W-:Y:S05]  /*8cc0*/  BRA `(.L_x_3526) ;  /* 0x0000000400187947 */ /* 0x000fea0003800000 */
.L_x_3544:
        /* <DEDUP_REMOVED lines=17> */
.L_x_3551:
[----:B------:R-:W-:-:S04]  /*8de0*/  LOP3.LUT R2, R3, 0x80000000, RZ, 0xc0, !PT ;  /* 0x8000000003027812 */ /* 0x000fc800078ec0ff */
[----:B------:R-:W-:-:S04]  /*8df0*/  SHF.R.U32.HI R3, RZ, 0x18, R2 ;  /* 0x00000018ff037819 */ /* 0x000fc80000011602 */
[----:B------:R-:W-:-:S04]  /*8e00*/  LOP3.LUT R0, R0, R3, RZ, 0xfc, !PT ;  /* 0x0000000300007212 */ /* 0x000fc800078efcff */
[----:B------:R-:W-:-:S07]  /*8e10*/  PRMT R8, R0, 0x7610, R8 ;  /* 0x0000761000087816 */ /* 0x000fce0000000008 */
.L_x_3550:
[----:B------:R-:W-:Y:S05]  /*8e20*/  BSYNC B0 ;  /* 0x0000000000007941 */ /* 0x000fea0003800000 */
.L_x_3549:
[----:B------:R1:W-:Y:S01]  /*8e30*/  STG.E.U8 desc[UR36][R16.64], R8 ;  /* 0x0000000810007986 */ /* 0x0003e2000c101124 */
[----:B------:R-:W-:Y:S05]  /*8e40*/  BRA `(.L_x_3526) ;  /* 0x0000000000b87947 */ /* 0x000fea0003800000 */
.L_x_3543:
        /* <DEDUP_REMOVED lines=22> */
.L_x_3525:
[----:B0-----:R-:W-:Y:S01]  /*8fb0*/  MOV R0, 0x228 ;  /* 0x0000022800007802 */ /* 0x001fe20000000f00 */
[----:B------:R-:W-:Y:S01]  /*8fc0*/  ULDC.64 UR4, c[0x4][0x218] ;  /* 0x0100860000047ab9 */ /* 0x000fe20000000a00 */
[----:B------:R-:W-:Y:S01]  /*8fd0*/  ULDC.64 UR6, c[0x4][0xa8] ;  /* 0x01002a0000067ab9 */ /* 0x000fe20000000a00 */
[----:B------:R-:W-:Y:S01]  /*8fe0*/  IMAD.U32 R4, RZ, RZ, UR4 ;  /* 0x00000004ff047e24 */ /* 0x000fe2000f8e00ff */
[----:B-1----:R0:W1:Y:S01]  /*8ff0*/  LDC.64 R2, c[0x4][R0] ;  /* 0x0100000000027b82 */ /* 0x0020620000000a00 */
        /* <DEDUP_REMOVED lines=11> */
.L_x_3554:
[----:B------:R-:W-:Y:S05]  /*90b0*/  BRA `(.L_x_3526) ;  /* 0x00000000001c7947 */ /* 0x000fea0003800000 */
.L_x_3553:
[----:B-1----:R-:W-:-:S06]  /*90c0*/  IMAD.U32 R3, R3, 0x10000, RZ ;  /* 0x0001000003037824 */ /* 0x002fcc00078e00ff */
[----:B------:R-:W1:Y:S02]  /*90d0*/  F2I.U64.TRUNC R2, R3 ;  /* 0x0000000300027311 */ /* 0x000e64000020d800 */
[----:B-1----:R1:W-:Y:S01]  /*90e0*/  STG.E.64 desc[UR36][R16.64], R2 ;  /* 0x0000000210007986 */ /* 0x0023e2000c101b24 */
[----:B------:R-:W-:Y:S05]  /*90f0*/  BRA `(.L_x_3526) ;  /* 0x00000000000c7947 */ /* 0x000fea0003800000 */
.L_x_3552:
[----:B-1----:R-:W-:-:S06]  /*9100*/  IMAD.U32 R3, R3, 0x10000, RZ ;  /* 0x0001000003037824 */ /* 0x002fcc00078e00ff */
[----:B------:R-:W1:Y:S02]  /*9110*/  F2I.FTZ.U32.TRUNC.NTZ R3, R3 ;  /* 0x0000000300037305 */ /* 0x000e64000021f000 */
[----:B-1----:R1:W-:Y:S02]  /*9120*/  STG.E desc[UR36][R16.64], R3 ;  /* 0x0000000310007986 */ /* 0x0023e4000c101924 */
.L_x_3526:
[----:B------:R-:W-:-:S07]  /*9130*/  VIADD R19, R19, 0x80 ;  /* 0x0000008013137836 */ /* 0x000fce0000000000 */
.L_x_3452:
[----:B------:R-:W-:Y:S05]  /*9140*/  BSYNC B6 ;  /* 0x0000000000067941 */ /* 0x000fea0003800000 */
.L_x_3451:
        /* <DEDUP_REMOVED lines=358> */
.L_x_3557:
        /* <DEDUP_REMOVED lines=27> */
.L_x_3558:
        /* <DEDUP_REMOVED lines=20> */
.L_x_3562:
[----:B------:R-:W2:Y:S02]  /*aaa0*/  LDG.E.U8 R2, desc[UR36][R2.64] ;  /* 0x0000002402027981 */ /* 0x000ea4000c1e1100 */
[----:B--2---:R-:W-:-:S04]  /*aab0*/  I2FP.F32.U32 R0, R2 ;  /* 0x0000000200007245 */ /* 0x004fc80000201000 */
[----:B------:R-:W-:-:S04]  /*aac0*/  F2FP.BF16.F32.PACK_AB R0, RZ, R0 ;  /* 0x00000000ff00723e */ /* 0x000fc800000010ff */
[----:B------:R-:W-:Y:S01]  /*aad0*/  PRMT R22, R0, 0x7610, R22 ;  /* 0x0000761000167816 */ /* 0x000fe20000000016 */
[----:B------:R-:W-:Y:S06]  /*aae0*/  BRA `(.L_x_3564) ;  /* 0x0000000c00c87947 */ /* 0x000fec0003800000 */
.L_x_3561:
        /* <DEDUP_REMOVED lines=11> */
.L_x_3566:
[----:B------:R-:W2:Y:S02]  /*aba0*/  LDG.E R2, desc[UR36][R2.64] ;  /* 0x0000002402027981 */ /* 0x000ea4000c1e1900 */
[----:B--2---:R-:W-:-:S04]  /*abb0*/  I2FP.F32.S32 R0, R2 ;  /* 0x0000000200007245 */ /* 0x004fc80000201400 */
[----:B------:R-:W-:-:S04]  /*abc0*/  F2FP.BF16.F32.PACK_AB R0, RZ, R0 ;  /* 0x00000000ff00723e */ /* 0x000fc800000010ff */
[----:B------:R-:W-:Y:S01]  /*abd0*/  PRMT R22, R0, 0x7610, R22 ;  /* 0x0000761000167816 */ /* 0x000fe20000000016 */
[----:B------:R-:W-:Y:S06]  /*abe0*/  BRA `(.L_x_3564) ;  /* 0x0000000c00887947 */ /* 0x000fec0003800000 */
.L_x_3565:
[----:B------:R-:W2:Y:S02]  /*abf0*/  LDG.E.U16 R2, desc[UR36][R2.64] ;  /* 0x0000002402027981 */ /* 0x000ea4000c1e1500 */
[----:B--2---:R-:W0:Y:S02]  /*ac00*/  I2F.S16 R0, R2 ;  /* 0x0000000200007306 */ /* 0x004e240000101400 */
[----:B0-----:R-:W-:-:S04]  /*ac10*/  F2FP.BF16.F32.PACK_AB R0, RZ, R0 ;  /* 0x00000000ff00723e */ /* 0x001fc800000010ff */
[----:B------:R-:W-:Y:S01]  /*ac20*/  PRMT R22, R0, 0x7610, R22 ;  /* 0x0000761000167816 */ /* 0x000fe20000000016 */
[----:B------:R-:W-:Y:S06]  /*ac30*/  BRA `(.L_x_3564) ;  /* 0x0000000c00747947 */ /* 0x000fec0003800000 */
.L_x_3560:
        /* <DEDUP_REMOVED lines=9> */
.L_x_3568:
[----:B------:R-:W2:Y:S02]  /*acd0*/  LDG.E.U16 R0, desc[UR36][R2.64] ;  /* 0x0000002402007981 */ /* 0x000ea4000c1e1500 */
[----:B--2---:R-:W-:-:S05]  /*ace0*/  HADD2.F32 R0, -RZ, R0.H0_H0 ;  /* 0x20000000ff007230 */ /* 0x004fca0000004100 */
[----:B------:R-:W-:-:S04]  /*acf0*/  F2FP.BF16.F32.PACK_AB R0, RZ, R0 ;  /* 0x00000000ff00723e */ /* 0x000fc800000010ff */
[----:B------:R-:W-:Y:S01]  /*ad00*/  PRMT R22, R0, 0x7610, R22 ;  /* 0x0000761000167816 */ /* 0x000fe20000000016 */
[----:B------:R-:W-:Y:S06]  /*ad10*/  BRA `(.L_x_3564) ;  /* 0x0000000c003c7947 */ /* 0x000fec0003800000 */
.L_x_3567:
        /* <DEDUP_REMOVED lines=9> */
.L_x_3570:
[----:B------:R-:W2:Y:S02]  /*adb0*/  LDG.E.U16 R2, desc[UR36][R2.64] ;  /* 0x0000002402027981 */ /* 0x000ea4000c1e1500 */
[----:B--2---:R-:W-:-:S05]  /*adc0*/  HADD2.F32 R0, -RZ, R2.H0_H0 ;  /* 0x20000002ff007230 */ /* 0x004fca0000004100 */
[----:B------:R-:W-:-:S04]  /*add0*/  F2FP.BF16.F32.PACK_AB R0, RZ, R0 ;  /* 0x00000000ff00723e */ /* 0x000fc800000010ff */
[----:B------:R-:W-:Y:S01]  /*ade0*/  PRMT R22, R0, 0x7610, R22 ;  /* 0x0000761000167816 */ /* 0x000fe20000000016 */
[----:B------:R-:W-:Y:S06]  /*adf0*/  BRA `(.L_x_3564) ;  /* 0x0000000c00047947 */ /* 0x000fec0003800000 */
.L_x_3569:
        /* <DEDUP_REMOVED lines=9> */
.L_x_3559:
        /* <DEDUP_REMOVED lines=14> */
.L_x_3573:
        /* <DEDUP_REMOVED lines=9> */
.L_x_3572:
        /* <DEDUP_REMOVED lines=28> */
.L_x_3575:
        /* <DEDUP_REMOVED lines=15> */
.L_x_3574:
[----:B------:R0:W5:Y:S01]  /*b2b0*/  LDG.E.U16 R22, desc[UR36][R2.64] ;  /* 0x0000002402167981 */ /* 0x000162000c1e1500 */
[----:B------:R-:W-:Y:S05]  /*b2c0*/  BRA `(.L_x_3564) ;  /* 0x0000000400d07947 */ /* 0x000fea0003800000 */
.L_x_3571:
        /* <DEDUP_REMOVED lines=13> */
.L_x_3578:
        /* <DEDUP_REMOVED lines=21> */
.L_x_3582:
[----:B------:R-:W-:Y:S05]  /*b4f0*/  BSYNC B1 ;  /* 0x0000000000017941 */ /* 0x000fea0003800000 */
.L_x_3581:
[----:B------:R-:W-:Y:S01]  /*b500*/  LEA R3, R0, 0x3b800000, 0x17 ;  /* 0x3b80000000037811 */ /* 0x000fe200078eb8ff */
[----:B------:R-:W-:-:S05]  /*b510*/  IMAD.SHL.U32 R0, R2, 0x100000, RZ ;  /* 0x0010000002007824 */ /* 0x000fca00078e00ff */
[----:B------:R-:W-:-:S07]  /*b520*/  LOP3.LUT R0, R3, R0, R4, 0xfe, !PT ;  /* 0x0000000003007212 */ /* 0x000fce00078efe04 */
.L_x_3580:
[----:B------:R-:W-:Y:S05]  /*b530*/  BSYNC B0 ;  /* 0x0000000000007941 */ /* 0x000fea0003800000 */
.L_x_3579:
[----:B------:R-:W-:-:S04]  /*b540*/  F2FP.BF16.F32.PACK_AB R0, RZ, R0 ;  /* 0x00000000ff00723e */ /* 0x000fc800000010ff */
[----:B------:R-:W-:Y:S01]  /*b550*/  PRMT R22, R0, 0x7610, R22 ;  /* 0x0000761000167816 */ /* 0x000fe20000000016 */
[----:B------:R-:W-:Y:S06]  /*b560*/  BRA `(.L_x_3564) ;  /* 0x0000000400287947 */ /* 0x000fec0003800000 */
.L_x_3577:
        /* <DEDUP_REMOVED lines=21> */
.L_x_3586:
[----:B------:R-:W-:Y:S05]  /*b6c0*/  BSYNC B1 ;  /* 0x0000000000017941 */ /* 0x000fea0003800000 */
.L_x_3585:
[----:B------:R-:W-:Y:S01]  /*b6d0*/  LEA R3, R0, 0x37800000, 0x17 ;  /* 0x3780000000037811 */ /* 0x000fe200078eb8ff */
[----:B------:R-:W-:-:S05]  /*b6e0*/  IMAD.SHL.U32 R0, R2, 0x200000, RZ ;  /* 0x0020000002007824 */ /* 0x000fca00078e00ff */
[----:B------:R-:W-:-:S07]  /*b6f0*/  LOP3.LUT R0, R3, R0, R4, 0xfe, !PT ;  /* 0x0000000003007212 */ /* 0x000fce00078efe04 */
.L_x_3584:
[----:B------:R-:W-:Y:S05]  /*b700*/  BSYNC B0 ;  /* 0x0000000000007941 */ /* 0x000fea0003800000 */
.L_x_3583:
[----:B------:R-:W-:-:S04]  /*b710*/  F2FP.BF16.F32.PACK_AB R0, RZ, R0 ;  /* 0x00000000ff00723e */ /* 0x000fc800000010ff */
[----:B------:R-:W-:Y:S01]  /*b720*/  PRMT R22, R0, 0x7610, R22 ;  /* 0x0000761000167816 */ /* 0x000fe20000000016 */
[----:B------:R-:W-:Y:S06]  /*b730*/  BRA `(.L_x_3564) ;  /* 0x0000000000b47947 */ /* 0x000fec0003800000 */
.L_x_3576:
        /* <DEDUP_REMOVED lines=14> */
.L_x_3590:
[----:B------:R-:W-:Y:S05]  /*b820*/  BSYNC B0 ;  /* 0x0000000000007941 */ /* 0x000fea0003800000 */
.L_x_3589:
[----:B------:R-:W-:-:S04]  /*b830*/  F2FP.BF16.F32.PACK_AB R0, RZ, R0 ;  /* 0x00000000ff00723e */ /* 0x000fc800000010ff */
[----:B------:R-:W-:Y:S01]  /*b840*/  PRMT R22, R0, 0x7610, R22 ;  /* 0x0000761000167816 */ /* 0x000fe20000000016 */
[----:B------:R-:W-:Y:S06]  /*b850*/  BRA `(.L_x_3564) ;  /* 0x00000000006c7947 */ /* 0x000fec0003800000 */
.L_x_3563:
        /* <DEDUP_REMOVED lines=16> */
.L_x_3591:
[----:B------:R-:W-:Y:S01]  /*b960*/  PRMT R22, RZ, 0x7610, R22 ;  /* 0x00007610ff167816 */ /* 0x000fe20000000016 */
[----:B------:R-:W-:Y:S06]  /*b970*/  BRA `(.L_x_3564) ;  /* 0x0000000000247947 */ /* 0x000fec0003800000 */
.L_x_3588:
[----:B------:R-:W2:Y:S02]  /*b980*/  LDG.E.64 R2, desc[UR36][R2.64] ;  /* 0x0000002402027981 */ /* 0x000ea4000c1e1b00 */
[----:B--2---:R-:W0:Y:S02]  /*b990*/  I2F.U64 R0, R2 ;  /* 0x0000000200007312 */ /* 0x004e240000301000 */
[----:B0-----:R-:W-:-:S04]  /*b9a0*/  F2FP.BF16.F32.PACK_AB R0, RZ, R0 ;  /* 0x00000000ff00723e */ /* 0x001fc800000010ff */
[----:B------:R-:W-:Y:S01]  /*b9b0*/  PRMT R22, R0, 0x7610, R22 ;  /* 0x0000761000167816 */ /* 0x000fe20000000016 */
[----:B------:R-:W-:Y:S06]  /*b9c0*/  BRA `(.L_x_3564) ;  /* 0x0000000000107947 */ /* 0x000fec0003800000 */
.L_x_3587:
[----:B------:R-:W2:Y:S02]  /*b9d0*/  LDG.E R2, desc[UR36][R2.64] ;  /* 0x0000002402027981 */ /* 0x000ea4000c1e1900 */
[----:B--2---:R-:W-:-:S04]  /*b9e0*/  I2FP.F32.U32 R0, R2 ;  /* 0x0000000200007245 */ /* 0x004fc80000201000 */
[----:B------:R-:W-:-:S04]  /*b9f0*/  F2FP.BF16.F32.PACK_AB R0, RZ, R0 ;  /* 0x00000000ff00723e */ /* 0x000fc800000010ff */
[----:B------:R-:W-:-:S07]  /*ba00*/  PRMT R22, R0, 0x7610, R22 ;  /* 0x0000761000167816 */ /* 0x000fce0000000016 */
.L_x_3564:
        /* <DEDUP_REMOVED lines=19> */
.L_x_3595:
[----:B------:R-:W2:Y:S02]  /*bb40*/  LDG.E.U8 R2, desc[UR36][R2.64] ;  /* 0x0000002402027981 */ /* 0x000ea4000c1e1100 */
[----:B--2---:R-:W-:-:S04]  /*bb50*/  I2FP.F32.U32 R0, R2 ;  /* 0x0000000200007245 */ /* 0x004fc80000201000 */
[----:B------:R-:W-:Y:S01]  /*bb60*/  F2FP.BF16.F32.PACK_AB R0, RZ, R0 ;  /* 0x00000000ff00723e */ /* 0x000fe200000010ff */
[----:B------:R-:W-:Y:S06]  /*bb70*/  BRA `(.L_x_3597) ;  /* 0x0000000c00907947 */ /* 0x000fec0003800000 */
.L_x_3594:
        /* <DEDUP_REMOVED lines=10> */
.L_x_3599:
[----:B------:R-:W2:Y:S02]  /*bc20*/  LDG.E R2, desc[UR36][R2.64] ;  /* 0x0000002402027981 */ /* 0x000ea4000c1e1900 */
[----:B--2---:R-:W-:-:S04]  /*bc30*/  I2FP.F32.S32 R0, R2 ;  /* 0x0000000200007245 */ /* 0x004fc80000201400 */
[----:B------:R-:W-:Y:S01]  /*bc40*/  F2FP.BF16.F32.PACK_AB R0, RZ, R0 ;  /* 0x00000000ff00723e */ /* 0x000fe200000010ff */
[----:B------:R-:W-:Y:S06]  /*bc50*/  BRA `(.L_x_3597) ;  /* 0x0000000c00587947 */ /* 0x000fec0003800000 */
.L_x_3598:
[----:B------:R-:W2:Y:S02]  /*bc60*/  LDG.E.U16 R2, desc[UR36][R2.64] ;  /* 0x0000002402027981 */ /* 0x000ea4000c1e1500 */
[----:B--2---:R-:W0:Y:S02]  /*bc70*/  I2F.S16 R0, R2 ;  /* 0x0000000200007306 */ /* 0x004e240000101400 */
[----:B0-----:R-:W-:Y:S01]  /*bc80*/  F2FP.BF16.F32.PACK_AB R0, RZ, R0 ;  /* 0x00000000ff00723e */ /* 0x001fe200000010ff */
[----:B------:R-:W-:Y:S06]  /*bc90*/  BRA `(.L_x_3597) ;  /* 0x0000000c00487947 */ /* 0x000fec0003800000 */
.L_x_3593:
        /* <DEDUP_REMOVED lines=9> */
.L_x_3601:
[----:B------:R-:W2:Y:S02]  /*bd30*/  LDG.E.U16 R0, desc[UR36][R2.64] ;  /* 0x0000002402007981 */ /* 0x000ea4000c1e1500 */
[----:B--2---:R-:W-:-:S05]  /*bd40*/  HADD2.F32 R0, -RZ, R0.H0_H0 ;  /* 0x20000000ff007230 */ /* 0x004fca0000004100 */
[----:B------:R-:W-:Y:S01]  /*bd50*/  F2FP.BF16.F32.PACK_AB R0, RZ, R0 ;  /* 0x00000000ff00723e */ /* 0x000fe200000010ff */
[----:B------:R-:W-:Y:S06]  /*bd60*/  BRA `(.L_x_3597) ;  /* 0x0000000c00147947 */ /* 0x000fec0003800000 */
.L_x_3600:
        /* <DEDUP_REMOVED lines=9> */
.L_x_3603:
[----:B------:R-:W2:Y:S02]  /*be00*/  LDG.E.U16 R2, desc[UR36][R2.64] ;  /* 0x0000002402027981 */ /* 0x000ea4000c1e1500 */
[----:B--2---:R-:W-:-:S05]  /*be10*/  HADD2.F32 R0, -RZ, R2.H0_H0 ;  /* 0x20000002ff007230 */ /* 0x004fca0000004100 */
[----:B------:R-:W-:Y:S01]  /*be20*/  F2FP.BF16.F32.PACK_AB R0, RZ, R0 ;  /* 0x00000000ff00723e */ /* 0x000fe200000010ff */
[----:B------:R-:W-:Y:S06]  /*be30*/  BRA `(.L_x_3597) ;  /* 0x0000000800e07947 */ /* 0x000fec0003800000 */
.L_x_3602:
        /* <DEDUP_REMOVED lines=8> */
.L_x_3592:
        /* <DEDUP_REMOVED lines=13> */
.L_x_3606:
        /* <DEDUP_REMOVED lines=8> */
.L_x_3605:
        /* <DEDUP_REMOVED lines=28> */
.L_x_3608:
        /* <DEDUP_REMOVED lines=15> */
.L_x_3607:
[----:B------:R0:W5:Y:S01]  /*c2c0*/  LDG.E.U16 R0, desc[UR36][R2.64] ;  /* 0x0000002402007981 */ /* 0x000162000c1e1500 */
[----:B------:R-:W-:Y:S05]  /*c2d0*/  BRA `(.L_x_3597) ;  /* 0x0000000400b87947 */ /* 0x000fea0003800000 */
.L_x_3604:
        /* <DEDUP_REMOVED lines=12> */
.L_x_3611:
        /* <DEDUP_REMOVED lines=21> */
.L_x_3615:
[----:B------:R-:W-:Y:S05]  /*c4f0*/  BSYNC B1 ;  /* 0x0000000000017941 */ /* 0x000fea0003800000 */
.L_x_3614:
[----:B------:R-:W-:Y:S01]  /*c500*/  LEA R3, R0, 0x3b800000, 0x17 ;  /* 0x3b80000000037811 */ /* 0x000fe200078eb8ff */
[----:B------:R-:W-:-:S05]  /*c510*/  IMAD.SHL.U32 R0, R2, 0x100000, RZ ;  /* 0x0010000002007824 */ /* 0x000fca00078e00ff */
[----:B------:R-:W-:-:S07]  /*c520*/  LOP3.LUT R0, R3, R0, R4, 0xfe, !PT ;  /* 0x0000000003007212 */ /* 0x000fce00078efe04 */
.L_x_3613:
[----:B------:R-:W-:Y:S05]  /*c530*/  BSYNC B0 ;  /* 0x0000000000007941 */ /* 0x000fea0003800000 */
.L_x_3612:
[----:B------:R-:W-:Y:S01]  /*c540*/  F2FP.BF16.F32.PACK_AB R0, RZ, R0 ;  /* 0x00000000ff00723e */ /* 0x000fe200000010ff */
[----:B------:R-:W-:Y:S06]  /*c550*/  BRA `(.L_x_3597) ;  /* 0x0000000400187947 */ /* 0x000fec0003800000 */
.L_x_3610:
        /* <DEDUP_REMOVED lines=21> */
.L_x_3619:
[----:B------:R-:W-:Y:S05]  /*c6b0*/  BSYNC B1 ;  /* 0x0000000000017941 */ /* 0x000fea0003800000 */
.L_x_3618:
[----:B------:R-:W-:Y:S01]  /*c6c0*/  LEA R3, R0, 0x37800000, 0x17 ;  /* 0x3780000000037811 */ /* 0x000fe200078eb8ff */
[----:B------:R-:W-:-:S05]  /*c6d0*/  IMAD.SHL.U32 R0, R2, 0x200000, RZ ;  /* 0x0020000002007824 */ /* 0x000fca00078e00ff */
[----:B------:R-:W-:-:S07]  /*c6e0*/  LOP3.LUT R0, R3, R0, R4, 0xfe, !PT ;  /* 0x0000000003007212 */ /* 0x000fce00078efe04 */
.L_x_3617:
[----:B------:R-:W-:Y:S05]  /*c6f0*/  BSYNC B0 ;  /* 0x0000000000007941 */ /* 0x000fea0003800000 */
.L_x_3616:
[----:B------:R-:W-:Y:S01]  /*c700*/  F2FP.BF16.F32.PACK_AB R0, RZ, R0 ;  /* 0x00000000ff00723e */ /* 0x000fe200000010ff */
[----:B------:R-:W-:Y:S06]  /*c710*/  BRA `(.L_x_3597) ;  /* 0x0000000000a87947 */ /* 0x000fec0003800000 */
.L_x_3609:
        /* <DEDUP_REMOVED lines=14> */
.L_x_3623:
[----:B------:R-:W-:Y:S05]  /*c800*/  BSYNC B0 ;  /* 0x0000000000007941 */ /* 0x000fea0003800000 */
.L_x_3622:
[----:B------:R-:W-:Y:S01]  /*c810*/  F2FP.BF16.F32.PACK_AB R0, RZ, R0 ;  /* 0x00000000ff00723e */ /* 0x000fe200000010ff */
[----:B------:R-:W-:Y:S06]  /*c820*/  BRA `(.L_x_3597) ;  /* 0x0000000000647947 */ /* 0x000fec0003800000 */
.L_x_3596:
        /* <DEDUP_REMOVED lines=16> */
.L_x_3624:
[----:B------:R-:W-:Y:S01]  /*c930*/  PRMT R0, RZ, 0x7610, R0 ;  /* 0x00007610ff007816 */ /* 0x000fe20000000000 */
[----:B------:R-:W-:Y:S06]  /*c940*/  BRA `(.L_x_3597) ;  /* 0x00000000001c7947 */ /* 0x000fec0003800000 */
.L_x_3621:
[----:B------:R-:W2:Y:S02]  /*c950*/  LDG.E.64 R2, desc[UR36][R2.64] ;  /* 0x0000002402027981 */ /* 0x000ea4000c1e1b00 */
[----:B--2---:R-:W0:Y:S02]  /*c960*/  I2F.U64 R0, R2 ;  /* 0x0000000200007312 */ /* 0x004e240000301000 */
[----:B0-----:R-:W-:Y:S01]  /*c970*/  F2FP.BF16.F32.PACK_AB R0, RZ, R0 ;  /* 0x00000000ff00723e */ /* 0x001fe200000010ff */
[----:B------:R-:W-:Y:S06]  /*c980*/  BRA `(.L_x_3597) ;  /* 0x00000000000c7947 */ /* 0x000fec0003800000 */
.L_x_3620:
[----:B------:R-:W2:Y:S02]  /*c990*/  LDG.E R2, desc[UR36][R2.64] ;  /* 0x0000002402027981 */ /* 0x000ea4000c1e1900 */
[----:B--2---:R-:W-:-:S04]  /*c9a0*/  I2FP.F32.U32 R0, R2 ;  /* 0x0000000200007245 */ /* 0x004fc80000201000 */
[----:B------:R-:W-:-:S07]  /*c9b0*/  F2FP.BF16.F32.PACK_AB R0, RZ, R0 ;  /* 0x00000000ff00723e */ /* 0x000fce00000010ff */
.L_x_3597:
        /* <DEDUP_REMOVED lines=25> */
.L_x_3628:
[----:B-1----:R-:W-:-:S06]  /*cb50*/  IMAD.U32 R3, R3, 0x10000, RZ ;  /* 0x0001000003037824 */ /* 0x002fcc00078e00ff */
[----:B------:R-:W1:Y:S02]  /*cb60*/  F2I.S64.TRUNC R2, R3 ;  /* 0x0000000300027311 */ /* 0x000e64000020d900 */
[----:B-1----:R1:W-:Y:S01]  /*cb70*/  STG.E.U8 desc[UR36][R16.64], R2 ;  /* 0x0000000210007986 */ /* 0x0023e2000c101124 */
[----:B------:R-:W-:Y:S05]  /*cb80*/  BRA `(.L_x_3630) ;  /* 0x0000000c00847947 */ /* 0x000fea0003800000 */
.L_x_3627:
        /* <DEDUP_REMOVED lines=10> */
.L_x_3632:
[----:B-1----:R-:W-:-:S06]  /*cc30*/  IMAD.U32 R3, R3, 0x10000, RZ ;  /* 0x0001000003037824 */ /* 0x002fcc00078e00ff */
[----:B------:R-:W1:Y:S02]  /*cc40*/  F2I.FTZ.TRUNC.NTZ R3, R3 ;  /* 0x0000000300037305 */ /* 0x000e64000021f100 */
[----:B-1----:R1:W-:Y:S01]  /*cc50*/  STG.E desc[UR36][R16.64], R3 ;  /* 0x0000000310007986 */ /* 0x0023e2000c101924 */
[----:B------:R-:W-:Y:S05]  /*cc60*/  BRA `(.L_x_3630) ;  /* 0x0000000c004c7947 */ /* 0x000fea0003800000 */
.L_x_3631:
[----:B-1----:R-:W-:-:S06]  /*cc70*/  IMAD.U32 R3, R3, 0x10000, RZ ;  /* 0x0001000003037824 */ /* 0x002fcc00078e00ff */
[----:B------:R-:W1:Y:S02]  /*cc80*/  F2I.FTZ.TRUNC.NTZ R3, R3 ;  /* 0x0000000300037305 */ /* 0x000e64000021f100 */
[----:B-1----:R1:W-:Y:S01]  /*cc90*/  STG.E.U16 desc[UR36][R16.64], R3 ;  /* 0x0000000310007986 */ /* 0x0023e2000c101524 */
[----:B------:R-:W-:Y:S05]  /*cca0*/  BRA `(.L_x_3630) ;  /* 0x0000000c003c7947 */ /* 0x000fea0003800000 */
.L_x_3626:
        /* <DEDUP_REMOVED lines=9> */
.L_x_3634:
[----:B01----:R-:W-:-:S05]  /*cd40*/  IMAD.U32 R0, R3, 0x10000, RZ ;  /* 0x0001000003007824 */ /* 0x003fca00078e00ff */
[----:B------:R-:W-:-:S05]  /*cd50*/  F2FP.F16.F32.PACK_AB R0, RZ, R0 ;  /* 0x00000000ff00723e */ /* 0x000fca00000000ff */
[----:B------:R2:W-:Y:S01]  /*cd60*/  STG.E.U16 desc[UR36][R16.64], R0 ;  /* 0x0000000010007986 */ /* 0x0005e2000c101524 */
[----:B------:R-:W-:Y:S05]  /*cd70*/  BRA `(.L_x_3630) ;  /* 0x0000000c00087947 */ /* 0x000fea0003800000 */
.L_x_3633:
        /* <DEDUP_REMOVED lines=10> */
.L_x_3636:
[----:B-1----:R-:W-:-:S05]  /*ce20*/  IMAD.U32 R3, R3, 0x10000, RZ ;  /* 0x0001000003037824 */ /* 0x002fca00078e00ff */
[----:B------:R-:W-:-:S04]  /*ce30*/  F2FP.F16.F32.PACK_AB R3, RZ, R3 ;  /* 0x00000003ff03723e */ /* 0x000fc800000000ff */
[----:B------:R-:W-:-:S05]  /*ce40*/  PRMT R3, R3, 0x5410, RZ ;  /* 0x0000541003037816 */ /* 0x000fca00000000ff */
[----:B------:R1:W-:Y:S01]  /*ce50*/  STG.E desc[UR36][R16.64], R3 ;  /* 0x0000000310007986 */ /* 0x0003e2000c101924 */
[----:B------:R-:W-:Y:S05]  /*ce60*/  BRA `(.L_x_3630) ;  /* 0x0000000800cc7947 */ /* 0x000fea0003800000 */
.L_x_3635:
[----:B-1----:R-:W-:-:S04]  /*ce70*/  IMAD.U32 R2, R3, 0x10000, RZ ;  /* 0x0001000003027824 */ /* 0x002fc800078e00ff */
[----:B------:R-:W-:-:S06]  /*ce80*/  FMUL.FTZ R2, R2, 1 ;  /* 0x3f80000002027820 */ /* 0x000fcc0000410000 */
[----:B------:R-:W1:Y:S02]  /*ce90*/  F2F.F64.F32 R2, R2 ;  /* 0x0000000200027310 */ /* 0x000e640000201800 */
[----:B-1----:R3:W-:Y:S01]  /*cea0*/  STG.E.64 desc[UR36][R16.64], R2 ;  /* 0x0000000210007986 */ /* 0x0027e2000c101b24 */
[----:B------:R-:W-:Y:S05]  /*ceb0*/  BRA `(.L_x_3630) ;  /* 0x0000000800b87947 */ /* 0x000fea0003800000 */
.L_x_3625:
        /* <DEDUP_REMOVED lines=13> */
.L_x_3639:
[----:B-1----:R-:W-:Y:S01]  /*cf90*/  IMAD.U32 R3, R3, 0x10000, RZ ;  /* 0x0001000003037824 */ /* 0x002fe200078e00ff */
[----:B------:R-:W-:-:S03]  /*cfa0*/  CS2R R6, SRZ ;  /* 0x0000000000067805 */ /* 0x000fc6000001ff00 */
[----:B------:R-:W-:-:S04]  /*cfb0*/  FMUL.FTZ R3, R3, 1 ;  /* 0x3f80000003037820 */ /* 0x000fc80000410000 */
[----:B------:R-:W1:Y:S02]  /*cfc0*/  F2F.F64.F32 R4, R3 ;  /* 0x0000000300047310 */ /* 0x000e640000201800 */
[----:B-1----:R1:W-:Y:S01]  /*cfd0*/  STG.E.128 desc[UR36][R16.64], R4 ;  /* 0x0000000410007986 */ /* 0x0023e2000c101d24 */
[----:B------:R-:W-:Y:S05]  /*cfe0*/  BRA `(.L_x_3630) ;  /* 0x00000008006c7947 */ /* 0x000fea0003800000 */
.L_x_3638:
        /* <DEDUP_REMOVED lines=21> */
.L_x_3643:
[----:B------:R-:W-:Y:S05]  /*d140*/  BSYNC B0 ;  /* 0x0000000000007941 */ /* 0x000fea0003800000 */
.L_x_3642:
[----:B------:R-:W-:-:S05]  /*d150*/  LOP3.LUT R3, R0, R3, RZ, 0xfc, !PT ;  /* 0x0000000300037212 */ /* 0x000fca00078efcff */
[----:B------:R0:W-:Y:S01]  /*d160*/  STG.E.U8 desc[UR36][R16.64], R3 ;  /* 0x0000000310007986 */ /* 0x0001e2000c101124 */
[----:B------:R-:W-:Y:S05]  /*d170*/  BRA `(.L_x_3630) ;  /* 0x0000000800087947 */ /* 0x000fea0003800000 */
.L_x_3641:
        /* <DEDUP_REMOVED lines=13> */
.L_x_3645:
[----:B0-----:R-:W-:Y:S01]  /*d250*/  IMAD.MOV.U32 R0, RZ, RZ, 0x7f ;  /* 0x0000007fff007424 */ /* 0x001fe200078e00ff */
[----:B------:R-:W-:-:S04]  /*d260*/  ISETP.GT.U32.AND P0, PT, R2, 0x7f800000, PT ;  /* 0x7f8000000200780c */ /* 0x000fc80003f04070 */
[----:B------:R-:W-:-:S09]  /*d270*/  SEL R0, R0, 0x7c, P0 ;  /* 0x0000007c00007807 */ /* 0x000fd20000000000 */
.L_x_3646:
[----:B------:R-:W-:Y:S05]  /*d280*/  BSYNC B0 ;  /* 0x0000000000007941 */ /* 0x000fea0003800000 */
.L_x_3644:
[----:B------:R-:W-:-:S04]  /*d290*/  LOP3.LUT R2, R3, 0x80000000, RZ, 0xc0, !PT ;  /* 0x8000000003027812 */ /* 0x000fc800078ec0ff */
[----:B------:R-:W-:-:S04]  /*d2a0*/  SHF.R.U32.HI R3, RZ, 0x18, R2 ;  /* 0x00000018ff037819 */ /* 0x000fc80000011602 */
[----:B------:R-:W-:-:S05]  /*d2b0*/  LOP3.LUT R3, R0, R3, RZ, 0xfc, !PT ;  /* 0x0000000300037212 */ /* 0x000fca00078efcff */
[----:B------:R0:W-:Y:S01]  /*d2c0*/  STG.E.U8 desc[UR36][R16.64], R3 ;  /* 0x0000000310007986 */ /* 0x0001e2000c101124 */
[----:B------:R-:W-:Y:S05]  /*d2d0*/  BRA `(.L_x_3630) ;  /* 0x0000000400b07947 */ /* 0x000fea0003800000 */
.L_x_3640:
[----:B-1----:R1:W-:Y:S01]  /*d2e0*/  STG.E.U16 desc[UR36][R16.64], R3 ;  /* 0x0000000310007986 */ /* 0x0023e2000c101524 */
[----:B------:R-:W-:Y:S05]  /*d2f0*/  BRA `(.L_x_3630) ;  /* 0x0000000400a87947 */ /* 0x000fea0003800000 */
.L_x_3637:
        /* <DEDUP_REMOVED lines=12> */
.L_x_3649:
        /* <DEDUP_REMOVED lines=17> */
.L_x_3652:
[----:B------:R-:W-:-:S04]  /*d4d0*/  LOP3.LUT R2, R3, 0x80000000, RZ, 0xc0, !PT ;  /* 0x8000000003027812 */ /* 0x000fc800078ec0ff */
[----:B------:R-:W-:-:S04]  /*d4e0*/  SHF.R.U32.HI R3, RZ, 0x18, R2 ;  /* 0x00000018ff037819 */ /* 0x000fc80000011602 */
[----:B------:R-:W-:-:S04]  /*d4f0*/  LOP3.LUT R0, R0, R3, RZ, 0xfc, !PT ;  /* 0x0000000300007212 */ /* 0x000fc800078efcff */
[----:B------:R-:W-:-:S07]  /*d500*/  PRMT R8, R0, 0x7610, R8 ;  /* 0x0000761000087816 */ /* 0x000fce0000000008 */
.L_x_3651:
[----:B------:R-:W-:Y:S05]  /*d510*/  BSYNC B0 ;  /* 0x0000000000007941 */ /* 0x000fea0003800000 */
.L_x_3650:
[----:B------:R1:W-:Y:S01]  /*d520*/  STG.E.U8 desc[UR36][R16.64], R8 ;  /* 0x0000000810007986 */ /* 0x0003e2000c101124 */
[----:B------:R-:W-:Y:S05]  /*d530*/  BRA `(.L_x_3630) ;  /* 0x0000000400187947 */ /* 0x000fea0003800000 */
.L_x_3648:
        /* <DEDUP_REMOVED lines=17> */
.L_x_3655:
[----:B------:R-:W-:-:S04]  /*d650*/  LOP3.LUT R2, R3, 0x80000000, RZ, 0xc0, !PT ;  /* 0x8000000003027812 */ /* 0x000fc800078ec0ff */
[----:B------:R-:W-:-:S04]  /*d660*/  SHF.R.U32.HI R3, RZ, 0x18, R2 ;  /* 0x00000018ff037819 */ /* 0x000fc80000011602 */
[----:B------:R-:W-:-:S04]  /*d670*/  LOP3.LUT R0, R0, R3, RZ, 0xfc, !PT ;  /* 0x0000000300007212 */ /* 0x000fc800078efcff */
[----:B------:R-:W-:-:S07]  /*d680*/  PRMT R8, R0, 0x7610, R8 ;  /* 0x0000761000087816 */ /* 0x000fce0000000008 */
.L_x_3654:
[----:B------:R-:W-:Y:S05]  /*d690*/  BSYNC B0 ;  /* 0x0000000000007941 */ /* 0x000fea0003800000 */
.L_x_3653:
[----:B------:R1:W-:Y:S01]  /*d6a0*/  STG.E.U8 desc[UR36][R16.64], R8 ;  /* 0x0000000810007986 */ /* 0x0003e2000c101124 */
[----:B------:R-:W-:Y:S05]  /*d6b0*/  BRA `(.L_x_3630) ;  /* 0x0000000000b87947 */ /* 0x000fea0003800000 */
.L_x_3647:
        /* <DEDUP_REMOVED lines=22> */
.L_x_3629:
        /* <DEDUP_REMOVED lines=16> */
.L_x_3658:
[----:B------:R-:W-:Y:S05]  /*d920*/  BRA `(.L_x_3630) ;  /* 0x00000000001c7947 */ /* 0x000fea0003800000 */
.L_x_3657:
[----:B-1----:R-:W-:-:S06]  /*d930*/  IMAD.U32 R3, R3, 0x10000, RZ ;  /* 0x0001000003037824 */ /* 0x002fcc00078e00ff */
[----:B------:R-:W1:Y:S02]  /*d940*/  F2I.U64.TRUNC R2, R3 ;  /* 0x0000000300027311 */ /* 0x000e64000020d800 */
[----:B-1----:R1:W-:Y:S01]  /*d950*/  STG.E.64 desc[UR36][R16.64], R2 ;  /* 0x0000000210007986 */ /* 0x0023e2000c101b24 */
[----:B------:R-:W-:Y:S05]  /*d960*/  BRA `(.L_x_3630) ;  /* 0x00000000000c7947 */ /* 0x000fea0003800000 */
.L_x_3656:
[----:B-1----:R-:W-:-:S06]  /*d970*/  IMAD.U32 R3, R3, 0x10000, RZ ;  /* 0x0001000003037824 */ /* 0x002fcc00078e00ff */
[----:B------:R-:W1:Y:S02]  /*d980*/  F2I.FTZ.U32.TRUNC.NTZ R3, R3 ;  /* 0x0000000300037305 */ /* 0x000e64000021f000 */
[----:B-1----:R1:W-:Y:S02]  /*d990*/  STG.E desc[UR36][R16.64], R3 ;  /* 0x0000000310007986 */ /* 0x0023e4000c101924 */
.L_x_3630:
[----:B------:R-:W-:-:S07]  /*d9a0*/  VIADD R19, R19, 0x80 ;  /* 0x0000008013137836 */ /* 0x000fce0000000000 */
.L_x_3556:
[----:B------:R-:W-:Y:S05]  /*d9b0*/  BSYNC B6 ;  /* 0x0000000000067941 */ /* 0x000fea0003800000 */
.L_x_3555:
[----:B------:R-:W-:Y:S02]  /*d9c0*/  ULDC UR4, c[0x0][0x210] ;  /* 0x0000840000047ab9 */ /* 0x000fe40000000800 */
[----:B------:R-:W-:-:S13]  /*d9d0*/  ISETP.GE.AND P0, PT, R19, UR4, PT ;  /* 0x0000000413007c0c */ /* 0x000fda000bf06270 */
[----:B------:R-:W-:Y:S05]  /*d9e0*/  @P0 EXIT ;  /* 0x000000000000094d */ /* 0x000fea0003800000 */
[----:B0-2---:R-:W0:Y:S01]  /*d9f0*/  LDC R0, c[0x0][0x218] ;  /* 0x00008600ff007b82 */ /* 0x005e220000000800 */
[----:B------:R-:W-:Y:S02]  /*da00*/  IMAD.MOV.U32 R18, RZ, RZ, RZ ;  /* 0x000000ffff127224 */ /* 0x000fe400078e00ff */
[----:B------:R-:W-:Y:S02]  /*da10*/  IMAD.MOV.U32 R22, RZ, RZ, RZ ;  /* 0x000000ffff167224 */ /* 0x000fe400078e00ff */
[----:B-1-34-:R-:W-:Y:S01]  /*da20*/  IMAD.MOV.U32 R16, RZ, RZ, RZ ;  /* 0x000000ffff107224 */ /* 0x01afe200078e00ff */
        /* <DEDUP_REMOVED lines=350> */
.L_x_3659:
        /* <DEDUP_REMOVED lines=27> */
.L_x_3660:
        /* <DEDUP_REMOVED lines=20> */
.L_x_3664:
[----:B------:R-:W2:Y:S02]  /*f300*/  LDG.E.U8 R2, desc[UR36][R2.64] ;  /* 0x0000002402027981 */ /* 0x000ea4000c1e1100 */
[----:B--2---:R-:W-:-:S04]  /*f310*/  I2FP.F32.U32 R0, R2 ;  /* 0x0000000200007245 */ /* 0x004fc80000201000 */
[----:B------:R-:W-:-:S04]  /*f320*/  F2FP.BF16.F32.PACK_AB R0, RZ, R0 ;  /* 0x00000000ff00723e */ /* 0x000fc800000010ff */
[----:B------:R-:W-:Y:S01]  /*f330*/  PRMT R19, R0, 0x7610, R19 ;  /* 0x0000761000137816 */ /* 0x000fe20000000013 */
[----:B------:R-:W-:Y:S06]  /*f340*/  BRA `(.L_x_3666) ;  /* 0x0000000c00c87947 */ /* 0x000fec0003800000 */
.L_x_3663:
        /* <DEDUP_REMOVED lines=11> */
.L_x_3668:
[----:B------:R-:W2:Y:S02]  /*f400*/  LDG.E R2, desc[UR36][R2.64] ;  /* 0x0000002402027981 */ /* 0x000ea4000c1e1900 */
[----:B--2---:R-:W-:-:S04]  /*f410*/  I2FP.F32.S32 R0, R2 ;  /* 0x0000000200007245 */ /* 0x004fc80000201400 */
[----:B------:R-:W-:-:S04]  /*f420*/  F2FP.BF16.F32.PACK_AB R0, RZ, R0 ;  /* 0x00000000ff00723e */ /* 0x000fc800000010ff */
[----:B------:R-:W-:Y:S01]  /*f430*/  PRMT R19, R0, 0x7610, R19 ;  /* 0x0000761000137816 */ /* 0x000fe20000000013 */
[----:B------:R-:W-:Y:S06]  /*f440*/  BRA `(.L_x_3666) ;  /* 0x0000000c00887947 */ /* 0x000fec0003800000 */
.L_x_3667:
[----:B------:R-:W2:Y:S02]  /*f450*/  LDG.E.U16 R2, desc[UR36][R2.64] ;  /* 0x0000002402027981 */ /* 0x000ea4000c1e1500 */
[----:B--2---:R-:W0:Y:S02]  /*f460*/  I2F.S16 R0, R2 ;  /* 0x0000000200007306 */ /* 0x004e240000101400 */
[----:B0-----:R-:W-:-:S04]  /*f470*/  F2FP.BF16.F32.PACK_AB R0, RZ, R0 ;  /* 0x00000000ff00723e */ /* 0x001fc800000010ff */
[----:B------:R-:W-:Y:S01]  /*f480*/  PRMT R19, R0, 0x7610, R19 ;  /* 0x0000761000137816 */ /* 0x000fe20000000013 */
[----:B------:R-:W-:Y:S06]  /*f490*/  BRA `(.L_x_3666) ;  /* 0x0000000c00747947 */ /* 0x000fec0003800000 */
.L_x_3662:
        /* <DEDUP_REMOVED lines=9> */
.L_x_3670:
[----:B------:R-:W2:Y:S02]  /*f530*/  LDG.E.U16 R0, desc[UR36][R2.64] ;  /* 0x0000002402007981 */ /* 0x000ea4000c1e1500 */
[----:B--2---:R-:W-:-:S05]  /*f540*/  HADD2.F32 R0, -RZ, R0.H0_H0 ;  /* 0x20000000ff007230 */ /* 0x004fca0000004100 */
[----:B------:R-:W-:-:S04]  /*f550*/  F2FP.BF16.F32.PACK_AB R0, RZ, R0 ;  /* 0x00000000ff00723e */ /* 0x000fc800000010ff */
[----:B------:R-:W-:Y:S01]  /*f560*/  PRMT R19, R0, 0x7610, R19 ;  /* 0x0000761000137816 */ /* 0x000fe20000000013 */
[----:B------:R-:W-:Y:S06]  /*f570*/  BRA `(.L_x_3666) ;  /* 0x0000000c003c7947 */ /* 0x000fec0003800000 */
.L_x_3669:
        /* <DEDUP_REMOVED lines=9> */
.L_x_3672:
[----:B------:R-:W2:Y:S02]  /*f610*/  LDG.E.U16 R2, desc[UR36][R2.64] ;  /* 0x0000002402027981 */ /* 0x000ea4000c1e1500 */
[----:B--2---:R-:W-:-:S05]  /*f620*/  HADD2.F32 R0, -RZ, R2.H0_H0 ;  /* 0x20000002ff007230 */ /* 0x004fca0000004100 */
[----:B------:R-:W-:-:S04]  /*f630*/  F2FP.BF16.F32.PACK_AB R0, RZ, R0 ;  /* 0x00000000ff00723e */ /* 0x000fc800000010ff */
[----:B------:R-:W-:Y:S01]  /*f640*/  PRMT R19, R0, 0x7610, R19 ;  /* 0x0000761000137816 */ /* 0x000fe20000000013 */
[----:B------:R-:W-:Y:S06]  /*f650*/  BRA `(.L_x_3666) ;  /* 0x0000000c00047947 */ /* 0x000fec0003800000 */
.L_x_3671:
        /* <DEDUP_REMOVED lines=9> */
.L_x_3661:
        /* <DEDUP_REMOVED lines=14> */
.L_x_3675:
        /* <DEDUP_REMOVED lines=9> */
.L_x_3674:
        /* <DEDUP_REMOVED lines=28> */
.L_x_3677:
        /* <DEDUP_REMOVED lines=15> */
.L_x_3676:
[----:B------:R0:W5:Y:S01]  /*fb10*/  LDG.E.U16 R19, desc[UR36][R2.64] ;  /* 0x0000002402137981 */ /* 0x000162000c1e1500 */
[----:B------:R-:W-:Y:S05]  /*fb20*/  BRA `(.L_x_3666) ;  /* 0x0000000400d07947 */ /* 0x000fea0003800000 */
.L_x_3673:
        /* <DEDUP_REMOVED lines=13> */
.L_x_3680:
        /* <DEDUP_REMOVED lines=21> */
.L_x_3684:
[----:B------:R-:W-:Y:S05]  /*fd50*/  BSYNC B1 ;  /* 0x0000000000017941 */ /* 0x000fea0003800000 */
.L_x_3683:
[----:B------:R-:W-:Y:S01]  /*fd60*/  LEA R3, R0, 0x3b800000, 0x17 ;  /* 0x3b80000000037811 */ /* 0x000fe200078eb8ff */
[----:B------:R-:W-:-:S05]  /*fd70*/  IMAD.SHL.U32 R0, R2, 0x100000, RZ ;  /* 0x0010000002007824 */ /* 0x000fca00078e00ff */
[----:B------:R-:W-:-:S07]  /*fd80*/  LOP3.LUT R0, R3, R0, R4, 0xfe, !PT ;  /* 0x0000000003007212 */ /* 0x000fce00078efe04 */
.L_x_3682:
[----:B------:R-:W-:Y:S05]  /*fd90*/  BSYNC B0 ;  /* 0x0000000000007941 */ /* 0x000fea0003800000 */
.L_x_3681:
[----:B------:R-:W-:-:S04]  /*fda0*/  F2FP.BF16.F32.PACK_AB R0, RZ, R0 ;  /* 0x00000000ff00723e */ /* 0x000fc800000010ff */
[----:B------:R-:W-:Y:S01]  /*fdb0*/  PRMT R19, R0, 0x7610, R19 ;  /* 0x0000761000137816 */ /* 0x000fe20000000013 */
[----:B------:R-:W-:Y:S06]  /*fdc0*/  BRA `(.L_x_3666) ;  /* 0x0000000400287947 */ /* 0x000fec0003800000 */
.L_x_3679:
        /* <DEDUP_REMOVED lines=21> */
.L_x_3688:
[----:B------:R-:W-:Y:S05]  /*ff20*/  BSYNC B1 ;  /* 0x0000000000017941 */ /* 0x000fea0003800000 */
.L_x_3687:
[----:B------:R-:W-:Y:S01]  /*ff30*/  LEA R3, R0, 0x37800000, 0x17 ;  /* 0x3780000000037811 */ /* 0x000fe200078eb8ff */
[----:B------:R-:W-:-:S05]  /*ff40*/  IMAD.SHL.U32 R0, R2, 0x200000, RZ ;  /* 0x0020000002007824 */ /* 0x000fca00078e00ff */
[----:B------:R-:W-:-:S07]  /*ff50*/  LOP3.LUT R0, R3, R0, R4, 0xfe, !PT ;  /* 0x0000000003007212 */ /* 0x000fce00078efe04 */
.L_x_3686:
[----:B------:R-:W-:Y:S05]  /*ff60*/  BSYNC B0 ;  /* 0x0000000000007941 */ /* 0x000fea0003800000 */
.L_x_3685:
[----:B------:R-:W-:-:S04]  /*ff70*/  F2FP.BF16.F32.PACK_AB R0, RZ, R0 ;  /* 0x00000000ff00723e */ /* 0x000fc800000010ff */
[----:B------:R-:W-:Y:S01]  /*ff80*/  PRMT R19, R0, 0x7610, R19 ;  /* 0x0000761000137816 */ /* 0x000fe20000000013 */
[----:B------:R-:W-:Y:S06]  /*ff90*/  BRA `(.L_x_3666) ;  /* 0x0000000000b47947 */ /* 0x000fec0003800000 */
.L_x_3678:
        /* <DEDUP_REMOVED lines=14> */
.L_x_3692:
[----:B------:R-:W-:Y:S05]  /*10080*/  BSYNC B0 ;  /* 0x0000000000007941 */ /* 0x000fea0003800000 */
.L_x_3691:
[----:B------:R-:W-:-:S04]  /*10090*/  F2FP.BF16.F32.PACK_AB R0, RZ, R0 ;  /* 0x00000000ff00723e */ /* 0x000fc800000010ff */
[----:B------:R-:W-:Y:S01]  /*100a0*/  PRMT R19, R0, 0x7610, R19 ;  /* 0x0000761000137816 */ /* 0x000fe20000000013 */
[----:B------:R-:W-:Y:S06]  /*100b0*/  BRA `(.L_x_3666) ;  /* 0x00000000006c7947 */ /* 0x000fec0003800000 */
.L_x_3665:
        /* <DEDUP_REMOVED lines=16> */
.L_x_3693:
[----:B------:R-:W-:Y:S01]  /*101c0*/  PRMT R19, RZ, 0x7610, R19 ;  /* 0x00007610ff137816 */ /* 0x000fe20000000013 */
[----:B------:R-:W-:Y:S06]  /*101d0*/  BRA `(.L_x_3666) ;  /* 0x0000000000247947 */ /* 0x000fec0003800000 */
.L_x_3690:
[----:B------:R-:W2:Y:S02]  /*101e0*/  LDG.E.64 R2, desc[UR36][R2.64] ;  /* 0x0000002402027981 */ /* 0x000ea4000c1e1b00 */
[----:B--2---:R-:W0:Y:S02]  /*101f0*/  I2F.U64 R0, R2 ;  /* 0x0000000200007312 */ /* 0x004e240000301000 */
[----:B0-----:R-:W-:-:S04]  /*10200*/  F2FP.BF16.F32.PACK_AB R0, RZ, R0 ;  /* 0x00000000ff00723e */ /* 0x001fc800000010ff */
[----:B------:R-:W-:Y:S01]  /*10210*/  PRMT R19, R0, 0x7610, R19 ;  /* 0x0000761000137816 */ /* 0x000fe20000000013 */
[----:B------:R-:W-:Y:S06]  /*10220*/  BRA `(.L_x_3666) ;  /* 0x0000000000107947 */ /* 0x000fec0003800000 */
.L_x_3689:
[----:B------:R-:W2:Y:S02]  /*10230*/  LDG.E R2, desc[UR36][R2.64] ;  /* 0x0000002402027981 */ /* 0x000ea4000c1e1900 */
[----:B--2---:R-:W-:-:S04]  /*10240*/  I2FP.F32.U32 R0, R2 ;  /* 0x0000000200007245 */ /* 0x004fc80000201000 */
[----:B------:R-:W-:-:S04]  /*10250*/  F2FP.BF16.F32.PACK_AB R0, RZ, R0 ;  /* 0x00000000ff00723e */ /* 0x000fc800000010ff */
[----:B------:R-:W-:-:S07]  /*10260*/  PRMT R19, R0, 0x7610, R19 ;  /* 0x0000761000137816 */ /* 0x000fce0000000013 */
.L_x_3666:
        /* <DEDUP_REMOVED lines=19> */
.L_x_3697:
[----:B------:R-:W2:Y:S02]  /*103a0*/  LDG.E.U8 R2, desc[UR36][R2.64] ;  /* 0x0000002402027981 */ /* 0x000ea4000c1e1100 */
[----:B--2---:R-:W-:-:S04]  /*103b0*/  I2FP.F32.U32 R0, R2 ;  /* 0x0000000200007245 */ /* 0x004fc80000201000 */
[----:B------:R-:W-:Y:S01]  /*103c0*/  F2FP.BF16.F32.PACK_AB R0, RZ, R0 ;  /* 0x00000000ff00723e */ /* 0x000fe200000010ff */
[----:B------:R-:W-:Y:S06]  /*103d0*/  BRA `(.L_x_3699) ;  /* 0x0000000c00907947 */ /* 0x000fec0003800000 */
.L_x_3696:
        /* <DEDUP_REMOVED lines=10> */
.L_x_3701:
[----:B------:R-:W2:Y:S02]  /*10480*/  LDG.E R2, desc[UR36][R2.64] ;  /* 0x0000002402027981 */ /* 0x000ea4000c1e1900 */
[----:B--2---:R-:W-:-:S04]  /*10490*/  I2FP.F32.S32 R0, R2 ;  /* 0x0000000200007245 */ /* 0x004fc80000201400 */
[----:B------:R-:W-:Y:S01]  /*104a0*/  F2FP.BF16.F32.PACK_AB R0, RZ, R0 ;  /* 0x00000000ff00723e */ /* 0x000fe200000010ff */
[----:B------:R-:W-:Y:S06]  /*104b0*/  BRA `(.L_x_3699) ;  /* 0x0000000c00587947 */ /* 0x000fec0003800000 */
.L_x_3700:
[----:B------:R-:W2:Y:S02]  /*104c0*/  LDG.E.U16 R2, desc[UR36][R2.64] ;  /* 0x0000002402027981 */ /* 0x000ea4000c1e1500 */
[----:B--2---:R-:W0:Y:S02]  /*104d0*/  I2F.S16 R0, R2 ;  /* 0x0000000200007306 */ /* 0x004e240000101400 */
[----:B0-----:R-:W-:Y:S01]  /*104e0*/  F2FP.BF16.F32.PACK_AB R0, RZ, R0 ;  /* 0x00000000ff00723e */ /* 0x001fe200000010ff */
[----:B------:R-:W-:Y:S06]  /*104f0*/  BRA `(.L_x_3699) ;  /* 0x0000000c00487947 */ /* 0x000fec0003800000 */
.L_x_3695:
        /* <DEDUP_REMOVED lines=9> */
.L_x_3703:
[----:B------:R-:W2:Y:S02]  /*10590*/  LDG.E.U16 R0, desc[UR36][R2.64] ;  /* 0x0000002402007981 */ /* 0x000ea4000c1e1500 */
[----:B--2---:R-:W-:-:S05]  /*105a0*/  HADD2.F32 R0, -RZ, R0.H0_H0 ;  /* 0x20000000ff007230 */ /* 0x004fca0000004100 */
[----:B------:R-:W-:Y:S01]  /*105b0*/  F2FP.BF16.F32.PACK_AB R0, RZ, R0 ;  /* 0x00000000ff00723e */ /* 0x000fe200000010ff */
[----:B------:R-:W-:Y:S06]  /*105c0*/  BRA `(.L_x_3699) ;  /* 0x0000000c00147947 */ /* 0x000fec0003800000 */
.L_x_3702:
        /* <DEDUP_REMOVED lines=9> */
.L_x_3705:
[----:B------:R-:W2:Y:S02]  /*10660*/  LDG.E.U16 R2, desc[UR36][R2.64] ;  /* 0x0000002402027981 */ /* 0x000ea4000c1e1500 */
[----:B--2---:R-:W-:-:S05]  /*10670*/  HADD2.F32 R0, -RZ, R2.H0_H0 ;  /* 0x20000002ff007230 */ /* 0x004fca0000004100 */
[----:B------:R-:W-:Y:S01]  /*10680*/  F2FP.BF16.F32.PACK_AB R0, RZ, R0 ;  /* 0x00000000ff00723e */ /* 0x000fe200000010ff */
[----:B------:R-:W-:Y:S06]  /*10690*/  BRA `(.L_x_3699) ;  /* 0x0000000800e07947 */ /* 0x000fec0003800000 */
.L_x_3704:
        /* <DEDUP_REMOVED lines=8> */
.L_x_3694:
        /* <DEDUP_REMOVED lines=13> */
.L_x_3708:
        /* <DEDUP_REMOVED lines=8> */
.L_x_3707:
        /* <DEDUP_REMOVED lines=28> */
.L_x_3710:
        /* <DEDUP_REMOVED lines=15> */
.L_x_3709:
[----:B------:R0:W5:Y:S01]  /*10b20*/  LDG.E.U16 R0, desc[UR36][R2.64] ;  /* 0x0000002402007981 */ /* 0x000162000c1e1500 */
[----:B------:R-:W-:Y:S05]  /*10b30*/  BRA `(.L_x_3699) ;  /* 0x0000000400b87947 */ /* 0x000fea0003800000 */
.L_x_3706:
        /* <DEDUP_REMOVED lines=12> */
.L_x_3713:
        /* <DEDUP_REMOVED lines=21> */
.L_x_3717:
[----:B------:R-:W-:Y:S05]  /*10d50*/  BSYNC B1 ;  /* 0x0000000000017941 */ /* 0x000fea0003800000 */
.L_x_3716:
[----:B------:R-:W-:Y:S01]  /*10d60*/  LEA R3, R0, 0x3b800000, 0x17 ;  /* 0x3b80000000037811 */ /* 0x000fe200078eb8ff */
[----:B------:R-:W-:-:S05]  /*10d70*/  IMAD.SHL.U32 R0, R2, 0x100000, RZ ;  /* 0x0010000002007824 */ /* 0x000fca00078e00ff */
[----:B------:R-:W-:-:S07]  /*10d80*/  LOP3.LUT R0, R3, R0, R4, 0xfe, !PT ;  /* 0x0000000003007212 */ /* 0x000fce00078efe04 */
.L_x_3715:
[----:B------:R-:W-:Y:S05]  /*10d90*/  BSYNC B0 ;  /* 0x0000000000007941 */ /* 0x000fea0003800000 */
.L_x_3714:
[----:B------:R-:W-:Y:S01]  /*10da0*/  F2FP.BF16.F32.PACK_AB R0, RZ, R0 ;  /* 0x00000000ff00723e */ /* 0x000fe200000010ff */
[----:B------:R-:W-:Y:S06]  /*10db0*/  BRA `(.L_x_3699) ;  /* 0x0000000400187947 */ /* 0x000fec0003800000 */
.L_x_3712:
        /* <DEDUP_REMOVED lines=21> */
.L_x_3721:
[----:B------:R-:W-:Y:S05]  /*10f10*/  BSYNC B1 ;  /* 0x0000000000017941 */ /* 0x000fea0003800000 */
.L_x_3720:
[----:B------:R-:W-:Y:S01]  /*10f20*/  LEA R3, R0, 0x37800000, 0x17 ;  /* 0x3780000000037811 */ /* 0x000fe200078eb8ff */
[----:B------:R-:W-:-:S05]  /*10f30*/  IMAD.SHL.U32 R0, R2, 0x200000, RZ ;  /* 0x0020000002007824 */ /* 0x000fca00078e00ff */
[----:B------:R-:W-:-:S07]  /*10f40*/  LOP3.LUT R0, R3, R0, R4, 0xfe, !PT ;  /* 0x0000000003007212 */ /* 0x000fce00078efe04 */
.L_x_3719:
[----:B------:R-:W-:Y:S05]  /*10f50*/  BSYNC B0 ;  /* 0x0000000000007941 */ /* 0x000fea0003800000 */
.L_x_3718:
[----:B------:R-:W-:Y:S01]  /*10f60*/  F2FP.BF16.F32.PACK_AB R0, RZ, R0 ;  /* 0x00000000ff00723e */ /* 0x000fe200000010ff */
[----:B------:R-:W-:Y:S06]  /*10f70*/  BRA `(.L_x_3699) ;  /* 0x0000000000a87947 */ /* 0x000fec0003800000 */
.L_x_3711:
        /* <DEDUP_REMOVED lines=14> */
.L_x_3725:
[----:B------:R-:W-:Y:S05]  /*11060*/  BSYNC B0 ;  /* 0x0000000000007941 */ /* 0x000fea0003800000 */
.L_x_3724:
[----:B------:R-:W-:Y:S01]  /*11070*/  F2FP.BF16.F32.PACK_AB R0, RZ, R0 ;  /* 0x00000000ff00723e */ /* 0x000fe200000010ff */
[----:B------:R-:W-:Y:S06]  /*11080*/  BRA `(.L_x_3699) ;  /* 0x0000000000647947 */ /* 0x000fec0003800000 */
.L_x_3698:
        /* <DEDUP_REMOVED lines=16> */
.L_x_3726:
[----:B------:R-:W-:Y:S01]  /*11190*/  PRMT R0, RZ, 0x7610, R0 ;  /* 0x00007610ff007816 */ /* 0x000fe20000000000 */
[----:B------:R-:W-:Y:S06]  /*111a0*/  BRA `(.L_x_3699) ;  /* 0x00000000001c7947 */ /* 0x000fec0003800000 */
.L_x_3723:
[----:B------:R-:W2:Y:S02]  /*111b0*/  LDG.E.64 R2, desc[UR36][R2.64] ;  /* 0x0000002402027981 */ /* 0x000ea4000c1e1b00 */
[----:B--2---:R-:W0:Y:S02]  /*111c0*/  I2F.U64 R0, R2 ;  /* 0x0000000200007312 */ /* 0x004e240000301000 */
[----:B0-----:R-:W-:Y:S01]  /*111d0*/  F2FP.BF16.F32.PACK_AB R0, RZ, R0 ;  /* 0x00000000ff00723e */ /* 0x001fe200000010ff */
[----:B------:R-:W-:Y:S06]  /*111e0*/  BRA `(.L_x_3699) ;  /* 0x00000000000c7947 */ /* 0x000fec0003800000 */
.L_x_3722:
[----:B------:R-:W2:Y:S02]  /*111f0*/  LDG.E R2, desc[UR36][R2.64] ;  /* 0x0000002402027981 */ /* 0x000ea4000c1e1900 */
[----:B--2---:R-:W-:-:S04]  /*11200*/  I2FP.F32.U32 R0, R2 ;  /* 0x0000000200007245 */ /* 0x004fc80000201000 */
[----:B------:R-:W-:-:S07]  /*11210*/  F2FP.BF16.F32.PACK_AB R0, RZ, R0 ;  /* 0x00000000ff00723e */ /* 0x000fce00000010ff */
.L_x_3699:
        /* <DEDUP_REMOVED lines=23> */
[----:B0-----:R-:W-:Y:S01]  /*11390*/  STG.E.U8 desc[UR36][R16.64], R3 ;  /* 0x0000000310007986 */ /* 0x001fe2000c101124 */
[----:B------:R-:W-:Y:S05]  /*113a0*/  EXIT ;  /* 0x000000000000794d */ /* 0x000fea0003800000 */
.L_x_3730:
[----:B-1----:R-:W-:-:S06]  /*113b0*/  IMAD.U32 R3, R3, 0x10000, RZ ;  /* 0x0001000003037824 */ /* 0x002fcc00078e00ff */
[----:B------:R-:W1:Y:S02]  /*113c0*/  F2I.S64.TRUNC R2, R3 ;  /* 0x0000000300027311 */ /* 0x000e64000020d900 */
[----:B-1----:R-:W-:Y:S01]  /*113d0*/  STG.E.U8 desc[UR36][R16.64], R2 ;  /* 0x0000000210007986 */ /* 0x002fe2000c101124 */
[----:B------:R-:W-:Y:S05]  /*113e0*/  EXIT ;  /* 0x000000000000794d */ /* 0x000fea0003800000 */
.L_x_3729:
        /* <DEDUP_REMOVED lines=8> */
[----:B-1----:R-:W-:Y:S01]  /*11470*/  STG.E.64 desc[UR36][R16.64], R2 ;  /* 0x0000000210007986 */ /* 0x002fe2000c101b24 */
[----:B------:R-:W-:Y:S05]  /*11480*/  EXIT ;  /* 0x000000000000794d */ /* 0x000fea0003800000 */
.L_x_3733:
[----:B-1----:R-:W-:-:S06]  /*11490*/  IMAD.U32 R3, R3, 0x10000, RZ ;  /* 0x0001000003037824 */ /* 0x002fcc00078e00ff */
[----:B------:R-:W1:Y:S02]  /*114a0*/  F2I.FTZ.TRUNC.NTZ R3, R3 ;  /* 0x0000000300037305 */ /* 0x000e64000021f100 */
[----:B-1----:R-:W-:Y:S01]  /*114b0*/  STG.E desc[UR36][R16.64], R3 ;  /* 0x0000000310007986 */ /* 0x002fe2000c101924 */
[----:B------:R-:W-:Y:S05]  /*114c0*/  EXIT ;  /* 0x000000000000794d */ /* 0x000fea0003800000 */
.L_x_3732:
[----:B-1----:R-:W-:-:S06]  /*114d0*/  IMAD.U32 R3, R3, 0x10000, RZ ;  /* 0x0001000003037824 */ /* 0x002fcc00078e00ff */
[----:B------:R-:W1:Y:S02]  /*114e0*/  F2I.FTZ.TRUNC.NTZ R3, R3 ;  /* 0x0000000300037305 */ /* 0x000e64000021f100 */
[----:B-1----:R-:W-:Y:S01]  /*114f0*/  STG.E.U16 desc[UR36][R16.64], R3 ;  /* 0x0000000310007986 */ /* 0x002fe2000c101524 */
[----:B------:R-:W-:Y:S05]  /*11500*/  EXIT ;  /* 0x000000000000794d */ /* 0x000fea0003800000 */
.L_x_3728:
        /* <DEDUP_REMOVED lines=9> */
.L_x_3735:
[----:B01----:R-:W-:-:S05]  /*115a0*/  IMAD.U32 R0, R3, 0x10000, RZ ;  /* 0x0001000003007824 */ /* 0x003fca00078e00ff */
[----:B------:R-:W-:-:S05]  /*115b0*/  F2FP.F16.F32.PACK_AB R0, RZ, R0 ;  /* 0x00000000ff00723e */ /* 0x000fca00000000ff */
[----:B------:R-:W-:Y:S01]  /*115c0*/  STG.E.U16 desc[UR36][R16.64], R0 ;  /* 0x0000000010007986 */ /* 0x000fe2000c101524 */
[----:B------:R-:W-:Y:S05]  /*115d0*/  EXIT ;  /* 0x000000000000794d */ /* 0x000fea0003800000 */
.L_x_3734:
        /* <DEDUP_REMOVED lines=8> */
[----:B------:R-:W-:Y:S01]  /*11660*/  STG.E.64 desc[UR36][R16.64], R2 ;  /* 0x0000000210007986 */ /* 0x000fe2000c101b24 */
[----:B------:R-:W-:Y:S05]  /*11670*/  EXIT ;  /* 0x000000000000794d */ /* 0x000fea0003800000 */
.L_x_3737:
[----:B-1----:R-:W-:-:S05]  /*11680*/  IMAD.U32 R3, R3, 0x10000, RZ ;  /* 0x0001000003037824 */ /* 0x002fca00078e00ff */
[----:B------:R-:W-:-:S04]  /*11690*/  F2FP.F16.F32.PACK_AB R3, RZ, R3 ;  /* 0x00000003ff03723e */ /* 0x000fc800000000ff */
[----:B------:R-:W-:-:S05]  /*116a0*/  PRMT R3, R3, 0x5410, RZ ;  /* 0x0000541003037816 */ /* 0x000fca00000000ff */
[----:B------:R-:W-:Y:S01]  /*116b0*/  STG.E desc[UR36][R16.64], R3 ;  /* 0x0000000310007986 */ /* 0x000fe2000c101924 */
[----:B------:R-:W-:Y:S05]  /*116c0*/  EXIT ;  /* 0x000000000000794d */ /* 0x000fea0003800000 */
.L_x_3736:
[----:B-1----:R-:W-:-:S04]  /*116d0*/  IMAD.U32 R2, R3, 0x10000, RZ ;  /* 0x0001000003027824 */ /* 0x002fc800078e00ff */
[----:B------:R-:W-:-:S06]  /*116e0*/  FMUL.FTZ R2, R2, 1 ;  /* 0x3f80000002027820 */ /* 0x000fcc0000410000 */
[----:B------:R-:W1:Y:S02]  /*116f0*/  F2F.F64.F32 R2, R2 ;  /* 0x0000000200027310 */ /* 0x000e640000201800 */
[----:B-1----:R-:W-:Y:S01]  /*11700*/  STG.E.64 desc[UR36][R16.64], R2 ;  /* 0x0000000210007986 */ /* 0x002fe2000c101b24 */
[----:B------:R-:W-:Y:S05]  /*11710*/  EXIT ;  /* 0x000000000000794d */ /* 0x000fea0003800000 */
.L_x_3727:
        /* <DEDUP_REMOVED lines=13> */
.L_x_3740:
[----:B-1----:R-:W-:Y:S01]  /*117f0*/  IMAD.U32 R3, R3, 0x10000, RZ ;  /* 0x0001000003037824 */ /* 0x002fe200078e00ff */
[----:B------:R-:W-:-:S03]  /*11800*/  CS2R R6, SRZ ;  /* 0x0000000000067805 */ /* 0x000fc6000001ff00 */
[----:B------:R-:W-:-:S04]  /*11810*/  FMUL.FTZ R3, R3, 1 ;  /* 0x3f80000003037820 */ /* 0x000fc80000410000 */
[----:B------:R-:W1:Y:S02]  /*11820*/  F2F.F64.F32 R4, R3 ;  /* 0x0000000300047310 */ /* 0x000e640000201800 */
[----:B-1----:R-:W-:Y:S01]  /*11830*/  STG.E.128 desc[UR36][R16.64], R4 ;  /* 0x0000000410007986 */ /* 0x002fe2000c101d24 */
[----:B------:R-:W-:Y:S05]  /*11840*/  EXIT ;  /* 0x000000000000794d */ /* 0x000fea0003800000 */
.L_x_3739:
        /* <DEDUP_REMOVED lines=21> */
.L_x_3744:
[----:B------:R-:W-:Y:S05]  /*119a0*/  BSYNC B0 ;  /* 0x0000000000007941 */ /* 0x000fea0003800000 */
.L_x_3743:
[----:B------:R-:W-:-:S05]  /*119b0*/  LOP3.LUT R3, R0, R3, RZ, 0xfc, !PT ;  /* 0x0000000300037212 */ /* 0x000fca00078efcff */
[----:B------:R-:W-:Y:S01]  /*119c0*/  STG.E.U8 desc[UR36][R16.64], R3 ;  /* 0x0000000310007986 */ /* 0x000fe2000c101124 */
[----:B------:R-:W-:Y:S05]  /*119d0*/  EXIT ;  /* 0x000000000000794d */ /* 0x000fea0003800000 */
.L_x_3742:
        /* <DEDUP_REMOVED lines=13> */
.L_x_3746:
[----:B0-----:R-:W-:Y:S01]  /*11ab0*/  IMAD.MOV.U32 R0, RZ, RZ, 0x7f ;  /* 0x0000007fff007424 */ /* 0x001fe200078e00ff */
[----:B------:R-:W-:-:S04]  /*11ac0*/  ISETP.GT.U32.AND P0, PT, R2, 0x7f800000, PT ;  /* 0x7f8000000200780c */ /* 0x000fc80003f04070 */
[----:B------:R-:W-:-:S09]  /*11ad0*/  SEL R0, R0, 0x7c, P0 ;  /* 0x0000007c00007807 */ /* 0x000fd20000000000 */
.L_x_3747:
[----:B------:R-:W-:Y:S05]  /*11ae0*/  BSYNC B0 ;  /* 0x0000000000007941 */ /* 0x000fea0003800000 */
.L_x_3745:
[----:B------:R-:W-:-:S04]  /*11af0*/  LOP3.LUT R2, R3, 0x80000000, RZ, 0xc0, !PT ;  /* 0x8000000003027812 */ /* 0x000fc800078ec0ff */
[----:B------:R-:W-:-:S04]  /*11b00*/  SHF.R.U32.HI R3, RZ, 0x18, R2 ;  /* 0x00000018ff037819 */ /* 0x000fc80000011602 */
[----:B------:R-:W-:-:S05]  /*11b10*/  LOP3.LUT R3, R0, R3, RZ, 0xfc, !PT ;  /* 0x0000000300037212 */ /* 0x000fca00078efcff */
[----:B------:R-:W-:Y:S01]  /*11b20*/  STG.E.U8 desc[UR36][R16.64], R3 ;  /* 0x0000000310007986 */ /* 0x000fe2000c101124 */
[----:B------:R-:W-:Y:S05]  /*11b30*/  EXIT ;  /* 0x000000000000794d */ /* 0x000fea0003800000 */
.L_x_3741:
[----:B-1----:R-:W-:Y:S01]  /*11b40*/  STG.E.U16 desc[UR36][R16.64], R3 ;  /* 0x0000000310007986 */ /* 0x002fe2000c101524 */
[----:B------:R-:W-:Y:S05]  /*11b50*/  EXIT ;  /* 0x000000000000794d */ /* 0x000fea0003800000 */
.L_x_3738:
        /* <DEDUP_REMOVED lines=12> */
.L_x_3750:
        /* <DEDUP_REMOVED lines=17> */
.L_x_3753:
[----:B------:R-:W-:-:S04]  /*11d30*/  LOP3.LUT R2, R3, 0x80000000, RZ, 0xc0, !PT ;  /* 0x8000000003027812 */ /* 0x000fc800078ec0ff */
[----:B------:R-:W-:-:S04]  /*11d40*/  SHF.R.U32.HI R3, RZ, 0x18, R2 ;  /* 0x00000018ff037819 */ /* 0x000fc80000011602 */
[----:B------:R-:W-:-:S04]  /*11d50*/  LOP3.LUT R0, R0, R3, RZ, 0xfc, !PT ;  /* 0x0000000300007212 */ /* 0x000fc800078efcff */
[----:B------:R-:W-:-:S07]  /*11d60*/  PRMT R8, R0, 0x7610, R8 ;  /* 0x0000761000087816 */ /* 0x000fce0000000008 */
.L_x_3752:
[----:B------:R-:W-:Y:S05]  /*11d70*/  BSYNC B0 ;  /* 0x0000000000007941 */ /* 0x000fea0003800000 */
.L_x_3751:
[----:B------:R-:W-:Y:S01]  /*11d80*/  STG.E.U8 desc[UR36][R16.64], R8 ;  /* 0x0000000810007986 */ /* 0x000fe2000c101124 */
[----:B------:R-:W-:Y:S05]  /*11d90*/  EXIT ;  /* 0x000000000000794d */ /* 0x000fea0003800000 */
.L_x_3749:
        /* <DEDUP_REMOVED lines=17> */
.L_x_3756:
[----:B------:R-:W-:-:S04]  /*11eb0*/  LOP3.LUT R2, R3, 0x80000000, RZ, 0xc0, !PT ;  /* 0x8000000003027812 */ /* 0x000fc800078ec0ff */
[----:B------:R-:W-:-:S04]  /*11ec0*/  SHF.R.U32.HI R3, RZ, 0x18, R2 ;  /* 0x00000018ff037819 */ /* 0x000fc80000011602 */
[----:B------:R-:W-:-:S04]  /*11ed0*/  LOP3.LUT R0, R0, R3, RZ, 0xfc, !PT ;  /* 0x0000000300007212 */ /* 0x000fc800078efcff */
[----:B------:R-:W-:-:S07]  /*11ee0*/  PRMT R8, R0, 0x7610, R8 ;  /* 0x0000761000087816 */ /* 0x000fce0000000008 */
.L_x_3755:
[----:B------:R-:W-:Y:S05]  /*11ef0*/  BSYNC B0 ;  /* 0x0000000000007941 */ /* 0x000fea0003800000 */
.L_x_3754:
[----:B------:R-:W-:Y:S01]  /*11f00*/  STG.E.U8 desc[UR36][R16.64], R8 ;  /* 0x0000000810007986 */ /* 0x000fe2000c101124 */
[----:B------:R-:W-:Y:S05]  /*11f10*/  EXIT ;  /* 0x000000000000794d */ /* 0x000fea0003800000 */
.L_x_3748:
        /* <DEDUP_REMOVED lines=22> */
.L_x_3731:
        /* <DEDUP_REMOVED lines=16> */
.L_x_3759:
[----:B------:R-:W-:Y:S05]  /*12180*/  EXIT ;  /* 0x000000000000794d */ /* 0x000fea0003800000 */
.L_x_3758:
[----:B-1----:R-:W-:-:S06]  /*12190*/  IMAD.U32 R3, R3, 0x10000, RZ ;  /* 0x0001000003037824 */ /* 0x002fcc00078e00ff */
[----:B------:R-:W1:Y:S02]  /*121a0*/  F2I.U64.TRUNC R2, R3 ;  /* 0x0000000300027311 */ /* 0x000e64000020d800 */
[----:B-1----:R-:W-:Y:S01]  /*121b0*/  STG.E.64 desc[UR36][R16.64], R2 ;  /* 0x0000000210007986 */ /* 0x002fe2000c101b24 */
[----:B------:R-:W-:Y:S05]  /*121c0*/  EXIT ;  /* 0x000000000000794d */ /* 0x000fea0003800000 */
.L_x_3757:
[----:B-1----:R-:W-:-:S06]  /*121d0*/  IMAD.U32 R3, R3, 0x10000, RZ ;  /* 0x0001000003037824 */ /* 0x002fcc00078e00ff */
[----:B------:R-:W1:Y:S02]  /*121e0*/  F2I.FTZ.U32.TRUNC.NTZ R3, R3 ;  /* 0x0000000300037305 */ /* 0x000e64000021f000 */
[----:B-1----:R-:W-:Y:S01]  /*121f0*/  STG.E desc[UR36][R16.64], R3 ;  /* 0x0000000310007986 */ /* 0x002fe2000c101924 */
[----:B------:R-:W-:Y:S05]  /*12200*/  EXIT ;  /* 0x000000000000794d */ /* 0x000fea0003800000 */
.L_x_3760:
        /* <DEDUP_REMOVED lines=15> */
.L_x_24105:


//--------------------- .text._ZN2at6native27unrolled_elementwise_kernelIZZZNS0_54_GLOBAL__N__d8c5977b_16_LinearAlgebra_cu_7dd49032_297216addr_kernel_cudaERNS_14TensorIteratorERKN3c106ScalarES8_ENKUlvE_clEvENKUlvE8_clEvEUlNS5_8BFloat16ESB_SB_E_St5arrayIPcLm4EELi4E23TrivialOffsetCalculatorILi3EjESG_ILi1EjENS0_6memory12LoadWithCastILi3EEENSJ_13StoreWithCastILi1EEEEEviT_T0_T2_T3_T4_T5_ --------------------------
	.section	.text._ZN2at6native27unrolled_elementwise_kernelIZZZNS0_54_GLOBAL__N__d8c5977b_16_LinearAlgebra_cu_7dd49032_297216addr_kernel_cudaERNS_14TensorIteratorERKN3c106ScalarES8_ENKUlvE_clEvENKUlvE8_clEvEUlNS5_8BFloat16ESB_SB_E_St5arrayIPcLm4EELi4E23TrivialOffsetCalculatorILi3EjESG_ILi1EjENS0_6memory12LoadWithCastILi3EEENSJ_13StoreWithCastILi1EEEEEviT_T0_T2_T3_T4_T5_,"ax",@progbits
	.align	128
        .global         _ZN2at6native27unrolled_elementwise_kernelIZZZNS0_54_GLOBAL__N__d8c5977b_16_LinearAlgebra_cu_7dd49032_297216addr_kernel_cudaERNS_14TensorIteratorERKN3c106ScalarES8_ENKUlvE_clEvENKUlvE8_clEvEUlNS5_8BFloat16ESB_SB_E_St5arrayIPcLm4EELi4E23TrivialOffsetCalculatorILi3EjESG_ILi1EjENS0_6memory12LoadWithCastILi3EEENSJ_13StoreWithCastILi1EEEEEviT_T0_T2_T3_T4_T5_
        .type           _ZN2at6native27unrolled_elementwise_kernelIZZZNS0_54_GLOBAL__N__d8c5977b_16_LinearAlgebra_cu_7dd49032_297216addr_kernel_cudaERNS_14TensorIteratorERKN3c106ScalarES8_ENKUlvE_clEvENKUlvE8_clEvEUlNS5_8BFloat16ESB_SB_E_St5arrayIPcLm4EELi4E23TrivialOffsetCalculatorILi3EjESG_ILi1EjENS0_6memory12LoadWithCastILi3EEENSJ_13StoreWithCastILi1EEEEEviT_T0_T2_T3_T4_T5_,@function
        .size           _ZN2at6native27unrolled_elementwise_kernelIZZZNS0_54_GLOBAL__N__d8c5977b_16_LinearAlgebra_cu_7dd49032_297216addr_kernel_cudaERNS_14TensorIteratorERKN3c106ScalarES8_ENKUlvE_clEvENKUlvE8_clEvEUlNS5_8BFloat16ESB_SB_E_St5arrayIPcLm4EELi4E23TrivialOffsetCalculatorILi3EjESG_ILi1EjENS0_6memory12LoadWithCastILi3EEENSJ_13StoreWithCastILi1EEEEEviT_T0_T2_T3_T4_T5_,(.L_x_24106 - _ZN2at6native27unrolled_elementwise_kernelIZZZNS0_54_GLOBAL__N__d8c5977b_16_LinearAlgebra_cu_7dd49032_297216addr_kernel_cudaERNS_14TensorIteratorERKN3c106ScalarES8_ENKUlvE_clEvENKUlvE8_clEvEUlNS5_8BFloat16ESB_SB_E_St5arrayIPcLm4EELi4E23TrivialOffsetCalculatorILi3EjESG_ILi1EjENS0_6memory12LoadWithCastILi3EEENSJ_13StoreWithCastILi1EEEEEviT_T0_T2_T3_T4_T5_)
        .other          _ZN2at6native27unrolled_elementwise_kernelIZZZNS0_54_GLOBAL__N__d8c5977b_16_LinearAlgebra_cu_7dd49032_297216addr_kernel_cudaERNS_14TensorIteratorERKN3c106ScalarES8_ENKUlvE_clEvENKUlvE8_clEvEUlNS5_8BFloat16ESB_SB_E_St5arrayIPcLm4EELi4E23TrivialOffsetCalculatorILi3EjESG_ILi1EjENS0_6memory12LoadWithCastILi3EEENSJ_13StoreWithCastILi1EEEEEviT_T0_T2_T3_T4_T5_,@"STO_CUDA_ENTRY STV_DEFAULT"
_ZN2at6native27unrolled_elementwise_kernelIZZZNS0_54_GLOBAL__N__d8c5977b_16_LinearAlgebra_cu_7dd49032_297216addr_kernel_cudaERNS_14TensorIteratorERKN3c106ScalarES8_ENKUlvE_clEvENKUlvE8_clEvEUlNS5_8BFloat16ESB_SB_E_St5arrayIPcLm4EELi4E23TrivialOffsetCalculatorILi3EjESG_ILi1EjENS0_6memory12LoadWithCastILi3EEENSJ_13StoreWithCastILi1EEEEEviT_T0_T2_T3_T4_T5_:
.text._ZN2at6native27unrolled_elementwise_kernelIZZZNS0_54_GLOBAL__N__d8c5977b_16_LinearAlgebra_cu_7dd49032_297216addr_kernel_cudaERNS_14TensorIteratorERKN3c106ScalarES8_ENKUlvE_clEvENKUlvE8_clEvEUlNS5_8BFloat16ESB_SB_E_St5arrayIPcLm4EELi4E23TrivialOffsetCalculatorILi3EjESG_ILi1EjENS0_6memory12LoadWithCastILi3EEENSJ_13StoreWithCastILi1EEEEEviT_T0_T2_T3_T4_T5_:
        /* <DEDUP_REMOVED lines=40> */
.L_x_3763:
        /* <DEDUP_REMOVED lines=21> */
.L_x_3767:
[----:B------:R-:W2:Y:S02]  /*03d0*/  LDG.E.U8 R4, desc[UR36][R4.64] ;  /* 0x0000002404047981 */ /* 0x000ea4000c1e1100 */
[----:B--2---:R-:W-:-:S04]  /*03e0*/  I2FP.F32.U32 R0, R4 ;  /* 0x0000000400007245 */ /* 0x004fc80000201000 */
[----:B------:R-:W-:-:S04]  /*03f0*/  F2FP.BF16.F32.PACK_AB R0, RZ, R0 ;  /* 0x00000000ff00723e */ /* 0x000fc800000010ff */
[----:B------:R-:W-:Y:S01]  /*0400*/  PRMT R18, R0, 0x7610, R18 ;  /* 0x0000761000127816 */ /* 0x000fe20000000012 */
[----:B------:R-:W-:Y:S06]  /*0410*/  BRA `(.L_x_3769) ;  /* 0x0000000c00c87947 */ /* 0x000fec0003800000 */
.L_x_3766:
        /* <DEDUP_REMOVED lines=11> */
.L_x_3771:
[----:B------:R-:W2:Y:S02]  /*04d0*/  LDG.E R4, desc[UR36][R4.64] ;  /* 0x0000002404047981 */ /* 0x000ea4000c1e1900 */
[----:B--2---:R-:W-:-:S04]  /*04e0*/  I2FP.F32.S32 R0, R4 ;  /* 0x0000000400007245 */ /* 0x004fc80000201400 */
[----:B------:R-:W-:-:S04]  /*04f0*/  F2FP.BF16.F32.PACK_AB R0, RZ, R0 ;  /* 0x00000000ff00723e */ /* 0x000fc800000010ff */
[----:B------:R-:W-:Y:S01]  /*0500*/  PRMT R18, R0, 0x7610, R18 ;  /* 0x0000761000127816 */ /* 0x000fe20000000012 */
[----:B------:R-:W-:Y:S06]  /*0510*/  BRA `(.L_x_3769) ;  /* 0x0000000c00887947 */ /* 0x000fec0003800000 */
.L_x_3770:
[----:B------:R-:W2:Y:S02]  /*0520*/  LDG.E.U16 R4, desc[UR36][R4.64] ;  /* 0x0000002404047981 */ /* 0x000ea4000c1e1500 */
[----:B--2---:R-:W1:Y:S02]  /*0530*/  I2F.S16 R0, R4 ;  /* 0x0000000400007306 */ /* 0x004e640000101400 */
[----:B-1----:R-:W-:-:S04]  /*0540*/  F2FP.BF16.F32.PACK_AB R0, RZ, R0 ;  /* 0x00000000ff00723e */ /* 0x002fc800000010ff */
[----:B------:R-:W-:Y:S01]  /*0550*/  PRMT R18, R0, 0x7610, R18 ;  /* 0x0000761000127816 */ /* 0x000fe20000000012 */
[----:B------:R-:W-:Y:S06]  /*0560*/  BRA `(.L_x_3769) ;  /* 0x0000000c00747947 */ /* 0x000fec0003800000 */
.L_x_3765:
        /* <DEDUP_REMOVED lines=9> */
.L_x_3773:
[----:B------:R-:W2:Y:S02]  /*0600*/  LDG.E.U16 R0, desc[UR36][R4.64] ;  /* 0x0000002404007981 */ /* 0x000ea4000c1e1500 */
[----:B--2---:R-:W-:-:S05]  /*0610*/  HADD2.F32 R0, -RZ, R0.H0_H0 ;  /* 0x20000000ff007230 */ /* 0x004fca0000004100 */
[----:B------:R-:W-:-:S04]  /*0620*/  F2FP.BF16.F32.PACK_AB R0, RZ, R0 ;  /* 0x00000000ff00723e */ /* 0x000fc800000010ff */
[----:B------:R-:W-:Y:S01]  /*0630*/  PRMT R18, R0, 0x7610, R18 ;  /* 0x0000761000127816 */ /* 0x000fe20000000012 */
[----:B------:R-:W-:Y:S06]  /*0640*/  BRA `(.L_x_3769) ;  /* 0x0000000c003c7947 */ /* 0x000fec0003800000 */
.L_x_3772:
        /* <DEDUP_REMOVED lines=9> */
.L_x_3775:
[----:B------:R-:W2:Y:S02]  /*06e0*/  LDG.E.U16 R4, desc[UR36][R4.64] ;  /* 0x0000002404047981 */ /* 0x000ea4000c1e1500 */
[----:B--2---:R-:W-:-:S05]  /*06f0*/  HADD2.F32 R0, -RZ, R4.H0_H0 ;  /* 0x20000004ff007230 */ /* 0x004fca0000004100 */
[----:B------:R-:W-:-:S04]  /*0700*/  F2FP.BF16.F32.PACK_AB R0, RZ, R0 ;  /* 0x00000000ff00723e */ /* 0x000fc800000010ff */
[----:B------:R-:W-:Y:S01]  /*0710*/  PRMT R18, R0, 0x7610, R18 ;  /* 0x0000761000127816 */ /* 0x000fe20000000012 */
[----:B------:R-:W-:Y:S06]  /*0720*/  BRA `(.L_x_3769) ;  /* 0x0000000c00047947 */ /* 0x000fec0003800000 */
.L_x_3774:
        /* <DEDUP_REMOVED lines=9> */
.L_x_3764:
        /* <DEDUP_REMOVED lines=14> */
.L_x_3778:
        /* <DEDUP_REMOVED lines=9> */
.L_x_3777:
        /* <DEDUP_REMOVED lines=28> */
.L_x_3780:
        /* <DEDUP_REMOVED lines=15> */
.L_x_3779:
[----:B------:R1:W5:Y:S01]  /*0be0*/  LDG.E.U16 R18, desc[UR36][R4.64] ;  /* 0x0000002404127981 */ /* 0x000362000c1e1500 */
[----:B------:R-:W-:Y:S05]  /*0bf0*/  BRA `(.L_x_3769) ;  /* 0x0000000400d07947 */ /* 0x000fea0003800000 */
.L_x_3776:
        /* <DEDUP_REMOVED lines=13> */
.L_x_3783:
        /* <DEDUP_REMOVED lines=21> */
.L_x_3787:
[----:B------:R-:W-:Y:S05]  /*0e20*/  BSYNC B1 ;  /* 0x0000000000017941 */ /* 0x000fea0003800000 */
.L_x_3786:
[----:B------:R-:W-:Y:S01]  /*0e30*/  LEA R5, R0, 0x3b800000, 0x17 ;  /* 0x3b80000000057811 */ /* 0x000fe200078eb8ff */
[----:B------:R-:W-:-:S05]  /*0e40*/  IMAD.SHL.U32 R0, R3, 0x100000, RZ ;  /* 0x0010000003007824 */ /* 0x000fca00078e00ff */
[----:B------:R-:W-:-:S07]  /*0e50*/  LOP3.LUT R0, R5, R0, R6, 0xfe, !PT ;  /* 0x0000000005007212 */ /* 0x000fce00078efe06 */
.L_x_3785:
[----:B------:R-:W-:Y:S05]  /*0e60*/  BSYNC B0 ;  /* 0x0000000000007941 */ /* 0x000fea0003800000 */
.L_x_3784:
[----:B------:R-:W-:-:S04]  /*0e70*/  F2FP.BF16.F32.PACK_AB R0, RZ, R0 ;  /* 0x00000000ff00723e */ /* 0x000fc800000010ff */
[----:B------:R-:W-:Y:S01]  /*0e80*/  PRMT R18, R0, 0x7610, R18 ;  /* 0x0000761000127816 */ /* 0x000fe20000000012 */
[----:B------:R-:W-:Y:S06]  /*0e90*/  BRA `(.L_x_3769) ;  /* 0x0000000400287947 */ /* 0x000fec0003800000 */
.L_x_3782:
        /* <DEDUP_REMOVED lines=21> */
.L_x_3791:
[----:B------:R-:W-:Y:S05]  /*0ff0*/  BSYNC B1 ;  /* 0x0000000000017941 */ /* 0x000fea0003800000 */
.L_x_3790:
[----:B------:R-:W-:Y:S01]  /*1000*/  LEA R5, R0, 0x37800000, 0x17 ;  /* 0x3780000000057811 */ /* 0x000fe200078eb8ff */
[----:B------:R-:W-:-:S05]  /*1010*/  IMAD.SHL.U32 R0, R3, 0x200000, RZ ;  /* 0x0020000003007824 */ /* 0x000fca00078e00ff */
[----:B------:R-:W-:-:S07]  /*1020*/  LOP3.LUT R0, R5, R0, R6, 0xfe, !PT ;  /* 0x0000000005007212 */ /* 0x000fce00078efe06 */
.L_x_3789:
[----:B------:R-:W-:Y:S05]  /*1030*/  BSYNC B0 ;  /* 0x0000000000007941 */ /* 0x000fea0003800000 */
.L_x_3788:
[----:B------:R-:W-:-:S04]  /*1040*/  F2FP.BF16.F32.PACK_AB R0, RZ, R0 ;  /* 0x00000000ff00723e */ /* 0x000fc800000010ff */
[----:B------:R-:W-:Y:S01]  /*1050*/  PRMT R18, R0, 0x7610, R18 ;  /* 0x0000761000127816 */ /* 0x000fe20000000012 */
[----:B------:R-:W-:Y:S06]  /*1060*/  BRA `(.L_x_3769) ;  /* 0x0000000000b47947 */ /* 0x000fec0003800000 */
.L_x_3781:
        /* <DEDUP_REMOVED lines=14> */
.L_x_3795:
[----:B------:R-:W-:Y:S05]  /*1150*/  BSYNC B0 ;  /* 0x0000000000007941 */ /* 0x000fea0003800000 */
.L_x_3794:
[----:B------:R-:W-:-:S04]  /*1160*/  F2FP.BF16.F32.PACK_AB R0, RZ, R0 ;  /* 0x00000000ff00723e */ /* 0x000fc800000010ff */
[----:B------:R-:W-:Y:S01]  /*1170*/  PRMT R18, R0, 0x7610, R18 ;  /* 0x0000761000127816 */ /* 0x000fe20000000012 */
[----:B------:R-:W-:Y:S06]  /*1180*/  BRA `(.L_x_3769) ;  /* 0x00000000006c7947 */ /* 0x000fec0003800000 */
.L_x_3768:
        /* <DEDUP_REMOVED lines=16> */
.L_x_3796:
[----:B------:R-:W-:Y:S01]  /*1290*/  PRMT R18, RZ, 0x7610, R18 ;  /* 0x00007610ff127816 */ /* 0x000fe20000000012 */
[----:B------:R-:W-:Y:S06]  /*12a0*/  BRA `(.L_x_3769) ;  /* 0x0000000000247947 */ /* 0x000fec0003800000 */
.L_x_3793:
[----:B------:R-:W2:Y:S02]  /*12b0*/  LDG.E.64 R4, desc[UR36][R4.64] ;  /* 0x0000002404047981 */ /* 0x000ea4000c1e1b00 */
[----:B--2---:R-:W1:Y:S02]  /*12c0*/  I2F.U64 R0, R4 ;  /* 0x0000000400007312 */ /* 0x004e640000301000 */
[----:B-1----:R-:W-:-:S04]  /*12d0*/  F2FP.BF16.F32.PACK_AB R0, RZ, R0 ;  /* 0x00000000ff00723e */ /* 0x002fc800000010ff */
[----:B------:R-:W-:Y:S01]  /*12e0*/  PRMT R18, R0, 0x7610, R18 ;  /* 0x0000761000127816 */ /* 0x000fe20000000012 */
[----:B------:R-:W-:Y:S06]  /*12f0*/  BRA `(.L_x_3769) ;  /* 0x0000000000107947 */ /* 0x000fec0003800000 */
.L_x_3792:
[----:B------:R-:W2:Y:S02]  /*1300*/  LDG.E R4, desc[UR36][R4.64] ;  /* 0x0000002404047981 */ /* 0x000ea4000c1e1900 */
[----:B--2---:R-:W-:-:S04]  /*1310*/  I2FP.F32.U32 R0, R4 ;  /* 0x0000000400007245 */ /* 0x004fc80000201000 */
[----:B------:R-:W-:-:S04]  /*1320*/  F2FP.BF16.F32.PACK_AB R0, RZ, R0 ;  /* 0x00000000ff00723e */ /* 0x000fc800000010ff */
[----:B------:R-:W-:-:S07]  /*1330*/  PRMT R18, R0, 0x7610, R18 ;  /* 0x0000761000127816 */ /* 0x000fce0000000012 */
.L_x_3769:
        /* <DEDUP_REMOVED lines=21> */
.L_x_3800:
[----:B------:R-:W2:Y:S02]  /*1490*/  LDG.E.U8 R4, desc[UR36][R4.64] ;  /* 0x0000002404047981 */ /* 0x000ea4000c1e1100 */
[----:B--2---:R-:W-:-:S04]  /*14a0*/  I2FP.F32.U32 R0, R4 ;  /* 0x0000000400007245 */ /* 0x004fc80000201000 */
[----:B------:R-:W-:-:S04]  /*14b0*/  F2FP.BF16.F32.PACK_AB R0, RZ, R0 ;  /* 0x00000000ff00723e */ /* 0x000fc800000010ff */
[----:B------:R-:W-:Y:S01]  /*14c0*/  PRMT R19, R0, 0x7610, R19 ;  /* 0x0000761000137816 */ /* 0x000fe20000000013 */
[----:B------:R-:W-:Y:S06]  /*14d0*/  BRA `(.L_x_3802) ;  /* 0x0000000c00c87947 */ /* 0x000fec0003800000 */
.L_x_3799:
        /* <DEDUP_REMOVED lines=11> */
.L_x_3804:
[----:B------:R-:W2:Y:S02]  /*1590*/  LDG.E R4, desc[UR36][R4.64] ;  /* 0x0000002404047981 */ /* 0x000ea4000c1e1900 */
[----:B--2---:R-:W-:-:S04]  /*15a0*/  I2FP.F32.S32 R0, R4 ;  /* 0x0000000400007245 */ /* 0x004fc80000201400 */
[----:B------:R-:W-:-:S04]  /*15b0*/  F2FP.BF16.F32.PACK_AB R0, RZ, R0 ;  /* 0x00000000ff00723e */ /* 0x000fc800000010ff */
[----:B------:R-:W-:Y:S01]  /*15c0*/  PRMT R19, R0, 0x7610, R19 ;  /* 0x0000761000137816 */ /* 0x000fe20000000013 */
[----:B------:R-:W-:Y:S06]  /*15d0*/  BRA `(.L_x_3802) ;  /* 0x0000000c00887947 */ /* 0x000fec0003800000 */
.L_x_3803:
[----:B------:R-:W2:Y:S02]  /*15e0*/  LDG.E.U16 R4, desc[UR36][R4.64] ;  /* 0x0000002404047981 */ /* 0x000ea4000c1e1500 */
[----:B--2---:R-:W0:Y:S02]  /*15f0*/  I2F.S16 R0, R4 ;  /* 0x0000000400007306 */ /* 0x004e240000101400 */
[----:B0-----:R-:W-:-:S04]  /*1600*/  F2FP.BF16.F32.PACK_AB R0, RZ, R0 ;  /* 0x00000000ff00723e */ /* 0x001fc800000010ff */
[----:B------:R-:W-:Y:S01]  /*1610*/  PRMT R19, R0, 0x7610, R19 ;  /* 0x0000761000137816 */ /* 0x000fe20000000013 */
[----:B------:R-:W-:Y:S06]  /*1620*/  BRA `(.L_x_3802) ;  /* 0x0000000c00747947 */ /* 0x000fec0003800000 */
.L_x_3798:
        /* <DEDUP_REMOVED lines=9> */
.L_x_3806:
[----:B------:R-:W2:Y:S02]  /*16c0*/  LDG.E.U16 R0, desc[UR36][R4.64] ;  /* 0x0000002404007981 */ /* 0x000ea4000c1e1500 */
[----:B--2---:R-:W-:-:S05]  /*16d0*/  HADD2.F32 R0, -RZ, R0.H0_H0 ;  /* 0x20000000ff007230 */ /* 0x004fca0000004100 */
[----:B------:R-:W-:-:S04]  /*16e0*/  F2FP.BF16.F32.PACK_AB R0, RZ, R0 ;  /* 0x00000000ff00723e */ /* 0x000fc800000010ff */
[----:B------:R-:W-:Y:S01]  /*16f0*/  PRMT R19, R0, 0x7610, R19 ;  /* 0x0000761000137816 */ /* 0x000fe20000000013 */
[----:B------:R-:W-:Y:S06]  /*1700*/  BRA `(.L_x_3802) ;  /* 0x0000000c003c7947 */ /* 0x000fec0003800000 */
.L_x_3805:
        /* <DEDUP_REMOVED lines=9> */
.L_x_3808:
[----:B------:R-:W2:Y:S02]  /*17a0*/  LDG.E.U16 R4, desc[UR36][R4.64] ;  /* 0x0000002404047981 */ /* 0x000ea4000c1e1500 */
[----:B--2---:R-:W-:-:S05]  /*17b0*/  HADD2.F32 R0, -RZ, R4.H0_H0 ;  /* 0x20000004ff007230 */ /* 0x004fca0000004100 */
[----:B------:R-:W-:-:S04]  /*17c0*/  F2FP.BF16.F32.PACK_AB R0, RZ, R0 ;  /* 0x00000000ff00723e */ /* 0x000fc800000010ff */
[----:B------:R-:W-:Y:S01]  /*17d0*/  PRMT R19, R0, 0x7610, R19 ;  /* 0x0000761000137816 */ /* 0x000fe20000000013 */
[----:B------:R-:W-:Y:S06]  /*17e0*/  BRA `(.L_x_3802) ;  /* 0x0000000c00047947 */ /* 0x000fec0003800000 */
.L_x_3807:
        /* <DEDUP_REMOVED lines=9> */
.L_x_3797:
        /* <DEDUP_REMOVED lines=14> */
.L_x_3811:
        /* <DEDUP_REMOVED lines=9> */
.L_x_3810:
        /* <DEDUP_REMOVED lines=28> */
.L_x_3813:
        /* <DEDUP_REMOVED lines=15> */
.L_x_3812:
[----:B------:R0:W5:Y:S01]  /*1ca0*/  LDG.E.U16 R19, desc[UR36][R4.64] ;  /* 0x0000002404137981 */ /* 0x000162000c1e1500 */
[----:B------:R-:W-:Y:S05]  /*1cb0*/  BRA `(.L_x_3802) ;  /* 0x0000000400d07947 */ /* 0x000fea0003800000 */
.L_x_3809:
        /* <DEDUP_REMOVED lines=13> */
.L_x_3816:
        /* <DEDUP_REMOVED lines=21> */
.L_x_3820:
[----:B------:R-:W-:Y:S05]  /*1ee0*/  BSYNC B1 ;  /* 0x0000000000017941 */ /* 0x000fea0003800000 */
.L_x_3819:
[----:B------:R-:W-:Y:S01]  /*1ef0*/  LEA R5, R0, 0x3b800000, 0x17 ;  /* 0x3b80000000057811 */ /* 0x000fe200078eb8ff */
[----:B------:R-:W-:-:S05]  /*1f00*/  IMAD.SHL.U32 R0, R3, 0x100000, RZ ;  /* 0x0010000003007824 */ /* 0x000fca00078e00ff */
[----:B------:R-:W-:-:S07]  /*1f10*/  LOP3.LUT R0, R5, R0, R6, 0xfe, !PT ;  /* 0x0000000005007212 */ /* 0x000fce00078efe06 */
.L_x_3818:
[----:B------:R-:W-:Y:S05]  /*1f20*/  BSYNC B0 ;  /* 0x0000000000007941 */ /* 0x000fea0003800000 */
.L_x_3817:
[----:B------:R-:W-:-:S04]  /*1f30*/  F2FP.BF16.F32.PACK_AB R0, RZ, R0 ;  /* 0x00000000ff00723e */ /* 0x000fc800000010ff */
[----:B------:R-:W-:Y:S01]  /*1f40*/  PRMT R19, R0, 0x7610, R19 ;  /* 0x0000761000137816 */ /* 0x000fe20000000013 */
[----:B------:R-:W-:Y:S06]  /*1f50*/  BRA `(.L_x_3802) ;  /* 0x0000000400287947 */ /* 0x000fec0003800000 */
.L_x_3815:
        /* <DEDUP_REMOVED lines=21> */
.L_x_3824:
[----:B------:R-:W-:Y:S05]  /*20b0*/  BSYNC B1 ;  /* 0x0000000000017941 */ /* 0x000fea0003800000 */
.L_x_3823:
[----:B------:R-:W-:Y:S01]  /*20c0*/  LEA R5, R0, 0x37800000, 0x17 ;  /* 0x3780000000057811 */ /* 0x000fe200078eb8ff */
[----:B------:R-:W-:-:S05]  /*20d0*/  IMAD.SHL.U32 R0, R3, 0x200000, RZ ;  /* 0x0020000003007824 */ /* 0x000fca00078e00ff */
[----:B------:R-:W-:-:S07]  /*20e0*/  LOP3.LUT R0, R5, R0, R6, 0xfe, !PT ;  /* 0x0000000005007212 */ /* 0x000fce00078efe06 */
.L_x_3822:
[----:B------:R-:W-:Y:S05]  /*20f0*/  BSYNC B0 ;  /* 0x0000000000007941 */ /* 0x000fea0003800000 */
.L_x_3821:
[----:B------:R-:W-:-:S04]  /*2100*/  F2FP.BF16.F32.PACK_AB R0, RZ, R0 ;  /* 0x00000000ff00723e */ /* 0x000fc800000010ff */
[----:B------:R-:W-:Y:S01]  /*2110*/  PRMT R19, R0, 0x7610, R19 ;  /* 0x0000761000137816 */ /* 0x000fe20000000013 */
[----:B------:R-:W-:Y:S06]  /*2120*/  BRA `(.L_x_3802) ;  /* 0x0000000000b47947 */ /* 0x000fec0003800000 */
.L_x_3814:
        /* <DEDUP_REMOVED lines=14> */
.L_x_3828:
[----:B------:R-:W-:Y:S05]  /*2210*/  BSYNC B0 ;  /* 0x0000000000007941 */ /* 0x000fea0003800000 */
.L_x_3827:
[----:B------:R-:W-:-:S04]  /*2220*/  F2FP.BF16.F32.PACK_AB R0, RZ, R0 ;  /* 0x00000000ff00723e */ /* 0x000fc800000010ff */
[----:B------:R-:W-:Y:S01]  /*2230*/  PRMT R19, R0, 0x7610, R19 ;  /* 0x0000761000137816 */ /* 0x000fe20000000013 */
[----:B------:R-:W-:Y:S06]  /*2240*/  BRA `(.L_x_3802) ;  /* 0x00000000006c7947 */ /* 0x000fec0003800000 */
.L_x_3801:
        /* <DEDUP_REMOVED lines=16> */
.L_x_3829:
[----:B------:R-:W-:Y:S01]  /*2350*/  PRMT R19, RZ, 0x7610, R19 ;  /* 0x00007610ff137816 */ /* 0x000fe20000000013 */
[----:B------:R-:W-:Y:S06]  /*2360*/  BRA `(.L_x_3802) ;  /* 0x0000000000247947 */ /* 0x000fec0003800000 */
.L_x_3826:
[----:B------:R-:W2:Y:S02]  /*2370*/  LDG.E.64 R4, desc[UR36][R4.64] ;  /* 0x0000002404047981 */ /* 0x000ea4000c1e1b00 */
[----:B--2---:R-:W0:Y:S02]  /*2380*/  I2F.U64 R0, R4 ;  /* 0x0000000400007312 */ /* 0x004e240000301000 */
[----:B0-----:R-:W-:-:S04]  /*2390*/  F2FP.BF16.F32.PACK_AB R0, RZ, R0 ;  /* 0x00000000ff00723e */ /* 0x001fc800000010ff */
[----:B------:R-:W-:Y:S01]  /*23a0*/  PRMT R19, R0, 0x7610, R19 ;  /* 0x0000761000137816 */ /* 0x000fe20000000013 */
[----:B------:R-:W-:Y:S06]  /*23b0*/  BRA `(.L_x_3802) ;  /* 0x0000000000107947 */ /* 0x000fec0003800000 */
.L_x_3825:
[----:B------:R-:W2:Y:S02]  /*23c0*/  LDG.E R4, desc[UR36][R4.64] ;  /* 0x0000002404047981 */ /* 0x000ea4000c1e1900 */
[----:B--2---:R-:W-:-:S04]  /*23d0*/  I2FP.F32.U32 R0, R4 ;  /* 0x0000000400007245 */ /* 0x004fc80000201000 */
[----:B------:R-:W-:-:S04]  /*23e0*/  F2FP.BF16.F32.PACK_AB R0, RZ, R0 ;  /* 0x00000000ff00723e */ /* 0x000fc800000010ff */
[----:B------:R-:W-:-:S07]  /*23f0*/  PRMT R19, R0, 0x7610, R19 ;  /* 0x0000761000137816 */ /* 0x000fce0000000013 */
.L_x_3802:
[----:B------:R-:W-:-:S07]  /*2400*/  VIADD R25, R25, 0x80 ;  /* 0x0000008019197836 */ /* 0x000fce0000000000 */
.L_x_3762:
[----:B------:R-:W-:Y:S05]  /*2410*/  BSYNC B6 ;  /* 0x0000000000067941 */ /* 0x000fea0003800000 */
.L_x_3761:
        /* <DEDUP_REMOVED lines=8> */
[CC--:B0-----:R-:W-:Y:S02]  /*24a0*/  SHF.L.U32 R4, R3.reuse, R0.reuse, RZ ;  /* 0x0000000003047219 */ /* 0x0c1fe400000006ff */
        /* <DEDUP_REMOVED lines=20> */
.L_x_3832:
        /* <DEDUP_REMOVED lines=21> */
.L_x_3836:
[----:B------:R-:W2:Y:S02]  /*2740*/  LDG.E.U8 R4, desc[UR36][R4.64] ;  /* 0x0000002404047981 */ /* 0x000ea4000c1e1100 */
[----:B--2---:R-:W-:-:S04]  /*2750*/  I2FP.F32.U32 R0, R4 ;  /* 0x0000000400007245 */ /* 0x004fc80000201000 */
[----:B------:R-:W-:-:S04]  /*2760*/  F2FP.BF16.F32.PACK_AB R0, RZ, R0 ;  /* 0x00000000ff00723e */ /* 0x000fc800000010ff */
[----:B------:R-:W-:Y:S01]  /*2770*/  PRMT R17, R0, 0x7610, R17 ;  /* 0x0000761000117816 */ /* 0x000fe20000000011 */
[----:B------:R-:W-:Y:S06]  /*2780*/  BRA `(.L_x_3838) ;  /* 0x0000000c00cc7947 */ /* 0x000fec0003800000 */
.L_x_3835:
        /* <DEDUP_REMOVED lines=11> */
.L_x_3840:
[----:B------:R-:W2:Y:S02]  /*2840*/  LDG.E R4, desc[UR36][R4.64] ;  /* 0x0000002404047981 */ /* 0x000ea4000c1e1900 */
[----:B--2---:R-:W-:-:S04]  /*2850*/  I2FP.F32.S32 R0, R4 ;  /* 0x0000000400007245 */ /* 0x004fc80000201400 */
[----:B------:R-:W-:-:S04]  /*2860*/  F2FP.BF16.F32.PACK_AB R0, RZ, R0 ;  /* 0x00000000ff00723e */ /* 0x000fc800000010ff */
[----:B------:R-:W-:Y:S01]  /*2870*/  PRMT R17, R0, 0x7610, R17 ;  /* 0x0000761000117816 */ /* 0x000fe20000000011 */
[----:B------:R-:W-:Y:S06]  /*2880*/  BRA `(.L_x_3838) ;  /* 0x0000000c008c7947 */ /* 0x000fec0003800000 */
.L_x_3839:
[----:B------:R-:W2:Y:S02]  /*2890*/  LDG.E.U16 R4, desc[UR36][R4.64] ;  /* 0x0000002404047981 */ /* 0x000ea4000c1e1500 */
[----:B--2---:R-:W0:Y:S02]  /*28a0*/  I2F.S16 R0, R4 ;  /* 0x0000000400007306 */ /* 0x004e240000101400 */
[----:B0-----:R-:W-:-:S04]  /*28b0*/  F2FP.BF16.F32.PACK_AB R0, RZ, R0 ;  /* 0x00000000ff00723e */ /* 0x001fc800000010ff */
[----:B------:R-:W-:Y:S01]  /*28c0*/  PRMT R17, R0, 0x7610, R17 ;  /* 0x0000761000117816 */ /* 0x000fe20000000011 */
[----:B------:R-:W-:Y:S06]  /*28d0*/  BRA `(.L_x_3838) ;  /* 0x0000000c00787947 */ /* 0x000fec0003800000 */
.L_x_3834:
        /* <DEDUP_REMOVED lines=9> */
.L_x_3842:
[----:B------:R-:W2:Y:S02]  /*2970*/  LDG.E.U16 R0, desc[UR36][R4.64] ;  /* 0x0000002404007981 */ /* 0x000ea4000c1e1500 */
[----:B--2---:R-:W-:-:S05]  /*2980*/  HADD2.F32 R0, -RZ, R0.H0_H0 ;  /* 0x20000000ff007230 */ /* 0x004fca0000004100 */
[----:B------:R-:W-:-:S04]  /*2990*/  F2FP.BF16.F32.PACK_AB R0, RZ, R0 ;  /* 0x00000000ff00723e */ /* 0x000fc800000010ff */
[----:B------:R-:W-:Y:S01]  /*29a0*/  PRMT R17, R0, 0x7610, R17 ;  /* 0x0000761000117816 */ /* 0x000fe20000000011 */
[----:B------:R-:W-:Y:S06]  /*29b0*/  BRA `(.L_x_3838) ;  /* 0x0000000c00407947 */ /* 0x000fec0003800000 */
.L_x_3841:
        /* <DEDUP_REMOVED lines=9> */
.L_x_3844:
[----:B------:R-:W2:Y:S02]  /*2a50*/  LDG.E.U16 R4, desc[UR36][R4.64] ;  /* 0x0000002404047981 */ /* 0x000ea4000c1e1500 */
[----:B--2---:R-:W-:-:S05]  /*2a60*/  HADD2.F32 R0, -RZ, R4.H0_H0 ;  /* 0x20000004ff007230 */ /* 0x004fca0000004100 */
[----:B------:R-:W-:-:S04]  /*2a70*/  F2FP.BF16.F32.PACK_AB R0, RZ, R0 ;  /* 0x00000000ff00723e */ /* 0x000fc800000010ff */
[----:B------:R-:W-:Y:S01]  /*2a80*/  PRMT R17, R0, 0x7610, R17 ;  /* 0x0000761000117816 */ /* 0x000fe20000000011 */
[----:B------:R-:W-:Y:S06]  /*2a90*/  BRA `(.L_x_3838) ;  /* 0x0000000c00087947 */ /* 0x000fec0003800000 */
.L_x_3843:
        /* <DEDUP_REMOVED lines=9> */
.L_x_3833:
        /* <DEDUP_REMOVED lines=14> */
.L_x_3847:
        /* <DEDUP_REMOVED lines=9> */
.L_x_3846:
        /* <DEDUP_REMOVED lines=28> */
.L_x_3849:
        /* <DEDUP_REMOVED lines=16> */
.L_x_3848:
[----:B------:R0:W5:Y:S01]  /*2f60*/  LDG.E.U16 R17, desc[UR36][R4.64] ;  /* 0x0000002404117981 */ /* 0x000162000c1e1500 */
[----:B------:R-:W-:Y:S05]  /*2f70*/  BRA `(.L_x_3838) ;  /* 0x0000000400d07947 */ /* 0x000fea0003800000 */
.L_x_3845:
        /* <DEDUP_REMOVED lines=13> */
.L_x_3852:
        /* <DEDUP_REMOVED lines=21> */
.L_x_3856:
[----:B------:R-:W-:Y:S05]  /*31a0*/  BSYNC B1 ;  /* 0x0000000000017941 */ /* 0x000fea0003800000 */
.L_x_3855:
[----:B------:R-:W-:Y:S01]  /*31b0*/  LEA R5, R0, 0x3b800000, 0x17 ;  /* 0x3b80000000057811 */ /* 0x000fe200078eb8ff */
[----:B------:R-:W-:-:S05]  /*31c0*/  IMAD.SHL.U32 R0, R3, 0x100000, RZ ;  /* 0x0010000003007824 */ /* 0x000fca00078e00ff */
[----:B------:R-:W-:-:S07]  /*31d0*/  LOP3.LUT R0, R5, R0, R6, 0xfe, !PT ;  /* 0x0000000005007212 */ /* 0x000fce00078efe06 */
.L_x_3854:
[----:B------:R-:W-:Y:S05]  /*31e0*/  BSYNC B0 ;  /* 0x0000000000007941 */ /* 0x000fea0003800000 */
.L_x_3853:
[----:B------:R-:W-:-:S04]  /*31f0*/  F2FP.BF16.F32.PACK_AB R0, RZ, R0 ;  /* 0x00000000ff00723e */ /* 0x000fc800000010ff */
[----:B------:R-:W-:Y:S01]  /*3200*/  PRMT R17, R0, 0x7610, R17 ;  /* 0x0000761000117816 */ /* 0x000fe20000000011 */
[----:B------:R-:W-:Y:S06]  /*3210*/  BRA `(.L_x_3838) ;  /* 0x0000000400287947 */ /* 0x000fec0003800000 */
.L_x_3851:
        /* <DEDUP_REMOVED lines=21> */
.L_x_3860:
[----:B------:R-:W-:Y:S05]  /*3370*/  BSYNC B1 ;  /* 0x0000000000017941 */ /* 0x000fea0003800000 */
.L_x_3859:
[----:B------:R-:W-:Y:S01]  /*3380*/  LEA R5, R0, 0x37800000, 0x17 ;  /* 0x3780000000057811 */ /* 0x000fe200078eb8ff */
[----:B------:R-:W-:-:S05]  /*3390*/  IMAD.SHL.U32 R0, R3, 0x200000, RZ ;  /* 0x0020000003007824 */ /* 0x000fca00078e00ff */
[----:B------:R-:W-:-:S07]  /*33a0*/  LOP3.LUT R0, R5, R0, R6, 0xfe, !PT ;  /* 0x0000000005007212 */ /* 0x000fce00078efe06 */
.L_x_3858:
[----:B------:R-:W-:Y:S05]  /*33b0*/  BSYNC B0 ;  /* 0x0000000000007941 */ /* 0x000fea0003800000 */
.L_x_3857:
[----:B------:R-:W-:-:S04]  /*33c0*/  F2FP.BF16.F32.PACK_AB R0, RZ, R0 ;  /* 0x00000000ff00723e */ /* 0x000fc800000010ff */
[----:B------:R-:W-:Y:S01]  /*33d0*/  PRMT R17, R0, 0x7610, R17 ;  /* 0x0000761000117816 */ /* 0x000fe20000000011 */
[----:B------:R-:W-:Y:S06]  /*33e0*/  BRA `(.L_x_3838) ;  /* 0x0000000000b47947 */ /* 0x000fec0003800000 */
.L_x_3850:
        /* <DEDUP_REMOVED lines=14> */
.L_x_3864:
[----:B------:R-:W-:Y:S05]  /*34d0*/  BSYNC B0 ;  /* 0x0000000000007941 */ /* 0x000fea0003800000 */
.L_x_3863:
[----:B------:R-:W-:-:S04]  /*34e0*/  F2FP.BF16.F32.PACK_AB R0, RZ, R0 ;  /* 0x00000000ff00723e */ /* 0x000fc800000010ff */
[----:B------:R-:W-:Y:S01]  /*34f0*/  PRMT R17, R0, 0x7610, R17 ;  /* 0x0000761000117816 */ /* 0x000fe20000000011 */
[----:B------:R-:W-:Y:S06]  /*3500*/  BRA `(.L_x_3838) ;  /* 0x00000000006c7947 */ /* 0x000fec0003800000 */
.L_x_3837:
        /* <DEDUP_REMOVED lines=16> */
.L_x_3865:
[----:B------:R-:W-:Y:S01]  /*3610*/  PRMT R17, RZ, 0x7610, R17 ;  /* 0x00007610ff117816 */ /* 0x000fe20000000011 */
[----:B------:R-:W-:Y:S06]  /*3620*/  BRA `(.L_x_3838) ;  /* 0x0000000000247947 */ /* 0x000fec0003800000 */
.L_x_3862:
[----:B------:R-:W2:Y:S02]  /*3630*/  LDG.E.64 R4, desc[UR36][R4.64] ;  /* 0x0000002404047981 */ /* 0x000ea4000c1e1b00 */
[----:B--2---:R-:W0:Y:S02]  /*3640*/  I2F.U64 R0, R4 ;  /* 0x0000000400007312 */ /* 0x004e240000301000 */
[----:B0-----:R-:W-:-:S04]  /*3650*/  F2FP.BF16.F32.PACK_AB R0, RZ, R0 ;  /* 0x00000000ff00723e */ /* 0x001fc800000010ff */
[----:B------:R-:W-:Y:S01]  /*3660*/  PRMT R17, R0, 0x7610, R17 ;  /* 0x0000761000117816 */ /* 0x000fe20000000011 */
[----:B------:R-:W-:Y:S06]  /*3670*/  BRA `(.L_x_3838) ;  /* 0x0000000000107947 */ /* 0x000fec0003800000 */
.L_x_3861:
[----:B------:R-:W2:Y:S02]  /*3680*/  LDG.E R4, desc[UR36][R4.64] ;  /* 0x0000002404047981 */ /* 0x000ea4000c1e1900 */
[----:B--2---:R-:W-:-:S04]  /*3690*/  I2FP.F32.U32 R0, R4 ;  /* 0x0000000400007245 */ /* 0x004fc80000201000 */
[----:B------:R-:W-:-:S04]  /*36a0*/  F2FP.BF16.F32.PACK_AB R0, RZ, R0 ;  /* 0x00000000ff00723e */ /* 0x000fc800000010ff */
[----:B------:R-:W-:-:S07]  /*36b0*/  PRMT R17, R0, 0x7610, R17 ;  /* 0x0000761000117816 */ /* 0x000fce0000000011 */
.L_x_3838:
        /* <DEDUP_REMOVED lines=21> */
.L_x_3869:
[----:B------:R-:W2:Y:S02]  /*3810*/  LDG.E.U8 R4, desc[UR36][R4.64] ;  /* 0x0000002404047981 */ /* 0x000ea4000c1e1100 */
[----:B--2---:R-:W-:-:S04]  /*3820*/  I2FP.F32.U32 R0, R4 ;  /* 0x0000000400007245 */ /* 0x004fc80000201000 */
[----:B------:R-:W-:-:S04]  /*3830*/  F2FP.BF16.F32.PACK_AB R0, RZ, R0 ;  /* 0x00000000ff00723e */ /* 0x000fc800000010ff */
[----:B------:R-:W-:Y:S01]  /*3840*/  PRMT R22, R0, 0x7610, R22 ;  /* 0x0000761000167816 */ /* 0x000fe20000000016 */
[----:B------:R-:W-:Y:S06]  /*3850*/  BRA `(.L_x_3871) ;  /* 0x0000000c00c87947 */ /* 0x000fec0003800000 */
.L_x_3868:
        /* <DEDUP_REMOVED lines=11> */
.L_x_3873:
[----:B------:R-:W2:Y:S02]  /*3910*/  LDG.E R4, desc[UR36][R4.64] ;  /* 0x0000002404047981 */ /* 0x000ea4000c1e1900 */
[----:B--2---:R-:W-:-:S04]  /*3920*/  I2FP.F32.S32 R0, R4 ;  /* 0x0000000400007245 */ /* 0x004fc80000201400 */
[----:B------:R-:W-:-:S04]  /*3930*/  F2FP.BF16.F32.PACK_AB R0, RZ, R0 ;  /* 0x00000000ff00723e */ /* 0x000fc800000010ff */
[----:B------:R-:W-:Y:S01]  /*3940*/  PRMT R22, R0, 0x7610, R22 ;  /* 0x0000761000167816 */ /* 0x000fe20000000016 */
[----:B------:R-:W-:Y:S06]  /*3950*/  BRA `(.L_x_3871) ;  /* 0x0000000c00887947 */ /* 0x000fec0003800000 */
.L_x_3872:
[----:B------:R-:W2:Y:S02]  /*3960*/  LDG.E.U16 R4, desc[UR36][R4.64] ;  /* 0x0000002404047981 */ /* 0x000ea4000c1e1500 */
[----:B--2---:R-:W0:Y:S02]  /*3970*/  I2F.S16 R0, R4 ;  /* 0x0000000400007306 */ /* 0x004e240000101400 */
[----:B0-----:R-:W-:-:S04]  /*3980*/  F2FP.BF16.F32.PACK_AB R0, RZ, R0 ;  /* 0x00000000ff00723e */ /* 0x001fc800000010ff */
[----:B------:R-:W-:Y:S01]  /*3990*/  PRMT R22, R0, 0x7610, R22 ;  /* 0x0000761000167816 */ /* 0x000fe20000000016 */
[----:B------:R-:W-:Y:S06]  /*39a0*/  BRA `(.L_x_3871) ;  /* 0x0000000c00747947 */ /* 0x000fec0003800000 */
.L_x_3867:
        /* <DEDUP_REMOVED lines=9> */
.L_x_3875:
[----:B------:R-:W2:Y:S02]  /*3a40*/  LDG.E.U16 R0, desc[UR36][R4.64] ;  /* 0x0000002404007981 */ /* 0x000ea4000c1e1500 */
[----:B--2---:R-:W-:-:S05]  /*3a50*/  HADD2.F32 R0, -RZ, R0.H0_H0 ;  /* 0x20000000ff007230 */ /* 0x004fca0000004100 */
[----:B------:R-:W-:-:S04]  /*3a60*/  F2FP.BF16.F32.PACK_AB R0, RZ, R0 ;  /* 0x00000000ff00723e */ /* 0x000fc800000010ff */
[----:B------:R-:W-:Y:S01]  /*3a70*/  PRMT R22, R0, 0x7610, R22 ;  /* 0x0000761000167816 */ /* 0x000fe20000000016 */
[----:B------:R-:W-:Y:S06]  /*3a80*/  BRA `(.L_x_3871) ;  /* 0x0000000c003c7947 */ /* 0x000fec0003800000 */
.L_x_3874:
        /* <DEDUP_REMOVED lines=9> */
.L_x_3877:
[----:B------:R-:W2:Y:S02]  /*3b20*/  LDG.E.U16 R4, desc[UR36][R4.64] ;  /* 0x0000002404047981 */ /* 0x000ea4000c1e1500 */
[----:B--2---:R-:W-:-:S05]  /*3b30*/  HADD2.F32 R0, -RZ, R4.H0_H0 ;  /* 0x20000004ff007230 */ /* 0x004fca0000004100 */
[----:B------:R-:W-:-:S04]  /*3b40*/  F2FP.BF16.F32.PACK_AB R0, RZ, R0 ;  /* 0x00000000ff00723e */ /* 0x000fc800000010ff */
[----:B------:R-:W-:Y:S01]  /*3b50*/  PRMT R22, R0, 0x7610, R22 ;  /* 0x0000761000167816 */ /* 0x000fe20000000016 */
[----:B------:R-:W-:Y:S06]  /*3b60*/  BRA `(.L_x_3871) ;  /* 0x0000000c00047947 */ /* 0x000fec0003800000 */
.L_x_3876:
        /* <DEDUP_REMOVED lines=9> */
.L_x_3866:
        /* <DEDUP_REMOVED lines=14> */
.L_x_3880:
        /* <DEDUP_REMOVED lines=9> */
.L_x_3879:
        /* <DEDUP_REMOVED lines=28> */
.L_x_3882:
        /* <DEDUP_REMOVED lines=15> */
.L_x_3881:
[----:B------:R0:W5:Y:S01]  /*4020*/  LDG.E.U16 R22, desc[UR36][R4.64] ;  /* 0x0000002404167981 */ /* 0x000162000c1e1500 */
[----:B------:R-:W-:Y:S05]  /*4030*/  BRA `(.L_x_3871) ;  /* 0x0000000400d07947 */ /* 0x000fea0003800000 */
.L_x_3878:
        /* <DEDUP_REMOVED lines=13> */
.L_x_3885:
        /* <DEDUP_REMOVED lines=21> */
.L_x_3889:
[----:B------:R-:W-:Y:S05]  /*4260*/  BSYNC B1 ;  /* 0x0000000000017941 */ /* 0x000fea0003800000 */
.L_x_3888:
[----:B------:R-:W-:Y:S01]  /*4270*/  LEA R5, R0, 0x3b800000, 0x17 ;  /* 0x3b80000000057811 */ /* 0x000fe200078eb8ff */
[----:B------:R-:W-:-:S05]  /*4280*/  IMAD.SHL.U32 R0, R3, 0x100000, RZ ;  /* 0x0010000003007824 */ /* 0x000fca00078e00ff */
[----:B------:R-:W-:-:S07]  /*4290*/  LOP3.LUT R0, R5, R0, R6, 0xfe, !PT ;  /* 0x0000000005007212 */ /* 0x000fce00078efe06 */
.L_x_3887:
[----:B------:R-:W-:Y:S05]  /*42a0*/  BSYNC B0 ;  /* 0x0000000000007941 */ /* 0x000fea0003800000 */
.L_x_3886:
[----:B------:R-:W-:-:S04]  /*42b0*/  F2FP.BF16.F32.PACK_AB R0, RZ, R0 ;  /* 0x00000000ff00723e */ /* 0x000fc800000010ff */
[----:B------:R-:W-:Y:S01]  /*42c0*/  PRMT R22, R0, 0x7610, R22 ;  /* 0x0000761000167816 */ /* 0x000fe20000000016 */
[----:B------:R-:W-:Y:S06]  /*42d0*/  BRA `(.L_x_3871) ;  /* 0x0000000400287947 */ /* 0x000fec0003800000 */
.L_x_3884:
        /* <DEDUP_REMOVED lines=21> */
.L_x_3893:
[----:B------:R-:W-:Y:S05]  /*4430*/  BSYNC B1 ;  /* 0x0000000000017941 */ /* 0x000fea0003800000 */
.L_x_3892:
[----:B------:R-:W-:Y:S01]  /*4440*/  LEA R5, R0, 0x37800000, 0x17 ;  /* 0x3780000000057811 */ /* 0x000fe200078eb8ff */
[----:B------:R-:W-:-:S05]  /*4450*/  IMAD.SHL.U32 R0, R3, 0x200000, RZ ;  /* 0x0020000003007824 */ /* 0x000fca00078e00ff */
[----:B------:R-:W-:-:S07]  /*4460*/  LOP3.LUT R0, R5, R0, R6, 0xfe, !PT ;  /* 0x0000000005007212 */ /* 0x000fce00078efe06 */
.L_x_3891:
[----:B------:R-:W-:Y:S05]  /*4470*/  BSYNC B0 ;  /* 0x0000000000007941 */ /* 0x000fea0003800000 */
.L_x_3890:
[----:B------:R-:W-:-:S04]  /*4480*/  F2FP.BF16.F32.PACK_AB R0, RZ, R0 ;  /* 0x00000000ff00723e */ /* 0x000fc800000010ff */
[----:B------:R-:W-:Y:S01]  /*4490*/  PRMT R22, R0, 0x7610, R22 ;  /* 0x0000761000167816 */ /* 0x000fe20000000016 */
[----:B------:R-:W-:Y:S06]  /*44a0*/  BRA `(.L_x_3871) ;  /* 0x0000000000b47947 */ /* 0x000fec0003800000 */
.L_x_3883:
        /* <DEDUP_REMOVED lines=14> */
.L_x_3897:
[----:B------:R-:W-:Y:S05]  /*4590*/  BSYNC B0 ;  /* 0x0000000000007941 */ /* 0x000fea0003800000 */
.L_x_3896:
[----:B------:R-:W-:-:S04]  /*45a0*/  F2FP.BF16.F32.PACK_AB R0, RZ, R0 ;  /* 0x00000000ff00723e */ /* 0x000fc800000010ff */
[----:B------:R-:W-:Y:S01]  /*45b0*/  PRMT R22, R0, 0x7610, R22 ;  /* 0x0000761000167816 */ /* 0x000fe20000000016 */
[----:B------:R-:W-:Y:S06]  /*45c0*/  BRA `(.L_x_3871) ;  /* 0x00000000006c7947 */ /* 0x000fec0003800000 */
.L_x_3870:
        /* <DEDUP_REMOVED lines=16> */
.L_x_3898:
[----:B------:R-:W-:Y:S01]  /*46d0*/  PRMT R22, RZ, 0x7610, R22 ;  /* 0x00007610ff167816 */ /* 0x000fe20000000016 */
[----:B------:R-:W-:Y:S06]  /*46e0*/  BRA `(.L_x_3871) ;  /* 0x0000000000247947 */ /* 0x000fec0003800000 */
.L_x_3895:
[----:B------:R-:W2:Y:S02]  /*46f0*/  LDG.E.64 R4, desc[UR36][R4.64] ;  /* 0x0000002404047981 */ /* 0x000ea4000c1e1b00 */
[----:B--2---:R-:W0:Y:S02]  /*4700*/  I2F.U64 R0, R4 ;  /* 0x0000000400007312 */ /* 0x004e240000301000 */
[----:B0-----:R-:W-:-:S04]  /*4710*/  F2FP.BF16.F32.PACK_AB R0, RZ, R0 ;  /* 0x00000000ff00723e */ /* 0x001fc800000010ff */
[----:B------:R-:W-:Y:S01]  /*4720*/  PRMT R22, R0, 0x7610, R22 ;  /* 0x0000761000167816 */ /* 0x000fe20000000016 */
[----:B------:R-:W-:Y:S06]  /*4730*/  BRA `(.L_x_3871) ;  /* 0x0000000000107947 */ /* 0x000fec0003800000 */
.L_x_3894:
[----:B------:R-:W2:Y:S02]  /*4740*/  LDG.E R4, desc[UR36][R4.64] ;  /* 0x0000002404047981 */ /* 0x000ea4000c1e1900 */
[----:B--2---:R-:W-:-:S04]  /*4750*/  I2FP.F32.U32 R0, R4 ;  /* 0x0000000400007245 */ /* 0x004fc80000201000 */
[----:B------:R-:W-:-:S04]  /*4760*/  F2FP.BF16.F32.PACK_AB R0, RZ, R0 ;  /* 0x00000000ff00723e */ /* 0x000fc800000010ff */
[----:B------:R-:W-:-:S07]  /*4770*/  PRMT R22, R0, 0x7610, R22 ;  /* 0x0000761000167816 */ /* 0x000fce0000000016 */
.L_x_3871:
[----:B------:R-:W-:-:S07]  /*4780*/  VIADD R25, R25, 0x80 ;  /* 0x0000008019197836 */ /* 0x000fce0000000000 */
.L_x_3831:
[----:B------:R-:W-:Y:S05]  /*4790*/  BSYNC B6 ;  /* 0x0000000000067941 */ /* 0x000fea0003800000 */
.L_x_3830:
        /* <DEDUP_REMOVED lines=31> */
.L_x_3901:
        /* <DEDUP_REMOVED lines=22> */
.L_x_3905:
[----:B------:R-:W2:Y:S02]  /*4af0*/  LDG.E.U8 R4, desc[UR36][R4.64] ;  /* 0x0000002404047981 */ /* 0x000ea4000c1e1100 */
[----:B--2---:R-:W-:-:S04]  /*4b00*/  I2FP.F32.U32 R0, R4 ;  /* 0x0000000400007245 */ /* 0x004fc80000201000 */
[----:B------:R-:W-:-:S04]  /*4b10*/  F2FP.BF16.F32.PACK_AB R0, RZ, R0 ;  /* 0x00000000ff00723e */ /* 0x000fc800000010ff */
[----:B------:R-:W-:Y:S01]  /*4b20*/  PRMT R26, R0, 0x7610, R26 ;  /* 0x00007610001a7816 */ /* 0x000fe2000000001a */
[----:B------:R-:W-:Y:S06]  /*4b30*/  BRA `(.L_x_3907) ;  /* 0x0000000c00c87947 */ /* 0x000fec0003800000 */
.L_x_3904:
        /* <DEDUP_REMOVED lines=11> */
.L_x_3909:
[----:B------:R-:W2:Y:S02]  /*4bf0*/  LDG.E R4, desc[UR36][R4.64] ;  /* 0x0000002404047981 */ /* 0x000ea4000c1e1900 */
[----:B--2---:R-:W-:-:S04]  /*4c00*/  I2FP.F32.S32 R0, R4 ;  /* 0x0000000400007245 */ /* 0x004fc80000201400 */
[----:B------:R-:W-:-:S04]  /*4c10*/  F2FP.BF16.F32.PACK_AB R0, RZ, R0 ;  /* 0x00000000ff00723e */ /* 0x000fc800000010ff */
[----:B------:R-:W-:Y:S01]  /*4c20*/  PRMT R26, R0, 0x7610, R26 ;  /* 0x00007610001a7816 */ /* 0x000fe2000000001a */
[----:B------:R-:W-:Y:S06]  /*4c30*/  BRA `(.L_x_3907) ;  /* 0x0000000c00887947 */ /* 0x000fec0003800000 */
.L_x_3908:
[----:B------:R-:W2:Y:S02]  /*4c40*/  LDG.E.U16 R4, desc[UR36][R4.64] ;  /* 0x0000002404047981 */ /* 0x000ea4000c1e1500 */
[----:B--2---:R-:W0:Y:S02]  /*4c50*/  I2F.S16 R0, R4 ;  /* 0x0000000400007306 */ /* 0x004e240000101400 */
[----:B0-----:R-:W-:-:S04]  /*4c60*/  F2FP.BF16.F32.PACK_AB R0, RZ, R0 ;  /* 0x00000000ff00723e */ /* 0x001fc800000010ff */
[----:B------:R-:W-:Y:S01]  /*4c70*/  PRMT R26, R0, 0x7610, R26 ;  /* 0x00007610001a7816 */ /* 0x000fe2000000001a */
[----:B------:R-:W-:Y:S06]  /*4c80*/  BRA `(.L_x_3907) ;  /* 0x0000000c00747947 */ /* 0x000fec0003800000 */
.L_x_3903:
        /* <DEDUP_REMOVED lines=9> */
.L_x_3911:
[----:B------:R-:W2:Y:S02]  /*4d20*/  LDG.E.U16 R0, desc[UR36][R4.64] ;  /* 0x0000002404007981 */ /* 0x000ea4000c1e1500 */
[----:B--2---:R-:W-:-:S05]  /*4d30*/  HADD2.F32 R0, -RZ, R0.H0_H0 ;  /* 0x20000000ff007230 */ /* 0x004fca0000004100 */
[----:B------:R-:W-:-:S04]  /*4d40*/  F2FP.BF16.F32.PACK_AB R0, RZ, R0 ;  /* 0x00000000ff00723e */ /* 0x000fc800000010ff */
[----:B------:R-:W-:Y:S01]  /*4d50*/  PRMT R26, R0, 0x7610, R26 ;  /* 0x00007610001a7816 */ /* 0x000fe2000000001a */
[----:B------:R-:W-:Y:S06]  /*4d60*/  BRA `(.L_x_3907) ;  /* 0x0000000c003c7947 */ /* 0x000fec0003800000 */
.L_x_3910:
        /* <DEDUP_REMOVED lines=9> */
.L_x_3913:
[----:B------:R-:W2:Y:S02]  /*4e00*/  LDG.E.U16 R4, desc[UR36][R4.64] ;  /* 0x0000002404047981 */ /* 0x000ea4000c1e1500 */
[----:B--2---:R-:W-:-:S05]  /*4e10*/  HADD2.F32 R0, -RZ, R4.H0_H0 ;  /* 0x20000004ff007230 */ /* 0x004fca0000004100 */
[----:B------:R-:W-:-:S04]  /*4e20*/  F2FP.BF16.F32.PACK_AB R0, RZ, R0 ;  /* 0x00000000ff00723e */ /* 0x000fc800000010ff */
[----:B------:R-:W-:Y:S01]  /*4e30*/  PRMT R26, R0, 0x7610, R26 ;  /* 0x00007610001a7816 */ /* 0x000fe2000000001a */
[----:B------:R-:W-:Y:S06]  /*4e40*/  BRA `(.L_x_3907) ;  /* 0x0000000c00047947 */ /* 0x000fec0003800000 */
.L_x_3912:
        /* <DEDUP_REMOVED lines=9> */
.L_x_3902:
        /* <DEDUP_REMOVED lines=14> */
.L_x_3916:
        /* <DEDUP_REMOVED lines=9> */
.L_x_3915:
        /* <DEDUP_REMOVED lines=28> */
.L_x_3918:
        /* <DEDUP_REMOVED lines=15> */
.L_x_3917:
[----:B------:R0:W5:Y:S01]  /*5300*/  LDG.E.U16 R26, desc[UR36][R4.64] ;  /* 0x00000024041a7981 */ /* 0x000162000c1e1500 */
[----:B------:R-:W-:Y:S05]  /*5310*/  BRA `(.L_x_3907) ;  /* 0x0000000400d07947 */ /* 0x000fea0003800000 */
.L_x_3914:
        /* <DEDUP_REMOVED lines=13> */
.L_x_3921:
        /* <DEDUP_REMOVED lines=21> */
.L_x_3925:
[----:B------:R-:W-:Y:S05]  /*5540*/  BSYNC B1 ;  /* 0x0000000000017941 */ /* 0x000fea0003800000 */
.L_x_3924:
[----:B------:R-:W-:Y:S01]  /*5550*/  LEA R5, R0, 0x3b800000, 0x17 ;  /* 0x3b80000000057811 */ /* 0x000fe200078eb8ff */
[----:B------:R-:W-:-:S05]  /*5560*/  IMAD.SHL.U32 R0, R3, 0x100000, RZ ;  /* 0x0010000003007824 */ /* 0x000fca00078e00ff */
[----:B------:R-:W-:-:S07]  /*5570*/  LOP3.LUT R0, R5, R0, R6, 0xfe, !PT ;  /* 0x0000000005007212 */ /* 0x000fce00078efe06 */
.L_x_3923:
[----:B------:R-:W-:Y:S05]  /*5580*/  BSYNC B0 ;  /* 0x0000000000007941 */ /* 0x000fea0003800000 */
.L_x_3922:
[----:B------:R-:W-:-:S04]  /*5590*/  F2FP.BF16.F32.PACK_AB R0, RZ, R0 ;  /* 0x00000000ff00723e */ /* 0x000fc800000010ff */
[----:B------:R-:W-:Y:S01]  /*55a0*/  PRMT R26, R0, 0x7610, R26 ;  /* 0x00007610001a7816 */ /* 0x000fe2000000001a */
[----:B------:R-:W-:Y:S06]  /*55b0*/  BRA `(.L_x_3907) ;  /* 0x0000000400287947 */ /* 0x000fec0003800000 */
.L_x_3920:
        /* <DEDUP_REMOVED lines=21> */
.L_x_3929:
[----:B------:R-:W-:Y:S05]  /*5710*/  BSYNC B1 ;  /* 0x0000000000017941 */ /* 0x000fea0003800000 */
.L_x_3928:
[----:B------:R-:W-:Y:S01]  /*5720*/  LEA R5, R0, 0x37800000, 0x17 ;  /* 0x3780000000057811 */ /* 0x000fe200078eb8ff */
[----:B------:R-:W-:-:S05]  /*5730*/  IMAD.SHL.U32 R0, R3, 0x200000, RZ ;  /* 0x0020000003007824 */ /* 0x000fca00078e00ff */
[----:B------:R-:W-:-:S07]  /*5740*/  LOP3.LUT R0, R5, R0, R6, 0xfe, !PT ;  /* 0x0000000005007212 */ /* 0x000fce00078efe06 */
.L_x_3927:
[----:B------:R-:W-:Y:S05]  /*5750*/  BSYNC B0 ;  /* 0x0000000000007941 */ /* 0x000fea0003800000 */
.L_x_3926:
[----:B------:R-:W-:-:S04]  /*5760*/  F2FP.BF16.F32.PACK_AB R0, RZ, R0 ;  /* 0x00000000ff00723e */ /* 0x000fc800000010ff */
[----:B------:R-:W-:Y:S01]  /*5770*/  PRMT R26, R0, 0x7610, R26 ;  /* 0x00007610001a7816 */ /* 0x000fe2000000001a */
[----:B------:R-:W-:Y:S06]  /*5780*/  BRA `(.L_x_3907) ;  /* 0x0000000000b47947 */ /* 0x000fec0003800000 */
.L_x_3919:
        /* <DEDUP_REMOVED lines=14> */
.L_x_3933:
[----:B------:R-:W-:Y:S05]  /*5870*/  BSYNC B0 ;  /* 0x0000000000007941 */ /* 0x000fea0003800000 */
.L_x_3932:
[----:B------:R-:W-:-:S04]  /*5880*/  F2FP.BF16.F32.PACK_AB R0, RZ, R0 ;  /* 0x00000000ff00723e */ /* 0x000fc800000010ff */
[----:B------:R-:W-:Y:S01]  /*5890*/  PRMT R26, R0, 0x7610, R26 ;  /* 0x00007610001a7816 */ /* 0x000fe2000000001a */
[----:B------:R-:W-:Y:S06]  /*58a0*/  BRA `(.L_x_3907) ;  /* 0x00000000006c7947 */ /* 0x000fec0003800000 */
.L_x_3906:
        /* <DEDUP_REMOVED lines=16> */
.L_x_3934:
[----:B------:R-:W-:Y:S01]  /*59b0*/  PRMT R26, RZ, 0x7610, R26 ;  /* 0x00007610ff1a7816 */ /* 0x000fe2000000001a */
[----:B------:R-:W-:Y:S06]  /*59c0*/  BRA `(.L_x_3907) ;  /* 0x0000000000247947 */ /* 0x000fec0003800000 */
.L_x_3931:
[----:B------:R-:W2:Y:S02]  /*59d0*/  LDG.E.64 R4, desc[UR36][R4.64] ;  /* 0x0000002404047981 */ /* 0x000ea4000c1e1b00 */
[----:B--2---:R-:W0:Y:S02]  /*59e0*/  I2F.U64 R0, R4 ;  /* 0x0000000400007312 */ /* 0x004e240000301000 */
[----:B0-----:R-:W-:-:S04]  /*59f0*/  F2FP.BF16.F32.PACK_AB R0, RZ, R0 ;  /* 0x00000000ff00723e */ /* 0x001fc800000010ff */
[----:B------:R-:W-:Y:S01]  /*5a00*/  PRMT R26, R0, 0x7610, R26 ;  /* 0x00007610001a7816 */ /* 0x000fe2000000001a */
[----:B------:R-:W-:Y:S06]  /*5a10*/  BRA `(.L_x_3907) ;  /* 0x0000000000107947 */ /* 0x000fec0003800000 */
.L_x_3930:
[----:B------:R-:W2:Y:S02]  /*5a20*/  LDG.E R4, desc[UR36][R4.64] ;  /* 0x0000002404047981 */ /* 0x000ea4000c1e1900 */
[----:B--2---:R-:W-:-:S04]  /*5a30*/  I2FP.F32.U32 R0, R4 ;  /* 0x0000000400007245 */ /* 0x004fc80000201000 */
[----:B------:R-:W-:-:S04]  /*5a40*/  F2FP.BF16.F32.PACK_AB R0, RZ, R0 ;  /* 0x00000000ff00723e */ /* 0x000fc800000010ff */
[----:B------:R-:W-:-:S07]  /*5a50*/  PRMT R26, R0, 0x7610, R26 ;  /* 0x00007610001a7816 */ /* 0x000fce000000001a */
.L_x_3907:
        /* <DEDUP_REMOVED lines=22> */
.L_x_3938:
[----:B------:R-:W2:Y:S02]  /*5bc0*/  LDG.E.U8 R4, desc[UR36][R4.64] ;  /* 0x0000002404047981 */ /* 0x000ea4000c1e1100 */
[----:B--2---:R-:W-:-:S04]  /*5bd0*/  I2FP.F32.U32 R0, R4 ;  /* 0x0000000400007245 */ /* 0x004fc80000201000 */
[----:B------:R-:W-:-:S04]  /*5be0*/  F2FP.BF16.F32.PACK_AB R0, RZ, R0 ;  /* 0x00000000ff00723e */ /* 0x000fc800000010ff */
[----:B------:R-:W-:Y:S01]  /*5bf0*/  PRMT R27, R0, 0x7610, R27 ;  /* 0x00007610001b7816 */ /* 0x000fe2000000001b */
[----:B------:R-:W-:Y:S06]  /*5c00*/  BRA `(.L_x_3940) ;  /* 0x0000000c00c87947 */ /* 0x000fec0003800000 */
.L_x_3937:
        /* <DEDUP_REMOVED lines=11> */
.L_x_3942:
[----:B------:R-:W2:Y:S02]  /*5cc0*/  LDG.E R4, desc[UR36][R4.64] ;  /* 0x0000002404047981 */ /* 0x000ea4000c1e1900 */
[----:B--2---:R-:W-:-:S04]  /*5cd0*/  I2FP.F32.S32 R0, R4 ;  /* 0x0000000400007245 */ /* 0x004fc80000201400 */
[----:B------:R-:W-:-:S04]  /*5ce0*/  F2FP.BF16.F32.PACK_AB R0, RZ, R0 ;  /* 0x00000000ff00723e */ /* 0x000fc800000010ff */
[----:B------:R-:W-:Y:S01]  /*5cf0*/  PRMT R27, R0, 0x7610, R27 ;  /* 0x00007610001b7816 */ /* 0x000fe2000000001b */
[----:B------:R-:W-:Y:S06]  /*5d00*/  BRA `(.L_x_3940) ;  /* 0x0000000c00887947 */ /* 0x000fec0003800000 */
.L_x_3941:
[----:B------:R-:W2:Y:S02]  /*5d10*/  LDG.E.U16 R4, desc[UR36][R4.64] ;  /* 0x0000002404047981 */ /* 0x000ea4000c1e1500 */
[----:B--2---:R-:W0:Y:S02]  /*5d20*/  I2F.S16 R0, R4 ;  /* 0x0000000400007306 */ /* 0x004e240000101400 */
[----:B0-----:R-:W-:-:S04]  /*5d30*/  F2FP.BF16.F32.PACK_AB R0, RZ, R0 ;  /* 0x00000000ff00723e */ /* 0x001fc800000010ff */
[----:B------:R-:W-:Y:S01]  /*5d40*/  PRMT R27, R0, 0x7610, R27 ;  /* 0x00007610001b7816 */ /* 0x000fe2000000001b */
[----:B------:R-:W-:Y:S06]  /*5d50*/  BRA `(.L_x_3940) ;  /* 0x0000000c00747947 */ /* 0x000fec0003800000 */
.L_x_3936:
        /* <DEDUP_REMOVED lines=9> */
.L_x_3944:
[----:B------:R-:W2:Y:S02]  /*5df0*/  LDG.E.U16 R0, desc[UR36][R4.64] ;  /* 0x0000002404007981 */ /* 0x000ea4000c1e1500 */
[----:B--2---:R-:W-:-:S05]  /*5e00*/  HADD2.F32 R0, -RZ, R0.H0_H0 ;  /* 0x20000000ff007230 */ /* 0x004fca0000004100 */
[----:B------:R-:W-:-:S04]  /*5e10*/  F2FP.BF16.F32.PACK_AB R0, RZ, R0 ;  /* 0x00000000ff00723e */ /* 0x000fc800000010ff */
[----:B------:R-:W-:Y:S01]  /*5e20*/  PRMT R27, R0, 0x7610, R27 ;  /* 0x00007610001b7816 */ /* 0x000fe2000000001b */
[----:B------:R-:W-:Y:S06]  /*5e30*/  BRA `(.L_x_3940) ;  /* 0x0000000c003c7947 */ /* 0x000fec0003800000 */
.L_x_3943:
        /* <DEDUP_REMOVED lines=9> */
.L_x_3946:
[----:B------:R-:W2:Y:S02]  /*5ed0*/  LDG.E.U16 R4, desc[UR36][R4.64] ;  /* 0x0000002404047981 */ /* 0x000ea4000c1e1500 */
[----:B--2---:R-:W-:-:S05]  /*5ee0*/  HADD2.F32 R0, -RZ, R4.H0_H0 ;  /* 0x20000004ff007230 */ /* 0x004fca0000004100 */
[----:B------:R-:W-:-:S04]  /*5ef0*/  F2FP.BF16.F32.PACK_AB R0, RZ, R0 ;  /* 0x00000000ff00723e */ /* 0x000fc800000010ff */
[----:B------:R-:W-:Y:S01]  /*5f00*/  PRMT R27, R0, 0x7610, R27 ;  /* 0x00007610001b7816 */ /* 0x000fe2000000001b */
[----:B------:R-:W-:Y:S06]  /*5f10*/  BRA `(.L_x_3940) ;  /* 0x0000000c00047947 */ /* 0x000fec0003800000 */
.L_x_3945:
        /* <DEDUP_REMOVED lines=9> */
.L_x_3935:
        /* <DEDUP_REMOVED lines=14> */
.L_x_3949:
        /* <DEDUP_REMOVED lines=9> */
.L_x_3948:
        /* <DEDUP_REMOVED lines=28> */
.L_x_3951:
        /* <DEDUP_REMOVED lines=15> */
.L_x_3950:
[----:B------:R0:W5:Y:S01]  /*63d0*/  LDG.E.U16 R27, desc[UR36][R4.64] ;  /* 0x00000024041b7981 */ /* 0x000162000c1e1500 */
[----:B------:R-:W-:Y:S05]  /*63e0*/  BRA `(.L_x_3940) ;  /* 0x0000000400d07947 */ /* 0x000fea0003800000 */
.L_x_3947:
        /* <DEDUP_REMOVED lines=13> */
.L_x_3954:
        /* <DEDUP_REMOVED lines=21> */
.L_x_3958:
[----:B------:R-:W-:Y:S05]  /*6610*/  BSYNC B1 ;  /* 0x0000000000017941 */ /* 0x000fea0003800000 */
.L_x_3957:
[----:B------:R-:W-:Y:S01]  /*6620*/  LEA R5, R0, 0x3b800000, 0x17 ;  /* 0x3b80000000057811 */ /* 0x000fe200078eb8ff */
[----:B------:R-:W-:-:S05]  /*6630*/  IMAD.SHL.U32 R0, R3, 0x100000, RZ ;  /* 0x0010000003007824 */ /* 0x000fca00078e00ff */
[----:B------:R-:W-:-:S07]  /*6640*/  LOP3.LUT R0, R5, R0, R6, 0xfe, !PT ;  /* 0x0000000005007212 */ /* 0x000fce00078efe06 */
.L_x_3956:
[----:B------:R-:W-:Y:S05]  /*6650*/  BSYNC B0 ;  /* 0x0000000000007941 */ /* 0x000fea0003800000 */
.L_x_3955:
[----:B------:R-:W-:-:S04]  /*6660*/  F2FP.BF16.F32.PACK_AB R0, RZ, R0 ;  /* 0x00000000ff00723e */ /* 0x000fc800000010ff */
[----:B------:R-:W-:Y:S01]  /*6670*/  PRMT R27, R0, 0x7610, R27 ;  /* 0x00007610001b7816 */ /* 0x000fe2000000001b */
[----:B------:R-:W-:Y:S06]  /*6680*/  BRA `(.L_x_3940) ;  /* 0x0000000400287947 */ /* 0x000fec0003800000 */
.L_x_3953:
        /* <DEDUP_REMOVED lines=21> */
.L_x_3962:
[----:B------:R-:W-:Y:S05]  /*67e0*/  BSYNC B1 ;  /* 0x0000000000017941 */ /* 0x000fea0003800000 */
.L_x_3961:
[----:B------:R-:W-:Y:S01]  /*67f0*/  LEA R5, R0, 0x37800000, 0x17 ;  /* 0x3780000000057811 */ /* 0x000fe200078eb8ff */
[----:B------:R-:W-:-:S05]  /*6800*/  IMAD.SHL.U32 R0, R3, 0x200000, RZ ;  /* 0x0020000003007824 */ /* 0x000fca00078e00ff */
[----:B------:R-:W-:-:S07]  /*6810*/  LOP3.LUT R0, R5, R0, R6, 0xfe, !PT ;  /* 0x0000000005007212 */ /* 0x000fce00078efe06 */
.L_x_3960:
[----:B------:R-:W-:Y:S05]  /*6820*/  BSYNC B0 ;  /* 0x0000000000007941 */ /* 0x000fea0003800000 */
.L_x_3959:
[----:B------:R-:W-:-:S04]  /*6830*/  F2FP.BF16.F32.PACK_AB R0, RZ, R0 ;  /* 0x00000000ff00723e */ /* 0x000fc800000010ff */
[----:B------:R-:W-:Y:S01]  /*6840*/  PRMT R27, R0, 0x7610, R27 ;  /* 0x00007610001b7816 */ /* 0x000fe2000000001b */
[----:B------:R-:W-:Y:S06]  /*6850*/  BRA `(.L_x_3940) ;  /* 0x0000000000b47947 */ /* 0x000fec0003800000 */
.L_x_3952:
        /* <DEDUP_REMOVED lines=14> */
.L_x_3966:
[----:B------:R-:W-:Y:S05]  /*6940*/  BSYNC B0 ;  /* 0x0000000000007941 */ /* 0x000fea0003800000 */
.L_x_3965:
[----:B------:R-:W-:-:S04]  /*6950*/  F2FP.BF16.F32.PACK_AB R0, RZ, R0 ;  /* 0x00000000ff00723e */ /* 0x000fc800000010ff */
[----:B------:R-:W-:Y:S01]  /*6960*/  PRMT R27, R0, 0x7610, R27 ;  /* 0x00007610001b7816 */ /* 0x000fe2000000001b */
[----:B------:R-:W-:Y:S06]  /*6970*/  BRA `(.L_x_3940) ;  /* 0x00000000006c7947 */ /* 0x000fec0003800000 */
.L_x_3939:
        /* <DEDUP_REMOVED lines=16> */
.L_x_3967:
[----:B------:R-:W-:Y:S01]  /*6a80*/  PRMT R27, RZ, 0x7610, R27 ;  /* 0x00007610ff1b7816 */ /* 0x000fe2000000001b */
[----:B------:R-:W-:Y:S06]  /*6a90*/  BRA `(.L_x_3940) ;  /* 0x0000000000247947 */ /* 0x000fec0003800000 */
.L_x_3964:
[----:B------:R-:W2:Y:S02]  /*6aa0*/  LDG.E.64 R4, desc[UR36][R4.64] ;  /* 0x0000002404047981 */ /* 0x000ea4000c1e1b00 */
[----:B--2---:R-:W0:Y:S02]  /*6ab0*/  I2F.U64 R0, R4 ;  /* 0x0000000400007312 */ /* 0x004e240000301000 */
[----:B0-----:R-:W-:-:S04]  /*6ac0*/  F2FP.BF16.F32.PACK_AB R0, RZ, R0 ;  /* 0x00000000ff00723e */ /* 0x001fc800000010ff */
[----:B------:R-:W-:Y:S01]  /*6ad0*/  PRMT R27, R0, 0x7610, R27 ;  /* 0x00007610001b7816 */ /* 0x000fe2000000001b */
[----:B------:R-:W-:Y:S06]  /*6ae0*/  BRA `(.L_x_3940) ;  /* 0x0000000000107947 */ /* 0x000fec0003800000 */
.L_x_3963:
[----:B------:R-:W2:Y:S02]  /*6af0*/  LDG.E R4, desc[UR36][R4.64] ;  /* 0x0000002404047981 */ /* 0x000ea4000c1e1900 */
[----:B--2---:R-:W-:-:S04]  /*6b00*/  I2FP.F32.U32 R0, R4 ;  /* 0x0000000400007245 */ /* 0x004fc80000201000 */
[----:B------:R-:W-:-:S04]  /*6b10*/  F2FP.BF16.F32.PACK_AB R0, RZ, R0 ;  /* 0x00000000ff00723e */ /* 0x000fc800000010ff */
[----:B------:R-:W-:-:S07]  /*6b20*/  PRMT R27, R0, 0x7610, R27 ;  /* 0x00007610001b7816 */ /* 0x000fce000000001b */
.L_x_3940:
[----:B------:R-:W-:-:S07]  /*6b30*/  VIADD R25, R25, 0x80 ;  /* 0x0000008019197836 */ /* 0x000fce0000000000 */
.L_x_3900:
[----:B------:R-:W-:Y:S05]  /*6b40*/  BSYNC B6 ;  /* 0x0000000000067941 */ /* 0x000fea0003800000 */
.L_x_3899:
        /* <DEDUP_REMOVED lines=29> */
.L_x_3970:
        /* <DEDUP_REMOVED lines=22> */
.L_x_3974:
[----:B------:R-:W2:Y:S02]  /*6e80*/  LDG.E.U8 R4, desc[UR36][R4.64] ;  /* 0x0000002404047981 */ /* 0x000ea4000c1e1100 */
[----:B--2---:R-:W-:-:S04]  /*6e90*/  I2FP.F32.U32 R0, R4 ;  /* 0x0000000400007245 */ /* 0x004fc80000201000 */
[----:B------:R-:W-:-:S04]  /*6ea0*/  F2FP.BF16.F32.PACK_AB R0, RZ, R0 ;  /* 0x00000000ff00723e */ /* 0x000fc800000010ff */
[----:B------:R-:W-:Y:S01]  /*6eb0*/  PRMT R24, R0, 0x7610, R24 ;  /* 0x0000761000187816 */ /* 0x000fe20000000018 */
[----:B------:R-:W-:Y:S06]  /*6ec0*/  BRA `(.L_x_3976) ;  /* 0x0000000c00c87947 */ /* 0x000fec0003800000 */
.L_x_3973:
        /* <DEDUP_REMOVED lines=11> */
.L_x_3978:
[----:B------:R-:W2:Y:S02]  /*6f80*/  LDG.E R4, desc[UR36][R4.64] ;  /* 0x0000002404047981 */ /* 0x000ea4000c1e1900 */
[----:B--2---:R-:W-:-:S04]  /*6f90*/  I2FP.F32.S32 R0, R4 ;  /* 0x0000000400007245 */ /* 0x004fc80000201400 */
[----:B------:R-:W-:-:S04]  /*6fa0*/  F2FP.BF16.F32.PACK_AB R0, RZ, R0 ;  /* 0x00000000ff00723e */ /* 0x000fc800000010ff */
[----:B------:R-:W-:Y:S01]  /*6fb0*/  PRMT R24, R0, 0x7610, R24 ;  /* 0x0000761000187816 */ /* 0x000fe20000000018 */
[----:B------:R-:W-:Y:S06]  /*6fc0*/  BRA `(.L_x_3976) ;  /* 0x0000000c00887947 */ /* 0x000fec0003800000 */
.L_x_3977:
[----:B------:R-:W2:Y:S02]  /*6fd0*/  LDG.E.U16 R4, desc[UR36][R4.64] ;  /* 0x0000002404047981 */ /* 0x000ea4000c1e1500 */
[----:B--2---:R-:W0:Y:S02]  /*6fe0*/  I2F.S16 R0, R4 ;  /* 0x0000000400007306 */ /* 0x004e240000101400 */
[----:B0-----:R-:W-:-:S04]  /*6ff0*/  F2FP.BF16.F32.PACK_AB R0, RZ, R0 ;  /* 0x00000000ff00723e */ /* 0x001fc800000010ff */
[----:B------:R-:W-:Y:S01]  /*7000*/  PRMT R24, R0, 0x7610, R24 ;  /* 0x0000761000187816 */ /* 0x000fe20000000018 */
[----:B------:R-:W-:Y:S06]  /*7010*/  BRA `(.L_x_3976) ;  /* 0x0000000c00747947 */ /* 0x000fec0003800000 */
.L_x_3972:
        /* <DEDUP_REMOVED lines=9> */
.L_x_3980:
[----:B------:R-:W2:Y:S02]  /*70b0*/  LDG.E.U16 R0, desc[UR36][R4.64] ;  /* 0x0000002404007981 */ /* 0x000ea4000c1e1500 */
[----:B--2---:R-:W-:-:S05]  /*70c0*/  HADD2.F32 R0, -RZ, R0.H0_H0 ;  /* 0x20000000ff007230 */ /* 0x004fca0000004100 */
[----:B------:R-:W-:-:S04]  /*70d0*/  F2FP.BF16.F32.PACK_AB R0, RZ, R0 ;  /* 0x00000000ff00723e */ /* 0x000fc800000010ff */
[----:B------:R-:W-:Y:S01]  /*70e0*/  PRMT R24, R0, 0x7610, R24 ;  /* 0x0000761000187816 */ /* 0x000fe20000000018 */
[----:B------:R-:W-:Y:S06]  /*70f0*/  BRA `(.L_x_3976) ;  /* 0x0000000c003c7947 */ /* 0x000fec0003800000 */
.L_x_3979:
        /* <DEDUP_REMOVED lines=9> */
.L_x_3982:
[----:B------:R-:W2:Y:S02]  /*7190*/  LDG.E.U16 R4, desc[UR36][R4.64] ;  /* 0x0000002404047981 */ /* 0x000ea4000c1e1500 */
[----:B--2---:R-:W-:-:S05]  /*71a0*/  HADD2.F32 R0, -RZ, R4.H0_H0 ;  /* 0x20000004ff007230 */ /* 0x004fca0000004100 */
[----:B------:R-:W-:-:S04]  /*71b0*/  F2FP.BF16.F32.PACK_AB R0, RZ, R0 ;  /* 0x00000000ff00723e */ /* 0x000fc800000010ff */
[----:B------:R-:W-:Y:S01]  /*71c0*/  PRMT R24, R0, 0x7610, R24 ;  /* 0x0000761000187816 */ /* 0x000fe20000000018 */
[----:B------:R-:W-:Y:S06]  /*71d0*/  BRA `(.L_x_3976) ;  /* 0x0000000c00047947 */ /* 0x000fec0003800000 */
.L_x_3981:
        /* <DEDUP_REMOVED lines=9> */
.L_x_3971:
        /* <DEDUP_REMOVED lines=14> */
.L_x_3985:
        /* <DEDUP_REMOVED lines=9> */
.L_x_3984:
        /* <DEDUP_REMOVED lines=28> */
.L_x_3987:
        /* <DEDUP_REMOVED lines=15> */
.L_x_3986:
[----:B------:R0:W5:Y:S01]  /*7690*/  LDG.E.U16 R24, desc[UR36][R4.64] ;  /* 0x0000002404187981 */ /* 0x000162000c1e1500 */
[----:B------:R-:W-:Y:S05]  /*76a0*/  BRA `(.L_x_3976) ;  /* 0x0000000400d07947 */ /* 0x000fea0003800000 */
.L_x_3983:
        /* <DEDUP_REMOVED lines=13> */
.L_x_3990:
        /* <DEDUP_REMOVED lines=21> */
.L_x_3994:
[----:B------:R-:W-:Y:S05]  /*78d0*/  BSYNC B1 ;  /* 0x0000000000017941 */ /* 0x000fea0003800000 */
.L_x_3993:
[----:B------:R-:W-:Y:S01]  /*78e0*/  LEA R5, R0, 0x3b800000, 0x17 ;  /* 0x3b80000000057811 */ /* 0x000fe200078eb8ff */
[----:B------:R-:W-:-:S05]  /*78f0*/  IMAD.SHL.U32 R0, R3, 0x100000, RZ ;  /* 0x0010000003007824 */ /* 0x000fca00078e00ff */
[----:B------:R-:W-:-:S07]  /*7900*/  LOP3.LUT R0, R5, R0, R6, 0xfe, !PT ;  /* 0x0000000005007212 */ /* 0x000fce00078efe06 */
.L_x_3992:
[----:B------:R-:W-:Y:S05]  /*7910*/  BSYNC B0 ;  /* 0x0000000000007941 */ /* 0x000fea0003800000 */
.L_x_3991:
[----:B------:R-:W-:-:S04]  /*7920*/  F2FP.BF16.F32.PACK_AB R0, RZ, R0 ;  /* 0x00000000ff00723e */ /* 0x000fc800000010ff */
[----:B------:R-:W-:Y:S01]  /*7930*/  PRMT R24, R0, 0x7610, R24 ;  /* 0x0000761000187816 */ /* 0x000fe20000000018 */
[----:B------:R-:W-:Y:S06]  /*7940*/  BRA `(.L_x_3976) ;  /* 0x0000000400287947 */ /* 0x000fec0003800000 */
.L_x_3989:
        /* <DEDUP_REMOVED lines=21> */
.L_x_3998:
[----:B------:R-:W-:Y:S05]  /*7aa0*/  BSYNC B1 ;  /* 0x0000000000017941 */ /* 0x000fea0003800000 */
.L_x_3997:
[----:B------:R-:W-:Y:S01]  /*7ab0*/  LEA R5, R0, 0x37800000, 0x17 ;  /* 0x3780000000057811 */ /* 0x000fe200078eb8ff */
[----:B------:R-:W-:-:S05]  /*7ac0*/  IMAD.SHL.U32 R0, R3, 0x200000, RZ ;  /* 0x0020000003007824 */ /* 0x000fca00078e00ff */
[----:B------:R-:W-:-:S07]  /*7ad0*/  LOP3.LUT R0, R5, R0, R6, 0xfe, !PT ;  /* 0x0000000005007212 */ /* 0x000fce00078efe06 */
.L_x_3996:
[----:B------:R-:W-:Y:S05]  /*7ae0*/  BSYNC B0 ;  /* 0x0000000000007941 */ /* 0x000fea0003800000 */
.L_x_3995:
[----:B------:R-:W-:-:S04]  /*7af0*/  F2FP.BF16.F32.PACK_AB R0, RZ, R0 ;  /* 0x00000000ff00723e */ /* 0x000fc800000010ff */
[----:B------:R-:W-:Y:S01]  /*7b00*/  PRMT R24, R0, 0x7610, R24 ;  /* 0x0000761000187816 */ /* 0x000fe20000000018 */
[----:B------:R-:W-:Y:S06]  /*7b10*/  BRA `(.L_x_3976) ;  /* 0x0000000000b47947 */ /* 0x000fec0003800000 */
.L_x_3988:
        /* <DEDUP_REMOVED lines=14> */
.L_x_4002:
[----:B------:R-:W-:Y:S05]  /*7c00*/  BSYNC B0 ;  /* 0x0000000000007941 */ /* 0x000fea0003800000 */
.L_x_4001:
[----:B------:R-:W-:-:S04]  /*7c10*/  F2FP.BF16.F32.PACK_AB R0, RZ, R0 ;  /* 0x00000000ff00723e */ /* 0x000fc800000010ff */
[----:B------:R-:W-:Y:S01]  /*7c20*/  PRMT R24, R0, 0x7610, R24 ;  /* 0x0000761000187816 */ /* 0x000fe20000000018 */
[----:B------:R-:W-:Y:S06]  /*7c30*/  BRA `(.L_x_3976) ;  /* 0x00000000006c7947 */ /* 0x000fec0003800000 */
.L_x_3975:
        /* <DEDUP_REMOVED lines=16> */
.L_x_4003:
[----:B------:R-:W-:Y:S01]  /*7d40*/  PRMT R24, RZ, 0x7610, R24 ;  /* 0x00007610ff187816 */ /* 0x000fe20000000018 */
[----:B------:R-:W-:Y:S06]  /*7d50*/  BRA `(.L_x_3976) ;  /* 0x0000000000247947 */ /* 0x000fec0003800000 */
.L_x_4000:
[----:B------:R-:W2:Y:S02]  /*7d60*/  LDG.E.64 R4, desc[UR36][R4.64] ;  /* 0x0000002404047981 */ /* 0x000ea4000c1e1b00 */
[----:B--2---:R-:W0:Y:S02]  /*7d70*/  I2F.U64 R0, R4 ;  /* 0x0000000400007312 */ /* 0x004e240000301000 */
[----:B0-----:R-:W-:-:S04]  /*7d80*/  F2FP.BF16.F32.PACK_AB R0, RZ, R0 ;  /* 0x00000000ff00723e */ /* 0x001fc800000010ff */
[----:B------:R-:W-:Y:S01]  /*7d90*/  PRMT R24, R0, 0x7610, R24 ;  /* 0x0000761000187816 */ /* 0x000fe20000000018 */
[----:B------:R-:W-:Y:S06]  /*7da0*/  BRA `(.L_x_3976) ;  /* 0x0000000000107947 */ /* 0x000fec0003800000 */
.L_x_3999:
[----:B------:R-:W2:Y:S02]  /*7db0*/  LDG.E R4, desc[UR36][R4.64] ;  /* 0x0000002404047981 */ /* 0x000ea4000c1e1900 */
[----:B--2---:R-:W-:-:S04]  /*7dc0*/  I2FP.F32.U32 R0, R4 ;  /* 0x0000000400007245 */ /* 0x004fc80000201000 */
[----:B------:R-:W-:-:S04]  /*7dd0*/  F2FP.BF16.F32.PACK_AB R0, RZ, R0 ;  /* 0x00000000ff00723e */ /* 0x000fc800000010ff */
[----:B------:R-:W-:-:S07]  /*7de0*/  PRMT R24, R0, 0x7610, R24 ;  /* 0x0000761000187816 */ /* 0x000fce0000000018 */
.L_x_3976:
        /* <DEDUP_REMOVED lines=21> */
.L_x_4007:
[----:B------:R-:W2:Y:S02]  /*7f40*/  LDG.E.U8 R4, desc[UR36][R4.64] ;  /* 0x0000002404047981 */ /* 0x000ea4000c1e1100 */
[----:B--2---:R-:W-:-:S04]  /*7f50*/  I2FP.F32.U32 R0, R4 ;  /* 0x0000000400007245 */ /* 0x004fc80000201000 */
[----:B------:R-:W-:Y:S01]  /*7f60*/  F2FP.BF16.F32.PACK_AB R0, RZ, R0 ;  /* 0x00000000ff00723e */ /* 0x000fe200000010ff */
[----:B------:R-:W-:Y:S06]  /*7f70*/  BRA `(.L_x_3969) ;  /* 0x0000000c008c7947 */ /* 0x000fec0003800000 */
.L_x_4006:
        /* <DEDUP_REMOVED lines=10> */
.L_x_4010:
[----:B------:R-:W2:Y:S02]  /*8020*/  LDG.E R4, desc[UR36][R4.64] ;  /* 0x0000002404047981 */ /* 0x000ea4000c1e1900 */
[----:B--2---:R-:W-:-:S04]  /*8030*/  I2FP.F32.S32 R0, R4 ;  /* 0x0000000400007245 */ /* 0x004fc80000201400 */
[----:B------:R-:W-:Y:S01]  /*8040*/  F2FP.BF16.F32.PACK_AB R0, RZ, R0 ;  /* 0x00000000ff00723e */ /* 0x000fe200000010ff */
[----:B------:R-:W-:Y:S06]  /*8050*/  BRA `(.L_x_3969) ;  /* 0x0000000c00547947 */ /* 0x000fec0003800000 */
.L_x_4009:
[----:B------:R-:W2:Y:S02]  /*8060*/  LDG.E.U16 R4, desc[UR36][R4.64] ;  /* 0x0000002404047981 */ /* 0x000ea4000c1e1500 */
[----:B--2---:R-:W0:Y:S02]  /*8070*/  I2F.S16 R0, R4 ;  /* 0x0000000400007306 */ /* 0x004e240000101400 */
[----:B0-----:R-:W-:Y:S01]  /*8080*/  F2FP.BF16.F32.PACK_AB R0, RZ, R0 ;  /* 0x00000000ff00723e */ /* 0x001fe200000010ff */
[----:B------:R-:W-:Y:S06]  /*8090*/  BRA `(.L_x_3969) ;  /* 0x0000000c00447947 */ /* 0x000fec0003800000 */
.L_x_4005:
        /* <DEDUP_REMOVED lines=9> */
.L_x_4012:
[----:B------:R-:W2:Y:S02]  /*8130*/  LDG.E.U16 R0, desc[UR36][R4.64] ;  /* 0x0000002404007981 */ /* 0x000ea4000c1e1500 */
[----:B--2---:R-:W-:-:S05]  /*8140*/  HADD2.F32 R0, -RZ, R0.H0_H0 ;  /* 0x20000000ff007230 */ /* 0x004fca0000004100 */
[----:B------:R-:W-:Y:S01]  /*8150*/  F2FP.BF16.F32.PACK_AB R0, RZ, R0 ;  /* 0x00000000ff00723e */ /* 0x000fe200000010ff */
[----:B------:R-:W-:Y:S06]  /*8160*/  BRA `(.L_x_3969) ;  /* 0x0000000c00107947 */ /* 0x000fec0003800000 */
.L_x_4011:
        /* <DEDUP_REMOVED lines=9> */
.L_x_4014:
[----:B------:R-:W2:Y:S02]  /*8200*/  LDG.E.U16 R4, desc[UR36][R4.64] ;  /* 0x0000002404047981 */ /* 0x000ea4000c1e1500 */
[----:B--2---:R-:W-:-:S05]  /*8210*/  HADD2.F32 R0, -RZ, R4.H0_H0 ;  /* 0x20000004ff007230 */ /* 0x004fca0000004100 */
[----:B------:R-:W-:Y:S01]  /*8220*/  F2FP.BF16.F32.PACK_AB R0, RZ, R0 ;  /* 0x00000000ff00723e */ /* 0x000fe200000010ff */
[----:B------:R-:W-:Y:S06]  /*8230*/  BRA `(.L_x_3969) ;  /* 0x0000000800dc7947 */ /* 0x000fec0003800000 */
.L_x_4013:
        /* <DEDUP_REMOVED lines=8> */
.L_x_4004:
        /* <DEDUP_REMOVED lines=13> */
.L_x_4017:
        /* <DEDUP_REMOVED lines=8> */
.L_x_4016:
        /* <DEDUP_REMOVED lines=28> */
.L_x_4019:
        /* <DEDUP_REMOVED lines=14> */
.L_x_4018:
[----:B------:R1:W5:Y:S01]  /*86b0*/  LDG.E.U16 R0, desc[UR36][R4.64] ;  /* 0x0000002404007981 */ /* 0x000362000c1e1500 */
[----:B------:R-:W-:Y:S05]  /*86c0*/  BRA `(.L_x_3969) ;  /* 0x0000000400b87947 */ /* 0x000fea0003800000 */
.L_x_4015:
        /* <DEDUP_REMOVED lines=12> */
.L_x_4022:
        /* <DEDUP_REMOVED lines=21> */
.L_x_4026:
[----:B------:R-:W-:Y:S05]  /*88e0*/  BSYNC B1 ;  /* 0x0000000000017941 */ /* 0x000fea0003800000 */
.L_x_4025:
[----:B------:R-:W-:Y:S01]  /*88f0*/  LEA R5, R0, 0x3b800000, 0x17 ;  /* 0x3b80000000057811 */ /* 0x000fe200078eb8ff */
[----:B------:R-:W-:-:S05]  /*8900*/  IMAD.SHL.U32 R0, R3, 0x100000, RZ ;  /* 0x0010000003007824 */ /* 0x000fca00078e00ff */
[----:B------:R-:W-:-:S07]  /*8910*/  LOP3.LUT R0, R5, R0, R6, 0xfe, !PT ;  /* 0x0000000005007212 */ /* 0x000fce00078efe06 */
.L_x_4024:
[----:B------:R-:W-:Y:S05]  /*8920*/  BSYNC B0 ;  /* 0x0000000000007941 */ /* 0x000fea0003800000 */
.L_x_4023:
[----:B------:R-:W-:Y:S01]  /*8930*/  F2FP.BF16.F32.PACK_AB R0, RZ, R0 ;  /* 0x00000000ff00723e */ /* 0x000fe200000010ff */
[----:B------:R-:W-:Y:S06]  /*8940*/  BRA `(.L_x_3969) ;  /* 0x0000000400187947 */ /* 0x000fec0003800000 */
.L_x_4021:
        /* <DEDUP_REMOVED lines=21> */
.L_x_4030:
[----:B------:R-:W-:Y:S05]  /*8aa0*/  BSYNC B1 ;  /* 0x0000000000017941 */ /* 0x000fea0003800000 */
.L_x_4029:
[----:B------:R-:W-:Y:S01]  /*8ab0*/  LEA R5, R0, 0x37800000, 0x17 ;  /* 0x3780000000057811 */ /* 0x000fe200078eb8ff */
[----:B------:R-:W-:-:S05]  /*8ac0*/  IMAD.SHL.U32 R0, R3, 0x200000, RZ ;  /* 0x0020000003007824 */ /* 0x000fca00078e00ff */
[----:B------:R-:W-:-:S07]  /*8ad0*/  LOP3.LUT R0, R5, R0, R6, 0xfe, !PT ;  /* 0x0000000005007212 */ /* 0x000fce00078efe06 */
.L_x_4028:
[----:B------:R-:W-:Y:S05]  /*8ae0*/  BSYNC B0 ;  /* 0x0000000000007941 */ /* 0x000fea0003800000 */
.L_x_4027:
[----:B------:R-:W-:Y:S01]  /*8af0*/  F2FP.BF16.F32.PACK_AB R0, RZ, R0 ;  /* 0x00000000ff00723e */ /* 0x000fe200000010ff */
[----:B------:R-:W-:Y:S06]  /*8b00*/  BRA `(.L_x_3969) ;  /* 0x0000000000a87947 */ /* 0x000fec0003800000 */
.L_x_4020:
        /* <DEDUP_REMOVED lines=14> */
.L_x_4034:
[----:B------:R-:W-:Y:S05]  /*8bf0*/  BSYNC B0 ;  /* 0x0000000000007941 */ /* 0x000fea0003800000 */
.L_x_4033:
[----:B------:R-:W-:Y:S01]  /*8c00*/  F2FP.BF16.F32.PACK_AB R0, RZ, R0 ;  /* 0x00000000ff00723e */ /* 0x000fe200000010ff */
[----:B------:R-:W-:Y:S06]  /*8c10*/  BRA `(.L_x_3969) ;  /* 0x0000000000647947 */ /* 0x000fec0003800000 */
.L_x_4008:
        /* <DEDUP_REMOVED lines=16> */
.L_x_4035:
[----:B------:R-:W-:Y:S01]  /*8d20*/  PRMT R0, RZ, 0x7610, R0 ;  /* 0x00007610ff007816 */ /* 0x000fe20000000000 */
[----:B------:R-:W-:Y:S06]  /*8d30*/  BRA `(.L_x_3969) ;  /* 0x00000000001c7947 */ /* 0x000fec0003800000 */
.L_x_4032:
[----:B------:R-:W2:Y:S02]  /*8d40*/  LDG.E.64 R4, desc[UR36][R4.64] ;  /* 0x0000002404047981 */ /* 0x000ea4000c1e1b00 */
[----:B--2---:R-:W0:Y:S02]  /*8d50*/  I2F.U64 R0, R4 ;  /* 0x0000000400007312 */ /* 0x004e240000301000 */
[----:B0-----:R-:W-:Y:S01]  /*8d60*/  F2FP.BF16.F32.PACK_AB R0, RZ, R0 ;  /* 0x00000000ff00723e */ /* 0x001fe200000010ff */
[----:B------:R-:W-:Y:S06]  /*8d70*/  BRA `(.L_x_3969) ;  /* 0x00000000000c7947 */ /* 0x000fec0003800000 */
.L_x_4031:
[----:B------:R-:W2:Y:S02]  /*8d80*/  LDG.E R4, desc[UR36][R4.64] ;  /* 0x0000002404047981 */ /* 0x000ea4000c1e1900 */
[----:B--2---:R-:W-:-:S04]  /*8d90*/  I2FP.F32.U32 R0, R4 ;  /* 0x0000000400007245 */ /* 0x004fc80000201000 */
[----:B------:R-:W-:-:S07]  /*8da0*/  F2FP.BF16.F32.PACK_AB R0, RZ, R0 ;  /* 0x00000000ff00723e */ /* 0x000fce00000010ff */
.L_x_3969:
[----:B------:R-:W-:Y:S05]  /*8db0*/  BSYNC B6 ;  /* 0x0000000000067941 */ /* 0x000fea0003800000 */
.L_x_3968:
[----:B------:R-:W2:Y:S01]  /*8dc0*/  S2R R25, SR_TID.X ;  /* 0x0000000000197919 */ /* 0x000ea20000002100 */
[----:B01----:R-:W0:Y:S01]  /*8dd0*/  LDC.U16 R4, c[0x0][0x218] ;  /* 0x00008600ff047b82 */ /* 0x003e220000000400 */
[----:B------:R-:W-:Y:S01]  /*8de0*/  BSSY B6, `(.L_x_4036) ;  /* 0x000013a000067945 */ /* 0x000fe20003800000 */
[C---:B--2---:R-:W-:Y:S01]  /*8df0*/  VIADD R5, R25.reuse, 0x100 ;  /* 0x0000010019057836 */ /* 0x044fe20000000000 */
[CC--:B------:R-:W-:Y:S01]  /*8e00*/  ISETP.GE.AND P3, PT, R25.reuse, R16.reuse, PT ;  /* 0x000000101900720c */ /* 0x0c0fe20003f66270 */
[C---:B------:R-:W-:Y:S02]  /*8e10*/  VIADD R23, R25.reuse, 0x80 ;  /* 0x0000008019177836 */ /* 0x040fe40000000000 */
[----:B------:R-:W-:Y:S01]  /*8e20*/  VIADD R7, R25, 0x180 ;  /* 0x0000018019077836 */ /* 0x000fe20000000000 */
[-C--:B------:R-:W-:Y:S02]  /*8e30*/  ISETP.GE.AND P1, PT, R5, R16.reuse, PT ;  /* 0x000000100500720c */ /* 0x080fe40003f26270 */
[----:B------:R-:W-:-:S02]  /*8e40*/  ISETP.GE.AND P0, PT, R23, R16, PT ;  /* 0x000000101700720c */ /* 0x000fc40003f06270 */
[----:B------:R-:W-:-:S05]  /*8e50*/  ISETP.GE.AND P2, PT, R7, R16, PT ;  /* 0x000000100700720c */ /* 0x000fca0003f46270 */
[----:B-----5:R-:W-:Y:S02]  /*8e60*/  @!P3 IMAD.U32 R18, R18, 0x10000, RZ ;  /* 0x000100001212b824 */ /* 0x020fe400078e00ff */
[----:B0-----:R-:W-:Y:S02]  /*8e70*/  @!P3 IMAD.U32 R5, R4, 0x10000, RZ ;  /* 0x000100000405b824 */ /* 0x001fe400078e00ff */
[----:B------:R-:W-:Y:S02]  /*8e80*/  @!P1 IMAD.U32 R26, R26, 0x10000, RZ ;  /* 0x000100001a1a9824 */ /* 0x000fe400078e00ff */
[C---:B------:R-:W-:Y:S02]  /*8e90*/  @!P1 IMAD.U32 R7, R4.reuse, 0x10000, RZ ;  /* 0x0001000004079824 */ /* 0x040fe400078e00ff */
[----:B------:R-:W-:Y:S01]  /*8ea0*/  @!P3 FMUL.FTZ R5, R5, R18 ;  /* 0x000000120505b220 */ /* 0x000fe20000410000 */
[----:B------:R-:W-:Y:S01]  /*8eb0*/  @!P0 IMAD.U32 R6, R17, 0x10000, RZ ;  /* 0x0001000011068824 */ /* 0x000fe200078e00ff */
[----:B------:R-:W0:Y:S01]  /*8ec0*/  LDC.U8 R18, c[0x0][0x25c] ;  /* 0x00009700ff127b82 */ /* 0x000e220000000000 */
[----:B------:R-:W-:Y:S01]  /*8ed0*/  @!P1 FMUL.FTZ R26, R7, R26 ;  /* 0x0000001a071a9220 */ /* 0x000fe20000410000 */
[----:B------:R-:W-:-:S02]  /*8ee0*/  @!P0 IMAD.U32 R7, R4, 0x10000, RZ ;  /* 0x0001000004078824 */ /* 0x000fc400078e00ff */
[----:B------:R-:W-:Y:S01]  /*8ef0*/  @!P2 IMAD.U32 R24, R24, 0x10000, RZ ;  /* 0x000100001818a824 */ /* 0x000fe200078e00ff */
[----:B------:R-:W1:Y:S01]  /*8f00*/  @!P3 F2F.BF16.F32 R5, R5 ;  /* 0x000000050005b304 */ /* 0x000e620000202000 */
[----:B------:R-:W-:Y:S01]  /*8f10*/  @!P0 FMUL.FTZ R6, R7, R6 ;  /* 0x0000000607068220 */ /* 0x000fe20000410000 */
[----:B------:R-:W-:Y:S02]  /*8f20*/  @!P2 IMAD.U32 R7, R4, 0x10000, RZ ;  /* 0x000100000407a824 */ /* 0x000fe400078e00ff */
[----:B------:R-:W-:Y:S02]  /*8f30*/  @!P3 IMAD.U32 R4, R19, 0x10000, RZ ;  /* 0x000100001304b824 */ /* 0x000fe400078e00ff */
[----:B------:R-:W-:Y:S01]  /*8f40*/  @!P2 FMUL.FTZ R24, R7, R24 ;  /* 0x000000180718a220 */ /* 0x000fe20000410000 */
[----:B------:R-:W-:Y:S01]  /*8f50*/  @!P1 IMAD.U32 R27, R27, 0x10000, RZ ;  /* 0x000100001b1b9824 */ /* 0x000fe200078e00ff */
[----:B------:R-:W2:Y:S01]  /*8f60*/  @!P1 F2F.BF16.F32 R26, R26 ;  /* 0x0000001a001a9304 */ /* 0x000ea20000202000 */
[----:B------:R-:W-:-:S02]  /*8f70*/  @!P2 IMAD.U32 R7, R0, 0x10000, RZ ;  /* 0x000100000007a824 */ /* 0x000fc400078e00ff */
[----:B-1----:R-:W-:-:S05]  /*8f80*/  @!P3 IMAD.U32 R5, R5, 0x10000, RZ ;  /* 0x000100000505b824 */ /* 0x002fca00078e00ff */
[----:B------:R-:W1:Y:S01]  /*8f90*/  @!P0 F2F.BF16.F32 R6, R6 ;  /* 0x0000000600068304 */ /* 0x000e620000202000 */
[----:B------:R-:W-:Y:S01]  /*8fa0*/  @!P3 FMUL.FTZ R4, R5, R4 ;  /* 0x000000040504b220 */ /* 0x000fe20000410000 */
[----:B------:R-:W-:Y:S02]  /*8fb0*/  @!P0 IMAD.U32 R5, R22, 0x10000, RZ ;  /* 0x0001000016058824 */ /* 0x000fe400078e00ff */
[----:B--2---:R-:W-:-:S04]  /*8fc0*/  @!P1 IMAD.U32 R26, R26, 0x10000, RZ ;  /* 0x000100001a1a9824 */ /* 0x004fc800078e00ff */
[----:B------:R-:W2:Y:S01]  /*8fd0*/  @!P2 F2F.BF16.F32 R24, R24 ;  /* 0x000000180018a304 */ /* 0x000ea20000202000 */
[----:B------:R-:W-:Y:S01]  /*8fe0*/  @!P1 FMUL.FTZ R26, R26, R27 ;  /* 0x0000001b1a1a9220 */ /* 0x000fe20000410000 */
[----:B-1----:R-:W-:-:S06]  /*8ff0*/  @!P0 IMAD.U32 R6, R6, 0x10000, RZ ;  /* 0x0001000006068824 */ /* 0x002fcc00078e00ff */
[----:B------:R1:W3:Y:S01]  /*9000*/  @!P3 F2F.BF16.F32 R3, R4 ;  /* 0x000000040003b304 */ /* 0x0002e20000202000 */
[----:B------:R-:W-:Y:S01]  /*9010*/  @!P0 FMUL.FTZ R5, R6, R5 ;  /* 0x0000000506058220 */ /* 0x000fe20000410000 */
[----:B--2---:R-:W-:-:S06]  /*9020*/  @!P2 IMAD.U32 R24, R24, 0x10000, RZ ;  /* 0x000100001818a824 */ /* 0x004fcc00078e00ff */
[----:B------:R1:W2:Y:S01]  /*9030*/  @!P1 F2F.BF16.F32 R17, R26 ;  /* 0x0000001a00119304 */ /* 0x0002a20000202000 */
[----:B------:R-:W-:-:S07]  /*9040*/  @!P2 FMUL.FTZ R7, R24, R7 ;  /* 0x000000071807a220 */ /* 0x000fce0000410000 */
[----:B------:R1:W4:Y:S08]  /*9050*/  @!P0 F2F.BF16.F32 R22, R5 ;  /* 0x0000000500168304 */ /* 0x0003300000202000 */
[----:B------:R1:W0:Y:S01]  /*9060*/  @!P2 F2F.BF16.F32 R19, R7 ;  /* 0x000000070013a304 */ /* 0x0002220000202000 */
[----:B--23--:R-:W-:Y:S05]  /*9070*/  @P3 BRA `(.L_x_4037) ;  /* 0x0000001000403947 */ /* 0x00cfea0003800000 */
[----:B------:R-:W2:Y:S01]  /*9080*/  LDC.64 R8, c[0x0][0x228] ;  /* 0x00008a00ff087b82 */ /* 0x000ea20000000a00 */
[----:B0-----:R-:W-:Y:S01]  /*9090*/  PRMT R0, R18, 0x9910, RZ ;  /* 0x0000991012007816 */ /* 0x001fe200000000ff */
[----:B------:R-:W-:Y:S01]  /*90a0*/  IMAD R25, R2, 0x200, R25 ;  /* 0x0000020002197824 */ /* 0x000fe200078e0219 */
[----:B------:R-:W-:Y:S02]  /*90b0*/  ULDC UR4, c[0x0][0x260] ;  /* 0x0000980000047ab9 */ /* 0x000fe40000000800 */
[----:B------:R-:W-:Y:S01]  /*90c0*/  ISETP.GT.AND P0, PT, R0, 0x9, PT ;  /* 0x000000090000780c */ /* 0x000fe20003f04270 */
[----:B------:R-:W-:-:S05]  /*90d0*/  IMAD R25, R25, UR4, RZ ;  /* 0x0000000419197c24 */ /* 0x000fca000f8e02ff */
[----:B--2---:R-:W-:-:S05]  /*90e0*/  IADD3 R8, P1, R25, R8, RZ ;  /* 0x0000000819087210 */ /* 0x004fca0007f3e0ff */
        /* <DEDUP_REMOVED lines=10> */
[----:B------:R-:W-:Y:S02]  /*9190*/  IMAD.U32 R3, R3, 0x10000, RZ ;  /* 0x0001000003037824 */ /* 0x000fe400078e00ff */
[----:B------:R-:W-:-:S04]  /*91a0*/  IMAD.MOV.U32 R25, RZ, RZ, R23 ;  /* 0x000000ffff197224 */ /* 0x000fc800078e0017 */
[----:B------:R-:W0:Y:S02]  /*91b0*/  F2I.FTZ.TRUNC.NTZ R3, R3 ;  /* 0x0000000300037305 */ /* 0x000e24000021f100 */
[----:B0-----:R0:W-:Y:S01]  /*91c0*/  STG.E.U8 desc[UR36][R8.64], R3 ;  /* 0x0000000308007986 */ /* 0x0011e2000c101124 */
[----:B------:R-:W-:Y:S05]  /*91d0*/  BRA `(.L_x_4037) ;  /* 0x0000000c00e87947 */ /* 0x000fea0003800000 */
.L_x_4041:
[----:B-1----:R-:W-:Y:S02]  /*91e0*/  IMAD.U32 R5, R3, 0x10000, RZ ;  /* 0x0001000003057824 */ /* 0x002fe400078e00ff */
[----:B------:R-:W-:-:S04]  /*91f0*/  IMAD.MOV.U32 R25, RZ, RZ, R23 ;  /* 0x000000ffff197224 */ /* 0x000fc800078e0017 */
[----:B------:R-:W0:Y:S02]  /*9200*/  F2I.S64.TRUNC R4, R5 ;  /* 0x0000000500047311 */ /* 0x000e24000020d900 */
[----:B0-----:R0:W-:Y:S01]  /*9210*/  STG.E.U8 desc[UR36][R8.64], R4 ;  /* 0x0000000408007986 */ /* 0x0011e2000c101124 */
[----:B------:R-:W-:Y:S05]  /*9220*/  BRA `(.L_x_4037) ;  /* 0x0000000c00d47947 */ /* 0x000fea0003800000 */
.L_x_4040:
[----:B------:R-:W-:-:S13]  /*9230*/  ISETP.NE.AND P0, PT, R0, 0x2, PT ;  /* 0x000000020000780c */ /* 0x000fda0003f05270 */
[----:B------:R-:W-:Y:S05]  /*9240*/  @!P0 BRA `(.L_x_4043) ;  /* 0x0000000000388947 */ /* 0x000fea0003800000 */
[----:B------:R-:W-:-:S13]  /*9250*/  ISETP.NE.AND P0, PT, R0, 0x3, PT ;  /* 0x000000030000780c */ /* 0x000fda0003f05270 */
[----:B------:R-:W-:Y:S05]  /*9260*/  @!P0 BRA `(.L_x_4044) ;  /* 0x00000000001c8947 */ /* 0x000fea0003800000 */
[----:B------:R-:W-:-:S13]  /*9270*/  ISETP.NE.AND P0, PT, R0, 0x4, PT ;  /* 0x000000040000780c */ /* 0x000fda0003f05270 */
[----:B------:R-:W-:Y:S05]  /*9280*/  @P0 BRA `(.L_x_4042) ;  /* 0x0000000c00500947 */ /* 0x000fea0003800000 */
[----:B-1----:R-:W-:Y:S02]  /*9290*/  IMAD.U32 R4, R3, 0x10000, RZ ;  /* 0x0001000003047824 */ /* 0x002fe400078e00ff */
[----:B------:R-:W-:-:S04]  /*92a0*/  IMAD.MOV.U32 R25, RZ, RZ, R23 ;  /* 0x000000ffff197224 */ /* 0x000fc800078e0017 */
[----:B------:R-:W0:Y:S02]  /*92b0*/  F2I.S64.TRUNC R4, R4 ;  /* 0x0000000400047311 */ /* 0x000e24000020d900 */
[----:B0-----:R0:W-:Y:S01]  /*92c0*/  STG.E.64 desc[UR36][R8.64], R4 ;  /* 0x0000000408007986 */ /* 0x0011e2000c101b24 */
[----:B------:R-:W-:Y:S05]  /*92d0*/  BRA `(.L_x_4037) ;  /* 0x0000000c00a87947 */ /* 0x000fea0003800000 */
.L_x_4044:
[----:B------:R-:W-:Y:S02]  /*92e0*/  IMAD.U32 R3, R3, 0x10000, RZ ;  /* 0x0001000003037824 */ /* 0x000fe400078e00ff */
[----:B------:R-:W-:-:S04]  /*92f0*/  IMAD.MOV.U32 R25, RZ, RZ, R23 ;  /* 0x000000ffff197224 */ /* 0x000fc800078e0017 */
[----:B------:R-:W0:Y:S02]  /*9300*/  F2I.FTZ.TRUNC.NTZ R3, R3 ;  /* 0x0000000300037305 */ /* 0x000e24000021f100 */
[----:B0-----:R0:W-:Y:S01]  /*9310*/  STG.E desc[UR36][R8.64], R3 ;  /* 0x0000000308007986 */ /* 0x0011e2000c101924 */
[----:B------:R-:W-:Y:S05]  /*9320*/  BRA `(.L_x_4037) ;  /* 0x0000000c00947947 */ /* 0x000fea0003800000 */
.L_x_4043:
[----:B------:R-:W-:Y:S02]  /*9330*/  IMAD.U32 R3, R3, 0x10000, RZ ;  /* 0x0001000003037824 */ /* 0x000fe400078e00ff */
[----:B------:R-:W-:-:S04]  /*9340*/  IMAD.MOV.U32 R25, RZ, RZ, R23 ;  /* 0x000000ffff197224 */ /* 0x000fc800078e0017 */
[----:B------:R-:W0:Y:S02]  /*9350*/  F2I.FTZ.TRUNC.NTZ R3, R3 ;  /* 0x0000000300037305 */ /* 0x000e24000021f100 */
[----:B0-----:R0:W-:Y:S01]  /*9360*/  STG.E.U16 desc[UR36][R8.64], R3 ;  /* 0x0000000308007986 */ /* 0x0011e2000c101524 */
[----:B------:R-:W-:Y:S05]  /*9370*/  BRA `(.L_x_4037) ;  /* 0x0000000c00807947 */ /* 0x000fea0003800000 */
.L_x_4039:
[----:B------:R-:W-:-:S13]  /*9380*/  ISETP.GT.AND P0, PT, R0, 0x6, PT ;  /* 0x000000060000780c */ /* 0x000fda0003f04270 */
[----:B------:R-:W-:Y:S05]  /*9390*/  @P0 BRA `(.L_x_4045) ;  /* 0x0000000000340947 */ /* 0x000fea0003800000 */
[----:B------:R-:W-:-:S13]  /*93a0*/  ISETP.NE.AND P0, PT, R0, 0x5, PT ;  /* 0x000000050000780c */ /* 0x000fda0003f05270 */
[----:B------:R-:W-:Y:S05]  /*93b0*/  @!P0 BRA `(.L_x_4046) ;  /* 0x0000000000188947 */ /* 0x000fea0003800000 */
[----:B------:R-:W-:-:S13]  /*93c0*/  ISETP.NE.AND P0, PT, R0, 0x6, PT ;  /* 0x000000060000780c */ /* 0x000fda0003f05270 */
[----:B------:R-:W-:Y:S05]  /*93d0*/  @P0 BRA `(.L_x_4042) ;  /* 0x0000000800fc0947 */ /* 0x000fea0003800000 */
[----:B------:R-:W-:Y:S02]  /*93e0*/  IMAD.U32 R3, R3, 0x10000, RZ ;  /* 0x0001000003037824 */ /* 0x000fe400078e00ff */
[----:B------:R-:W-:-:S03]  /*93f0*/  IMAD.MOV.U32 R25, RZ, RZ, R23 ;  /* 0x000000ffff197224 */ /* 0x000fc600078e0017 */
[----:B------:R3:W-:Y:S01]  /*9400*/  STG.E desc[UR36][R8.64], R3 ;  /* 0x0000000308007986 */ /* 0x0007e2000c101924 */
[----:B------:R-:W-:Y:S05]  /*9410*/  BRA `(.L_x_4037) ;  /* 0x0000000c00587947 */ /* 0x000fea0003800000 */
.L_x_4046:
[----:B------:R-:W-:Y:S02]  /*9420*/  IMAD.U32 R0, R3, 0x10000, RZ ;  /* 0x0001000003007824 */ /* 0x000fe400078e00ff */
[----:B------:R-:W-:-:S03]  /*9430*/  IMAD.MOV.U32 R25, RZ, RZ, R23 ;  /* 0x000000ffff197224 */ /* 0x000fc600078e0017 */
[----:B------:R-:W-:-:S05]  /*9440*/  F2FP.F16.F32.PACK_AB R0, RZ, R0 ;  /* 0x00000000ff00723e */ /* 0x000fca00000000ff */
[----:B------:R2:W-:Y:S01]  /*9450*/  STG.E.U16 desc[UR36][R8.64], R0 ;  /* 0x0000000008007986 */ /* 0x0005e2000c101524 */
[----:B------:R-:W-:Y:S05]  /*9460*/  BRA `(.L_x_4037) ;  /* 0x0000000c00447947 */ /* 0x000fea0003800000 */
.L_x_4045:
[----:B------:R-:W-:-:S13]  /*9470*/  ISETP.NE.AND P0, PT, R0, 0x7, PT ;  /* 0x000000070000780c */ /* 0x000fda0003f05270 */
[----:B------:R-:W-:Y:S05]  /*9480*/  @!P0 BRA `(.L_x_4047) ;  /* 0x00000000003c8947 */ /* 0x000fea0003800000 */
[----:B------:R-:W-:-:S13]  /*9490*/  ISETP.NE.AND P0, PT, R0, 0x8, PT ;  /* 0x000000080000780c */ /* 0x000fda0003f05270 */
[----:B------:R-:W-:Y:S05]  /*94a0*/  @!P0 BRA `(.L_x_4048) ;  /* 0x00000000001c8947 */ /* 0x000fea0003800000 */
[----:B------:R-:W-:-:S13]  /*94b0*/  ISETP.NE.AND P0, PT, R0, 0x9, PT ;  /* 0x000000090000780c */ /* 0x000fda0003f05270 */
[----:B------:R-:W-:Y:S05]  /*94c0*/  @P0 BRA `(.L_x_4042) ;  /* 0x0000000800c00947 */ /* 0x000fea0003800000 */
[----:B-1----:R-:W-:Y:S02]  /*94d0*/  IMAD.U32 R4, R3, 0x10000, RZ ;  /* 0x0001000003047824 */ /* 0x002fe400078e00ff */
[----:B------:R-:W-:Y:S02]  /*94e0*/  IMAD.MOV.U32 R5, RZ, RZ, RZ ;  /* 0x000000ffff057224 */ /* 0x000fe400078e00ff */
[----:B------:R-:W-:-:S03]  /*94f0*/  IMAD.MOV.U32 R25, RZ, RZ, R23 ;  /* 0x000000ffff197224 */ /* 0x000fc600078e0017 */
[----:B------:R0:W-:Y:S01]  /*9500*/  STG.E.64 desc[UR36][R8.64], R4 ;  /* 0x0000000408007986 */ /* 0x0001e2000c101b24 */
[----:B------:R-:W-:Y:S05]  /*9510*/  BRA `(.L_x_4037) ;  /* 0x0000000c00187947 */ /* 0x000fea0003800000 */
.L_x_4048:
[----:B------:R-:W-:Y:S02]  /*9520*/  IMAD.U32 R3, R3, 0x10000, RZ ;  /* 0x0001000003037824 */ /* 0x000fe400078e00ff */
[----:B------:R-:W-:-:S03]  /*9530*/  IMAD.MOV.U32 R25, RZ, RZ, R23 ;  /* 0x000000ffff197224 */ /* 0x000fc600078e0017 */
[----:B------:R-:W-:-:S04]  /*9540*/  F2FP.F16.F32.PACK_AB R3, RZ, R3 ;  /* 0x00000003ff03723e */ /* 0x000fc800000000ff */
[----:B------:R-:W-:-:S05]  /*9550*/  PRMT R3, R3, 0x5410, RZ ;  /* 0x0000541003037816 */ /* 0x000fca00000000ff */
[----:B------:R0:W-:Y:S01]  /*9560*/  STG.E desc[UR36][R8.64], R3 ;  /* 0x0000000308007986 */ /* 0x0001e2000c101924 */
[----:B------:R-:W-:Y:S05]  /*9570*/  BRA `(.L_x_4037) ;  /* 0x0000000c00007947 */ /* 0x000fea0003800000 */
.L_x_4047:
[----:B-1----:R-:W-:Y:S02]  /*9580*/  IMAD.U32 R4, R3, 0x10000, RZ ;  /* 0x0001000003047824 */ /* 0x002fe400078e00ff */
[----:B------:R-:W-:Y:S02]  /*9590*/  IMAD.MOV.U32 R25, RZ, RZ, R23 ;  /* 0x000000ffff197224 */ /* 0x000fe400078e0017 */
[----:B------:R-:W-:-:S06]  /*95a0*/  FMUL.FTZ R4, R4, 1 ;  /* 0x3f80000004047820 */ /* 0x000fcc0000410000 */
[----:B------:R-:W0:Y:S02]  /*95b0*/  F2F.F64.F32 R4, R4 ;  /* 0x0000000400047310 */ /* 0x000e240000201800 */
[----:B0-----:R0:W-:Y:S01]  /*95c0*/  STG.E.64 desc[UR36][R8.64], R4 ;  /* 0x0000000408007986 */ /* 0x0011e2000c101b24 */
[----:B------:R-:W-:Y:S05]  /*95d0*/  BRA `(.L_x_4037) ;  /* 0x0000000800e87947 */ /* 0x000fea0003800000 */
.L_x_4038:
        /* <DEDUP_REMOVED lines=10> */
[----:B------:R-:W-:-:S04]  /*9680*/  FSETP.NEU.FTZ.AND P0, PT, R3, RZ, PT ;  /* 0x000000ff0300720b */ /* 0x000fc80003f1d000 */
[----:B------:R-:W-:-:S05]  /*9690*/  SEL R3, RZ, 0x1, !P0 ;  /* 0x00000001ff037807 */ /* 0x000fca0004000000 */
[----:B------:R0:W-:Y:S01]  /*96a0*/  STG.E.U8 desc[UR36][R8.64], R3 ;  /* 0x0000000308007986 */ /* 0x0001e2000c101124 */
[----:B------:R-:W-:Y:S05]  /*96b0*/  BRA `(.L_x_4037) ;  /* 0x0000000800b07947 */ /* 0x000fea0003800000 */
.L_x_4051:
[----:B------:R-:W-:Y:S01]  /*96c0*/  IMAD.U32 R3, R3, 0x10000, RZ ;  /* 0x0001000003037824 */ /* 0x000fe200078e00ff */
[----:B-1----:R-:W-:Y:S01]  /*96d0*/  CS2R R6, SRZ ;  /* 0x0000000000067805 */ /* 0x002fe2000001ff00 */
[----:B------:R-:W-:Y:S02]  /*96e0*/  IMAD.MOV.U32 R25, RZ, RZ, R23 ;  /* 0x000000ffff197224 */ /* 0x000fe400078e0017 */
[----:B------:R-:W-:-:S04]  /*96f0*/  FMUL.FTZ R3, R3, 1 ;  /* 0x3f80000003037820 */ /* 0x000fc80000410000 */
[----:B------:R-:W0:Y:S02]  /*9700*/  F2F.F64.F32 R4, R3 ;  /* 0x0000000300047310 */ /* 0x000e240000201800 */
[----:B0-----:R0:W-:Y:S01]  /*9710*/  STG.E.128 desc[UR36][R8.64], R4 ;  /* 0x0000000408007986 */ /* 0x0011e2000c101d24 */
[----:B------:R-:W-:Y:S05]  /*9720*/  BRA `(.L_x_4037) ;  /* 0x0000000800947947 */ /* 0x000fea0003800000 */
.L_x_4050:
        /* <DEDUP_REMOVED lines=21> */
.L_x_4055:
[----:B------:R-:W-:Y:S05]  /*9880*/  BSYNC B0 ;  /* 0x0000000000007941 */ /* 0x000fea0003800000 */
.L_x_4054:
[----:B------:R-:W-:Y:S01]  /*9890*/  LOP3.LUT R5, R0, R5, RZ, 0xfc, !PT ;  /* 0x0000000500057212 */ /* 0x000fe200078efcff */
[----:B------:R-:W-:-:S04]  /*98a0*/  IMAD.MOV.U32 R25, RZ, RZ, R23 ;  /* 0x000000ffff197224 */ /* 0x000fc800078e0017 */
[----:B------:R0:W-:Y:S01]  /*98b0*/  STG.E.U8 desc[UR36][R8.64], R5 ;  /* 0x0000000508007986 */ /* 0x0001e2000c101124 */
[----:B------:R-:W-:Y:S05]  /*98c0*/  BRA `(.L_x_4037) ;  /* 0x00000008002c7947 */ /* 0x000fea0003800000 */
.L_x_4053:
[----:B-1----:R-:W-:Y:S01]  /*98d0*/  IMAD.U32 R5, R3, 0x10000, RZ ;  /* 0x0001000003057824 */ /* 0x002fe200078e00ff */
        /* <DEDUP_REMOVED lines=12> */
.L_x_4057:
[----:B------:R-:W-:Y:S01]  /*99a0*/  IMAD.MOV.U32 R0, RZ, RZ, 0x7f ;  /* 0x0000007fff007424 */ /* 0x000fe200078e00ff */
[----:B------:R-:W-:-:S04]  /*99b0*/  ISETP.GT.U32.AND P0, PT, R3, 0x7f800000, PT ;  /* 0x7f8000000300780c */ /* 0x000fc80003f04070 */
[----:B------:R-:W-:-:S09]  /*99c0*/  SEL R0, R0, 0x7c, P0 ;  /* 0x0000007c00007807 */ /* 0x000fd20000000000 */
.L_x_4058:
[----:B------:R-:W-:Y:S05]  /*99d0*/  BSYNC B0 ;  /* 0x0000000000007941 */ /* 0x000fea0003800000 */
.L_x_4056:
[----:B------:R-:W-:Y:S01]  /*99e0*/  LOP3.LUT R3, R5, 0x80000000, RZ, 0xc0, !PT ;  /* 0x8000000005037812 */ /* 0x000fe200078ec0ff */
[----:B------:R-:W-:-:S03]  /*99f0*/  IMAD.MOV.U32 R25, RZ, RZ, R23 ;  /* 0x000000ffff197224 */ /* 0x000fc600078e0017 */
[----:B------:R-:W-:-:S04]  /*9a00*/  SHF.R.U32.HI R3, RZ, 0x18, R3 ;  /* 0x00000018ff037819 */ /* 0x000fc80000011603 */
[----:B------:R-:W-:-:S05]  /*9a10*/  LOP3.LUT R3, R0, R3, RZ, 0xfc, !PT ;  /* 0x0000000300037212 */ /* 0x000fca00078efcff */
[----:B------:R0:W-:Y:S01]  /*9a20*/  STG.E.U8 desc[UR36][R8.64], R3 ;  /* 0x0000000308007986 */ /* 0x0001e2000c101124 */
[----:B------:R-:W-:Y:S05]  /*9a30*/  BRA `(.L_x_4037) ;  /* 0x0000000400d07947 */ /* 0x000fea0003800000 */
.L_x_4052:
[----:B------:R0:W-:Y:S01]  /*9a40*/  STG.E.U16 desc[UR36][R8.64], R3 ;  /* 0x0000000308007986 */ /* 0x0001e2000c101524 */
[----:B------:R-:W-:Y:S01]  /*9a50*/  IMAD.MOV.U32 R25, RZ, RZ, R23 ;  /* 0x000000ffff197224 */ /* 0x000fe200078e0017 */
[----:B------:R-:W-:Y:S06]  /*9a60*/  BRA `(.L_x_4037) ;  /* 0x0000000400c47947 */ /* 0x000fec0003800000 */
.L_x_4049:
        /* <DEDUP_REMOVED lines=8> */
[----:B------:R-:W-:Y:S02]  /*9af0*/  IMAD.U32 R3, R3, 0x10000, RZ ;  /* 0x0001000003037824 */ /* 0x000fe400078e00ff */
[----:B------:R-:W-:-:S04]  /*9b00*/  IMAD.MOV.U32 R25, RZ, RZ, R23 ;  /* 0x000000ffff197224 */ /* 0x000fc800078e0017 */
[----:B------:R-:W0:Y:S02]  /*9b10*/  F2I.FTZ.U32.TRUNC.NTZ R3, R3 ;  /* 0x0000000300037305 */ /* 0x000e24000021f000 */
[----:B0-----:R0:W-:Y:S01]  /*9b20*/  STG.E.U16 desc[UR36][R8.64], R3 ;  /* 0x0000000308007986 */ /* 0x0011e2000c101524 */
[----:B------:R-:W-:Y:S05]  /*9b30*/  BRA `(.L_x_4037) ;  /* 0x0000000400907947 */ /* 0x000fea0003800000 */
.L_x_4061:
[----:B-1----:R-:W-:Y:S01]  /*9b40*/  IMAD.U32 R5, R3, 0x10000, RZ ;  /* 0x0001000003057824 */ /* 0x002fe200078e00ff */
        /* <DEDUP_REMOVED lines=16> */
.L_x_4064:
[----:B------:R-:W-:-:S04]  /*9c50*/  LOP3.LUT R3, R5, 0x80000000, RZ, 0xc0, !PT ;  /* 0x8000000005037812 */ /* 0x000fc800078ec0ff */
[----:B------:R-:W-:-:S04]  /*9c60*/  SHF.R.U32.HI R3, RZ, 0x18, R3 ;  /* 0x00000018ff037819 */ /* 0x000fc80000011603 */
[----:B------:R-:W-:-:S04]  /*9c70*/  LOP3.LUT R0, R0, R3, RZ, 0xfc, !PT ;  /* 0x0000000300007212 */ /* 0x000fc800078efcff */
[----:B------:R-:W-:-:S07]  /*9c80*/  PRMT R4, R0, 0x7610, R4 ;  /* 0x0000761000047816 */ /* 0x000fce0000000004 */
.L_x_4063:
[----:B------:R-:W-:Y:S05]  /*9c90*/  BSYNC B0 ;  /* 0x0000000000007941 */ /* 0x000fea0003800000 */
.L_x_4062:
[----:B------:R0:W-:Y:S01]  /*9ca0*/  STG.E.U8 desc[UR36][R8.64], R4 ;  /* 0x0000000408007986 */ /* 0x0001e2000c101124 */
[----:B------:R-:W-:Y:S01]  /*9cb0*/  IMAD.MOV.U32 R25, RZ, RZ, R23 ;  /* 0x000000ffff197224 */ /* 0x000fe200078e0017 */
[----:B------:R-:W-:Y:S06]  /*9cc0*/  BRA `(.L_x_4037) ;  /* 0x00000004002c7947 */ /* 0x000fec0003800000 */
.L_x_4060:
        /* <DEDUP_REMOVED lines=17> */
.L_x_4067:
[----:B------:R-:W-:-:S04]  /*9de0*/  LOP3.LUT R3, R5, 0x80000000, RZ, 0xc0, !PT ;  /* 0x8000000005037812 */ /* 0x000fc800078ec0ff */
[----:B------:R-:W-:-:S04]  /*9df0*/  SHF.R.U32.HI R3, RZ, 0x18, R3 ;  /* 0x00000018ff037819 */ /* 0x000fc80000011603 */
[----:B------:R-:W-:-:S04]  /*9e00*/  LOP3.LUT R0, R0, R3, RZ, 0xfc, !PT ;  /* 0x0000000300007212 */ /* 0x000fc800078efcff */
[----:B------:R-:W-:-:S07]  /*9e10*/  PRMT R4, R0, 0x7610, R4 ;  /* 0x0000761000047816 */ /* 0x000fce0000000004 */
.L_x_4066:
[----:B------:R-:W-:Y:S05]  /*9e20*/  BSYNC B0 ;  /* 0x0000000000007941 */ /* 0x000fea0003800000 */
.L_x_4065:
[----:B------:R0:W-:Y:S01]  /*9e30*/  STG.E.U8 desc[UR36][R8.64], R4 ;  /* 0x0000000408007986 */ /* 0x0001e2000c101124 */
[----:B------:R-:W-:Y:S01]  /*9e40*/  IMAD.MOV.U32 R25, RZ, RZ, R23 ;  /* 0x000000ffff197224 */ /* 0x000fe200078e0017 */
[----:B------:R-:W-:Y:S06]  /*9e50*/  BRA `(.L_x_4037) ;  /* 0x0000000000c87947 */ /* 0x000fec0003800000 */
.L_x_4059:
[----:B------:R-:W-:-:S13]  /*9e60*/  ISETP.NE.AND P0, PT, R0, 0x1c, PT ;  /* 0x0000001c0000780c */ /* 0x000fda0003f05270 */
[----:B------:R-:W-:Y:S05]  /*9e70*/  @!P0 BRA `(.L_x_4068) ;  /* 0x0000000000b08947 */ /* 0x000fea0003800000 */
[----:B------:R-:W-:-:S13]  /*9e80*/  ISETP.NE.AND P0, PT, R0, 0x1d, PT ;  /* 0x0000001d0000780c */ /* 0x000fda0003f05270 */
[----:B------:R-:W-:Y:S05]  /*9e90*/  @!P0 BRA `(.L_x_4069) ;  /* 0x0000000000948947 */ /* 0x000fea0003800000 */
[----:B------:R-:W-:-:S13]  /*9ea0*/  ISETP.NE.AND P0, PT, R0, 0x2c, PT ;  /* 0x0000002c0000780c */ /* 0x000fda0003f05270 */
[----:B------:R-:W-:Y:S05]  /*9eb0*/  @P0 BRA `(.L_x_4042) ;  /* 0x0000000000440947 */ /* 0x000fea0003800000 */
[----:B-1----:R-:W-:Y:S02]  /*9ec0*/  IMAD.U32 R4, R3, 0x10000, RZ ;  /* 0x0001000003047824 */ /* 0x002fe400078e00ff */
        /* <DEDUP_REMOVED lines=16> */
.L_x_4042:
[----:B------:R-:W-:Y:S01]  /*9fd0*/  MOV R14, 0x228 ;  /* 0x00000228000e7802 */ /* 0x000fe20000000f00 */
[----:B------:R-:W-:Y:S01]  /*9fe0*/  ULDC.64 UR4, c[0x4][0x218] ;  /* 0x0100860000047ab9 */ /* 0x000fe20000000a00 */
[----:B------:R-:W-:Y:S01]  /*9ff0*/  ULDC.64 UR6, c[0x4][0x220] ;  /* 0x0100880000067ab9 */ /* 0x000fe20000000a00 */
[----:B-1----:R-:W-:Y:S02]  /*a000*/  IMAD.U32 R4, RZ, RZ, UR4 ;  /* 0x00000004ff047e24 */ /* 0x002fe4000f8e00ff */
        /* <DEDUP_REMOVED lines=12> */
.L_x_4070:
[----:B------:R-:W-:Y:S01]  /*a0d0*/  IMAD.MOV.U32 R25, RZ, RZ, R23 ;  /* 0x000000ffff197224 */ /* 0x000fe200078e0017 */
[----:B------:R-:W-:Y:S06]  /*a0e0*/  BRA `(.L_x_4037) ;  /* 0x0000000000247947 */ /* 0x000fec0003800000 */
.L_x_4069:
[----:B-1----:R-:W-:Y:S02]  /*a0f0*/  IMAD.U32 R4, R3, 0x10000, RZ ;  /* 0x0001000003047824 */ /* 0x002fe400078e00ff */
[----:B------:R-:W-:-:S04]  /*a100*/  IMAD.MOV.U32 R25, RZ, RZ, R23 ;  /* 0x000000ffff197224 */ /* 0x000fc800078e0017 */
[----:B------:R-:W0:Y:S02]  /*a110*/  F2I.U64.TRUNC R4, R4 ;  /* 0x0000000400047311 */ /* 0x000e24000020d800 */
[----:B0-----:R0:W-:Y:S01]  /*a120*/  STG.E.64 desc[UR36][R8.64], R4 ;  /* 0x0000000408007986 */ /* 0x0011e2000c101b24 */
[----:B------:R-:W-:Y:S05]  /*a130*/  BRA `(.L_x_4037) ;  /* 0x0000000000107947 */ /* 0x000fea0003800000 */
.L_x_4068:
[----:B------:R-:W-:Y:S02]  /*a140*/  IMAD.U32 R3, R3, 0x10000, RZ ;  /* 0x0001000003037824 */ /* 0x000fe400078e00ff */
[----:B------:R-:W-:-:S04]  /*a150*/  IMAD.MOV.U32 R25, RZ, RZ, R23 ;  /* 0x000000ffff197224 */ /* 0x000fc800078e0017 */
[----:B------:R-:W0:Y:S02]  /*a160*/  F2I.FTZ.U32.TRUNC.NTZ R3, R3 ;  /* 0x0000000300037305 */ /* 0x000e24000021f000 */
[----:B0-----:R0:W-:Y:S02]  /*a170*/  STG.E desc[UR36][R8.64], R3 ;  /* 0x0000000308007986 */ /* 0x0011e4000c101924 */
.L_x_4037:
[----:B------:R-:W-:Y:S05]  /*a180*/  BSYNC B6 ;  /* 0x0000000000067941 */ /* 0x000fea0003800000 */
.L_x_4036:
[----:B------:R-:W-:Y:S01]  /*a190*/  ISETP.GE.AND P0, PT, R25, R16, PT ;  /* 0x000000101900720c */ /* 0x000fe20003f06270 */
[----:B------:R-:W-:-:S12]  /*a1a0*/  BSSY B6, `(.L_x_4071) ;  /* 0x00001fc000067945 */ /* 0x000fd80003800000 */
[----:B------:R-:W-:Y:S05]  /*a1b0*/  @P0 BRA `(.L_x_4072) ;  /* 0x0000001c00e80947 */ /* 0x000fea0003800000 */
[----:B0-23--:R-:W0:Y:S01]  /*a1c0*/  LDC.64 R8, c[0x0][0x228] ;  /* 0x00008a00ff087b82 */ /* 0x00de220000000a00 */
[----:B------:R-:W-:Y:S01]  /*a1d0*/  IMAD R0, R2, 0x200, R25 ;  /* 0x0000020002007824 */ /* 0x000fe200078e0219 */
[----:B-1----:R-:W-:Y:S01]  /*a1e0*/  PRMT R4, R18, 0x9910, RZ ;  /* 0x0000991012047816 */ /* 0x002fe200000000ff */
        /* <DEDUP_REMOVED lines=19> */
.L_x_4076:
[----:B----4-:R-:W-:-:S06]  /*a320*/  IMAD.U32 R5, R22, 0x10000, RZ ;  /* 0x0001000016057824 */ /* 0x010fcc00078e00ff */
[----:B------:R-:W0:Y:S02]  /*a330*/  F2I.S64.TRUNC R4, R5 ;  /* 0x0000000500047311 */ /* 0x000e24000020d900 */
[----:B0-----:R0:W-:Y:S01]  /*a340*/  STG.E.U8 desc[UR36][R8.64], R4 ;  /* 0x0000000408007986 */ /* 0x0011e2000c101124 */
[----:B------:R-:W-:Y:S05]  /*a350*/  BRA `(.L_x_4078) ;  /* 0x0000000c00847947 */ /* 0x000fea0003800000 */
.L_x_4075:
        /* <DEDUP_REMOVED lines=10> */
.L_x_4080:
[----:B----4-:R-:W-:-:S04]  /*a400*/  IMAD.U32 R22, R22, 0x10000, RZ ;  /* 0x0001000016167824 */ /* 0x010fc800078e00ff */
[----:B------:R-:W0:Y:S02]  /*a410*/  F2I.FTZ.TRUNC.NTZ R3, R22 ;  /* 0x0000001600037305 */ /* 0x000e24000021f100 */
[----:B0-----:R0:W-:Y:S01]  /*a420*/  STG.E desc[UR36][R8.64], R3 ;  /* 0x0000000308007986 */ /* 0x0011e2000c101924 */
[----:B------:R-:W-:Y:S05]  /*a430*/  BRA `(.L_x_4078) ;  /* 0x0000000c004c7947 */ /* 0x000fea0003800000 */
.L_x_4079:
[----:B----4-:R-:W-:-:S04]  /*a440*/  IMAD.U32 R22, R22, 0x10000, RZ ;  /* 0x0001000016167824 */ /* 0x010fc800078e00ff */
[----:B------:R-:W0:Y:S02]  /*a450*/  F2I.FTZ.TRUNC.NTZ R3, R22 ;  /* 0x0000001600037305 */ /* 0x000e24000021f100 */
[----:B0-----:R0:W-:Y:S01]  /*a460*/  STG.E.U16 desc[UR36][R8.64], R3 ;  /* 0x0000000308007986 */ /* 0x0011e2000c101524 */
[----:B------:R-:W-:Y:S05]  /*a470*/  BRA `(.L_x_4078) ;  /* 0x0000000c003c7947 */ /* 0x000fea0003800000 */
.L_x_4074:
        /* <DEDUP_REMOVED lines=9> */
.L_x_4082:
[----:B----4-:R-:W-:-:S05]  /*a510*/  IMAD.U32 R0, R22, 0x10000, RZ ;  /* 0x0001000016007824 */ /* 0x010fca00078e00ff */
[----:B------:R-:W-:-:S05]  /*a520*/  F2FP.F16.F32.PACK_AB R0, RZ, R0 ;  /* 0x00000000ff00723e */ /* 0x000fca00000000ff */
[----:B------:R0:W-:Y:S01]  /*a530*/  STG.E.U16 desc[UR36][R8.64], R0 ;  /* 0x0000000008007986 */ /* 0x0001e2000c101524 */
[----:B------:R-:W-:Y:S05]  /*a540*/  BRA `(.L_x_4078) ;  /* 0x0000000c00087947 */ /* 0x000fea0003800000 */
.L_x_4081:
        /* <DEDUP_REMOVED lines=10> */
.L_x_4084:
[----:B----4-:R-:W-:-:S05]  /*a5f0*/  IMAD.U32 R22, R22, 0x10000, RZ ;  /* 0x0001000016167824 */ /* 0x010fca00078e00ff */
[----:B------:R-:W-:-:S04]  /*a600*/  F2FP.F16.F32.PACK_AB R3, RZ, R22 ;  /* 0x00000016ff03723e */ /* 0x000fc800000000ff */
[----:B------:R-:W-:-:S05]  /*a610*/  PRMT R3, R3, 0x5410, RZ ;  /* 0x0000541003037816 */ /* 0x000fca00000000ff */
[----:B------:R3:W-:Y:S01]  /*a620*/  STG.E desc[UR36][R8.64], R3 ;  /* 0x0000000308007986 */ /* 0x0007e2000c101924 */
[----:B------:R-:W-:Y:S05]  /*a630*/  BRA `(.L_x_4078) ;  /* 0x0000000800cc7947 */ /* 0x000fea0003800000 */
.L_x_4083:
[----:B----4-:R-:W-:-:S04]  /*a640*/  IMAD.U32 R4, R22, 0x10000, RZ ;  /* 0x0001000016047824 */ /* 0x010fc800078e00ff */
[----:B------:R-:W-:-:S06]  /*a650*/  FMUL.FTZ R4, R4, 1 ;  /* 0x3f80000004047820 */ /* 0x000fcc0000410000 */
[----:B------:R-:W0:Y:S02]  /*a660*/  F2F.F64.F32 R4, R4 ;  /* 0x0000000400047310 */ /* 0x000e240000201800 */
[----:B0-----:R4:W-:Y:S01]  /*a670*/  STG.E.64 desc[UR36][R8.64], R4 ;  /* 0x0000000408007986 */ /* 0x0019e2000c101b24 */
[----:B------:R-:W-:Y:S05]  /*a680*/  BRA `(.L_x_4078) ;  /* 0x0000000800b87947 */ /* 0x000fea0003800000 */
.L_x_4073:
        /* <DEDUP_REMOVED lines=13> */
.L_x_4087:
[----:B----4-:R-:W-:Y:S01]  /*a760*/  IMAD.U32 R22, R22, 0x10000, RZ ;  /* 0x0001000016167824 */ /* 0x010fe200078e00ff */
[----:B------:R-:W-:-:S03]  /*a770*/  CS2R R6, SRZ ;  /* 0x0000000000067805 */ /* 0x000fc6000001ff00 */
[----:B------:R-:W-:-:S06]  /*a780*/  FMUL.FTZ R4, R22, 1 ;  /* 0x3f80000016047820 */ /* 0x000fcc0000410000 */
[----:B------:R-:W0:Y:S02]  /*a790*/  F2F.F64.F32 R4, R4 ;  /* 0x0000000400047310 */ /* 0x000e240000201800 */
[----:B0-----:R0:W-:Y:S01]  /*a7a0*/  STG.E.128 desc[UR36][R8.64], R4 ;  /* 0x0000000408007986 */ /* 0x0011e2000c101d24 */
[----:B------:R-:W-:Y:S05]  /*a7b0*/  BRA `(.L_x_4078) ;  /* 0x00000008006c7947 */ /* 0x000fea0003800000 */
.L_x_4086:
[----:B------:R-:W-:-:S13]  /*a7c0*/  ISETP.NE.AND P0, PT, R0, 0xf, PT ;  /* 0x0000000f0000780c */ /* 0x000fda0003f05270 */
[----:B------:R-:W-:Y:S05]  /*a7d0*/  @!P0 BRA `(.L_x_4088) ;  /* 0x0000000000b48947 */ /* 0x000fea0003800000 */
[----:B------:R-:W-:-:S13]  /*a7e0*/  ISETP.NE.AND P0, PT, R0, 0x17, PT ;  /* 0x000000170000780c */ /* 0x000fda0003f05270 */
[----:B------:R-:W-:Y:S05]  /*a7f0*/  @!P0 BRA `(.L_x_4089) ;  /* 0x0000000000548947 */ /* 0x000fea0003800000 */
[----:B------:R-:W-:-:S13]  /*a800*/  ISETP.NE.AND P0, PT, R0, 0x18, PT ;  /* 0x000000180000780c */ /* 0x000fda0003f05270 */
[----:B------:R-:W-:Y:S05]  /*a810*/  @P0 BRA `(.L_x_4077) ;  /* 0x0000000400f40947 */ /* 0x000fea0003800000 */
[----:B----4-:R-:W-:Y:S01]  /*a820*/  IMAD.U32 R7, R22, 0x10000, RZ ;  /* 0x0001000016077824 */ /* 0x010fe200078e00ff */
        /* <DEDUP_REMOVED lines=14> */
.L_x_4091:
[----:B------:R-:W-:Y:S05]  /*a910*/  BSYNC B0 ;  /* 0x0000000000007941 */ /* 0x000fea0003800000 */
.L_x_4090:
[----:B------:R-:W-:-:S05]  /*a920*/  LOP3.LUT R5, R0, R5, RZ, 0xfc, !PT ;  /* 0x0000000500057212 */ /* 0x000fca00078efcff */
[----:B------:R0:W-:Y:S01]  /*a930*/  STG.E.U8 desc[UR36][R8.64], R5 ;  /* 0x0000000508007986 */ /* 0x0001e2000c101124 */
[----:B------:R-:W-:Y:S05]  /*a940*/  BRA `(.L_x_4078) ;  /* 0x0000000800087947 */ /* 0x000fea0003800000 */
.L_x_4089:
        /* <DEDUP_REMOVED lines=13> */
.L_x_4093:
[----:B------:R-:W-:Y:S01]  /*aa20*/  IMAD.MOV.U32 R0, RZ, RZ, 0x7f ;  /* 0x0000007fff007424 */ /* 0x000fe200078e00ff */
[----:B------:R-:W-:-:S04]  /*aa30*/  ISETP.GT.U32.AND P0, PT, R3, 0x7f800000, PT ;  /* 0x7f8000000300780c */ /* 0x000fc80003f04070 */
[----:B------:R-:W-:-:S09]  /*aa40*/  SEL R0, R0, 0x7c, P0 ;  /* 0x0000007c00007807 */ /* 0x000fd20000000000 */
.L_x_4094:
[----:B------:R-:W-:Y:S05]  /*aa50*/  BSYNC B0 ;  /* 0x0000000000007941 */ /* 0x000fea0003800000 */
.L_x_4092:
[----:B------:R-:W-:-:S04]  /*aa60*/  LOP3.LUT R3, R5, 0x80000000, RZ, 0xc0, !PT ;  /* 0x8000000005037812 */ /* 0x000fc800078ec0ff */
[----:B------:R-:W-:-:S04]  /*aa70*/  SHF.R.U32.HI R3, RZ, 0x18, R3 ;  /* 0x00000018ff037819 */ /* 0x000fc80000011603 */
[----:B------:R-:W-:-:S05]  /*aa80*/  LOP3.LUT R3, R0, R3, RZ, 0xfc, !PT ;  /* 0x0000000300037212 */ /* 0x000fca00078efcff */
[----:B------:R0:W-:Y:S01]  /*aa90*/  STG.E.U8 desc[UR36][R8.64], R3 ;  /* 0x0000000308007986 */ /* 0x0001e2000c101124 */
[----:B------:R-:W-:Y:S05]  /*aaa0*/  BRA `(.L_x_4078) ;  /* 0x0000000400b07947 */ /* 0x000fea0003800000 */
.L_x_4088:
[----:B----4-:R0:W-:Y:S01]  /*aab0*/  STG.E.U16 desc[UR36][R8.64], R22 ;  /* 0x0000001608007986 */ /* 0x0101e2000c101524 */
[----:B------:R-:W-:Y:S05]  /*aac0*/  BRA `(.L_x_4078) ;  /* 0x0000000400a87947 */ /* 0x000fea0003800000 */
.L_x_4085:
        /* <DEDUP_REMOVED lines=12> */
.L_x_4097:
[----:B----4-:R-:W-:Y:S01]  /*ab90*/  IMAD.U32 R5, R22, 0x10000, RZ ;  /* 0x0001000016057824 */ /* 0x010fe200078e00ff */
        /* <DEDUP_REMOVED lines=16> */
.L_x_4100:
[----:B------:R-:W-:-:S04]  /*aca0*/  LOP3.LUT R3, R5, 0x80000000, RZ, 0xc0, !PT ;  /* 0x8000000005037812 */ /* 0x000fc800078ec0ff */
[----:B------:R-:W-:-:S04]  /*acb0*/  SHF.R.U32.HI R3, RZ, 0x18, R3 ;  /* 0x00000018ff037819 */ /* 0x000fc80000011603 */
[----:B------:R-:W-:-:S04]  /*acc0*/  LOP3.LUT R0, R0, R3, RZ, 0xfc, !PT ;  /* 0x0000000300007212 */ /* 0x000fc800078efcff */
[----:B------:R-:W-:-:S07]  /*acd0*/  PRMT R4, R0, 0x7610, R4 ;  /* 0x0000761000047816 */ /* 0x000fce0000000004 */
.L_x_4099:
[----:B------:R-:W-:Y:S05]  /*ace0*/  BSYNC B0 ;  /* 0x0000000000007941 */ /* 0x000fea0003800000 */
.L_x_4098:
[----:B------:R0:W-:Y:S01]  /*acf0*/  STG.E.U8 desc[UR36][R8.64], R4 ;  /* 0x0000000408007986 */ /* 0x0001e2000c101124 */
[----:B------:R-:W-:Y:S05]  /*ad00*/  BRA `(.L_x_4078) ;  /* 0x0000000400187947 */ /* 0x000fea0003800000 */
.L_x_4096:
        /* <DEDUP_REMOVED lines=17> */
.L_x_4103:
[----:B------:R-:W-:-:S04]  /*ae20*/  LOP3.LUT R3, R5, 0x80000000, RZ, 0xc0, !PT ;  /* 0x8000000005037812 */ /* 0x000fc800078ec0ff */
[----:B------:R-:W-:-:S04]  /*ae30*/  SHF.R.U32.HI R3, RZ, 0x18, R3 ;  /* 0x00000018ff037819 */ /* 0x000fc80000011603 */
[----:B------:R-:W-:-:S04]  /*ae40*/  LOP3.LUT R0, R0, R3, RZ, 0xfc, !PT ;  /* 0x0000000300007212 */ /* 0x000fc800078efcff */
[----:B------:R-:W-:-:S07]  /*ae50*/  PRMT R4, R0, 0x7610, R4 ;  /* 0x0000761000047816 */ /* 0x000fce0000000004 */
.L_x_4102:
[----:B------:R-:W-:Y:S05]  /*ae60*/  BSYNC B0 ;  /* 0x0000000000007941 */ /* 0x000fea0003800000 */
.L_x_4101:
[----:B------:R0:W-:Y:S01]  /*ae70*/  STG.E.U8 desc[UR36][R8.64], R4 ;  /* 0x0000000408007986 */ /* 0x0001e2000c101124 */
[----:B------:R-:W-:Y:S05]  /*ae80*/  BRA `(.L_x_4078) ;  /* 0x0000000000b87947 */ /* 0x000fea0003800000 */
.L_x_4095:
        /* <DEDUP_REMOVED lines=22> */
.L_x_4077:
        /* <DEDUP_REMOVED lines=16> */
.L_x_4106:
[----:B------:R-:W-:Y:S05]  /*b0f0*/  BRA `(.L_x_4078) ;  /* 0x00000000001c7947 */ /* 0x000fea0003800000 */
.L_x_4105:
[----:B----4-:R-:W-:-:S06]  /*b100*/  IMAD.U32 R4, R22, 0x10000, RZ ;  /* 0x0001000016047824 */ /* 0x010fcc00078e00ff */
[----:B------:R-:W0:Y:S02]  /*b110*/  F2I.U64.TRUNC R4, R4 ;  /* 0x0000000400047311 */ /* 0x000e24000020d800 */
[----:B0-----:R0:W-:Y:S01]  /*b120*/  STG.E.64 desc[UR36][R8.64], R4 ;  /* 0x0000000408007986 */ /* 0x0011e2000c101b24 */
[----:B------:R-:W-:Y:S05]  /*b130*/  BRA `(.L_x_4078) ;  /* 0x00000000000c7947 */ /* 0x000fea0003800000 */
.L_x_4104:
[----:B----4-:R-:W-:-:S04]  /*b140*/  IMAD.U32 R22, R22, 0x10000, RZ ;  /* 0x0001000016167824 */ /* 0x010fc800078e00ff */
[----:B------:R-:W0:Y:S02]  /*b150*/  F2I.FTZ.U32.TRUNC.NTZ R3, R22 ;  /* 0x0000001600037305 */ /* 0x000e24000021f000 */
[----:B0-----:R0:W-:Y:S02]  /*b160*/  STG.E desc[UR36][R8.64], R3 ;  /* 0x0000000308007986 */ /* 0x0011e4000c101924 */
.L_x_4078:
        /* <DEDUP_REMOVED lines=25> */
.L_x_4110:
[----:B------:R-:W-:-:S06]  /*b300*/  IMAD.U32 R5, R17, 0x10000, RZ ;  /* 0x0001000011057824 */ /* 0x000fcc00078e00ff */
[----:B------:R-:W0:Y:S02]  /*b310*/  F2I.S64.TRUNC R4, R5 ;  /* 0x0000000500047311 */ /* 0x000e24000020d900 */
[----:B0-----:R0:W-:Y:S01]  /*b320*/  STG.E.U8 desc[UR36][R8.64], R4 ;  /* 0x0000000408007986 */ /* 0x0011e2000c101124 */
[----:B------:R-:W-:Y:S05]  /*b330*/  BRA `(.L_x_4112) ;  /* 0x0000000c00847947 */ /* 0x000fea0003800000 */
.L_x_4109:
        /* <DEDUP_REMOVED lines=10> */
.L_x_4114:
[----:B------:R-:W-:-:S06]  /*b3e0*/  IMAD.U32 R17, R17, 0x10000, RZ ;  /* 0x0001000011117824 */ /* 0x000fcc00078e00ff */
[----:B------:R-:W0:Y:S02]  /*b3f0*/  F2I.FTZ.TRUNC.NTZ R17, R17 ;  /* 0x0000001100117305 */ /* 0x000e24000021f100 */
[----:B0-----:R0:W-:Y:S01]  /*b400*/  STG.E desc[UR36][R8.64], R17 ;  /* 0x0000001108007986 */ /* 0x0011e2000c101924 */
[----:B------:R-:W-:Y:S05]  /*b410*/  BRA `(.L_x_4112) ;  /* 0x0000000c004c7947 */ /* 0x000fea0003800000 */
.L_x_4113:
[----:B------:R-:W-:-:S06]  /*b420*/  IMAD.U32 R17, R17, 0x10000, RZ ;  /* 0x0001000011117824 */ /* 0x000fcc00078e00ff */
[----:B------:R-:W0:Y:S02]  /*b430*/  F2I.FTZ.TRUNC.NTZ R17, R17 ;  /* 0x0000001100117305 */ /* 0x000e24000021f100 */
[----:B0-----:R0:W-:Y:S01]  /*b440*/  STG.E.U16 desc[UR36][R8.64], R17 ;  /* 0x0000001108007986 */ /* 0x0011e2000c101524 */
[----:B------:R-:W-:Y:S05]  /*b450*/  BRA `(.L_x_4112) ;  /* 0x0000000c003c7947 */ /* 0x000fea0003800000 */
.L_x_4108:
        /* <DEDUP_REMOVED lines=9> */
.L_x_4116:
[----:B------:R-:W-:-:S05]  /*b4f0*/  IMAD.U32 R0, R17, 0x10000, RZ ;  /* 0x0001000011007824 */ /* 0x000fca00078e00ff */
[----:B------:R-:W-:-:S05]  /*b500*/  F2FP.F16.F32.PACK_AB R0, RZ, R0 ;  /* 0x00000000ff00723e */ /* 0x000fca00000000ff */
[----:B------:R4:W-:Y:S01]  /*b510*/  STG.E.U16 desc[UR36][R8.64], R0 ;  /* 0x0000000008007986 */ /* 0x0009e2000c101524 */
[----:B------:R-:W-:Y:S05]  /*b520*/  BRA `(.L_x_4112) ;  /* 0x0000000c00087947 */ /* 0x000fea0003800000 */
.L_x_4115:
        /* <DEDUP_REMOVED lines=10> */
.L_x_4118:
[----:B------:R-:W-:-:S05]  /*b5d0*/  IMAD.U32 R17, R17, 0x10000, RZ ;  /* 0x0001000011117824 */ /* 0x000fca00078e00ff */
[----:B------:R-:W-:-:S04]  /*b5e0*/  F2FP.F16.F32.PACK_AB R3, RZ, R17 ;  /* 0x00000011ff03723e */ /* 0x000fc800000000ff */
[----:B------:R-:W-:-:S05]  /*b5f0*/  PRMT R3, R3, 0x5410, RZ ;  /* 0x0000541003037816 */ /* 0x000fca00000000ff */
[----:B------:R2:W-:Y:S01]  /*b600*/  STG.E desc[UR36][R8.64], R3 ;  /* 0x0000000308007986 */ /* 0x0005e2000c101924 */
[----:B------:R-:W-:Y:S05]  /*b610*/  BRA `(.L_x_4112) ;  /* 0x0000000800cc7947 */ /* 0x000fea0003800000 */
.L_x_4117:
[----:B------:R-:W-:-:S04]  /*b620*/  IMAD.U32 R4, R17, 0x10000, RZ ;  /* 0x0001000011047824 */ /* 0x000fc800078e00ff */
[----:B------:R-:W-:-:S06]  /*b630*/  FMUL.FTZ R4, R4, 1 ;  /* 0x3f80000004047820 */ /* 0x000fcc0000410000 */
[----:B------:R-:W0:Y:S02]  /*b640*/  F2F.F64.F32 R4, R4 ;  /* 0x0000000400047310 */ /* 0x000e240000201800 */
[----:B0-----:R0:W-:Y:S01]  /*b650*/  STG.E.64 desc[UR36][R8.64], R4 ;  /* 0x0000000408007986 */ /* 0x0011e2000c101b24 */
[----:B------:R-:W-:Y:S05]  /*b660*/  BRA `(.L_x_4112) ;  /* 0x0000000800b87947 */ /* 0x000fea0003800000 */
.L_x_4107:
        /* <DEDUP_REMOVED lines=13> */
.L_x_4121:
[----:B------:R-:W-:Y:S01]  /*b740*/  IMAD.U32 R17, R17, 0x10000, RZ ;  /* 0x0001000011117824 */ /* 0x000fe200078e00ff */
[----:B------:R-:W-:-:S03]  /*b750*/  CS2R R6, SRZ ;  /* 0x0000000000067805 */ /* 0x000fc6000001ff00 */
[----:B------:R-:W-:-:S06]  /*b760*/  FMUL.FTZ R4, R17, 1 ;  /* 0x3f80000011047820 */ /* 0x000fcc0000410000 */
[----:B------:R-:W0:Y:S02]  /*b770*/  F2F.F64.F32 R4, R4 ;  /* 0x0000000400047310 */ /* 0x000e240000201800 */
[----:B0-----:R0:W-:Y:S01]  /*b780*/  STG.E.128 desc[UR36][R8.64], R4 ;  /* 0x0000000408007986 */ /* 0x0011e2000c101d24 */
[----:B------:R-:W-:Y:S05]  /*b790*/  BRA `(.L_x_4112) ;  /* 0x00000008006c7947 */ /* 0x000fea0003800000 */
.L_x_4120:
        /* <DEDUP_REMOVED lines=21> */
.L_x_4125:
[----:B------:R-:W-:Y:S05]  /*b8f0*/  BSYNC B0 ;  /* 0x0000000000007941 */ /* 0x000fea0003800000 */
.L_x_4124:
[----:B------:R-:W-:-:S05]  /*b900*/  LOP3.LUT R5, R0, R5, RZ, 0xfc, !PT ;  /* 0x0000000500057212 */ /* 0x000fca00078efcff */
[----:B------:R0:W-:Y:S01]  /*b910*/  STG.E.U8 desc[UR36][R8.64], R5 ;  /* 0x0000000508007986 */ /* 0x0001e2000c101124 */
[----:B------:R-:W-:Y:S05]  /*b920*/  BRA `(.L_x_4112) ;  /* 0x0000000800087947 */ /* 0x000fea0003800000 */
.L_x_4123:
        /* <DEDUP_REMOVED lines=13> */
.L_x_4127:
[----:B------:R-:W-:Y:S01]  /*ba00*/  IMAD.MOV.U32 R0, RZ, RZ, 0x7f ;  /* 0x0000007fff007424 */ /* 0x000fe200078e00ff */
[----:B------:R-:W-:-:S04]  /*ba10*/  ISETP.GT.U32.AND P0, PT, R3, 0x7f800000, PT ;  /* 0x7f8000000300780c */ /* 0x000fc80003f04070 */
[----:B------:R-:W-:-:S09]  /*ba20*/  SEL R0, R0, 0x7c, P0 ;  /* 0x0000007c00007807 */ /* 0x000fd20000000000 */
.L_x_4128:
[----:B------:R-:W-:Y:S05]  /*ba30*/  BSYNC B0 ;  /* 0x0000000000007941 */ /* 0x000fea0003800000 */
.L_x_4126:
[----:B------:R-:W-:-:S04]  /*ba40*/  LOP3.LUT R3, R17, 0x80000000, RZ, 0xc0, !PT ;  /* 0x8000000011037812 */ /* 0x000fc800078ec0ff */
[----:B------:R-:W-:-:S04]  /*ba50*/  SHF.R.U32.HI R3, RZ, 0x18, R3 ;  /* 0x00000018ff037819 */ /* 0x000fc80000011603 */
[----:B------:R-:W-:-:S05]  /*ba60*/  LOP3.LUT R3, R0, R3, RZ, 0xfc, !PT ;  /* 0x0000000300037212 */ /* 0x000fca00078efcff */
[----:B------:R0:W-:Y:S01]  /*ba70*/  STG.E.U8 desc[UR36][R8.64], R3 ;  /* 0x0000000308007986 */ /* 0x0001e2000c101124 */
[----:B------:R-:W-:Y:S05]  /*ba80*/  BRA `(.L_x_4112) ;  /* 0x0000000400b07947 */ /* 0x000fea0003800000 */
.L_x_4122:
[----:B------:R0:W-:Y:S01]  /*ba90*/  STG.E.U16 desc[UR36][R8.64], R17 ;  /* 0x0000001108007986 */ /* 0x0001e2000c101524 */
[----:B------:R-:W-:Y:S05]  /*baa0*/  BRA `(.L_x_4112) ;  /* 0x0000000400a87947 */ /* 0x000fea0003800000 */
.L_x_4119:
        /* <DEDUP_REMOVED lines=12> */
.L_x_4131:
        /* <DEDUP_REMOVED lines=17> */
.L_x_4134:
[----:B------:R-:W-:-:S04]  /*bc80*/  LOP3.LUT R3, R17, 0x80000000, RZ, 0xc0, !PT ;  /* 0x8000000011037812 */ /* 0x000fc800078ec0ff */
[----:B------:R-:W-:-:S04]  /*bc90*/  SHF.R.U32.HI R3, RZ, 0x18, R3 ;  /* 0x00000018ff037819 */ /* 0x000fc80000011603 */
[----:B------:R-:W-:-:S04]  /*bca0*/  LOP3.LUT R0, R0, R3, RZ, 0xfc, !PT ;  /* 0x0000000300007212 */ /* 0x000fc800078efcff */
[----:B------:R-:W-:-:S07]  /*bcb0*/  PRMT R4, R0, 0x7610, R4 ;  /* 0x0000761000047816 */ /* 0x000fce0000000004 */
.L_x_4133:
[----:B------:R-:W-:Y:S05]  /*bcc0*/  BSYNC B0 ;  /* 0x0000000000007941 */ /* 0x000fea0003800000 */
.L_x_4132:
[----:B------:R0:W-:Y:S01]  /*bcd0*/  STG.E.U8 desc[UR36][R8.64], R4 ;  /* 0x0000000408007986 */ /* 0x0001e2000c101124 */
[----:B------:R-:W-:Y:S05]  /*bce0*/  BRA `(.L_x_4112) ;  /* 0x0000000400187947 */ /* 0x000fea0003800000 */
.L_x_4130:
        /* <DEDUP_REMOVED lines=17> */
.L_x_4137:
[----:B------:R-:W-:-:S04]  /*be00*/  LOP3.LUT R3, R17, 0x80000000, RZ, 0xc0, !PT ;  /* 0x8000000011037812 */ /* 0x000fc800078ec0ff */
[----:B------:R-:W-:-:S04]  /*be10*/  SHF.R.U32.HI R3, RZ, 0x18, R3 ;  /* 0x00000018ff037819 */ /* 0x000fc80000011603 */
[----:B------:R-:W-:-:S04]  /*be20*/  LOP3.LUT R0, R0, R3, RZ, 0xfc, !PT ;  /* 0x0000000300007212 */ /* 0x000fc800078efcff */
[----:B------:R-:W-:-:S07]  /*be30*/  PRMT R4, R0, 0x7610, R4 ;  /* 0x0000761000047816 */ /* 0x000fce0000000004 */
.L_x_4136:
[----:B------:R-:W-:Y:S05]  /*be40*/  BSYNC B0 ;  /* 0x0000000000007941 */ /* 0x000fea0003800000 */
.L_x_4135:
[----:B------:R0:W-:Y:S01]  /*be50*/  STG.E.U8 desc[UR36][R8.64], R4 ;  /* 0x0000000408007986 */ /* 0x0001e2000c101124 */
[----:B------:R-:W-:Y:S05]  /*be60*/  BRA `(.L_x_4112) ;  /* 0x0000000000b87947 */ /* 0x000fea0003800000 */
.L_x_4129:
        /* <DEDUP_REMOVED lines=22> */
.L_x_4111:
        /* <DEDUP_REMOVED lines=16> */
.L_x_4140:
[----:B------:R-:W-:Y:S05]  /*c0d0*/  BRA `(.L_x_4112) ;  /* 0x00000000001c7947 */ /* 0x000fea0003800000 */
.L_x_4139:
[----:B------:R-:W-:-:S06]  /*c0e0*/  IMAD.U32 R4, R17, 0x10000, RZ ;  /* 0x0001000011047824 */ /* 0x000fcc00078e00ff */
[----:B------:R-:W0:Y:S02]  /*c0f0*/  F2I.U64.TRUNC R4, R4 ;  /* 0x0000000400047311 */ /* 0x000e24000020d800 */
[----:B0-----:R0:W-:Y:S01]  /*c100*/  STG.E.64 desc[UR36][R8.64], R4 ;  /* 0x0000000408007986 */ /* 0x0011e2000c101b24 */
[----:B------:R-:W-:Y:S05]  /*c110*/  BRA `(.L_x_4112) ;  /* 0x00000000000c7947 */ /* 0x000fea0003800000 */
.L_x_4138:
[----:B------:R-:W-:-:S06]  /*c120*/  IMAD.U32 R17, R17, 0x10000, RZ ;  /* 0x0001000011117824 */ /* 0x000fcc00078e00ff */
[----:B------:R-:W0:Y:S02]  /*c130*/  F2I.FTZ.U32.TRUNC.NTZ R17, R17 ;  /* 0x0000001100117305 */ /* 0x000e24000021f000 */
[----:B0-----:R0:W-:Y:S02]  /*c140*/  STG.E desc[UR36][R8.64], R17 ;  /* 0x0000001108007986 */ /* 0x0011e4000c101924 */
.L_x_4112:
[----:B------:R-:W-:-:S07]  /*c150*/  VIADD R25, R25, 0x80 ;  /* 0x0000008019197836 */ /* 0x000fce0000000000 */
.L_x_4072:
[----:B------:R-:W-:Y:S05]  /*c160*/  BSYNC B6 ;  /* 0x0000000000067941 */ /* 0x000fea0003800000 */
.L_x_4071:
[----:B------:R-:W-:-:S13]  /*c170*/  ISETP.GE.AND P0, PT, R25, R16, PT ;  /* 0x000000101900720c */ /* 0x000fda0003f06270 */
[----:B------:R-:W-:Y:S05]  /*c180*/  @P0 EXIT ;  /* 0x000000000000094d */ /* 0x000fea0003800000 */
[----:B01--4-:R-:W0:Y:S01]  /*c190*/  LDC.64 R4, c[0x0][0x228] ;  /* 0x00008a00ff047b82 */ /* 0x013e220000000a00 */
[----:B--2---:R-:W-:Y:S01]  /*c1a0*/  PRMT R0, R18, 0x9910, RZ ;  /* 0x0000991012007816 */ /* 0x004fe200000000ff */
[----:B------:R-:W-:Y:S01]  /*c1b0*/  IMAD R2, R2, 0x200, R25 ;  /* 0x0000020002027824 */ /* 0x000fe200078e0219 */
[----:B------:R-:W-:Y:S02]  /*c1c0*/  ULDC UR4, c[0x0][0x260] ;  /* 0x0000980000047ab9 */ /* 0x000fe40000000800 */
[----:B------:R-:W-:Y:S01]  /*c1d0*/  ISETP.GT.AND P1, PT, R0, 0x9, PT ;  /* 0x000000090000780c */ /* 0x000fe20003f24270 */
[----:B---3--:R-:W-:-:S05]  /*c1e0*/  IMAD R3, R2, UR4, RZ ;  /* 0x0000000402037c24 */ /* 0x008fca000f8e02ff */
        /* <DEDUP_REMOVED lines=13> */
[----:B0-----:R-:W-:Y:S01]  /*c2c0*/  STG.E.U8 desc[UR36][R2.64], R19 ;  /* 0x0000001302007986 */ /* 0x001fe2000c101124 */
[----:B------:R-:W-:Y:S05]  /*c2d0*/  EXIT ;  /* 0x000000000000794d */ /* 0x000fea0003800000 */
.L_x_4144:
[----:B------:R-:W-:-:S06]  /*c2e0*/  IMAD.U32 R5, R19, 0x10000, RZ ;  /* 0x0001000013057824 */ /* 0x000fcc00078e00ff */
[----:B------:R-:W0:Y:S02]  /*c2f0*/  F2I.S64.TRUNC R4, R5 ;  /* 0x0000000500047311 */ /* 0x000e24000020d900 */
[----:B0-----:R-:W-:Y:S01]  /*c300*/  STG.E.U8 desc[UR36][R2.64], R4 ;  /* 0x0000000402007986 */ /* 0x001fe2000c101124 */
[----:B------:R-:W-:Y:S05]  /*c310*/  EXIT ;  /* 0x000000000000794d */ /* 0x000fea0003800000 */
.L_x_4143:
        /* <DEDUP_REMOVED lines=10> */
.L_x_4147:
[----:B------:R-:W-:-:S06]  /*c3c0*/  IMAD.U32 R19, R19, 0x10000, RZ ;  /* 0x0001000013137824 */ /* 0x000fcc00078e00ff */
[----:B------:R-:W0:Y:S02]  /*c3d0*/  F2I.FTZ.TRUNC.NTZ R19, R19 ;  /* 0x0000001300137305 */ /* 0x000e24000021f100 */
[----:B0-----:R-:W-:Y:S01]  /*c3e0*/  STG.E desc[UR36][R2.64], R19 ;  /* 0x0000001302007986 */ /* 0x001fe2000c101924 */
[----:B------:R-:W-:Y:S05]  /*c3f0*/  EXIT ;  /* 0x000000000000794d */ /* 0x000fea0003800000 */
.L_x_4146:
[----:B------:R-:W-:-:S06]  /*c400*/  IMAD.U32 R19, R19, 0x10000, RZ ;  /* 0x0001000013137824 */ /* 0x000fcc00078e00ff */
[----:B------:R-:W0:Y:S02]  /*c410*/  F2I.FTZ.TRUNC.NTZ R19, R19 ;  /* 0x0000001300137305 */ /* 0x000e24000021f100 */
[----:B0-----:R-:W-:Y:S01]  /*c420*/  STG.E.U16 desc[UR36][R2.64], R19 ;  /* 0x0000001302007986 */ /* 0x001fe2000c101524 */
[----:B------:R-:W-:Y:S05]  /*c430*/  EXIT ;  /* 0x000000000000794d */ /* 0x000fea0003800000 */
.L_x_4142:
        /* <DEDUP_REMOVED lines=9> */
.L_x_4149:
[----:B------:R-:W-:-:S05]  /*c4d0*/  IMAD.U32 R0, R19, 0x10000, RZ ;  /* 0x0001000013007824 */ /* 0x000fca00078e00ff */
[----:B------:R-:W-:-:S05]  /*c4e0*/  F2FP.F16.F32.PACK_AB R0, RZ, R0 ;  /* 0x00000000ff00723e */ /* 0x000fca00000000ff */
[----:B------:R-:W-:Y:S01]  /*c4f0*/  STG.E.U16 desc[UR36][R2.64], R0 ;  /* 0x0000000002007986 */ /* 0x000fe2000c101524 */
[----:B------:R-:W-:Y:S05]  /*c500*/  EXIT ;  /* 0x000000000000794d */ /* 0x000fea0003800000 */
.L_x_4148:
        /* <DEDUP_REMOVED lines=10> */
.L_x_4151:
[----:B------:R-:W-:-:S05]  /*c5b0*/  IMAD.U32 R19, R19, 0x10000, RZ ;  /* 0x0001000013137824 */ /* 0x000fca00078e00ff */
[----:B------:R-:W-:-:S04]  /*c5c0*/  F2FP.F16.F32.PACK_AB R5, RZ, R19 ;  /* 0x00000013ff05723e */ /* 0x000fc800000000ff */
[----:B------:R-:W-:-:S05]  /*c5d0*/  PRMT R5, R5, 0x5410, RZ ;  /* 0x0000541005057816 */ /* 0x000fca00000000ff */
[----:B------:R-:W-:Y:S01]  /*c5e0*/  STG.E desc[UR36][R2.64], R5 ;  /* 0x0000000502007986 */ /* 0x000fe2000c101924 */
[----:B------:R-:W-:Y:S05]  /*c5f0*/  EXIT ;  /* 0x000000000000794d */ /* 0x000fea0003800000 */
.L_x_4150:
[----:B------:R-:W-:-:S04]  /*c600*/  IMAD.U32 R4, R19, 0x10000, RZ ;  /* 0x0001000013047824 */ /* 0x000fc800078e00ff */
[----:B------:R-:W-:-:S06]  /*c610*/  FMUL.FTZ R4, R4, 1 ;  /* 0x3f80000004047820 */ /* 0x000fcc0000410000 */
[----:B------:R-:W0:Y:S02]  /*c620*/  F2F.F64.F32 R4, R4 ;  /* 0x0000000400047310 */ /* 0x000e240000201800 */
[----:B0-----:R-:W-:Y:S01]  /*c630*/  STG.E.64 desc[UR36][R2.64], R4 ;  /* 0x0000000402007986 */ /* 0x001fe2000c101b24 */
[----:B------:R-:W-:Y:S05]  /*c640*/  EXIT ;  /* 0x000000000000794d */ /* 0x000fea0003800000 */
.L_x_4141:
        /* <DEDUP_REMOVED lines=13> */
.L_x_4154:
[----:B------:R-:W-:Y:S01]  /*c720*/  IMAD.U32 R19, R19, 0x10000, RZ ;  /* 0x0001000013137824 */ /* 0x000fe200078e00ff */
[----:B------:R-:W-:-:S03]  /*c730*/  CS2R R6, SRZ ;  /* 0x0000000000067805 */ /* 0x000fc6000001ff00 */
[----:B------:R-:W-:-:S06]  /*c740*/  FMUL.FTZ R4, R19, 1 ;  /* 0x3f80000013047820 */ /* 0x000fcc0000410000 */
[----:B------:R-:W0:Y:S02]  /*c750*/  F2F.F64.F32 R4, R4 ;  /* 0x0000000400047310 */ /* 0x000e240000201800 */
[----:B0-----:R-:W-:Y:S01]  /*c760*/  STG.E.128 desc[UR36][R2.64], R4 ;  /* 0x0000000402007986 */ /* 0x001fe2000c101d24 */
[----:B------:R-:W-:Y:S05]  /*c770*/  EXIT ;  /* 0x000000000000794d */ /* 0x000fea0003800000 */
.L_x_4153:
        /* <DEDUP_REMOVED lines=21> */
.L_x_4158:
[----:B------:R-:W-:Y:S05]  /*c8d0*/  BSYNC B0 ;  /* 0x0000000000007941 */ /* 0x000fea0003800000 */
.L_x_4157:
[----:B------:R-:W-:-:S05]  /*c8e0*/  LOP3.LUT R5, R0, R5, RZ, 0xfc, !PT ;  /* 0x0000000500057212 */ /* 0x000fca00078efcff */
[----:B------:R-:W-:Y:S01]  /*c8f0*/  STG.E.U8 desc[UR36][R2.64], R5 ;  /* 0x0000000502007986 */ /* 0x000fe2000c101124 */
[----:B------:R-:W-:Y:S05]  /*c900*/  EXIT ;  /* 0x000000000000794d */ /* 0x000fea0003800000 */
.L_x_4156:
        /* <DEDUP_REMOVED lines=13> */
.L_x_4160:
[----:B------:R-:W-:Y:S01]  /*c9e0*/  IMAD.MOV.U32 R0, RZ, RZ, 0x7f ;  /* 0x0000007fff007424 */ /* 0x000fe200078e00ff */
[----:B------:R-:W-:-:S04]  /*c9f0*/  ISETP.GT.U32.AND P0, PT, R4, 0x7f800000, PT ;  /* 0x7f8000000400780c */ /* 0x000fc80003f04070 */
[----:B------:R-:W-:-:S09]  /*ca00*/  SEL R0, R0, 0x7c, P0 ;  /* 0x0000007c00007807 */ /* 0x000fd20000000000 */
.L_x_4161:
[----:B------:R-:W-:Y:S05]  /*ca10*/  BSYNC B0 ;  /* 0x0000000000007941 */ /* 0x000fea0003800000 */
.L_x_4159:
[----:B------:R-:W-:-:S04]  /*ca20*/  LOP3.LUT R4, R19, 0x80000000, RZ, 0xc0, !PT ;  /* 0x8000000013047812 */ /* 0x000fc800078ec0ff */
[----:B------:R-:W-:-:S04]  /*ca30*/  SHF.R.U32.HI R5, RZ, 0x18, R4 ;  /* 0x00000018ff057819 */ /* 0x000fc80000011604 */
[----:B------:R-:W-:-:S05]  /*ca40*/  LOP3.LUT R5, R0, R5, RZ, 0xfc, !PT ;  /* 0x0000000500057212 */ /* 0x000fca00078efcff */
[----:B------:R-:W-:Y:S01]  /*ca50*/  STG.E.U8 desc[UR36][R2.64], R5 ;  /* 0x0000000502007986 */ /* 0x000fe2000c101124 */
[----:B------:R-:W-:Y:S05]  /*ca60*/  EXIT ;  /* 0x000000000000794d */ /* 0x000fea0003800000 */
.L_x_4155:
[----:B------:R-:W-:Y:S01]  /*ca70*/  STG.E.U16 desc[UR36][R2.64], R19 ;  /* 0x0000001302007986 */ /* 0x000fe2000c101524 */
[----:B------:R-:W-:Y:S05]  /*ca80*/  EXIT ;  /* 0x000000000000794d */ /* 0x000fea0003800000 */
.L_x_4152:
        /* <DEDUP_REMOVED lines=12> */
.L_x_4164:
        /* <DEDUP_REMOVED lines=17> */
.L_x_4167:
[----:B------:R-:W-:-:S04]  /*cc60*/  LOP3.LUT R0, R19, 0x80000000, RZ, 0xc0, !PT ;  /* 0x8000000013007812 */ /* 0x000fc800078ec0ff */
[----:B------:R-:W-:-:S04]  /*cc70*/  SHF.R.U32.HI R5, RZ, 0x18, R0 ;  /* 0x00000018ff057819 */ /* 0x000fc80000011600 */
[----:B------:R-:W-:-:S04]  /*cc80*/  LOP3.LUT R4, R4, R5, RZ, 0xfc, !PT ;  /* 0x0000000504047212 */ /* 0x000fc800078efcff */
[----:B------:R-:W-:-:S07]  /*cc90*/  PRMT R0, R4, 0x7610, R0 ;  /* 0x0000761004007816 */ /* 0x000fce0000000000 */
.L_x_4166:
[----:B------:R-:W-:Y:S05]  /*cca0*/  BSYNC B0 ;  /* 0x0000000000007941 */ /* 0x000fea0003800000 */
.L_x_4165:
[----:B------:R-:W-:Y:S01]  /*ccb0*/  STG.E.U8 desc[UR36][R2.64], R0 ;  /* 0x0000000002007986 */ /* 0x000fe2000c101124 */
[----:B------:R-:W-:Y:S05]  /*ccc0*/  EXIT ;  /* 0x000000000000794d */ /* 0x000fea0003800000 */
.L_x_4163:
        /* <DEDUP_REMOVED lines=17> */
.L_x_4170:
[----:B------:R-:W-:-:S04]  /*cde0*/  LOP3.LUT R0, R19, 0x80000000, RZ, 0xc0, !PT ;  /* 0x8000000013007812 */ /* 0x000fc800078ec0ff */
[----:B------:R-:W-:-:S04]  /*cdf0*/  SHF.R.U32.HI R5, RZ, 0x18, R0 ;  /* 0x00000018ff057819 */ /* 0x000fc80000011600 */
[----:B------:R-:W-:-:S04]  /*ce00*/  LOP3.LUT R4, R4, R5, RZ, 0xfc, !PT ;  /* 0x0000000504047212 */ /* 0x000fc800078efcff */
[----:B------:R-:W-:-:S07]  /*ce10*/  PRMT R0, R4, 0x7610, R0 ;  /* 0x0000761004007816 */ /* 0x000fce0000000000 */
.L_x_4169:
[----:B------:R-:W-:Y:S05]  /*ce20*/  BSYNC B0 ;  /* 0x0000000000007941 */ /* 0x000fea0003800000 */
.L_x_4168:
[----:B------:R-:W-:Y:S01]  /*ce30*/  STG.E.U8 desc[UR36][R2.64], R0 ;  /* 0x0000000002007986 */ /* 0x000fe2000c101124 */
[----:B------:R-:W-:Y:S05]  /*ce40*/  EXIT ;  /* 0x000000000000794d */ /* 0x000fea0003800000 */
.L_x_4162:
        /* <DEDUP_REMOVED lines=22> */
.L_x_4145:
        /* <DEDUP_REMOVED lines=16> */
.L_x_4173:
[----:B------:R-:W-:Y:S05]  /*d0b0*/  EXIT ;  /* 0x000000000000794d */ /* 0x000fea0003800000 */
.L_x_4172:
[----:B------:R-:W-:-:S06]  /*d0c0*/  IMAD.U32 R4, R19, 0x10000, RZ ;  /* 0x0001000013047824 */ /* 0x000fcc00078e00ff */
[----:B------:R-:W0:Y:S02]  /*d0d0*/  F2I.U64.TRUNC R4, R4 ;  /* 0x0000000400047311 */ /* 0x000e24000020d800 */
[----:B0-----:R-:W-:Y:S01]  /*d0e0*/  STG.E.64 desc[UR36][R2.64], R4 ;  /* 0x0000000402007986 */ /* 0x001fe2000c101b24 */
[----:B------:R-:W-:Y:S05]  /*d0f0*/  EXIT ;  /* 0x000000000000794d */ /* 0x000fea0003800000 */
.L_x_4171:
[----:B------:R-:W-:-:S06]  /*d100*/  IMAD.U32 R19, R19, 0x10000, RZ ;  /* 0x0001000013137824 */ /* 0x000fcc00078e00ff */
[----:B------:R-:W0:Y:S02]  /*d110*/  F2I.FTZ.U32.TRUNC.NTZ R19, R19 ;  /* 0x0000001300137305 */ /* 0x000e24000021f000 */
[----:B0-----:R-:W-:Y:S01]  /*d120*/  STG.E desc[UR36][R2.64], R19 ;  /* 0x0000001302007986 */ /* 0x001fe2000c101924 */
[----:B------:R-:W-:Y:S05]  /*d130*/  EXIT ;  /* 0x000000000000794d */ /* 0x000fea0003800000 */
.L_x_4174:
        /* <DEDUP_REMOVED lines=12> */
.L_x_24106:


//--------------------- .text._ZN2at6native18elementwise_kernelILi128ELi4EZNS0_22gpu_kernel_impl_nocastIZZZNS0_54_GLOBAL__N__d8c5977b_16_LinearAlgebra_cu_7dd49032_297216addr_kernel_cudaERNS_14TensorIteratorERKN3c106ScalarES9_ENKUlvE_clEvENKUlvE8_clEvEUlNS6_8BFloat16ESC_SC_E_EEvRNS_18TensorIteratorBaseERKT_EUliE_EEviT1_ --------------------------
	.section	.text._ZN2at6native18elementwise_kernelILi128ELi4EZNS0_22gpu_kernel_impl_nocastIZZZNS0_54_GLOBAL__N__d8c5977b_16_LinearAlgebra_cu_7dd49032_297216addr_kernel_cudaERNS_14TensorIteratorERKN3c106ScalarES9_ENKUlvE_clEvENKUlvE8_clEvEUlNS6_8BFloat16ESC_SC_E_EEvRNS_18TensorIteratorBaseERKT_EUliE_EEviT1_,"ax",@progbits
	.align	128
        .global         _ZN2at6native18elementwise_kernelILi128ELi4EZNS0_22gpu_kernel_impl_nocastIZZZNS0_54_GLOBAL__N__d8c5977b_16_LinearAlgebra_cu_7dd49032_297216addr_kernel_cudaERNS_14TensorIteratorERKN3c106ScalarES9_ENKUlvE_clEvENKUlvE8_clEvEUlNS6_8BFloat16ESC_SC_E_EEvRNS_18TensorIteratorBaseERKT_EUliE_EEviT1_
        .type           _ZN2at6native18elementwise_kernelILi128ELi4EZNS0_22gpu_kernel_impl_nocastIZZZNS0_54_GLOBAL__N__d8c5977b_16_LinearAlgebra_cu_7dd49032_297216addr_kernel_cudaERNS_14TensorIteratorERKN3c106ScalarES9_ENKUlvE_clEvENKUlvE8_clEvEUlNS6_8BFloat16ESC_SC_E_EEvRNS_18TensorIteratorBaseERKT_EUliE_EEviT1_,@function
        .size           _ZN2at6native18elementwise_kernelILi128ELi4EZNS0_22gpu_kernel_impl_nocastIZZZNS0_54_GLOBAL__N__d8c5977b_16_LinearAlgebra_cu_7dd49032_297216addr_kernel_cudaERNS_14TensorIteratorERKN3c106ScalarES9_ENKUlvE_clEvENKUlvE8_clEvEUlNS6_8BFloat16ESC_SC_E_EEvRNS_18TensorIteratorBaseERKT_EUliE_EEviT1_,(.L_x_24107 - _ZN2at6native18elementwise_kernelILi128ELi4EZNS0_22gpu_kernel_impl_nocastIZZZNS0_54_GLOBAL__N__d8c5977b_16_LinearAlgebra_cu_7dd49032_297216addr_kernel_cudaERNS_14TensorIteratorERKN3c106ScalarES9_ENKUlvE_clEvENKUlvE8_clEvEUlNS6_8BFloat16ESC_SC_E_EEvRNS_18TensorIteratorBaseERKT_EUliE_EEviT1_)
        .other          _ZN2at6native18elementwise_kernelILi128ELi4EZNS0_22gpu_kernel_impl_nocastIZZZNS0_54_GLOBAL__N__d8c5977b_16_LinearAlgebra_cu_7dd49032_297216addr_kernel_cudaERNS_14TensorIteratorERKN3c106ScalarES9_ENKUlvE_clEvENKUlvE8_clEvEUlNS6_8BFloat16ESC_SC_E_EEvRNS_18TensorIteratorBaseERKT_EUliE_EEviT1_,@"STO_CUDA_ENTRY STV_DEFAULT"
_ZN2at6native18elementwise_kernelILi128ELi4EZNS0_22gpu_kernel_impl_nocastIZZZNS0_54_GLOBAL__N__d8c5977b_16_LinearAlgebra_cu_7dd49032_297216addr_kernel_cudaERNS_14TensorIteratorERKN3c106ScalarES9_ENKUlvE_clEvENKUlvE8_clEvEUlNS6_8BFloat16ESC_SC_E_EEvRNS_18TensorIteratorBaseERKT_EUliE_EEviT1_:
.text._ZN2at6native18elementwise_kernelILi128ELi4EZNS0_22gpu_kernel_impl_nocastIZZZNS0_54_GLOBAL__N__d8c5977b_16_LinearAlgebra_cu_7dd49032_297216addr_kernel_cudaERNS_14TensorIteratorERKN3c106ScalarES9_ENKUlvE_clEvENKUlvE8_clEvEUlNS6_8BFloat16ESC_SC_E_EEvRNS_18TensorIteratorBaseERKT_EUliE_EEviT1_:
[----:B------:R-:W-:Y:S01]  /*0000*/  LDC R1, c[0x0][0x28] ;  /* 0x00000a00ff017b82 */ /* 0x000fe20000000800 */
[----:B------:R-:W0:Y:S01]  /*0010*/  S2R R3, SR_CTAID.X ;  /* 0x0000000000037919 */ /* 0x000e220000002500 */
[----:B------:R-:W-:Y:S01]  /*0020*/  ULDC UR6, c[0x0][0x210] ;  /* 0x0000840000067ab9 */ /* 0x000fe20000000800 */
[----:B------:R-:W-:Y:S01]  /*0030*/  ULDC.64 UR4, c[0x0][0x208] ;  /* 0x0000820000047ab9 */ /* 0x000fe20000000a00 */
[----:B------:R-:W-:Y:S01]  /*0040*/  ULDC.U16 UR7, c[0x0][0x4f8] ;  /* 0x00013e0000077ab9 */ /* 0x000fe20000000400 */
[----:B------:R-:W0:Y:S01]  /*0050*/  S2R R0, SR_TID.X ;  /* 0x0000000000007919 */ /* 0x000e220000002100 */
        /* <DEDUP_REMOVED lines=13> */
[----:B------:R-:W-:Y:S01]  /*0130*/  ULDC.64 UR10, c[0x0][0x350] ;  /* 0x0000d400000a7ab9 */ /* 0x000fe20000000a00 */
[----:B------:R-:W-:Y:S01]  /*0140*/  ISETP.NE.AND P0, PT, R10, 0x1, PT ;  /* 0x000000010a00780c */ /* 0x000fe20003f05270 */
        /* <DEDUP_REMOVED lines=343> */
.L_x_4177:
[----:B------:R-:W-:Y:S02]  /*16c0*/  ULDC.64 UR8, c[0x0][0x4e8] ;  /* 0x00013a0000087ab9 */ /* 0x000fe40000000a00 */
[----:B------:R-:W-:-:S04]  /*16d0*/  IADD3 R4, P0, R5, UR8, RZ ;  /* 0x0000000805047c10 */ /* 0x000fc8000ff1e0ff */
[----:B------:R-:W-:Y:S01]  /*16e0*/  IADD3.X R5, RZ, UR9, RZ, P0, !PT ;  /* 0x00000009ff057c10 */ /* 0x000fe200087fe4ff */
[----:B------:R-:W-:-:S04]  /*16f0*/  ULDC.64 UR8, c[0x0][0x4f0] ;  /* 0x00013c0000087ab9 */ /* 0x000fc80000000a00 */
[----:B------:R-:W2:Y:S01]  /*1700*/  LDG.E.U16 R4, desc[UR4][R4.64] ;  /* 0x0000000404047981 */ /* 0x000ea2000c1e1500 */
[----:B------:R-:W-:-:S04]  /*1710*/  IADD3 R6, P0, R2, UR8, RZ ;  /* 0x0000000802067c10 */ /* 0x000fc8000ff1e0ff */
[----:B------:R-:W-:-:S05]  /*1720*/  IADD3.X R7, RZ, UR9, RZ, P0, !PT ;  /* 0x00000009ff077c10 */ /* 0x000fca00087fe4ff */
[----:B------:R-:W3:Y:S01]  /*1730*/  LDG.E.U16 R6, desc[UR4][R6.64] ;  /* 0x0000000406067981 */ /* 0x000ee2000c1e1500 */
[----:B------:R-:W-:Y:S01]  /*1740*/  USHF.L.U32 UR8, UR7, 0x10, URZ ;  /* 0x0000001007087899 */ /* 0x000fe2000800063f */
[----:B------:R-:W-:Y:S02]  /*1750*/  IADD3 R3, R3, 0x80, RZ ;  /* 0x0000008003037810 */ /* 0x000fe40007ffe0ff */
[----:B--2---:R-:W-:-:S05]  /*1760*/  SHF.L.U32 R2, R4, 0x10, RZ ;  /* 0x0000001004027819 */ /* 0x004fca00000006ff */
[----:B------:R-:W-:Y:S01]  /*1770*/  FMUL.FTZ R2, R2, UR8 ;  /* 0x0000000802027c20 */ /* 0x000fe20008410000 */
[----:B------:R-:W-:Y:S02]  /*1780*/  ULDC.64 UR8, c[0x0][0x4d8] ;  /* 0x0001360000087ab9 */ /* 0x000fe40000000a00 */
[----:B------:R-:W-:Y:S02]  /*1790*/  IADD3 R4, P0, R0, UR8, RZ ;  /* 0x0000000800047c10 */ /* 0x000fe4000ff1e0ff */
[----:B---3--:R-:W-:Y:S01]  /*17a0*/  SHF.L.U32 R9, R6, 0x10, RZ ;  /* 0x0000001006097819 */ /* 0x008fe200000006ff */
[----:B------:R-:W0:Y:S01]  /*17b0*/  F2F.BF16.F32 R2, R2 ;  /* 0x0000000200027304 */ /* 0x000e220000202000 */
[----:B------:R-:W-:Y:S02]  /*17c0*/  IADD3.X R5, RZ, UR9, RZ, P0, !PT ;  /* 0x00000009ff057c10 */ /* 0x000fe400087fe4ff */
[----:B0-----:R-:W-:-:S05]  /*17d0*/  SHF.L.U32 R8, R2, 0x10, RZ ;  /* 0x0000001002087819 */ /* 0x001fca00000006ff */
[----:B------:R-:W-:-:S05]  /*17e0*/  FMUL.FTZ R8, R8, R9 ;  /* 0x0000000908087220 */ /* 0x000fca0000410000 */
[----:B------:R-:W-:-:S05]  /*17f0*/  F2FP.BF16.F32.PACK_AB R8, RZ, R8 ;  /* 0x00000008ff08723e */ /* 0x000fca00000010ff */
[----:B------:R0:W-:Y:S02]  /*1800*/  STG.E.U16 desc[UR4][R4.64], R8 ;  /* 0x0000000804007986 */ /* 0x0001e4000c101504 */
.L_x_4176:
[----:B------:R-:W-:Y:S05]  /*1810*/  BSYNC B0 ;  /* 0x0000000000007941 */ /* 0x000fea0003800000 */
.L_x_4175:
        /* <DEDUP_REMOVED lines=356> */
.L_x_4180:
        /* <DEDUP_REMOVED lines=17> */
[----:B------:R-:W-:Y:S02]  /*2f70*/  ISETP.GE.AND P0, PT, R3, UR6, PT ;  /* 0x0000000603007c0c */ /* 0x000fe4000bf06270 */
[----:B0-----:R-:W-:-:S05]  /*2f80*/  SHF.L.U32 R8, R2, 0x10, RZ ;  /* 0x0000001002087819 */ /* 0x001fca00000006ff */
[----:B------:R-:W-:-:S05]  /*2f90*/  FMUL.FTZ R8, R8, R9 ;  /* 0x0000000908087220 */ /* 0x000fca0000410000 */
[----:B------:R-:W-:-:S05]  /*2fa0*/  F2FP.BF16.F32.PACK_AB R8, RZ, R8 ;  /* 0x00000008ff08723e */ /* 0x000fca00000010ff */
        /* <DEDUP_REMOVED lines=355> */
.L_x_4181:
        /* <DEDUP_REMOVED lines=21> */
.L_x_4179:
[----:B------:R-:W-:Y:S05]  /*4730*/  BSYNC B0 ;  /* 0x0000000000007941 */ /* 0x000fea0003800000 */
.L_x_4178:
        /* <DEDUP_REMOVED lines=355> */
.L_x_4182:
[----:B------:R-:W-:Y:S02]  /*5d70*/  ULDC.64 UR8, c[0x0][0x4e8] ;  /* 0x00013a0000087ab9 */ /* 0x000fe40000000a00 */
[----:B------:R-:W-:-:S04]  /*5d80*/  IADD3 R4, P0, R5, UR8, RZ ;  /* 0x0000000805047c10 */ /* 0x000fc8000ff1e0ff */
[----:B------:R-:W-:Y:S01]  /*5d90*/  IADD3.X R5, RZ, UR9, RZ, P0, !PT ;  /* 0x00000009ff057c10 */ /* 0x000fe200087fe4ff */
[----:B------:R-:W-:-:S04]  /*5da0*/  ULDC.64 UR8, c[0x0][0x4f0] ;  /* 0x00013c0000087ab9 */ /* 0x000fc80000000a00 */
[----:B------:R-:W2:Y:S01]  /*5db0*/  LDG.E.U16 R4, desc[UR4][R4.64] ;  /* 0x0000000404047981 */ /* 0x000ea2000c1e1500 */
[----:B------:R-:W-:-:S04]  /*5dc0*/  IADD3 R2, P0, R2, UR8, RZ ;  /* 0x0000000802027c10 */ /* 0x000fc8000ff1e0ff */
[----:B------:R-:W-:Y:S01]  /*5dd0*/  IADD3.X R3, RZ, UR9, RZ, P0, !PT ;  /* 0x00000009ff037c10 */ /* 0x000fe200087fe4ff */
[----:B------:R-:W-:Y:S01]  /*5de0*/  USHF.L.U32 UR6, UR7, 0x10, URZ ;  /* 0x0000001007067899 */ /* 0x000fe2000800063f */
[----:B------:R-:W-:-:S03]  /*5df0*/  ULDC.64 UR8, c[0x0][0x4d8] ;  /* 0x0001360000087ab9 */ /* 0x000fc60000000a00 */
[----:B------:R-:W3:Y:S01]  /*5e00*/  LDG.E.U16 R2, desc[UR4][R2.64] ;  /* 0x0000000402027981 */ /* 0x000ee2000c1e1500 */
[----:B--2---:R-:W-:Y:S02]  /*5e10*/  SHF.L.U32 R6, R4, 0x10, RZ ;  /* 0x0000001004067819 */ /* 0x004fe400000006ff */
[----:B------:R-:W-:-:S03]  /*5e20*/  IADD3 R4, P0, R0, UR8, RZ ;  /* 0x0000000800047c10 */ /* 0x000fc6000ff1e0ff */
[----:B------:R-:W-:Y:S01]  /*5e30*/  FMUL.FTZ R6, R6, UR6 ;  /* 0x0000000606067c20 */ /* 0x000fe20008410000 */
[----:B------:R-:W-:Y:S02]  /*5e40*/  IADD3.X R5, RZ, UR9, RZ, P0, !PT ;  /* 0x00000009ff057c10 */ /* 0x000fe400087fe4ff */
[----:B---3--:R-:W-:-:S03]  /*5e50*/  SHF.L.U32 R8, R2, 0x10, RZ ;  /* 0x0000001002087819 */ /* 0x008fc600000006ff */
[----:B------:R-:W0:Y:S02]  /*5e60*/  F2F.BF16.F32 R6, R6 ;  /* 0x0000000600067304 */ /* 0x000e240000202000 */
[----:B0-----:R-:W-:-:S05]  /*5e70*/  SHF.L.U32 R7, R6, 0x10, RZ ;  /* 0x0000001006077819 */ /* 0x001fca00000006ff */
[----:B------:R-:W-:-:S05]  /*5e80*/  FMUL.FTZ R7, R7, R8 ;  /* 0x0000000807077220 */ /* 0x000fca0000410000 */
[----:B------:R-:W-:-:S05]  /*5e90*/  F2FP.BF16.F32.PACK_AB R7, RZ, R7 ;  /* 0x00000007ff07723e */ /* 0x000fca00000010ff */
[----:B------:R-:W-:Y:S01]  /*5ea0*/  STG.E.U16 desc[UR4][R4.64], R7 ;  /* 0x0000000704007986 */ /* 0x000fe2000c101504 */
[----:B------:R-:W-:Y:S05]  /*5eb0*/  EXIT ;  /* 0x000000000000794d */ /* 0x000fea0003800000 */
.L_x_4183:
        /* <DEDUP_REMOVED lines=12> */
.L_x_24107:


//--------------------- .text._ZN2at6native27unrolled_elementwise_kernelIZZZNS0_54_GLOBAL__N__d8c5977b_16_LinearAlgebra_cu_7dd49032_297216addr_kernel_cudaERNS_14TensorIteratorERKN3c106ScalarES8_ENKUlvE_clEvENKUlvE8_clEvEUlNS5_8BFloat16ESB_SB_E_St5arrayIPcLm4EELi4E23TrivialOffsetCalculatorILi3EjESG_ILi1EjENS0_6memory15LoadWithoutCastENSJ_16StoreWithoutCastEEEviT_T0_T2_T3_T4_T5_ --------------------------
	.section	.text._ZN2at6native27unrolled_elementwise_kernelIZZZNS0_54_GLOBAL__N__d8c5977b_16_LinearAlgebra_cu_7dd49032_297216addr_kernel_cudaERNS_14TensorIteratorERKN3c106ScalarES8_ENKUlvE_clEvENKUlvE8_clEvEUlNS5_8BFloat16ESB_SB_E_St5arrayIPcLm4EELi4E23TrivialOffsetCalculatorILi3EjESG_ILi1EjENS0_6memory15LoadWithoutCastENSJ_16StoreWithoutCastEEEviT_T0_T2_T3_T4_T5_,"ax",@progbits
	.align	128
        .global         _ZN2at6native27unrolled_elementwise_kernelIZZZNS0_54_GLOBAL__N__d8c5977b_16_LinearAlgebra_cu_7dd49032_297216addr_kernel_cudaERNS_14TensorIteratorERKN3c106ScalarES8_ENKUlvE_clEvENKUlvE8_clEvEUlNS5_8BFloat16ESB_SB_E_St5arrayIPcLm4EELi4E23TrivialOffsetCalculatorILi3EjESG_ILi1EjENS0_6memory15LoadWithoutCastENSJ_16StoreWithoutCastEEEviT_T0_T2_T3_T4_T5_
        .type           _ZN2at6native27unrolled_elementwise_kernelIZZZNS0_54_GLOBAL__N__d8c5977b_16_LinearAlgebra_cu_7dd49032_297216addr_kernel_cudaERNS_14TensorIteratorERKN3c106ScalarES8_ENKUlvE_clEvENKUlvE8_clEvEUlNS5_8BFloat16ESB_SB_E_St5arrayIPcLm4EELi4E23TrivialOffsetCalculatorILi3EjESG_ILi1EjENS0_6memory15LoadWithoutCastENSJ_16StoreWithoutCastEEEviT_T0_T2_T3_T4_T5_,@function
        .size           _ZN2at6native27unrolled_elementwise_kernelIZZZNS0_54_GLOBAL__N__d8c5977b_16_LinearAlgebra_cu_7dd49032_297216addr_kernel_cudaERNS_14TensorIteratorERKN3c106ScalarES8_ENKUlvE_clEvENKUlvE8_clEvEUlNS5_8BFloat16ESB_SB_E_St5arrayIPcLm4EELi4E23TrivialOffsetCalculatorILi3EjESG_ILi1EjENS0_6memory15LoadWithoutCastENSJ_16StoreWithoutCastEEEviT_T0_T2_T3_T4_T5_,(.L_x_24108 - _ZN2at6native27unrolled_elementwise_kernelIZZZNS0_54_GLOBAL__N__d8c5977b_16_LinearAlgebra_cu_7dd49032_297216addr_kernel_cudaERNS_14TensorIteratorERKN3c106ScalarES8_ENKUlvE_clEvENKUlvE8_clEvEUlNS5_8BFloat16ESB_SB_E_St5arrayIPcLm4EELi4E23TrivialOffsetCalculatorILi3EjESG_ILi1EjENS0_6memory15LoadWithoutCastENSJ_16StoreWithoutCastEEEviT_T0_T2_T3_T4_T5_)
        .other          _ZN2at6native27unrolled_elementwise_kernelIZZZNS0_54_GLOBAL__N__d8c5977b_16_LinearAlgebra_cu_7dd49032_297216addr_kernel_cudaERNS_14TensorIteratorERKN3c106ScalarES8_ENKUlvE_clEvENKUlvE8_clEvEUlNS5_8BFloat16ESB_SB_E_St5arrayIPcLm4EELi4E23TrivialOffsetCalculatorILi3EjESG_ILi1EjENS0_6memory15LoadWithoutCastENSJ_16StoreWithoutCastEEEviT_T0_T2_T3_T4_T5_,@"STO_CUDA_ENTRY STV_DEFAULT"
_ZN2at6native27unrolled_elementwise_kernelIZZZNS0_54_GLOBAL__N__d8c5977b_16_LinearAlgebra_cu_7dd49032_297216addr_kernel_cudaERNS_14TensorIteratorERKN3c106ScalarES8_ENKUlvE_clEvENKUlvE8_clEvEUlNS5_8BFloat16ESB_SB_E_St5arrayIPcLm4EELi4E23TrivialOffsetCalculatorILi3EjESG_ILi1EjENS0_6memory15LoadWithoutCastENSJ_16StoreWithoutCastEEEviT_T0_T2_T3_T4_T5_:
.text._ZN2at6native27unrolled_elementwise_kernelIZZZNS0_54_GLOBAL__N__d8c5977b_16_LinearAlgebra_cu_7dd49032_297216addr_kernel_cudaERNS_14TensorIteratorERKN3c106ScalarES8_ENKUlvE_clEvENKUlvE8_clEvEUlNS5_8BFloat16ESB_SB_E_St5arrayIPcLm4EELi4E23TrivialOffsetCalculatorILi3EjESG_ILi1EjENS0_6memory15LoadWithoutCastENSJ_16StoreWithoutCastEEEviT_T0_T2_T3_T4_T5_:
[----:B------:R-:W-:Y:S01]  /*0000*/  LDC R1, c[0x0][0x28] ;  /* 0x00000a00ff017b82 */ /* 0x000fe20000000800 */
[----:B------:R-:W0:Y:S07]  /*0010*/  S2R R13, SR_CTAID.X ;  /* 0x00000000000d7919 */ /* 0x000e2e0000002500 */
[----:B------:R-:W0:Y:S01]  /*0020*/  LDC R0, c[0x0][0x210] ;  /* 0x00008400ff007b82 */ /* 0x000e220000000800 */
[----:B------:R-:W-:Y:S01]  /*0030*/  PRMT R17, RZ, 0x7610, R17 ;  /* 0x00007610ff117816 */ /* 0x000fe20000000011 */
[----:B------:R-:W-:Y:S01]  /*0040*/  ULDC.64 UR4, c[0x0][0x208] ;  /* 0x0000820000047ab9 */ /* 0x000fe20000000a00 */
[----:B------:R-:W1:Y:S01]  /*0050*/  S2R R18, SR_TID.X ;  /* 0x0000000000127919 */ /* 0x000e620000002100 */
[----:B0-----:R-:W-:-:S02]  /*0060*/  IMAD R15, R13, -0x200, R0 ;  /* 0xfffffe000d0f7824 */ /* 0x001fc400078e0200 */
[----:B-1----:R-:W-:-:S03]  /*0070*/  IMAD.MOV.U32 R0, RZ, RZ, R18 ;  /* 0x000000ffff007224 */ /* 0x002fc600078e0012 */
[----:B------:R-:W-:-:S13]  /*0080*/  ISETP.GE.AND P0, PT, R18, R15, PT ;  /* 0x0000000f1200720c */ /* 0x000fda0003f06270 */
[----:B------:R-:W-:Y:S01]  /*0090*/  @!P0 IMAD R27, R13, 0x200, R0 ;  /* 0x000002000d1b8824 */ /* 0x000fe200078e0200 */
[----:B------:R-:W-:Y:S01]  /*00a0*/  @!P0 IADD3 R0, R0, 0x80, RZ ;  /* 0x0000008000008810 */ /* 0x000fe20007ffe0ff */
[----:B------:R-:W0:Y:S03]  /*00b0*/  @!P0 LDC.64 R28, c[0x0][0x238] ;  /* 0x00008e00ff1c8b82 */ /* 0x000e260000000a00 */
[----:B------:R-:W-:-:S05]  /*00c0*/  ISETP.GE.AND P1, PT, R0, R15, PT ;  /* 0x0000000f0000720c */ /* 0x000fca0003f26270 */
[----:B------:R-:W1:Y:S08]  /*00d0*/  @!P0 LDC.64 R6, c[0x0][0x240] ;  /* 0x00009000ff068b82 */ /* 0x000e700000000a00 */
[----:B------:R-:W2:Y:S01]  /*00e0*/  @!P1 LDC.64 R20, c[0x0][0x238] ;  /* 0x00008e00ff149b82 */ /* 0x000ea20000000a00 */
[----:B------:R-:W-:Y:S01]  /*00f0*/  @!P1 IMAD R25, R13, 0x200, R0 ;  /* 0x000002000d199824 */ /* 0x000fe200078e0200 */
[----:B------:R-:W-:-:S04]  /*0100*/  @!P1 IADD3 R0, R0, 0x80, RZ ;  /* 0x0000008000009810 */ /* 0x000fc80007ffe0ff */
[----:B------:R-:W-:Y:S01]  /*0110*/  ISETP.GE.AND P3, PT, R0, R15, PT ;  /* 0x0000000f0000720c */ /* 0x000fe20003f66270 */
[----:B0-----:R-:W-:Y:S01]  /*0120*/  @!P0 IMAD.WIDE.U32 R28, R27, 0x2, R28 ;  /* 0x000000021b1c8825 */ /* 0x001fe200078e001c */
[----:B------:R-:W-:Y:S01]  /*0130*/  PRMT R19, RZ, 0x7610, R19 ;  /* 0x00007610ff137816 */ /* 0x000fe20000000013 */
[----:B------:R-:W0:Y:S03]  /*0140*/  @!P1 LDC.64 R4, c[0x0][0x240] ;  /* 0x00009000ff049b82 */ /* 0x000e260000000a00 */
[----:B------:R-:W3:Y:S07]  /*0150*/  @!P0 LDG.E.U16 R17, desc[UR4][R28.64] ;  /* 0x000000041c118981 */ /* 0x000eee000c1e1500 */
[----:B------:R-:W4:Y:S01]  /*0160*/  @!P3 LDC.64 R8, c[0x0][0x238] ;  /* 0x00008e00ff08bb82 */ /* 0x000f220000000a00 */
[----:B--2---:R-:W-:Y:S01]  /*0170*/  @!P1 IMAD.WIDE.U32 R20, R25, 0x2, R20 ;  /* 0x0000000219149825 */ /* 0x004fe200078e0014 */
[----:B------:R-:W-:-:S02]  /*0180*/  PRMT R22, RZ, 0x7610, R22 ;  /* 0x00007610ff167816 */ /* 0x000fc40000000016 */
[----:B------:R-:W-:Y:S01]  /*0190*/  PRMT R24, RZ, 0x7610, R24 ;  /* 0x00007610ff187816 */ /* 0x000fe20000000018 */
[----:B-1----:R-:W-:Y:S01]  /*01a0*/  @!P0 IMAD.WIDE.U32 R6, R27, 0x2, R6 ;  /* 0x000000021b068825 */ /* 0x002fe200078e0006 */
[----:B------:R1:W2:Y:S02]  /*01b0*/  @!P1 LDG.E.U16 R19, desc[UR4][R20.64] ;  /* 0x0000000414139981 */ /* 0x0002a4000c1e1500 */
[----:B------:R-:W1:Y:S01]  /*01c0*/  @!P3 LDC.64 R2, c[0x0][0x240] ;  /* 0x00009000ff02bb82 */ /* 0x000e620000000a00 */
[----:B------:R-:W-:Y:S01]  /*01d0*/  @!P3 IMAD R23, R13, 0x200, R0 ;  /* 0x000002000d17b824 */ /* 0x000fe200078e0200 */
[----:B------:R-:W-:Y:S01]  /*01e0*/  @!P3 IADD3 R0, R0, 0x80, RZ ;  /* 0x000000800000b810 */ /* 0x000fe20007ffe0ff */
[----:B------:R-:W2:Y:S03]  /*01f0*/  @!P0 LDG.E.U16 R24, desc[UR4][R6.64] ;  /* 0x0000000406188981 */ /* 0x000ea6000c1e1500 */
[----:B------:R-:W-:Y:S01]  /*0200*/  ISETP.GE.AND P2, PT, R0, R15, PT ;  /* 0x0000000f0000720c */ /* 0x000fe20003f46270 */
[----:B----4-:R-:W-:-:S05]  /*0210*/  @!P3 IMAD.WIDE.U32 R10, R23, 0x2, R8 ;  /* 0x00000002170ab825 */ /* 0x010fca00078e0008 */
[----:B------:R4:W2:Y:S07]  /*0220*/  @!P3 LDG.E.U16 R22, desc[UR4][R10.64] ;  /* 0x000000040a16b981 */ /* 0x0008ae000c1e1500 */
[----:B------:R-:W4:Y:S01]  /*0230*/  @!P2 LDC.64 R8, c[0x0][0x238] ;  /* 0x00008e00ff08ab82 */ /* 0x000f220000000a00 */
[----:B0-----:R-:W-:Y:S01]  /*0240*/  @!P1 IMAD.WIDE.U32 R4, R25, 0x2, R4 ;  /* 0x0000000219049825 */ /* 0x001fe200078e0004 */
[----:B------:R-:W-:Y:S02]  /*0250*/  PRMT R25, RZ, 0x7610, R25 ;  /* 0x00007610ff197816 */ /* 0x000fe40000000019 */
[----:B-1----:R-:W-:Y:S01]  /*0260*/  PRMT R20, RZ, 0x7610, R20 ;  /* 0x00007610ff147816 */ /* 0x002fe20000000014 */
[----:B------:R-:W-:-:S03]  /*0270*/  @!P3 IMAD.WIDE.U32 R2, R23, 0x2, R2 ;  /* 0x000000021702b825 */ /* 0x000fc600078e0002 */
[----:B------:R0:W2:Y:S01]  /*0280*/  @!P1 LDG.E.U16 R25, desc[UR4][R4.64] ;  /* 0x0000000404199981 */ /* 0x0000a2000c1e1500 */
[----:B------:R-:W-:-:S03]  /*0290*/  @!P2 IMAD R21, R13, 0x200, R0 ;  /* 0x000002000d15a824 */ /* 0x000fc600078e0200 */
[----:B------:R1:W2:Y:S01]  /*02a0*/  @!P3 LDG.E.U16 R20, desc[UR4][R2.64] ;  /* 0x000000040214b981 */ /* 0x0002a2000c1e1500 */
[----:B------:R-:W-:Y:S01]  /*02b0*/  PRMT R0, RZ, 0x7610, R0 ;  /* 0x00007610ff007816 */ /* 0x000fe20000000000 */
[----:B----4-:R-:W-:Y:S02]  /*02c0*/  @!P2 IMAD.WIDE.U32 R10, R21, 0x2, R8 ;  /* 0x00000002150aa825 */ /* 0x010fe400078e0008 */
[----:B------:R-:W4:Y:S03]  /*02d0*/  @!P2 LDC.64 R8, c[0x0][0x240] ;  /* 0x00009000ff08ab82 */ /* 0x000f260000000a00 */
[----:B------:R-:W2:Y:S05]  /*02e0*/  @!P2 LDG.E.U16 R0, desc[UR4][R10.64] ;  /* 0x000000040a00a981 */ /* 0x000eaa000c1e1500 */
[----:B0-----:R-:W1:Y:S01]  /*02f0*/  LDC.U16 R4, c[0x0][0x218] ;  /* 0x00008600ff047b82 */ /* 0x001e620000000400 */
[----:B------:R-:W-:-:S02]  /*0300*/  PRMT R6, RZ, 0x7610, R6 ;  /* 0x00007610ff067816 */ /* 0x000fc40000000006 */
[----:B------:R-:W-:Y:S01]  /*0310*/  IADD3 R26, R18, 0x80, RZ ;  /* 0x00000080121a7810 */ /* 0x000fe20007ffe0ff */
[----:B----4-:R-:W-:-:S05]  /*0320*/  @!P2 IMAD.WIDE.U32 R8, R21, 0x2, R8 ;  /* 0x000000021508a825 */ /* 0x010fca00078e0008 */
[----:B------:R0:W5:Y:S01]  /*0330*/  @!P2 LDG.E.U16 R6, desc[UR4][R8.64] ;  /* 0x000000040806a981 */ /* 0x000162000c1e1500 */
[----:B------:R-:W-:Y:S02]  /*0340*/  ISETP.GE.AND P2, PT, R26, R15, PT ;  /* 0x0000000f1a00720c */ /* 0x000fe40003f46270 */
[----:B-1----:R-:W-:Y:S01]  /*0350*/  @!P0 SHF.L.U32 R2, R4, 0x10, RZ ;  /* 0x0000001004028819 */ /* 0x002fe200000006ff */
[----:B------:R-:W-:-:S05]  /*0360*/  VIADD R28, R18, 0x100 ;  /* 0x00000100121c7836 */ /* 0x000fca0000000000 */
[----:B------:R-:W-:Y:S01]  /*0370*/  ISETP.GE.AND P3, PT, R28, R15, PT ;  /* 0x0000000f1c00720c */ /* 0x000fe20003f66270 */
[----:B0-----:R-:W-:-:S12]  /*0380*/  @!P0 IMAD R9, R13, 0x200, R18 ;  /* 0x000002000d098824 */ /* 0x001fd800078e0212 */
[----:B------:R-:W-:Y:S02]  /*0390*/  @!P3 SHF.L.U32 R5, R4, 0x10, RZ ;  /* 0x000000100405b819 */ /* 0x000fe400000006ff */
[----:B------:R-:W-:Y:S02]  /*03a0*/  IADD3 R10, R18, 0x180, RZ ;  /* 0x00000180120a7810 */ /* 0x000fe40007ffe0ff */
[----:B------:R-:W-:Y:S02]  /*03b0*/  @!P0 MOV R18, R26 ;  /* 0x0000001a00128202 */ /* 0x000fe40000000f00 */
[-C--:B------:R-:W-:Y:S02]  /*03c0*/  ISETP.GE.AND P1, PT, R10, R15.reuse, PT ;  /* 0x0000000f0a00720c */ /* 0x080fe40003f26270 */
[----:B------:R-:W-:Y:S01]  /*03d0*/  ISETP.GE.AND P4, PT, R18, R15, PT ;  /* 0x0000000f1200720c */ /* 0x000fe20003f86270 */
[----:B------:R-:W-:Y:S01]  /*03e0*/  BSSY B0, `(.L_x_4184) ;  /* 0x0000027000007945 */ /* 0x000fe20003800000 */
[----:B---3--:R-:W-:-:S04]  /*03f0*/  @!P0 IMAD.U32 R17, R17, 0x10000, RZ ;  /* 0x0001000011118824 */ /* 0x008fc800078e00ff */
[----:B------:R-:W-:Y:S01]  /*0400*/  @!P0 FMUL.FTZ R17, R2, R17 ;  /* 0x0000001102118220 */ /* 0x000fe20000410000 */
[----:B------:R-:W-:-:S05]  /*0410*/  @!P2 SHF.L.U32 R2, R4, 0x10, RZ ;  /* 0x000000100402a819 */ /* 0x000fca00000006ff */
[----:B------:R-:W0:Y:S01]  /*0420*/  @!P0 F2F.BF16.F32 R17, R17 ;  /* 0x0000001100118304 */ /* 0x000e220000202000 */
[----:B--2---:R-:W-:-:S04]  /*0430*/  @!P2 IMAD.U32 R19, R19, 0x10000, RZ ;  /* 0x000100001313a824 */ /* 0x004fc800078e00ff */
[----:B------:R-:W-:Y:S02]  /*0440*/  @!P2 FMUL.FTZ R19, R2, R19 ;  /* 0x000000130213a220 */ /* 0x000fe40000410000 */
[----:B------:R-:W1:Y:S01]  /*0450*/  @!P0 LDC.64 R2, c[0x0][0x228] ;  /* 0x00008a00ff028b82 */ /* 0x000e620000000a00 */
[----:B------:R-:W-:Y:S01]  /*0460*/  @!P0 SHF.L.U32 R24, R24, 0x10, RZ ;  /* 0x0000001018188819 */ /* 0x000fe200000006ff */
[----:B0-----:R-:W-:-:S04]  /*0470*/  @!P0 IMAD.U32 R7, R17, 0x10000, RZ ;  /* 0x0001000011078824 */ /* 0x001fc800078e00ff */
[----:B------:R-:W-:Y:S01]  /*0480*/  @!P0 FMUL.FTZ R7, R7, R24 ;  /* 0x0000001807078220 */ /* 0x000fe20000410000 */
[----:B------:R-:W-:-:S04]  /*0490*/  @!P3 IMAD.U32 R22, R22, 0x10000, RZ ;  /* 0x000100001616b824 */ /* 0x000fc800078e00ff */
[----:B------:R-:W-:Y:S01]  /*04a0*/  @!P3 FMUL.FTZ R5, R5, R22 ;  /* 0x000000160505b220 */ /* 0x000fe20000410000 */
[----:B------:R-:W0:Y:S01]  /*04b0*/  @!P2 F2F.BF16.F32 R19, R19 ;  /* 0x000000130013a304 */ /* 0x000e220000202000 */
[----:B------:R-:W-:Y:S01]  /*04c0*/  @!P0 F2FP.BF16.F32.PACK_AB R12, RZ, R7 ;  /* 0x00000007ff0c823e */ /* 0x000fe200000010ff */
[----:B-1----:R-:W-:-:S06]  /*04d0*/  @!P0 IMAD.WIDE.U32 R2, R9, 0x2, R2 ;  /* 0x0000000209028825 */ /* 0x002fcc00078e0002 */
[----:B------:R-:W1:Y:S01]  /*04e0*/  @!P3 F2F.BF16.F32 R5, R5 ;  /* 0x000000050005b304 */ /* 0x000e620000202000 */
[----:B------:R2:W-:Y:S01]  /*04f0*/  @!P0 STG.E.U16 desc[UR4][R2.64], R12 ;  /* 0x0000000c02008986 */ /* 0x0005e2000c101504 */
[----:B------:R-:W-:Y:S02]  /*0500*/  @!P2 IMAD.U32 R25, R25, 0x10000, RZ ;  /* 0x000100001919a824 */ /* 0x000fe400078e00ff */
[----:B------:R-:W-:Y:S01]  /*0510*/  @!P3 IMAD.U32 R20, R20, 0x10000, RZ ;  /* 0x000100001414b824 */ /* 0x000fe200078e00ff */
[----:B0-----:R-:W-:Y:S02]  /*0520*/  @!P2 SHF.L.U32 R8, R19, 0x10, RZ ;  /* 0x000000101308a819 */ /* 0x001fe400000006ff */
[----:B-1----:R-:W-:-:S03]  /*0530*/  @!P3 SHF.L.U32 R5, R5, 0x10, RZ ;  /* 0x000000100505b819 */ /* 0x002fc600000006ff */
[----:B------:R-:W-:Y:S02]  /*0540*/  @!P2 FMUL.FTZ R8, R8, R25 ;  /* 0x000000190808a220 */ /* 0x000fe40000410000 */
[----:B------:R-:W-:-:S03]  /*0550*/  @!P3 FMUL.FTZ R5, R5, R20 ;  /* 0x000000140505b220 */ /* 0x000fc60000410000 */
[----:B------:R-:W-:Y:S01]  /*0560*/  @!P2 F2FP.BF16.F32.PACK_AB R14, RZ, R8 ;  /* 0x00000008ff0ea23e */ /* 0x000fe200000010ff */
[----:B------:R-:W-:Y:S01]  /*0570*/  @!P1 IMAD.U32 R7, R4, 0x10000, RZ ;  /* 0x0001000004079824 */ /* 0x000fe200078e00ff */
[----:B------:R-:W-:Y:S02]  /*0580*/  @!P1 SHF.L.U32 R0, R0, 0x10, RZ ;  /* 0x0000001000009819 */ /* 0x000fe400000006ff */
[----:B------:R-:W-:Y:S01]  /*0590*/  @!P3 F2FP.BF16.F32.PACK_AB R16, RZ, R5 ;  /* 0x00000005ff10b23e */ /* 0x000fe200000010ff */
[----:B--2---:R-:W-:Y:S06]  /*05a0*/  @P4 BRA `(.L_x_4185) ;  /* 0x0000000000284947 */ /* 0x004fec0003800000 */
[----:B------:R-:W0:Y:S01]  /*05b0*/  LDC.64 R4, c[0x0][0x228] ;  /* 0x00008a00ff047b82 */ /* 0x000e220000000a00 */
[----:B------:R-:W-:Y:S01]  /*05c0*/  IMAD R3, R13, 0x200, R18 ;  /* 0x000002000d037824 */ /* 0x000fe200078e0212 */
[----:B------:R-:W-:-:S04]  /*05d0*/  IADD3 R18, R18, 0x80, RZ ;  /* 0x0000008012127810 */ /* 0x000fc80007ffe0ff */
[----:B------:R-:W-:-:S13]  /*05e0*/  ISETP.GE.AND P0, PT, R18, R15, PT ;  /* 0x0000000f1200720c */ /* 0x000fda0003f06270 */
[----:B------:R-:W-:Y:S01]  /*05f0*/  @!P0 IMAD R9, R13, 0x200, R18 ;  /* 0x000002000d098824 */ /* 0x000fe200078e0212 */
[----:B------:R-:W-:Y:S01]  /*0600*/  @!P0 IADD3 R18, R18, 0x80, RZ ;  /* 0x0000008012128810 */ /* 0x000fe20007ffe0ff */
[----:B0-----:R-:W-:-:S04]  /*0610*/  IMAD.WIDE.U32 R2, R3, 0x2, R4 ;  /* 0x0000000203027825 */ /* 0x001fc800078e0004 */
[----:B------:R-:W-:Y:S01]  /*0620*/  @!P0 IMAD.WIDE.U32 R4, R9, 0x2, R4 ;  /* 0x0000000209048825 */ /* 0x000fe200078e0004 */
[----:B------:R0:W-:Y:S04]  /*0630*/  STG.E.U16 desc[UR4][R2.64], R14 ;  /* 0x0000000e02007986 */ /* 0x0001e8000c101504 */
[----:B------:R0:W-:Y:S02]  /*0640*/  @!P0 STG.E.U16 desc[UR4][R4.64], R16 ;  /* 0x0000001004008986 */ /* 0x0001e4000c101504 */
.L_x_4185:
[----:B------:R-:W-:Y:S05]  /*0650*/  BSYNC B0 ;  /* 0x0000000000007941 */ /* 0x000fea0003800000 */
.L_x_4184:
[----:B------:R-:W-:Y:S01]  /*0660*/  @!P1 FMUL.FTZ R0, R7, R0 ;  /* 0x0000000007009220 */ /* 0x000fe20000410000 */
[----:B------:R-:W-:-:S05]  /*0670*/  ISETP.GE.AND P0, PT, R18, R15, PT ;  /* 0x0000000f1200720c */ /* 0x000fca0003f06270 */
[----:B------:R-:W1:Y:S08]  /*0680*/  @!P1 F2F.BF16.F32 R0, R0 ;  /* 0x0000000000009304 */ /* 0x000e700000202000 */
[----:B------:R-:W-:Y:S05]  /*0690*/  @P0 EXIT ;  /* 0x000000000000094d */ /* 0x000fea0003800000 */
[----:B0-----:R-:W0:Y:S01]  /*06a0*/  LDC.64 R2, c[0x0][0x228] ;  /* 0x00008a00ff027b82 */ /* 0x001e220000000a00 */
[----:B-1----:R-:W-:Y:S01]  /*06b0*/  @!P1 SHF.L.U32 R0, R0, 0x10, RZ ;  /* 0x0000001000009819 */ /* 0x002fe200000006ff */
[----:B-----5:R-:W-:Y:S01]  /*06c0*/  @!P1 IMAD.U32 R5, R6, 0x10000, RZ ;  /* 0x0001000006059824 */ /* 0x020fe200078e00ff */
[----:B------:R-:W-:-:S03]  /*06d0*/  LEA R13, R13, R18, 0x9 ;  /* 0x000000120d0d7211 */ /* 0x000fc600078e48ff */
[----:B------:R-:W-:-:S05]  /*06e0*/  @!P1 FMUL.FTZ R0, R0, R5 ;  /* 0x0000000500009220 */ /* 0x000fca0000410000 */
[----:B------:R-:W-:Y:S01]  /*06f0*/  @!P1 F2FP.BF16.F32.PACK_AB R4, RZ, R0 ;  /* 0x00000000ff04923e */ /* 0x000fe200000010ff */
[----:B0-----:R-:W-:-:S05]  /*0700*/  IMAD.WIDE.U32 R2, R13, 0x2, R2 ;  /* 0x000000020d027825 */ /* 0x001fca00078e0002 */
[----:B------:R-:W-:Y:S01]  /*0710*/  STG.E.U16 desc[UR4][R2.64], R4 ;  /* 0x0000000402007986 */ /* 0x000fe2000c101504 */
[----:B------:R-:W-:Y:S05]  /*0720*/  EXIT ;  /* 0x000000000000794d */ /* 0x000fea0003800000 */
.L_x_4186:
        /* <DEDUP_REMOVED lines=13> */
.L_x_24108:


//--------------------- .text._ZN2at6native29vectorized_elementwise_kernelILi2EZZZNS0_54_GLOBAL__N__d8c5977b_16_LinearAlgebra_cu_7dd49032_297216addr_kernel_cudaERNS_14TensorIteratorERKN3c106ScalarES8_ENKUlvE_clEvENKUlvE8_clEvEUlNS5_8BFloat16ESB_SB_E_St5arrayIPcLm4EEEEviT0_T1_ --------------------------
	.section	.text._ZN2at6native29vectorized_elementwise_kernelILi2EZZZNS0_54_GLOBAL__N__d8c5977b_16_LinearAlgebra_cu_7dd49032_297216addr_kernel_cudaERNS_14TensorIteratorERKN3c106ScalarES8_ENKUlvE_clEvENKUlvE8_clEvEUlNS5_8BFloat16ESB_SB_E_St5arrayIPcLm4EEEEviT0_T1_,"ax",@progbits
	.align	128
        .global         _ZN2at6native29vectorized_elementwise_kernelILi2EZZZNS0_54_GLOBAL__N__d8c5977b_16_LinearAlgebra_cu_7dd49032_297216addr_kernel_cudaERNS_14TensorIteratorERKN3c106ScalarES8_ENKUlvE_clEvENKUlvE8_clEvEUlNS5_8BFloat16ESB_SB_E_St5arrayIPcLm4EEEEviT0_T1_
        .type           _ZN2at6native29vectorized_elementwise_kernelILi2EZZZNS0_54_GLOBAL__N__d8c5977b_16_LinearAlgebra_cu_7dd49032_297216addr_kernel_cudaERNS_14TensorIteratorERKN3c106ScalarES8_ENKUlvE_clEvENKUlvE8_clEvEUlNS5_8BFloat16ESB_SB_E_St5arrayIPcLm4EEEEviT0_T1_,@function
        .size           _ZN2at6native29vectorized_elementwise_kernelILi2EZZZNS0_54_GLOBAL__N__d8c5977b_16_LinearAlgebra_cu_7dd49032_297216addr_kernel_cudaERNS_14TensorIteratorERKN3c106ScalarES8_ENKUlvE_clEvENKUlvE8_clEvEUlNS5_8BFloat16ESB_SB_E_St5arrayIPcLm4EEEEviT0_T1_,(.L_x_24109 - _ZN2at6native29vectorized_elementwise_kernelILi2EZZZNS0_54_GLOBAL__N__d8c5977b_16_LinearAlgebra_cu_7dd49032_297216addr_kernel_cudaERNS_14TensorIteratorERKN3c106ScalarES8_ENKUlvE_clEvENKUlvE8_clEvEUlNS5_8BFloat16ESB_SB_E_St5arrayIPcLm4EEEEviT0_T1_)
        .other          _ZN2at6native29vectorized_elementwise_kernelILi2EZZZNS0_54_GLOBAL__N__d8c5977b_16_LinearAlgebra_cu_7dd49032_297216addr_kernel_cudaERNS_14TensorIteratorERKN3c106ScalarES8_ENKUlvE_clEvENKUlvE8_clEvEUlNS5_8BFloat16ESB_SB_E_St5arrayIPcLm4EEEEviT0_T1_,@"STO_CUDA_ENTRY STV_DEFAULT"
_ZN2at6native29vectorized_elementwise_kernelILi2EZZZNS0_54_GLOBAL__N__d8c5977b_16_LinearAlgebra_cu_7dd49032_297216addr_kernel_cudaERNS_14TensorIteratorERKN3c106ScalarES8_ENKUlvE_clEvENKUlvE8_clEvEUlNS5_8BFloat16ESB_SB_E_St5arrayIPcLm4EEEEviT0_T1_:
.text._ZN2at6native29vectorized_elementwise_kernelILi2EZZZNS0_54_GLOBAL__N__d8c5977b_16_LinearAlgebra_cu_7dd49032_297216addr_kernel_cudaERNS_14TensorIteratorERKN3c106ScalarES8_ENKUlvE_clEvENKUlvE8_clEvEUlNS5_8BFloat16ESB_SB_E_St5arrayIPcLm4EEEEviT0_T1_:
[----:B------:R-:W-:Y:S01]  /*0000*/  LDC R1, c[0x0][0x28] ;  /* 0x00000a00ff017b82 */ /* 0x000fe20000000800 */
[----:B------:R-:W0:Y:S01]  /*0010*/  S2R R0, SR_CTAID.X ;  /* 0x0000000000007919 */ /* 0x000e220000002500 */
[----:B------:R-:W-:-:S06]  /*0020*/  ULDC UR4, c[0x0][0x210] ;  /* 0x0000840000047ab9 */ /* 0x000fcc0000000800 */
[----:B------:R-:W1:Y:S01]  /*0030*/  LDC.U16 R4, c[0x0][0x218] ;  /* 0x00008600ff047b82 */ /* 0x000e620000000400 */
[----:B0-----:R-:W-:-:S04]  /*0040*/  SHF.L.U32 R0, R0, 0xa, RZ ;  /* 0x0000000a00007819 */ /* 0x001fc800000006ff */
[----:B------:R-:W-:Y:S01]  /*0050*/  IADD3 R2, -R0, UR4, RZ ;  /* 0x0000000400027c10 */ /* 0x000fe2000fffe1ff */
[----:B------:R-:W-:-:S03]  /*0060*/  ULDC.64 UR4, c[0x0][0x208] ;  /* 0x0000820000047ab9 */ /* 0x000fc60000000a00 */
[----:B------:R-:W-:-:S13]  /*0070*/  ISETP.GE.U32.AND P0, PT, R2, 0x400, PT ;  /* 0x000004000200780c */ /* 0x000fda0003f06070 */
[----:B------:R-:W-:Y:S05]  /*0080*/  @!P0 BRA `(.L_x_4187) ;  /* 0x0000000400508947 */ /* 0x000fea0003800000 */
[----:B------:R-:W0:Y:S01]  /*0090*/  S2R R5, SR_TID.X ;  /* 0x0000000000057919 */ /* 0x000e220000002100 */
[----:B------:R-:W2:Y:S08]  /*00a0*/  LDC.64 R2, c[0x0][0x238] ;  /* 0x00008e00ff027b82 */ /* 0x000eb00000000a00 */
[----:B------:R-:W3:Y:S01]  /*00b0*/  LDC.64 R6, c[0x0][0x240] ;  /* 0x00009000ff067b82 */ /* 0x000ee20000000a00 */
[----:B--2---:R-:W-:-:S04]  /*00c0*/  IMAD.WIDE R2, R0, 0x2, R2 ;  /* 0x0000000200027825 */ /* 0x004fc800078e0202 */
[----:B0-----:R-:W-:-:S05]  /*00d0*/  IMAD.WIDE.U32 R16, R5, 0x4, R2 ;  /* 0x0000000405107825 */ /* 0x001fca00078e0002 */
[----:B------:R-:W2:Y:S04]  /*00e0*/  LDG.E R8, desc[UR4][R16.64] ;  /* 0x0000000410087981 */ /* 0x000ea8000c1e1900 */
[----:B------:R-:W4:Y:S04]  /*00f0*/  LDG.E R14, desc[UR4][R16.64+0x200] ;  /* 0x00020004100e7981 */ /* 0x000f28000c1e1900 */
[----:B------:R-:W5:Y:S04]  /*0100*/  LDG.E R2, desc[UR4][R16.64+0x400] ;  /* 0x0004000410027981 */ /* 0x000f68000c1e1900 */
[----:B------:R5:W5:Y:S01]  /*0110*/  LDG.E R3, desc[UR4][R16.64+0x600] ;  /* 0x0006000410037981 */ /* 0x000b62000c1e1900 */
[----:B---3--:R-:W-:-:S04]  /*0120*/  IMAD.WIDE R6, R0, 0x2, R6 ;  /* 0x0000000200067825 */ /* 0x008fc800078e0206 */
[----:B------:R-:W-:-:S05]  /*0130*/  IMAD.WIDE.U32 R18, R5, 0x4, R6 ;  /* 0x0000000405127825 */ /* 0x000fca00078e0006 */
[----:B------:R-:W3:Y:S04]  /*0140*/  LDG.E R10, desc[UR4][R18.64+0x200] ;  /* 0x00020004120a7981 */ /* 0x000ee8000c1e1900 */
[----:B------:R-:W3:Y:S04]  /*0150*/  LDG.E R9, desc[UR4][R18.64] ;  /* 0x0000000412097981 */ /* 0x000ee8000c1e1900 */
[----:B------:R-:W3:Y:S04]  /*0160*/  LDG.E R6, desc[UR4][R18.64+0x400] ;  /* 0x0004000412067981 */ /* 0x000ee8000c1e1900 */
[----:B------:R0:W3:Y:S01]  /*0170*/  LDG.E R7, desc[UR4][R18.64+0x600] ;  /* 0x0006000412077981 */ /* 0x0000e2000c1e1900 */
[----:B-1----:R-:W-:Y:S01]  /*0180*/  IMAD.U32 R13, R4, 0x10000, RZ ;  /* 0x00010000040d7824 */ /* 0x002fe200078e00ff */
[----:B--2---:R-:W-:-:S05]  /*0190*/  SHF.L.U32 R4, R8, 0x10, RZ ;  /* 0x0000001008047819 */ /* 0x004fca00000006ff */
[----:B------:R-:W-:Y:S01]  /*01a0*/  FMUL.FTZ R12, R13, R4 ;  /* 0x000000040d0c7220 */ /* 0x000fe20000410000 */
[----:B----4-:R-:W-:Y:S01]  /*01b0*/  IMAD.U32 R4, R14, 0x10000, RZ ;  /* 0x000100000e047824 */ /* 0x010fe200078e00ff */
[----:B-----5:R-:W-:-:S03]  /*01c0*/  SHF.L.U32 R16, R2, 0x10, RZ ;  /* 0x0000001002107819 */ /* 0x020fc600000006ff */
[C---:B------:R-:W-:Y:S01]  /*01d0*/  FMUL.FTZ R11, R13.reuse, R4 ;  /* 0x000000040d0b7220 */ /* 0x040fe20000410000 */
[----:B------:R-:W-:Y:S01]  /*01e0*/  PRMT R8, R8, 0x7632, R8 ;  /* 0x0000763208087816 */ /* 0x000fe20000000008 */
[----:B------:R-:W-:Y:S01]  /*01f0*/  FMUL.FTZ R4, R13, R16 ;  /* 0x000000100d047220 */ /* 0x000fe20000410000 */
[----:B------:R-:W-:Y:S01]  /*0200*/  IMAD.U32 R16, R3, 0x10000, RZ ;  /* 0x0001000003107824 */ /* 0x000fe200078e00ff */
[----:B------:R-:W-:-:S03]  /*0210*/  PRMT R14, R14, 0x7632, R14 ;  /* 0x000076320e0e7816 */ /* 0x000fc6000000000e */
[----:B------:R-:W-:Y:S01]  /*0220*/  FMUL.FTZ R17, R13, R16 ;  /* 0x000000100d117220 */ /* 0x000fe20000410000 */
[----:B------:R-:W-:Y:S02]  /*0230*/  SHF.L.U32 R16, R8, 0x10, RZ ;  /* 0x0000001008107819 */ /* 0x000fe400000006ff */
[----:B------:R-:W-:-:S03]  /*0240*/  PRMT R2, R2, 0x7632, R2 ;  /* 0x0000763202027816 */ /* 0x000fc60000000002 */
[----:B0-----:R-:W-:Y:S01]  /*0250*/  FMUL.FTZ R18, R13, R16 ;  /* 0x000000100d127220 */ /* 0x001fe20000410000 */
[----:B------:R-:W-:Y:S01]  /*0260*/  IMAD.U32 R16, R14, 0x10000, RZ ;  /* 0x000100000e107824 */ /* 0x000fe200078e00ff */
[----:B------:R-:W-:Y:S02]  /*0270*/  PRMT R3, R3, 0x7632, R3 ;  /* 0x0000763203037816 */ /* 0x000fe40000000003 */
[----:B------:R-:W-:Y:S01]  /*0280*/  SHF.L.U32 R2, R2, 0x10, RZ ;  /* 0x0000001002027819 */ /* 0x000fe200000006ff */
[----:B------:R-:W-:Y:S01]  /*0290*/  FMUL.FTZ R15, R13, R16 ;  /* 0x000000100d0f7220 */ /* 0x000fe20000410000 */
[----:B------:R-:W0:Y:S01]  /*02a0*/  F2F.BF16.F32 R12, R12 ;  /* 0x0000000c000c7304 */ /* 0x000e220000202000 */
[----:B------:R-:W-:Y:S02]  /*02b0*/  IMAD.U32 R16, R3, 0x10000, RZ ;  /* 0x0001000003107824 */ /* 0x000fe400078e00ff */
[C---:B------:R-:W-:Y:S02]  /*02c0*/  FMUL.FTZ R21, R13.reuse, R2 ;  /* 0x000000020d157220 */ /* 0x040fe40000410000 */
[----:B------:R-:W1:Y:S03]  /*02d0*/  LDC.64 R2, c[0x0][0x228] ;  /* 0x00008a00ff027b82 */ /* 0x000e660000000a00 */
[----:B------:R2:W4:Y:S01]  /*02e0*/  F2F.BF16.F32 R14, R18 ;  /* 0x00000012000e7304 */ /* 0x0005220000202000 */
[----:B------:R-:W-:Y:S01]  /*02f0*/  FMUL.FTZ R22, R13, R16 ;  /* 0x000000100d167220 */ /* 0x000fe20000410000 */
[----:B---3--:R-:W-:-:S06]  /*0300*/  IMAD.U32 R20, R10, 0x10000, RZ ;  /* 0x000100000a147824 */ /* 0x008fcc00078e00ff */
[----:B------:R-:W3:Y:S01]  /*0310*/  F2F.BF16.F32 R15, R15 ;  /* 0x0000000f000f7304 */ /* 0x000ee20000202000 */
[----:B------:R-:W-:-:S07]  /*0320*/  PRMT R16, R9, 0x7632, R16 ;  /* 0x0000763209107816 */ /* 0x000fce0000000010 */
[----:B------:R5:W-:Y:S01]  /*0330*/  F2F.BF16.F32 R8, R17 ;  /* 0x0000001100087304 */ /* 0x000be20000202000 */
[----:B--2---:R-:W-:-:S07]  /*0340*/  SHF.L.U32 R18, R9, 0x10, RZ ;  /* 0x0000001009127819 */ /* 0x004fce00000006ff */
[----:B------:R-:W-:Y:S01]  /*0350*/  F2F.BF16.F32 R4, R4 ;  /* 0x0000000400047304 */ /* 0x000fe20000202000 */
[----:B-----5:R-:W-:-:S07]  /*0360*/  PRMT R17, R10, 0x7632, R17 ;  /* 0x000076320a117816 */ /* 0x020fce0000000011 */
[----:B------:R-:W2:Y:S01]  /*0370*/  F2F.BF16.F32 R11, R11 ;  /* 0x0000000b000b7304 */ /* 0x000ea20000202000 */
[----:B0-----:R-:W-:-:S07]  /*0380*/  SHF.L.U32 R9, R12, 0x10, RZ ;  /* 0x000000100c097819 */ /* 0x001fce00000006ff */
[----:B------:R-:W0:Y:S01]  /*0390*/  F2F.BF16.F32 R13, R21 ;  /* 0x00000015000d7304 */ /* 0x000e220000202000 */
[----:B----4-:R-:W-:-:S07]  /*03a0*/  SHF.L.U32 R12, R14, 0x10, RZ ;  /* 0x000000100e0c7819 */ /* 0x010fce00000006ff */
[----:B------:R-:W4:Y:S01]  /*03b0*/  F2F.BF16.F32 R10, R22 ;  /* 0x00000016000a7304 */ /* 0x000f220000202000 */
[----:B------:R-:W-:Y:S01]  /*03c0*/  IMAD.U32 R17, R17, 0x10000, RZ ;  /* 0x0001000011117824 */ /* 0x000fe200078e00ff */
[----:B------:R-:W-:Y:S01]  /*03d0*/  SHF.L.U32 R19, R16, 0x10, RZ ;  /* 0x0000001010137819 */ /* 0x000fe200000006ff */
[----:B---3--:R-:W-:Y:S01]  /*03e0*/  IMAD.U32 R14, R15, 0x10000, RZ ;  /* 0x000100000f0e7824 */ /* 0x008fe200078e00ff */
[----:B------:R-:W-:Y:S02]  /*03f0*/  PRMT R15, R6, 0x7632, R15 ;  /* 0x00007632060f7816 */ /* 0x000fe4000000000f */
[----:B------:R-:W-:Y:S01]  /*0400*/  PRMT R16, R7, 0x7632, R16 ;  /* 0x0000763207107816 */ /* 0x000fe20000000010 */
[----:B------:R-:W-:Y:S01]  /*0410*/  FMUL.FTZ R14, R14, R17 ;  /* 0x000000110e0e7220 */ /* 0x000fe20000410000 */
[----:B------:R-:W-:Y:S01]  /*0420*/  SHF.L.U32 R17, R6, 0x10, RZ ;  /* 0x0000001006117819 */ /* 0x000fe200000006ff */
[----:B--2---:R-:W-:Y:S01]  /*0430*/  IMAD.U32 R11, R11, 0x10000, RZ ;  /* 0x000100000b0b7824 */ /* 0x004fe200078e00ff */
[----:B------:R-:W-:Y:S01]  /*0440*/  SHF.L.U32 R6, R15, 0x10, RZ ;  /* 0x000000100f067819 */ /* 0x000fe200000006ff */
[----:B------:R-:W-:Y:S01]  /*0450*/  IMAD.U32 R7, R7, 0x10000, RZ ;  /* 0x0001000007077824 */ /* 0x000fe200078e00ff */
[----:B------:R-:W-:Y:S01]  /*0460*/  SHF.L.U32 R4, R4, 0x10, RZ ;  /* 0x0000001004047819 */ /* 0x000fe200000006ff */
[----:B------:R-:W-:Y:S01]  /*0470*/  IMAD.U32 R15, R16, 0x10000, RZ ;  /* 0x00010000100f7824 */ /* 0x000fe200078e00ff */
[----:B------:R-:W-:Y:S01]  /*0480*/  SHF.L.U32 R8, R8, 0x10, RZ ;  /* 0x0000001008087819 */ /* 0x000fe200000006ff */
[----:B0-----:R-:W-:-:S02]  /*0490*/  IMAD.U32 R13, R13, 0x10000, RZ ;  /* 0x000100000d0d7824 */ /* 0x001fc400078e00ff */
[----:B----4-:R-:W-:Y:S02]  /*04a0*/  IMAD.U32 R10, R10, 0x10000, RZ ;  /* 0x000100000a0a7824 */ /* 0x010fe400078e00ff */
[----:B------:R-:W-:Y:S01]  /*04b0*/  FMUL.FTZ R9, R9, R18 ;  /* 0x0000001209097220 */ /* 0x000fe20000410000 */
[----:B-1----:R-:W-:-:S04]  /*04c0*/  IMAD.WIDE.U32 R2, R0, 0x2, R2 ;  /* 0x0000000200027825 */ /* 0x002fc800078e0002 */
[----:B------:R-:W-:Y:S01]  /*04d0*/  FMUL.FTZ R12, R12, R19 ;  /* 0x000000130c0c7220 */ /* 0x000fe20000410000 */
[----:B------:R-:W-:Y:S01]  /*04e0*/  FMUL.FTZ R11, R11, R20 ;  /* 0x000000140b0b7220 */ /* 0x000fe20000410000 */
[----:B------:R-:W-:Y:S01]  /*04f0*/  FMUL.FTZ R4, R4, R17 ;  /* 0x0000001104047220 */ /* 0x000fe20000410000 */
[----:B------:R-:W-:Y:S01]  /*0500*/  FMUL.FTZ R13, R13, R6 ;  /* 0x000000060d0d7220 */ /* 0x000fe20000410000 */
[----:B------:R-:W-:Y:S01]  /*0510*/  FMUL.FTZ R7, R8, R7 ;  /* 0x0000000708077220 */ /* 0x000fe20000410000 */
[----:B------:R-:W-:Y:S01]  /*0520*/  FMUL.FTZ R10, R10, R15 ;  /* 0x0000000f0a0a7220 */ /* 0x000fe20000410000 */
        /* <DEDUP_REMOVED lines=10> */
.L_x_4187:
[----:B------:R-:W0:Y:S01]  /*05d0*/  S2R R27, SR_TID.X ;  /* 0x00000000001b7919 */ /* 0x000e220000002100 */
[----:B------:R-:W-:Y:S02]  /*05e0*/  PRMT R18, RZ, 0x7610, R18 ;  /* 0x00007610ff127816 */ /* 0x000fe40000000012 */
[----:B0-----:R-:W-:Y:S02]  /*05f0*/  ISETP.GE.AND P5, PT, R27, R2, PT ;  /* 0x000000021b00720c */ /* 0x001fe40003fa6270 */
[----:B------:R-:W-:-:S11]  /*0600*/  MOV R21, R27 ;  /* 0x0000001b00157202 */ /* 0x000fd60000000f00 */
[C---:B------:R-:W-:Y:S01]  /*0610*/  @!P5 IMAD.IADD R17, R0.reuse, 0x1, R21 ;  /* 0x000000010011d824 */ /* 0x040fe200078e0215 */
[----:B------:R-:W-:Y:S01]  /*0620*/  @!P5 IADD3 R21, R21, 0x80, RZ ;  /* 0x000000801515d810 */ /* 0x000fe20007ffe0ff */
[----:B------:R-:W0:Y:S03]  /*0630*/  @!P5 LDC.64 R14, c[0x0][0x238] ;  /* 0x00008e00ff0edb82 */ /* 0x000e260000000a00 */
[----:B------:R-:W-:Y:S02]  /*0640*/  ISETP.GE.AND P0, PT, R21, R2, PT ;  /* 0x000000021500720c */ /* 0x000fe40003f06270 */
[----:B------:R-:W-:Y:S02]  /*0650*/  PRMT R11, RZ, 0x7610, R11 ;  /* 0x00007610ff0b7816 */ /* 0x000fe4000000000b */
[----:B------:R-:W-:Y:S01]  /*0660*/  PRMT R12, RZ, 0x7610, R12 ;  /* 0x00007610ff0c7816 */ /* 0x000fe2000000000c */
[----:B------:R-:W2:Y:S08]  /*0670*/  @!P5 LDC.64 R28, c[0x0][0x240] ;  /* 0x00009000ff1cdb82 */ /* 0x000eb00000000a00 */
[----:B------:R-:W3:Y:S01]  /*0680*/  @!P0 LDC.64 R24, c[0x0][0x238] ;  /* 0x00008e00ff188b82 */ /* 0x000ee20000000a00 */
[----:B------:R-:W-:-:S07]  /*0690*/  @!P0 IMAD.IADD R13, R0, 0x1, R21 ;  /* 0x00000001000d8824 */ /* 0x000fce00078e0215 */
[----:B------:R-:W4:Y:S01]  /*06a0*/  @!P0 LDC.64 R22, c[0x0][0x240] ;  /* 0x00009000ff168b82 */ /* 0x000f220000000a00 */
[----:B---3--:R-:W-:-:S05]  /*06b0*/  @!P0 IMAD.WIDE.U32 R24, R13, 0x2, R24 ;  /* 0x000000020d188825 */ /* 0x008fca00078e0018 */
[----:B------:R-:W3:Y:S01]  /*06c0*/  @!P0 LDG.E.U16 R18, desc[UR4][R24.64] ;  /* 0x0000000418128981 */ /* 0x000ee2000c1e1500 */
[----:B----4-:R-:W-:-:S05]  /*06d0*/  @!P0 IMAD.WIDE.U32 R22, R13, 0x2, R22 ;  /* 0x000000020d168825 */ /* 0x010fca00078e0016 */
[----:B------:R4:W5:Y:S01]  /*06e0*/  @!P0 LDG.E.U16 R11, desc[UR4][R22.64] ;  /* 0x00000004160b8981 */ /* 0x000962000c1e1500 */
[----:B0-----:R-:W-:-:S05]  /*06f0*/  @!P5 IMAD.WIDE.U32 R14, R17, 0x2, R14 ;  /* 0x00000002110ed825 */ /* 0x001fca00078e000e */
[----:B------:R0:W5:Y:S01]  /*0700*/  @!P5 LDG.E.U16 R12, desc[UR4][R14.64] ;  /* 0x000000040e0cd981 */ /* 0x000162000c1e1500 */
[----:B------:R-:W-:Y:S01]  /*0710*/  @!P0 IADD3 R21, R21, 0x80, RZ ;  /* 0x0000008015158810 */ /* 0x000fe20007ffe0ff */
[----:B--2---:R-:W-:Y:S01]  /*0720*/  @!P5 IMAD.WIDE.U32 R28, R17, 0x2, R28 ;  /* 0x00000002111cd825 */ /* 0x004fe200078e001c */
[----:B------:R-:W-:Y:S02]  /*0730*/  PRMT R16, RZ, 0x7610, R16 ;  /* 0x00007610ff107816 */ /* 0x000fe40000000010 */
[----:B------:R-:W-:-:S04]  /*0740*/  ISETP.GE.AND P0, PT, R21, R2, PT ;  /* 0x000000021500720c */ /* 0x000fc80003f06270 */
[----:B------:R2:W5:Y:S01]  /*0750*/  @!P5 LDG.E.U16 R16, desc[UR4][R28.64] ;  /* 0x000000041c10d981 */ /* 0x000562000c1e1500 */
[----:B----4-:R-:W-:Y:S02]  /*0760*/  PRMT R22, RZ, 0x7610, R22 ;  /* 0x00007610ff167816 */ /* 0x010fe40000000016 */
[----:B0-----:R-:W-:-:S06]  /*0770*/  PRMT R15, RZ, 0x7610, R15 ;  /* 0x00007610ff0f7816 */ /* 0x001fcc000000000f */
[----:B------:R-:W-:Y:S01]  /*0780*/  @!P0 IMAD.IADD R13, R0, 0x1, R21 ;  /* 0x00000001000d8824 */ /* 0x000fe200078e0215 */
[----:B------:R-:W-:Y:S01]  /*0790*/  @!P0 IADD3 R21, R21, 0x80, RZ ;  /* 0x0000008015158810 */ /* 0x000fe20007ffe0ff */
[----:B------:R-:W0:Y:S03]  /*07a0*/  @!P0 LDC.64 R30, c[0x0][0x240] ;  /* 0x00009000ff1e8b82 */ /* 0x000e260000000a00 */
[----:B------:R-:W-:-:S05]  /*07b0*/  ISETP.GE.AND P1, PT, R21, R2, PT ;  /* 0x000000021500720c */ /* 0x000fca0003f26270 */
[----:B------:R-:W4:Y:S08]  /*07c0*/  @!P0 LDC.64 R32, c[0x0][0x238] ;  /* 0x00008e00ff208b82 */ /* 0x000f300000000a00 */
[----:B------:R-:W-:Y:S01]  /*07d0*/  @!P1 IMAD.IADD R24, R0, 0x1, R21 ;  /* 0x0000000100189824 */ /* 0x000fe200078e0215 */
[----:B------:R-:W-:Y:S01]  /*07e0*/  @!P1 IADD3 R21, R21, 0x80, RZ ;  /* 0x0000008015159810 */ /* 0x000fe20007ffe0ff */
[----:B------:R-:W1:Y:S03]  /*07f0*/  @!P1 LDC.64 R36, c[0x0][0x238] ;  /* 0x00008e00ff249b82 */ /* 0x000e660000000a00 */
[----:B------:R-:W-:-:S05]  /*0800*/  ISETP.GE.AND P2, PT, R21, R2, PT ;  /* 0x000000021500720c */ /* 0x000fca0003f46270 */
[----:B--2---:R-:W2:Y:S01]  /*0810*/  @!P1 LDC.64 R28, c[0x0][0x240] ;  /* 0x00009000ff1c9b82 */ /* 0x004ea20000000a00 */
[----:B0-----:R-:W-:-:S05]  /*0820*/  @!P0 IMAD.WIDE.U32 R30, R13, 0x2, R30 ;  /* 0x000000020d1e8825 */ /* 0x001fca00078e001e */
[----:B------:R0:W5:Y:S01]  /*0830*/  @!P0 LDG.E.U16 R22, desc[UR4][R30.64] ;  /* 0x000000041e168981 */ /* 0x000162000c1e1500 */
[----:B------:R-:W-:Y:S01]  /*0840*/  PRMT R20, RZ, 0x7610, R20 ;  /* 0x00007610ff147816 */ /* 0x000fe20000000014 */
[----:B------:R-:W-:Y:S01]  /*0850*/  @!P2 IMAD.IADD R17, R0, 0x1, R21 ;  /* 0x000000010011a824 */ /* 0x000fe200078e0215 */
[----:B------:R-:W2:Y:S01]  /*0860*/  @!P2 LDC.64 R34, c[0x0][0x238] ;  /* 0x00008e00ff22ab82 */ /* 0x000ea20000000a00 */
[----:B------:R-:W-:Y:S01]  /*0870*/  @!P2 IADD3 R21, R21, 0x80, RZ ;  /* 0x000000801515a810 */ /* 0x000fe20007ffe0ff */
[----:B----4-:R-:W-:-:S06]  /*0880*/  @!P0 IMAD.WIDE.U32 R32, R13, 0x2, R32 ;  /* 0x000000020d208825 */ /* 0x010fcc00078e0020 */
[----:B0-----:R-:W0:Y:S01]  /*0890*/  @!P2 LDC.64 R30, c[0x0][0x240] ;  /* 0x00009000ff1eab82 */ /* 0x001e220000000a00 */
[-C--:B------:R-:W-:Y:S01]  /*08a0*/  ISETP.GE.AND P3, PT, R21, R2.reuse, PT ;  /* 0x000000021500720c */ /* 0x080fe20003f66270 */
[C---:B-1----:R-:W-:Y:S01]  /*08b0*/  @!P1 IMAD.WIDE.U32 R36, R24.reuse, 0x2, R36 ;  /* 0x0000000218249825 */ /* 0x042fe200078e0024 */
[----:B------:R-:W-:Y:S01]  /*08c0*/  PRMT R14, RZ, 0x7610, R14 ;  /* 0x00007610ff0e7816 */ /* 0x000fe2000000000e */
[----:B------:R1:W4:Y:S02]  /*08d0*/  @!P0 LDG.E.U16 R15, desc[UR4][R32.64] ;  /* 0x00000004200f8981 */ /* 0x000324000c1e1500 */
[----:B--2---:R-:W-:Y:S01]  /*08e0*/  @!P1 IMAD.WIDE.U32 R24, R24, 0x2, R28 ;  /* 0x0000000218189825 */ /* 0x004fe200078e001c */
[----:B------:R-:W-:Y:S02]  /*08f0*/  IADD3 R23, R27, 0x80, RZ ;  /* 0x000000801b177810 */ /* 0x000fe40007ffe0ff */
[----:B------:R-:W2:Y:S04]  /*0900*/  @!P1 LDG.E.U16 R14, desc[UR4][R36.64] ;  /* 0x00000004240e9981 */ /* 0x000ea8000c1e1500 */
[----:B------:R0:W2:Y:S01]  /*0910*/  @!P1 LDG.E.U16 R20, desc[UR4][R24.64] ;  /* 0x0000000418149981 */ /* 0x0000a2000c1e1500 */
[----:B-1----:R-:W1:Y:S01]  /*0920*/  @!P3 LDC.64 R32, c[0x0][0x238] ;  /* 0x00008e00ff20bb82 */ /* 0x002e620000000a00 */
[----:B------:R-:W-:Y:S01]  /*0930*/  ISETP.GE.AND P1, PT, R23, R2, PT ;  /* 0x000000021700720c */ /* 0x000fe20003f26270 */
[----:B------:R-:W-:Y:S01]  /*0940*/  @!P2 IMAD.WIDE.U32 R34, R17, 0x2, R34 ;  /* 0x000000021122a825 */ /* 0x000fe200078e0022 */
[----:B------:R-:W-:-:S05]  /*0950*/  PRMT R13, RZ, 0x7610, R13 ;  /* 0x00007610ff0d7816 */ /* 0x000fca000000000d */
[----:B0-----:R-:W0:Y:S01]  /*0960*/  @!P3 LDC.64 R24, c[0x0][0x240] ;  /* 0x00009000ff18bb82 */ /* 0x001e220000000a00 */
[----:B------:R-:W-:Y:S01]  /*0970*/  PRMT R10, RZ, 0x7610, R10 ;  /* 0x00007610ff0a7816 */ /* 0x000fe2000000000a */
[----:B------:R-:W-:Y:S01]  /*0980*/  @!P2 IMAD.WIDE.U32 R30, R17, 0x2, R30 ;  /* 0x00000002111ea825 */ /* 0x000fe200078e001e */
[----:B------:R-:W2:Y:S03]  /*0990*/  @!P2 LDG.E.U16 R13, desc[UR4][R34.64] ;  /* 0x00000004220da981 */ /* 0x000ea6000c1e1500 */
[----:B------:R-:W-:Y:S01]  /*09a0*/  @!P3 IMAD.IADD R29, R0, 0x1, R21 ;  /* 0x00000001001db824 */ /* 0x000fe200078e0215 */
[----:B------:R0:W2:Y:S01]  /*09b0*/  @!P2 LDG.E.U16 R10, desc[UR4][R30.64] ;  /* 0x000000041e0aa981 */ /* 0x0000a2000c1e1500 */
[----:B------:R-:W-:-:S05]  /*09c0*/  @!P3 VIADD R21, R21, 0x80 ;  /* 0x000000801515b836 */ /* 0x000fca0000000000 */
[----:B------:R-:W-:Y:S02]  /*09d0*/  ISETP.GE.AND P2, PT, R21, R2, PT ;  /* 0x000000021500720c */ /* 0x000fe40003f46270 */
[----:B------:R-:W-:Y:S01]  /*09e0*/  @!P1 SHF.L.U32 R17, R4, 0x10, RZ ;  /* 0x0000001004119819 */ /* 0x000fe200000006ff */
[----:B-1----:R-:W-:-:S04]  /*09f0*/  @!P3 IMAD.WIDE.U32 R32, R29, 0x2, R32 ;  /* 0x000000021d20b825 */ /* 0x002fc800078e0020 */
[----:B0-----:R-:W-:-:S06]  /*0a00*/  @!P3 IMAD.WIDE.U32 R30, R29, 0x2, R24 ;  /* 0x000000021d1eb825 */ /* 0x001fcc00078e0018 */
[----:B------:R-:W0:Y:S01]  /*0a10*/  @!P2 LDC.64 R28, c[0x0][0x238] ;  /* 0x00008e00ff1cab82 */ /* 0x000e220000000a00 */
[----:B------:R-:W-:-:S06]  /*0a20*/  PRMT R26, RZ, 0x7610, R26 ;  /* 0x00007610ff1a7816 */ /* 0x000fcc000000001a */
[----:B------:R0:W2:Y:S01]  /*0a30*/  @!P3 LDG.E.U16 R26, desc[UR4][R32.64] ;  /* 0x00000004201ab981 */ /* 0x0000a2000c1e1500 */
[----:B------:R-:W-:-:S04]  /*0a40*/  IADD3 R25, R27, 0x100, RZ ;  /* 0x000001001b197810 */ /* 0x000fc80007ffe0ff */
[----:B------:R-:W-:Y:S01]  /*0a50*/  ISETP.GE.AND P4, PT, R25, R2, PT ;  /* 0x000000021900720c */ /* 0x000fe20003f86270 */
[----:B------:R-:W-:-:S05]  /*0a60*/  VIADD R25, R27, 0x180 ;  /* 0x000001801b197836 */ /* 0x000fca0000000000 */
[----:B------:R-:W-:Y:S02]  /*0a70*/  ISETP.GE.AND P0, PT, R25, R2, PT ;  /* 0x000000021900720c */ /* 0x000fe40003f06270 */
[----:B------:R-:W-:Y:S01]  /*0a80*/  PRMT R25, RZ, 0x7610, R25 ;  /* 0x00007610ff197816 */ /* 0x000fe20000000019 */
[----:B---3--:R-:W-:-:S04]  /*0a90*/  @!P1 IMAD.U32 R18, R18, 0x10000, RZ ;  /* 0x0001000012129824 */ /* 0x008fc800078e00ff */
[----:B------:R-:W-:-:S06]  /*0aa0*/  @!P1 FMUL.FTZ R17, R18, R17 ;  /* 0x0000001112119220 */ /* 0x000fcc0000410000 */
[----:B------:R-:W1:Y:S02]  /*0ab0*/  @!P1 F2F.BF16.F32 R17, R17 ;  /* 0x0000001100119304 */ /* 0x000e640000202000 */
[----:B-1----:R-:W-:Y:S01]  /*0ac0*/  @!P1 IMAD.U32 R24, R17, 0x10000, RZ ;  /* 0x0001000011189824 */ /* 0x002fe200078e00ff */
[----:B------:R-:W-:Y:S01]  /*0ad0*/  @!P2 IADD3 R17, R0, R21, RZ ;  /* 0x000000150011a210 */ /* 0x000fe20007ffe0ff */
[----:B------:R-:W-:-:S04]  /*0ae0*/  @!P2 VIADD R21, R21, 0x80 ;  /* 0x000000801515a836 */ /* 0x000fc80000000000 */
[----:B0-----:R-:W-:Y:S02]  /*0af0*/  @!P2 IMAD.WIDE.U32 R32, R17, 0x2, R28 ;  /* 0x000000021120a825 */ /* 0x001fe400078e001c */
[----:B------:R-:W0:Y:S01]  /*0b00*/  @!P2 LDC.64 R28, c[0x0][0x240] ;  /* 0x00009000ff1cab82 */ /* 0x000e220000000a00 */
[----:B------:R-:W-:Y:S02]  /*0b10*/  ISETP.GE.AND P6, PT, R21, R2, PT ;  /* 0x000000021500720c */ /* 0x000fe40003fc6270 */
[----:B-----5:R-:W-:Y:S01]  /*0b20*/  @!P1 SHF.L.U32 R11, R11, 0x10, RZ ;  /* 0x000000100b0b9819 */ /* 0x020fe200000006ff */
[----:B------:R-:W3:Y:S01]  /*0b30*/  @!P2 LDG.E.U16 R25, desc[UR4][R32.64] ;  /* 0x000000042019a981 */ /* 0x000ee2000c1e1500 */
[----:B------:R-:W-:-:S03]  /*0b40*/  PRMT R18, RZ, 0x7610, R18 ;  /* 0x00007610ff127816 */ /* 0x000fc60000000012 */
[----:B------:R-:W-:-:S03]  /*0b50*/  @!P1 FMUL.FTZ R11, R24, R11 ;  /* 0x0000000b180b9220 */ /* 0x000fc60000410000 */
[----:B------:R1:W5:Y:S02]  /*0b60*/  @!P3 LDG.E.U16 R18, desc[UR4][R30.64] ;  /* 0x000000041e12b981 */ /* 0x000364000c1e1500 */
[----:B------:R-:W-:Y:S02]  /*0b70*/  @!P1 F2FP.BF16.F32.PACK_AB R3, RZ, R11 ;  /* 0x0000000bff03923e */ /* 0x000fe400000010ff */
[----:B------:R-:W-:Y:S01]  /*0b80*/  IADD3 R11, R27, 0x200, RZ ;  /* 0x000002001b0b7810 */ /* 0x000fe20007ffe0ff */
[----:B-1----:R-:W1:Y:S03]  /*0b90*/  @!P6 LDC.64 R30, c[0x0][0x238] ;  /* 0x00008e00ff1eeb82 */ /* 0x002e660000000a00 */
[----:B------:R-:W-:Y:S01]  /*0ba0*/  ISETP.GE.AND P3, PT, R11, R2, PT ;  /* 0x000000020b00720c */ /* 0x000fe20003f66270 */
[----:B0-----:R-:W-:Y:S01]  /*0bb0*/  @!P2 IMAD.WIDE.U32 R28, R17, 0x2, R28 ;  /* 0x00000002111ca825 */ /* 0x001fe200078e001c */
[----:B------:R-:W-:-:S03]  /*0bc0*/  PRMT R17, RZ, 0x7610, R17 ;  /* 0x00007610ff117816 */ /* 0x000fc60000000011 */
[----:B------:R-:W-:-:S03]  /*0bd0*/  VIADD R11, R27, 0x280 ;  /* 0x000002801b0b7836 */ /* 0x000fc60000000000 */
[----:B------:R0:W5:Y:S02]  /*0be0*/  @!P2 LDG.E.U16 R17, desc[UR4][R28.64] ;  /* 0x000000041c11a981 */ /* 0x000164000c1e1500 */
[----:B------:R-:W-:Y:S02]  /*0bf0*/  ISETP.GE.AND P2, PT, R11, R2, PT ;  /* 0x000000020b00720c */ /* 0x000fe40003f46270 */
[----:B------:R-:W-:-:S04]  /*0c00*/  IADD3 R11, R27, 0x300, RZ ;  /* 0x000003001b0b7810 */ /* 0x000fc80007ffe0ff */
[----:B------:R-:W-:Y:S01]  /*0c10*/  ISETP.GE.AND P1, PT, R11, R2, PT ;  /* 0x000000020b00720c */ /* 0x000fe20003f26270 */
[----:B------:R-:W-:Y:S01]  /*0c20*/  @!P5 IMAD.U32 R11, R12, 0x10000, RZ ;  /* 0x000100000c0bd824 */ /* 0x000fe200078e00ff */
[----:B------:R-:W-:Y:S01]  /*0c30*/  @!P6 IADD3 R12, R0, R21, RZ ;  /* 0x00000015000ce210 */ /* 0x000fe20007ffe0ff */
[----:B0-----:R-:W-:-:S04]  /*0c40*/  @!P5 IMAD.U32 R28, R4, 0x10000, RZ ;  /* 0x00010000041cd824 */ /* 0x001fc800078e00ff */
[----:B------:R-:W-:Y:S01]  /*0c50*/  @!P5 FMUL.FTZ R28, R11, R28 ;  /* 0x0000001c0b1cd220 */ /* 0x000fe20000410000 */
[----:B------:R-:W-:Y:S01]  /*0c60*/  PRMT R11, RZ, 0x7610, R11 ;  /* 0x00007610ff0b7816 */ /* 0x000fe2000000000b */
[C---:B-1----:R-:W-:Y:S02]  /*0c70*/  @!P6 IMAD.WIDE.U32 R32, R12.reuse, 0x2, R30 ;  /* 0x000000020c20e825 */ /* 0x042fe400078e001e */
[----:B------:R-:W0:Y:S03]  /*0c80*/  @!P6 LDC.64 R30, c[0x0][0x240] ;  /* 0x00009000ff1eeb82 */ /* 0x000e260000000a00 */
[----:B------:R-:W5:Y:S01]  /*0c90*/  @!P6 LDG.E.U16 R11, desc[UR4][R32.64] ;  /* 0x00000004200be981 */ /* 0x000f62000c1e1500 */
[----:B0-----:R-:W-:Y:S01]  /*0ca0*/  @!P6 IMAD.WIDE.U32 R30, R12, 0x2, R30 ;  /* 0x000000020c1ee825 */ /* 0x001fe200078e001e */
[----:B------:R-:W-:-:S06]  /*0cb0*/  PRMT R12, RZ, 0x7610, R12 ;  /* 0x00007610ff0c7816 */ /* 0x000fcc000000000c */
[----:B------:R0:W5:Y:S01]  /*0cc0*/  @!P6 LDG.E.U16 R12, desc[UR4][R30.64] ;  /* 0x000000041e0ce981 */ /* 0x000162000c1e1500 */
[----:B------:R-:W1:Y:S01]  /*0cd0*/  @!P5 F2F.BF16.F32 R28, R28 ;  /* 0x0000001c001cd304 */ /* 0x000e620000202000 */
[----:B------:R-:W-:Y:S02]  /*0ce0*/  IADD3 R21, R27, 0x380, RZ ;  /* 0x000003801b157810 */ /* 0x000fe40007ffe0ff */
[----:B----4-:R-:W-:Y:S02]  /*0cf0*/  @!P4 SHF.L.U32 R15, R15, 0x10, RZ ;  /* 0x000000100f0fc819 */ /* 0x010fe400000006ff */
[----:B------:R-:W-:Y:S01]  /*0d00*/  ISETP.GE.AND P6, PT, R21, R2, PT ;  /* 0x000000021500720c */ /* 0x000fe20003fc6270 */
[----:B------:R-:W-:Y:S02]  /*0d10*/  @!P5 IMAD.U32 R21, R16, 0x10000, RZ ;  /* 0x000100001015d824 */ /* 0x000fe400078e00ff */
[----:B------:R-:W-:Y:S01]  /*0d20*/  @!P4 IMAD.U32 R16, R4, 0x10000, RZ ;  /* 0x000100000410c824 */ /* 0x000fe200078e00ff */
[----:B-1----:R-:W-:-:S02]  /*0d30*/  @!P5 SHF.L.U32 R24, R28, 0x10, RZ ;  /* 0x000000101c18d819 */ /* 0x002fc400000006ff */
[----:B--2---:R-:W-:-:S03]  /*0d40*/  @!P0 SHF.L.U32 R14, R14, 0x10, RZ ;  /* 0x000000100e0e8819 */ /* 0x004fc600000006ff */
[----:B------:R-:W-:Y:S01]  /*0d50*/  @!P5 FMUL.FTZ R24, R24, R21 ;  /* 0x000000151818d220 */ /* 0x000fe20000410000 */
[----:B------:R-:W-:Y:S01]  /*0d60*/  @!P4 FMUL.FTZ R21, R15, R16 ;  /* 0x000000100f15c220 */ /* 0x000fe20000410000 */
[----:B------:R-:W-:-:S04]  /*0d70*/  @!P0 IMAD.U32 R15, R4, 0x10000, RZ ;  /* 0x00010000040f8824 */ /* 0x000fc800078e00ff */
[----:B0-----:R-:W-:Y:S02]  /*0d80*/  @!P0 FMUL.FTZ R30, R14, R15 ;  /* 0x0000000f0e1e8220 */ /* 0x001fe40000410000 */
[----:B------:R-:W0:Y:S01]  /*0d90*/  @!P5 LDC.64 R14, c[0x0][0x228] ;  /* 0x00008a00ff0edb82 */ /* 0x000e220000000a00 */
[C---:B------:R-:W-:Y:S01]  /*0da0*/  @!P1 SHF.L.U32 R28, R4.reuse, 0x10, RZ ;  /* 0x00000010041c9819 */ /* 0x040fe200000006ff */
[----:B------:R-:W1:Y:S01]  /*0db0*/  @!P4 F2F.BF16.F32 R21, R21 ;  /* 0x000000150015c304 */ /* 0x000e620000202000 */
[----:B------:R-:W-:Y:S01]  /*0dc0*/  @!P3 SHF.L.U32 R13, R13, 0x10, RZ ;  /* 0x000000100d0db819 */ /* 0x000fe200000006ff */
[C---:B------:R-:W-:Y:S01]  /*0dd0*/  @!P3 IMAD.U32 R16, R4.reuse, 0x10000, RZ ;  /* 0x000100000410b824 */ /* 0x040fe200078e00ff */
[----:B------:R-:W-:Y:S01]  /*0de0*/  @!P2 SHF.L.U32 R29, R4, 0x10, RZ ;  /* 0x00000010041da819 */ /* 0x000fe200000006ff */
[----:B------:R-:W-:Y:S02]  /*0df0*/  @!P2 IMAD.U32 R26, R26, 0x10000, RZ ;  /* 0x000100001a1aa824 */ /* 0x000fe400078e00ff */
[----:B------:R-:W-:-:S02]  /*0e00*/  @!P3 FMUL.FTZ R16, R13, R16 ;  /* 0x000000100d10b220 */ /* 0x000fc40000410000 */
[----:B------:R-:W-:Y:S01]  /*0e10*/  @!P2 FMUL.FTZ R26, R26, R29 ;  /* 0x0000001d1a1aa220 */ /* 0x000fe20000410000 */
[----:B------:R-:W-:Y:S01]  /*0e20*/  @!P5 IMAD.IADD R29, R0, 0x1, R27 ;  /* 0x00000001001dd824 */ /* 0x000fe200078e021b */
[----:B------:R-:W-:Y:S01]  /*0e30*/  @!P4 SHF.L.U32 R22, R22, 0x10, RZ ;  /* 0x000000101616c819 */ /* 0x000fe200000006ff */
[----:B------:R-:W2:Y:S01]  /*0e40*/  @!P0 F2F.BF16.F32 R13, R30 ;  /* 0x0000001e000d8304 */ /* 0x000ea20000202000 */
[----:B------:R-:W-:Y:S01]  /*0e50*/  @!P5 F2FP.BF16.F32.PACK_AB R19, RZ, R24 ;  /* 0x00000018ff13d23e */ /* 0x000fe200000010ff */
[----:B-1----:R-:W-:-:S06]  /*0e60*/  @!P4 IMAD.U32 R21, R21, 0x10000, RZ ;  /* 0x000100001515c824 */ /* 0x002fcc00078e00ff */
[----:B------:R-:W1:Y:S01]  /*0e70*/  @!P3 F2F.BF16.F32 R16, R16 ;  /* 0x000000100010b304 */ /* 0x000e620000202000 */
[----:B0-----:R-:W-:-:S04]  /*0e80*/  @!P5 IMAD.WIDE.U32 R14, R29, 0x2, R14 ;  /* 0x000000021d0ed825 */ /* 0x001fc800078e000e */
[----:B------:R-:W-:-:S03]  /*0e90*/  @!P4 FMUL.FTZ R22, R21, R22 ;  /* 0x000000161516c220 */ /* 0x000fc60000410000 */
[----:B------:R-:W0:Y:S01]  /*0ea0*/  @!P2 F2F.BF16.F32 R26, R26 ;  /* 0x0000001a001aa304 */ /* 0x000e220000202000 */
[----:B------:R4:W-:Y:S01]  /*0eb0*/  @!P5 STG.E.U16 desc[UR4][R14.64], R19 ;  /* 0x000000130e00d986 */ /* 0x0009e2000c101504 */
[----:B------:R-:W-:Y:S01]  /*0ec0*/  @!P5 MOV R27, R23 ;  /* 0x00000017001bd202 */ /* 0x000fe20000000f00 */
[----:B------:R-:W-:Y:S01]  /*0ed0*/  @!P3 IMAD.U32 R21, R10, 0x10000, RZ ;  /* 0x000100000a15b824 */ /* 0x000fe200078e00ff */
[----:B------:R-:W-:Y:S01]  /*0ee0*/  @!P0 SHF.L.U32 R20, R20, 0x10, RZ ;  /* 0x0000001014148819 */ /* 0x000fe200000006ff */
[----:B--2---:R-:W-:Y:S01]  /*0ef0*/  @!P0 IMAD.U32 R13, R13, 0x10000, RZ ;  /* 0x000100000d0d8824 */ /* 0x004fe200078e00ff */
[----:B-1----:R-:W-:Y:S01]  /*0f00*/  @!P3 SHF.L.U32 R16, R16, 0x10, RZ ;  /* 0x000000101010b819 */ /* 0x002fe200000006ff */
[----:B------:R-:W-:Y:S02]  /*0f10*/  BSSY B0, `(.L_x_4188) ;  /* 0x0000045000007945 */ /* 0x000fe40003800000 */
[----:B------:R-:W-:Y:S01]  /*0f20*/  @!P0 FMUL.FTZ R13, R13, R20 ;  /* 0x000000140d0d8220 */ /* 0x000fe20000410000 */
[----:B0-----:R-:W-:Y:S01]  /*0f30*/  @!P2 SHF.L.U32 R26, R26, 0x10, RZ ;  /* 0x000000101a1aa819 */ /* 0x001fe200000006ff */
[----:B------:R-:W-:Y:S01]  /*0f40*/  @!P3 FMUL.FTZ R16, R16, R21 ;  /* 0x000000151010b220 */ /* 0x000fe20000410000 */
[----:B------:R-:W-:Y:S02]  /*0f50*/  BSSY B1, `(.L_x_4189) ;  /* 0x000003a000017945 */ /* 0x000fe40003800000 */
[----:B------:R-:W-:-:S02]  /*0f60*/  @!P0 F2FP.BF16.F32.PACK_AB R5, RZ, R13 ;  /* 0x0000000dff05823e */ /* 0x000fc400000010ff */
[----:B------:R-:W-:Y:S01]  /*0f70*/  @!P3 F2FP.BF16.F32.PACK_AB R6, RZ, R16 ;  /* 0x00000010ff06b23e */ /* 0x000fe200000010ff */
[----:B---3--:R-:W-:-:S04]  /*0f80*/  @!P1 IMAD.U32 R25, R25, 0x10000, RZ ;  /* 0x0001000019199824 */ /* 0x008fc800078e00ff */
[----:B------:R-:W-:Y:S01]  /*0f90*/  @!P1 FMUL.FTZ R25, R25, R28 ;  /* 0x0000001c19199220 */ /* 0x000fe20000410000 */
[----:B------:R-:W-:-:S05]  /*0fa0*/  @!P6 IMAD.U32 R28, R4, 0x10000, RZ ;  /* 0x00010000041ce824 */ /* 0x000fca00078e00ff */
[----:B------:R-:W0:Y:S01]  /*0fb0*/  @!P1 F2F.BF16.F32 R25, R25 ;  /* 0x0000001900199304 */ /* 0x000e220000202000 */
[----:B------:R-:W-:Y:S02]  /*0fc0*/  @!P4 F2FP.BF16.F32.PACK_AB R4, RZ, R22 ;  /* 0x00000016ff04c23e */ /* 0x000fe400000010ff */
[----:B------:R-:W-:Y:S01]  /*0fd0*/  ISETP.GE.AND P4, PT, R27, R2, PT ;  /* 0x000000021b00720c */ /* 0x000fe20003f86270 */
[----:B-----5:R-:W-:-:S04]  /*0fe0*/  @!P2 IMAD.U32 R23, R18, 0x10000, RZ ;  /* 0x000100001217a824 */ /* 0x020fc800078e00ff */
[----:B------:R-:W-:Y:S01]  /*0ff0*/  @!P2 FMUL.FTZ R23, R26, R23 ;  /* 0x000000171a17a220 */ /* 0x000fe20000410000 */
[----:B------:R-:W-:-:S05]  /*1000*/  @!P6 SHF.L.U32 R11, R11, 0x10, RZ ;  /* 0x000000100b0be819 */ /* 0x000fca00000006ff */
[----:B------:R-:W-:-:S06]  /*1010*/  @!P6 FMUL.FTZ R11, R11, R28 ;  /* 0x0000001c0b0be220 */ /* 0x000fcc0000410000 */
[----:B------:R-:W1:Y:S01]  /*1020*/  @!P6 F2F.BF16.F32 R11, R11 ;  /* 0x0000000b000be304 */ /* 0x000e620000202000 */
[----:B0-----:R-:W-:Y:S01]  /*1030*/  @!P1 SHF.L.U32 R25, R25, 0x10, RZ ;  /* 0x0000001019199819 */ /* 0x001fe200000006ff */
[----:B------:R-:W-:-:S04]  /*1040*/  @!P1 IMAD.U32 R10, R17, 0x10000, RZ ;  /* 0x00010000110a9824 */ /* 0x000fc800078e00ff */
[----:B------:R-:W-:Y:S01]  /*1050*/  @!P1 FMUL.FTZ R10, R25, R10 ;  /* 0x0000000a190a9220 */ /* 0x000fe20000410000 */
[----:B-1----:R-:W-:Y:S01]  /*1060*/  @!P6 SHF.L.U32 R11, R11, 0x10, RZ ;  /* 0x000000100b0be819 */ /* 0x002fe200000006ff */
[----:B------:R-:W-:-:S04]  /*1070*/  @!P6 IMAD.U32 R12, R12, 0x10000, RZ ;  /* 0x000100000c0ce824 */ /* 0x000fc800078e00ff */
[----:B------:R-:W-:Y:S01]  /*1080*/  @!P6 FMUL.FTZ R11, R11, R12 ;  /* 0x0000000c0b0be220 */ /* 0x000fe20000410000 */
[----:B------:R-:W-:Y:S02]  /*1090*/  @!P2 F2FP.BF16.F32.PACK_AB R7, RZ, R23 ;  /* 0x00000017ff07a23e */ /* 0x000fe400000010ff */
[----:B------:R-:W-:Y:S02]  /*10a0*/  @!P1 F2FP.BF16.F32.PACK_AB R8, RZ, R10 ;  /* 0x0000000aff08923e */ /* 0x000fe400000010ff */
[----:B------:R-:W-:Y:S01]  /*10b0*/  @!P6 F2FP.BF16.F32.PACK_AB R9, RZ, R11 ;  /* 0x0000000bff09e23e */ /* 0x000fe200000010ff */
[----:B----4-:R-:W-:Y:S06]  /*10c0*/  @P4 BRA `(.L_x_4190) ;  /* 0x0000000000304947 */ /* 0x010fec0003800000 */
[----:B------:R-:W0:Y:S01]  /*10d0*/  LDC.64 R10, c[0x0][0x228] ;  /* 0x00008a00ff0a7b82 */ /* 0x000e220000000a00 */
[----:B------:R-:W-:Y:S01]  /*10e0*/  IMAD.IADD R13, R0, 0x1, R27 ;  /* 0x00000001000d7824 */ /* 0x000fe200078e021b */
[----:B------:R-:W-:-:S04]  /*10f0*/  IADD3 R27, R27, 0x80, RZ ;  /* 0x000000801b1b7810 */ /* 0x000fc80007ffe0ff */
[----:B------:R-:W-:Y:S01]  /*1100*/  ISETP.GE.AND P0, PT, R27, R2, PT ;  /* 0x000000021b00720c */ /* 0x000fe20003f06270 */
[----:B0-----:R-:W-:-:S05]  /*1110*/  IMAD.WIDE.U32 R10, R13, 0x2, R10 ;  /* 0x000000020d0a7825 */ /* 0x001fca00078e000a */
[----:B------:R0:W-:Y:S07]  /*1120*/  STG.E.U16 desc[UR4][R10.64], R3 ;  /* 0x000000030a007986 */ /* 0x0001ee000c101504 */
[----:B------:R-:W-:Y:S05]  /*1130*/  @P0 BRA `(.L_x_4191) ;  /* 0x0000000000300947 */ /* 0x000fea0003800000 */
[----:B0-----:R-:W0:Y:S01]  /*1140*/  LDC.64 R10, c[0x0][0x228] ;  /* 0x00008a00ff0a7b82 */ /* 0x001e220000000a00 */
[----:B------:R-:W-:Y:S01]  /*1150*/  IMAD.IADD R3, R0, 0x1, R27 ;  /* 0x0000000100037824 */ /* 0x000fe200078e021b */
[----:B------:R-:W-:-:S03]  /*1160*/  IADD3 R27, R27, 0x80, RZ ;  /* 0x000000801b1b7810 */ /* 0x000fc60007ffe0ff */
[----:B0-----:R-:W-:-:S05]  /*1170*/  IMAD.WIDE.U32 R10, R3, 0x2, R10 ;  /* 0x00000002030a7825 */ /* 0x001fca00078e000a */
[----:B------:R0:W-:Y:S02]  /*1180*/  STG.E.U16 desc[UR4][R10.64], R4 ;  /* 0x000000040a007986 */ /* 0x0001e4000c101504 */
.L_x_4190:
[----:B------:R-:W-:-:S13]  /*1190*/  ISETP.GE.AND P0, PT, R27, R2, PT ;  /* 0x000000021b00720c */ /* 0x000fda0003f06270 */
[----:B------:R-:W-:Y:S05]  /*11a0*/  @P0 BRA `(.L_x_4192) ;  /* 0x0000000000300947 */ /* 0x000fea0003800000 */
[----:B0-----:R-:W0:Y:S01]  /*11b0*/  LDC.64 R10, c[0x0][0x228] ;  /* 0x00008a00ff0a7b82 */ /* 0x001e220000000a00 */
[----:B------:R-:W-:Y:S01]  /*11c0*/  IMAD.IADD R3, R0, 0x1, R27 ;  /* 0x0000000100037824 */ /* 0x000fe200078e021b */
[----:B------:R-:W-:-:S03]  /*11d0*/  IADD3 R27, R27, 0x80, RZ ;  /* 0x000000801b1b7810 */ /* 0x000fc60007ffe0ff */
[----:B0-----:R-:W-:-:S05]  /*11e0*/  IMAD.WIDE.U32 R10, R3, 0x2, R10 ;  /* 0x00000002030a7825 */ /* 0x001fca00078e000a */
[----:B------:R1:W-:Y:S02]  /*11f0*/  STG.E.U16 desc[UR4][R10.64], R5 ;  /* 0x000000050a007986 */ /* 0x0003e4000c101504 */
.L_x_4191:
[----:B------:R-:W-:-:S13]  /*1200*/  ISETP.GE.AND P0, PT, R27, R2, PT ;  /* 0x000000021b00720c */ /* 0x000fda0003f06270 */
[----:B------:R-:W-:Y:S05]  /*1210*/  @P0 BRA `(.L_x_4193) ;  /* 0x0000000000340947 */ /* 0x000fea0003800000 */
[----:B-1----:R-:W1:Y:S01]  /*1220*/  LDC.64 R4, c[0x0][0x228] ;  /* 0x00008a00ff047b82 */ /* 0x002e620000000a00 */
[----:B0-----:R-:W-:Y:S01]  /*1230*/  IMAD.IADD R3, R0, 0x1, R27 ;  /* 0x0000000100037824 */ /* 0x001fe200078e021b */
[----:B------:R-:W-:-:S03]  /*1240*/  IADD3 R27, R27, 0x80, RZ ;  /* 0x000000801b1b7810 */ /* 0x000fc60007ffe0ff */
[----:B-1----:R-:W-:-:S05]  /*1250*/  IMAD.WIDE.U32 R4, R3, 0x2, R4 ;  /* 0x0000000203047825 */ /* 0x002fca00078e0004 */
[----:B------:R1:W-:Y:S02]  /*1260*/  STG.E.U16 desc[UR4][R4.64], R6 ;  /* 0x0000000604007986 */ /* 0x0003e4000c101504 */
.L_x_4192:
[----:B------:R-:W-:-:S13]  /*1270*/  ISETP.GE.AND P0, PT, R27, R2, PT ;  /* 0x000000021b00720c */ /* 0x000fda0003f06270 */
[----:B------:R-:W-:Y:S05]  /*1280*/  @P0 BREAK B1 ;  /* 0x0000000000010942 */ /* 0x000fea0003800000 */
[----:B------:R-:W-:Y:S05]  /*1290*/  @P0 BRA `(.L_x_4194) ;  /* 0x0000000000300947 */ /* 0x000fea0003800000 */
[----:B01----:R-:W0:Y:S01]  /*12a0*/  LDC.64 R4, c[0x0][0x228] ;  /* 0x00008a00ff047b82 */ /* 0x003e220000000a00 */
[----:B------:R-:W-:Y:S01]  /*12b0*/  IMAD.IADD R3, R0, 0x1, R27 ;  /* 0x0000000100037824 */ /* 0x000fe200078e021b */
[----:B------:R-:W-:-:S03]  /*12c0*/  IADD3 R27, R27, 0x80, RZ ;  /* 0x000000801b1b7810 */ /* 0x000fc60007ffe0ff */
[----:B0-----:R-:W-:-:S05]  /*12d0*/  IMAD.WIDE.U32 R4, R3, 0x2, R4 ;  /* 0x0000000203047825 */ /* 0x001fca00078e0004 */
[----:B------:R2:W-:Y:S02]  /*12e0*/  STG.E.U16 desc[UR4][R4.64], R7 ;  /* 0x0000000704007986 */ /* 0x0005e4000c101504 */
.L_x_4193:
[----:B------:R-:W-:Y:S05]  /*12f0*/  BSYNC B1 ;  /* 0x0000000000017941 */ /* 0x000fea0003800000 */
.L_x_4189:
[----:B------:R-:W-:-:S13]  /*1300*/  ISETP.GE.AND P0, PT, R27, R2, PT ;  /* 0x000000021b00720c */ /* 0x000fda0003f06270 */
[----:B-12---:R-:W1:Y:S01]  /*1310*/  @!P0 LDC.64 R4, c[0x0][0x228] ;  /* 0x00008a00ff048b82 */ /* 0x006e620000000a00 */
[----:B0-----:R-:W-:Y:S01]  /*1320*/  @!P0 IMAD.IADD R3, R0, 0x1, R27 ;  /* 0x0000000100038824 */ /* 0x001fe200078e021b */
[----:B------:R-:W-:-:S03]  /*1330*/  @!P0 IADD3 R27, R27, 0x80, RZ ;  /* 0x000000801b1b8810 */ /* 0x000fc60007ffe0ff */
[----:B-1----:R-:W-:-:S05]  /*1340*/  @!P0 IMAD.WIDE.U32 R4, R3, 0x2, R4 ;  /* 0x0000000203048825 */ /* 0x002fca00078e0004 */
[----:B------:R2:W-:Y:S02]  /*1350*/  @!P0 STG.E.U16 desc[UR4][R4.64], R8 ;  /* 0x0000000804008986 */ /* 0x0005e4000c101504 */
.L_x_4194:
[----:B------:R-:W-:Y:S05]  /*1360*/  BSYNC B0 ;  /* 0x0000000000007941 */ /* 0x000fea0003800000 */
.L_x_4188:
[----:B------:R-:W-:Y:S05]  /*1370*/  WARPSYNC.ALL ;  /* 0x0000000000007948 */ /* 0x000fea0003800000 */
[----:B------:R-:W-:-:S13]  /*1380*/  ISETP.GE.AND P0, PT, R27, R2, PT ;  /* 0x000000021b00720c */ /* 0x000fda0003f06270 */
[----:B------:R-:W-:Y:S05]  /*1390*/  @P0 EXIT ;  /* 0x000000000000094d */ /* 0x000fea0003800000 */
[----:B------:R-:W3:Y:S01]  /*13a0*/  LDC.64 R2, c[0x0][0x228] ;  /* 0x00008a00ff027b82 */ /* 0x000ee20000000a00 */
[----:B------:R-:W-:-:S05]  /*13b0*/  IADD3 R27, R0, R27, RZ ;  /* 0x0000001b001b7210 */ /* 0x000fca0007ffe0ff */
[----:B---3--:R-:W-:-:S05]  /*13c0*/  IMAD.WIDE.U32 R2, R27, 0x2, R2 ;  /* 0x000000021b027825 */ /* 0x008fca00078e0002 */
[----:B------:R-:W-:Y:S01]  /*13d0*/  STG.E.U16 desc[UR4][R2.64], R9 ;  /* 0x0000000902007986 */ /* 0x000fe2000c101504 */
[----:B------:R-:W-:Y:S05]  /*13e0*/  EXIT ;  /* 0x000000000000794d */ /* 0x000fea0003800000 */
.L_x_4195:
        /* <DEDUP_REMOVED lines=9> */
.L_x_24109:


//--------------------- .text._ZN2at6native29vectorized_elementwise_kernelILi4EZZZNS0_54_GLOBAL__N__d8c5977b_16_LinearAlgebra_cu_7dd49032_297216addr_kernel_cudaERNS_14TensorIteratorERKN3c106ScalarES8_ENKUlvE_clEvENKUlvE8_clEvEUlNS5_8BFloat16ESB_SB_E_St5arrayIPcLm4EEEEviT0_T1_ --------------------------
	.section	.text._ZN2at6native29vectorized_elementwise_kernelILi4EZZZNS0_54_GLOBAL__N__d8c5977b_16_LinearAlgebra_cu_7dd49032_297216addr_kernel_cudaERNS_14TensorIteratorERKN3c106ScalarES8_ENKUlvE_clEvENKUlvE8_clEvEUlNS5_8BFloat16ESB_SB_E_St5arrayIPcLm4EEEEviT0_T1_,"ax",@progbits
	.align	128
        .global         _ZN2at6native29vectorized_elementwise_kernelILi4EZZZNS0_54_GLOBAL__N__d8c5977b_16_LinearAlgebra_cu_7dd49032_297216addr_kernel_cudaERNS_14TensorIteratorERKN3c106ScalarES8_ENKUlvE_clEvENKUlvE8_clEvEUlNS5_8BFloat16ESB_SB_E_St5arrayIPcLm4EEEEviT0_T1_
        .type           _ZN2at6native29vectorized_elementwise_kernelILi4EZZZNS0_54_GLOBAL__N__d8c5977b_16_LinearAlgebra_cu_7dd49032_297216addr_kernel_cudaERNS_14TensorIteratorERKN3c106ScalarES8_ENKUlvE_clEvENKUlvE8_clEvEUlNS5_8BFloat16ESB_SB_E_St5arrayIPcLm4EEEEviT0_T1_,@function
        .size           _ZN2at6native29vectorized_elementwise_kernelILi4EZZZNS0_54_GLOBAL__N__d8c5977b_16_LinearAlgebra_cu_7dd49032_297216addr_kernel_cudaERNS_14TensorIteratorERKN3c106ScalarES8_ENKUlvE_clEvENKUlvE8_clEvEUlNS5_8BFloat16ESB_SB_E_St5arrayIPcLm4EEEEviT0_T1_,(.L_x_24110 - _ZN2at6native29vectorized_elementwise_kernelILi4EZZZNS0_54_GLOBAL__N__d8c5977b_16_LinearAlgebra_cu_7dd49032_297216addr_kernel_cudaERNS_14TensorIteratorERKN3c106ScalarES8_ENKUlvE_clEvENKUlvE8_clEvEUlNS5_8BFloat16ESB_SB_E_St5arrayIPcLm4EEEEviT0_T1_)
        .other          _ZN2at6native29vectorized_elementwise_kernelILi4EZZZNS0_54_GLOBAL__N__d8c5977b_16_LinearAlgebra_cu_7dd49032_297216addr_kernel_cudaERNS_14TensorIteratorERKN3c106ScalarES8_ENKUlvE_clEvENKUlvE8_clEvEUlNS5_8BFloat16ESB_SB_E_St5arrayIPcLm4EEEEviT0_T1_,@"STO_CUDA_ENTRY STV_DEFAULT"
_ZN2at6native29vectorized_elementwise_kernelILi4EZZZNS0_54_GLOBAL__N__d8c5977b_16_LinearAlgebra_cu_7dd49032_297216addr_kernel_cudaERNS_14TensorIteratorERKN3c106ScalarES8_ENKUlvE_clEvENKUlvE8_clEvEUlNS5_8BFloat16ESB_SB_E_St5arrayIPcLm4EEEEviT0_T1_:
.text._ZN2at6native29vectorized_elementwise_kernelILi4EZZZNS0_54_GLOBAL__N__d8c5977b_16_LinearAlgebra_cu_7dd49032_297216addr_kernel_cudaERNS_14TensorIteratorERKN3c106ScalarES8_ENKUlvE_clEvENKUlvE8_clEvEUlNS5_8BFloat16ESB_SB_E_St5arrayIPcLm4EEEEviT0_T1_:
        /* <DEDUP_REMOVED lines=10> */
[----:B------:R-:W2:Y:S02]  /*00a0*/  LDC.64 R2, c[0x0][0x238] ;  /* 0x00008e00ff027b82 */ /* 0x000ea40000000a00 */
[----:B--2---:R-:W-:-:S04]  /*00b0*/  IMAD.WIDE R2, R0, 0x2, R2 ;  /* 0x0000000200027825 */ /* 0x004fc800078e0202 */
[----:B0-----:R-:W-:Y:S02]  /*00c0*/  IMAD.WIDE.U32 R18, R8, 0x8, R2 ;  /* 0x0000000808127825 */ /* 0x001fe400078e0002 */
[----:B------:R-:W0:Y:S03]  /*00d0*/  LDC.64 R2, c[0x0][0x240] ;  /* 0x00009000ff027b82 */ /* 0x000e260000000a00 */
[----:B------:R-:W2:Y:S04]  /*00e0*/  LDG.E.64 R12, desc[UR4][R18.64] ;  /* 0x00000004120c7981 */ /* 0x000ea8000c1e1b00 */
[----:B------:R-:W3:Y:S01]  /*00f0*/  LDG.E.64 R10, desc[UR4][R18.64+0x400] ;  /* 0x00040004120a7981 */ /* 0x000ee2000c1e1b00 */
[----:B0-----:R-:W-:-:S04]  /*0100*/  IMAD.WIDE R2, R0, 0x2, R2 ;  /* 0x0000000200027825 */ /* 0x001fc800078e0202 */
[----:B------:R-:W-:-:S05]  /*0110*/  IMAD.WIDE.U32 R20, R8, 0x8, R2 ;  /* 0x0000000808147825 */ /* 0x000fca00078e0002 */
[----:B------:R-:W4:Y:S04]  /*0120*/  LDG.E.64 R2, desc[UR4][R20.64] ;  /* 0x0000000414027981 */ /* 0x000f28000c1e1b00 */
[----:B------:R0:W5:Y:S01]  /*0130*/  LDG.E.64 R6, desc[UR4][R20.64+0x400] ;  /* 0x0004000414067981 */ /* 0x000162000c1e1b00 */
[----:B-1----:R-:W-:Y:S02]  /*0140*/  IMAD.U32 R16, R4, 0x10000, RZ ;  /* 0x0001000004107824 */ /* 0x002fe400078e00ff */
[C---:B--2---:R-:W-:Y:S01]  /*0150*/  IMAD.U32 R9, R13.reuse, 0x10000, RZ ;  /* 0x000100000d097824 */ /* 0x044fe200078e00ff */
[C---:B------:R-:W-:Y:S02]  /*0160*/  SHF.L.U32 R5, R12.reuse, 0x10, RZ ;  /* 0x000000100c057819 */ /* 0x040fe400000006ff */
[----:B------:R-:W-:Y:S01]  /*0170*/  PRMT R12, R12, 0x7632, R12 ;  /* 0x000076320c0c7816 */ /* 0x000fe2000000000c */
[----:B------:R-:W-:Y:S01]  /*0180*/  FMUL.FTZ R15, R16, R9 ;  /* 0x00000009100f7220 */ /* 0x000fe20000410000 */
[----:B---3--:R-:W-:Y:S01]  /*0190*/  SHF.L.U32 R17, R10, 0x10, RZ ;  /* 0x000000100a117819 */ /* 0x008fe200000006ff */
[----:B------:R-:W-:Y:S01]  /*01a0*/  FMUL.FTZ R5, R16, R5 ;  /* 0x0000000510057220 */ /* 0x000fe20000410000 */
[----:B------:R-:W-:-:S02]  /*01b0*/  PRMT R13, R13, 0x7632, R13 ;  /* 0x000076320d0d7816 */ /* 0x000fc4000000000d */
[----:B------:R-:W-:Y:S01]  /*01c0*/  PRMT R10, R10, 0x7632, R10 ;  /* 0x000076320a0a7816 */ /* 0x000fe2000000000a */
[C---:B------:R-:W-:Y:S01]  /*01d0*/  FMUL.FTZ R9, R16.reuse, R17 ;  /* 0x0000001110097220 */ /* 0x040fe20000410000 */
[C---:B------:R-:W-:Y:S01]  /*01e0*/  IMAD.U32 R17, R11.reuse, 0x10000, RZ ;  /* 0x000100000b117824 */ /* 0x040fe200078e00ff */
[----:B------:R-:W1:Y:S01]  /*01f0*/  F2F.BF16.F32 R15, R15 ;  /* 0x0000000f000f7304 */ /* 0x000e620000202000 */
[----:B------:R-:W-:Y:S02]  /*0200*/  PRMT R11, R11, 0x7632, R11 ;  /* 0x000076320b0b7816 */ /* 0x000fe4000000000b */
[----:B0-----:R-:W-:Y:S01]  /*0210*/  FMUL.FTZ R20, R16, R17 ;  /* 0x0000001110147220 */ /* 0x001fe20000410000 */
[----:B------:R-:W-:Y:S02]  /*0220*/  SHF.L.U32 R17, R12, 0x10, RZ ;  /* 0x000000100c117819 */ /* 0x000fe400000006ff */
[----:B------:R-:W-:Y:S01]  /*0230*/  SHF.L.U32 R19, R10, 0x10, RZ ;  /* 0x000000100a137819 */ /* 0x000fe200000006ff */
[----:B------:R-:W-:Y:S01]  /*0240*/  IMAD.U32 R11, R11, 0x10000, RZ ;  /* 0x000100000b0b7824 */ /* 0x000fe200078e00ff */
[----:B------:R0:W2:Y:S01]  /*0250*/  F2F.BF16.F32 R14, R5 ;  /* 0x00000005000e7304 */ /* 0x0000a20000202000 */
[----:B------:R-:W-:Y:S01]  /*0260*/  FMUL.FTZ R18, R16, R17 ;  /* 0x0000001110127220 */ /* 0x000fe20000410000 */
[----:B------:R-:W-:-:S02]  /*0270*/  IMAD.U32 R17, R13, 0x10000, RZ ;  /* 0x000100000d117824 */ /* 0x000fc400078e00ff */
[C---:B------:R-:W-:Y:S01]  /*0280*/  FMUL.FTZ R21, R16.reuse, R19 ;  /* 0x0000001310157220 */ /* 0x040fe20000410000 */
[C---:B------:R-:W-:Y:S01]  /*0290*/  FMUL.FTZ R22, R16.reuse, R11 ;  /* 0x0000000b10167220 */ /* 0x040fe20000410000 */
[----:B------:R-:W-:Y:S01]  /*02a0*/  FMUL.FTZ R10, R16, R17 ;  /* 0x00000011100a7220 */ /* 0x000fe20000410000 */
[----:B-1----:R-:W-:Y:S01]  /*02b0*/  IMAD.U32 R15, R15, 0x10000, RZ ;  /* 0x000100000f0f7824 */ /* 0x002fe200078e00ff */
[----:B------:R-:W1:Y:S01]  /*02c0*/  F2F.BF16.F32 R13, R18 ;  /* 0x00000012000d7304 */ /* 0x000e620000202000 */
[----:B0-----:R-:W0:Y:S01]  /*02d0*/  LDC.64 R4, c[0x0][0x228] ;  /* 0x00008a00ff047b82 */ /* 0x001e220000000a00 */
[C---:B----4-:R-:W-:Y:S02]  /*02e0*/  PRMT R11, R2.reuse, 0x7632, R11 ;  /* 0x00007632020b7816 */ /* 0x050fe4000000000b */
[----:B------:R-:W-:-:S04]  /*02f0*/  SHF.L.U32 R17, R2, 0x10, RZ ;  /* 0x0000001002117819 */ /* 0x000fc800000006ff */
[----:B------:R3:W4:Y:S01]  /*0300*/  F2F.BF16.F32 R12, R20 ;  /* 0x00000014000c7304 */ /* 0x0007220000202000 */
[----:B--2---:R-:W-:Y:S02]  /*0310*/  SHF.L.U32 R14, R14, 0x10, RZ ;  /* 0x000000100e0e7819 */ /* 0x004fe400000006ff */
[----:B------:R-:W-:-:S03]  /*0320*/  SHF.L.U32 R19, R11, 0x10, RZ ;  /* 0x000000100b137819 */ /* 0x000fc600000006ff */
[----:B------:R-:W-:Y:S01]  /*0330*/  FMUL.FTZ R11, R14, R17 ;  /* 0x000000110e0b7220 */ /* 0x000fe20000410000 */
[----:B-1----:R-:W-:Y:S01]  /*0340*/  IMAD.U32 R16, R13, 0x10000, RZ ;  /* 0x000100000d107824 */ /* 0x002fe200078e00ff */
[----:B------:R-:W1:Y:S01]  /*0350*/  F2F.BF16.F32 R9, R9 ;  /* 0x0000000900097304 */ /* 0x000e620000202000 */
[C---:B---3--:R-:W-:Y:S01]  /*0360*/  IMAD.U32 R20, R3.reuse, 0x10000, RZ ;  /* 0x0001000003147824 */ /* 0x048fe200078e00ff */
[----:B------:R-:W-:Y:S01]  /*0370*/  PRMT R3, R3, 0x7632, R3 ;  /* 0x0000763203037816 */ /* 0x000fe20000000003 */
[----:B------:R-:W-:Y:S01]  /*0380*/  FMUL.FTZ R14, R16, R19 ;  /* 0x00000013100e7220 */ /* 0x000fe20000410000 */
[----:B-----5:R-:W-:Y:S01]  /*0390*/  SHF.L.U32 R16, R6, 0x10, RZ ;  /* 0x0000001006107819 */ /* 0x020fe200000006ff */
[----:B------:R-:W-:Y:S01]  /*03a0*/  FMUL.FTZ R13, R15, R20 ;  /* 0x000000140f0d7220 */ /* 0x000fe20000410000 */
[----:B------:R-:W-:Y:S01]  /*03b0*/  IMAD.U32 R17, R7, 0x10000, RZ ;  /* 0x0001000007117824 */ /* 0x000fe200078e00ff */
[----:B------:R-:W-:Y:S01]  /*03c0*/  SHF.L.U32 R3, R3, 0x10, RZ ;  /* 0x0000001003037819 */ /* 0x000fe200000006ff */
[----:B------:R-:W2:Y:S01]  /*03d0*/  F2F.BF16.F32 R2, R21 ;  /* 0x0000001500027304 */ /* 0x000ea20000202000 */
[----:B0-----:R-:W-:Y:S01]  /*03e0*/  IMAD.WIDE.U32 R4, R0, 0x2, R4 ;  /* 0x0000000200047825 */ /* 0x001fe200078e0004 */
[----:B------:R-:W-:-:S02]  /*03f0*/  PRMT R0, R6, 0x7632, R0 ;  /* 0x0000763206007816 */ /* 0x000fc40000000000 */
[----:B------:R-:W-:Y:S01]  /*0400*/  PRMT R6, R7, 0x7632, R6 ;  /* 0x0000763207067816 */ /* 0x000fe20000000006 */
[----:B----4-:R-:W-:Y:S01]  /*0410*/  IMAD.U32 R12, R12, 0x10000, RZ ;  /* 0x000100000c0c7824 */ /* 0x010fe200078e00ff */
[----:B-1----:R-:W-:Y:S02]  /*0420*/  SHF.L.U32 R9, R9, 0x10, RZ ;  /* 0x0000001009097819 */ /* 0x002fe400000006ff */
[----:B------:R-:W0:Y:S01]  /*0430*/  F2F.BF16.F32 R10, R10 ;  /* 0x0000000a000a7304 */ /* 0x000e220000202000 */
[----:B------:R-:W-:Y:S01]  /*0440*/  SHF.L.U32 R6, R6, 0x10, RZ ;  /* 0x0000001006067819 */ /* 0x000fe200000006ff */
[----:B------:R-:W-:Y:S02]  /*0450*/  IMAD.U32 R7, R0, 0x10000, RZ ;  /* 0x0001000000077824 */ /* 0x000fe400078e00ff */
[----:B------:R-:W-:Y:S01]  /*0460*/  FMUL.FTZ R12, R12, R17 ;  /* 0x000000110c0c7220 */ /* 0x000fe20000410000 */
[----:B------:R-:W-:Y:S01]  /*0470*/  FMUL.FTZ R9, R9, R16 ;  /* 0x0000001009097220 */ /* 0x000fe20000410000 */
[----:B------:R-:W-:Y:S01]  /*0480*/  IMAD.WIDE R4, R8, 0x8, R4 ;  /* 0x0000000808047825 */ /* 0x000fe200078e0204 */
[----:B--2---:R-:W-:Y:S01]  /*0490*/  SHF.L.U32 R2, R2, 0x10, RZ ;  /* 0x0000001002027819 */ /* 0x004fe200000006ff */
[----:B------:R-:W1:Y:S04]  /*04a0*/  F2F.BF16.F32 R15, R22 ;  /* 0x00000016000f7304 */ /* 0x000e680000202000 */
[----:B------:R-:W-:Y:S01]  /*04b0*/  FMUL.FTZ R2, R2, R7 ;  /* 0x0000000702027220 */ /* 0x000fe20000410000 */
[----:B0-----:R-:W-:-:S04]  /*04c0*/  IMAD.U32 R10, R10, 0x10000, RZ ;  /* 0x000100000a0a7824 */ /* 0x001fc800078e00ff */
[----:B------:R-:W-:Y:S01]  /*04d0*/  F2FP.BF16.F32.PACK_AB R2, R2, R9 ;  /* 0x000000090202723e */ /* 0x000fe200000010ff */
[----:B------:R-:W-:Y:S01]  /*04e0*/  FMUL.FTZ R10, R10, R3 ;  /* 0x000000030a0a7220 */ /* 0x000fe20000410000 */
[----:B-1----:R-:W-:-:S04]  /*04f0*/  IMAD.U32 R15, R15, 0x10000, RZ ;  /* 0x000100000f0f7824 */ /* 0x002fc800078e00ff */
[----:B------:R-:W-:Y:S01]  /*0500*/  F2FP.BF16.F32.PACK_AB R7, R10, R13 ;  /* 0x0000000d0a07723e */ /* 0x000fe200000010ff */
[----:B------:R-:W-:Y:S01]  /*0510*/  FMUL.FTZ R15, R15, R6 ;  /* 0x000000060f0f7220 */ /* 0x000fe20000410000 */
[----:B------:R-:W-:-:S04]  /*0520*/  F2FP.BF16.F32.PACK_AB R6, R14, R11 ;  /* 0x0000000b0e06723e */ /* 0x000fc800000010ff */
[----:B------:R-:W-:Y:S01]  /*0530*/  F2FP.BF16.F32.PACK_AB R3, R15, R12 ;  /* 0x0000000c0f03723e */ /* 0x000fe200000010ff */
[----:B------:R-:W-:Y:S04]  /*0540*/  STG.E.64 desc[UR4][R4.64], R6 ;  /* 0x0000000604007986 */ /* 0x000fe8000c101b04 */
[----:B------:R-:W-:Y:S01]  /*0550*/  STG.E.64 desc[UR4][R4.64+0x400], R2 ;  /* 0x0004000204007986 */ /* 0x000fe2000c101b04 */
[----:B------:R-:W-:Y:S05]  /*0560*/  EXIT ;  /* 0x000000000000794d */ /* 0x000fea0003800000 */
.L_x_4196:
        /* <DEDUP_REMOVED lines=188> */
.L_x_4199:
[----:B------:R-:W-:-:S13]  /*1130*/  ISETP.GE.AND P0, PT, R27, R2, PT ;  /* 0x000000021b00720c */ /* 0x000fda0003f06270 */
[----:B------:R-:W-:Y:S05]  /*1140*/  @P0 BRA `(.L_x_4201) ;  /* 0x0000000000300947 */ /* 0x000fea0003800000 */
[----:B0-----:R-:W0:Y:S01]  /*1150*/  LDC.64 R10, c[0x0][0x228] ;  /* 0x00008a00ff0a7b82 */ /* 0x001e220000000a00 */
[----:B------:R-:W-:Y:S01]  /*1160*/  IMAD.IADD R3, R0, 0x1, R27 ;  /* 0x0000000100037824 */ /* 0x000fe200078e021b */
[----:B------:R-:W-:-:S03]  /*1170*/  IADD3 R27, R27, 0x80, RZ ;  /* 0x000000801b1b7810 */ /* 0x000fc60007ffe0ff */
[----:B0-----:R-:W-:-:S05]  /*1180*/  IMAD.WIDE.U32 R10, R3, 0x2, R10 ;  /* 0x00000002030a7825 */ /* 0x001fca00078e000a */
[----:B------:R1:W-:Y:S02]  /*1190*/  STG.E.U16 desc[UR4][R10.64], R5 ;  /* 0x000000050a007986 */ /* 0x0003e4000c101504 */
.L_x_4200:
[----:B------:R-:W-:-:S13]  /*11a0*/  ISETP.GE.AND P0, PT, R27, R2, PT ;  /* 0x000000021b00720c */ /* 0x000fda0003f06270 */
[----:B------:R-:W-:Y:S05]  /*11b0*/  @P0 BRA `(.L_x_4202) ;  /* 0x0000000000340947 */ /* 0x000fea0003800000 */
[----:B-1----:R-:W1:Y:S01]  /*11c0*/  LDC.64 R4, c[0x0][0x228] ;  /* 0x00008a00ff047b82 */ /* 0x002e620000000a00 */
[----:B0-----:R-:W-:Y:S01]  /*11d0*/  IMAD.IADD R3, R0, 0x1, R27 ;  /* 0x0000000100037824 */ /* 0x001fe200078e021b */
[----:B------:R-:W-:-:S03]  /*11e0*/  IADD3 R27, R27, 0x80, RZ ;  /* 0x000000801b1b7810 */ /* 0x000fc60007ffe0ff */
[----:B-1----:R-:W-:-:S05]  /*11f0*/  IMAD.WIDE.U32 R4, R3, 0x2, R4 ;  /* 0x0000000203047825 */ /* 0x002fca00078e0004 */
[----:B------:R1:W-:Y:S02]  /*1200*/  STG.E.U16 desc[UR4][R4.64], R6 ;  /* 0x0000000604007986 */ /* 0x0003e4000c101504 */
.L_x_4201:
        /* <DEDUP_REMOVED lines=8> */
.L_x_4202:
[----:B------:R-:W-:Y:S05]  /*1290*/  BSYNC B1 ;  /* 0x0000000000017941 */ /* 0x000fea0003800000 */
.L_x_4198:
[----:B------:R-:W-:-:S13]  /*12a0*/  ISETP.GE.AND P0, PT, R27, R2, PT ;  /* 0x000000021b00720c */ /* 0x000fda0003f06270 */
[----:B-12---:R-:W1:Y:S01]  /*12b0*/  @!P0 LDC.64 R4, c[0x0][0x228] ;  /* 0x00008a00ff048b82 */ /* 0x006e620000000a00 */
[----:B0-----:R-:W-:Y:S01]  /*12c0*/  @!P0 IMAD.IADD R3, R0, 0x1, R27 ;  /* 0x0000000100038824 */ /* 0x001fe200078e021b */
[----:B------:R-:W-:-:S03]  /*12d0*/  @!P0 IADD3 R27, R27, 0x80, RZ ;  /* 0x000000801b1b8810 */ /* 0x000fc60007ffe0ff */
[----:B-1----:R-:W-:-:S05]  /*12e0*/  @!P0 IMAD.WIDE.U32 R4, R3, 0x2, R4 ;  /* 0x0000000203048825 */ /* 0x002fca00078e0004 */
[----:B------:R2:W-:Y:S02]  /*12f0*/  @!P0 STG.E.U16 desc[UR4][R4.64], R8 ;  /* 0x0000000804008986 */ /* 0x0005e4000c101504 */
.L_x_4203:
[----:B------:R-:W-:Y:S05]  /*1300*/  BSYNC B0 ;  /* 0x0000000000007941 */ /* 0x000fea0003800000 */
.L_x_4197:
        /* <DEDUP_REMOVED lines=8> */
.L_x_4204:
        /* <DEDUP_REMOVED lines=15> */
.L_x_24110:


//--------------------- .text._ZN2at6native29vectorized_elementwise_kernelILi8EZZZNS0_54_GLOBAL__N__d8c5977b_16_LinearAlgebra_cu_7dd49032_297216addr_kernel_cudaERNS_14TensorIteratorERKN3c106ScalarES8_ENKUlvE_clEvENKUlvE8_clEvEUlNS5_8BFloat16ESB_SB_E_St5arrayIPcLm4EEEEviT0_T1_ --------------------------
	.section	.text._ZN2at6native29vectorized_elementwise_kernelILi8EZZZNS0_54_GLOBAL__N__d8c5977b_16_LinearAlgebra_cu_7dd49032_297216addr_kernel_cudaERNS_14TensorIteratorERKN3c106ScalarES8_ENKUlvE_clEvENKUlvE8_clEvEUlNS5_8BFloat16ESB_SB_E_St5arrayIPcLm4EEEEviT0_T1_,"ax",@progbits
	.align	128
        .global         _ZN2at6native29vectorized_elementwise_kernelILi8EZZZNS0_54_GLOBAL__N__d8c5977b_16_LinearAlgebra_cu_7dd49032_297216addr_kernel_cudaERNS_14TensorIteratorERKN3c106ScalarES8_ENKUlvE_clEvENKUlvE8_clEvEUlNS5_8BFloat16ESB_SB_E_St5arrayIPcLm4EEEEviT0_T1_
        .type           _ZN2at6native29vectorized_elementwise_kernelILi8EZZZNS0_54_GLOBAL__N__d8c5977b_16_LinearAlgebra_cu_7dd49032_297216addr_kernel_cudaERNS_14TensorIteratorERKN3c106ScalarES8_ENKUlvE_clEvENKUlvE8_clEvEUlNS5_8BFloat16ESB_SB_E_St5arrayIPcLm4EEEEviT0_T1_,@function
        .size           _ZN2at6native29vectorized_elementwise_kernelILi8EZZZNS0_54_GLOBAL__N__d8c5977b_16_LinearAlgebra_cu_7dd49032_297216addr_kernel_cudaERNS_14TensorIteratorERKN3c106ScalarES8_ENKUlvE_clEvENKUlvE8_clEvEUlNS5_8BFloat16ESB_SB_E_St5arrayIPcLm4EEEEviT0_T1_,(.L_x_24111 - _ZN2at6native29vectorized_elementwise_kernelILi8EZZZNS0_54_GLOBAL__N__d8c5977b_16_LinearAlgebra_cu_7dd49032_297216addr_kernel_cudaERNS_14TensorIteratorERKN3c106ScalarES8_ENKUlvE_clEvENKUlvE8_clEvEUlNS5_8BFloat16ESB_SB_E_St5arrayIPcLm4EEEEviT0_T1_)
        .other          _ZN2at6native29vectorized_elementwise_kernelILi8EZZZNS0_54_GLOBAL__N__d8c5977b_16_LinearAlgebra_cu_7dd49032_297216addr_kernel_cudaERNS_14TensorIteratorERKN3c106ScalarES8_ENKUlvE_clEvENKUlvE8_clEvEUlNS5_8BFloat16ESB_SB_E_St5arrayIPcLm4EEEEviT0_T1_,@"STO_CUDA_ENTRY STV_DEFAULT"
_ZN2at6native29vectorized_elementwise_kernelILi8EZZZNS0_54_GLOBAL__N__d8c5977b_16_LinearAlgebra_cu_7dd49032_297216addr_kernel_cudaERNS_14TensorIteratorERKN3c106ScalarES8_ENKUlvE_clEvENKUlvE8_clEvEUlNS5_8BFloat16ESB_SB_E_St5arrayIPcLm4EEEEviT0_T1_:
.text._ZN2at6native29vectorized_elementwise_kernelILi8EZZZNS0_54_GLOBAL__N__d8c5977b_16_LinearAlgebra_cu_7dd49032_297216addr_kernel_cudaERNS_14TensorIteratorERKN3c106ScalarES8_ENKUlvE_clEvENKUlvE8_clEvEUlNS5_8BFloat16ESB_SB_E_St5arrayIPcLm4EEEEviT0_T1_:
        /* <DEDUP_REMOVED lines=14> */
[----:B------:R-:W2:Y:S01]  /*00e0*/  LDG.E.128 R12, desc[UR4][R2.64] ;  /* 0x00000004020c7981 */ /* 0x000ea2000c1e1d00 */
[----:B---3--:R-:W-:-:S04]  /*00f0*/  IMAD.WIDE R6, R0, 0x2, R6 ;  /* 0x0000000200067825 */ /* 0x008fc800078e0206 */
[----:B------:R-:W-:-:S05]  /*0100*/  IMAD.WIDE.U32 R6, R5, 0x10, R6 ;  /* 0x0000001005067825 */ /* 0x000fca00078e0006 */
[----:B------:R0:W3:Y:S01]  /*0110*/  LDG.E.128 R8, desc[UR4][R6.64] ;  /* 0x0000000406087981 */ /* 0x0000e2000c1e1d00 */
[----:B-1----:R-:W-:Y:S01]  /*0120*/  IMAD.U32 R18, R4, 0x10000, RZ ;  /* 0x0001000004127824 */ /* 0x002fe200078e00ff */
[C---:B--2---:R-:W-:Y:S01]  /*0130*/  SHF.L.U32 R17, R12.reuse, 0x10, RZ ;  /* 0x000000100c117819 */ /* 0x044fe200000006ff */
[----:B------:R-:W-:Y:S01]  /*0140*/  IMAD.U32 R3, R15, 0x10000, RZ ;  /* 0x000100000f037824 */ /* 0x000fe200078e00ff */
[----:B------:R-:W-:Y:S01]  /*0150*/  PRMT R12, R12, 0x7632, R12 ;  /* 0x000076320c0c7816 */ /* 0x000fe2000000000c */
[C---:B------:R-:W-:Y:S01]  /*0160*/  IMAD.U32 R19, R13.reuse, 0x10000, RZ ;  /* 0x000100000d137824 */ /* 0x040fe200078e00ff */
[----:B------:R-:W-:Y:S01]  /*0170*/  SHF.L.U32 R21, R14, 0x10, RZ ;  /* 0x000000100e157819 */ /* 0x000fe200000006ff */
[C---:B------:R-:W-:Y:S01]  /*0180*/  FMUL.FTZ R4, R18.reuse, R3 ;  /* 0x0000000312047220 */ /* 0x040fe20000410000 */
[----:B------:R-:W-:Y:S01]  /*0190*/  PRMT R13, R13, 0x7632, R13 ;  /* 0x000076320d0d7816 */ /* 0x000fe2000000000d */
[----:B------:R-:W-:Y:S01]  /*01a0*/  FMUL.FTZ R17, R18, R17 ;  /* 0x0000001112117220 */ /* 0x000fe20000410000 */
[----:B------:R-:W-:Y:S01]  /*01b0*/  PRMT R14, R14, 0x7632, R14 ;  /* 0x000076320e0e7816 */ /* 0x000fe2000000000e */
[----:B------:R-:W-:Y:S01]  /*01c0*/  FMUL.FTZ R16, R18, R19 ;  /* 0x0000001312107220 */ /* 0x000fe20000410000 */
[----:B------:R-:W-:Y:S01]  /*01d0*/  SHF.L.U32 R3, R12, 0x10, RZ ;  /* 0x000000100c037819 */ /* 0x000fe200000006ff */
[----:B------:R-:W-:Y:S01]  /*01e0*/  FMUL.FTZ R21, R18, R21 ;  /* 0x0000001512157220 */ /* 0x000fe20000410000 */
[----:B------:R-:W-:Y:S01]  /*01f0*/  PRMT R15, R15, 0x7632, R15 ;  /* 0x000076320f0f7816 */ /* 0x000fe2000000000f */
[----:B------:R-:W-:Y:S01]  /*0200*/  IMAD.U32 R13, R13, 0x10000, RZ ;  /* 0x000100000d0d7824 */ /* 0x000fe200078e00ff */
[----:B------:R-:W-:Y:S01]  /*0210*/  SHF.L.U32 R19, R14, 0x10, RZ ;  /* 0x000000100e137819 */ /* 0x000fe200000006ff */
[C---:B0-----:R-:W-:Y:S01]  /*0220*/  FMUL.FTZ R6, R18.reuse, R3 ;  /* 0x0000000312067220 */ /* 0x041fe20000410000 */
[----:B------:R-:W0:Y:S01]  /*0230*/  F2F.BF16.F32 R17, R17 ;  /* 0x0000001100117304 */ /* 0x000e220000202000 */
[----:B------:R-:W-:Y:S01]  /*0240*/  IMAD.U32 R15, R15, 0x10000, RZ ;  /* 0x000100000f0f7824 */ /* 0x000fe200078e00ff */
[----:B------:R-:W1:Y:S01]  /*0250*/  LDC.64 R2, c[0x0][0x228] ;  /* 0x00008a00ff027b82 */ /* 0x000e620000000a00 */
[C---:B------:R-:W-:Y:S01]  /*0260*/  FMUL.FTZ R12, R18.reuse, R13 ;  /* 0x0000000d120c7220 */ /* 0x040fe20000410000 */
[C---:B------:R-:W-:Y:S01]  /*0270*/  FMUL.FTZ R23, R18.reuse, R19 ;  /* 0x0000001312177220 */ /* 0x040fe20000410000 */
[----:B------:R-:W-:Y:S01]  /*0280*/  FMUL.FTZ R24, R18, R15 ;  /* 0x0000000f12187220 */ /* 0x000fe20000410000 */
[C---:B---3--:R-:W-:Y:S01]  /*0290*/  PRMT R13, R8.reuse, 0x7632, R13 ;  /* 0x00007632080d7816 */ /* 0x048fe2000000000d */
[----:B------:R-:W-:Y:S01]  /*02a0*/  IMAD.U32 R20, R9, 0x10000, RZ ;  /* 0x0001000009147824 */ /* 0x000fe200078e00ff */
[----:B------:R-:W2:Y:S01]  /*02b0*/  F2F.BF16.F32 R16, R16 ;  /* 0x0000001000107304 */ /* 0x000ea20000202000 */
[----:B------:R-:W-:-:S02]  /*02c0*/  SHF.L.U32 R18, R8, 0x10, RZ ;  /* 0x0000001008127819 */ /* 0x000fc400000006ff */
[----:B------:R-:W-:Y:S01]  /*02d0*/  PRMT R14, R9, 0x7632, R14 ;  /* 0x00007632090e7816 */ /* 0x000fe2000000000e */
[----:B------:R-:W-:Y:S01]  /*02e0*/  IMAD.U32 R13, R13, 0x10000, RZ ;  /* 0x000100000d0d7824 */ /* 0x000fe200078e00ff */
[C---:B------:R-:W-:Y:S02]  /*02f0*/  PRMT R9, R10.reuse, 0x7632, R9 ;  /* 0x000076320a097816 */ /* 0x040fe40000000009 */
[----:B------:R-:W-:Y:S01]  /*0300*/  SHF.L.U32 R22, R10, 0x10, RZ ;  /* 0x000000100a167819 */ /* 0x000fe200000006ff */
[----:B------:R-:W3:Y:S01]  /*0310*/  F2F.BF16.F32 R7, R21 ;  /* 0x0000001500077304 */ /* 0x000ee20000202000 */
[----:B0-----:R-:W-:Y:S01]  /*0320*/  IMAD.U32 R15, R17, 0x10000, RZ ;  /* 0x00010000110f7824 */ /* 0x001fe200078e00ff */
[----:B------:R-:W-:Y:S01]  /*0330*/  PRMT R17, R11, 0x7632, R17 ;  /* 0x000076320b117816 */ /* 0x000fe20000000011 */
[----:B------:R-:W-:Y:S01]  /*0340*/  IMAD.U32 R9, R9, 0x10000, RZ ;  /* 0x0001000009097824 */ /* 0x000fe200078e00ff */
[----:B--2---:R-:W-:-:S04]  /*0350*/  SHF.L.U32 R19, R16, 0x10, RZ ;  /* 0x0000001010137819 */ /* 0x004fc800000006ff */
[----:B------:R-:W0:Y:S01]  /*0360*/  F2F.BF16.F32 R6, R6 ;  /* 0x0000000600067304 */ /* 0x000e220000202000 */
[----:B------:R-:W-:Y:S01]  /*0370*/  SHF.L.U32 R16, R11, 0x10, RZ ;  /* 0x000000100b107819 */ /* 0x000fe200000006ff */
[----:B-1----:R-:W-:-:S04]  /*0380*/  IMAD.WIDE.U32 R2, R0, 0x2, R2 ;  /* 0x0000000200027825 */ /* 0x002fc800078e0002 */
[----:B------:R-:W-:Y:S01]  /*0390*/  FMUL.FTZ R11, R19, R20 ;  /* 0x00000014130b7220 */ /* 0x000fe20000410000 */
[----:B------:R-:W-:Y:S01]  /*03a0*/  SHF.L.U32 R19, R14, 0x10, RZ ;  /* 0x000000100e137819 */ /* 0x000fe200000006ff */
[----:B---3--:R-:W-:Y:S01]  /*03b0*/  IMAD.U32 R21, R7, 0x10000, RZ ;  /* 0x0001000007157824 */ /* 0x008fe200078e00ff */
[----:B------:R-:W1:Y:S01]  /*03c0*/  F2F.BF16.F32 R8, R23 ;  /* 0x0000001700087304 */ /* 0x000e620000202000 */
[----:B------:R-:W-:Y:S01]  /*03d0*/  FMUL.FTZ R7, R15, R18 ;  /* 0x000000120f077220 */ /* 0x000fe20000410000 */
[----:B------:R-:W-:-:S04]  /*03e0*/  IMAD.WIDE R2, R5, 0x10, R2 ;  /* 0x0000001005027825 */ /* 0x000fc800078e0202 */
[----:B------:R-:W-:Y:S01]  /*03f0*/  FMUL.FTZ R15, R21, R22 ;  /* 0x00000016150f7220 */ /* 0x000fe20000410000 */
[----:B------:R-:W-:Y:S02]  /*0400*/  SHF.L.U32 R21, R17, 0x10, RZ ;  /* 0x0000001011157819 */ /* 0x000fe400000006ff */
[----:B0-----:R-:W-:Y:S01]  /*0410*/  SHF.L.U32 R6, R6, 0x10, RZ ;  /* 0x0000001006067819 */ /* 0x001fe200000006ff */
[----:B------:R-:W0:Y:S01]  /*0420*/  F2F.BF16.F32 R4, R4 ;  /* 0x0000000400047304 */ /* 0x000e220000202000 */
[----:B-1----:R-:W-:-:S07]  /*0430*/  SHF.L.U32 R8, R8, 0x10, RZ ;  /* 0x0000001008087819 */ /* 0x002fce00000006ff */
[----:B------:R-:W1:Y:S01]  /*0440*/  F2F.BF16.F32 R12, R12 ;  /* 0x0000000c000c7304 */ /* 0x000e620000202000 */
[----:B0-----:R-:W-:-:S07]  /*0450*/  IMAD.U32 R17, R4, 0x10000, RZ ;  /* 0x0001000004117824 */ /* 0x001fce00078e00ff */
[----:B------:R-:W0:Y:S01]  /*0460*/  F2F.BF16.F32 R10, R24 ;  /* 0x00000018000a7304 */ /* 0x000e220000202000 */
[----:B------:R-:W-:Y:S01]  /*0470*/  FMUL.FTZ R4, R6, R13 ;  /* 0x0000000d06047220 */ /* 0x000fe20000410000 */
[----:B------:R-:W-:Y:S01]  /*0480*/  FMUL.FTZ R6, R8, R9 ;  /* 0x0000000908067220 */ /* 0x000fe20000410000 */
[----:B------:R-:W-:-:S03]  /*0490*/  FMUL.FTZ R16, R17, R16 ;  /* 0x0000001011107220 */ /* 0x000fc60000410000 */
[----:B------:R-:W-:Y:S01]  /*04a0*/  F2FP.BF16.F32.PACK_AB R4, R4, R7 ;  /* 0x000000070404723e */ /* 0x000fe200000010ff */
[----:B-1----:R-:W-:Y:S01]  /*04b0*/  IMAD.U32 R12, R12, 0x10000, RZ ;  /* 0x000100000c0c7824 */ /* 0x002fe200078e00ff */
[----:B------:R-:W-:-:S03]  /*04c0*/  F2FP.BF16.F32.PACK_AB R6, R6, R15 ;  /* 0x0000000f0606723e */ /* 0x000fc600000010ff */
[----:B------:R-:W-:Y:S01]  /*04d0*/  FMUL.FTZ R12, R12, R19 ;  /* 0x000000130c0c7220 */ /* 0x000fe20000410000 */
[----:B0-----:R-:W-:-:S04]  /*04e0*/  IMAD.U32 R10, R10, 0x10000, RZ ;  /* 0x000100000a0a7824 */ /* 0x001fc800078e00ff */
[----:B------:R-:W-:Y:S01]  /*04f0*/  F2FP.BF16.F32.PACK_AB R5, R12, R11 ;  /* 0x0000000b0c05723e */ /* 0x000fe200000010ff */
[----:B------:R-:W-:-:S05]  /*0500*/  FMUL.FTZ R21, R10, R21 ;  /* 0x000000150a157220 */ /* 0x000fca0000410000 */
[----:B------:R-:W-:-:S05]  /*0510*/  F2FP.BF16.F32.PACK_AB R7, R21, R16 ;  /* 0x000000101507723e */ /* 0x000fca00000010ff */
[----:B------:R-:W-:Y:S01]  /*0520*/  STG.E.128 desc[UR4][R2.64], R4 ;  /* 0x0000000402007986 */ /* 0x000fe2000c101d04 */
[----:B------:R-:W-:Y:S05]  /*0530*/  EXIT ;  /* 0x000000000000794d */ /* 0x000fea0003800000 */
.L_x_4205:
        /* <DEDUP_REMOVED lines=188> */
.L_x_4208:
[----:B------:R-:W-:-:S13]  /*1100*/  ISETP.GE.AND P0, PT, R27, R2, PT ;  /* 0x000000021b00720c */ /* 0x000fda0003f06270 */
[----:B------:R-:W-:Y:S05]  /*1110*/  @P0 BRA `(.L_x_4210) ;  /* 0x0000000000300947 */ /* 0x000fea0003800000 */
[----:B0-----:R-:W0:Y:S01]  /*1120*/  LDC.64 R10, c[0x0][0x228] ;  /* 0x00008a00ff0a7b82 */ /* 0x001e220000000a00 */
[----:B------:R-:W-:Y:S01]  /*1130*/  IMAD.IADD R3, R0, 0x1, R27 ;  /* 0x0000000100037824 */ /* 0x000fe200078e021b */
[----:B------:R-:W-:-:S03]  /*1140*/  IADD3 R27, R27, 0x80, RZ ;  /* 0x000000801b1b7810 */ /* 0x000fc60007ffe0ff */
[----:B0-----:R-:W-:-:S05]  /*1150*/  IMAD.WIDE.U32 R10, R3, 0x2, R10 ;  /* 0x00000002030a7825 */ /* 0x001fca00078e000a */
[----:B------:R1:W-:Y:S02]  /*1160*/  STG.E.U16 desc[UR4][R10.64], R5 ;  /* 0x000000050a007986 */ /* 0x0003e4000c101504 */
.L_x_4209:
[----:B------:R-:W-:-:S13]  /*1170*/  ISETP.GE.AND P0, PT, R27, R2, PT ;  /* 0x000000021b00720c */ /* 0x000fda0003f06270 */
[----:B------:R-:W-:Y:S05]  /*1180*/  @P0 BRA `(.L_x_4211) ;  /* 0x0000000000340947 */ /* 0x000fea0003800000 */
[----:B-1----:R-:W1:Y:S01]  /*1190*/  LDC.64 R4, c[0x0][0x228] ;  /* 0x00008a00ff047b82 */ /* 0x002e620000000a00 */
[----:B0-----:R-:W-:Y:S01]  /*11a0*/  IMAD.IADD R3, R0, 0x1, R27 ;  /* 0x0000000100037824 */ /* 0x001fe200078e021b */
[----:B------:R-:W-:-:S03]  /*11b0*/  IADD3 R27, R27, 0x80, RZ ;  /* 0x000000801b1b7810 */ /* 0x000fc60007ffe0ff */
[----:B-1----:R-:W-:-:S05]  /*11c0*/  IMAD.WIDE.U32 R4, R3, 0x2, R4 ;  /* 0x0000000203047825 */ /* 0x002fca00078e0004 */
[----:B------:R1:W-:Y:S02]  /*11d0*/  STG.E.U16 desc[UR4][R4.64], R6 ;  /* 0x0000000604007986 */ /* 0x0003e4000c101504 */
.L_x_4210:
        /* <DEDUP_REMOVED lines=8> */
.L_x_4211:
[----:B------:R-:W-:Y:S05]  /*1260*/  BSYNC B1 ;  /* 0x0000000000017941 */ /* 0x000fea0003800000 */
.L_x_4207:
[----:B------:R-:W-:-:S13]  /*1270*/  ISETP.GE.AND P0, PT, R27, R2, PT ;  /* 0x000000021b00720c */ /* 0x000fda0003f06270 */
[----:B-12---:R-:W1:Y:S01]  /*1280*/  @!P0 LDC.64 R4, c[0x0][0x228] ;  /* 0x00008a00ff048b82 */ /* 0x006e620000000a00 */
[----:B0-----:R-:W-:Y:S01]  /*1290*/  @!P0 IMAD.IADD R3, R0, 0x1, R27 ;  /* 0x0000000100038824 */ /* 0x001fe200078e021b */
[----:B------:R-:W-:-:S03]  /*12a0*/  @!P0 IADD3 R27, R27, 0x80, RZ ;  /* 0x000000801b1b8810 */ /* 0x000fc60007ffe0ff */
[----:B-1----:R-:W-:-:S05]  /*12b0*/  @!P0 IMAD.WIDE.U32 R4, R3, 0x2, R4 ;  /* 0x0000000203048825 */ /* 0x002fca00078e0004 */
[----:B------:R2:W-:Y:S02]  /*12c0*/  @!P0 STG.E.U16 desc[UR4][R4.64], R8 ;  /* 0x0000000804008986 */ /* 0x0005e4000c101504 */
.L_x_4212:
[----:B------:R-:W-:Y:S05]  /*12d0*/  BSYNC B0 ;  /* 0x0000000000007941 */ /* 0x000fea0003800000 */
.L_x_4206:
        /* <DEDUP_REMOVED lines=8> */
.L_x_4213:
        /* <DEDUP_REMOVED lines=10> */
.L_x_24111:


//--------------------- .text._ZN2at6native18elementwise_kernelILi128ELi4EZNS0_15gpu_kernel_implIZZZNS0_54_GLOBAL__N__d8c5977b_16_LinearAlgebra_cu_7dd49032_297216addr_kernel_cudaERNS_14TensorIteratorERKN3c106ScalarES9_ENKUlvE_clEvENKUlvE7_clEvEUlNS6_7complexIfEESD_SD_E0_EEvRNS_18TensorIteratorBaseERKT_EUliE_EEviT1_ --------------------------
	.section	.text._ZN2at6native18elementwise_kernelILi128ELi4EZNS0_15gpu_kernel_implIZZZNS0_54_GLOBAL__N__d8c5977b_16_LinearAlgebra_cu_7dd49032_297216addr_kernel_cudaERNS_14TensorIteratorERKN3c106ScalarES9_ENKUlvE_clEvENKUlvE7_clEvEUlNS6_7complexIfEESD_SD_E0_EEvRNS_18TensorIteratorBaseERKT_EUliE_EEviT1_,"ax",@progbits
	.align	128
        .global         _ZN2at6native18elementwise_kernelILi128ELi4EZNS0_15gpu_kernel_implIZZZNS0_54_GLOBAL__N__d8c5977b_16_LinearAlgebra_cu_7dd49032_297216addr_kernel_cudaERNS_14TensorIteratorERKN3c106ScalarES9_ENKUlvE_clEvENKUlvE7_clEvEUlNS6_7complexIfEESD_SD_E0_EEvRNS_18TensorIteratorBaseERKT_EUliE_EEviT1_
        .type           _ZN2at6native18elementwise_kernelILi128ELi4EZNS0_15gpu_kernel_implIZZZNS0_54_GLOBAL__N__d8c5977b_16_LinearAlgebra_cu_7dd49032_297216addr_kernel_cudaERNS_14TensorIteratorERKN3c106ScalarES9_ENKUlvE_clEvENKUlvE7_clEvEUlNS6_7complexIfEESD_SD_E0_EEvRNS_18TensorIteratorBaseERKT_EUliE_EEviT1_,@function
        .size           _ZN2at6native18elementwise_kernelILi128ELi4EZNS0_15gpu_kernel_implIZZZNS0_54_GLOBAL__N__d8c5977b_16_LinearAlgebra_cu_7dd49032_297216addr_kernel_cudaERNS_14TensorIteratorERKN3c106ScalarES9_ENKUlvE_clEvENKUlvE7_clEvEUlNS6_7complexIfEESD_SD_E0_EEvRNS_18TensorIteratorBaseERKT_EUliE_EEviT1_,(.L_x_24112 - _ZN2at6native18elementwise_kernelILi128ELi4EZNS0_15gpu_kernel_implIZZZNS0_54_GLOBAL__N__d8c5977b_16_LinearAlgebra_cu_7dd49032_297216addr_kernel_cudaERNS_14TensorIteratorERKN3c106ScalarES9_ENKUlvE_clEvENKUlvE7_clEvEUlNS6_7complexIfEESD_SD_E0_EEvRNS_18TensorIteratorBaseERKT_EUliE_EEviT1_)
        .other          _ZN2at6native18elementwise_kernelILi128ELi4EZNS0_15gpu_kernel_implIZZZNS0_54_GLOBAL__N__d8c5977b_16_LinearAlgebra_cu_7dd49032_297216addr_kernel_cudaERNS_14TensorIteratorERKN3c106ScalarES9_ENKUlvE_clEvENKUlvE7_clEvEUlNS6_7complexIfEESD_SD_E0_EEvRNS_18TensorIteratorBaseERKT_EUliE_EEviT1_,@"STO_CUDA_ENTRY STV_DEFAULT"
_ZN2at6native18elementwise_kernelILi128ELi4EZNS0_15gpu_kernel_implIZZZNS0_54_GLOBAL__N__d8c5977b_16_LinearAlgebra_cu_7dd49032_297216addr_kernel_cudaERNS_14TensorIteratorERKN3c106ScalarES9_ENKUlvE_clEvENKUlvE7_clEvEUlNS6_7complexIfEESD_SD_E0_EEvRNS_18TensorIteratorBaseERKT_EUliE_EEviT1_:
.text._ZN2at6native18elementwise_kernelILi128ELi4EZNS0_15gpu_kernel_implIZZZNS0_54_GLOBAL__N__d8c5977b_16_LinearAlgebra_cu_7dd49032_297216addr_kernel_cudaERNS_14TensorIteratorERKN3c106ScalarES9_ENKUlvE_clEvENKUlvE7_clEvEUlNS6_7complexIfEESD_SD_E0_EEvRNS_18TensorIteratorBaseERKT_EUliE_EEviT1_:
        /* <DEDUP_REMOVED lines=41> */
[C---:B------:R-:W-:Y:S02]  /*0290*/  IMAD R24, R7.reuse, UR6, RZ ;  /* 0x0000000607187c24 */ /* 0x040fe4000f8e02ff */
[C---:B------:R-:W-:Y:S02]  /*02a0*/  IMAD R0, R7.reuse, UR7, RZ ;  /* 0x0000000707007c24 */ /* 0x040fe4000f8e02ff */
[C---:B------:R-:W-:Y:S02]  /*02b0*/  IMAD R18, R7.reuse, UR8, R18 ;  /* 0x0000000807127c24 */ /* 0x040fe4000f8e0212 */
[----:B------:R-:W-:Y:S02]  /*02c0*/  IMAD R16, R7, UR9, R16 ;  /* 0x0000000907107c24 */ /* 0x000fe4000f8e0210 */
        /* <DEDUP_REMOVED lines=346> */
.L_x_4216:
[----:B------:R-:W0:Y:S01]  /*1870*/  LDC.U8 R6, c[0x0][0x511] ;  /* 0x00014440ff067b82 */ /* 0x000e220000000000 */
[----:B------:R-:W-:Y:S01]  /*1880*/  ULDC.64 UR4, c[0x0][0x4d8] ;  /* 0x0001360000047ab9 */ /* 0x000fe20000000a00 */
[----:B------:R-:W-:Y:S01]  /*1890*/  ULDC.64 UR6, c[0x0][0x4e0] ;  /* 0x0001380000067ab9 */ /* 0x000fe20000000a00 */
[----:B------:R-:W-:Y:S01]  /*18a0*/  IADD3 R24, P1, R24, UR4, RZ ;  /* 0x0000000418187c10 */ /* 0x000fe2000ff3e0ff */
[----:B------:R-:W-:Y:S01]  /*18b0*/  BSSY B6, `(.L_x_4217) ;  /* 0x00000f6000067945 */ /* 0x000fe20003800000 */
        /* <DEDUP_REMOVED lines=14> */
[----:B------:R-:W2:Y:S01]  /*19a0*/  LDG.E.S8 R4, desc[UR36][R4.64] ;  /* 0x0000002404047981 */ /* 0x000ea2000c1e1300 */
[----:B------:R-:W-:Y:S01]  /*19b0*/  IMAD.MOV.U32 R23, RZ, RZ, RZ ;  /* 0x000000ffff177224 */ /* 0x000fe200078e00ff */
[----:B--2---:R0:W1:Y:S01]  /*19c0*/  I2F.S16 R22, R4 ;  /* 0x0000000400167306 */ /* 0x0040620000101400 */
[----:B------:R-:W-:Y:S05]  /*19d0*/  BRA `(.L_x_4223) ;  /* 0x0000000c008c7947 */ /* 0x000fea0003800000 */
.L_x_4221:
[----:B------:R-:W2:Y:S01]  /*19e0*/  LDG.E.U8 R4, desc[UR36][R4.64] ;  /* 0x0000002404047981 */ /* 0x000ea2000c1e1100 */
[----:B------:R-:W-:Y:S01]  /*19f0*/  IMAD.MOV.U32 R23, RZ, RZ, RZ ;  /* 0x000000ffff177224 */ /* 0x000fe200078e00ff */
[----:B--2---:R-:W-:Y:S01]  /*1a00*/  I2FP.F32.U32 R22, R4 ;  /* 0x0000000400167245 */ /* 0x004fe20000201000 */
[----:B------:R-:W-:Y:S06]  /*1a10*/  BRA `(.L_x_4223) ;  /* 0x0000000c007c7947 */ /* 0x000fec0003800000 */
.L_x_4220:
[----:B------:R-:W-:-:S13]  /*1a20*/  ISETP.NE.AND P0, PT, R3, 0x2, PT ;  /* 0x000000020300780c */ /* 0x000fda0003f05270 */
[----:B------:R-:W-:Y:S05]  /*1a30*/  @!P0 BRA `(.L_x_4224) ;  /* 0x0000000000308947 */ /* 0x000fea0003800000 */
[----:B------:R-:W-:-:S13]  /*1a40*/  ISETP.NE.AND P0, PT, R3, 0x3, PT ;  /* 0x000000030300780c */ /* 0x000fda0003f05270 */
[----:B------:R-:W-:Y:S05]  /*1a50*/  @!P0 BRA `(.L_x_4225) ;  /* 0x0000000000188947 */ /* 0x000fea0003800000 */
[----:B------:R-:W-:-:S13]  /*1a60*/  ISETP.NE.AND P0, PT, R3, 0x4, PT ;  /* 0x000000040300780c */ /* 0x000fda0003f05270 */
[----:B------:R-:W-:Y:S05]  /*1a70*/  @P0 BRA `(.L_x_4222) ;  /* 0x0000000c00000947 */ /* 0x000fea0003800000 */
[----:B------:R-:W2:Y:S01]  /*1a80*/  LDG.E.64 R4, desc[UR36][R4.64] ;  /* 0x0000002404047981 */ /* 0x000ea2000c1e1b00 */
[----:B------:R-:W-:Y:S01]  /*1a90*/  IMAD.MOV.U32 R23, RZ, RZ, RZ ;  /* 0x000000ffff177224 */ /* 0x000fe200078e00ff */
[----:B--2---:R4:W0:Y:S01]  /*1aa0*/  I2F.S64 R22, R4 ;  /* 0x0000000400167312 */ /* 0x0048220000301400 */
[----:B------:R-:W-:Y:S05]  /*1ab0*/  BRA `(.L_x_4223) ;  /* 0x0000000c00547947 */ /* 0x000fea0003800000 */
.L_x_4225:
[----:B------:R-:W2:Y:S01]  /*1ac0*/  LDG.E R4, desc[UR36][R4.64] ;  /* 0x0000002404047981 */ /* 0x000ea2000c1e1900 */
[----:B------:R-:W-:Y:S01]  /*1ad0*/  IMAD.MOV.U32 R23, RZ, RZ, RZ ;  /* 0x000000ffff177224 */ /* 0x000fe200078e00ff */
[----:B--2---:R-:W-:Y:S01]  /*1ae0*/  I2FP.F32.S32 R22, R4 ;  /* 0x0000000400167245 */ /* 0x004fe20000201400 */
[----:B------:R-:W-:Y:S06]  /*1af0*/  BRA `(.L_x_4223) ;  /* 0x0000000c00447947 */ /* 0x000fec0003800000 */
.L_x_4224:
[----:B------:R-:W2:Y:S01]  /*1b00*/  LDG.E.U16 R4, desc[UR36][R4.64] ;  /* 0x0000002404047981 */ /* 0x000ea2000c1e1500 */
[----:B------:R-:W-:Y:S01]  /*1b10*/  IMAD.MOV.U32 R23, RZ, RZ, RZ ;  /* 0x000000ffff177224 */ /* 0x000fe200078e00ff */
[----:B--2---:R0:W1:Y:S01]  /*1b20*/  I2F.S16 R22, R4 ;  /* 0x0000000400167306 */ /* 0x0040620000101400 */
[----:B------:R-:W-:Y:S05]  /*1b30*/  BRA `(.L_x_4223) ;  /* 0x0000000c00347947 */ /* 0x000fea0003800000 */
.L_x_4219:
[----:B------:R-:W-:-:S13]  /*1b40*/  ISETP.GT.AND P0, PT, R3, 0x6, PT ;  /* 0x000000060300780c */ /* 0x000fda0003f04270 */
[----:B------:R-:W-:Y:S05]  /*1b50*/  @P0 BRA `(.L_x_4226) ;  /* 0x00000000002c0947 */ /* 0x000fea0003800000 */
[----:B------:R-:W-:-:S13]  /*1b60*/  ISETP.NE.AND P0, PT, R3, 0x5, PT ;  /* 0x000000050300780c */ /* 0x000fda0003f05270 */
[----:B------:R-:W-:Y:S05]  /*1b70*/  @!P0 BRA `(.L_x_4227) ;  /* 0x0000000000148947 */ /* 0x000fea0003800000 */
[----:B------:R-:W-:-:S13]  /*1b80*/  ISETP.NE.AND P0, PT, R3, 0x6, PT ;  /* 0x000000060300780c */ /* 0x000fda0003f05270 */
[----:B------:R-:W-:Y:S05]  /*1b90*/  @P0 BRA `(.L_x_4222) ;  /* 0x0000000800b80947 */ /* 0x000fea0003800000 */
[----:B------:R2:W5:Y:S01]  /*1ba0*/  LDG.E R22, desc[UR36][R4.64] ;  /* 0x0000002404167981 */ /* 0x000562000c1e1900 */
[----:B------:R-:W-:Y:S01]  /*1bb0*/  IMAD.MOV.U32 R23, RZ, RZ, RZ ;  /* 0x000000ffff177224 */ /* 0x000fe200078e00ff */
[----:B------:R-:W-:Y:S06]  /*1bc0*/  BRA `(.L_x_4223) ;  /* 0x0000000c00107947 */ /* 0x000fec0003800000 */
.L_x_4227:
[----:B------:R-:W2:Y:S01]  /*1bd0*/  LDG.E.U16 R4, desc[UR36][R4.64] ;  /* 0x0000002404047981 */ /* 0x000ea2000c1e1500 */
[----:B------:R-:W-:Y:S02]  /*1be0*/  IMAD.MOV.U32 R23, RZ, RZ, RZ ;  /* 0x000000ffff177224 */ /* 0x000fe400078e00ff */
[----:B--2---:R-:W-:Y:S01]  /*1bf0*/  HADD2.F32 R22, -RZ, R4.H0_H0 ;  /* 0x20000004ff167230 */ /* 0x004fe20000004100 */
[----:B------:R-:W-:Y:S06]  /*1c00*/  BRA `(.L_x_4223) ;  /* 0x0000000c00007947 */ /* 0x000fec0003800000 */
.L_x_4226:
[----:B------:R-:W-:-:S13]  /*1c10*/  ISETP.NE.AND P0, PT, R3, 0x7, PT ;  /* 0x000000070300780c */ /* 0x000fda0003f05270 */
[----:B------:R-:W-:Y:S05]  /*1c20*/  @!P0 BRA `(.L_x_4228) ;  /* 0x0000000000288947 */ /* 0x000fea0003800000 */
[----:B------:R-:W-:-:S13]  /*1c30*/  ISETP.NE.AND P0, PT, R3, 0x8, PT ;  /* 0x000000080300780c */ /* 0x000fda0003f05270 */
[----:B------:R-:W-:Y:S05]  /*1c40*/  @!P0 BRA `(.L_x_4229) ;  /* 0x0000000000108947 */ /* 0x000fea0003800000 */
[----:B------:R-:W-:-:S13]  /*1c50*/  ISETP.NE.AND P0, PT, R3, 0x9, PT ;  /* 0x000000090300780c */ /* 0x000fda0003f05270 */
[----:B------:R-:W-:Y:S05]  /*1c60*/  @P0 BRA `(.L_x_4222) ;  /* 0x0000000800840947 */ /* 0x000fea0003800000 */
[----:B------:R3:W5:Y:S01]  /*1c70*/  LDG.E.64 R22, desc[UR36][R4.64] ;  /* 0x0000002404167981 */ /* 0x000762000c1e1b00 */
[----:B------:R-:W-:Y:S05]  /*1c80*/  BRA `(.L_x_4223) ;  /* 0x0000000800e07947 */ /* 0x000fea0003800000 */
.L_x_4229:
[----:B------:R-:W2:Y:S02]  /*1c90*/  LDG.E R4, desc[UR36][R4.64] ;  /* 0x0000002404047981 */ /* 0x000ea4000c1e1900 */
[--C-:B--2---:R-:W-:Y:S02]  /*1ca0*/  HADD2.F32 R23, -RZ, R4.reuse.H1_H1 ;  /* 0x30000004ff177230 */ /* 0x104fe40000004100 */
[----:B------:R-:W-:Y:S01]  /*1cb0*/  HADD2.F32 R22, -RZ, R4.H0_H0 ;  /* 0x20000004ff167230 */ /* 0x000fe20000004100 */
[----:B------:R-:W-:Y:S06]  /*1cc0*/  BRA `(.L_x_4223) ;  /* 0x0000000800d07947 */ /* 0x000fec0003800000 */
.L_x_4228:
[----:B------:R-:W2:Y:S01]  /*1cd0*/  LDG.E.64 R4, desc[UR36][R4.64] ;  /* 0x0000002404047981 */ /* 0x000ea2000c1e1b00 */
[----:B------:R-:W-:Y:S01]  /*1ce0*/  UMOV UR4, 0xf0000000 ;  /* 0xf000000000047882 */ /* 0x000fe20000000000 */
[----:B------:R-:W-:Y:S01]  /*1cf0*/  UMOV UR5, 0x380fffff ;  /* 0x380fffff00057882 */ /* 0x000fe20000000000 */
[----:B------:R-:W-:Y:S01]  /*1d00*/  IMAD.MOV.U32 R23, RZ, RZ, RZ ;  /* 0x000000ffff177224 */ /* 0x000fe200078e00ff */
[----:B--2---:R-:W0:Y:S01]  /*1d10*/  F2F.F32.F64 R22, R4 ;  /* 0x0000000400167310 */ /* 0x004e220000301000 */
[----:B------:R-:W-:-:S14]  /*1d20*/  DSETP.GEU.AND P0, PT, |R4|, UR4, PT ;  /* 0x0000000404007e2a */ /* 0x000fdc000bf0e200 */
[----:B0-----:R-:W-:Y:S01]  /*1d30*/  @!P0 FMUL R22, R22, 1.175494350822287508e-38 ;  /* 0x0080000016168820 */ /* 0x001fe20000400000 */
[----:B------:R-:W-:Y:S06]  /*1d40*/  BRA `(.L_x_4223) ;  /* 0x0000000800b07947 */ /* 0x000fec0003800000 */
.L_x_4218:
        /* <DEDUP_REMOVED lines=8> */
[----:B------:R-:W2:Y:S01]  /*1dd0*/  LDG.E.U8 R4, desc[UR36][R4.64] ;  /* 0x0000002404047981 */ /* 0x000ea2000c1e1100 */
[----:B------:R-:W-:Y:S01]  /*1de0*/  IMAD.MOV.U32 R23, RZ, RZ, RZ ;  /* 0x000000ffff177224 */ /* 0x000fe200078e00ff */
[----:B--2---:R-:W-:-:S04]  /*1df0*/  ISETP.NE.AND P0, PT, R4, RZ, PT ;  /* 0x000000ff0400720c */ /* 0x004fc80003f05270 */
[----:B------:R-:W-:Y:S01]  /*1e00*/  FSEL R22, RZ, 1, !P0 ;  /* 0x3f800000ff167808 */ /* 0x000fe20004000000 */
[----:B------:R-:W-:Y:S08]  /*1e10*/  BRA `(.L_x_4223) ;  /* 0x00000008007c7947 */ /* 0x000ff00003800000 */
.L_x_4232:
[----:B------:R-:W2:Y:S01]  /*1e20*/  LDG.E.128 R4, desc[UR36][R4.64] ;  /* 0x0000002404047981 */ /* 0x000ea2000c1e1d00 */
[----:B------:R-:W-:Y:S01]  /*1e30*/  UMOV UR4, 0xf0000000 ;  /* 0xf000000000047882 */ /* 0x000fe20000000000 */
[----:B------:R-:W-:Y:S01]  /*1e40*/  UMOV UR5, 0x380fffff ;  /* 0x380fffff00057882 */ /* 0x000fe20000000000 */
[----:B--2---:R-:W0:Y:S01]  /*1e50*/  F2F.F32.F64 R23, R6 ;  /* 0x0000000600177310 */ /* 0x004e220000301000 */
[----:B------:R-:W-:Y:S02]  /*1e60*/  DSETP.GEU.AND P0, PT, |R6|, UR4, PT ;  /* 0x0000000406007e2a */ /* 0x000fe4000bf0e200 */
[----:B------:R-:W-:-:S05]  /*1e70*/  DSETP.GEU.AND P1, PT, |R4|, UR4, PT ;  /* 0x0000000404007e2a */ /* 0x000fca000bf2e200 */
[----:B------:R-:W1:Y:S07]  /*1e80*/  F2F.F32.F64 R22, R4 ;  /* 0x0000000400167310 */ /* 0x000e6e0000301000 */
[----:B0-----:R-:W-:Y:S02]  /*1e90*/  @!P0 FMUL R23, R23, 1.175494350822287508e-38 ;  /* 0x0080000017178820 */ /* 0x001fe40000400000 */
[----:B-1----:R-:W-:Y:S01]  /*1ea0*/  @!P1 FMUL R22, R22, 1.175494350822287508e-38 ;  /* 0x0080000016169820 */ /* 0x002fe20000400000 */
[----:B------:R-:W-:Y:S06]  /*1eb0*/  BRA `(.L_x_4223) ;  /* 0x0000000800547947 */ /* 0x000fec0003800000 */
.L_x_4231:
        /* <DEDUP_REMOVED lines=8> */
[----:B------:R-:W-:Y:S02]  /*1f40*/  IMAD.MOV.U32 R23, RZ, RZ, RZ ;  /* 0x000000ffff177224 */ /* 0x000fe400078e00ff */
        /* <DEDUP_REMOVED lines=16> */
[----:B------:R-:W-:Y:S01]  /*2050*/  LOP3.LUT R22, R3, 0x80000000, R22, 0xf8, !PT ;  /* 0x8000000003167812 */ /* 0x000fe200078ef816 */
[----:B------:R-:W-:Y:S06]  /*2060*/  BRA `(.L_x_4223) ;  /* 0x0000000400e87947 */ /* 0x000fec0003800000 */
.L_x_4234:
[----:B------:R-:W2:Y:S01]  /*2070*/  LDG.E.U8 R4, desc[UR36][R4.64] ;  /* 0x0000002404047981 */ /* 0x000ea2000c1e1100 */
[----:B------:R-:W-:Y:S02]  /*2080*/  IMAD.MOV.U32 R23, RZ, RZ, RZ ;  /* 0x000000ffff177224 */ /* 0x000fe400078e00ff */
[----:B--2---:R-:W-:-:S05]  /*2090*/  IMAD.SHL.U32 R0, R4, 0x2000000, RZ ;  /* 0x0200000004007824 */ /* 0x004fca00078e00ff */
[----:B------:R-:W-:-:S13]  /*20a0*/  ISETP.GE.U32.AND P0, PT, R0, 0x8000000, PT ;  /* 0x080000000000780c */ /* 0x000fda0003f06070 */
[C---:B------:R-:W-:Y:S01]  /*20b0*/  @!P0 SHF.L.U32 R0, R4.reuse, 0x8, RZ ;  /* 0x0000000804008819 */ /* 0x040fe200000006ff */
[----:B------:R-:W-:-:S03]  /*20c0*/  @P0 IMAD.SHL.U32 R3, R4, 0x200000, RZ ;  /* 0x0020000004030824 */ /* 0x000fc600078e00ff */
[----:B------:R-:W-:Y:S02]  /*20d0*/  @!P0 LOP3.LUT R0, R0, 0x7f00, RZ, 0xc0, !PT ;  /* 0x00007f0000008812 */ /* 0x000fe400078ec0ff */
[----:B------:R-:W-:Y:S02]  /*20e0*/  @P0 LOP3.LUT R3, R3, 0x70000000, RZ, 0xfc, !PT ;  /* 0x7000000003030812 */ /* 0x000fe400078efcff */
[----:B------:R-:W-:-:S03]  /*20f0*/  @!P0 LOP3.LUT R0, R0, 0x3f000000, RZ, 0xfc, !PT ;  /* 0x3f00000000008812 */ /* 0x000fc600078efcff */
[----:B------:R-:W-:Y:S01]  /*2100*/  @P0 FMUL.FTZ R22, R3, 1.9259299443872358531e-34 ;  /* 0x0780000003160820 */ /* 0x000fe20000410000 */
[----:B------:R-:W-:Y:S02]  /*2110*/  IMAD.SHL.U32 R3, R4, 0x1000000, RZ ;  /* 0x0100000004037824 */ /* 0x000fe400078e00ff */
[----:B------:R-:W-:-:S05]  /*2120*/  @!P0 FADD.FTZ R22, R0, -0.5 ;  /* 0xbf00000000168421 */ /* 0x000fca0000010000 */
[----:B------:R-:W-:Y:S01]  /*2130*/  LOP3.LUT R22, R22, 0x80000000, R3, 0xf8, !PT ;  /* 0x8000000016167812 */ /* 0x000fe200078ef803 */
[----:B------:R-:W-:Y:S06]  /*2140*/  BRA `(.L_x_4223) ;  /* 0x0000000400b07947 */ /* 0x000fec0003800000 */
.L_x_4233:
[----:B------:R-:W2:Y:S01]  /*2150*/  LDG.E.U16 R4, desc[UR36][R4.64] ;  /* 0x0000002404047981 */ /* 0x000ea2000c1e1500 */
[----:B------:R-:W-:Y:S02]  /*2160*/  IMAD.MOV.U32 R23, RZ, RZ, RZ ;  /* 0x000000ffff177224 */ /* 0x000fe400078e00ff */
[----:B--2---:R-:W-:Y:S01]  /*2170*/  IMAD.U32 R22, R4, 0x10000, RZ ;  /* 0x0001000004167824 */ /* 0x004fe200078e00ff */
[----:B------:R-:W-:Y:S06]  /*2180*/  BRA `(.L_x_4223) ;  /* 0x0000000400a07947 */ /* 0x000fec0003800000 */
.L_x_4230:
        /* <DEDUP_REMOVED lines=8> */
[----:B------:R-:W2:Y:S01]  /*2210*/  LDG.E.U16 R4, desc[UR36][R4.64] ;  /* 0x0000002404047981 */ /* 0x000ea2000c1e1500 */
[----:B------:R-:W-:Y:S01]  /*2220*/  IMAD.MOV.U32 R23, RZ, RZ, RZ ;  /* 0x000000ffff177224 */ /* 0x000fe200078e00ff */
[----:B--2---:R-:W-:Y:S01]  /*2230*/  I2FP.F32.U32 R22, R4 ;  /* 0x0000000400167245 */ /* 0x004fe20000201000 */
[----:B------:R-:W-:Y:S06]  /*2240*/  BRA `(.L_x_4223) ;  /* 0x0000000400707947 */ /* 0x000fec0003800000 */
.L_x_4237:
[----:B------:R-:W2:Y:S01]  /*2250*/  LDG.E.U8 R3, desc[UR36][R4.64] ;  /* 0x0000002404037981 */ /* 0x000ea2000c1e1100 */
[----:B------:R-:W-:Y:S02]  /*2260*/  CS2R R22, SRZ ;  /* 0x0000000000167805 */ /* 0x000fe4000001ff00 */
        /* <DEDUP_REMOVED lines=18> */
.L_x_4239:
[----:B------:R-:W-:Y:S05]  /*2390*/  BSYNC B0 ;  /* 0x0000000000007941 */ /* 0x000fea0003800000 */
.L_x_4238:
[----:B------:R-:W-:Y:S01]  /*23a0*/  IMAD.SHL.U32 R3, R3, 0x100000, RZ ;  /* 0x0010000003037824 */ /* 0x000fe200078e00ff */
[----:B------:R-:W-:-:S04]  /*23b0*/  LEA R5, R0, 0x3b800000, 0x17 ;  /* 0x3b80000000057811 */ /* 0x000fc800078eb8ff */
[----:B------:R-:W-:Y:S01]  /*23c0*/  LOP3.LUT R22, R5, R3, R22, 0xfe, !PT ;  /* 0x0000000305167212 */ /* 0x000fe200078efe16 */
[----:B------:R-:W-:Y:S06]  /*23d0*/  BRA `(.L_x_4223) ;  /* 0x00000004000c7947 */ /* 0x000fec0003800000 */
.L_x_4236:
        /* <DEDUP_REMOVED lines=20> */
.L_x_4241:
[----:B------:R-:W-:Y:S05]  /*2520*/  BSYNC B0 ;  /* 0x0000000000007941 */ /* 0x000fea0003800000 */
.L_x_4240:
[----:B------:R-:W-:Y:S01]  /*2530*/  IMAD.SHL.U32 R3, R3, 0x200000, RZ ;  /* 0x0020000003037824 */ /* 0x000fe200078e00ff */
[----:B------:R-:W-:-:S04]  /*2540*/  LEA R5, R0, 0x37800000, 0x17 ;  /* 0x3780000000057811 */ /* 0x000fc800078eb8ff */
[----:B------:R-:W-:Y:S01]  /*2550*/  LOP3.LUT R22, R5, R3, R22, 0xfe, !PT ;  /* 0x0000000305167212 */ /* 0x000fe200078efe16 */
[----:B------:R-:W-:Y:S06]  /*2560*/  BRA `(.L_x_4223) ;  /* 0x0000000000a87947 */ /* 0x000fec0003800000 */
.L_x_4235:
        /* <DEDUP_REMOVED lines=14> */
.L_x_4245:
[----:B------:R-:W-:Y:S05]  /*2650*/  BSYNC B0 ;  /* 0x0000000000007941 */ /* 0x000fea0003800000 */
.L_x_4244:
[----:B------:R-:W-:Y:S01]  /*2660*/  IMAD.MOV.U32 R23, RZ, RZ, RZ ;  /* 0x000000ffff177224 */ /* 0x000fe200078e00ff */
[----:B------:R-:W-:Y:S06]  /*2670*/  BRA `(.L_x_4223) ;  /* 0x0000000000647947 */ /* 0x000fec0003800000 */
.L_x_4222:
[----:B------:R-:W-:Y:S01]  /*2680*/  MOV R14, 0x228 ;  /* 0x00000228000e7802 */ /* 0x000fe20000000f00 */
[----:B------:R-:W-:Y:S01]  /*2690*/  ULDC.64 UR4, c[0x4][0x218] ;  /* 0x0100860000047ab9 */ /* 0x000fe20000000a00 */
[----:B------:R-:W-:Y:S01]  /*26a0*/  ULDC.64 UR6, c[0x4][0x90] ;  /* 0x0100240000067ab9 */ /* 0x000fe20000000a00 */
[----:B------:R-:W-:Y:S01]  /*26b0*/  IMAD.U32 R4, RZ, RZ, UR4 ;  /* 0x00000004ff047e24 */ /* 0x000fe2000f8e00ff */
[----:B------:R-:W-:Y:S01]  /*26c0*/  HFMA2.MMA R12, -RZ, RZ, 0, 5.9604644775390625e-08 ;  /* 0x00000001ff0c7435 */ /* 0x000fe200000001ff */
        /* <DEDUP_REMOVED lines=8> */
[----:B------:R-:W-:-:S07]  /*2750*/  IMAD.MOV.U32 R13, RZ, RZ, RZ ;  /* 0x000000ffff0d7224 */ /* 0x000fce00078e00ff */
[----:B------:R-:W-:-:S07]  /*2760*/  LEPC R20, `(.L_x_4246) ;  /* 0x000000001014794e */ /* 0x000fce0000000000 */
[----:B0-----:R-:W-:Y:S05]  /*2770*/  CALL.ABS.NOINC R14 ;  /* 0x000000000e007343 */ /* 0x001fea0003c00000 */
.L_x_4246:
[----:B------:R-:W-:Y:S01]  /*2780*/  CS2R R22, SRZ ;  /* 0x0000000000167805 */ /* 0x000fe2000001ff00 */
[----:B------:R-:W-:Y:S06]  /*2790*/  BRA `(.L_x_4223) ;  /* 0x00000000001c7947 */ /* 0x000fec0003800000 */
.L_x_4243:
[----:B------:R-:W2:Y:S01]  /*27a0*/  LDG.E.64 R4, desc[UR36][R4.64] ;  /* 0x0000002404047981 */ /* 0x000ea2000c1e1b00 */
[----:B------:R-:W-:Y:S01]  /*27b0*/  IMAD.MOV.U32 R23, RZ, RZ, RZ ;  /* 0x000000ffff177224 */ /* 0x000fe200078e00ff */
[----:B--2---:R0:W1:Y:S01]  /*27c0*/  I2F.U64 R22, R4 ;  /* 0x0000000400167312 */ /* 0x0040620000301000 */
[----:B------:R-:W-:Y:S05]  /*27d0*/  BRA `(.L_x_4223) ;  /* 0x00000000000c7947 */ /* 0x000fea0003800000 */
.L_x_4242:
[----:B------:R-:W2:Y:S01]  /*27e0*/  LDG.E R4, desc[UR36][R4.64] ;  /* 0x0000002404047981 */ /* 0x000ea2000c1e1900 */
[----:B------:R-:W-:Y:S01]  /*27f0*/  IMAD.MOV.U32 R23, RZ, RZ, RZ ;  /* 0x000000ffff177224 */ /* 0x000fe200078e00ff */
[----:B--2---:R-:W-:-:S07]  /*2800*/  I2FP.F32.U32 R22, R4 ;  /* 0x0000000400167245 */ /* 0x004fce0000201000 */
.L_x_4223:
[----:B------:R-:W-:Y:S05]  /*2810*/  BSYNC B6 ;  /* 0x0000000000067941 */ /* 0x000fea0003800000 */
.L_x_4217:
[----:B------:R-:W1:Y:S01]  /*2820*/  LDC.U8 R3, c[0x0][0x512] ;  /* 0x00014480ff037b82 */ /* 0x000e620000000000 */
[----:B------:R-:W-:Y:S01]  /*2830*/  ULDC.64 UR4, c[0x0][0x4e8] ;  /* 0x00013a0000047ab9 */ /* 0x000fe20000000a00 */
[----:B------:R-:W-:Y:S01]  /*2840*/  BSSY B6, `(.L_x_4247) ;  /* 0x00000f5000067945 */ /* 0x000fe20003800000 */
[----:B0-234-:R-:W-:-:S05]  /*2850*/  IADD3 R4, P1, R18, UR4, RZ ;  /* 0x0000000412047c10 */ /* 0x01dfca000ff3e0ff */
        /* <DEDUP_REMOVED lines=14> */
[----:B--2---:R4:W0:Y:S01]  /*2940*/  I2F.S16 R18, R4 ;  /* 0x0000000400127306 */ /* 0x0048220000101400 */
[----:B------:R-:W-:Y:S05]  /*2950*/  BRA `(.L_x_4253) ;  /* 0x0000000c008c7947 */ /* 0x000fea0003800000 */
.L_x_4251:
[----:B------:R-:W2:Y:S01]  /*2960*/  LDG.E.U8 R4, desc[UR36][R4.64] ;  /* 0x0000002404047981 */ /* 0x000ea2000c1e1100 */
[----:B------:R-:W-:Y:S01]  /*2970*/  IMAD.MOV.U32 R19, RZ, RZ, RZ ;  /* 0x000000ffff137224 */ /* 0x000fe200078e00ff */
[----:B--2---:R-:W-:Y:S01]  /*2980*/  I2FP.F32.U32 R18, R4 ;  /* 0x0000000400127245 */ /* 0x004fe20000201000 */
[----:B------:R-:W-:Y:S06]  /*2990*/  BRA `(.L_x_4253) ;  /* 0x0000000c007c7947 */ /* 0x000fec0003800000 */
.L_x_4250:
        /* <DEDUP_REMOVED lines=8> */
[----:B--2---:R0:W1:Y:S01]  /*2a20*/  I2F.S64 R18, R4 ;  /* 0x0000000400127312 */ /* 0x0040620000301400 */
[----:B------:R-:W-:Y:S05]  /*2a30*/  BRA `(.L_x_4253) ;  /* 0x0000000c00547947 */ /* 0x000fea0003800000 */
.L_x_4255:
[----:B------:R-:W2:Y:S01]  /*2a40*/  LDG.E R4, desc[UR36][R4.64] ;  /* 0x0000002404047981 */ /* 0x000ea2000c1e1900 */
[----:B------:R-:W-:Y:S01]  /*2a50*/  IMAD.MOV.U32 R19, RZ, RZ, RZ ;  /* 0x000000ffff137224 */ /* 0x000fe200078e00ff */
[----:B--2---:R-:W-:Y:S01]  /*2a60*/  I2FP.F32.S32 R18, R4 ;  /* 0x0000000400127245 */ /* 0x004fe20000201400 */
[----:B------:R-:W-:Y:S06]  /*2a70*/  BRA `(.L_x_4253) ;  /* 0x0000000c00447947 */ /* 0x000fec0003800000 */
.L_x_4254:
[----:B------:R-:W2:Y:S01]  /*2a80*/  LDG.E.U16 R4, desc[UR36][R4.64] ;  /* 0x0000002404047981 */ /* 0x000ea2000c1e1500 */
[----:B------:R-:W-:Y:S01]  /*2a90*/  IMAD.MOV.U32 R19, RZ, RZ, RZ ;  /* 0x000000ffff137224 */ /* 0x000fe200078e00ff */
[----:B--2---:R0:W1:Y:S01]  /*2aa0*/  I2F.S16 R18, R4 ;  /* 0x0000000400127306 */ /* 0x0040620000101400 */
[----:B------:R-:W-:Y:S05]  /*2ab0*/  BRA `(.L_x_4253) ;  /* 0x0000000c00347947 */ /* 0x000fea0003800000 */
.L_x_4249:
        /* <DEDUP_REMOVED lines=9> */
.L_x_4257:
[----:B------:R-:W2:Y:S01]  /*2b50*/  LDG.E.U16 R4, desc[UR36][R4.64] ;  /* 0x0000002404047981 */ /* 0x000ea2000c1e1500 */
[----:B------:R-:W-:Y:S02]  /*2b60*/  IMAD.MOV.U32 R19, RZ, RZ, RZ ;  /* 0x000000ffff137224 */ /* 0x000fe400078e00ff */
[----:B--2---:R-:W-:Y:S01]  /*2b70*/  HADD2.F32 R18, -RZ, R4.H0_H0 ;  /* 0x20000004ff127230 */ /* 0x004fe20000004100 */
[----:B------:R-:W-:Y:S06]  /*2b80*/  BRA `(.L_x_4253) ;  /* 0x0000000c00007947 */ /* 0x000fec0003800000 */
.L_x_4256:
        /* <DEDUP_REMOVED lines=8> */
.L_x_4259:
[----:B------:R-:W2:Y:S02]  /*2c10*/  LDG.E R4, desc[UR36][R4.64] ;  /* 0x0000002404047981 */ /* 0x000ea4000c1e1900 */
[--C-:B--2---:R-:W-:Y:S02]  /*2c20*/  HADD2.F32 R19, -RZ, R4.reuse.H1_H1 ;  /* 0x30000004ff137230 */ /* 0x104fe40000004100 */
[----:B------:R-:W-:Y:S01]  /*2c30*/  HADD2.F32 R18, -RZ, R4.H0_H0 ;  /* 0x20000004ff127230 */ /* 0x000fe20000004100 */
[----:B------:R-:W-:Y:S06]  /*2c40*/  BRA `(.L_x_4253) ;  /* 0x0000000800d07947 */ /* 0x000fec0003800000 */
.L_x_4258:
        /* <DEDUP_REMOVED lines=8> */
.L_x_4248:
        /* <DEDUP_REMOVED lines=13> */
.L_x_4262:
        /* <DEDUP_REMOVED lines=10> */
.L_x_4261:
        /* <DEDUP_REMOVED lines=27> */
.L_x_4264:
[----:B------:R-:W2:Y:S01]  /*2ff0*/  LDG.E.U8 R4, desc[UR36][R4.64] ;  /* 0x0000002404047981 */ /* 0x000ea2000c1e1100 */
[----:B------:R-:W-:Y:S02]  /*3000*/  IMAD.MOV.U32 R19, RZ, RZ, RZ ;  /* 0x000000ffff137224 */ /* 0x000fe400078e00ff */
[----:B--2---:R-:W-:-:S05]  /*3010*/  IMAD.SHL.U32 R0, R4, 0x2000000, RZ ;  /* 0x0200000004007824 */ /* 0x004fca00078e00ff */
[----:B------:R-:W-:-:S13]  /*3020*/  ISETP.GE.U32.AND P0, PT, R0, 0x8000000, PT ;  /* 0x080000000000780c */ /* 0x000fda0003f06070 */
[C---:B------:R-:W-:Y:S02]  /*3030*/  @!P0 IMAD.SHL.U32 R0, R4.reuse, 0x100, RZ ;  /* 0x0000010004008824 */ /* 0x040fe400078e00ff */
        /* <DEDUP_REMOVED lines=9> */
.L_x_4263:
[----:B------:R-:W2:Y:S01]  /*30d0*/  LDG.E.U16 R4, desc[UR36][R4.64] ;  /* 0x0000002404047981 */ /* 0x000ea2000c1e1500 */
[----:B------:R-:W-:Y:S01]  /*30e0*/  MOV R19, RZ ;  /* 0x000000ff00137202 */ /* 0x000fe20000000f00 */
[----:B--2---:R-:W-:Y:S01]  /*30f0*/  IMAD.U32 R18, R4, 0x10000, RZ ;  /* 0x0001000004127824 */ /* 0x004fe200078e00ff */
[----:B------:R-:W-:Y:S06]  /*3100*/  BRA `(.L_x_4253) ;  /* 0x0000000400a07947 */ /* 0x000fec0003800000 */
.L_x_4260:
        /* <DEDUP_REMOVED lines=12> */
.L_x_4267:
        /* <DEDUP_REMOVED lines=20> */
.L_x_4269:
[----:B------:R-:W-:Y:S05]  /*3310*/  BSYNC B0 ;  /* 0x0000000000007941 */ /* 0x000fea0003800000 */
.L_x_4268:
[----:B------:R-:W-:Y:S01]  /*3320*/  IMAD.SHL.U32 R3, R3, 0x100000, RZ ;  /* 0x0010000003037824 */ /* 0x000fe200078e00ff */
[----:B------:R-:W-:-:S04]  /*3330*/  LEA R5, R0, 0x3b800000, 0x17 ;  /* 0x3b80000000057811 */ /* 0x000fc800078eb8ff */
[----:B------:R-:W-:Y:S01]  /*3340*/  LOP3.LUT R18, R5, R3, R18, 0xfe, !PT ;  /* 0x0000000305127212 */ /* 0x000fe200078efe12 */
[----:B------:R-:W-:Y:S06]  /*3350*/  BRA `(.L_x_4253) ;  /* 0x00000004000c7947 */ /* 0x000fec0003800000 */
.L_x_4266:
        /* <DEDUP_REMOVED lines=20> */
.L_x_4271:
[----:B------:R-:W-:Y:S05]  /*34a0*/  BSYNC B0 ;  /* 0x0000000000007941 */ /* 0x000fea0003800000 */
.L_x_4270:
[----:B------:R-:W-:Y:S01]  /*34b0*/  IMAD.SHL.U32 R3, R3, 0x200000, RZ ;  /* 0x0020000003037824 */ /* 0x000fe200078e00ff */
[----:B------:R-:W-:-:S04]  /*34c0*/  LEA R5, R0, 0x37800000, 0x17 ;  /* 0x3780000000057811 */ /* 0x000fc800078eb8ff */
[----:B------:R-:W-:Y:S01]  /*34d0*/  LOP3.LUT R18, R5, R3, R18, 0xfe, !PT ;  /* 0x0000000305127212 */ /* 0x000fe200078efe12 */
[----:B------:R-:W-:Y:S06]  /*34e0*/  BRA `(.L_x_4253) ;  /* 0x0000000000a87947 */ /* 0x000fec0003800000 */
.L_x_4265:
        /* <DEDUP_REMOVED lines=14> */
.L_x_4275:
[----:B------:R-:W-:Y:S05]  /*35d0*/  BSYNC B0 ;  /* 0x0000000000007941 */ /* 0x000fea0003800000 */
.L_x_4274:
[----:B------:R-:W-:Y:S01]  /*35e0*/  IMAD.MOV.U32 R19, RZ, RZ, RZ ;  /* 0x000000ffff137224 */ /* 0x000fe200078e00ff */
[----:B------:R-:W-:Y:S06]  /*35f0*/  BRA `(.L_x_4253) ;  /* 0x0000000000647947 */ /* 0x000fec0003800000 */
.L_x_4252:
        /* <DEDUP_REMOVED lines=16> */
.L_x_4276:
[----:B------:R-:W-:Y:S01]  /*3700*/  CS2R R18, SRZ ;  /* 0x0000000000127805 */ /* 0x000fe2000001ff00 */
[----:B------:R-:W-:Y:S06]  /*3710*/  BRA `(.L_x_4253) ;  /* 0x00000000001c7947 */ /* 0x000fec0003800000 */
.L_x_4273:
[----:B------:R-:W2:Y:S01]  /*3720*/  LDG.E.64 R4, desc[UR36][R4.64] ;  /* 0x0000002404047981 */ /* 0x000ea2000c1e1b00 */
[----:B------:R-:W-:Y:S01]  /*3730*/  HFMA2.MMA R19, -RZ, RZ, 0, 0 ;  /* 0x00000000ff137435 */ /* 0x000fe200000001ff */
[----:B--2---:R0:W1:Y:S01]  /*3740*/  I2F.U64 R18, R4 ;  /* 0x0000000400127312 */ /* 0x0040620000301000 */
[----:B------:R-:W-:Y:S09]  /*3750*/  BRA `(.L_x_4253) ;  /* 0x00000000000c7947 */ /* 0x000ff20003800000 */
.L_x_4272:
[----:B------:R-:W2:Y:S01]  /*3760*/  LDG.E R4, desc[UR36][R4.64] ;  /* 0x0000002404047981 */ /* 0x000ea2000c1e1900 */
[----:B------:R-:W-:Y:S01]  /*3770*/  IMAD.MOV.U32 R19, RZ, RZ, RZ ;  /* 0x000000ffff137224 */ /* 0x000fe200078e00ff */
[----:B--2---:R-:W-:-:S07]  /*3780*/  I2FP.F32.U32 R18, R4 ;  /* 0x0000000400127245 */ /* 0x004fce0000201000 */
.L_x_4253:
[----:B------:R-:W-:Y:S05]  /*3790*/  BSYNC B6 ;  /* 0x0000000000067941 */ /* 0x000fea0003800000 */
.L_x_4247:
        /* <DEDUP_REMOVED lines=20> */
.L_x_4281:
[----:B------:R-:W2:Y:S01]  /*38e0*/  LDG.E.U8 R4, desc[UR36][R4.64] ;  /* 0x0000002404047981 */ /* 0x000ea2000c1e1100 */
[----:B------:R-:W-:Y:S01]  /*38f0*/  IMAD.MOV.U32 R9, RZ, RZ, RZ ;  /* 0x000000ffff097224 */ /* 0x000fe200078e00ff */
[----:B--2---:R-:W-:Y:S01]  /*3900*/  I2FP.F32.U32 R8, R4 ;  /* 0x0000000400087245 */ /* 0x004fe20000201000 */
[----:B------:R-:W-:Y:S06]  /*3910*/  BRA `(.L_x_4283) ;  /* 0x0000000c007c7947 */ /* 0x000fec0003800000 */
.L_x_4280:
        /* <DEDUP_REMOVED lines=10> */
.L_x_4285:
[----:B------:R-:W2:Y:S01]  /*39c0*/  LDG.E R4, desc[UR36][R4.64] ;  /* 0x0000002404047981 */ /* 0x000ea2000c1e1900 */
[----:B------:R-:W-:Y:S01]  /*39d0*/  IMAD.MOV.U32 R9, RZ, RZ, RZ ;  /* 0x000000ffff097224 */ /* 0x000fe200078e00ff */
[----:B--2---:R-:W-:Y:S01]  /*39e0*/  I2FP.F32.S32 R8, R4 ;  /* 0x0000000400087245 */ /* 0x004fe20000201400 */
[----:B------:R-:W-:Y:S06]  /*39f0*/  BRA `(.L_x_4283) ;  /* 0x0000000c00447947 */ /* 0x000fec0003800000 */
.L_x_4284:
[----:B------:R-:W2:Y:S01]  /*3a00*/  LDG.E.U16 R4, desc[UR36][R4.64] ;  /* 0x0000002404047981 */ /* 0x000ea2000c1e1500 */
[----:B------:R-:W-:Y:S01]  /*3a10*/  IMAD.MOV.U32 R9, RZ, RZ, RZ ;  /* 0x000000ffff097224 */ /* 0x000fe200078e00ff */
[----:B--2---:R2:W3:Y:S01]  /*3a20*/  I2F.S16 R8, R4 ;  /* 0x0000000400087306 */ /* 0x0044e20000101400 */
[----:B------:R-:W-:Y:S05]  /*3a30*/  BRA `(.L_x_4283) ;  /* 0x0000000c00347947 */ /* 0x000fea0003800000 */
.L_x_4279:
        /* <DEDUP_REMOVED lines=9> */
.L_x_4287:
[----:B------:R-:W2:Y:S01]  /*3ad0*/  LDG.E.U16 R4, desc[UR36][R4.64] ;  /* 0x0000002404047981 */ /* 0x000ea2000c1e1500 */
[----:B------:R-:W-:Y:S02]  /*3ae0*/  IMAD.MOV.U32 R9, RZ, RZ, RZ ;  /* 0x000000ffff097224 */ /* 0x000fe400078e00ff */
[----:B--2---:R-:W-:Y:S01]  /*3af0*/  HADD2.F32 R8, -RZ, R4.H0_H0 ;  /* 0x20000004ff087230 */ /* 0x004fe20000004100 */
[----:B------:R-:W-:Y:S06]  /*3b00*/  BRA `(.L_x_4283) ;  /* 0x0000000c00007947 */ /* 0x000fec0003800000 */
.L_x_4286:
        /* <DEDUP_REMOVED lines=8> */
.L_x_4289:
[----:B------:R-:W2:Y:S02]  /*3b90*/  LDG.E R4, desc[UR36][R4.64] ;  /* 0x0000002404047981 */ /* 0x000ea4000c1e1900 */
[--C-:B--2---:R-:W-:Y:S02]  /*3ba0*/  HADD2.F32 R9, -RZ, R4.reuse.H1_H1 ;  /* 0x30000004ff097230 */ /* 0x104fe40000004100 */
[----:B------:R-:W-:Y:S01]  /*3bb0*/  HADD2.F32 R8, -RZ, R4.H0_H0 ;  /* 0x20000004ff087230 */ /* 0x000fe20000004100 */
[----:B------:R-:W-:Y:S06]  /*3bc0*/  BRA `(.L_x_4283) ;  /* 0x0000000800d07947 */ /* 0x000fec0003800000 */
.L_x_4288:
        /* <DEDUP_REMOVED lines=8> */
.L_x_4278:
        /* <DEDUP_REMOVED lines=13> */
.L_x_4292:
        /* <DEDUP_REMOVED lines=10> */
.L_x_4291:
        /* <DEDUP_REMOVED lines=27> */
.L_x_4294:
        /* <DEDUP_REMOVED lines=14> */
.L_x_4293:
[----:B------:R-:W2:Y:S01]  /*4050*/  LDG.E.U16 R4, desc[UR36][R4.64] ;  /* 0x0000002404047981 */ /* 0x000ea2000c1e1500 */
[----:B------:R-:W-:Y:S01]  /*4060*/  IMAD.MOV.U32 R9, RZ, RZ, RZ ;  /* 0x000000ffff097224 */ /* 0x000fe200078e00ff */
[----:B--2---:R-:W-:Y:S01]  /*4070*/  SHF.L.U32 R8, R4, 0x10, RZ ;  /* 0x0000001004087819 */ /* 0x004fe200000006ff */
[----:B------:R-:W-:Y:S06]  /*4080*/  BRA `(.L_x_4283) ;  /* 0x0000000400a07947 */ /* 0x000fec0003800000 */
.L_x_4290:
        /* <DEDUP_REMOVED lines=12> */
.L_x_4297:
        /* <DEDUP_REMOVED lines=20> */
.L_x_4299:
[----:B------:R-:W-:Y:S05]  /*4290*/  BSYNC B0 ;  /* 0x0000000000007941 */ /* 0x000fea0003800000 */
.L_x_4298:
[----:B------:R-:W-:Y:S01]  /*42a0*/  IMAD.SHL.U32 R3, R3, 0x100000, RZ ;  /* 0x0010000003037824 */ /* 0x000fe200078e00ff */
[----:B------:R-:W-:-:S04]  /*42b0*/  LEA R5, R0, 0x3b800000, 0x17 ;  /* 0x3b80000000057811 */ /* 0x000fc800078eb8ff */
[----:B------:R-:W-:Y:S01]  /*42c0*/  LOP3.LUT R8, R5, R3, R8, 0xfe, !PT ;  /* 0x0000000305087212 */ /* 0x000fe200078efe08 */
[----:B------:R-:W-:Y:S06]  /*42d0*/  BRA `(.L_x_4283) ;  /* 0x00000004000c7947 */ /* 0x000fec0003800000 */
.L_x_4296:
        /* <DEDUP_REMOVED lines=20> */
.L_x_4301:
[----:B------:R-:W-:Y:S05]  /*4420*/  BSYNC B0 ;  /* 0x0000000000007941 */ /* 0x000fea0003800000 */
.L_x_4300:
[----:B------:R-:W-:Y:S01]  /*4430*/  IMAD.SHL.U32 R3, R3, 0x200000, RZ ;  /* 0x0020000003037824 */ /* 0x000fe200078e00ff */
[----:B------:R-:W-:-:S04]  /*4440*/  LEA R5, R0, 0x37800000, 0x17 ;  /* 0x3780000000057811 */ /* 0x000fc800078eb8ff */
[----:B------:R-:W-:Y:S01]  /*4450*/  LOP3.LUT R8, R5, R3, R8, 0xfe, !PT ;  /* 0x0000000305087212 */ /* 0x000fe200078efe08 */
[----:B------:R-:W-:Y:S06]  /*4460*/  BRA `(.L_x_4283) ;  /* 0x0000000000a87947 */ /* 0x000fec0003800000 */
.L_x_4295:
        /* <DEDUP_REMOVED lines=14> */
.L_x_4305:
[----:B------:R-:W-:Y:S05]  /*4550*/  BSYNC B0 ;  /* 0x0000000000007941 */ /* 0x000fea0003800000 */
.L_x_4304:
[----:B------:R-:W-:Y:S01]  /*4560*/  IMAD.MOV.U32 R9, RZ, RZ, RZ ;  /* 0x000000ffff097224 */ /* 0x000fe200078e00ff */
[----:B------:R-:W-:Y:S06]  /*4570*/  BRA `(.L_x_4283) ;  /* 0x0000000000647947 */ /* 0x000fec0003800000 */
.L_x_4282:
        /* <DEDUP_REMOVED lines=16> */
.L_x_4306:
[----:B------:R-:W-:Y:S01]  /*4680*/  CS2R R8, SRZ ;  /* 0x0000000000087805 */ /* 0x000fe2000001ff00 */
[----:B------:R-:W-:Y:S06]  /*4690*/  BRA `(.L_x_4283) ;  /* 0x00000000001c7947 */ /* 0x000fec0003800000 */
.L_x_4303:
[----:B------:R-:W2:Y:S01]  /*46a0*/  LDG.E.64 R4, desc[UR36][R4.64] ;  /* 0x0000002404047981 */ /* 0x000ea2000c1e1b00 */
[----:B------:R-:W-:Y:S01]  /*46b0*/  IMAD.MOV.U32 R9, RZ, RZ, RZ ;  /* 0x000000ffff097224 */ /* 0x000fe200078e00ff */
[----:B--2---:R0:W1:Y:S01]  /*46c0*/  I2F.U64 R8, R4 ;  /* 0x0000000400087312 */ /* 0x0040620000301000 */
[----:B------:R-:W-:Y:S05]  /*46d0*/  BRA `(.L_x_4283) ;  /* 0x00000000000c7947 */ /* 0x000fea0003800000 */
.L_x_4302:
[----:B------:R-:W2:Y:S01]  /*46e0*/  LDG.E R4, desc[UR36][R4.64] ;  /* 0x0000002404047981 */ /* 0x000ea2000c1e1900 */
[----:B------:R-:W-:Y:S01]  /*46f0*/  HFMA2.MMA R9, -RZ, RZ, 0, 0 ;  /* 0x00000000ff097435 */ /* 0x000fe200000001ff */
[----:B--2---:R-:W-:-:S10]  /*4700*/  I2FP.F32.U32 R8, R4 ;  /* 0x0000000400087245 */ /* 0x004fd40000201000 */
.L_x_4283:
[----:B------:R-:W-:Y:S05]  /*4710*/  BSYNC B6 ;  /* 0x0000000000067941 */ /* 0x000fea0003800000 */
.L_x_4277:
[----:B------:R-:W2:Y:S01]  /*4720*/  LDC.U8 R10, c[0x0][0x510] ;  /* 0x00014400ff0a7b82 */ /* 0x000ea20000000000 */
[----:B------:R-:W-:Y:S01]  /*4730*/  ULDC.64 UR6, c[0x0][0x500] ;  /* 0x0001400000067ab9 */ /* 0x000fe20000000a00 */
[----:B------:R-:W-:Y:S01]  /*4740*/  ULDC.64 UR4, c[0x0][0x4f8] ;  /* 0x00013e0000047ab9 */ /* 0x000fe20000000a00 */
[----:B-----5:R-:W-:Y:S01]  /*4750*/  FMUL.FTZ R0, R18, UR7 ;  /* 0x0000000712007c20 */ /* 0x020fe20008410000 */
[----:B------:R-:W-:Y:S01]  /*4760*/  FMUL.FTZ R3, R23, UR5 ;  /* 0x0000000517037c20 */ /* 0x000fe20008410000 */
[C---:B0-----:R-:W-:Y:S02]  /*4770*/  FMUL.FTZ R5, R19.reuse, UR7 ;  /* 0x0000000713057c20 */ /* 0x041fe40008410000 */
[----:B------:R-:W-:Y:S01]  /*4780*/  FFMA.FTZ R0, R19, UR6, R0 ;  /* 0x0000000613007c23 */ /* 0x000fe20008010000 */
[----:B------:R-:W-:Y:S01]  /*4790*/  FFMA.FTZ R3, R22, UR4, -R3 ;  /* 0x0000000416037c23 */ /* 0x000fe20008010803 */
[----:B------:R-:W-:Y:S01]  /*47a0*/  FFMA.FTZ R18, R18, UR6, -R5 ;  /* 0x0000000612127c23 */ /* 0x000fe20008010805 */
[----:B------:R-:W-:Y:S01]  /*47b0*/  FMUL.FTZ R22, R22, UR5 ;  /* 0x0000000516167c20 */ /* 0x000fe20008410000 */
[C---:B------:R-:W-:Y:S01]  /*47c0*/  FMUL.FTZ R7, R0.reuse, R9 ;  /* 0x0000000900077220 */ /* 0x040fe20000410000 */
[----:B-1-3--:R-:W-:-:S02]  /*47d0*/  FMUL.FTZ R0, R0, R8 ;  /* 0x0000000800007220 */ /* 0x00afc40000410000 */
[----:B------:R-:W-:Y:S01]  /*47e0*/  FFMA.FTZ R5, R23, UR4, R22 ;  /* 0x0000000417057c23 */ /* 0x000fe20008010016 */
[C---:B--2-4-:R-:W-:Y:S01]  /*47f0*/  FFMA.FTZ R4, R18.reuse, R8, -R7 ;  /* 0x0000000812047223 */ /* 0x054fe20000010807 */
[----:B------:R-:W-:-:S03]  /*4800*/  FFMA.FTZ R0, R18, R9, R0 ;  /* 0x0000000912007223 */ /* 0x000fc60000010000 */
[----:B------:R-:W-:Y:S01]  /*4810*/  FADD.FTZ R4, R3, R4 ;  /* 0x0000000403047221 */ /* 0x000fe20000010000 */
[----:B------:R-:W-:Y:S01]  /*4820*/  FADD.FTZ R5, R5, R0 ;  /* 0x0000000005057221 */ /* 0x000fe20000010000 */
[----:B------:R-:W-:-:S04]  /*4830*/  PRMT R6, R10, 0x9910, RZ ;  /* 0x000099100a067816 */ /* 0x000fc800000000ff */
        /* <DEDUP_REMOVED lines=10> */
[----:B------:R-:W0:Y:S02]  /*48e0*/  F2I.FTZ.TRUNC.NTZ R3, R4 ;  /* 0x0000000400037305 */ /* 0x000e24000021f100 */
[----:B0-----:R0:W-:Y:S01]  /*48f0*/  STG.E.U8 desc[UR36][R24.64], R3 ;  /* 0x0000000318007986 */ /* 0x0011e2000c101124 */
[----:B------:R-:W-:Y:S05]  /*4900*/  BRA `(.L_x_4312) ;  /* 0x0000000c00547947 */ /* 0x000fea0003800000 */
.L_x_4310:
[----:B------:R-:W0:Y:S02]  /*4910*/  F2I.S64.TRUNC R4, R4 ;  /* 0x0000000400047311 */ /* 0x000e24000020d900 */
[----:B0-----:R-:W-:-:S05]  /*4920*/  IMAD.MOV.U32 R3, RZ, RZ, R4 ;  /* 0x000000ffff037224 */ /* 0x001fca00078e0004 */
[----:B------:R0:W-:Y:S01]  /*4930*/  STG.E.U8 desc[UR36][R24.64], R3 ;  /* 0x0000000318007986 */ /* 0x0001e2000c101124 */
[----:B------:R-:W-:Y:S05]  /*4940*/  BRA `(.L_x_4312) ;  /* 0x0000000c00447947 */ /* 0x000fea0003800000 */
.L_x_4309:
[----:B------:R-:W-:-:S13]  /*4950*/  ISETP.NE.AND P0, PT, R6, 0x2, PT ;  /* 0x000000020600780c */ /* 0x000fda0003f05270 */
[----:B------:R-:W-:Y:S05]  /*4960*/  @!P0 BRA `(.L_x_4313) ;  /* 0x0000000000288947 */ /* 0x000fea0003800000 */
[----:B------:R-:W-:-:S13]  /*4970*/  ISETP.NE.AND P0, PT, R6, 0x3, PT ;  /* 0x000000030600780c */ /* 0x000fda0003f05270 */
[----:B------:R-:W-:Y:S05]  /*4980*/  @!P0 BRA `(.L_x_4314) ;  /* 0x0000000000148947 */ /* 0x000fea0003800000 */
[----:B------:R-:W-:-:S13]  /*4990*/  ISETP.NE.AND P0, PT, R6, 0x4, PT ;  /* 0x000000040600780c */ /* 0x000fda0003f05270 */
[----:B------:R-:W-:Y:S05]  /*49a0*/  @P0 BRA `(.L_x_4311) ;  /* 0x0000000800d40947 */ /* 0x000fea0003800000 */
[----:B------:R-:W0:Y:S02]  /*49b0*/  F2I.S64.TRUNC R4, R4 ;  /* 0x0000000400047311 */ /* 0x000e24000020d900 */
[----:B0-----:R0:W-:Y:S01]  /*49c0*/  STG.E.64 desc[UR36][R24.64], R4 ;  /* 0x0000000418007986 */ /* 0x0011e2000c101b24 */
[----:B------:R-:W-:Y:S05]  /*49d0*/  BRA `(.L_x_4312) ;  /* 0x0000000c00207947 */ /* 0x000fea0003800000 */
.L_x_4314:
[----:B------:R-:W0:Y:S02]  /*49e0*/  F2I.FTZ.TRUNC.NTZ R3, R4 ;  /* 0x0000000400037305 */ /* 0x000e24000021f100 */
[----:B0-----:R0:W-:Y:S01]  /*49f0*/  STG.E desc[UR36][R24.64], R3 ;  /* 0x0000000318007986 */ /* 0x0011e2000c101924 */
[----:B------:R-:W-:Y:S05]  /*4a00*/  BRA `(.L_x_4312) ;  /* 0x0000000c00147947 */ /* 0x000fea0003800000 */
.L_x_4313:
[----:B------:R-:W0:Y:S02]  /*4a10*/  F2I.FTZ.TRUNC.NTZ R3, R4 ;  /* 0x0000000400037305 */ /* 0x000e24000021f100 */
[----:B0-----:R0:W-:Y:S01]  /*4a20*/  STG.E.U16 desc[UR36][R24.64], R3 ;  /* 0x0000000318007986 */ /* 0x0011e2000c101524 */
[----:B------:R-:W-:Y:S05]  /*4a30*/  BRA `(.L_x_4312) ;  /* 0x0000000c00087947 */ /* 0x000fea0003800000 */
.L_x_4308:
[----:B------:R-:W-:-:S13]  /*4a40*/  ISETP.GT.AND P0, PT, R6, 0x6, PT ;  /* 0x000000060600780c */ /* 0x000fda0003f04270 */
[----:B------:R-:W-:Y:S05]  /*4a50*/  @P0 BRA `(.L_x_4315) ;  /* 0x0000000000240947 */ /* 0x000fea0003800000 */
[----:B------:R-:W-:-:S13]  /*4a60*/  ISETP.NE.AND P0, PT, R6, 0x5, PT ;  /* 0x000000050600780c */ /* 0x000fda0003f05270 */
[----:B------:R-:W-:Y:S05]  /*4a70*/  @!P0 BRA `(.L_x_4316) ;  /* 0x0000000000108947 */ /* 0x000fea0003800000 */
[----:B------:R-:W-:-:S13]  /*4a80*/  ISETP.NE.AND P0, PT, R6, 0x6, PT ;  /* 0x000000060600780c */ /* 0x000fda0003f05270 */
[----:B------:R-:W-:Y:S05]  /*4a90*/  @P0 BRA `(.L_x_4311) ;  /* 0x0000000800980947 */ /* 0x000fea0003800000 */
[----:B------:R0:W-:Y:S01]  /*4aa0*/  STG.E desc[UR36][R24.64], R4 ;  /* 0x0000000418007986 */ /* 0x0001e2000c101924 */
[----:B------:R-:W-:Y:S05]  /*4ab0*/  BRA `(.L_x_4312) ;  /* 0x0000000800e87947 */ /* 0x000fea0003800000 */
.L_x_4316:
[----:B------:R-:W-:-:S05]  /*4ac0*/  F2FP.F16.F32.PACK_AB R4, RZ, R4 ;  /* 0x00000004ff04723e */ /* 0x000fca00000000ff */
[----:B------:R0:W-:Y:S01]  /*4ad0*/  STG.E.U16 desc[UR36][R24.64], R4 ;  /* 0x0000000418007986 */ /* 0x0001e2000c101524 */
[----:B------:R-:W-:Y:S05]  /*4ae0*/  BRA `(.L_x_4312) ;  /* 0x0000000800dc7947 */ /* 0x000fea0003800000 */
.L_x_4315:
[----:B------:R-:W-:-:S13]  /*4af0*/  ISETP.NE.AND P0, PT, R6, 0x7, PT ;  /* 0x000000070600780c */ /* 0x000fda0003f05270 */
[----:B------:R-:W-:Y:S05]  /*4b00*/  @!P0 BRA `(.L_x_4317) ;  /* 0x0000000000248947 */ /* 0x000fea0003800000 */
[----:B------:R-:W-:-:S13]  /*4b10*/  ISETP.NE.AND P0, PT, R6, 0x8, PT ;  /* 0x000000080600780c */ /* 0x000fda0003f05270 */
[----:B------:R-:W-:Y:S05]  /*4b20*/  @!P0 BRA `(.L_x_4318) ;  /* 0x0000000000108947 */ /* 0x000fea0003800000 */
[----:B------:R-:W-:-:S13]  /*4b30*/  ISETP.NE.AND P0, PT, R6, 0x9, PT ;  /* 0x000000090600780c */ /* 0x000fda0003f05270 */
[----:B------:R-:W-:Y:S05]  /*4b40*/  @P0 BRA `(.L_x_4311) ;  /* 0x00000008006c0947 */ /* 0x000fea0003800000 */
[----:B------:R0:W-:Y:S01]  /*4b50*/  STG.E.64 desc[UR36][R24.64], R4 ;  /* 0x0000000418007986 */ /* 0x0001e2000c101b24 */
[----:B------:R-:W-:Y:S05]  /*4b60*/  BRA `(.L_x_4312) ;  /* 0x0000000800bc7947 */ /* 0x000fea0003800000 */
.L_x_4318:
[----:B------:R-:W-:-:S05]  /*4b70*/  F2FP.F16.F32.PACK_AB R5, R5, R4 ;  /* 0x000000040505723e */ /* 0x000fca00000000ff */
[----:B------:R0:W-:Y:S01]  /*4b80*/  STG.E desc[UR36][R24.64], R5 ;  /* 0x0000000518007986 */ /* 0x0001e2000c101924 */
[----:B------:R-:W-:Y:S05]  /*4b90*/  BRA `(.L_x_4312) ;  /* 0x0000000800b07947 */ /* 0x000fea0003800000 */
.L_x_4317:
[----:B------:R-:W-:-:S06]  /*4ba0*/  FMUL.FTZ R4, R4, 1 ;  /* 0x3f80000004047820 */ /* 0x000fcc0000410000 */
[----:B------:R-:W0:Y:S02]  /*4bb0*/  F2F.F64.F32 R4, R4 ;  /* 0x0000000400047310 */ /* 0x000e240000201800 */
[----:B0-----:R0:W-:Y:S01]  /*4bc0*/  STG.E.64 desc[UR36][R24.64], R4 ;  /* 0x0000000418007986 */ /* 0x0011e2000c101b24 */
[----:B------:R-:W-:Y:S05]  /*4bd0*/  BRA `(.L_x_4312) ;  /* 0x0000000800a07947 */ /* 0x000fea0003800000 */
.L_x_4307:
        /* <DEDUP_REMOVED lines=8> */
[----:B------:R-:W-:Y:S02]  /*4c60*/  FSETP.NEU.FTZ.AND P0, PT, R4, RZ, PT ;  /* 0x000000ff0400720b */ /* 0x000fe40003f1d000 */
[----:B------:R-:W-:-:S04]  /*4c70*/  FSETP.NEU.FTZ.AND P1, PT, R5, RZ, PT ;  /* 0x000000ff0500720b */ /* 0x000fc80003f3d000 */
[----:B------:R-:W-:-:S04]  /*4c80*/  PLOP3.LUT P0, PT, P0, P1, PT, 0xa8, 0x0 ;  /* 0x000000000000781c */ /* 0x000fc80000703570 */
[----:B------:R-:W-:-:S05]  /*4c90*/  SEL R3, RZ, 0x1, !P0 ;  /* 0x00000001ff037807 */ /* 0x000fca0004000000 */
[----:B------:R0:W-:Y:S01]  /*4ca0*/  STG.E.U8 desc[UR36][R24.64], R3 ;  /* 0x0000000318007986 */ /* 0x0001e2000c101124 */
[----:B------:R-:W-:Y:S05]  /*4cb0*/  BRA `(.L_x_4312) ;  /* 0x0000000800687947 */ /* 0x000fea0003800000 */
.L_x_4321:
[----:B------:R-:W-:Y:S01]  /*4cc0*/  FMUL.FTZ R6, R5, 1 ;  /* 0x3f80000005067820 */ /* 0x000fe20000410000 */
[----:B------:R-:W-:-:S05]  /*4cd0*/  FMUL.FTZ R4, R4, 1 ;  /* 0x3f80000004047820 */ /* 0x000fca0000410000 */
[----:B------:R-:W-:Y:S08]  /*4ce0*/  F2F.F64.F32 R6, R6 ;  /* 0x0000000600067310 */ /* 0x000ff00000201800 */
[----:B------:R-:W0:Y:S02]  /*4cf0*/  F2F.F64.F32 R4, R4 ;  /* 0x0000000400047310 */ /* 0x000e240000201800 */
[----:B0-----:R0:W-:Y:S01]  /*4d00*/  STG.E.128 desc[UR36][R24.64], R4 ;  /* 0x0000000418007986 */ /* 0x0011e2000c101d24 */
[----:B------:R-:W-:Y:S05]  /*4d10*/  BRA `(.L_x_4312) ;  /* 0x0000000800507947 */ /* 0x000fea0003800000 */
.L_x_4320:
[----:B------:R-:W-:-:S13]  /*4d20*/  ISETP.NE.AND P0, PT, R6, 0xf, PT ;  /* 0x0000000f0600780c */ /* 0x000fda0003f05270 */
[----:B------:R-:W-:Y:S05]  /*4d30*/  @!P0 BRA `(.L_x_4322) ;  /* 0x0000000000ac8947 */ /* 0x000fea0003800000 */
[----:B------:R-:W-:-:S13]  /*4d40*/  ISETP.NE.AND P0, PT, R6, 0x17, PT ;  /* 0x000000170600780c */ /* 0x000fda0003f05270 */
[----:B------:R-:W-:Y:S05]  /*4d50*/  @!P0 BRA `(.L_x_4323) ;  /* 0x0000000000508947 */ /* 0x000fea0003800000 */
[----:B------:R-:W-:-:S13]  /*4d60*/  ISETP.NE.AND P0, PT, R6, 0x18, PT ;  /* 0x000000180600780c */ /* 0x000fda0003f05270 */
[----:B------:R-:W-:Y:S05]  /*4d70*/  @P0 BRA `(.L_x_4311) ;  /* 0x0000000400e00947 */ /* 0x000fea0003800000 */
[C---:B------:R-:W-:Y:S01]  /*4d80*/  LOP3.LUT R6, R4.reuse, 0x7fffffff, RZ, 0xc0, !PT ;  /* 0x7fffffff04067812 */ /* 0x040fe200078ec0ff */
[----:B------:R-:W-:Y:S01]  /*4d90*/  BSSY B0, `(.L_x_4324) ;  /* 0x000000d000007945 */ /* 0x000fe20003800000 */
[----:B------:R-:W-:Y:S02]  /*4da0*/  LOP3.LUT R0, R4, 0x80000000, RZ, 0xc0, !PT ;  /* 0x8000000004007812 */ /* 0x000fe400078ec0ff */
[----:B------:R-:W-:Y:S02]  /*4db0*/  ISETP.GT.U32.AND P0, PT, R6, 0x43efffff, PT ;  /* 0x43efffff0600780c */ /* 0x000fe40003f04070 */
[----:B------:R-:W-:Y:S01]  /*4dc0*/  SHF.R.U32.HI R5, RZ, 0x18, R0 ;  /* 0x00000018ff057819 */ /* 0x000fe20000011600 */
[----:B------:R-:W-:-:S10]  /*4dd0*/  IMAD.MOV.U32 R0, RZ, RZ, 0x7f ;  /* 0x0000007fff007424 */ /* 0x000fd400078e00ff */
[----:B------:R-:W-:Y:S05]  /*4de0*/  @P0 BRA `(.L_x_4325) ;  /* 0x00000000001c0947 */ /* 0x000fea0003800000 */
[----:B------:R-:W-:-:S13]  /*4df0*/  ISETP.GE.U32.AND P0, PT, R6, 0x3c800000, PT ;  /* 0x3c8000000600780c */ /* 0x000fda0003f06070 */
[----:B------:R-:W-:-:S04]  /*4e00*/  @P0 SHF.R.U32.HI R0, RZ, 0x14, R4 ;  /* 0x00000014ff000819 */ /* 0x000fc80000011604 */
[----:B------:R-:W-:-:S04]  /*4e10*/  @P0 LOP3.LUT R3, R0, 0x1, RZ, 0xc0, !PT ;  /* 0x0000000100030812 */ /* 0x000fc800078ec0ff */
[----:B------:R-:W-:Y:S01]  /*4e20*/  @P0 IADD3 R0, R4, 0x407ffff, R3 ;  /* 0x0407ffff04000810 */ /* 0x000fe20007ffe003 */
[----:B------:R-:W-:-:S03]  /*4e30*/  @!P0 FADD.FTZ R3, R6, 16384 ;  /* 0x4680000006038421 */ /* 0x000fc60000010000 */
[----:B------:R-:W-:Y:S01]  /*4e40*/  @P0 SHF.R.U32.HI R0, RZ, 0x14, R0 ;  /* 0x00000014ff000819 */ /* 0x000fe20000011600 */
[----:B------:R-:W-:-:S07]  /*4e50*/  @!P0 VIADD R0, R3, 0xb9800000 ;  /* 0xb980000003008836 */ /* 0x000fce0000000000 */
.L_x_4325:
[----:B------:R-:W-:Y:S05]  /*4e60*/  BSYNC B0 ;  /* 0x0000000000007941 */ /* 0x000fea0003800000 */
.L_x_4324:
[----:B------:R-:W-:-:S05]  /*4e70*/  LOP3.LUT R5, R0, R5, RZ, 0xfc, !PT ;  /* 0x0000000500057212 */ /* 0x000fca00078efcff */
[----:B------:R0:W-:Y:S01]  /*4e80*/  STG.E.U8 desc[UR36][R24.64], R5 ;  /* 0x0000000518007986 */ /* 0x0001e2000c101124 */
[----:B------:R-:W-:Y:S05]  /*4e90*/  BRA `(.L_x_4312) ;  /* 0x0000000400f07947 */ /* 0x000fea0003800000 */
.L_x_4323:
[----:B------:R-:W-:Y:S01]  /*4ea0*/  LOP3.LUT R5, R4, 0x7fffffff, RZ, 0xc0, !PT ;  /* 0x7fffffff04057812 */ /* 0x000fe200078ec0ff */
[----:B------:R-:W-:Y:S03]  /*4eb0*/  BSSY B0, `(.L_x_4326) ;  /* 0x000000e000007945 */ /* 0x000fe60003800000 */
[----:B------:R-:W-:-:S13]  /*4ec0*/  ISETP.GT.U32.AND P0, PT, R5, 0x477fffff, PT ;  /* 0x477fffff0500780c */ /* 0x000fda0003f04070 */
[----:B------:R-:W-:Y:S05]  /*4ed0*/  @P0 BRA `(.L_x_4327) ;  /* 0x0000000000200947 */ /* 0x000fea0003800000 */
[----:B------:R-:W-:-:S13]  /*4ee0*/  ISETP.GE.U32.AND P0, PT, R5, 0x38800000, PT ;  /* 0x388000000500780c */ /* 0x000fda0003f06070 */
[----:B------:R-:W-:-:S04]  /*4ef0*/  @P0 SHF.R.U32.HI R0, RZ, 0x15, R4 ;  /* 0x00000015ff000819 */ /* 0x000fc80000011604 */
[----:B------:R-:W-:-:S04]  /*4f00*/  @P0 LOP3.LUT R3, R0, 0x1, RZ, 0xc0, !PT ;  /* 0x0000000100030812 */ /* 0x000fc800078ec0ff */
[----:B------:R-:W-:Y:S01]  /*4f10*/  @P0 IADD3 R0, R4, 0x80fffff, R3 ;  /* 0x080fffff04000810 */ /* 0x000fe20007ffe003 */
[----:B------:R-:W-:-:S03]  /*4f20*/  @!P0 FADD.FTZ R3, R5, 128 ;  /* 0x4300000005038421 */ /* 0x000fc60000010000 */
[----:B------:R-:W-:Y:S01]  /*4f30*/  @P0 SHF.R.U32.HI R0, RZ, 0x15, R0 ;  /* 0x00000015ff000819 */ /* 0x000fe20000011600 */
[----:B------:R-:W-:Y:S01]  /*4f40*/  @!P0 VIADD R0, R3, 0xbd000000 ;  /* 0xbd00000003008836 */ /* 0x000fe20000000000 */
[----:B------:R-:W-:Y:S06]  /*4f50*/  BRA `(.L_x_4328) ;  /* 0x00000000000c7947 */ /* 0x000fec0003800000 */
.L_x_4327:
[----:B------:R-:W-:Y:S01]  /*4f60*/  IMAD.MOV.U32 R0, RZ, RZ, 0x7f ;  /* 0x0000007fff007424 */ /* 0x000fe200078e00ff */
[----:B------:R-:W-:-:S04]  /*4f70*/  ISETP.GT.U32.AND P0, PT, R5, 0x7f800000, PT ;  /* 0x7f8000000500780c */ /* 0x000fc80003f04070 */
[----:B------:R-:W-:-:S09]  /*4f80*/  SEL R0, R0, 0x7c, P0 ;  /* 0x0000007c00007807 */ /* 0x000fd20000000000 */
.L_x_4328:
[----:B------:R-:W-:Y:S05]  /*4f90*/  BSYNC B0 ;  /* 0x0000000000007941 */ /* 0x000fea0003800000 */
.L_x_4326:
[----:B------:R-:W-:-:S04]  /*4fa0*/  LOP3.LUT R4, R4, 0x80000000, RZ, 0xc0, !PT ;  /* 0x8000000004047812 */ /* 0x000fc800078ec0ff */
[----:B------:R-:W-:-:S04]  /*4fb0*/  SHF.R.U32.HI R3, RZ, 0x18, R4 ;  /* 0x00000018ff037819 */ /* 0x000fc80000011604 */
[----:B------:R-:W-:-:S05]  /*4fc0*/  LOP3.LUT R3, R0, R3, RZ, 0xfc, !PT ;  /* 0x0000000300037212 */ /* 0x000fca00078efcff */
[----:B------:R0:W-:Y:S01]  /*4fd0*/  STG.E.U8 desc[UR36][R24.64], R3 ;  /* 0x0000000318007986 */ /* 0x0001e2000c101124 */
[----:B------:R-:W-:Y:S05]  /*4fe0*/  BRA `(.L_x_4312) ;  /* 0x00000004009c7947 */ /* 0x000fea0003800000 */
.L_x_4322:
[----:B------:R-:W-:-:S05]  /*4ff0*/  F2FP.BF16.F32.PACK_AB R4, RZ, R4 ;  /* 0x00000004ff04723e */ /* 0x000fca00000010ff */
[----:B------:R0:W-:Y:S01]  /*5000*/  STG.E.U16 desc[UR36][R24.64], R4 ;  /* 0x0000000418007986 */ /* 0x0001e2000c101524 */
[----:B------:R-:W-:Y:S05]  /*5010*/  BRA `(.L_x_4312) ;  /* 0x0000000400907947 */ /* 0x000fea0003800000 */
.L_x_4319:
        /* <DEDUP_REMOVED lines=8> */
[----:B------:R-:W0:Y:S02]  /*50a0*/  F2I.FTZ.U32.TRUNC.NTZ R3, R4 ;  /* 0x0000000400037305 */ /* 0x000e24000021f000 */
[----:B0-----:R4:W-:Y:S01]  /*50b0*/  STG.E.U16 desc[UR36][R24.64], R3 ;  /* 0x0000000318007986 */ /* 0x0019e2000c101524 */
[----:B------:R-:W-:Y:S05]  /*50c0*/  BRA `(.L_x_4312) ;  /* 0x0000000400647947 */ /* 0x000fea0003800000 */
.L_x_4331:
[----:B------:R-:W-:Y:S01]  /*50d0*/  LOP3.LUT R3, R4, 0x7fffffff, RZ, 0xc0, !PT ;  /* 0x7fffffff04037812 */ /* 0x000fe200078ec0ff */
[----:B------:R-:W-:Y:S01]  /*50e0*/  BSSY B0, `(.L_x_4332) ;  /* 0x0000013000007945 */ /* 0x000fe20003800000 */
[----:B------:R-:W-:Y:S02]  /*50f0*/  IMAD.MOV.U32 R12, RZ, RZ, 0x80 ;  /* 0x00000080ff0c7424 */ /* 0x000fe400078e00ff */
        /* <DEDUP_REMOVED lines=13> */
.L_x_4334:
[----:B------:R-:W-:-:S04]  /*51d0*/  LOP3.LUT R4, R4, 0x80000000, RZ, 0xc0, !PT ;  /* 0x8000000004047812 */ /* 0x000fc800078ec0ff */
[----:B------:R-:W-:-:S04]  /*51e0*/  SHF.R.U32.HI R3, RZ, 0x18, R4 ;  /* 0x00000018ff037819 */ /* 0x000fc80000011604 */
[----:B------:R-:W-:-:S04]  /*51f0*/  LOP3.LUT R0, R0, R3, RZ, 0xfc, !PT ;  /* 0x0000000300007212 */ /* 0x000fc800078efcff */
[----:B------:R-:W-:-:S07]  /*5200*/  PRMT R12, R0, 0x7610, R12 ;  /* 0x00007610000c7816 */ /* 0x000fce000000000c */
.L_x_4333:
[----:B------:R-:W-:Y:S05]  /*5210*/  BSYNC B0 ;  /* 0x0000000000007941 */ /* 0x000fea0003800000 */
.L_x_4332:
[----:B------:R3:W-:Y:S01]  /*5220*/  STG.E.U8 desc[UR36][R24.64], R12 ;  /* 0x0000000c18007986 */ /* 0x0007e2000c101124 */
[----:B------:R-:W-:Y:S05]  /*5230*/  BRA `(.L_x_4312) ;  /* 0x0000000400087947 */ /* 0x000fea0003800000 */
.L_x_4330:
        /* <DEDUP_REMOVED lines=16> */
.L_x_4337:
[----:B------:R-:W-:-:S04]  /*5340*/  LOP3.LUT R4, R4, 0x80000000, RZ, 0xc0, !PT ;  /* 0x8000000004047812 */ /* 0x000fc800078ec0ff */
[----:B------:R-:W-:-:S04]  /*5350*/  SHF.R.U32.HI R3, RZ, 0x18, R4 ;  /* 0x00000018ff037819 */ /* 0x000fc80000011604 */
[----:B------:R-:W-:-:S04]  /*5360*/  LOP3.LUT R0, R0, R3, RZ, 0xfc, !PT ;  /* 0x0000000300007212 */ /* 0x000fc800078efcff */
[----:B------:R-:W-:-:S07]  /*5370*/  PRMT R12, R0, 0x7610, R12 ;  /* 0x00007610000c7816 */ /* 0x000fce000000000c */
.L_x_4336:
[----:B------:R-:W-:Y:S05]  /*5380*/  BSYNC B0 ;  /* 0x0000000000007941 */ /* 0x000fea0003800000 */
.L_x_4335:
[----:B------:R0:W-:Y:S01]  /*5390*/  STG.E.U8 desc[UR36][R24.64], R12 ;  /* 0x0000000c18007986 */ /* 0x0001e2000c101124 */
[----:B------:R-:W-:Y:S05]  /*53a0*/  BRA `(.L_x_4312) ;  /* 0x0000000000ac7947 */ /* 0x000fea0003800000 */
.L_x_4329:
[----:B------:R-:W-:-:S13]  /*53b0*/  ISETP.NE.AND P0, PT, R6, 0x1c, PT ;  /* 0x0000001c0600780c */ /* 0x000fda0003f05270 */
[----:B------:R-:W-:Y:S05]  /*53c0*/  @!P0 BRA `(.L_x_4338) ;  /* 0x00000000009c8947 */ /* 0x000fea0003800000 */
[----:B------:R-:W-:-:S13]  /*53d0*/  ISETP.NE.AND P0, PT, R6, 0x1d, PT ;  /* 0x0000001d0600780c */ /* 0x000fda0003f05270 */
[----:B------:R-:W-:Y:S05]  /*53e0*/  @!P0 BRA `(.L_x_4339) ;  /* 0x0000000000888947 */ /* 0x000fea0003800000 */
[----:B------:R-:W-:-:S13]  /*53f0*/  ISETP.NE.AND P0, PT, R6, 0x2c, PT ;  /* 0x0000002c0600780c */ /* 0x000fda0003f05270 */
[----:B------:R-:W-:Y:S05]  /*5400*/  @P0 BRA `(.L_x_4311) ;  /* 0x00000000003c0947 */ /* 0x000fea0003800000 */
        /* <DEDUP_REMOVED lines=15> */
.L_x_4311:
        /* <DEDUP_REMOVED lines=16> */
.L_x_4340:
[----:B------:R-:W-:Y:S05]  /*5600*/  BRA `(.L_x_4312) ;  /* 0x0000000000147947 */ /* 0x000fea0003800000 */
.L_x_4339:
[----:B------:R-:W0:Y:S02]  /*5610*/  F2I.U64.TRUNC R4, R4 ;  /* 0x0000000400047311 */ /* 0x000e24000020d800 */
[----:B0-----:R2:W-:Y:S01]  /*5620*/  STG.E.64 desc[UR36][R24.64], R4 ;  /* 0x0000000418007986 */ /* 0x0015e2000c101b24 */
[----:B------:R-:W-:Y:S05]  /*5630*/  BRA `(.L_x_4312) ;  /* 0x0000000000087947 */ /* 0x000fea0003800000 */
.L_x_4338:
[----:B------:R-:W0:Y:S02]  /*5640*/  F2I.FTZ.U32.TRUNC.NTZ R3, R4 ;  /* 0x0000000400037305 */ /* 0x000e24000021f000 */
[----:B0-----:R0:W-:Y:S02]  /*5650*/  STG.E desc[UR36][R24.64], R3 ;  /* 0x0000000318007986 */ /* 0x0011e4000c101924 */
.L_x_4312:
[----:B------:R-:W-:-:S04]  /*5660*/  IMAD R2, R2, 0x200, R17 ;  /* 0x0000020002027824 */ /* 0x000fc800078e0211 */
[----:B------:R-:W-:-:S07]  /*5670*/  VIADD R19, R2, 0x80 ;  /* 0x0000008002137836 */ /* 0x000fce0000000000 */
.L_x_4215:
[----:B------:R-:W-:Y:S05]  /*5680*/  BSYNC B7 ;  /* 0x0000000000077941 */ /* 0x000fea0003800000 */
.L_x_4214:
[----:B------:R-:W-:Y:S01]  /*5690*/  ULDC UR4, c[0x0][0x210] ;  /* 0x0000840000047ab9 */ /* 0x000fe20000000800 */
[----:B------:R-:W-:Y:S01]  /*56a0*/  BSSY B7, `(.L_x_4341) ;  /* 0x000055f000077945 */ /* 0x000fe20003800000 */
[----:B------:R-:W-:-:S13]  /*56b0*/  ISETP.GE.AND P0, PT, R19, UR4, PT ;  /* 0x0000000413007c0c */ /* 0x000fda000bf06270 */
[----:B------:R-:W-:Y:S05]  /*56c0*/  @P0 BRA `(.L_x_4342) ;  /* 0x0000005400700947 */ /* 0x000fea0003800000 */
[----:B0-----:R-:W0:Y:S01]  /*56d0*/  LDC R6, c[0x0][0x218] ;  /* 0x00008600ff067b82 */ /* 0x001e220000000800 */
[----:B-1234-:R-:W-:Y:S01]  /*56e0*/  HFMA2.MMA R24, -RZ, RZ, 0, 0 ;  /* 0x00000000ff187435 */ /* 0x01efe200000001ff */
        /* <DEDUP_REMOVED lines=378> */
.L_x_4343:
        /* <DEDUP_REMOVED lines=21> */
[----:B--2---:R2:W3:Y:S01]  /*6fe0*/  I2F.S16 R22, R2 ;  /* 0x0000000200167306 */ /* 0x0044e20000101400 */
[----:B------:R-:W-:Y:S05]  /*6ff0*/  BRA `(.L_x_4350) ;  /* 0x0000000c008c7947 */ /* 0x000fea0003800000 */
.L_x_4348:
[----:B------:R-:W2:Y:S01]  /*7000*/  LDG.E.U8 R2, desc[UR36][R2.64] ;  /* 0x0000002402027981 */ /* 0x000ea2000c1e1100 */
[----:B------:R-:W-:Y:S01]  /*7010*/  IMAD.MOV.U32 R23, RZ, RZ, RZ ;  /* 0x000000ffff177224 */ /* 0x000fe200078e00ff */
[----:B--2---:R-:W-:Y:S01]  /*7020*/  I2FP.F32.U32 R22, R2 ;  /* 0x0000000200167245 */ /* 0x004fe20000201000 */
[----:B------:R-:W-:Y:S06]  /*7030*/  BRA `(.L_x_4350) ;  /* 0x0000000c007c7947 */ /* 0x000fec0003800000 */
.L_x_4347:
        /* <DEDUP_REMOVED lines=10> */
.L_x_4352:
[----:B------:R-:W2:Y:S01]  /*70e0*/  LDG.E R2, desc[UR36][R2.64] ;  /* 0x0000002402027981 */ /* 0x000ea2000c1e1900 */
[----:B------:R-:W-:Y:S01]  /*70f0*/  IMAD.MOV.U32 R23, RZ, RZ, RZ ;  /* 0x000000ffff177224 */ /* 0x000fe200078e00ff */
[----:B--2---:R-:W-:Y:S01]  /*7100*/  I2FP.F32.S32 R22, R2 ;  /* 0x0000000200167245 */ /* 0x004fe20000201400 */
[----:B------:R-:W-:Y:S06]  /*7110*/  BRA `(.L_x_4350) ;  /* 0x0000000c00447947 */ /* 0x000fec0003800000 */
.L_x_4351:
[----:B------:R-:W2:Y:S01]  /*7120*/  LDG.E.U16 R2, desc[UR36][R2.64] ;  /* 0x0000002402027981 */ /* 0x000ea2000c1e1500 */
[----:B------:R-:W-:Y:S01]  /*7130*/  IMAD.MOV.U32 R23, RZ, RZ, RZ ;  /* 0x000000ffff177224 */ /* 0x000fe200078e00ff */
[----:B--2---:R0:W1:Y:S01]  /*7140*/  I2F.S16 R22, R2 ;  /* 0x0000000200167306 */ /* 0x0040620000101400 */
[----:B------:R-:W-:Y:S05]  /*7150*/  BRA `(.L_x_4350) ;  /* 0x0000000c00347947 */ /* 0x000fea0003800000 */
.L_x_4346:
        /* <DEDUP_REMOVED lines=9> */
.L_x_4354:
[----:B------:R-:W2:Y:S01]  /*71f0*/  LDG.E.U16 R2, desc[UR36][R2.64] ;  /* 0x0000002402027981 */ /* 0x000ea2000c1e1500 */
[----:B------:R-:W-:Y:S02]  /*7200*/  IMAD.MOV.U32 R23, RZ, RZ, RZ ;  /* 0x000000ffff177224 */ /* 0x000fe400078e00ff */
[----:B--2---:R-:W-:Y:S01]  /*7210*/  HADD2.F32 R22, -RZ, R2.H0_H0 ;  /* 0x20000002ff167230 */ /* 0x004fe20000004100 */
[----:B------:R-:W-:Y:S06]  /*7220*/  BRA `(.L_x_4350) ;  /* 0x0000000c00007947 */ /* 0x000fec0003800000 */
.L_x_4353:
        /* <DEDUP_REMOVED lines=8> */
.L_x_4356:
[----:B------:R-:W2:Y:S02]  /*72b0*/  LDG.E R2, desc[UR36][R2.64] ;  /* 0x0000002402027981 */ /* 0x000ea4000c1e1900 */
[--C-:B--2---:R-:W-:Y:S02]  /*72c0*/  HADD2.F32 R23, -RZ, R2.reuse.H1_H1 ;  /* 0x30000002ff177230 */ /* 0x104fe40000004100 */
[----:B------:R-:W-:Y:S01]  /*72d0*/  HADD2.F32 R22, -RZ, R2.H0_H0 ;  /* 0x20000002ff167230 */ /* 0x000fe20000004100 */
[----:B------:R-:W-:Y:S06]  /*72e0*/  BRA `(.L_x_4350) ;  /* 0x0000000800d07947 */ /* 0x000fec0003800000 */
.L_x_4355:
        /* <DEDUP_REMOVED lines=8> */
.L_x_4345:
        /* <DEDUP_REMOVED lines=13> */
.L_x_4359:
        /* <DEDUP_REMOVED lines=10> */
.L_x_4358:
        /* <DEDUP_REMOVED lines=17> */
[----:B------:R-:W-:Y:S01]  /*75f0*/  SEL R5, R4, RZ, P0 ;  /* 0x000000ff04057207 */ /* 0x000fe20000000000 */
[----:B------:R-:W-:-:S04]  /*7600*/  VIADD R4, R0, 0x1000000 ;  /* 0x0100000000047836 */ /* 0x000fc80000000000 */
[----:B------:R-:W-:Y:S01]  /*7610*/  IMAD R6, R5, R6, 0x3c000000 ;  /* 0x3c00000005067424 */ /* 0x000fe200078e0206 */
[----:B------:R-:W-:Y:S02]  /*7620*/  SHF.L.U32 R5, R0, R5, RZ ;  /* 0x0000000500057219 */ /* 0x000fe400000006ff */
[----:B------:R-:W-:Y:S02]  /*7630*/  SHF.R.S32.HI R4, RZ, 0x8, R4 ;  /* 0x00000008ff047819 */ /* 0x000fe40000011404 */
[----:B------:R-:W-:-:S04]  /*7640*/  LEA.HI R5, R5, R6, RZ, 0x1c ;  /* 0x0000000605057211 */ /* 0x000fc800078fe0ff */
[----:B------:R-:W-:-:S04]  /*7650*/  LOP3.LUT R5, R5, 0x7f800000, R4, 0xf8, !PT ;  /* 0x7f80000005057812 */ /* 0x000fc800078ef804 */
[----:B------:R-:W-:-:S04]  /*7660*/  LOP3.LUT R5, R5, R2, RZ, 0x30, !PT ;  /* 0x0000000205057212 */ /* 0x000fc800078e30ff */
[----:B------:R-:W-:Y:S01]  /*7670*/  LOP3.LUT R22, R5, 0x80000000, R22, 0xf8, !PT ;  /* 0x8000000005167812 */ /* 0x000fe200078ef816 */
[----:B------:R-:W-:Y:S06]  /*7680*/  BRA `(.L_x_4350) ;  /* 0x0000000400e87947 */ /* 0x000fec0003800000 */
.L_x_4361:
[----:B------:R-:W2:Y:S01]  /*7690*/  LDG.E.U8 R2, desc[UR36][R2.64] ;  /* 0x0000002402027981 */ /* 0x000ea2000c1e1100 */
[----:B------:R-:W-:Y:S02]  /*76a0*/  IMAD.MOV.U32 R23, RZ, RZ, RZ ;  /* 0x000000ffff177224 */ /* 0x000fe400078e00ff */
[C---:B--2---:R-:W-:Y:S02]  /*76b0*/  IMAD.SHL.U32 R0, R2.reuse, 0x2000000, RZ ;  /* 0x0200000002007824 */ /* 0x044fe400078e00ff */
[----:B------:R-:W-:-:S03]  /*76c0*/  IMAD.SHL.U32 R5, R2, 0x1000000, RZ ;  /* 0x0100000002057824 */ /* 0x000fc600078e00ff */
[----:B------:R-:W-:-:S13]  /*76d0*/  ISETP.GE.U32.AND P0, PT, R0, 0x8000000, PT ;  /* 0x080000000000780c */ /* 0x000fda0003f06070 */
[C---:B------:R-:W-:Y:S01]  /*76e0*/  @!P0 SHF.L.U32 R0, R2.reuse, 0x8, RZ ;  /* 0x0000000802008819 */ /* 0x040fe200000006ff */
[----:B------:R-:W-:-:S03]  /*76f0*/  @P0 IMAD.SHL.U32 R4, R2, 0x200000, RZ ;  /* 0x0020000002040824 */ /* 0x000fc600078e00ff */
[----:B------:R-:W-:Y:S02]  /*7700*/  @!P0 LOP3.LUT R0, R0, 0x7f00, RZ, 0xc0, !PT ;  /* 0x00007f0000008812 */ /* 0x000fe400078ec0ff */
[----:B------:R-:W-:Y:S02]  /*7710*/  @P0 LOP3.LUT R4, R4, 0x70000000, RZ, 0xfc, !PT ;  /* 0x7000000004040812 */ /* 0x000fe400078efcff */
[----:B------:R-:W-:-:S03]  /*7720*/  @!P0 LOP3.LUT R0, R0, 0x3f000000, RZ, 0xfc, !PT ;  /* 0x3f00000000008812 */ /* 0x000fc600078efcff */
[----:B------:R-:W-:Y:S02]  /*7730*/  @P0 FMUL.FTZ R22, R4, 1.9259299443872358531e-34 ;  /* 0x0780000004160820 */ /* 0x000fe40000410000 */
[----:B------:R-:W-:-:S05]  /*7740*/  @!P0 FADD.FTZ R22, R0, -0.5 ;  /* 0xbf00000000168421 */ /* 0x000fca0000010000 */
[----:B------:R-:W-:Y:S01]  /*7750*/  LOP3.LUT R22, R22, 0x80000000, R5, 0xf8, !PT ;  /* 0x8000000016167812 */ /* 0x000fe200078ef805 */
[----:B------:R-:W-:Y:S06]  /*7760*/  BRA `(.L_x_4350) ;  /* 0x0000000400b07947 */ /* 0x000fec0003800000 */
.L_x_4360:
[----:B------:R-:W2:Y:S01]  /*7770*/  LDG.E.U16 R2, desc[UR36][R2.64] ;  /* 0x0000002402027981 */ /* 0x000ea2000c1e1500 */
[----:B------:R-:W-:Y:S02]  /*7780*/  IMAD.MOV.U32 R23, RZ, RZ, RZ ;  /* 0x000000ffff177224 */ /* 0x000fe400078e00ff */
[----:B--2---:R-:W-:Y:S01]  /*7790*/  IMAD.U32 R22, R2, 0x10000, RZ ;  /* 0x0001000002167824 */ /* 0x004fe200078e00ff */
[----:B------:R-:W-:Y:S06]  /*77a0*/  BRA `(.L_x_4350) ;  /* 0x0000000400a07947 */ /* 0x000fec0003800000 */
.L_x_4357:
        /* <DEDUP_REMOVED lines=12> */
.L_x_4364:
        /* <DEDUP_REMOVED lines=20> */
.L_x_4366:
[----:B------:R-:W-:Y:S05]  /*79b0*/  BSYNC B0 ;  /* 0x0000000000007941 */ /* 0x000fea0003800000 */
.L_x_4365:
[----:B------:R-:W-:Y:S01]  /*79c0*/  IMAD.SHL.U32 R2, R2, 0x100000, RZ ;  /* 0x0010000002027824 */ /* 0x000fe200078e00ff */
[----:B------:R-:W-:-:S04]  /*79d0*/  LEA R3, R0, 0x3b800000, 0x17 ;  /* 0x3b80000000037811 */ /* 0x000fc800078eb8ff */
[----:B------:R-:W-:Y:S01]  /*79e0*/  LOP3.LUT R22, R3, R2, R22, 0xfe, !PT ;  /* 0x0000000203167212 */ /* 0x000fe200078efe16 */
[----:B------:R-:W-:Y:S06]  /*79f0*/  BRA `(.L_x_4350) ;  /* 0x00000004000c7947 */ /* 0x000fec0003800000 */
.L_x_4363:
        /* <DEDUP_REMOVED lines=20> */
.L_x_4368:
[----:B------:R-:W-:Y:S05]  /*7b40*/  BSYNC B0 ;  /* 0x0000000000007941 */ /* 0x000fea0003800000 */
.L_x_4367:
[----:B------:R-:W-:Y:S01]  /*7b50*/  IMAD.SHL.U32 R2, R2, 0x200000, RZ ;  /* 0x0020000002027824 */ /* 0x000fe200078e00ff */
[----:B------:R-:W-:-:S04]  /*7b60*/  LEA R3, R0, 0x37800000, 0x17 ;  /* 0x3780000000037811 */ /* 0x000fc800078eb8ff */
[----:B------:R-:W-:Y:S01]  /*7b70*/  LOP3.LUT R22, R3, R2, R22, 0xfe, !PT ;  /* 0x0000000203167212 */ /* 0x000fe200078efe16 */
[----:B------:R-:W-:Y:S06]  /*7b80*/  BRA `(.L_x_4350) ;  /* 0x0000000000a87947 */ /* 0x000fec0003800000 */
.L_x_4362:
        /* <DEDUP_REMOVED lines=14> */
.L_x_4372:
[----:B------:R-:W-:Y:S05]  /*7c70*/  BSYNC B0 ;  /* 0x0000000000007941 */ /* 0x000fea0003800000 */
.L_x_4371:
[----:B------:R-:W-:Y:S01]  /*7c80*/  IMAD.MOV.U32 R23, RZ, RZ, RZ ;  /* 0x000000ffff177224 */ /* 0x000fe200078e00ff */
[----:B------:R-:W-:Y:S06]  /*7c90*/  BRA `(.L_x_4350) ;  /* 0x0000000000647947 */ /* 0x000fec0003800000 */
.L_x_4349:
[----:B------:R-:W-:Y:S01]  /*7ca0*/  MOV R2, 0x228 ;  /* 0x0000022800027802 */ /* 0x000fe20000000f00 */
[----:B------:R-:W-:Y:S01]  /*7cb0*/  ULDC.64 UR4, c[0x4][0x218] ;  /* 0x0100860000047ab9 */ /* 0x000fe20000000a00 */
[----:B------:R-:W-:Y:S01]  /*7cc0*/  ULDC.64 UR6, c[0x4][0x90] ;  /* 0x0100240000067ab9 */ /* 0x000fe20000000a00 */
[----:B------:R-:W-:Y:S01]  /*7cd0*/  IMAD.U32 R4, RZ, RZ, UR4 ;  /* 0x00000004ff047e24 */ /* 0x000fe2000f8e00ff */
[----:B------:R-:W-:Y:S01]  /*7ce0*/  HFMA2.MMA R8, -RZ, RZ, 0, 4.64916229248046875e-06 ;  /* 0x0000004eff087435 */ /* 0x000fe200000001ff */
        /* <DEDUP_REMOVED lines=11> */
.L_x_4373:
[----:B------:R-:W-:Y:S01]  /*7da0*/  CS2R R22, SRZ ;  /* 0x0000000000167805 */ /* 0x000fe2000001ff00 */
[----:B------:R-:W-:Y:S06]  /*7db0*/  BRA `(.L_x_4350) ;  /* 0x00000000001c7947 */ /* 0x000fec0003800000 */
.L_x_4370:
[----:B------:R-:W2:Y:S01]  /*7dc0*/  LDG.E.64 R2, desc[UR36][R2.64] ;  /* 0x0000002402027981 */ /* 0x000ea2000c1e1b00 */
[----:B------:R-:W-:Y:S01]  /*7dd0*/  IMAD.MOV.U32 R23, RZ, RZ, RZ ;  /* 0x000000ffff177224 */ /* 0x000fe200078e00ff */
[----:B--2---:R0:W1:Y:S01]  /*7de0*/  I2F.U64 R22, R2 ;  /* 0x0000000200167312 */ /* 0x0040620000301000 */
[----:B------:R-:W-:Y:S05]  /*7df0*/  BRA `(.L_x_4350) ;  /* 0x00000000000c7947 */ /* 0x000fea0003800000 */
.L_x_4369:
[----:B------:R-:W2:Y:S01]  /*7e00*/  LDG.E R2, desc[UR36][R2.64] ;  /* 0x0000002402027981 */ /* 0x000ea2000c1e1900 */
[----:B------:R-:W-:Y:S01]  /*7e10*/  IMAD.MOV.U32 R23, RZ, RZ, RZ ;  /* 0x000000ffff177224 */ /* 0x000fe200078e00ff */
[----:B--2---:R-:W-:-:S07]  /*7e20*/  I2FP.F32.U32 R22, R2 ;  /* 0x0000000200167245 */ /* 0x004fce0000201000 */
.L_x_4350:
[----:B------:R-:W-:Y:S05]  /*7e30*/  BSYNC B6 ;  /* 0x0000000000067941 */ /* 0x000fea0003800000 */
.L_x_4344:
[----:B------:R-:W1:Y:S01]  /*7e40*/  LDC.U8 R4, c[0x0][0x512] ;  /* 0x00014480ff047b82 */ /* 0x000e620000000000 */
[----:B------:R-:W-:Y:S01]  /*7e50*/  ULDC.64 UR4, c[0x0][0x4e8] ;  /* 0x00013a0000047ab9 */ /* 0x000fe20000000a00 */
[----:B------:R-:W-:Y:S01]  /*7e60*/  BSSY B6, `(.L_x_4374) ;  /* 0x00000f5000067945 */ /* 0x000fe20003800000 */
[----:B0-2-4-:R-:W-:-:S05]  /*7e70*/  IADD3 R2, P0, R24, UR4, RZ ;  /* 0x0000000418027c10 */ /* 0x015fca000ff1e0ff */
        /* <DEDUP_REMOVED lines=16> */
.L_x_4378:
[----:B------:R-:W2:Y:S01]  /*7f80*/  LDG.E.U8 R2, desc[UR36][R2.64] ;  /* 0x0000002402027981 */ /* 0x000ea2000c1e1100 */
[----:B------:R-:W-:Y:S01]  /*7f90*/  IMAD.MOV.U32 R25, RZ, RZ, RZ ;  /* 0x000000ffff197224 */ /* 0x000fe200078e00ff */
[----:B--2---:R-:W-:Y:S01]  /*7fa0*/  I2FP.F32.U32 R24, R2 ;  /* 0x0000000200187245 */ /* 0x004fe20000201000 */
[----:B------:R-:W-:Y:S06]  /*7fb0*/  BRA `(.L_x_4380) ;  /* 0x0000000c007c7947 */ /* 0x000fec0003800000 */
.L_x_4377:
        /* <DEDUP_REMOVED lines=8> */
[----:B--2---:R2:W4:Y:S01]  /*8040*/  I2F.S64 R24, R2 ;  /* 0x0000000200187312 */ /* 0x0045220000301400 */
[----:B------:R-:W-:Y:S05]  /*8050*/  BRA `(.L_x_4380) ;  /* 0x0000000c00547947 */ /* 0x000fea0003800000 */
.L_x_4382:
[----:B------:R-:W2:Y:S01]  /*8060*/  LDG.E R2, desc[UR36][R2.64] ;  /* 0x0000002402027981 */ /* 0x000ea2000c1e1900 */
[----:B------:R-:W-:Y:S01]  /*8070*/  IMAD.MOV.U32 R25, RZ, RZ, RZ ;  /* 0x000000ffff197224 */ /* 0x000fe200078e00ff */
[----:B--2---:R-:W-:Y:S01]  /*8080*/  I2FP.F32.S32 R24, R2 ;  /* 0x0000000200187245 */ /* 0x004fe20000201400 */
[----:B------:R-:W-:Y:S06]  /*8090*/  BRA `(.L_x_4380) ;  /* 0x0000000c00447947 */ /* 0x000fec0003800000 */
.L_x_4381:
[----:B------:R-:W2:Y:S01]  /*80a0*/  LDG.E.U16 R2, desc[UR36][R2.64] ;  /* 0x0000002402027981 */ /* 0x000ea2000c1e1500 */
[----:B------:R-:W-:Y:S01]  /*80b0*/  IMAD.MOV.U32 R25, RZ, RZ, RZ ;  /* 0x000000ffff197224 */ /* 0x000fe200078e00ff */
[----:B--2---:R0:W1:Y:S01]  /*80c0*/  I2F.S16 R24, R2 ;  /* 0x0000000200187306 */ /* 0x0040620000101400 */
[----:B------:R-:W-:Y:S05]  /*80d0*/  BRA `(.L_x_4380) ;  /* 0x0000000c00347947 */ /* 0x000fea0003800000 */
.L_x_4376:
        /* <DEDUP_REMOVED lines=9> */
.L_x_4384:
[----:B------:R-:W2:Y:S01]  /*8170*/  LDG.E.U16 R2, desc[UR36][R2.64] ;  /* 0x0000002402027981 */ /* 0x000ea2000c1e1500 */
[----:B------:R-:W-:Y:S02]  /*8180*/  IMAD.MOV.U32 R25, RZ, RZ, RZ ;  /* 0x000000ffff197224 */ /* 0x000fe400078e00ff */
[----:B--2---:R-:W-:Y:S01]  /*8190*/  HADD2.F32 R24, -RZ, R2.H0_H0 ;  /* 0x20000002ff187230 */ /* 0x004fe20000004100 */
[----:B------:R-:W-:Y:S06]  /*81a0*/  BRA `(.L_x_4380) ;  /* 0x0000000c00007947 */ /* 0x000fec0003800000 */
.L_x_4383:
        /* <DEDUP_REMOVED lines=8> */
.L_x_4386:
[----:B------:R-:W2:Y:S02]  /*8230*/  LDG.E R2, desc[UR36][R2.64] ;  /* 0x0000002402027981 */ /* 0x000ea4000c1e1900 */
[--C-:B--2---:R-:W-:Y:S02]  /*8240*/  HADD2.F32 R25, -RZ, R2.reuse.H1_H1 ;  /* 0x30000002ff197230 */ /* 0x104fe40000004100 */
[----:B------:R-:W-:Y:S01]  /*8250*/  HADD2.F32 R24, -RZ, R2.H0_H0 ;  /* 0x20000002ff187230 */ /* 0x000fe20000004100 */
[----:B------:R-:W-:Y:S06]  /*8260*/  BRA `(.L_x_4380) ;  /* 0x0000000800d07947 */ /* 0x000fec0003800000 */
.L_x_4385:
        /* <DEDUP_REMOVED lines=8> */
.L_x_4375:
        /* <DEDUP_REMOVED lines=13> */
.L_x_4389:
        /* <DEDUP_REMOVED lines=10> */
.L_x_4388:
        /* <DEDUP_REMOVED lines=27> */
.L_x_4391:
[----:B------:R-:W2:Y:S01]  /*8610*/  LDG.E.U8 R2, desc[UR36][R2.64] ;  /* 0x0000002402027981 */ /* 0x000ea2000c1e1100 */
[----:B------:R-:W-:Y:S02]  /*8620*/  IMAD.MOV.U32 R25, RZ, RZ, RZ ;  /* 0x000000ffff197224 */ /* 0x000fe400078e00ff */
[C---:B--2---:R-:W-:Y:S01]  /*8630*/  IMAD.SHL.U32 R0, R2.reuse, 0x2000000, RZ ;  /* 0x0200000002007824 */ /* 0x044fe200078e00ff */
[----:B------:R-:W-:-:S04]  /*8640*/  SHF.L.U32 R5, R2, 0x18, RZ ;  /* 0x0000001802057819 */ /* 0x000fc800000006ff */
        /* <DEDUP_REMOVED lines=10> */
.L_x_4390:
[----:B------:R-:W2:Y:S01]  /*86f0*/  LDG.E.U16 R2, desc[UR36][R2.64] ;  /* 0x0000002402027981 */ /* 0x000ea2000c1e1500 */
[----:B------:R-:W-:Y:S02]  /*8700*/  IMAD.MOV.U32 R25, RZ, RZ, RZ ;  /* 0x000000ffff197224 */ /* 0x000fe400078e00ff */
[----:B--2---:R-:W-:Y:S01]  /*8710*/  IMAD.U32 R24, R2, 0x10000, RZ ;  /* 0x0001000002187824 */ /* 0x004fe200078e00ff */
[----:B------:R-:W-:Y:S06]  /*8720*/  BRA `(.L_x_4380) ;  /* 0x0000000400a07947 */ /* 0x000fec0003800000 */
.L_x_4387:
        /* <DEDUP_REMOVED lines=12> */
.L_x_4394:
        /* <DEDUP_REMOVED lines=20> */
.L_x_4396:
[----:B------:R-:W-:Y:S05]  /*8930*/  BSYNC B0 ;  /* 0x0000000000007941 */ /* 0x000fea0003800000 */
.L_x_4395:
[----:B------:R-:W-:Y:S01]  /*8940*/  IMAD.SHL.U32 R2, R2, 0x100000, RZ ;  /* 0x0010000002027824 */ /* 0x000fe200078e00ff */
[----:B------:R-:W-:-:S04]  /*8950*/  LEA R3, R0, 0x3b800000, 0x17 ;  /* 0x3b80000000037811 */ /* 0x000fc800078eb8ff */
[----:B------:R-:W-:Y:S01]  /*8960*/  LOP3.LUT R24, R3, R2, R24, 0xfe, !PT ;  /* 0x0000000203187212 */ /* 0x000fe200078efe18 */
[----:B------:R-:W-:Y:S06]  /*8970*/  BRA `(.L_x_4380) ;  /* 0x00000004000c7947 */ /* 0x000fec0003800000 */
.L_x_4393:
        /* <DEDUP_REMOVED lines=20> */
.L_x_4398:
[----:B------:R-:W-:Y:S05]  /*8ac0*/  BSYNC B0 ;  /* 0x0000000000007941 */ /* 0x000fea0003800000 */
.L_x_4397:
[----:B------:R-:W-:Y:S01]  /*8ad0*/  IMAD.SHL.U32 R2, R2, 0x200000, RZ ;  /* 0x0020000002027824 */ /* 0x000fe200078e00ff */
[----:B------:R-:W-:-:S04]  /*8ae0*/  LEA R3, R0, 0x37800000, 0x17 ;  /* 0x3780000000037811 */ /* 0x000fc800078eb8ff */
[----:B------:R-:W-:Y:S01]  /*8af0*/  LOP3.LUT R24, R3, R2, R24, 0xfe, !PT ;  /* 0x0000000203187212 */ /* 0x000fe200078efe18 */
[----:B------:R-:W-:Y:S06]  /*8b00*/  BRA `(.L_x_4380) ;  /* 0x0000000000a87947 */ /* 0x000fec0003800000 */
.L_x_4392:
        /* <DEDUP_REMOVED lines=14> */
.L_x_4402:
[----:B------:R-:W-:Y:S05]  /*8bf0*/  BSYNC B0 ;  /* 0x0000000000007941 */ /* 0x000fea0003800000 */
.L_x_4401:
[----:B------:R-:W-:Y:S01]  /*8c00*/  IMAD.MOV.U32 R25, RZ, RZ, RZ ;  /* 0x000000ffff197224 */ /* 0x000fe200078e00ff */
[----:B------:R-:W-:Y:S06]  /*8c10*/  BRA `(.L_x_4380) ;  /* 0x0000000000647947 */ /* 0x000fec0003800000 */
.L_x_4379:
        /* <DEDUP_REMOVED lines=15> */
[----:B0--3-5:R-:W-:Y:S05]  /*8d10*/  CALL.ABS.NOINC R2 ;  /* 0x0000000002007343 */ /* 0x029fea0003c00000 */
.L_x_4403:
[----:B------:R-:W-:Y:S01]  /*8d20*/  CS2R R24, SRZ ;  /* 0x0000000000187805 */ /* 0x000fe2000001ff00 */
[----:B------:R-:W-:Y:S06]  /*8d30*/  BRA `(.L_x_4380) ;  /* 0x00000000001c7947 */ /* 0x000fec0003800000 */
.L_x_4400:
[----:B------:R-:W2:Y:S01]  /*8d40*/  LDG.E.64 R2, desc[UR36][R2.64] ;  /* 0x0000002402027981 */ /* 0x000ea2000c1e1b00 */
[----:B------:R-:W-:Y:S01]  /*8d50*/  IMAD.MOV.U32 R25, RZ, RZ, RZ ;  /* 0x000000ffff197224 */ /* 0x000fe200078e00ff */
[----:B--2---:R0:W1:Y:S01]  /*8d60*/  I2F.U64 R24, R2 ;  /* 0x0000000200187312 */ /* 0x0040620000301000 */
[----:B------:R-:W-:Y:S05]  /*8d70*/  BRA `(.L_x_4380) ;  /* 0x00000000000c7947 */ /* 0x000fea0003800000 */
.L_x_4399:
[----:B------:R-:W2:Y:S01]  /*8d80*/  LDG.E R2, desc[UR36][R2.64] ;  /* 0x0000002402027981 */ /* 0x000ea2000c1e1900 */
[----:B------:R-:W-:Y:S01]  /*8d90*/  IMAD.MOV.U32 R25, RZ, RZ, RZ ;  /* 0x000000ffff197224 */ /* 0x000fe200078e00ff */
[----:B--2---:R-:W-:-:S07]  /*8da0*/  I2FP.F32.U32 R24, R2 ;  /* 0x0000000200187245 */ /* 0x004fce0000201000 */
.L_x_4380:
[----:B------:R-:W-:Y:S05]  /*8db0*/  BSYNC B6 ;  /* 0x0000000000067941 */ /* 0x000fea0003800000 */
.L_x_4374:
[----:B0-2---:R-:W0:Y:S01]  /*8dc0*/  LDC.U8 R2, c[0x0][0x513] ;  /* 0x000144c0ff027b82 */ /* 0x005e220000000000 */
[----:B------:R-:W-:Y:S01]  /*8dd0*/  ULDC.64 UR4, c[0x0][0x4f0] ;  /* 0x00013c0000047ab9 */ /* 0x000fe20000000a00 */
[----:B------:R-:W-:Y:S01]  /*8de0*/  BSSY B6, `(.L_x_4404) ;  /* 0x00000f5000067945 */ /* 0x000fe20003800000 */
        /* <DEDUP_REMOVED lines=15> */
[----:B--2---:R-:W0:Y:S01]  /*8ee0*/  I2F.S16 R2, R2 ;  /* 0x0000000200027306 */ /* 0x004e220000101400 */
[----:B------:R-:W-:Y:S05]  /*8ef0*/  BRA `(.L_x_4410) ;  /* 0x0000000c008c7947 */ /* 0x000fea0003800000 */
.L_x_4408:
[----:B------:R-:W2:Y:S01]  /*8f00*/  LDG.E.U8 R2, desc[UR36][R4.64] ;  /* 0x0000002404027981 */ /* 0x000ea2000c1e1100 */
[----:B------:R-:W-:Y:S01]  /*8f10*/  IMAD.MOV.U32 R3, RZ, RZ, RZ ;  /* 0x000000ffff037224 */ /* 0x000fe200078e00ff */
[----:B--2---:R-:W-:Y:S01]  /*8f20*/  I2FP.F32.U32 R2, R2 ;  /* 0x0000000200027245 */ /* 0x004fe20000201000 */
[----:B------:R-:W-:Y:S06]  /*8f30*/  BRA `(.L_x_4410) ;  /* 0x0000000c007c7947 */ /* 0x000fec0003800000 */
.L_x_4407:
        /* <DEDUP_REMOVED lines=8> */
[----:B--2---:R0:W2:Y:S01]  /*8fc0*/  I2F.S64 R2, R4 ;  /* 0x0000000400027312 */ /* 0x0040a20000301400 */
[----:B------:R-:W-:Y:S05]  /*8fd0*/  BRA `(.L_x_4410) ;  /* 0x0000000c00547947 */ /* 0x000fea0003800000 */
.L_x_4412:
[----:B------:R-:W2:Y:S01]  /*8fe0*/  LDG.E R2, desc[UR36][R4.64] ;  /* 0x0000002404027981 */ /* 0x000ea2000c1e1900 */
[----:B------:R-:W-:Y:S01]  /*8ff0*/  IMAD.MOV.U32 R3, RZ, RZ, RZ ;  /* 0x000000ffff037224 */ /* 0x000fe200078e00ff */
[----:B--2---:R-:W-:Y:S01]  /*9000*/  I2FP.F32.S32 R2, R2 ;  /* 0x0000000200027245 */ /* 0x004fe20000201400 */
[----:B------:R-:W-:Y:S06]  /*9010*/  BRA `(.L_x_4410) ;  /* 0x0000000c00447947 */ /* 0x000fec0003800000 */
.L_x_4411:
[----:B------:R-:W2:Y:S01]  /*9020*/  LDG.E.U16 R2, desc[UR36][R4.64] ;  /* 0x0000002404027981 */ /* 0x000ea2000c1e1500 */
[----:B------:R-:W-:Y:S01]  /*9030*/  IMAD.MOV.U32 R3, RZ, RZ, RZ ;  /* 0x000000ffff037224 */ /* 0x000fe200078e00ff */
[----:B--2---:R-:W0:Y:S01]  /*9040*/  I2F.S16 R2, R2 ;  /* 0x0000000200027306 */ /* 0x004e220000101400 */
[----:B------:R-:W-:Y:S05]  /*9050*/  BRA `(.L_x_4410) ;  /* 0x0000000c00347947 */ /* 0x000fea0003800000 */
.L_x_4406:
        /* <DEDUP_REMOVED lines=9> */
.L_x_4414:
[----:B------:R-:W2:Y:S01]  /*90f0*/  LDG.E.U16 R2, desc[UR36][R4.64] ;  /* 0x0000002404027981 */ /* 0x000ea2000c1e1500 */
[----:B------:R-:W-:Y:S02]  /*9100*/  IMAD.MOV.U32 R3, RZ, RZ, RZ ;  /* 0x000000ffff037224 */ /* 0x000fe400078e00ff */
[----:B--2---:R-:W-:Y:S01]  /*9110*/  HADD2.F32 R2, -RZ, R2.H0_H0 ;  /* 0x20000002ff027230 */ /* 0x004fe20000004100 */
[----:B------:R-:W-:Y:S06]  /*9120*/  BRA `(.L_x_4410) ;  /* 0x0000000c00007947 */ /* 0x000fec0003800000 */
.L_x_4413:
        /* <DEDUP_REMOVED lines=8> */
.L_x_4416:
[----:B------:R-:W2:Y:S02]  /*91b0*/  LDG.E R2, desc[UR36][R4.64] ;  /* 0x0000002404027981 */ /* 0x000ea4000c1e1900 */
[--C-:B--2---:R-:W-:Y:S02]  /*91c0*/  HADD2.F32 R3, -RZ, R2.reuse.H1_H1 ;  /* 0x30000002ff037230 */ /* 0x104fe40000004100 */
[----:B------:R-:W-:Y:S01]  /*91d0*/  HADD2.F32 R2, -RZ, R2.H0_H0 ;  /* 0x20000002ff027230 */ /* 0x000fe20000004100 */
[----:B------:R-:W-:Y:S06]  /*91e0*/  BRA `(.L_x_4410) ;  /* 0x0000000800d07947 */ /* 0x000fec0003800000 */
.L_x_4415:
        /* <DEDUP_REMOVED lines=8> */
.L_x_4405:
        /* <DEDUP_REMOVED lines=13> */
.L_x_4419:
[----:B------:R-:W2:Y:S01]  /*9340*/  LDG.E.128 R4, desc[UR36][R4.64] ;  /* 0x0000002404047981 */ /* 0x000ea2000c1e1d00 */
[----:B------:R-:W-:Y:S01]  /*9350*/  UMOV UR4, 0xf0000000 ;  /* 0xf000000000047882 */ /* 0x000fe20000000000 */
[----:B------:R-:W-:Y:S01]  /*9360*/  UMOV UR5, 0x380fffff ;  /* 0x380fffff00057882 */ /* 0x000fe20000000000 */
[----:B--2---:R-:W0:Y:S01]  /*9370*/  F2F.F32.F64 R3, R6 ;  /* 0x0000000600037310 */ /* 0x004e220000301000 */
[----:B------:R-:W-:Y:S02]  /*9380*/  DSETP.GEU.AND P0, PT, |R6|, UR4, PT ;  /* 0x0000000406007e2a */ /* 0x000fe4000bf0e200 */
[----:B------:R-:W-:-:S05]  /*9390*/  DSETP.GEU.AND P1, PT, |R4|, UR4, PT ;  /* 0x0000000404007e2a */ /* 0x000fca000bf2e200 */
[----:B------:R-:W2:Y:S07]  /*93a0*/  F2F.F32.F64 R2, R4 ;  /* 0x0000000400027310 */ /* 0x000eae0000301000 */
[----:B0-----:R-:W-:Y:S02]  /*93b0*/  @!P0 FMUL R3, R3, 1.175494350822287508e-38 ;  /* 0x0080000003038820 */ /* 0x001fe40000400000 */
[----:B--2---:R-:W-:Y:S01]  /*93c0*/  @!P1 FMUL R2, R2, 1.175494350822287508e-38 ;  /* 0x0080000002029820 */ /* 0x004fe20000400000 */
[----:B------:R-:W-:Y:S06]  /*93d0*/  BRA `(.L_x_4410) ;  /* 0x0000000800547947 */ /* 0x000fec0003800000 */
.L_x_4418:
        /* <DEDUP_REMOVED lines=23> */
[----:B------:R-:W-:Y:S01]  /*9550*/  LOP3.LUT R5, R6, R3, RZ, 0x30, !PT ;  /* 0x0000000306057212 */ /* 0x000fe200078e30ff */
[----:B------:R-:W-:-:S03]  /*9560*/  IMAD.MOV.U32 R3, RZ, RZ, RZ ;  /* 0x000000ffff037224 */ /* 0x000fc600078e00ff */
[----:B------:R-:W-:Y:S01]  /*9570*/  LOP3.LUT R2, R5, 0x80000000, R2, 0xf8, !PT ;  /* 0x8000000005027812 */ /* 0x000fe200078ef802 */
[----:B------:R-:W-:Y:S06]  /*9580*/  BRA `(.L_x_4410) ;  /* 0x0000000400e87947 */ /* 0x000fec0003800000 */
.L_x_4421:
[----:B------:R-:W2:Y:S01]  /*9590*/  LDG.E.U8 R4, desc[UR36][R4.64] ;  /* 0x0000002404047981 */ /* 0x000ea2000c1e1100 */
[----:B------:R-:W-:Y:S01]  /*95a0*/  MOV R3, RZ ;  /* 0x000000ff00037202 */ /* 0x000fe20000000f00 */
        /* <DEDUP_REMOVED lines=12> */
.L_x_4420:
[----:B------:R-:W2:Y:S01]  /*9670*/  LDG.E.U16 R2, desc[UR36][R4.64] ;  /* 0x0000002404027981 */ /* 0x000ea2000c1e1500 */
[----:B------:R-:W-:Y:S02]  /*9680*/  IMAD.MOV.U32 R3, RZ, RZ, RZ ;  /* 0x000000ffff037224 */ /* 0x000fe400078e00ff */
[----:B--2---:R-:W-:Y:S01]  /*9690*/  IMAD.U32 R2, R2, 0x10000, RZ ;  /* 0x0001000002027824 */ /* 0x004fe200078e00ff */
[----:B------:R-:W-:Y:S06]  /*96a0*/  BRA `(.L_x_4410) ;  /* 0x0000000400a07947 */ /* 0x000fec0003800000 */
.L_x_4417:
        /* <DEDUP_REMOVED lines=12> */
.L_x_4424:
        /* <DEDUP_REMOVED lines=20> */
.L_x_4426:
[----:B------:R-:W-:Y:S05]  /*98b0*/  BSYNC B0 ;  /* 0x0000000000007941 */ /* 0x000fea0003800000 */
.L_x_4425:
[----:B------:R-:W-:Y:S01]  /*98c0*/  IMAD.SHL.U32 R2, R2, 0x100000, RZ ;  /* 0x0010000002027824 */ /* 0x000fe200078e00ff */
[----:B------:R-:W-:-:S04]  /*98d0*/  LEA R5, R0, 0x3b800000, 0x17 ;  /* 0x3b80000000057811 */ /* 0x000fc800078eb8ff */
[----:B------:R-:W-:Y:S01]  /*98e0*/  LOP3.LUT R2, R5, R2, R6, 0xfe, !PT ;  /* 0x0000000205027212 */ /* 0x000fe200078efe06 */
[----:B------:R-:W-:Y:S06]  /*98f0*/  BRA `(.L_x_4410) ;  /* 0x00000004000c7947 */ /* 0x000fec0003800000 */
.L_x_4423:
        /* <DEDUP_REMOVED lines=20> */
.L_x_4428:
[----:B------:R-:W-:Y:S05]  /*9a40*/  BSYNC B0 ;  /* 0x0000000000007941 */ /* 0x000fea0003800000 */
.L_x_4427:
[----:B------:R-:W-:Y:S01]  /*9a50*/  IMAD.SHL.U32 R2, R2, 0x200000, RZ ;  /* 0x0020000002027824 */ /* 0x000fe200078e00ff */
[----:B------:R-:W-:-:S04]  /*9a60*/  LEA R5, R0, 0x37800000, 0x17 ;  /* 0x3780000000057811 */ /* 0x000fc800078eb8ff */
[----:B------:R-:W-:Y:S01]  /*9a70*/  LOP3.LUT R2, R5, R2, R6, 0xfe, !PT ;  /* 0x0000000205027212 */ /* 0x000fe200078efe06 */
[----:B------:R-:W-:Y:S06]  /*9a80*/  BRA `(.L_x_4410) ;  /* 0x0000000000a87947 */ /* 0x000fec0003800000 */
.L_x_4422:
        /* <DEDUP_REMOVED lines=14> */
.L_x_4432:
[----:B------:R-:W-:Y:S05]  /*9b70*/  BSYNC B0 ;  /* 0x0000000000007941 */ /* 0x000fea0003800000 */
.L_x_4431:
[----:B------:R-:W-:Y:S01]  /*9b80*/  IMAD.MOV.U32 R3, RZ, RZ, RZ ;  /* 0x000000ffff037224 */ /* 0x000fe200078e00ff */
[----:B------:R-:W-:Y:S06]  /*9b90*/  BRA `(.L_x_4410) ;  /* 0x0000000000647947 */ /* 0x000fec0003800000 */
.L_x_4409:
[----:B------:R-:W-:Y:S01]  /*9ba0*/  MOV R2, 0x228 ;  /* 0x0000022800027802 */ /* 0x000fe20000000f00 */
[----:B------:R-:W-:Y:S01]  /*9bb0*/  ULDC.64 UR4, c[0x4][0x218] ;  /* 0x0100860000047ab9 */ /* 0x000fe20000000a00 */
[----:B------:R-:W-:Y:S01]  /*9bc0*/  ULDC.64 UR6, c[0x4][0x90] ;  /* 0x0100240000067ab9 */ /* 0x000fe20000000a00 */
[----:B------:R-:W-:Y:S01]  /*9bd0*/  IMAD.U32 R4, RZ, RZ, UR4 ;  /* 0x00000004ff047e24 */ /* 0x000fe2000f8e00ff */
[----:B------:R-:W-:Y:S01]  /*9be0*/  HFMA2.MMA R13, -RZ, RZ, 0, 0 ;  /* 0x00000000ff0d7435 */ /* 0x000fe200000001ff */
        /* <DEDUP_REMOVED lines=8> */
[----:B------:R-:W-:-:S07]  /*9c70*/  IMAD.MOV.U32 R12, RZ, RZ, 0x1 ;  /* 0x00000001ff0c7424 */ /* 0x000fce00078e00ff */
[----:B------:R-:W-:-:S07]  /*9c80*/  LEPC R20, `(.L_x_4433) ;  /* 0x000000001014794e */ /* 0x000fce0000000000 */
[----:B01-345:R-:W-:Y:S05]  /*9c90*/  CALL.ABS.NOINC R2 ;  /* 0x0000000002007343 */ /* 0x03bfea0003c00000 */
.L_x_4433:
[----:B------:R-:W-:Y:S01]  /*9ca0*/  CS2R R2, SRZ ;  /* 0x0000000000027805 */ /* 0x000fe2000001ff00 */
[----:B------:R-:W-:Y:S06]  /*9cb0*/  BRA `(.L_x_4410) ;  /* 0x00000000001c7947 */ /* 0x000fec0003800000 */
.L_x_4430:
[----:B------:R-:W2:Y:S01]  /*9cc0*/  LDG.E.64 R4, desc[UR36][R4.64] ;  /* 0x0000002404047981 */ /* 0x000ea2000c1e1b00 */
[----:B------:R-:W-:Y:S01]  /*9cd0*/  IMAD.MOV.U32 R3, RZ, RZ, RZ ;  /* 0x000000ffff037224 */ /* 0x000fe200078e00ff */
[----:B--2---:R0:W2:Y:S01]  /*9ce0*/  I2F.U64 R2, R4 ;  /* 0x0000000400027312 */ /* 0x0040a20000301000 */
[----:B------:R-:W-:Y:S05]  /*9cf0*/  BRA `(.L_x_4410) ;  /* 0x00000000000c7947 */ /* 0x000fea0003800000 */
.L_x_4429:
[----:B------:R-:W2:Y:S01]  /*9d00*/  LDG.E R2, desc[UR36][R4.64] ;  /* 0x0000002404027981 */ /* 0x000ea2000c1e1900 */
[----:B------:R-:W-:Y:S01]  /*9d10*/  IMAD.MOV.U32 R3, RZ, RZ, RZ ;  /* 0x000000ffff037224 */ /* 0x000fe200078e00ff */
[----:B--2---:R-:W-:-:S07]  /*9d20*/  I2FP.F32.U32 R2, R2 ;  /* 0x0000000200027245 */ /* 0x004fce0000201000 */
.L_x_4410:
[----:B------:R-:W-:Y:S05]  /*9d30*/  BSYNC B6 ;  /* 0x0000000000067941 */ /* 0x000fea0003800000 */
.L_x_4404:
[----:B------:R-:W2:Y:S01]  /*9d40*/  LDC.U8 R8, c[0x0][0x510] ;  /* 0x00014400ff087b82 */ /* 0x000ea20000000000 */
[----:B------:R-:W-:Y:S01]  /*9d50*/  ULDC.64 UR6, c[0x0][0x500] ;  /* 0x0001400000067ab9 */ /* 0x000fe20000000a00 */
[----:B------:R-:W-:Y:S01]  /*9d60*/  ULDC.64 UR4, c[0x0][0x4f8] ;  /* 0x00013e0000047ab9 */ /* 0x000fe20000000a00 */
[----:B-1--45:R-:W-:Y:S01]  /*9d70*/  FMUL.FTZ R0, R24, UR7 ;  /* 0x0000000718007c20 */ /* 0x032fe20008410000 */
[----:B0-----:R-:W-:Y:S01]  /*9d80*/  FMUL.FTZ R5, R23, UR5 ;  /* 0x0000000517057c20 */ /* 0x001fe20008410000 */
[C---:B------:R-:W-:Y:S02]  /*9d90*/  FMUL.FTZ R7, R25.reuse, UR7 ;  /* 0x0000000719077c20 */ /* 0x040fe40008410000 */
[----:B------:R-:W-:Y:S01]  /*9da0*/  FFMA.FTZ R0, R25, UR6, R0 ;  /* 0x0000000619007c23 */ /* 0x000fe20008010000 */
[----:B---3--:R-:W-:Y:S01]  /*9db0*/  FFMA.FTZ R5, R22, UR4, -R5 ;  /* 0x0000000416057c23 */ /* 0x008fe20008010805 */
[----:B------:R-:W-:Y:S01]  /*9dc0*/  FFMA.FTZ R7, R24, UR6, -R7 ;  /* 0x0000000618077c23 */ /* 0x000fe20008010807 */
[----:B------:R-:W-:Y:S01]  /*9dd0*/  FMUL.FTZ R22, R22, UR5 ;  /* 0x0000000516167c20 */ /* 0x000fe20008410000 */
[C---:B------:R-:W-:Y:S01]  /*9de0*/  FMUL.FTZ R4, R0.reuse, R3 ;  /* 0x0000000300047220 */ /* 0x040fe20000410000 */
[----:B--2---:R-:W-:-:S02]  /*9df0*/  FMUL.FTZ R0, R0, R2 ;  /* 0x0000000200007220 */ /* 0x004fc40000410000 */
[----:B------:R-:W-:Y:S01]  /*9e00*/  FFMA.FTZ R22, R23, UR4, R22 ;  /* 0x0000000417167c23 */ /* 0x000fe20008010016 */
[C---:B------:R-:W-:Y:S01]  /*9e10*/  FFMA.FTZ R2, R7.reuse, R2, -R4 ;  /* 0x0000000207027223 */ /* 0x040fe20000010804 */
        /* <DEDUP_REMOVED lines=17> */
.L_x_4437:
[----:B------:R-:W0:Y:S02]  /*9f30*/  F2I.S64.TRUNC R2, R2 ;  /* 0x0000000200027311 */ /* 0x000e24000020d900 */
[----:B0-----:R-:W-:-:S05]  /*9f40*/  IMAD.MOV.U32 R5, RZ, RZ, R2 ;  /* 0x000000ffff057224 */ /* 0x001fca00078e0002 */
[----:B------:R0:W-:Y:S01]  /*9f50*/  STG.E.U8 desc[UR36][R16.64], R5 ;  /* 0x0000000510007986 */ /* 0x0001e2000c101124 */
[----:B------:R-:W-:Y:S05]  /*9f60*/  BRA `(.L_x_4439) ;  /* 0x0000000c00447947 */ /* 0x000fea0003800000 */
.L_x_4436:
        /* <DEDUP_REMOVED lines=9> */
.L_x_4441:
[----:B------:R-:W0:Y:S02]  /*a000*/  F2I.FTZ.TRUNC.NTZ R3, R2 ;  /* 0x0000000200037305 */ /* 0x000e24000021f100 */
[----:B0-----:R0:W-:Y:S01]  /*a010*/  STG.E desc[UR36][R16.64], R3 ;  /* 0x0000000310007986 */ /* 0x0011e2000c101924 */
[----:B------:R-:W-:Y:S05]  /*a020*/  BRA `(.L_x_4439) ;  /* 0x0000000c00147947 */ /* 0x000fea0003800000 */
.L_x_4440:
[----:B------:R-:W0:Y:S02]  /*a030*/  F2I.FTZ.TRUNC.NTZ R3, R2 ;  /* 0x0000000200037305 */ /* 0x000e24000021f100 */
[----:B0-----:R0:W-:Y:S01]  /*a040*/  STG.E.U16 desc[UR36][R16.64], R3 ;  /* 0x0000000310007986 */ /* 0x0011e2000c101524 */
[----:B------:R-:W-:Y:S05]  /*a050*/  BRA `(.L_x_4439) ;  /* 0x0000000c00087947 */ /* 0x000fea0003800000 */
.L_x_4435:
        /* <DEDUP_REMOVED lines=8> */
.L_x_4443:
[----:B------:R-:W-:-:S05]  /*a0e0*/  F2FP.F16.F32.PACK_AB R2, RZ, R2 ;  /* 0x00000002ff02723e */ /* 0x000fca00000000ff */
[----:B------:R0:W-:Y:S01]  /*a0f0*/  STG.E.U16 desc[UR36][R16.64], R2 ;  /* 0x0000000210007986 */ /* 0x0001e2000c101524 */
[----:B------:R-:W-:Y:S05]  /*a100*/  BRA `(.L_x_4439) ;  /* 0x0000000800dc7947 */ /* 0x000fea0003800000 */
.L_x_4442:
        /* <DEDUP_REMOVED lines=8> */
.L_x_4445:
[----:B------:R-:W-:-:S05]  /*a190*/  F2FP.F16.F32.PACK_AB R3, R3, R2 ;  /* 0x000000020303723e */ /* 0x000fca00000000ff */
[----:B------:R0:W-:Y:S01]  /*a1a0*/  STG.E desc[UR36][R16.64], R3 ;  /* 0x0000000310007986 */ /* 0x0001e2000c101924 */
[----:B------:R-:W-:Y:S05]  /*a1b0*/  BRA `(.L_x_4439) ;  /* 0x0000000800b07947 */ /* 0x000fea0003800000 */
.L_x_4444:
[----:B------:R-:W-:-:S06]  /*a1c0*/  FMUL.FTZ R2, R2, 1 ;  /* 0x3f80000002027820 */ /* 0x000fcc0000410000 */
[----:B------:R-:W0:Y:S02]  /*a1d0*/  F2F.F64.F32 R2, R2 ;  /* 0x0000000200027310 */ /* 0x000e240000201800 */
[----:B0-----:R0:W-:Y:S01]  /*a1e0*/  STG.E.64 desc[UR36][R16.64], R2 ;  /* 0x0000000210007986 */ /* 0x0011e2000c101b24 */
[----:B------:R-:W-:Y:S05]  /*a1f0*/  BRA `(.L_x_4439) ;  /* 0x0000000800a07947 */ /* 0x000fea0003800000 */
.L_x_4434:
        /* <DEDUP_REMOVED lines=14> */
.L_x_4448:
[----:B------:R-:W-:Y:S01]  /*a2e0*/  FMUL.FTZ R6, R3, 1 ;  /* 0x3f80000003067820 */ /* 0x000fe20000410000 */
[----:B------:R-:W-:-:S05]  /*a2f0*/  FMUL.FTZ R4, R2, 1 ;  /* 0x3f80000002047820 */ /* 0x000fca0000410000 */
[----:B------:R-:W-:Y:S08]  /*a300*/  F2F.F64.F32 R6, R6 ;  /* 0x0000000600067310 */ /* 0x000ff00000201800 */
[----:B------:R-:W0:Y:S02]  /*a310*/  F2F.F64.F32 R4, R4 ;  /* 0x0000000400047310 */ /* 0x000e240000201800 */
[----:B0-----:R0:W-:Y:S01]  /*a320*/  STG.E.128 desc[UR36][R16.64], R4 ;  /* 0x0000000410007986 */ /* 0x0011e2000c101d24 */
[----:B------:R-:W-:Y:S05]  /*a330*/  BRA `(.L_x_4439) ;  /* 0x0000000800507947 */ /* 0x000fea0003800000 */
.L_x_4447:
        /* <DEDUP_REMOVED lines=20> */
.L_x_4452:
[----:B------:R-:W-:Y:S05]  /*a480*/  BSYNC B0 ;  /* 0x0000000000007941 */ /* 0x000fea0003800000 */
.L_x_4451:
[----:B------:R-:W-:-:S05]  /*a490*/  LOP3.LUT R5, R0, R5, RZ, 0xfc, !PT ;  /* 0x0000000500057212 */ /* 0x000fca00078efcff */
[----:B------:R3:W-:Y:S01]  /*a4a0*/  STG.E.U8 desc[UR36][R16.64], R5 ;  /* 0x0000000510007986 */ /* 0x0007e2000c101124 */
[----:B------:R-:W-:Y:S05]  /*a4b0*/  BRA `(.L_x_4439) ;  /* 0x0000000400f07947 */ /* 0x000fea0003800000 */
.L_x_4450:
        /* <DEDUP_REMOVED lines=12> */
.L_x_4454:
[----:B------:R-:W-:Y:S01]  /*a580*/  IMAD.MOV.U32 R0, RZ, RZ, 0x7f ;  /* 0x0000007fff007424 */ /* 0x000fe200078e00ff */
[----:B------:R-:W-:-:S04]  /*a590*/  ISETP.GT.U32.AND P0, PT, R4, 0x7f800000, PT ;  /* 0x7f8000000400780c */ /* 0x000fc80003f04070 */
[----:B------:R-:W-:-:S09]  /*a5a0*/  SEL R0, R0, 0x7c, P0 ;  /* 0x0000007c00007807 */ /* 0x000fd20000000000 */
.L_x_4455:
[----:B------:R-:W-:Y:S05]  /*a5b0*/  BSYNC B0 ;  /* 0x0000000000007941 */ /* 0x000fea0003800000 */
.L_x_4453:
[----:B------:R-:W-:-:S04]  /*a5c0*/  LOP3.LUT R2, R2, 0x80000000, RZ, 0xc0, !PT ;  /* 0x8000000002027812 */ /* 0x000fc800078ec0ff */
[----:B------:R-:W-:-:S04]  /*a5d0*/  SHF.R.U32.HI R3, RZ, 0x18, R2 ;  /* 0x00000018ff037819 */ /* 0x000fc80000011602 */
[----:B------:R-:W-:-:S05]  /*a5e0*/  LOP3.LUT R3, R0, R3, RZ, 0xfc, !PT ;  /* 0x0000000300037212 */ /* 0x000fca00078efcff */
[----:B------:R4:W-:Y:S01]  /*a5f0*/  STG.E.U8 desc[UR36][R16.64], R3 ;  /* 0x0000000310007986 */ /* 0x0009e2000c101124 */
[----:B------:R-:W-:Y:S05]  /*a600*/  BRA `(.L_x_4439) ;  /* 0x00000004009c7947 */ /* 0x000fea0003800000 */
.L_x_4449:
[----:B------:R-:W-:-:S05]  /*a610*/  F2FP.BF16.F32.PACK_AB R2, RZ, R2 ;  /* 0x00000002ff02723e */ /* 0x000fca00000010ff */
[----:B------:R2:W-:Y:S01]  /*a620*/  STG.E.U16 desc[UR36][R16.64], R2 ;  /* 0x0000000210007986 */ /* 0x0005e2000c101524 */
[----:B------:R-:W-:Y:S05]  /*a630*/  BRA `(.L_x_4439) ;  /* 0x0000000400907947 */ /* 0x000fea0003800000 */
.L_x_4446:
        /* <DEDUP_REMOVED lines=11> */
.L_x_4458:
        /* <DEDUP_REMOVED lines=16> */
.L_x_4461:
[----:B------:R-:W-:-:S04]  /*a7f0*/  LOP3.LUT R2, R2, 0x80000000, RZ, 0xc0, !PT ;  /* 0x8000000002027812 */ /* 0x000fc800078ec0ff */
[----:B------:R-:W-:-:S04]  /*a800*/  SHF.R.U32.HI R3, RZ, 0x18, R2 ;  /* 0x00000018ff037819 */ /* 0x000fc80000011602 */
[----:B------:R-:W-:-:S04]  /*a810*/  LOP3.LUT R0, R0, R3, RZ, 0xfc, !PT ;  /* 0x0000000300007212 */ /* 0x000fc800078efcff */
[----:B------:R-:W-:-:S07]  /*a820*/  PRMT R8, R0, 0x7610, R8 ;  /* 0x0000761000087816 */ /* 0x000fce0000000008 */
.L_x_4460:
[----:B------:R-:W-:Y:S05]  /*a830*/  BSYNC B0 ;  /* 0x0000000000007941 */ /* 0x000fea0003800000 */
.L_x_4459:
[----:B------:R0:W-:Y:S01]  /*a840*/  STG.E.U8 desc[UR36][R16.64], R8 ;  /* 0x0000000810007986 */ /* 0x0001e2000c101124 */
[----:B------:R-:W-:Y:S05]  /*a850*/  BRA `(.L_x_4439) ;  /* 0x0000000400087947 */ /* 0x000fea0003800000 */
.L_x_4457:
        /* <DEDUP_REMOVED lines=16> */
.L_x_4464:
[----:B------:R-:W-:-:S04]  /*a960*/  LOP3.LUT R2, R2, 0x80000000, RZ, 0xc0, !PT ;  /* 0x8000000002027812 */ /* 0x000fc800078ec0ff */
[----:B------:R-:W-:-:S04]  /*a970*/  SHF.R.U32.HI R3, RZ, 0x18, R2 ;  /* 0x00000018ff037819 */ /* 0x000fc80000011602 */
[----:B------:R-:W-:-:S04]  /*a980*/  LOP3.LUT R0, R0, R3, RZ, 0xfc, !PT ;  /* 0x0000000300007212 */ /* 0x000fc800078efcff */
[----:B------:R-:W-:-:S07]  /*a990*/  PRMT R8, R0, 0x7610, R8 ;  /* 0x0000761000087816 */ /* 0x000fce0000000008 */
.L_x_4463:
[----:B------:R-:W-:Y:S05]  /*a9a0*/  BSYNC B0 ;  /* 0x0000000000007941 */ /* 0x000fea0003800000 */
.L_x_4462:
[----:B------:R0:W-:Y:S01]  /*a9b0*/  STG.E.U8 desc[UR36][R16.64], R8 ;  /* 0x0000000810007986 */ /* 0x0001e2000c101124 */
[----:B------:R-:W-:Y:S05]  /*a9c0*/  BRA `(.L_x_4439) ;  /* 0x0000000000ac7947 */ /* 0x000fea0003800000 */
.L_x_4456:
        /* <DEDUP_REMOVED lines=21> */
.L_x_4438:
        /* <DEDUP_REMOVED lines=16> */
.L_x_4467:
[----:B------:R-:W-:Y:S05]  /*ac20*/  BRA `(.L_x_4439) ;  /* 0x0000000000147947 */ /* 0x000fea0003800000 */
.L_x_4466:
[----:B------:R-:W0:Y:S02]  /*ac30*/  F2I.U64.TRUNC R2, R2 ;  /* 0x0000000200027311 */ /* 0x000e24000020d800 */
[----:B0-----:R0:W-:Y:S01]  /*ac40*/  STG.E.64 desc[UR36][R16.64], R2 ;  /* 0x0000000210007986 */ /* 0x0011e2000c101b24 */
[----:B------:R-:W-:Y:S05]  /*ac50*/  BRA `(.L_x_4439) ;  /* 0x0000000000087947 */ /* 0x000fea0003800000 */
.L_x_4465:
[----:B------:R-:W0:Y:S02]  /*ac60*/  F2I.FTZ.U32.TRUNC.NTZ R3, R2 ;  /* 0x0000000200037305 */ /* 0x000e24000021f000 */
[----:B0-----:R0:W-:Y:S02]  /*ac70*/  STG.E desc[UR36][R16.64], R3 ;  /* 0x0000000310007986 */ /* 0x0011e4000c101924 */
.L_x_4439:
[----:B------:R-:W-:-:S07]  /*ac80*/  VIADD R19, R19, 0x80 ;  /* 0x0000008013137836 */ /* 0x000fce0000000000 */
.L_x_4342:
[----:B------:R-:W-:Y:S05]  /*ac90*/  BSYNC B7 ;  /* 0x0000000000077941 */ /* 0x000fea0003800000 */
.L_x_4341:
[----:B------:R-:W-:Y:S01]  /*aca0*/  ULDC UR4, c[0x0][0x210] ;  /* 0x0000840000047ab9 */ /* 0x000fe20000000800 */
[----:B------:R-:W-:Y:S01]  /*acb0*/  BSSY B7, `(.L_x_4468) ;  /* 0x000055f000077945 */ /* 0x000fe20003800000 */
[----:B------:R-:W-:-:S13]  /*acc0*/  ISETP.GE.AND P0, PT, R19, UR4, PT ;  /* 0x0000000413007c0c */ /* 0x000fda000bf06270 */
[----:B------:R-:W-:Y:S05]  /*acd0*/  @P0 BRA `(.L_x_4469) ;  /* 0x0000005400700947 */ /* 0x000fea0003800000 */
[----:B0-----:R-:W0:Y:S01]  /*ace0*/  LDC R6, c[0x0][0x218] ;  /* 0x00008600ff067b82 */ /* 0x001e220000000800 */
[----:B------:R-:W-:Y:S01]  /*acf0*/  HFMA2.MMA R18, -RZ, RZ, 0, 0 ;  /* 0x00000000ff127435 */ /* 0x000fe200000001ff */
[----:B-1234-:R-:W-:Y:S02]  /*ad00*/  IMAD.MOV.U32 R24, RZ, RZ, RZ ;  /* 0x000000ffff187224 */ /* 0x01efe400078e00ff */
        /* <DEDUP_REMOVED lines=377> */
.L_x_4470:
        /* <DEDUP_REMOVED lines=23> */
.L_x_4475:
[----:B------:R-:W2:Y:S01]  /*c610*/  LDG.E.U8 R2, desc[UR36][R2.64] ;  /* 0x0000002402027981 */ /* 0x000ea2000c1e1100 */
[----:B------:R-:W-:Y:S01]  /*c620*/  IMAD.MOV.U32 R23, RZ, RZ, RZ ;  /* 0x000000ffff177224 */ /* 0x000fe200078e00ff */
[----:B--2---:R-:W-:Y:S01]  /*c630*/  I2FP.F32.U32 R22, R2 ;  /* 0x0000000200167245 */ /* 0x004fe20000201000 */
[----:B------:R-:W-:Y:S06]  /*c640*/  BRA `(.L_x_4477) ;  /* 0x0000000c007c7947 */ /* 0x000fec0003800000 */
.L_x_4474:
        /* <DEDUP_REMOVED lines=10> */
.L_x_4479:
[----:B------:R-:W2:Y:S01]  /*c6f0*/  LDG.E R2, desc[UR36][R2.64] ;  /* 0x0000002402027981 */ /* 0x000ea2000c1e1900 */
[----:B------:R-:W-:Y:S01]  /*c700*/  IMAD.MOV.U32 R23, RZ, RZ, RZ ;  /* 0x000000ffff177224 */ /* 0x000fe200078e00ff */
[----:B--2---:R-:W-:Y:S01]  /*c710*/  I2FP.F32.S32 R22, R2 ;  /* 0x0000000200167245 */ /* 0x004fe20000201400 */
[----:B------:R-:W-:Y:S06]  /*c720*/  BRA `(.L_x_4477) ;  /* 0x0000000c00447947 */ /* 0x000fec0003800000 */
.L_x_4478:
[----:B------:R-:W2:Y:S01]  /*c730*/  LDG.E.U16 R2, desc[UR36][R2.64] ;  /* 0x0000002402027981 */ /* 0x000ea2000c1e1500 */
[----:B------:R-:W-:Y:S01]  /*c740*/  IMAD.MOV.U32 R23, RZ, RZ, RZ ;  /* 0x000000ffff177224 */ /* 0x000fe200078e00ff */
[----:B--2---:R2:W3:Y:S01]  /*c750*/  I2F.S16 R22, R2 ;  /* 0x0000000200167306 */ /* 0x0044e20000101400 */
[----:B------:R-:W-:Y:S05]  /*c760*/  BRA `(.L_x_4477) ;  /* 0x0000000c00347947 */ /* 0x000fea0003800000 */
.L_x_4473:
        /* <DEDUP_REMOVED lines=9> */
.L_x_4481:
[----:B------:R-:W2:Y:S01]  /*c800*/  LDG.E.U16 R2, desc[UR36][R2.64] ;  /* 0x0000002402027981 */ /* 0x000ea2000c1e1500 */
[----:B------:R-:W-:Y:S02]  /*c810*/  IMAD.MOV.U32 R23, RZ, RZ, RZ ;  /* 0x000000ffff177224 */ /* 0x000fe400078e00ff */
[----:B--2---:R-:W-:Y:S01]  /*c820*/  HADD2.F32 R22, -RZ, R2.H0_H0 ;  /* 0x20000002ff167230 */ /* 0x004fe20000004100 */
[----:B------:R-:W-:Y:S06]  /*c830*/  BRA `(.L_x_4477) ;  /* 0x0000000c00007947 */ /* 0x000fec0003800000 */
.L_x_4480:
        /* <DEDUP_REMOVED lines=8> */
.L_x_4483:
[----:B------:R-:W2:Y:S02]  /*c8c0*/  LDG.E R2, desc[UR36][R2.64] ;  /* 0x0000002402027981 */ /* 0x000ea4000c1e1900 */
[--C-:B--2---:R-:W-:Y:S02]  /*c8d0*/  HADD2.F32 R23, -RZ, R2.reuse.H1_H1 ;  /* 0x30000002ff177230 */ /* 0x104fe40000004100 */
[----:B------:R-:W-:Y:S01]  /*c8e0*/  HADD2.F32 R22, -RZ, R2.H0_H0 ;  /* 0x20000002ff167230 */ /* 0x000fe20000004100 */
[----:B------:R-:W-:Y:S06]  /*c8f0*/  BRA `(.L_x_4477) ;  /* 0x0000000800d07947 */ /* 0x000fec0003800000 */
.L_x_4482:
        /* <DEDUP_REMOVED lines=8> */
.L_x_4472:
        /* <DEDUP_REMOVED lines=13> */
.L_x_4486:
        /* <DEDUP_REMOVED lines=10> */
.L_x_4485:
        /* <DEDUP_REMOVED lines=27> */
.L_x_4488:
[----:B------:R-:W2:Y:S01]  /*cca0*/  LDG.E.U8 R2, desc[UR36][R2.64] ;  /* 0x0000002402027981 */ /* 0x000ea2000c1e1100 */
[----:B------:R-:W-:Y:S02]  /*ccb0*/  IMAD.MOV.U32 R23, RZ, RZ, RZ ;  /* 0x000000ffff177224 */ /* 0x000fe400078e00ff */
[C---:B--2---:R-:W-:Y:S02]  /*ccc0*/  IMAD.SHL.U32 R0, R2.reuse, 0x2000000, RZ ;  /* 0x0200000002007824 */ /* 0x044fe400078e00ff */
[----:B------:R-:W-:-:S03]  /*ccd0*/  IMAD.SHL.U32 R5, R2, 0x1000000, RZ ;  /* 0x0100000002057824 */ /* 0x000fc600078e00ff */
[----:B------:R-:W-:-:S13]  /*cce0*/  ISETP.GE.U32.AND P0, PT, R0, 0x8000000, PT ;  /* 0x080000000000780c */ /* 0x000fda0003f06070 */
[C---:B------:R-:W-:Y:S01]  /*ccf0*/  @!P0 IMAD.SHL.U32 R0, R2.reuse, 0x100, RZ ;  /* 0x0000010002008824 */ /* 0x040fe200078e00ff */
[----:B------:R-:W-:-:S04]  /*cd00*/  @P0 SHF.L.U32 R4, R2, 0x15, RZ ;  /* 0x0000001502040819 */ /* 0x000fc800000006ff */
[----:B------:R-:W-:Y:S02]  /*cd10*/  @!P0 LOP3.LUT R0, R0, 0x7f00, RZ, 0xc0, !PT ;  /* 0x00007f0000008812 */ /* 0x000fe400078ec0ff */
[----:B------:R-:W-:Y:S02]  /*cd20*/  @P0 LOP3.LUT R4, R4, 0x70000000, RZ, 0xfc, !PT ;  /* 0x7000000004040812 */ /* 0x000fe400078efcff */
[----:B------:R-:W-:-:S03]  /*cd30*/  @!P0 LOP3.LUT R0, R0, 0x3f000000, RZ, 0xfc, !PT ;  /* 0x3f00000000008812 */ /* 0x000fc600078efcff */
[----:B------:R-:W-:Y:S02]  /*cd40*/  @P0 FMUL.FTZ R22, R4, 1.9259299443872358531e-34 ;  /* 0x0780000004160820 */ /* 0x000fe40000410000 */
[----:B------:R-:W-:-:S05]  /*cd50*/  @!P0 FADD.FTZ R22, R0, -0.5 ;  /* 0xbf00000000168421 */ /* 0x000fca0000010000 */
[----:B------:R-:W-:Y:S01]  /*cd60*/  LOP3.LUT R22, R22, 0x80000000, R5, 0xf8, !PT ;  /* 0x8000000016167812 */ /* 0x000fe200078ef805 */
[----:B------:R-:W-:Y:S06]  /*cd70*/  BRA `(.L_x_4477) ;  /* 0x0000000400b07947 */ /* 0x000fec0003800000 */
.L_x_4487:
[----:B------:R-:W2:Y:S01]  /*cd80*/  LDG.E.U16 R2, desc[UR36][R2.64] ;  /* 0x0000002402027981 */ /* 0x000ea2000c1e1500 */
[----:B------:R-:W-:Y:S02]  /*cd90*/  IMAD.MOV.U32 R23, RZ, RZ, RZ ;  /* 0x000000ffff177224 */ /* 0x000fe400078e00ff */
[----:B--2---:R-:W-:Y:S01]  /*cda0*/  IMAD.U32 R22, R2, 0x10000, RZ ;  /* 0x0001000002167824 */ /* 0x004fe200078e00ff */
[----:B------:R-:W-:Y:S06]  /*cdb0*/  BRA `(.L_x_4477) ;  /* 0x0000000400a07947 */ /* 0x000fec0003800000 */
.L_x_4484:
        /* <DEDUP_REMOVED lines=12> */
.L_x_4491:
        /* <DEDUP_REMOVED lines=20> */
.L_x_4493:
[----:B------:R-:W-:Y:S05]  /*cfc0*/  BSYNC B0 ;  /* 0x0000000000007941 */ /* 0x000fea0003800000 */
.L_x_4492:
[----:B------:R-:W-:Y:S01]  /*cfd0*/  IMAD.SHL.U32 R2, R2, 0x100000, RZ ;  /* 0x0010000002027824 */ /* 0x000fe200078e00ff */
[----:B------:R-:W-:-:S04]  /*cfe0*/  LEA R3, R0, 0x3b800000, 0x17 ;  /* 0x3b80000000037811 */ /* 0x000fc800078eb8ff */
[----:B------:R-:W-:Y:S01]  /*cff0*/  LOP3.LUT R22, R3, R2, R22, 0xfe, !PT ;  /* 0x0000000203167212 */ /* 0x000fe200078efe16 */
[----:B------:R-:W-:Y:S06]  /*d000*/  BRA `(.L_x_4477) ;  /* 0x00000004000c7947 */ /* 0x000fec0003800000 */
.L_x_4490:
        /* <DEDUP_REMOVED lines=20> */
.L_x_4495:
[----:B------:R-:W-:Y:S05]  /*d150*/  BSYNC B0 ;  /* 0x0000000000007941 */ /* 0x000fea0003800000 */
.L_x_4494:
[----:B------:R-:W-:Y:S01]  /*d160*/  IMAD.SHL.U32 R2, R2, 0x200000, RZ ;  /* 0x0020000002027824 */ /* 0x000fe200078e00ff */
[----:B------:R-:W-:-:S04]  /*d170*/  LEA R3, R0, 0x37800000, 0x17 ;  /* 0x3780000000037811 */ /* 0x000fc800078eb8ff */
[----:B------:R-:W-:Y:S01]  /*d180*/  LOP3.LUT R22, R3, R2, R22, 0xfe, !PT ;  /* 0x0000000203167212 */ /* 0x000fe200078efe16 */
[----:B------:R-:W-:Y:S06]  /*d190*/  BRA `(.L_x_4477) ;  /* 0x0000000000a87947 */ /* 0x000fec0003800000 */
.L_x_4489:
        /* <DEDUP_REMOVED lines=14> */
.L_x_4499:
[----:B------:R-:W-:Y:S05]  /*d280*/  BSYNC B0 ;  /* 0x0000000000007941 */ /* 0x000fea0003800000 */
.L_x_4498:
[----:B------:R-:W-:Y:S01]  /*d290*/  IMAD.MOV.U32 R23, RZ, RZ, RZ ;  /* 0x000000ffff177224 */ /* 0x000fe200078e00ff */
[----:B------:R-:W-:Y:S06]  /*d2a0*/  BRA `(.L_x_4477) ;  /* 0x0000000000647947 */ /* 0x000fec0003800000 */
.L_x_4476:
[----:B------:R-:W-:Y:S01]  /*d2b0*/  MOV R2, 0x228 ;  /* 0x0000022800027802 */ /* 0x000fe20000000f00 */
[----:B------:R-:W-:Y:S01]  /*d2c0*/  ULDC.64 UR4, c[0x4][0x218] ;  /* 0x0100860000047ab9 */ /* 0x000fe20000000a00 */
[----:B------:R-:W-:Y:S01]  /*d2d0*/  ULDC.64 UR6, c[0x4][0x90] ;  /* 0x0100240000067ab9 */ /* 0x000fe20000000a00 */
[----:B------:R-:W-:Y:S01]  /*d2e0*/  IMAD.U32 R4, RZ, RZ, UR4 ;  /* 0x00000004ff047e24 */ /* 0x000fe2000f8e00ff */
[----:B------:R-:W-:Y:S01]  /*d2f0*/  MOV R11, UR7 ;  /* 0x00000007000b7c02 */ /* 0x000fe20008000f00 */
[----:B------:R-:W-:Y:S01]  /*d300*/  IMAD.U32 R5, RZ, RZ, UR5 ;  /* 0x00000005ff057e24 */ /* 0x000fe2000f8e00ff */
[----:B------:R-:W0:Y:S01]  /*d310*/  LDC.64 R2, c[0x4][R2] ;  /* 0x0100000002027b82 */ /* 0x000e220000000a00 */
[----:B------:R-:W-:Y:S01]  /*d320*/  ULDC.64 UR4, c[0x4][0x220] ;  /* 0x0100880000047ab9 */ /* 0x000fe20000000a00 */
[----:B------:R-:W-:Y:S02]  /*d330*/  IMAD.U32 R10, RZ, RZ, UR6 ;  /* 0x00000006ff0a7e24 */ /* 0x000fe4000f8e00ff */
[----:B------:R-:W-:-:S02]  /*d340*/  IMAD.U32 R6, RZ, RZ, UR4 ;  /* 0x00000004ff067e24 */ /* 0x000fc4000f8e00ff */
[----:B------:R-:W-:Y:S02]  /*d350*/  IMAD.U32 R7, RZ, RZ, UR5 ;  /* 0x00000005ff077e24 */ /* 0x000fe4000f8e00ff */
[----:B------:R-:W-:Y:S02]  /*d360*/  IMAD.MOV.U32 R8, RZ, RZ, 0x4e ;  /* 0x0000004eff087424 */ /* 0x000fe400078e00ff */
[----:B------:R-:W-:Y:S02]  /*d370*/  IMAD.MOV.U32 R12, RZ, RZ, 0x1 ;  /* 0x00000001ff0c7424 */ /* 0x000fe400078e00ff */
[----:B------:R-:W-:-:S07]  /*d380*/  IMAD.MOV.U32 R13, RZ, RZ, RZ ;  /* 0x000000ffff0d7224 */ /* 0x000fce00078e00ff */
[----:B------:R-:W-:-:S07]  /*d390*/  LEPC R20, `(.L_x_4500) ;  /* 0x000000001014794e */ /* 0x000fce0000000000 */
[----:B0-----:R-:W-:Y:S05]  /*d3a0*/  CALL.ABS.NOINC R2 ;  /* 0x0000000002007343 */ /* 0x001fea0003c00000 */
.L_x_4500:
[----:B------:R-:W-:Y:S01]  /*d3b0*/  CS2R R22, SRZ ;  /* 0x0000000000167805 */ /* 0x000fe2000001ff00 */
[----:B------:R-:W-:Y:S06]  /*d3c0*/  BRA `(.L_x_4477) ;  /* 0x00000000001c7947 */ /* 0x000fec0003800000 */
.L_x_4497:
[----:B------:R-:W2:Y:S01]  /*d3d0*/  LDG.E.64 R2, desc[UR36][R2.64] ;  /* 0x0000002402027981 */ /* 0x000ea2000c1e1b00 */
[----:B------:R-:W-:Y:S01]  /*d3e0*/  IMAD.MOV.U32 R23, RZ, RZ, RZ ;  /* 0x000000ffff177224 */ /* 0x000fe200078e00ff */
[----:B--2---:R0:W1:Y:S01]  /*d3f0*/  I2F.U64 R22, R2 ;  /* 0x0000000200167312 */ /* 0x0040620000301000 */
[----:B------:R-:W-:Y:S05]  /*d400*/  BRA `(.L_x_4477) ;  /* 0x00000000000c7947 */ /* 0x000fea0003800000 */
.L_x_4496:
[----:B------:R-:W2:Y:S01]  /*d410*/  LDG.E R2, desc[UR36][R2.64] ;  /* 0x0000002402027981 */ /* 0x000ea2000c1e1900 */
[----:B------:R-:W-:Y:S01]  /*d420*/  IMAD.MOV.U32 R23, RZ, RZ, RZ ;  /* 0x000000ffff177224 */ /* 0x000fe200078e00ff */
[----:B--2---:R-:W-:-:S07]  /*d430*/  I2FP.F32.U32 R22, R2 ;  /* 0x0000000200167245 */ /* 0x004fce0000201000 */
.L_x_4477:
[----:B------:R-:W-:Y:S05]  /*d440*/  BSYNC B6 ;  /* 0x0000000000067941 */ /* 0x000fea0003800000 */
.L_x_4471:
[----:B------:R-:W3:Y:S01]  /*d450*/  LDC.U8 R4, c[0x0][0x512] ;  /* 0x00014480ff047b82 */ /* 0x000ee20000000000 */
[----:B------:R-:W-:Y:S01]  /*d460*/  ULDC.64 UR4, c[0x0][0x4e8] ;  /* 0x00013a0000047ab9 */ /* 0x000fe20000000a00 */
[----:B------:R-:W-:Y:S01]  /*d470*/  BSSY B6, `(.L_x_4501) ;  /* 0x00000f5000067945 */ /* 0x000fe20003800000 */
[----:B012-4-:R-:W-:-:S05]  /*d480*/  IADD3 R2, P0, R24, UR4, RZ ;  /* 0x0000000418027c10 */ /* 0x017fca000ff1e0ff */
[----:B------:R-:W-:Y:S01]  /*d490*/  IMAD.X R3, RZ, RZ, UR5, P0 ;  /* 0x00000005ff037e24 */ /* 0x000fe200080e06ff */
[----:B---3--:R-:W-:-:S04]  /*d4a0*/  PRMT R0, R4, 0x9910, RZ ;  /* 0x0000991004007816 */ /* 0x008fc800000000ff */
        /* <DEDUP_REMOVED lines=14> */
.L_x_4505:
[----:B------:R-:W2:Y:S01]  /*d590*/  LDG.E.U8 R2, desc[UR36][R2.64] ;  /* 0x0000002402027981 */ /* 0x000ea2000c1e1100 */
[----:B------:R-:W-:Y:S01]  /*d5a0*/  IMAD.MOV.U32 R25, RZ, RZ, RZ ;  /* 0x000000ffff197224 */ /* 0x000fe200078e00ff */
[----:B--2---:R-:W-:Y:S01]  /*d5b0*/  I2FP.F32.U32 R24, R2 ;  /* 0x0000000200187245 */ /* 0x004fe20000201000 */
[----:B------:R-:W-:Y:S06]  /*d5c0*/  BRA `(.L_x_4507) ;  /* 0x0000000c007c7947 */ /* 0x000fec0003800000 */
.L_x_4504:
        /* <DEDUP_REMOVED lines=8> */
[----:B--2---:R2:W3:Y:S01]  /*d650*/  I2F.S64 R24, R2 ;  /* 0x0000000200187312 */ /* 0x0044e20000301400 */
[----:B------:R-:W-:Y:S05]  /*d660*/  BRA `(.L_x_4507) ;  /* 0x0000000c00547947 */ /* 0x000fea0003800000 */
.L_x_4509:
[----:B------:R-:W2:Y:S01]  /*d670*/  LDG.E R2, desc[UR36][R2.64] ;  /* 0x0000002402027981 */ /* 0x000ea2000c1e1900 */
[----:B------:R-:W-:Y:S01]  /*d680*/  IMAD.MOV.U32 R25, RZ, RZ, RZ ;  /* 0x000000ffff197224 */ /* 0x000fe200078e00ff */
[----:B--2---:R-:W-:Y:S01]  /*d690*/  I2FP.F32.S32 R24, R2 ;  /* 0x0000000200187245 */ /* 0x004fe20000201400 */
[----:B------:R-:W-:Y:S06]  /*d6a0*/  BRA `(.L_x_4507) ;  /* 0x0000000c00447947 */ /* 0x000fec0003800000 */
.L_x_4508:
[----:B------:R-:W2:Y:S01]  /*d6b0*/  LDG.E.U16 R2, desc[UR36][R2.64] ;  /* 0x0000002402027981 */ /* 0x000ea2000c1e1500 */
[----:B------:R-:W-:Y:S01]  /*d6c0*/  IMAD.MOV.U32 R25, RZ, RZ, RZ ;  /* 0x000000ffff197224 */ /* 0x000fe200078e00ff */
[----:B--2---:R0:W1:Y:S01]  /*d6d0*/  I2F.S16 R24, R2 ;  /* 0x0000000200187306 */ /* 0x0040620000101400 */
[----:B------:R-:W-:Y:S05]  /*d6e0*/  BRA `(.L_x_4507) ;  /* 0x0000000c00347947 */ /* 0x000fea0003800000 */
.L_x_4503:
        /* <DEDUP_REMOVED lines=9> */
.L_x_4511:
[----:B------:R-:W2:Y:S01]  /*d780*/  LDG.E.U16 R2, desc[UR36][R2.64] ;  /* 0x0000002402027981 */ /* 0x000ea2000c1e1500 */
[----:B------:R-:W-:Y:S02]  /*d790*/  IMAD.MOV.U32 R25, RZ, RZ, RZ ;  /* 0x000000ffff197224 */ /* 0x000fe400078e00ff */
[----:B--2---:R-:W-:Y:S01]  /*d7a0*/  HADD2.F32 R24, -RZ, R2.H0_H0 ;  /* 0x20000002ff187230 */ /* 0x004fe20000004100 */
[----:B------:R-:W-:Y:S06]  /*d7b0*/  BRA `(.L_x_4507) ;  /* 0x0000000c00007947 */ /* 0x000fec0003800000 */
.L_x_4510:
        /* <DEDUP_REMOVED lines=8> */
.L_x_4513:
[----:B------:R-:W2:Y:S02]  /*d840*/  LDG.E R2, desc[UR36][R2.64] ;  /* 0x0000002402027981 */ /* 0x000ea4000c1e1900 */
[--C-:B--2---:R-:W-:Y:S02]  /*d850*/  HADD2.F32 R25, -RZ, R2.reuse.H1_H1 ;  /* 0x30000002ff197230 */ /* 0x104fe40000004100 */
[----:B------:R-:W-:Y:S01]  /*d860*/  HADD2.F32 R24, -RZ, R2.H0_H0 ;  /* 0x20000002ff187230 */ /* 0x000fe20000004100 */
[----:B------:R-:W-:Y:S06]  /*d870*/  BRA `(.L_x_4507) ;  /* 0x0000000800d07947 */ /* 0x000fec0003800000 */
.L_x_4512:
        /* <DEDUP_REMOVED lines=8> */
.L_x_4502:
        /* <DEDUP_REMOVED lines=13> */
.L_x_4516:
        /* <DEDUP_REMOVED lines=10> */
.L_x_4515:
        /* <DEDUP_REMOVED lines=27> */
.L_x_4518:
        /* <DEDUP_REMOVED lines=14> */
.L_x_4517:
[----:B------:R-:W2:Y:S01]  /*dd00*/  LDG.E.U16 R2, desc[UR36][R2.64] ;  /* 0x0000002402027981 */ /* 0x000ea2000c1e1500 */
[----:B------:R-:W-:Y:S02]  /*dd10*/  IMAD.MOV.U32 R25, RZ, RZ, RZ ;  /* 0x000000ffff197224 */ /* 0x000fe400078e00ff */
[----:B--2---:R-:W-:Y:S01]  /*dd20*/  IMAD.U32 R24, R2, 0x10000, RZ ;  /* 0x0001000002187824 */ /* 0x004fe200078e00ff */
[----:B------:R-:W-:Y:S06]  /*dd30*/  BRA `(.L_x_4507) ;  /* 0x0000000400a07947 */ /* 0x000fec0003800000 */
.L_x_4514:
        /* <DEDUP_REMOVED lines=12> */
.L_x_4521:
        /* <DEDUP_REMOVED lines=20> */
.L_x_4523:
[----:B------:R-:W-:Y:S05]  /*df40*/  BSYNC B0 ;  /* 0x0000000000007941 */ /* 0x000fea0003800000 */
.L_x_4522:
[----:B------:R-:W-:Y:S01]  /*df50*/  IMAD.SHL.U32 R2, R2, 0x100000, RZ ;  /* 0x0010000002027824 */ /* 0x000fe200078e00ff */
[----:B------:R-:W-:-:S04]  /*df60*/  LEA R3, R0, 0x3b800000, 0x17 ;  /* 0x3b80000000037811 */ /* 0x000fc800078eb8ff */
[----:B------:R-:W-:Y:S01]  /*df70*/  LOP3.LUT R24, R3, R2, R24, 0xfe, !PT ;  /* 0x0000000203187212 */ /* 0x000fe200078efe18 */
[----:B------:R-:W-:Y:S06]  /*df80*/  BRA `(.L_x_4507) ;  /* 0x00000004000c7947 */ /* 0x000fec0003800000 */
.L_x_4520:
        /* <DEDUP_REMOVED lines=20> */
.L_x_4525:
[----:B------:R-:W-:Y:S05]  /*e0d0*/  BSYNC B0 ;  /* 0x0000000000007941 */ /* 0x000fea0003800000 */
.L_x_4524:
[----:B------:R-:W-:Y:S01]  /*e0e0*/  IMAD.SHL.U32 R2, R2, 0x200000, RZ ;  /* 0x0020000002027824 */ /* 0x000fe200078e00ff */
[----:B------:R-:W-:-:S04]  /*e0f0*/  LEA R3, R0, 0x37800000, 0x17 ;  /* 0x3780000000037811 */ /* 0x000fc800078eb8ff */
[----:B------:R-:W-:Y:S01]  /*e100*/  LOP3.LUT R24, R3, R2, R24, 0xfe, !PT ;  /* 0x0000000203187212 */ /* 0x000fe200078efe18 */
[----:B------:R-:W-:Y:S06]  /*e110*/  BRA `(.L_x_4507) ;  /* 0x0000000000a87947 */ /* 0x000fec0003800000 */
.L_x_4519:
        /* <DEDUP_REMOVED lines=14> */
.L_x_4529:
[----:B------:R-:W-:Y:S05]  /*e200*/  BSYNC B0 ;  /* 0x0000000000007941 */ /* 0x000fea0003800000 */
.L_x_4528:
[----:B------:R-:W-:Y:S01]  /*e210*/  IMAD.MOV.U32 R25, RZ, RZ, RZ ;  /* 0x000000ffff197224 */ /* 0x000fe200078e00ff */
[----:B------:R-:W-:Y:S06]  /*e220*/  BRA `(.L_x_4507) ;  /* 0x0000000000647947 */ /* 0x000fec0003800000 */
.L_x_4506:
        /* <DEDUP_REMOVED lines=15> */
[----:B0----5:R-:W-:Y:S05]  /*e320*/  CALL.ABS.NOINC R2 ;  /* 0x0000000002007343 */ /* 0x021fea0003c00000 */
.L_x_4530:
[----:B------:R-:W-:Y:S01]  /*e330*/  CS2R R24, SRZ ;  /* 0x0000000000187805 */ /* 0x000fe2000001ff00 */
[----:B------:R-:W-:Y:S06]  /*e340*/  BRA `(.L_x_4507) ;  /* 0x00000000001c7947 */ /* 0x000fec0003800000 */
.L_x_4527:
[----:B------:R-:W2:Y:S01]  /*e350*/  LDG.E.64 R2, desc[UR36][R2.64] ;  /* 0x0000002402027981 */ /* 0x000ea2000c1e1b00 */
[----:B------:R-:W-:Y:S01]  /*e360*/  IMAD.MOV.U32 R25, RZ, RZ, RZ ;  /* 0x000000ffff197224 */ /* 0x000fe200078e00ff */
[----:B--2---:R0:W1:Y:S01]  /*e370*/  I2F.U64 R24, R2 ;  /* 0x0000000200187312 */ /* 0x0040620000301000 */
[----:B------:R-:W-:Y:S05]  /*e380*/  BRA `(.L_x_4507) ;  /* 0x00000000000c7947 */ /* 0x000fea0003800000 */
.L_x_4526:
[----:B------:R-:W2:Y:S01]  /*e390*/  LDG.E R2, desc[UR36][R2.64] ;  /* 0x0000002402027981 */ /* 0x000ea2000c1e1900 */
[----:B------:R-:W-:Y:S01]  /*e3a0*/  IMAD.MOV.U32 R25, RZ, RZ, RZ ;  /* 0x000000ffff197224 */ /* 0x000fe200078e00ff */
[----:B--2---:R-:W-:-:S07]  /*e3b0*/  I2FP.F32.U32 R24, R2 ;  /* 0x0000000200187245 */ /* 0x004fce0000201000 */
.L_x_4507:
[----:B------:R-:W-:Y:S05]  /*e3c0*/  BSYNC B6 ;  /* 0x0000000000067941 */ /* 0x000fea0003800000 */
.L_x_4501:
[----:B0-2-4-:R-:W0:Y:S01]  /*e3d0*/  LDC.U8 R2, c[0x0][0x513] ;  /* 0x000144c0ff027b82 */ /* 0x015e220000000000 */
        /* <DEDUP_REMOVED lines=19> */
.L_x_4535:
[----:B------:R-:W2:Y:S01]  /*e510*/  LDG.E.U8 R2, desc[UR36][R4.64] ;  /* 0x0000002404027981 */ /* 0x000ea2000c1e1100 */
[----:B------:R-:W-:Y:S01]  /*e520*/  IMAD.MOV.U32 R3, RZ, RZ, RZ ;  /* 0x000000ffff037224 */ /* 0x000fe200078e00ff */
[----:B--2---:R-:W-:Y:S01]  /*e530*/  I2FP.F32.U32 R2, R2 ;  /* 0x0000000200027245 */ /* 0x004fe20000201000 */
[----:B------:R-:W-:Y:S06]  /*e540*/  BRA `(.L_x_4537) ;  /* 0x0000000c007c7947 */ /* 0x000fec0003800000 */
.L_x_4534:
        /* <DEDUP_REMOVED lines=10> */
.L_x_4539:
[----:B------:R-:W2:Y:S01]  /*e5f0*/  LDG.E R2, desc[UR36][R4.64] ;  /* 0x0000002404027981 */ /* 0x000ea2000c1e1900 */
[----:B------:R-:W-:Y:S01]  /*e600*/  IMAD.MOV.U32 R3, RZ, RZ, RZ ;  /* 0x000000ffff037224 */ /* 0x000fe200078e00ff */
[----:B--2---:R-:W-:Y:S01]  /*e610*/  I2FP.F32.S32 R2, R2 ;  /* 0x0000000200027245 */ /* 0x004fe20000201400 */
[----:B------:R-:W-:Y:S06]  /*e620*/  BRA `(.L_x_4537) ;  /* 0x0000000c00447947 */ /* 0x000fec0003800000 */
.L_x_4538:
[----:B------:R-:W2:Y:S01]  /*e630*/  LDG.E.U16 R2, desc[UR36][R4.64] ;  /* 0x0000002404027981 */ /* 0x000ea2000c1e1500 */
[----:B------:R-:W-:Y:S01]  /*e640*/  IMAD.MOV.U32 R3, RZ, RZ, RZ ;  /* 0x000000ffff037224 */ /* 0x000fe200078e00ff */
[----:B--2---:R-:W0:Y:S01]  /*e650*/  I2F.S16 R2, R2 ;  /* 0x0000000200027306 */ /* 0x004e220000101400 */
[----:B------:R-:W-:Y:S05]  /*e660*/  BRA `(.L_x_4537) ;  /* 0x0000000c00347947 */ /* 0x000fea0003800000 */
.L_x_4533:
        /* <DEDUP_REMOVED lines=9> */
.L_x_4541:
[----:B------:R-:W2:Y:S01]  /*e700*/  LDG.E.U16 R2, desc[UR36][R4.64] ;  /* 0x0000002404027981 */ /* 0x000ea2000c1e1500 */
[----:B------:R-:W-:Y:S02]  /*e710*/  IMAD.MOV.U32 R3, RZ, RZ, RZ ;  /* 0x000000ffff037224 */ /* 0x000fe400078e00ff */
[----:B--2---:R-:W-:Y:S01]  /*e720*/  HADD2.F32 R2, -RZ, R2.H0_H0 ;  /* 0x20000002ff027230 */ /* 0x004fe20000004100 */
[----:B------:R-:W-:Y:S06]  /*e730*/  BRA `(.L_x_4537) ;  /* 0x0000000c00007947 */ /* 0x000fec0003800000 */
.L_x_4540:
        /* <DEDUP_REMOVED lines=8> */
.L_x_4543:
[----:B------:R-:W2:Y:S02]  /*e7c0*/  LDG.E R2, desc[UR36][R4.64] ;  /* 0x0000002404027981 */ /* 0x000ea4000c1e1900 */
[--C-:B--2---:R-:W-:Y:S02]  /*e7d0*/  HADD2.F32 R3, -RZ, R2.reuse.H1_H1 ;  /* 0x30000002ff037230 */ /* 0x104fe40000004100 */
[----:B------:R-:W-:Y:S01]  /*e7e0*/  HADD2.F32 R2, -RZ, R2.H0_H0 ;  /* 0x20000002ff027230 */ /* 0x000fe20000004100 */
[----:B------:R-:W-:Y:S06]  /*e7f0*/  BRA `(.L_x_4537) ;  /* 0x0000000800d07947 */ /* 0x000fec0003800000 */
.L_x_4542:
        /* <DEDUP_REMOVED lines=8> */
.L_x_4532:
        /* <DEDUP_REMOVED lines=13> */
.L_x_4546:
        /* <DEDUP_REMOVED lines=10> */
.L_x_4545:
        /* <DEDUP_REMOVED lines=27> */
.L_x_4548:
        /* <DEDUP_REMOVED lines=14> */
.L_x_4547:
[----:B------:R-:W2:Y:S01]  /*ec80*/  LDG.E.U16 R2, desc[UR36][R4.64] ;  /* 0x0000002404027981 */ /* 0x000ea2000c1e1500 */
[----:B------:R-:W-:Y:S02]  /*ec90*/  IMAD.MOV.U32 R3, RZ, RZ, RZ ;  /* 0x000000ffff037224 */ /* 0x000fe400078e00ff */
[----:B--2---:R-:W-:Y:S01]  /*eca0*/  IMAD.U32 R2, R2, 0x10000, RZ ;  /* 0x0001000002027824 */ /* 0x004fe200078e00ff */
[----:B------:R-:W-:Y:S06]  /*ecb0*/  BRA `(.L_x_4537) ;  /* 0x0000000400a07947 */ /* 0x000fec0003800000 */
.L_x_4544:
        /* <DEDUP_REMOVED lines=12> */
.L_x_4551:
        /* <DEDUP_REMOVED lines=20> */
.L_x_4553:
[----:B------:R-:W-:Y:S05]  /*eec0*/  BSYNC B0 ;  /* 0x0000000000007941 */ /* 0x000fea0003800000 */
.L_x_4552:
[----:B------:R-:W-:Y:S01]  /*eed0*/  IMAD.SHL.U32 R2, R2, 0x100000, RZ ;  /* 0x0010000002027824 */ /* 0x000fe200078e00ff */
[----:B------:R-:W-:-:S04]  /*eee0*/  LEA R5, R0, 0x3b800000, 0x17 ;  /* 0x3b80000000057811 */ /* 0x000fc800078eb8ff */
[----:B------:R-:W-:Y:S01]  /*eef0*/  LOP3.LUT R2, R5, R2, R6, 0xfe, !PT ;  /* 0x0000000205027212 */ /* 0x000fe200078efe06 */
[----:B------:R-:W-:Y:S06]  /*ef00*/  BRA `(.L_x_4537) ;  /* 0x00000004000c7947 */ /* 0x000fec0003800000 */
.L_x_4550:
        /* <DEDUP_REMOVED lines=20> */
.L_x_4555:
[----:B------:R-:W-:Y:S05]  /*f050*/  BSYNC B0 ;  /* 0x0000000000007941 */ /* 0x000fea0003800000 */
.L_x_4554:
[----:B------:R-:W-:Y:S01]  /*f060*/  IMAD.SHL.U32 R2, R2, 0x200000, RZ ;  /* 0x0020000002027824 */ /* 0x000fe200078e00ff */
[----:B------:R-:W-:-:S04]  /*f070*/  LEA R5, R0, 0x37800000, 0x17 ;  /* 0x3780000000057811 */ /* 0x000fc800078eb8ff */
[----:B------:R-:W-:Y:S01]  /*f080*/  LOP3.LUT R2, R5, R2, R6, 0xfe, !PT ;  /* 0x0000000205027212 */ /* 0x000fe200078efe06 */
[----:B------:R-:W-:Y:S06]  /*f090*/  BRA `(.L_x_4537) ;  /* 0x0000000000a87947 */ /* 0x000fec0003800000 */
.L_x_4549:
        /* <DEDUP_REMOVED lines=14> */
.L_x_4559:
[----:B------:R-:W-:Y:S05]  /*f180*/  BSYNC B0 ;  /* 0x0000000000007941 */ /* 0x000fea0003800000 */
.L_x_4558:
[----:B------:R-:W-:Y:S01]  /*f190*/  IMAD.MOV.U32 R3, RZ, RZ, RZ ;  /* 0x000000ffff037224 */ /* 0x000fe200078e00ff */
[----:B------:R-:W-:Y:S06]  /*f1a0*/  BRA `(.L_x_4537) ;  /* 0x0000000000647947 */ /* 0x000fec0003800000 */
.L_x_4536:
        /* <DEDUP_REMOVED lines=15> */
[----:B01-3-5:R-:W-:Y:S05]  /*f2a0*/  CALL.ABS.NOINC R2 ;  /* 0x0000000002007343 */ /* 0x02bfea0003c00000 */
.L_x_4560:
[----:B------:R-:W-:Y:S01]  /*f2b0*/  CS2R R2, SRZ ;  /* 0x0000000000027805 */ /* 0x000fe2000001ff00 */
[----:B------:R-:W-:Y:S06]  /*f2c0*/  BRA `(.L_x_4537) ;  /* 0x00000000001c7947 */ /* 0x000fec0003800000 */
.L_x_4557:
[----:B------:R-:W2:Y:S01]  /*f2d0*/  LDG.E.64 R4, desc[UR36][R4.64] ;  /* 0x0000002404047981 */ /* 0x000ea2000c1e1b00 */
[----:B------:R-:W-:Y:S01]  /*f2e0*/  IMAD.MOV.U32 R3, RZ, RZ, RZ ;  /* 0x000000ffff037224 */ /* 0x000fe200078e00ff */
[----:B--2---:R0:W2:Y:S01]  /*f2f0*/  I2F.U64 R2, R4 ;  /* 0x0000000400027312 */ /* 0x0040a20000301000 */
[----:B------:R-:W-:Y:S05]  /*f300*/  BRA `(.L_x_4537) ;  /* 0x00000000000c7947 */ /* 0x000fea0003800000 */
.L_x_4556:
[----:B------:R-:W2:Y:S01]  /*f310*/  LDG.E R2, desc[UR36][R4.64] ;  /* 0x0000002404027981 */ /* 0x000ea2000c1e1900 */
[----:B------:R-:W-:Y:S01]  /*f320*/  IMAD.MOV.U32 R3, RZ, RZ, RZ ;  /* 0x000000ffff037224 */ /* 0x000fe200078e00ff */
[----:B--2---:R-:W-:-:S07]  /*f330*/  I2FP.F32.U32 R2, R2 ;  /* 0x0000000200027245 */ /* 0x004fce0000201000 */
.L_x_4537:
[----:B------:R-:W-:Y:S05]  /*f340*/  BSYNC B6 ;  /* 0x0000000000067941 */ /* 0x000fea0003800000 */
.L_x_4531:
[----:B------:R-:W2:Y:S01]  /*f350*/  LDC.U8 R8, c[0x0][0x510] ;  /* 0x00014400ff087b82 */ /* 0x000ea20000000000 */
[----:B------:R-:W-:Y:S01]  /*f360*/  ULDC.64 UR6, c[0x0][0x500] ;  /* 0x0001400000067ab9 */ /* 0x000fe20000000a00 */
[----:B------:R-:W-:Y:S01]  /*f370*/  ULDC.64 UR4, c[0x0][0x4f8] ;  /* 0x00013e0000047ab9 */ /* 0x000fe20000000a00 */
[----:B-1-3-5:R-:W-:Y:S01]  /*f380*/  FMUL.FTZ R0, R24, UR7 ;  /* 0x0000000718007c20 */ /* 0x02afe20008410000 */
[----:B0---4-:R-:W-:Y:S01]  /*f390*/  FMUL.FTZ R5, R23, UR5 ;  /* 0x0000000517057c20 */ /* 0x011fe20008410000 */
[C---:B------:R-:W-:Y:S02]  /*f3a0*/  FMUL.FTZ R7, R25.reuse, UR7 ;  /* 0x0000000719077c20 */ /* 0x040fe40008410000 */
[----:B------:R-:W-:Y:S01]  /*f3b0*/  FFMA.FTZ R0, R25, UR6, R0 ;  /* 0x0000000619007c23 */ /* 0x000fe20008010000 */
[----:B------:R-:W-:Y:S01]  /*f3c0*/  FFMA.FTZ R5, R22, UR4, -R5 ;  /* 0x0000000416057c23 */ /* 0x000fe20008010805 */
        /* <DEDUP_REMOVED lines=23> */
.L_x_4564:
[----:B------:R-:W0:Y:S02]  /*f540*/  F2I.S64.TRUNC R2, R2 ;  /* 0x0000000200027311 */ /* 0x000e24000020d900 */
[----:B0-----:R-:W-:-:S05]  /*f550*/  IMAD.MOV.U32 R5, RZ, RZ, R2 ;  /* 0x000000ffff057224 */ /* 0x001fca00078e0002 */
[----:B------:R1:W-:Y:S01]  /*f560*/  STG.E.U8 desc[UR36][R16.64], R5 ;  /* 0x0000000510007986 */ /* 0x0003e2000c101124 */
[----:B------:R-:W-:Y:S05]  /*f570*/  BRA `(.L_x_4566) ;  /* 0x0000000c00447947 */ /* 0x000fea0003800000 */
.L_x_4563:
        /* <DEDUP_REMOVED lines=9> */
.L_x_4568:
[----:B------:R-:W0:Y:S02]  /*f610*/  F2I.FTZ.TRUNC.NTZ R3, R2 ;  /* 0x0000000200037305 */ /* 0x000e24000021f100 */
[----:B0-----:R3:W-:Y:S01]  /*f620*/  STG.E desc[UR36][R16.64], R3 ;  /* 0x0000000310007986 */ /* 0x0017e2000c101924 */
[----:B------:R-:W-:Y:S05]  /*f630*/  BRA `(.L_x_4566) ;  /* 0x0000000c00147947 */ /* 0x000fea0003800000 */
.L_x_4567:
[----:B------:R-:W0:Y:S02]  /*f640*/  F2I.FTZ.TRUNC.NTZ R3, R2 ;  /* 0x0000000200037305 */ /* 0x000e24000021f100 */
[----:B0-----:R2:W-:Y:S01]  /*f650*/  STG.E.U16 desc[UR36][R16.64], R3 ;  /* 0x0000000310007986 */ /* 0x0015e2000c101524 */
[----:B------:R-:W-:Y:S05]  /*f660*/  BRA `(.L_x_4566) ;  /* 0x0000000c00087947 */ /* 0x000fea0003800000 */
.L_x_4562:
        /* <DEDUP_REMOVED lines=8> */
.L_x_4570:
[----:B------:R-:W-:-:S05]  /*f6f0*/  F2FP.F16.F32.PACK_AB R2, RZ, R2 ;  /* 0x00000002ff02723e */ /* 0x000fca00000000ff */
[----:B------:R0:W-:Y:S01]  /*f700*/  STG.E.U16 desc[UR36][R16.64], R2 ;  /* 0x0000000210007986 */ /* 0x0001e2000c101524 */
[----:B------:R-:W-:Y:S05]  /*f710*/  BRA `(.L_x_4566) ;  /* 0x0000000800dc7947 */ /* 0x000fea0003800000 */
.L_x_4569:
        /* <DEDUP_REMOVED lines=8> */
.L_x_4572:
[----:B------:R-:W-:-:S05]  /*f7a0*/  F2FP.F16.F32.PACK_AB R3, R3, R2 ;  /* 0x000000020303723e */ /* 0x000fca00000000ff */
[----:B------:R0:W-:Y:S01]  /*f7b0*/  STG.E desc[UR36][R16.64], R3 ;  /* 0x0000000310007986 */ /* 0x0001e2000c101924 */
[----:B------:R-:W-:Y:S05]  /*f7c0*/  BRA `(.L_x_4566) ;  /* 0x0000000800b07947 */ /* 0x000fea0003800000 */
.L_x_4571:
[----:B------:R-:W-:-:S06]  /*f7d0*/  FMUL.FTZ R2, R2, 1 ;  /* 0x3f80000002027820 */ /* 0x000fcc0000410000 */
[----:B------:R-:W0:Y:S02]  /*f7e0*/  F2F.F64.F32 R2, R2 ;  /* 0x0000000200027310 */ /* 0x000e240000201800 */
[----:B0-----:R0:W-:Y:S01]  /*f7f0*/  STG.E.64 desc[UR36][R16.64], R2 ;  /* 0x0000000210007986 */ /* 0x0011e2000c101b24 */
[----:B------:R-:W-:Y:S05]  /*f800*/  BRA `(.L_x_4566) ;  /* 0x0000000800a07947 */ /* 0x000fea0003800000 */
.L_x_4561:
        /* <DEDUP_REMOVED lines=14> */
.L_x_4575:
[----:B------:R-:W-:Y:S01]  /*f8f0*/  FMUL.FTZ R6, R3, 1 ;  /* 0x3f80000003067820 */ /* 0x000fe20000410000 */
[----:B------:R-:W-:-:S05]  /*f900*/  FMUL.FTZ R4, R2, 1 ;  /* 0x3f80000002047820 */ /* 0x000fca0000410000 */
[----:B------:R-:W-:Y:S08]  /*f910*/  F2F.F64.F32 R6, R6 ;  /* 0x0000000600067310 */ /* 0x000ff00000201800 */
[----:B------:R-:W0:Y:S02]  /*f920*/  F2F.F64.F32 R4, R4 ;  /* 0x0000000400047310 */ /* 0x000e240000201800 */
[----:B0-----:R0:W-:Y:S01]  /*f930*/  STG.E.128 desc[UR36][R16.64], R4 ;  /* 0x0000000410007986 */ /* 0x0011e2000c101d24 */
[----:B------:R-:W-:Y:S05]  /*f940*/  BRA `(.L_x_4566) ;  /* 0x0000000800507947 */ /* 0x000fea0003800000 */
.L_x_4574:
        /* <DEDUP_REMOVED lines=20> */
.L_x_4579:
[----:B------:R-:W-:Y:S05]  /*fa90*/  BSYNC B0 ;  /* 0x0000000000007941 */ /* 0x000fea0003800000 */
.L_x_4578:
[----:B------:R-:W-:-:S05]  /*faa0*/  LOP3.LUT R5, R0, R5, RZ, 0xfc, !PT ;  /* 0x0000000500057212 */ /* 0x000fca00078efcff */
[----:B------:R0:W-:Y:S01]  /*fab0*/  STG.E.U8 desc[UR36][R16.64], R5 ;  /* 0x0000000510007986 */ /* 0x0001e2000c101124 */
[----:B------:R-:W-:Y:S05]  /*fac0*/  BRA `(.L_x_4566) ;  /* 0x0000000400f07947 */ /* 0x000fea0003800000 */
.L_x_4577:
        /* <DEDUP_REMOVED lines=12> */
.L_x_4581:
[----:B------:R-:W-:Y:S01]  /*fb90*/  IMAD.MOV.U32 R0, RZ, RZ, 0x7f ;  /* 0x0000007fff007424 */ /* 0x000fe200078e00ff */
[----:B------:R-:W-:-:S04]  /*fba0*/  ISETP.GT.U32.AND P0, PT, R4, 0x7f800000, PT ;  /* 0x7f8000000400780c */ /* 0x000fc80003f04070 */
[----:B------:R-:W-:-:S09]  /*fbb0*/  SEL R0, R0, 0x7c, P0 ;  /* 0x0000007c00007807 */ /* 0x000fd20000000000 */
.L_x_4582:
[----:B------:R-:W-:Y:S05]  /*fbc0*/  BSYNC B0 ;  /* 0x0000000000007941 */ /* 0x000fea0003800000 */
.L_x_4580:
[----:B------:R-:W-:-:S04]  /*fbd0*/  LOP3.LUT R2, R2, 0x80000000, RZ, 0xc0, !PT ;  /* 0x8000000002027812 */ /* 0x000fc800078ec0ff */
[----:B------:R-:W-:-:S04]  /*fbe0*/  SHF.R.U32.HI R3, RZ, 0x18, R2 ;  /* 0x00000018ff037819 */ /* 0x000fc80000011602 */
[----:B------:R-:W-:-:S05]  /*fbf0*/  LOP3.LUT R3, R0, R3, RZ, 0xfc, !PT ;  /* 0x0000000300037212 */ /* 0x000fca00078efcff */
[----:B------:R0:W-:Y:S01]  /*fc00*/  STG.E.U8 desc[UR36][R16.64], R3 ;  /* 0x0000000310007986 */ /* 0x0001e2000c101124 */
[----:B------:R-:W-:Y:S05]  /*fc10*/  BRA `(.L_x_4566) ;  /* 0x00000004009c7947 */ /* 0x000fea0003800000 */
.L_x_4576:
[----:B------:R-:W-:-:S05]  /*fc20*/  F2FP.BF16.F32.PACK_AB R2, RZ, R2 ;  /* 0x00000002ff02723e */ /* 0x000fca00000010ff */
[----:B------:R0:W-:Y:S01]  /*fc30*/  STG.E.U16 desc[UR36][R16.64], R2 ;  /* 0x0000000210007986 */ /* 0x0001e2000c101524 */
[----:B------:R-:W-:Y:S05]  /*fc40*/  BRA `(.L_x_4566) ;  /* 0x0000000400907947 */ /* 0x000fea0003800000 */
.L_x_4573:
        /* <DEDUP_REMOVED lines=11> */
.L_x_4585:
        /* <DEDUP_REMOVED lines=16> */
.L_x_4588:
[----:B------:R-:W-:-:S04]  /*fe00*/  LOP3.LUT R2, R2, 0x80000000, RZ, 0xc0, !PT ;  /* 0x8000000002027812 */ /* 0x000fc800078ec0ff */
[----:B------:R-:W-:-:S04]  /*fe10*/  SHF.R.U32.HI R3, RZ, 0x18, R2 ;  /* 0x00000018ff037819 */ /* 0x000fc80000011602 */
[----:B------:R-:W-:-:S04]  /*fe20*/  LOP3.LUT R0, R0, R3, RZ, 0xfc, !PT ;  /* 0x0000000300007212 */ /* 0x000fc800078efcff */
[----:B------:R-:W-:-:S07]  /*fe30*/  PRMT R8, R0, 0x7610, R8 ;  /* 0x0000761000087816 */ /* 0x000fce0000000008 */
.L_x_4587:
[----:B------:R-:W-:Y:S05]  /*fe40*/  BSYNC B0 ;  /* 0x0000000000007941 */ /* 0x000fea0003800000 */
.L_x_4586:
[----:B------:R0:W-:Y:S01]  /*fe50*/  STG.E.U8 desc[UR36][R16.64], R8 ;  /* 0x0000000810007986 */ /* 0x0001e2000c101124 */
[----:B------:R-:W-:Y:S05]  /*fe60*/  BRA `(.L_x_4566) ;  /* 0x0000000400087947 */ /* 0x000fea0003800000 */
.L_x_4584:
        /* <DEDUP_REMOVED lines=16> */
.L_x_4591:
[----:B------:R-:W-:-:S04]  /*ff70*/  LOP3.LUT R2, R2, 0x80000000, RZ, 0xc0, !PT ;  /* 0x8000000002027812 */ /* 0x000fc800078ec0ff */
[----:B------:R-:W-:-:S04]  /*ff80*/  SHF.R.U32.HI R3, RZ, 0x18, R2 ;  /* 0x00000018ff037819 */ /* 0x000fc80000011602 */
[----:B------:R-:W-:-:S04]  /*ff90*/  LOP3.LUT R0, R0, R3, RZ, 0xfc, !PT ;  /* 0x0000000300007212 */ /* 0x000fc800078efcff */
[----:B------:R-:W-:-:S07]  /*ffa0*/  PRMT R8, R0, 0x7610, R8 ;  /* 0x0000761000087816 */ /* 0x000fce0000000008 */
.L_x_4590:
[----:B------:R-:W-:Y:S05]  /*ffb0*/  BSYNC B0 ;  /* 0x0000000000007941 */ /* 0x000fea0003800000 */
.L_x_4589:
[----:B------:R0:W-:Y:S01]  /*ffc0*/  STG.E.U8 desc[UR36][R16.64], R8 ;  /* 0x0000000810007986 */ /* 0x0001e2000c101124 */
[----:B------:R-:W-:Y:S05]  /*ffd0*/  BRA `(.L_x_4566) ;  /* 0x0000000000ac7947 */ /* 0x000fea0003800000 */
.L_x_4583:
        /* <DEDUP_REMOVED lines=21> */
.L_x_4565:
        /* <DEDUP_REMOVED lines=16> */
.L_x_4594:
[----:B------:R-:W-:Y:S05]  /*10230*/  BRA `(.L_x_4566) ;  /* 0x0000000000147947 */ /* 0x000fea0003800000 */
.L_x_4593:
[----:B------:R-:W0:Y:S02]  /*10240*/  F2I.U64.TRUNC R2, R2 ;  /* 0x0000000200027311 */ /* 0x000e24000020d800 */
[----:B0-----:R0:W-:Y:S01]  /*10250*/  STG.E.64 desc[UR36][R16.64], R2 ;  /* 0x0000000210007986 */ /* 0x0011e2000c101b24 */
[----:B------:R-:W-:Y:S05]  /*10260*/  BRA `(.L_x_4566) ;  /* 0x0000000000087947 */ /* 0x000fea0003800000 */
.L_x_4592:
[----:B------:R-:W0:Y:S02]  /*10270*/  F2I.FTZ.U32.TRUNC.NTZ R3, R2 ;  /* 0x0000000200037305 */ /* 0x000e24000021f000 */
[----:B0-----:R0:W-:Y:S02]  /*10280*/  STG.E desc[UR36][R16.64], R3 ;  /* 0x0000000310007986 */ /* 0x0011e4000c101924 */
.L_x_4566:
[----:B------:R-:W-:-:S07]  /*10290*/  IADD3 R19, R19, 0x80, RZ ;  /* 0x0000008013137810 */ /* 0x000fce0007ffe0ff */
.L_x_4469:
[----:B------:R-:W-:Y:S05]  /*102a0*/  BSYNC B7 ;  /* 0x0000000000077941 */ /* 0x000fea0003800000 */
.L_x_4468:
[----:B------:R-:W-:Y:S02]  /*102b0*/  ULDC UR4, c[0x0][0x210] ;  /* 0x0000840000047ab9 */ /* 0x000fe40000000800 */
[----:B------:R-:W-:-:S13]  /*102c0*/  ISETP.GE.AND P0, PT, R19, UR4, PT ;  /* 0x0000000413007c0c */ /* 0x000fda000bf06270 */
[----:B------:R-:W-:Y:S05]  /*102d0*/  @P0 EXIT ;  /* 0x000000000000094d */ /* 0x000fea0003800000 */
[----:B0-----:R-:W0:Y:S01]  /*102e0*/  LDC R6, c[0x0][0x218] ;  /* 0x00008600ff067b82 */ /* 0x001e220000000800 */
[----:B------:R-:W-:Y:S01]  /*102f0*/  CS2R R22, SRZ ;  /* 0x0000000000167805 */ /* 0x000fe2000001ff00 */
        /* <DEDUP_REMOVED lines=377> */
.L_x_4595:
        /* <DEDUP_REMOVED lines=23> */
.L_x_4600:
[----:B------:R-:W2:Y:S01]  /*11c00*/  LDG.E.U8 R2, desc[UR36][R2.64] ;  /* 0x0000002402027981 */ /* 0x000ea2000c1e1100 */
[----:B------:R-:W-:Y:S01]  /*11c10*/  IMAD.MOV.U32 R19, RZ, RZ, RZ ;  /* 0x000000ffff137224 */ /* 0x000fe200078e00ff */
[----:B--2---:R-:W-:Y:S01]  /*11c20*/  I2FP.F32.U32 R18, R2 ;  /* 0x0000000200127245 */ /* 0x004fe20000201000 */
[----:B------:R-:W-:Y:S06]  /*11c30*/  BRA `(.L_x_4602) ;  /* 0x0000000c007c7947 */ /* 0x000fec0003800000 */
.L_x_4599:
        /* <DEDUP_REMOVED lines=10> */
.L_x_4604:
[----:B------:R-:W2:Y:S01]  /*11ce0*/  LDG.E R2, desc[UR36][R2.64] ;  /* 0x0000002402027981 */ /* 0x000ea2000c1e1900 */
[----:B------:R-:W-:Y:S01]  /*11cf0*/  IMAD.MOV.U32 R19, RZ, RZ, RZ ;  /* 0x000000ffff137224 */ /* 0x000fe200078e00ff */
[----:B--2---:R-:W-:Y:S01]  /*11d00*/  I2FP.F32.S32 R18, R2 ;  /* 0x0000000200127245 */ /* 0x004fe20000201400 */
[----:B------:R-:W-:Y:S06]  /*11d10*/  BRA `(.L_x_4602) ;  /* 0x0000000c00447947 */ /* 0x000fec0003800000 */
.L_x_4603:
[----:B------:R-:W2:Y:S01]  /*11d20*/  LDG.E.U16 R2, desc[UR36][R2.64] ;  /* 0x0000002402027981 */ /* 0x000ea2000c1e1500 */
[----:B------:R-:W-:Y:S01]  /*11d30*/  IMAD.MOV.U32 R19, RZ, RZ, RZ ;  /* 0x000000ffff137224 */ /* 0x000fe200078e00ff */
[----:B--2---:R4:W0:Y:S01]  /*11d40*/  I2F.S16 R18, R2 ;  /* 0x0000000200127306 */ /* 0x0048220000101400 */
[----:B------:R-:W-:Y:S05]  /*11d50*/  BRA `(.L_x_4602) ;  /* 0x0000000c00347947 */ /* 0x000fea0003800000 */
.L_x_4598:
        /* <DEDUP_REMOVED lines=9> */
.L_x_4606:
[----:B------:R-:W2:Y:S01]  /*11df0*/  LDG.E.U16 R2, desc[UR36][R2.64] ;  /* 0x0000002402027981 */ /* 0x000ea2000c1e1500 */
[----:B------:R-:W-:Y:S02]  /*11e00*/  IMAD.MOV.U32 R19, RZ, RZ, RZ ;  /* 0x000000ffff137224 */ /* 0x000fe400078e00ff */
[----:B--2---:R-:W-:Y:S01]  /*11e10*/  HADD2.F32 R18, -RZ, R2.H0_H0 ;  /* 0x20000002ff127230 */ /* 0x004fe20000004100 */
[----:B------:R-:W-:Y:S06]  /*11e20*/  BRA `(.L_x_4602) ;  /* 0x0000000c00007947 */ /* 0x000fec0003800000 */
.L_x_4605:
        /* <DEDUP_REMOVED lines=8> */
.L_x_4608:
[----:B------:R-:W2:Y:S02]  /*11eb0*/  LDG.E R2, desc[UR36][R2.64] ;  /* 0x0000002402027981 */ /* 0x000ea4000c1e1900 */
[--C-:B--2---:R-:W-:Y:S02]  /*11ec0*/  HADD2.F32 R19, -RZ, R2.reuse.H1_H1 ;  /* 0x30000002ff137230 */ /* 0x104fe40000004100 */
[----:B------:R-:W-:Y:S01]  /*11ed0*/  HADD2.F32 R18, -RZ, R2.H0_H0 ;  /* 0x20000002ff127230 */ /* 0x000fe20000004100 */
[----:B------:R-:W-:Y:S06]  /*11ee0*/  BRA `(.L_x_4602) ;  /* 0x0000000800d07947 */ /* 0x000fec0003800000 */
.L_x_4607:
        /* <DEDUP_REMOVED lines=8> */
.L_x_4597:
        /* <DEDUP_REMOVED lines=13> */
.L_x_4611:
        /* <DEDUP_REMOVED lines=10> */
.L_x_4610:
        /* <DEDUP_REMOVED lines=27> */
.L_x_4613:
        /* <DEDUP_REMOVED lines=14> */
.L_x_4612:
[----:B------:R-:W2:Y:S01]  /*12370*/  LDG.E.U16 R2, desc[UR36][R2.64] ;  /* 0x0000002402027981 */ /* 0x000ea2000c1e1500 */
[----:B------:R-:W-:Y:S02]  /*12380*/  IMAD.MOV.U32 R19, RZ, RZ, RZ ;  /* 0x000000ffff137224 */ /* 0x000fe400078e00ff */
[----:B--2---:R-:W-:Y:S01]  /*12390*/  IMAD.U32 R18, R2, 0x10000, RZ ;  /* 0x0001000002127824 */ /* 0x004fe200078e00ff */
[----:B------:R-:W-:Y:S06]  /*123a0*/  BRA `(.L_x_4602) ;  /* 0x0000000400a07947 */ /* 0x000fec0003800000 */
.L_x_4609:
        /* <DEDUP_REMOVED lines=12> */
.L_x_4616:
        /* <DEDUP_REMOVED lines=20> */
.L_x_4618:
[----:B------:R-:W-:Y:S05]  /*125b0*/  BSYNC B0 ;  /* 0x0000000000007941 */ /* 0x000fea0003800000 */
.L_x_4617:
[----:B------:R-:W-:Y:S01]  /*125c0*/  IMAD.SHL.U32 R2, R2, 0x100000, RZ ;  /* 0x0010000002027824 */ /* 0x000fe200078e00ff */
[----:B------:R-:W-:-:S04]  /*125d0*/  LEA R3, R0, 0x3b800000, 0x17 ;  /* 0x3b80000000037811 */ /* 0x000fc800078eb8ff */
[----:B------:R-:W-:Y:S01]  /*125e0*/  LOP3.LUT R18, R3, R2, R18, 0xfe, !PT ;  /* 0x0000000203127212 */ /* 0x000fe200078efe12 */
[----:B------:R-:W-:Y:S06]  /*125f0*/  BRA `(.L_x_4602) ;  /* 0x00000004000c7947 */ /* 0x000fec0003800000 */
.L_x_4615:
        /* <DEDUP_REMOVED lines=20> */
.L_x_4620:
[----:B------:R-:W-:Y:S05]  /*12740*/  BSYNC B0 ;  /* 0x0000000000007941 */ /* 0x000fea0003800000 */
.L_x_4619:
[----:B------:R-:W-:Y:S01]  /*12750*/  IMAD.SHL.U32 R2, R2, 0x200000, RZ ;  /* 0x0020000002027824 */ /* 0x000fe200078e00ff */
[----:B------:R-:W-:-:S04]  /*12760*/  LEA R3, R0, 0x37800000, 0x17 ;  /* 0x3780000000037811 */ /* 0x000fc800078eb8ff */
[----:B------:R-:W-:Y:S01]  /*12770*/  LOP3.LUT R18, R3, R2, R18, 0xfe, !PT ;  /* 0x0000000203127212 */ /* 0x000fe200078efe12 */
[----:B------:R-:W-:Y:S06]  /*12780*/  BRA `(.L_x_4602) ;  /* 0x0000000000a87947 */ /* 0x000fec0003800000 */
.L_x_4614:
        /* <DEDUP_REMOVED lines=14> */
.L_x_4624:
[----:B------:R-:W-:Y:S05]  /*12870*/  BSYNC B0 ;  /* 0x0000000000007941 */ /* 0x000fea0003800000 */
.L_x_4623:
[----:B------:R-:W-:Y:S01]  /*12880*/  IMAD.MOV.U32 R19, RZ, RZ, RZ ;  /* 0x000000ffff137224 */ /* 0x000fe200078e00ff */
[----:B------:R-:W-:Y:S06]  /*12890*/  BRA `(.L_x_4602) ;  /* 0x0000000000647947 */ /* 0x000fec0003800000 */
.L_x_4601:
        /* <DEDUP_REMOVED lines=16> */
.L_x_4625:
[----:B------:R-:W-:Y:S01]  /*129a0*/  CS2R R18, SRZ ;  /* 0x0000000000127805 */ /* 0x000fe2000001ff00 */
[----:B------:R-:W-:Y:S06]  /*129b0*/  BRA `(.L_x_4602) ;  /* 0x00000000001c7947 */ /* 0x000fec0003800000 */
.L_x_4622:
[----:B------:R-:W2:Y:S01]  /*129c0*/  LDG.E.64 R2, desc[UR36][R2.64] ;  /* 0x0000002402027981 */ /* 0x000ea2000c1e1b00 */
[----:B------:R-:W-:Y:S01]  /*129d0*/  IMAD.MOV.U32 R19, RZ, RZ, RZ ;  /* 0x000000ffff137224 */ /* 0x000fe200078e00ff */
[----:B--2---:R0:W1:Y:S01]  /*129e0*/  I2F.U64 R18, R2 ;  /* 0x0000000200127312 */ /* 0x0040620000301000 */
[----:B------:R-:W-:Y:S05]  /*129f0*/  BRA `(.L_x_4602) ;  /* 0x00000000000c7947 */ /* 0x000fea0003800000 */
.L_x_4621:
[----:B------:R-:W2:Y:S01]  /*12a00*/  LDG.E R2, desc[UR36][R2.64] ;  /* 0x0000002402027981 */ /* 0x000ea2000c1e1900 */
[----:B------:R-:W-:Y:S01]  /*12a10*/  IMAD.MOV.U32 R19, RZ, RZ, RZ ;  /* 0x000000ffff137224 */ /* 0x000fe200078e00ff */
[----:B--2---:R-:W-:-:S07]  /*12a20*/  I2FP.F32.U32 R18, R2 ;  /* 0x0000000200127245 */ /* 0x004fce0000201000 */
.L_x_4602:
[----:B------:R-:W-:Y:S05]  /*12a30*/  BSYNC B6 ;  /* 0x0000000000067941 */ /* 0x000fea0003800000 */
.L_x_4596:
        /* <DEDUP_REMOVED lines=20> */
.L_x_4630:
[----:B------:R-:W2:Y:S01]  /*12b80*/  LDG.E.U8 R2, desc[UR36][R2.64] ;  /* 0x0000002402027981 */ /* 0x000ea2000c1e1100 */
[----:B------:R-:W-:Y:S01]  /*12b90*/  IMAD.MOV.U32 R25, RZ, RZ, RZ ;  /* 0x000000ffff197224 */ /* 0x000fe200078e00ff */
[----:B--2---:R-:W-:Y:S01]  /*12ba0*/  I2FP.F32.U32 R24, R2 ;  /* 0x0000000200187245 */ /* 0x004fe20000201000 */
[----:B------:R-:W-:Y:S06]  /*12bb0*/  BRA `(.L_x_4632) ;  /* 0x0000000c007c7947 */ /* 0x000fec0003800000 */
.L_x_4629:
        /* <DEDUP_REMOVED lines=10> */
.L_x_4634:
[----:B------:R-:W2:Y:S01]  /*12c60*/  LDG.E R2, desc[UR36][R2.64] ;  /* 0x0000002402027981 */ /* 0x000ea2000c1e1900 */
[----:B------:R-:W-:Y:S01]  /*12c70*/  IMAD.MOV.U32 R25, RZ, RZ, RZ ;  /* 0x000000ffff197224 */ /* 0x000fe200078e00ff */
[----:B--2---:R-:W-:Y:S01]  /*12c80*/  I2FP.F32.S32 R24, R2 ;  /* 0x0000000200187245 */ /* 0x004fe20000201400 */
[----:B------:R-:W-:Y:S06]  /*12c90*/  BRA `(.L_x_4632) ;  /* 0x0000000c00447947 */ /* 0x000fec0003800000 */
.L_x_4633:
[----:B------:R-:W2:Y:S01]  /*12ca0*/  LDG.E.U16 R2, desc[UR36][R2.64] ;  /* 0x0000002402027981 */ /* 0x000ea2000c1e1500 */
[----:B------:R-:W-:Y:S01]  /*12cb0*/  IMAD.MOV.U32 R25, RZ, RZ, RZ ;  /* 0x000000ffff197224 */ /* 0x000fe200078e00ff */
[----:B--2---:R2:W4:Y:S01]  /*12cc0*/  I2F.S16 R24, R2 ;  /* 0x0000000200187306 */ /* 0x0045220000101400 */
[----:B------:R-:W-:Y:S05]  /*12cd0*/  BRA `(.L_x_4632) ;  /* 0x0000000c00347947 */ /* 0x000fea0003800000 */
.L_x_4628:
        /* <DEDUP_REMOVED lines=9> */
.L_x_4636:
[----:B------:R-:W2:Y:S01]  /*12d70*/  LDG.E.U16 R2, desc[UR36][R2.64] ;  /* 0x0000002402027981 */ /* 0x000ea2000c1e1500 */
[----:B------:R-:W-:Y:S02]  /*12d80*/  IMAD.MOV.U32 R25, RZ, RZ, RZ ;  /* 0x000000ffff197224 */ /* 0x000fe400078e00ff */
[----:B--2---:R-:W-:Y:S01]  /*12d90*/  HADD2.F32 R24, -RZ, R2.H0_H0 ;  /* 0x20000002ff187230 */ /* 0x004fe20000004100 */
[----:B------:R-:W-:Y:S06]  /*12da0*/  BRA `(.L_x_4632) ;  /* 0x0000000c00007947 */ /* 0x000fec0003800000 */
.L_x_4635:
        /* <DEDUP_REMOVED lines=8> */
.L_x_4638:
[----:B------:R-:W2:Y:S02]  /*12e30*/  LDG.E R2, desc[UR36][R2.64] ;  /* 0x0000002402027981 */ /* 0x000ea4000c1e1900 */
[--C-:B--2---:R-:W-:Y:S02]  /*12e40*/  HADD2.F32 R25, -RZ, R2.reuse.H1_H1 ;  /* 0x30000002ff197230 */ /* 0x104fe40000004100 */
[----:B------:R-:W-:Y:S01]  /*12e50*/  HADD2.F32 R24, -RZ, R2.H0_H0 ;  /* 0x20000002ff187230 */ /* 0x000fe20000004100 */
[----:B------:R-:W-:Y:S06]  /*12e60*/  BRA `(.L_x_4632) ;  /* 0x0000000800d07947 */ /* 0x000fec0003800000 */
.L_x_4637:
        /* <DEDUP_REMOVED lines=8> */
.L_x_4627:
        /* <DEDUP_REMOVED lines=13> */
.L_x_4641:
        /* <DEDUP_REMOVED lines=10> */
.L_x_4640:
        /* <DEDUP_REMOVED lines=27> */
.L_x_4643:
        /* <DEDUP_REMOVED lines=14> */
.L_x_4642:
[----:B------:R-:W2:Y:S01]  /*132f0*/  LDG.E.U16 R2, desc[UR36][R2.64] ;  /* 0x0000002402027981 */ /* 0x000ea2000c1e1500 */
[----:B------:R-:W-:Y:S02]  /*13300*/  IMAD.MOV.U32 R25, RZ, RZ, RZ ;  /* 0x000000ffff197224 */ /* 0x000fe400078e00ff */
[----:B--2---:R-:W-:Y:S01]  /*13310*/  IMAD.U32 R24, R2, 0x10000, RZ ;  /* 0x0001000002187824 */ /* 0x004fe200078e00ff */
[----:B------:R-:W-:Y:S06]  /*13320*/  BRA `(.L_x_4632) ;  /* 0x0000000400a07947 */ /* 0x000fec0003800000 */
.L_x_4639:
        /* <DEDUP_REMOVED lines=12> */
.L_x_4646:
        /* <DEDUP_REMOVED lines=20> */
.L_x_4648:
[----:B------:R-:W-:Y:S05]  /*13530*/  BSYNC B0 ;  /* 0x0000000000007941 */ /* 0x000fea0003800000 */
.L_x_4647:
[----:B------:R-:W-:Y:S01]  /*13540*/  IMAD.SHL.U32 R2, R2, 0x100000, RZ ;  /* 0x0010000002027824 */ /* 0x000fe200078e00ff */
[----:B------:R-:W-:-:S04]  /*13550*/  LEA R3, R0, 0x3b800000, 0x17 ;  /* 0x3b80000000037811 */ /* 0x000fc800078eb8ff */
[----:B------:R-:W-:Y:S01]  /*13560*/  LOP3.LUT R24, R3, R2, R24, 0xfe, !PT ;  /* 0x0000000203187212 */ /* 0x000fe200078efe18 */
[----:B------:R-:W-:Y:S06]  /*13570*/  BRA `(.L_x_4632) ;  /* 0x00000004000c7947 */ /* 0x000fec0003800000 */
.L_x_4645:
        /* <DEDUP_REMOVED lines=20> */
.L_x_4650:
[----:B------:R-:W-:Y:S05]  /*136c0*/  BSYNC B0 ;  /* 0x0000000000007941 */ /* 0x000fea0003800000 */
.L_x_4649:
[----:B------:R-:W-:Y:S01]  /*136d0*/  IMAD.SHL.U32 R2, R2, 0x200000, RZ ;  /* 0x0020000002027824 */ /* 0x000fe200078e00ff */
[----:B------:R-:W-:-:S04]  /*136e0*/  LEA R3, R0, 0x37800000, 0x17 ;  /* 0x3780000000037811 */ /* 0x000fc800078eb8ff */
[----:B------:R-:W-:Y:S01]  /*136f0*/  LOP3.LUT R24, R3, R2, R24, 0xfe, !PT ;  /* 0x0000000203187212 */ /* 0x000fe200078efe18 */
[----:B------:R-:W-:Y:S06]  /*13700*/  BRA `(.L_x_4632) ;  /* 0x0000000000a87947 */ /* 0x000fec0003800000 */
.L_x_4644:
        /* <DEDUP_REMOVED lines=14> */
.L_x_4654:
[----:B------:R-:W-:Y:S05]  /*137f0*/  BSYNC B0 ;  /* 0x0000000000007941 */ /* 0x000fea0003800000 */
.L_x_4653:
[----:B------:R-:W-:Y:S01]  /*13800*/  IMAD.MOV.U32 R25, RZ, RZ, RZ ;  /* 0x000000ffff197224 */ /* 0x000fe200078e00ff */
[----:B------:R-:W-:Y:S06]  /*13810*/  BRA `(.L_x_4632) ;  /* 0x0000000000647947 */ /* 0x000fec0003800000 */
.L_x_4631:
        /* <DEDUP_REMOVED lines=16> */
.L_x_4655:
[----:B------:R-:W-:Y:S01]  /*13920*/  CS2R R24, SRZ ;  /* 0x0000000000187805 */ /* 0x000fe2000001ff00 */
[----:B------:R-:W-:Y:S06]  /*13930*/  BRA `(.L_x_4632) ;  /* 0x00000000001c7947 */ /* 0x000fec0003800000 */
.L_x_4652:
[----:B------:R-:W2:Y:S01]  /*13940*/  LDG.E.64 R2, desc[UR36][R2.64] ;  /* 0x0000002402027981 */ /* 0x000ea2000c1e1b00 */
[----:B------:R-:W-:Y:S01]  /*13950*/  IMAD.MOV.U32 R25, RZ, RZ, RZ ;  /* 0x000000ffff197224 */ /* 0x000fe200078e00ff */
[----:B--2---:R0:W1:Y:S01]  /*13960*/  I2F.U64 R24, R2 ;  /* 0x0000000200187312 */ /* 0x0040620000301000 */
[----:B------:R-:W-:Y:S05]  /*13970*/  BRA `(.L_x_4632) ;  /* 0x00000000000c7947 */ /* 0x000fea0003800000 */
.L_x_4651:
[----:B------:R-:W2:Y:S01]  /*13980*/  LDG.E R2, desc[UR36][R2.64] ;  /* 0x0000002402027981 */ /* 0x000ea2000c1e1900 */
[----:B------:R-:W-:Y:S01]  /*13990*/  IMAD.MOV.U32 R25, RZ, RZ, RZ ;  /* 0x000000ffff197224 */ /* 0x000fe200078e00ff */
[----:B--2---:R-:W-:-:S07]  /*139a0*/  I2FP.F32.U32 R24, R2 ;  /* 0x0000000200187245 */ /* 0x004fce0000201000 */
.L_x_4632:
[----:B------:R-:W-:Y:S05]  /*139b0*/  BSYNC B6 ;  /* 0x0000000000067941 */ /* 0x000fea0003800000 */
.L_x_4626:
[----:B012---:R-:W0:Y:S01]  /*139c0*/  LDC.U8 R2, c[0x0][0x513] ;  /* 0x000144c0ff027b82 */ /* 0x007e220000000000 */
        /* <DEDUP_REMOVED lines=19> */
.L_x_4660:
[----:B------:R-:W2:Y:S01]  /*13b00*/  LDG.E.U8 R2, desc[UR36][R4.64] ;  /* 0x0000002404027981 */ /* 0x000ea2000c1e1100 */
[----:B------:R-:W-:Y:S01]  /*13b10*/  IMAD.MOV.U32 R3, RZ, RZ, RZ ;  /* 0x000000ffff037224 */ /* 0x000fe200078e00ff */
[----:B--2---:R-:W-:Y:S01]  /*13b20*/  I2FP.F32.U32 R2, R2 ;  /* 0x0000000200027245 */ /* 0x004fe20000201000 */
[----:B------:R-:W-:Y:S06]  /*13b30*/  BRA `(.L_x_4662) ;  /* 0x0000000c007c7947 */ /* 0x000fec0003800000 */
.L_x_4659:
        /* <DEDUP_REMOVED lines=10> */
.L_x_4664:
[----:B------:R-:W2:Y:S01]  /*13be0*/  LDG.E R2, desc[UR36][R4.64] ;  /* 0x0000002404027981 */ /* 0x000ea2000c1e1900 */
[----:B------:R-:W-:Y:S01]  /*13bf0*/  IMAD.MOV.U32 R3, RZ, RZ, RZ ;  /* 0x000000ffff037224 */ /* 0x000fe200078e00ff */
[----:B--2---:R-:W-:Y:S01]  /*13c00*/  I2FP.F32.S32 R2, R2 ;  /* 0x0000000200027245 */ /* 0x004fe20000201400 */
[----:B------:R-:W-:Y:S06]  /*13c10*/  BRA `(.L_x_4662) ;  /* 0x0000000c00447947 */ /* 0x000fec0003800000 */
.L_x_4663:
[----:B------:R-:W2:Y:S01]  /*13c20*/  LDG.E.U16 R2, desc[UR36][R4.64] ;  /* 0x0000002404027981 */ /* 0x000ea2000c1e1500 */
[----:B------:R-:W-:Y:S01]  /*13c30*/  IMAD.MOV.U32 R3, RZ, RZ, RZ ;  /* 0x000000ffff037224 */ /* 0x000fe200078e00ff */
[----:B--2---:R-:W2:Y:S01]  /*13c40*/  I2F.S16 R2, R2 ;  /* 0x0000000200027306 */ /* 0x004ea20000101400 */
[----:B------:R-:W-:Y:S05]  /*13c50*/  BRA `(.L_x_4662) ;  /* 0x0000000c00347947 */ /* 0x000fea0003800000 */
.L_x_4658:
        /* <DEDUP_REMOVED lines=9> */
.L_x_4666:
[----:B------:R-:W2:Y:S01]  /*13cf0*/  LDG.E.U16 R2, desc[UR36][R4.64] ;  /* 0x0000002404027981 */ /* 0x000ea2000c1e1500 */
[----:B------:R-:W-:Y:S02]  /*13d00*/  IMAD.MOV.U32 R3, RZ, RZ, RZ ;  /* 0x000000ffff037224 */ /* 0x000fe400078e00ff */
[----:B--2---:R-:W-:Y:S01]  /*13d10*/  HADD2.F32 R2, -RZ, R2.H0_H0 ;  /* 0x20000002ff027230 */ /* 0x004fe20000004100 */
[----:B------:R-:W-:Y:S06]  /*13d20*/  BRA `(.L_x_4662) ;  /* 0x0000000c00007947 */ /* 0x000fec0003800000 */
.L_x_4665:
        /* <DEDUP_REMOVED lines=8> */
.L_x_4668:
[----:B------:R-:W2:Y:S02]  /*13db0*/  LDG.E R2, desc[UR36][R4.64] ;  /* 0x0000002404027981 */ /* 0x000ea4000c1e1900 */
[--C-:B--2---:R-:W-:Y:S02]  /*13dc0*/  HADD2.F32 R3, -RZ, R2.reuse.H1_H1 ;  /* 0x30000002ff037230 */ /* 0x104fe40000004100 */
[----:B------:R-:W-:Y:S01]  /*13dd0*/  HADD2.F32 R2, -RZ, R2.H0_H0 ;  /* 0x20000002ff027230 */ /* 0x000fe20000004100 */
[----:B------:R-:W-:Y:S06]  /*13de0*/  BRA `(.L_x_4662) ;  /* 0x0000000800d07947 */ /* 0x000fec0003800000 */
.L_x_4667:
        /* <DEDUP_REMOVED lines=8> */
.L_x_4657:
        /* <DEDUP_REMOVED lines=13> */
.L_x_4671:
        /* <DEDUP_REMOVED lines=10> */
.L_x_4670:
        /* <DEDUP_REMOVED lines=27> */
.L_x_4673:
        /* <DEDUP_REMOVED lines=14> */
.L_x_4672:
[----:B------:R-:W2:Y:S01]  /*14270*/  LDG.E.U16 R2, desc[UR36][R4.64] ;  /* 0x0000002404027981 */ /* 0x000ea2000c1e1500 */
[----:B------:R-:W-:Y:S02]  /*14280*/  IMAD.MOV.U32 R3, RZ, RZ, RZ ;  /* 0x000000ffff037224 */ /* 0x000fe400078e00ff */
[----:B--2---:R-:W-:Y:S01]  /*14290*/  IMAD.U32 R2, R2, 0x10000, RZ ;  /* 0x0001000002027824 */ /* 0x004fe200078e00ff */
[----:B------:R-:W-:Y:S06]  /*142a0*/  BRA `(.L_x_4662) ;  /* 0x0000000400a07947 */ /* 0x000fec0003800000 */
.L_x_4669:
        /* <DEDUP_REMOVED lines=12> */
.L_x_4676:
        /* <DEDUP_REMOVED lines=20> */
.L_x_4678:
[----:B------:R-:W-:Y:S05]  /*144b0*/  BSYNC B0 ;  /* 0x0000000000007941 */ /* 0x000fea0003800000 */
.L_x_4677:
[----:B------:R-:W-:Y:S01]  /*144c0*/  IMAD.SHL.U32 R2, R2, 0x100000, RZ ;  /* 0x0010000002027824 */ /* 0x000fe200078e00ff */
[----:B------:R-:W-:-:S04]  /*144d0*/  LEA R5, R0, 0x3b800000, 0x17 ;  /* 0x3b80000000057811 */ /* 0x000fc800078eb8ff */
[----:B------:R-:W-:Y:S01]  /*144e0*/  LOP3.LUT R2, R5, R2, R6, 0xfe, !PT ;  /* 0x0000000205027212 */ /* 0x000fe200078efe06 */
[----:B------:R-:W-:Y:S06]  /*144f0*/  BRA `(.L_x_4662) ;  /* 0x00000004000c7947 */ /* 0x000fec0003800000 */
.L_x_4675:
        /* <DEDUP_REMOVED lines=20> */
.L_x_4680:
[----:B------:R-:W-:Y:S05]  /*14640*/  BSYNC B0 ;  /* 0x0000000000007941 */ /* 0x000fea0003800000 */
.L_x_4679:
[----:B------:R-:W-:Y:S01]  /*14650*/  IMAD.SHL.U32 R2, R2, 0x200000, RZ ;  /* 0x0020000002027824 */ /* 0x000fe200078e00ff */
[----:B------:R-:W-:-:S04]  /*14660*/  LEA R5, R0, 0x37800000, 0x17 ;  /* 0x3780000000057811 */ /* 0x000fc800078eb8ff */
[----:B------:R-:W-:Y:S01]  /*14670*/  LOP3.LUT R2, R5, R2, R6, 0xfe, !PT ;  /* 0x0000000205027212 */ /* 0x000fe200078efe06 */
[----:B------:R-:W-:Y:S06]  /*14680*/  BRA `(.L_x_4662) ;  /* 0x0000000000a87947 */ /* 0x000fec0003800000 */
.L_x_4674:
        /* <DEDUP_REMOVED lines=14> */
.L_x_4684:
[----:B------:R-:W-:Y:S05]  /*14770*/  BSYNC B0 ;  /* 0x0000000000007941 */ /* 0x000fea0003800000 */
.L_x_4683:
[----:B------:R-:W-:Y:S01]  /*14780*/  IMAD.MOV.U32 R3, RZ, RZ, RZ ;  /* 0x000000ffff037224 */ /* 0x000fe200078e00ff */
[----:B------:R-:W-:Y:S06]  /*14790*/  BRA `(.L_x_4662) ;  /* 0x0000000000647947 */ /* 0x000fec0003800000 */
.L_x_4661:
        /* <DEDUP_REMOVED lines=15> */
[----:B0--345:R-:W-:Y:S05]  /*14890*/  CALL.ABS.NOINC R2 ;  /* 0x0000000002007343 */ /* 0x039fea0003c00000 */
.L_x_4685:
[----:B------:R-:W-:Y:S01]  /*148a0*/  CS2R R2, SRZ ;  /* 0x0000000000027805 */ /* 0x000fe2000001ff00 */
[----:B------:R-:W-:Y:S06]  /*148b0*/  BRA `(.L_x_4662) ;  /* 0x00000000001c7947 */ /* 0x000fec0003800000 */
.L_x_4682:
[----:B------:R-:W2:Y:S01]  /*148c0*/  LDG.E.64 R4, desc[UR36][R4.64] ;  /* 0x0000002404047981 */ /* 0x000ea2000c1e1b00 */
[----:B------:R-:W-:Y:S01]  /*148d0*/  IMAD.MOV.U32 R3, RZ, RZ, RZ ;  /* 0x000000ffff037224 */ /* 0x000fe200078e00ff */
[----:B--2---:R0:W1:Y:S01]  /*148e0*/  I2F.U64 R2, R4 ;  /* 0x0000000400027312 */ /* 0x0040620000301000 */
[----:B------:R-:W-:Y:S05]  /*148f0*/  BRA `(.L_x_4662) ;  /* 0x00000000000c7947 */ /* 0x000fea0003800000 */
.L_x_4681:
[----:B------:R-:W2:Y:S01]  /*14900*/  LDG.E R2, desc[UR36][R4.64] ;  /* 0x0000002404027981 */ /* 0x000ea2000c1e1900 */
[----:B------:R-:W-:Y:S01]  /*14910*/  IMAD.MOV.U32 R3, RZ, RZ, RZ ;  /* 0x000000ffff037224 */ /* 0x000fe200078e00ff */
[----:B--2---:R-:W-:-:S07]  /*14920*/  I2FP.F32.U32 R2, R2 ;  /* 0x0000000200027245 */ /* 0x004fce0000201000 */
.L_x_4662:
[----:B------:R-:W-:Y:S05]  /*14930*/  BSYNC B6 ;  /* 0x0000000000067941 */ /* 0x000fea0003800000 */
.L_x_4656:
[----:B------:R-:W1:Y:S01]  /*14940*/  LDC.U8 R8, c[0x0][0x510] ;  /* 0x00014400ff087b82 */ /* 0x000e620000000000 */
[----:B------:R-:W-:Y:S01]  /*14950*/  ULDC.64 UR6, c[0x0][0x500] ;  /* 0x0001400000067ab9 */ /* 0x000fe20000000a00 */
[----:B------:R-:W-:Y:S01]  /*14960*/  ULDC.64 UR4, c[0x0][0x4f8] ;  /* 0x00013e0000047ab9 */ /* 0x000fe20000000a00 */
[----:B----45:R-:W-:Y:S01]  /*14970*/  FMUL.FTZ R0, R24, UR7 ;  /* 0x0000000718007c20 */ /* 0x030fe20008410000 */
[----:B0-----:R-:W-:Y:S01]  /*14980*/  FMUL.FTZ R5, R19, UR5 ;  /* 0x0000000513057c20 */ /* 0x001fe20008410000 */
[C---:B------:R-:W-:Y:S02]  /*14990*/  FMUL.FTZ R7, R25.reuse, UR7 ;  /* 0x0000000719077c20 */ /* 0x040fe40008410000 */
[----:B------:R-:W-:Y:S01]  /*149a0*/  FFMA.FTZ R0, R25, UR6, R0 ;  /* 0x0000000619007c23 */ /* 0x000fe20008010000 */
[----:B---3--:R-:W-:Y:S01]  /*149b0*/  FFMA.FTZ R5, R18, UR4, -R5 ;  /* 0x0000000412057c23 */ /* 0x008fe20008010805 */
[----:B------:R-:W-:Y:S01]  /*149c0*/  FFMA.FTZ R7, R24, UR6, -R7 ;  /* 0x0000000618077c23 */ /* 0x000fe20008010807 */
[----:B------:R-:W-:Y:S01]  /*149d0*/  FMUL.FTZ R18, R18, UR5 ;  /* 0x0000000512127c20 */ /* 0x000fe20008410000 */
[C---:B------:R-:W-:Y:S01]  /*149e0*/  FMUL.FTZ R4, R0.reuse, R3 ;  /* 0x0000000300047220 */ /* 0x040fe20000410000 */
[----:B-12---:R-:W-:-:S02]  /*149f0*/  FMUL.FTZ R0, R0, R2 ;  /* 0x0000000200007220 */ /* 0x006fc40000410000 */
        /* <DEDUP_REMOVED lines=17> */
[----:B0-----:R-:W-:Y:S01]  /*14b10*/  STG.E.U8 desc[UR36][R16.64], R3 ;  /* 0x0000000310007986 */ /* 0x001fe2000c101124 */
[----:B------:R-:W-:Y:S05]  /*14b20*/  EXIT ;  /* 0x000000000000794d */ /* 0x000fea0003800000 */
.L_x_4689:
[----:B------:R-:W0:Y:S02]  /*14b30*/  F2I.S64.TRUNC R2, R2 ;  /* 0x0000000200027311 */ /* 0x000e24000020d900 */
[----:B0-----:R-:W-:-:S05]  /*14b40*/  IMAD.MOV.U32 R5, RZ, RZ, R2 ;  /* 0x000000ffff057224 */ /* 0x001fca00078e0002 */
[----:B------:R-:W-:Y:S01]  /*14b50*/  STG.E.U8 desc[UR36][R16.64], R5 ;  /* 0x0000000510007986 */ /* 0x000fe2000c101124 */
[----:B------:R-:W-:Y:S05]  /*14b60*/  EXIT ;  /* 0x000000000000794d */ /* 0x000fea0003800000 */
.L_x_4688:
[----:B------:R-:W-:-:S13]  /*14b70*/  ISETP.NE.AND P0, PT, R6, 0x2, PT ;  /* 0x000000020600780c */ /* 0x000fda0003f05270 */
[----:B------:R-:W-:Y:S05]  /*14b80*/  @!P0 BRA `(.L_x_4691) ;  /* 0x0000000000288947 */ /* 0x000fea0003800000 */
[----:B------:R-:W-:-:S13]  /*14b90*/  ISETP.NE.AND P0, PT, R6, 0x3, PT ;  /* 0x000000030600780c */ /* 0x000fda0003f05270 */
[----:B------:R-:W-:Y:S05]  /*14ba0*/  @!P0 BRA `(.L_x_4692) ;  /* 0x0000000000148947 */ /* 0x000fea0003800000 */
[----:B------:R-:W-:-:S13]  /*14bb0*/  ISETP.NE.AND P0, PT, R6, 0x4, PT ;  /* 0x000000040600780c */ /* 0x000fda0003f05270 */
[----:B------:R-:W-:Y:S05]  /*14bc0*/  @P0 BRA `(.L_x_4690) ;  /* 0x0000000800d40947 */ /* 0x000fea0003800000 */
[----:B------:R-:W0:Y:S02]  /*14bd0*/  F2I.S64.TRUNC R2, R2 ;  /* 0x0000000200027311 */ /* 0x000e24000020d900 */
[----:B0-----:R-:W-:Y:S01]  /*14be0*/  STG.E.64 desc[UR36][R16.64], R2 ;  /* 0x0000000210007986 */ /* 0x001fe2000c101b24 */
[----:B------:R-:W-:Y:S05]  /*14bf0*/  EXIT ;  /* 0x000000000000794d */ /* 0x000fea0003800000 */
.L_x_4692:
[----:B------:R-:W0:Y:S02]  /*14c00*/  F2I.FTZ.TRUNC.NTZ R3, R2 ;  /* 0x0000000200037305 */ /* 0x000e24000021f100 */
[----:B0-----:R-:W-:Y:S01]  /*14c10*/  STG.E desc[UR36][R16.64], R3 ;  /* 0x0000000310007986 */ /* 0x001fe2000c101924 */
[----:B------:R-:W-:Y:S05]  /*14c20*/  EXIT ;  /* 0x000000000000794d */ /* 0x000fea0003800000 */
.L_x_4691:
[----:B------:R-:W0:Y:S02]  /*14c30*/  F2I.FTZ.TRUNC.NTZ R3, R2 ;  /* 0x0000000200037305 */ /* 0x000e24000021f100 */
[----:B0-----:R-:W-:Y:S01]  /*14c40*/  STG.E.U16 desc[UR36][R16.64], R3 ;  /* 0x0000000310007986 */ /* 0x001fe2000c101524 */
[----:B------:R-:W-:Y:S05]  /*14c50*/  EXIT ;  /* 0x000000000000794d */ /* 0x000fea0003800000 */
.L_x_4687:
[----:B------:R-:W-:-:S13]  /*14c60*/  ISETP.GT.AND P0, PT, R6, 0x6, PT ;  /* 0x000000060600780c */ /* 0x000fda0003f04270 */
[----:B------:R-:W-:Y:S05]  /*14c70*/  @P0 BRA `(.L_x_4693) ;  /* 0x0000000000240947 */ /* 0x000fea0003800000 */
[----:B------:R-:W-:-:S13]  /*14c80*/  ISETP.NE.AND P0, PT, R6, 0x5, PT ;  /* 0x000000050600780c */ /* 0x000fda0003f05270 */
[----:B------:R-:W-:Y:S05]  /*14c90*/  @!P0 BRA `(.L_x_4694) ;  /* 0x0000000000108947 */ /* 0x000fea0003800000 */
[----:B------:R-:W-:-:S13]  /*14ca0*/  ISETP.NE.AND P0, PT, R6, 0x6, PT ;  /* 0x000000060600780c */ /* 0x000fda0003f05270 */
[----:B------:R-:W-:Y:S05]  /*14cb0*/  @P0 BRA `(.L_x_4690) ;  /* 0x0000000800980947 */ /* 0x000fea0003800000 */
[----:B------:R-:W-:Y:S01]  /*14cc0*/  STG.E desc[UR36][R16.64], R2 ;  /* 0x0000000210007986 */ /* 0x000fe2000c101924 */
[----:B------:R-:W-:Y:S05]  /*14cd0*/  EXIT ;  /* 0x000000000000794d */ /* 0x000fea0003800000 */
.L_x_4694:
[----:B------:R-:W-:-:S05]  /*14ce0*/  F2FP.F16.F32.PACK_AB R2, RZ, R2 ;  /* 0x00000002ff02723e */ /* 0x000fca00000000ff */
[----:B------:R-:W-:Y:S01]  /*14cf0*/  STG.E.U16 desc[UR36][R16.64], R2 ;  /* 0x0000000210007986 */ /* 0x000fe2000c101524 */
[----:B------:R-:W-:Y:S05]  /*14d00*/  EXIT ;  /* 0x000000000000794d */ /* 0x000fea0003800000 */
.L_x_4693:
[----:B------:R-:W-:-:S13]  /*14d10*/  ISETP.NE.AND P0, PT, R6, 0x7, PT ;  /* 0x000000070600780c */ /* 0x000fda0003f05270 */
[----:B------:R-:W-:Y:S05]  /*14d20*/  @!P0 BRA `(.L_x_4695) ;  /* 0x0000000000248947 */ /* 0x000fea0003800000 */
[----:B------:R-:W-:-:S13]  /*14d30*/  ISETP.NE.AND P0, PT, R6, 0x8, PT ;  /* 0x000000080600780c */ /* 0x000fda0003f05270 */
[----:B------:R-:W-:Y:S05]  /*14d40*/  @!P0 BRA `(.L_x_4696) ;  /* 0x0000000000108947 */ /* 0x000fea0003800000 */
[----:B------:R-:W-:-:S13]  /*14d50*/  ISETP.NE.AND P0, PT, R6, 0x9, PT ;  /* 0x000000090600780c */ /* 0x000fda0003f05270 */
[----:B------:R-:W-:Y:S05]  /*14d60*/  @P0 BRA `(.L_x_4690) ;  /* 0x00000008006c0947 */ /* 0x000fea0003800000 */
[----:B------:R-:W-:Y:S01]  /*14d70*/  STG.E.64 desc[UR36][R16.64], R2 ;  /* 0x0000000210007986 */ /* 0x000fe2000c101b24 */
[----:B------:R-:W-:Y:S05]  /*14d80*/  EXIT ;  /* 0x000000000000794d */ /* 0x000fea0003800000 */
.L_x_4696:
[----:B------:R-:W-:-:S05]  /*14d90*/  F2FP.F16.F32.PACK_AB R3, R3, R2 ;  /* 0x000000020303723e */ /* 0x000fca00000000ff */
[----:B------:R-:W-:Y:S01]  /*14da0*/  STG.E desc[UR36][R16.64], R3 ;  /* 0x0000000310007986 */ /* 0x000fe2000c101924 */
[----:B------:R-:W-:Y:S05]  /*14db0*/  EXIT ;  /* 0x000000000000794d */ /* 0x000fea0003800000 */
.L_x_4695:
[----:B------:R-:W-:-:S06]  /*14dc0*/  FMUL.FTZ R2, R2, 1 ;  /* 0x3f80000002027820 */ /* 0x000fcc0000410000 */
[----:B------:R-:W0:Y:S02]  /*14dd0*/  F2F.F64.F32 R2, R2 ;  /* 0x0000000200027310 */ /* 0x000e240000201800 */
[----:B0-----:R-:W-:Y:S01]  /*14de0*/  STG.E.64 desc[UR36][R16.64], R2 ;  /* 0x0000000210007986 */ /* 0x001fe2000c101b24 */
[----:B------:R-:W-:Y:S05]  /*14df0*/  EXIT ;  /* 0x000000000000794d */ /* 0x000fea0003800000 */
.L_x_4686:
        /* <DEDUP_REMOVED lines=12> */
[----:B------:R-:W-:Y:S01]  /*14ec0*/  STG.E.U8 desc[UR36][R16.64], R3 ;  /* 0x0000000310007986 */ /* 0x000fe2000c101124 */
[----:B------:R-:W-:Y:S05]  /*14ed0*/  EXIT ;  /* 0x000000000000794d */ /* 0x000fea0003800000 */
.L_x_4699:
[----:B------:R-:W-:Y:S01]  /*14ee0*/  FMUL.FTZ R6, R3, 1 ;  /* 0x3f80000003067820 */ /* 0x000fe20000410000 */
[----:B------:R-:W-:-:S05]  /*14ef0*/  FMUL.FTZ R4, R2, 1 ;  /* 0x3f80000002047820 */ /* 0x000fca0000410000 */
[----:B------:R-:W-:Y:S08]  /*14f00*/  F2F.F64.F32 R6, R6 ;  /* 0x0000000600067310 */ /* 0x000ff00000201800 */
[----:B------:R-:W0:Y:S02]  /*14f10*/  F2F.F64.F32 R4, R4 ;  /* 0x0000000400047310 */ /* 0x000e240000201800 */
[----:B0-----:R-:W-:Y:S01]  /*14f20*/  STG.E.128 desc[UR36][R16.64], R4 ;  /* 0x0000000410007986 */ /* 0x001fe2000c101d24 */
[----:B------:R-:W-:Y:S05]  /*14f30*/  EXIT ;  /* 0x000000000000794d */ /* 0x000fea0003800000 */
.L_x_4698:
        /* <DEDUP_REMOVED lines=20> */
.L_x_4703:
[----:B------:R-:W-:Y:S05]  /*15080*/  BSYNC B0 ;  /* 0x0000000000007941 */ /* 0x000fea0003800000 */
.L_x_4702:
[----:B------:R-:W-:-:S05]  /*15090*/  LOP3.LUT R5, R0, R5, RZ, 0xfc, !PT ;  /* 0x0000000500057212 */ /* 0x000fca00078efcff */
[----:B------:R-:W-:Y:S01]  /*150a0*/  STG.E.U8 desc[UR36][R16.64], R5 ;  /* 0x0000000510007986 */ /* 0x000fe2000c101124 */
[----:B------:R-:W-:Y:S05]  /*150b0*/  EXIT ;  /* 0x000000000000794d */ /* 0x000fea0003800000 */
.L_x_4701:
        /* <DEDUP_REMOVED lines=12> */
.L_x_4705:
[----:B------:R-:W-:Y:S01]  /*15180*/  IMAD.MOV.U32 R0, RZ, RZ, 0x7f ;  /* 0x0000007fff007424 */ /* 0x000fe200078e00ff */
[----:B------:R-:W-:-:S04]  /*15190*/  ISETP.GT.U32.AND P0, PT, R4, 0x7f800000, PT ;  /* 0x7f8000000400780c */ /* 0x000fc80003f04070 */
[----:B------:R-:W-:-:S09]  /*151a0*/  SEL R0, R0, 0x7c, P0 ;  /* 0x0000007c00007807 */ /* 0x000fd20000000000 */
.L_x_4706:
[----:B------:R-:W-:Y:S05]  /*151b0*/  BSYNC B0 ;  /* 0x0000000000007941 */ /* 0x000fea0003800000 */
.L_x_4704:
[----:B------:R-:W-:-:S04]  /*151c0*/  LOP3.LUT R2, R2, 0x80000000, RZ, 0xc0, !PT ;  /* 0x8000000002027812 */ /* 0x000fc800078ec0ff */
[----:B------:R-:W-:-:S04]  /*151d0*/  SHF.R.U32.HI R3, RZ, 0x18, R2 ;  /* 0x00000018ff037819 */ /* 0x000fc80000011602 */
[----:B------:R-:W-:-:S05]  /*151e0*/  LOP3.LUT R3, R0, R3, RZ, 0xfc, !PT ;  /* 0x0000000300037212 */ /* 0x000fca00078efcff */
[----:B------:R-:W-:Y:S01]  /*151f0*/  STG.E.U8 desc[UR36][R16.64], R3 ;  /* 0x0000000310007986 */ /* 0x000fe2000c101124 */
[----:B------:R-:W-:Y:S05]  /*15200*/  EXIT ;  /* 0x000000000000794d */ /* 0x000fea0003800000 */
.L_x_4700:
[----:B------:R-:W-:-:S05]  /*15210*/  F2FP.BF16.F32.PACK_AB R2, RZ, R2 ;  /* 0x00000002ff02723e */ /* 0x000fca00000010ff */
[----:B------:R-:W-:Y:S01]  /*15220*/  STG.E.U16 desc[UR36][R16.64], R2 ;  /* 0x0000000210007986 */ /* 0x000fe2000c101524 */
[----:B------:R-:W-:Y:S05]  /*15230*/  EXIT ;  /* 0x000000000000794d */ /* 0x000fea0003800000 */
.L_x_4697:
        /* <DEDUP_REMOVED lines=9> */
[----:B0-----:R-:W-:Y:S01]  /*152d0*/  STG.E.U16 desc[UR36][R16.64], R3 ;  /* 0x0000000310007986 */ /* 0x001fe2000c101524 */
[----:B------:R-:W-:Y:S05]  /*152e0*/  EXIT ;  /* 0x000000000000794d */ /* 0x000fea0003800000 */
.L_x_4709:
        /* <DEDUP_REMOVED lines=16> */
.L_x_4712:
[----:B------:R-:W-:-:S04]  /*153f0*/  LOP3.LUT R2, R2, 0x80000000, RZ, 0xc0, !PT ;  /* 0x8000000002027812 */ /* 0x000fc800078ec0ff */
[----:B------:R-:W-:-:S04]  /*15400*/  SHF.R.U32.HI R3, RZ, 0x18, R2 ;  /* 0x00000018ff037819 */ /* 0x000fc80000011602 */
[----:B------:R-:W-:-:S04]  /*15410*/  LOP3.LUT R0, R0, R3, RZ, 0xfc, !PT ;  /* 0x0000000300007212 */ /* 0x000fc800078efcff */
[----:B------:R-:W-:-:S07]  /*15420*/  PRMT R8, R0, 0x7610, R8 ;  /* 0x0000761000087816 */ /* 0x000fce0000000008 */
.L_x_4711:
[----:B------:R-:W-:Y:S05]  /*15430*/  BSYNC B0 ;  /* 0x0000000000007941 */ /* 0x000fea0003800000 */
.L_x_4710:
[----:B------:R-:W-:Y:S01]  /*15440*/  STG.E.U8 desc[UR36][R16.64], R8 ;  /* 0x0000000810007986 */ /* 0x000fe2000c101124 */
[----:B------:R-:W-:Y:S05]  /*15450*/  EXIT ;  /* 0x000000000000794d */ /* 0x000fea0003800000 */
.L_x_4708:
        /* <DEDUP_REMOVED lines=16> */
.L_x_4715:
[----:B------:R-:W-:-:S04]  /*15560*/  LOP3.LUT R2, R2, 0x80000000, RZ, 0xc0, !PT ;  /* 0x8000000002027812 */ /* 0x000fc800078ec0ff */
[----:B------:R-:W-:-:S04]  /*15570*/  SHF.R.U32.HI R3, RZ, 0x18, R2 ;  /* 0x00000018ff037819 */ /* 0x000fc80000011602 */
[----:B------:R-:W-:-:S04]  /*15580*/  LOP3.LUT R0, R0, R3, RZ, 0xfc, !PT ;  /* 0x0000000300007212 */ /* 0x000fc800078efcff */
[----:B------:R-:W-:-:S07]  /*15590*/  PRMT R8, R0, 0x7610, R8 ;  /* 0x0000761000087816 */ /* 0x000fce0000000008 */
.L_x_4714:
[----:B------:R-:W-:Y:S05]  /*155a0*/  BSYNC B0 ;  /* 0x0000000000007941 */ /* 0x000fea0003800000 */
.L_x_4713:
[----:B------:R-:W-:Y:S01]  /*155b0*/  STG.E.U8 desc[UR36][R16.64], R8 ;  /* 0x0000000810007986 */ /* 0x000fe2000c101124 */
[----:B------:R-:W-:Y:S05]  /*155c0*/  EXIT ;  /* 0x000000000000794d */ /* 0x000fea0003800000 */
.L_x_4707:
        /* <DEDUP_REMOVED lines=21> */
.L_x_4690:
        /* <DEDUP_REMOVED lines=16> */
.L_x_4718:
[----:B------:R-:W-:Y:S05]  /*15820*/  EXIT ;  /* 0x000000000000794d */ /* 0x000fea0003800000 */
.L_x_4717:
[----:B------:R-:W0:Y:S02]  /*15830*/  F2I.U64.TRUNC R2, R2 ;  /* 0x0000000200027311 */ /* 0x000e24000020d800 */
[----:B0-----:R-:W-:Y:S01]  /*15840*/  STG.E.64 desc[UR36][R16.64], R2 ;  /* 0x0000000210007986 */ /* 0x001fe2000c101b24 */
[----:B------:R-:W-:Y:S05]  /*15850*/  EXIT ;  /* 0x000000000000794d */ /* 0x000fea0003800000 */
.L_x_4716:
[----:B------:R-:W0:Y:S02]  /*15860*/  F2I.FTZ.U32.TRUNC.NTZ R3, R2 ;  /* 0x0000000200037305 */ /* 0x000e24000021f000 */
[----:B0-----:R-:W-:Y:S01]  /*15870*/  STG.E desc[UR36][R16.64], R3 ;  /* 0x0000000310007986 */ /* 0x001fe2000c101924 */
[----:B------:R-:W-:Y:S05]  /*15880*/  EXIT ;  /* 0x000000000000794d */ /* 0x000fea0003800000 */
.L_x_4719:
        /* <DEDUP_REMOVED lines=15> */
.L_x_24112:


//--------------------- .text._ZN2at6native27unrolled_elementwise_kernelIZZZNS0_54_GLOBAL__N__d8c5977b_16_LinearAlgebra_cu_7dd49032_297216addr_kernel_cudaERNS_14TensorIteratorERKN3c106ScalarES8_ENKUlvE_clEvENKUlvE7_clEvEUlNS5_7complexIfEESC_SC_E0_St5arrayIPcLm4EELi4E23TrivialOffsetCalculatorILi3EjESH_ILi1EjENS0_6memory12LoadWithCastILi3EEENSK_13StoreWithCastILi1EEEEEviT_T0_T2_T3_T4_T5_ --------------------------
	.section	.text._ZN2at6native27unrolled_elementwise_kernelIZZZNS0_54_GLOBAL__N__d8c5977b_16_LinearAlgebra_cu_7dd49032_297216addr_kernel_cudaERNS_14TensorIteratorERKN3c106ScalarES8_ENKUlvE_clEvENKUlvE7_clEvEUlNS5_7complexIfEESC_SC_E0_St5arrayIPcLm4EELi4E23TrivialOffsetCalculatorILi3EjESH_ILi1EjENS0_6memory12LoadWithCastILi3EEENSK_13StoreWithCastILi1EEEEEviT_T0_T2_T3_T4_T5_,"ax",@progbits
	.align	128
        .global         _ZN2at6native27unrolled_elementwise_kernelIZZZNS0_54_GLOBAL__N__d8c5977b_16_LinearAlgebra_cu_7dd49032_297216addr_kernel_cudaERNS_14TensorIteratorERKN3c106ScalarES8_ENKUlvE_clEvENKUlvE7_clEvEUlNS5_7complexIfEESC_SC_E0_St5arrayIPcLm4EELi4E23TrivialOffsetCalculatorILi3EjESH_ILi1EjENS0_6memory12LoadWithCastILi3EEENSK_13StoreWithCastILi1EEEEEviT_T0_T2_T3_T4_T5_
        .type           _ZN2at6native27unrolled_elementwise_kernelIZZZNS0_54_GLOBAL__N__d8c5977b_16_LinearAlgebra_cu_7dd49032_297216addr_kernel_cudaERNS_14TensorIteratorERKN3c106ScalarES8_ENKUlvE_clEvENKUlvE7_clEvEUlNS5_7complexIfEESC_SC_E0_St5arrayIPcLm4EELi4E23TrivialOffsetCalculatorILi3EjESH_ILi1EjENS0_6memory12LoadWithCastILi3EEENSK_13StoreWithCastILi1EEEEEviT_T0_T2_T3_T4_T5_,@function
        .size           _ZN2at6native27unrolled_elementwise_kernelIZZZNS0_54_GLOBAL__N__d8c5977b_16_LinearAlgebra_cu_7dd49032_297216addr_kernel_cudaERNS_14TensorIteratorERKN3c106ScalarES8_ENKUlvE_clEvENKUlvE7_clEvEUlNS5_7complexIfEESC_SC_E0_St5arrayIPcLm4EELi4E23TrivialOffsetCalculatorILi3EjESH_ILi1EjENS0_6memory12LoadWithCastILi3EEENSK_13StoreWithCastILi1EEEEEviT_T0_T2_T3_T4_T5_,(.L_x_24113 - _ZN2at6native27unrolled_elementwise_kernelIZZZNS0_54_GLOBAL__N__d8c5977b_16_LinearAlgebra_cu_7dd49032_297216addr_kernel_cudaERNS_14TensorIteratorERKN3c106ScalarES8_ENKUlvE_clEvENKUlvE7_clEvEUlNS5_7complexIfEESC_SC_E0_St5arrayIPcLm4EELi4E23TrivialOffsetCalculatorILi3EjESH_ILi1EjENS0_6memory12LoadWithCastILi3EEENSK_13StoreWithCastILi1EEEEEviT_T0_T2_T3_T4_T5_)
        .other          _ZN2at6native27unrolled_elementwise_kernelIZZZNS0_54_GLOBAL__N__d8c5977b_16_LinearAlgebra_cu_7dd49032_297216addr_kernel_cudaERNS_14TensorIteratorERKN3c106ScalarES8_ENKUlvE_clEvENKUlvE7_clEvEUlNS5_7complexIfEESC_SC_E0_St5arrayIPcLm4EELi4E23TrivialOffsetCalculatorILi3EjESH_ILi1EjENS0_6memory12LoadWithCastILi3EEENSK_13StoreWithCastILi1EEEEEviT_T0_T2_T3_T4_T5_,@"STO_CUDA_ENTRY STV_DEFAULT"
_ZN2at6native27unrolled_elementwise_kernelIZZZNS0_54_GLOBAL__N__d8c5977b_16_LinearAlgebra_cu_7dd49032_297216addr_kernel_cudaERNS_14TensorIteratorERKN3c106ScalarES8_ENKUlvE_clEvENKUlvE7_clEvEUlNS5_7complexIfEESC_SC_E0_St5arrayIPcLm4EELi4E23TrivialOffsetCalculatorILi3EjESH_ILi1EjENS0_6memory12LoadWithCastILi3EEENSK_13StoreWithCastILi1EEEEEviT_T0_T2_T3_T4_T5_:
.text._ZN2at6native27unrolled_elementwise_kernelIZZZNS0_54_GLOBAL__N__d8c5977b_16_LinearAlgebra_cu_7dd49032_297216addr_kernel_cudaERNS_14TensorIteratorERKN3c106ScalarES8_ENKUlvE_clEvENKUlvE7_clEvEUlNS5_7complexIfEESC_SC_E0_St5arrayIPcLm4EELi4E23TrivialOffsetCalculatorILi3EjESH_ILi1EjENS0_6memory12LoadWithCastILi3EEENSK_13StoreWithCastILi1EEEEEviT_T0_T2_T3_T4_T5_:
[----:B------:R-:W0:Y:S08]  /*0000*/  LDC R1, c[0x0][0x28] ;  /* 0x00000a00ff017b82 */ /* 0x000e300000000800 */
[----:B------:R-:W1:Y:S01]  /*0010*/  S2UR UR4, SR_CTAID.X ;  /* 0x00000000000479c3 */ /* 0x000e620000002500 */
[----:B------:R-:W2:Y:S01]  /*0020*/  S2R R45, SR_TID.X ;  /* 0x00000000002d7919 */ /* 0x000ea20000002100 */
[----:B------:R-:W-:Y:S01]  /*0030*/  ULDC.64 UR36, c[0x0][0x208] ;  /* 0x0000820000247ab9 */ /* 0x000fe20000000a00 */
[----:B------:R-:W-:Y:S01]  /*0040*/  BSSY B7, `(.L_x_4720) ;  /* 0x0000302000077945 */ /* 0x000fe20003800000 */
[----:B------:R-:W-:-:S02]  /*0050*/  CS2R R18, SRZ ;  /* 0x0000000000127805 */ /* 0x000fc4000001ff00 */
[----:B------:R-:W-:Y:S02]  /*0060*/  CS2R R22, SRZ ;  /* 0x0000000000167805 */ /* 0x000fe4000001ff00 */
[----:B------:R-:W-:Y:S01]  /*0070*/  CS2R R24, SRZ ;  /* 0x0000000000187805 */ /* 0x000fe2000001ff00 */
[----:B------:R-:W3:Y:S08]  /*0080*/  LDC R3, c[0x0][0x210] ;  /* 0x00008400ff037b82 */ /* 0x000ef00000000800 */
[----:B------:R-:W4:Y:S01]  /*0090*/  LDC.U8 R43, c[0x0][0x254] ;  /* 0x00009500ff2b7b82 */ /* 0x000f220000000000 */
[----:B-1----:R-:W-:-:S07]  /*00a0*/  IMAD.U32 R2, RZ, RZ, UR4 ;  /* 0x00000004ff027e24 */ /* 0x002fce000f8e00ff */
[----:B------:R-:W1:Y:S01]  /*00b0*/  LDC.U8 R41, c[0x0][0x255] ;  /* 0x00009540ff297b82 */ /* 0x000e620000000000 */
[----:B---3--:R-:W-:-:S07]  /*00c0*/  IMAD R42, R2, -0x200, R3 ;  /* 0xfffffe00022a7824 */ /* 0x008fce00078e0203 */
[----:B------:R-:W3:Y:S01]  /*00d0*/  LDC.U8 R40, c[0x0][0x256] ;  /* 0x00009580ff287b82 */ /* 0x000ee20000000000 */
[----:B--2---:R-:W-:-:S13]  /*00e0*/  ISETP.GE.AND P0, PT, R45, R42, PT ;  /* 0x0000002a2d00720c */ /* 0x004fda0003f06270 */
[----:B0---4-:R-:W-:Y:S05]  /*00f0*/  @P0 BRA `(.L_x_4721) ;  /* 0x0000002c00d80947 */ /* 0x011fea0003800000 */
[----:B------:R-:W0:Y:S01]  /*0100*/  LDC.64 R4, c[0x0][0x238] ;  /* 0x00008e00ff047b82 */ /* 0x000e220000000a00 */
[----:B------:R-:W-:Y:S01]  /*0110*/  PRMT R0, R43, 0x9910, RZ ;  /* 0x000099102b007816 */ /* 0x000fe200000000ff */
[----:B------:R-:W-:Y:S01]  /*0120*/  IMAD R2, R2, 0x200, R45 ;  /* 0x0000020002027824 */ /* 0x000fe200078e022d */
[----:B------:R-:W-:Y:S01]  /*0130*/  ULDC UR4, c[0x0][0x258] ;  /* 0x0000960000047ab9 */ /* 0x000fe20000000800 */
[----:B------:R-:W-:Y:S01]  /*0140*/  BSSY B6, `(.L_x_4722) ;  /* 0x00000f5000067945 */ /* 0x000fe20003800000 */
        /* <DEDUP_REMOVED lines=15> */
[----:B--2---:R0:W2:Y:S01]  /*0240*/  I2F.S16 R18, R2 ;  /* 0x0000000200127306 */ /* 0x0040a20000101400 */
[----:B------:R-:W-:Y:S05]  /*0250*/  BRA `(.L_x_4728) ;  /* 0x0000000c008c7947 */ /* 0x000fea0003800000 */
.L_x_4726:
[----:B------:R-:W2:Y:S01]  /*0260*/  LDG.E.U8 R2, desc[UR36][R2.64] ;  /* 0x0000002402027981 */ /* 0x000ea2000c1e1100 */
[----:B------:R-:W-:Y:S01]  /*0270*/  IMAD.MOV.U32 R19, RZ, RZ, RZ ;  /* 0x000000ffff137224 */ /* 0x000fe200078e00ff */
[----:B--2---:R-:W-:Y:S01]  /*0280*/  I2FP.F32.U32 R18, R2 ;  /* 0x0000000200127245 */ /* 0x004fe20000201000 */
[----:B------:R-:W-:Y:S06]  /*0290*/  BRA `(.L_x_4728) ;  /* 0x0000000c007c7947 */ /* 0x000fec0003800000 */
.L_x_4725:
        /* <DEDUP_REMOVED lines=10> */
.L_x_4730:
[----:B------:R-:W2:Y:S01]  /*0340*/  LDG.E R2, desc[UR36][R2.64] ;  /* 0x0000002402027981 */ /* 0x000ea2000c1e1900 */
[----:B------:R-:W-:Y:S01]  /*0350*/  IMAD.MOV.U32 R19, RZ, RZ, RZ ;  /* 0x000000ffff137224 */ /* 0x000fe200078e00ff */
[----:B--2---:R-:W-:Y:S01]  /*0360*/  I2FP.F32.S32 R18, R2 ;  /* 0x0000000200127245 */ /* 0x004fe20000201400 */
[----:B------:R-:W-:Y:S06]  /*0370*/  BRA `(.L_x_4728) ;  /* 0x0000000c00447947 */ /* 0x000fec0003800000 */
.L_x_4729:
[----:B------:R-:W2:Y:S01]  /*0380*/  LDG.E.U16 R2, desc[UR36][R2.64] ;  /* 0x0000002402027981 */ /* 0x000ea2000c1e1500 */
[----:B------:R-:W-:Y:S01]  /*0390*/  IMAD.MOV.U32 R19, RZ, RZ, RZ ;  /* 0x000000ffff137224 */ /* 0x000fe200078e00ff */
[----:B--2---:R4:W0:Y:S01]  /*03a0*/  I2F.S16 R18, R2 ;  /* 0x0000000200127306 */ /* 0x0048220000101400 */
[----:B------:R-:W-:Y:S05]  /*03b0*/  BRA `(.L_x_4728) ;  /* 0x0000000c00347947 */ /* 0x000fea0003800000 */
.L_x_4724:
        /* <DEDUP_REMOVED lines=9> */
.L_x_4732:
[----:B------:R-:W2:Y:S01]  /*0450*/  LDG.E.U16 R2, desc[UR36][R2.64] ;  /* 0x0000002402027981 */ /* 0x000ea2000c1e1500 */
[----:B------:R-:W-:Y:S02]  /*0460*/  IMAD.MOV.U32 R19, RZ, RZ, RZ ;  /* 0x000000ffff137224 */ /* 0x000fe400078e00ff */
[----:B--2---:R-:W-:Y:S01]  /*0470*/  HADD2.F32 R18, -RZ, R2.H0_H0 ;  /* 0x20000002ff127230 */ /* 0x004fe20000004100 */
[----:B------:R-:W-:Y:S06]  /*0480*/  BRA `(.L_x_4728) ;  /* 0x0000000c00007947 */ /* 0x000fec0003800000 */
.L_x_4731:
        /* <DEDUP_REMOVED lines=8> */
.L_x_4734:
[----:B------:R-:W2:Y:S02]  /*0510*/  LDG.E R2, desc[UR36][R2.64] ;  /* 0x0000002402027981 */ /* 0x000ea4000c1e1900 */
[--C-:B--2---:R-:W-:Y:S02]  /*0520*/  HADD2.F32 R19, -RZ, R2.reuse.H1_H1 ;  /* 0x30000002ff137230 */ /* 0x104fe40000004100 */
[----:B------:R-:W-:Y:S01]  /*0530*/  HADD2.F32 R18, -RZ, R2.H0_H0 ;  /* 0x20000002ff127230 */ /* 0x000fe20000004100 */
[----:B------:R-:W-:Y:S06]  /*0540*/  BRA `(.L_x_4728) ;  /* 0x0000000800d07947 */ /* 0x000fec0003800000 */
.L_x_4733:
        /* <DEDUP_REMOVED lines=8> */
.L_x_4723:
        /* <DEDUP_REMOVED lines=13> */
.L_x_4737:
        /* <DEDUP_REMOVED lines=10> */
.L_x_4736:
        /* <DEDUP_REMOVED lines=27> */
.L_x_4739:
[----:B------:R-:W2:Y:S01]  /*08f0*/  LDG.E.U8 R2, desc[UR36][R2.64] ;  /* 0x0000002402027981 */ /* 0x000ea2000c1e1100 */
[----:B------:R-:W-:Y:S02]  /*0900*/  IMAD.MOV.U32 R19, RZ, RZ, RZ ;  /* 0x000000ffff137224 */ /* 0x000fe400078e00ff */
        /* <DEDUP_REMOVED lines=12> */
.L_x_4738:
[----:B------:R-:W2:Y:S01]  /*09d0*/  LDG.E.U16 R2, desc[UR36][R2.64] ;  /* 0x0000002402027981 */ /* 0x000ea2000c1e1500 */
[----:B------:R-:W-:Y:S02]  /*09e0*/  IMAD.MOV.U32 R19, RZ, RZ, RZ ;  /* 0x000000ffff137224 */ /* 0x000fe400078e00ff */
[----:B--2---:R-:W-:Y:S01]  /*09f0*/  IMAD.U32 R18, R2, 0x10000, RZ ;  /* 0x0001000002127824 */ /* 0x004fe200078e00ff */
[----:B------:R-:W-:Y:S06]  /*0a00*/  BRA `(.L_x_4728) ;  /* 0x0000000400a07947 */ /* 0x000fec0003800000 */
.L_x_4735:
        /* <DEDUP_REMOVED lines=12> */
.L_x_4742:
        /* <DEDUP_REMOVED lines=20> */
.L_x_4744:
[----:B------:R-:W-:Y:S05]  /*0c10*/  BSYNC B0 ;  /* 0x0000000000007941 */ /* 0x000fea0003800000 */
.L_x_4743:
[----:B------:R-:W-:Y:S01]  /*0c20*/  IMAD.SHL.U32 R2, R2, 0x100000, RZ ;  /* 0x0010000002027824 */ /* 0x000fe200078e00ff */
[----:B------:R-:W-:-:S04]  /*0c30*/  LEA R3, R0, 0x3b800000, 0x17 ;  /* 0x3b80000000037811 */ /* 0x000fc800078eb8ff */
[----:B------:R-:W-:Y:S01]  /*0c40*/  LOP3.LUT R18, R3, R2, R18, 0xfe, !PT ;  /* 0x0000000203127212 */ /* 0x000fe200078efe12 */
[----:B------:R-:W-:Y:S06]  /*0c50*/  BRA `(.L_x_4728) ;  /* 0x00000004000c7947 */ /* 0x000fec0003800000 */
.L_x_4741:
        /* <DEDUP_REMOVED lines=20> */
.L_x_4746:
[----:B------:R-:W-:Y:S05]  /*0da0*/  BSYNC B0 ;  /* 0x0000000000007941 */ /* 0x000fea0003800000 */
.L_x_4745:
[----:B------:R-:W-:Y:S01]  /*0db0*/  IMAD.SHL.U32 R2, R2, 0x200000, RZ ;  /* 0x0020000002027824 */ /* 0x000fe200078e00ff */
[----:B------:R-:W-:-:S04]  /*0dc0*/  LEA R3, R0, 0x37800000, 0x17 ;  /* 0x3780000000037811 */ /* 0x000fc800078eb8ff */
[----:B------:R-:W-:Y:S01]  /*0dd0*/  LOP3.LUT R18, R3, R2, R18, 0xfe, !PT ;  /* 0x0000000203127212 */ /* 0x000fe200078efe12 */
[----:B------:R-:W-:Y:S06]  /*0de0*/  BRA `(.L_x_4728) ;  /* 0x0000000000a87947 */ /* 0x000fec0003800000 */
.L_x_4740:
        /* <DEDUP_REMOVED lines=14> */
.L_x_4750:
[----:B------:R-:W-:Y:S05]  /*0ed0*/  BSYNC B0 ;  /* 0x0000000000007941 */ /* 0x000fea0003800000 */
.L_x_4749:
[----:B------:R-:W-:Y:S01]  /*0ee0*/  IMAD.MOV.U32 R19, RZ, RZ, RZ ;  /* 0x000000ffff137224 */ /* 0x000fe200078e00ff */
[----:B------:R-:W-:Y:S06]  /*0ef0*/  BRA `(.L_x_4728) ;  /* 0x0000000000647947 */ /* 0x000fec0003800000 */
.L_x_4727:
[----:B------:R-:W-:Y:S01]  /*0f00*/  MOV R0, 0x228 ;  /* 0x0000022800007802 */ /* 0x000fe20000000f00 */
[----:B------:R-:W-:Y:S01]  /*0f10*/  ULDC.64 UR4, c[0x4][0x218] ;  /* 0x0100860000047ab9 */ /* 0x000fe20000000a00 */
[----:B------:R-:W-:Y:S01]  /*0f20*/  ULDC.64 UR6, c[0x4][0x90] ;  /* 0x0100240000067ab9 */ /* 0x000fe20000000a00 */
[----:B------:R-:W-:Y:S01]  /*0f30*/  IMAD.U32 R4, RZ, RZ, UR4 ;  /* 0x00000004ff047e24 */ /* 0x000fe2000f8e00ff */
[----:B------:R0:W2:Y:S01]  /*0f40*/  LDC.64 R2, c[0x4][R0] ;  /* 0x0100000000027b82 */ /* 0x0000a20000000a00 */
        /* <DEDUP_REMOVED lines=10> */
[----:B-123--:R-:W-:Y:S05]  /*0ff0*/  CALL.ABS.NOINC R2 ;  /* 0x0000000002007343 */ /* 0x00efea0003c00000 */
.L_x_4751:
[----:B------:R-:W-:Y:S01]  /*1000*/  CS2R R18, SRZ ;  /* 0x0000000000127805 */ /* 0x000fe2000001ff00 */
[----:B------:R-:W-:Y:S06]  /*1010*/  BRA `(.L_x_4728) ;  /* 0x00000000001c7947 */ /* 0x000fec0003800000 */
.L_x_4748:
[----:B------:R-:W2:Y:S01]  /*1020*/  LDG.E.64 R2, desc[UR36][R2.64] ;  /* 0x0000002402027981 */ /* 0x000ea2000c1e1b00 */
[----:B------:R-:W-:Y:S01]  /*1030*/  IMAD.MOV.U32 R19, RZ, RZ, RZ ;  /* 0x000000ffff137224 */ /* 0x000fe200078e00ff */
[----:B--2---:R0:W2:Y:S01]  /*1040*/  I2F.U64 R18, R2 ;  /* 0x0000000200127312 */ /* 0x0040a20000301000 */
[----:B------:R-:W-:Y:S05]  /*1050*/  BRA `(.L_x_4728) ;  /* 0x00000000000c7947 */ /* 0x000fea0003800000 */
.L_x_4747:
[----:B------:R-:W2:Y:S01]  /*1060*/  LDG.E R2, desc[UR36][R2.64] ;  /* 0x0000002402027981 */ /* 0x000ea2000c1e1900 */
[----:B------:R-:W-:Y:S01]  /*1070*/  IMAD.MOV.U32 R19, RZ, RZ, RZ ;  /* 0x000000ffff137224 */ /* 0x000fe200078e00ff */
[----:B--2---:R-:W-:-:S07]  /*1080*/  I2FP.F32.U32 R18, R2 ;  /* 0x0000000200127245 */ /* 0x004fce0000201000 */
.L_x_4728:
[----:B------:R-:W-:Y:S05]  /*1090*/  BSYNC B6 ;  /* 0x0000000000067941 */ /* 0x000fea0003800000 */
.L_x_4722:
[----:B------:R-:W3:Y:S01]  /*10a0*/  S2R R0, SR_CTAID.X ;  /* 0x0000000000007919 */ /* 0x000ee20000002500 */
[----:B0---4-:R-:W0:Y:S01]  /*10b0*/  LDC.64 R2, c[0x0][0x240] ;  /* 0x00009000ff027b82 */ /* 0x011e220000000a00 */
[----:B-1----:R-:W-:Y:S01]  /*10c0*/  PRMT R4, R41, 0x9910, RZ ;  /* 0x0000991029047816 */ /* 0x002fe200000000ff */
[----:B------:R-:W-:Y:S01]  /*10d0*/  ULDC UR4, c[0x0][0x25c] ;  /* 0x0000970000047ab9 */ /* 0x000fe20000000800 */
[----:B------:R-:W3:Y:S01]  /*10e0*/  S2R R5, SR_TID.X ;  /* 0x0000000000057919 */ /* 0x000ee20000002100 */
[----:B------:R-:W-:Y:S01]  /*10f0*/  BSSY B6, `(.L_x_4752) ;  /* 0x00000f7000067945 */ /* 0x000fe20003800000 */
[----:B---3--:R-:W-:-:S04]  /*1100*/  IMAD R0, R0, 0x200, R5 ;  /* 0x0000020000007824 */ /* 0x008fc800078e0205 */
[----:B------:R-:W-:Y:S02]  /*1110*/  IMAD R5, R0, UR4, RZ ;  /* 0x0000000400057c24 */ /* 0x000fe4000f8e02ff */
[----:B------:R-:W-:-:S03]  /*1120*/  IMAD.MOV.U32 R0, RZ, RZ, R4 ;  /* 0x000000ffff007224 */ /* 0x000fc600078e0004 */
[----:B0-----:R-:W-:Y:S02]  /*1130*/  IADD3 R2, P1, R5, R2, RZ ;  /* 0x0000000205027210 */ /* 0x001fe40007f3e0ff */
[----:B------:R-:W-:-:S03]  /*1140*/  ISETP.GT.AND P0, PT, R0, 0x9, PT ;  /* 0x000000090000780c */ /* 0x000fc60003f04270 */
[----:B------:R-:W-:-:S10]  /*1150*/  IMAD.X R3, RZ, RZ, R3, P1 ;  /* 0x000000ffff037224 */ /* 0x000fd400008e0603 */
        /* <DEDUP_REMOVED lines=9> */
[----:B------:R-:W3:Y:S01]  /*11f0*/  LDG.E.S8 R2, desc[UR36][R2.64] ;  /* 0x0000002402027981 */ /* 0x000ee2000c1e1300 */
[----:B------:R-:W-:Y:S01]  /*1200*/  IMAD.MOV.U32 R23, RZ, RZ, RZ ;  /* 0x000000ffff177224 */ /* 0x000fe200078e00ff */
[----:B---3--:R0:W1:Y:S01]  /*1210*/  I2F.S16 R22, R2 ;  /* 0x0000000200167306 */ /* 0x0080620000101400 */
[----:B------:R-:W-:Y:S05]  /*1220*/  BRA `(.L_x_4758) ;  /* 0x0000000c008c7947 */ /* 0x000fea0003800000 */
.L_x_4756:
[----:B------:R-:W3:Y:S01]  /*1230*/  LDG.E.U8 R2, desc[UR36][R2.64] ;  /* 0x0000002402027981 */ /* 0x000ee2000c1e1100 */
[----:B------:R-:W-:Y:S01]  /*1240*/  IMAD.MOV.U32 R23, RZ, RZ, RZ ;  /* 0x000000ffff177224 */ /* 0x000fe200078e00ff */
[----:B---3--:R-:W-:Y:S01]  /*1250*/  I2FP.F32.U32 R22, R2 ;  /* 0x0000000200167245 */ /* 0x008fe20000201000 */
[----:B------:R-:W-:Y:S06]  /*1260*/  BRA `(.L_x_4758) ;  /* 0x0000000c007c7947 */ /* 0x000fec0003800000 */
.L_x_4755:
[----:B------:R-:W-:-:S13]  /*1270*/  ISETP.NE.AND P0, PT, R0, 0x2, PT ;  /* 0x000000020000780c */ /* 0x000fda0003f05270 */
[----:B------:R-:W-:Y:S05]  /*1280*/  @!P0 BRA `(.L_x_4759) ;  /* 0x0000000000308947 */ /* 0x000fea0003800000 */
[----:B------:R-:W-:-:S13]  /*1290*/  ISETP.NE.AND P0, PT, R0, 0x3, PT ;  /* 0x000000030000780c */ /* 0x000fda0003f05270 */
[----:B------:R-:W-:Y:S05]  /*12a0*/  @!P0 BRA `(.L_x_4760) ;  /* 0x0000000000188947 */ /* 0x000fea0003800000 */
[----:B------:R-:W-:-:S13]  /*12b0*/  ISETP.NE.AND P0, PT, R0, 0x4, PT ;  /* 0x000000040000780c */ /* 0x000fda0003f05270 */
[----:B------:R-:W-:Y:S05]  /*12c0*/  @P0 BRA `(.L_x_4757) ;  /* 0x0000000c00000947 */ /* 0x000fea0003800000 */
[----:B------:R-:W3:Y:S01]  /*12d0*/  LDG.E.64 R2, desc[UR36][R2.64] ;  /* 0x0000002402027981 */ /* 0x000ee2000c1e1b00 */
[----:B------:R-:W-:Y:S01]  /*12e0*/  IMAD.MOV.U32 R23, RZ, RZ, RZ ;  /* 0x000000ffff177224 */ /* 0x000fe200078e00ff */
[----:B---3--:R0:W1:Y:S01]  /*12f0*/  I2F.S64 R22, R2 ;  /* 0x0000000200167312 */ /* 0x0080620000301400 */
[----:B------:R-:W-:Y:S05]  /*1300*/  BRA `(.L_x_4758) ;  /* 0x0000000c00547947 */ /* 0x000fea0003800000 */
.L_x_4760:
[----:B------:R-:W3:Y:S01]  /*1310*/  LDG.E R2, desc[UR36][R2.64] ;  /* 0x0000002402027981 */ /* 0x000ee2000c1e1900 */
[----:B------:R-:W-:Y:S01]  /*1320*/  IMAD.MOV.U32 R23, RZ, RZ, RZ ;  /* 0x000000ffff177224 */ /* 0x000fe200078e00ff */
[----:B---3--:R-:W-:Y:S01]  /*1330*/  I2FP.F32.S32 R22, R2 ;  /* 0x0000000200167245 */ /* 0x008fe20000201400 */
[----:B------:R-:W-:Y:S06]  /*1340*/  BRA `(.L_x_4758) ;  /* 0x0000000c00447947 */ /* 0x000fec0003800000 */
.L_x_4759:
[----:B------:R-:W3:Y:S01]  /*1350*/  LDG.E.U16 R2, desc[UR36][R2.64] ;  /* 0x0000002402027981 */ /* 0x000ee2000c1e1500 */
[----:B------:R-:W-:Y:S01]  /*1360*/  IMAD.MOV.U32 R23, RZ, RZ, RZ ;  /* 0x000000ffff177224 */ /* 0x000fe200078e00ff */
[----:B---3--:R0:W1:Y:S01]  /*1370*/  I2F.S16 R22, R2 ;  /* 0x0000000200167306 */ /* 0x0080620000101400 */
[----:B------:R-:W-:Y:S05]  /*1380*/  BRA `(.L_x_4758) ;  /* 0x0000000c00347947 */ /* 0x000fea0003800000 */
.L_x_4754:
        /* <DEDUP_REMOVED lines=9> */
.L_x_4762:
[----:B------:R-:W3:Y:S01]  /*1420*/  LDG.E.U16 R2, desc[UR36][R2.64] ;  /* 0x0000002402027981 */ /* 0x000ee2000c1e1500 */
[----:B------:R-:W-:Y:S02]  /*1430*/  IMAD.MOV.U32 R23, RZ, RZ, RZ ;  /* 0x000000ffff177224 */ /* 0x000fe400078e00ff */
[----:B---3--:R-:W-:Y:S01]  /*1440*/  HADD2.F32 R22, -RZ, R2.H0_H0 ;  /* 0x20000002ff167230 */ /* 0x008fe20000004100 */
[----:B------:R-:W-:Y:S06]  /*1450*/  BRA `(.L_x_4758) ;  /* 0x0000000c00007947 */ /* 0x000fec0003800000 */
.L_x_4761:
        /* <DEDUP_REMOVED lines=8> */
.L_x_4764:
[----:B------:R-:W3:Y:S02]  /*14e0*/  LDG.E R2, desc[UR36][R2.64] ;  /* 0x0000002402027981 */ /* 0x000ee4000c1e1900 */
[--C-:B---3--:R-:W-:Y:S02]  /*14f0*/  HADD2.F32 R23, -RZ, R2.reuse.H1_H1 ;  /* 0x30000002ff177230 */ /* 0x108fe40000004100 */
[----:B------:R-:W-:Y:S01]  /*1500*/  HADD2.F32 R22, -RZ, R2.H0_H0 ;  /* 0x20000002ff167230 */ /* 0x000fe20000004100 */
[----:B------:R-:W-:Y:S06]  /*1510*/  BRA `(.L_x_4758) ;  /* 0x0000000800d07947 */ /* 0x000fec0003800000 */
.L_x_4763:
[----:B------:R-:W3:Y:S01]  /*1520*/  LDG.E.64 R2, desc[UR36][R2.64] ;  /* 0x0000002402027981 */ /* 0x000ee2000c1e1b00 */
[----:B------:R-:W-:Y:S01]  /*1530*/  UMOV UR4, 0xf0000000 ;  /* 0xf000000000047882 */ /* 0x000fe20000000000 */
[----:B------:R-:W-:Y:S01]  /*1540*/  UMOV UR5, 0x380fffff ;  /* 0x380fffff00057882 */ /* 0x000fe20000000000 */
[----:B------:R-:W-:Y:S01]  /*1550*/  IMAD.MOV.U32 R23, RZ, RZ, RZ ;  /* 0x000000ffff177224 */ /* 0x000fe200078e00ff */
[----:B---3--:R-:W0:Y:S01]  /*1560*/  F2F.F32.F64 R22, R2 ;  /* 0x0000000200167310 */ /* 0x008e220000301000 */
[----:B------:R-:W-:-:S14]  /*1570*/  DSETP.GEU.AND P0, PT, |R2|, UR4, PT ;  /* 0x0000000402007e2a */ /* 0x000fdc000bf0e200 */
[----:B0-----:R-:W-:Y:S01]  /*1580*/  @!P0 FMUL R22, R22, 1.175494350822287508e-38 ;  /* 0x0080000016168820 */ /* 0x001fe20000400000 */
[----:B------:R-:W-:Y:S06]  /*1590*/  BRA `(.L_x_4758) ;  /* 0x0000000800b07947 */ /* 0x000fec0003800000 */
.L_x_4753:
        /* <DEDUP_REMOVED lines=8> */
[----:B------:R-:W3:Y:S01]  /*1620*/  LDG.E.U8 R2, desc[UR36][R2.64] ;  /* 0x0000002402027981 */ /* 0x000ee2000c1e1100 */
[----:B------:R-:W-:Y:S01]  /*1630*/  IMAD.MOV.U32 R23, RZ, RZ, RZ ;  /* 0x000000ffff177224 */ /* 0x000fe200078e00ff */
[----:B---3--:R-:W-:-:S04]  /*1640*/  ISETP.NE.AND P0, PT, R2, RZ, PT ;  /* 0x000000ff0200720c */ /* 0x008fc80003f05270 */
[----:B------:R-:W-:Y:S01]  /*1650*/  FSEL R22, RZ, 1, !P0 ;  /* 0x3f800000ff167808 */ /* 0x000fe20004000000 */
[----:B------:R-:W-:Y:S08]  /*1660*/  BRA `(.L_x_4758) ;  /* 0x00000008007c7947 */ /* 0x000ff00003800000 */
.L_x_4767:
[----:B------:R-:W3:Y:S01]  /*1670*/  LDG.E.128 R4, desc[UR36][R2.64] ;  /* 0x0000002402047981 */ /* 0x000ee2000c1e1d00 */
[----:B------:R-:W-:Y:S01]  /*1680*/  UMOV UR4, 0xf0000000 ;  /* 0xf000000000047882 */ /* 0x000fe20000000000 */
[----:B------:R-:W-:Y:S01]  /*1690*/  UMOV UR5, 0x380fffff ;  /* 0x380fffff00057882 */ /* 0x000fe20000000000 */
[----:B---3--:R-:W0:Y:S01]  /*16a0*/  F2F.F32.F64 R23, R6 ;  /* 0x0000000600177310 */ /* 0x008e220000301000 */
[----:B------:R-:W-:Y:S02]  /*16b0*/  DSETP.GEU.AND P0, PT, |R6|, UR4, PT ;  /* 0x0000000406007e2a */ /* 0x000fe4000bf0e200 */
[----:B------:R-:W-:-:S05]  /*16c0*/  DSETP.GEU.AND P1, PT, |R4|, UR4, PT ;  /* 0x0000000404007e2a */ /* 0x000fca000bf2e200 */
[----:B------:R-:W1:Y:S07]  /*16d0*/  F2F.F32.F64 R22, R4 ;  /* 0x0000000400167310 */ /* 0x000e6e0000301000 */
[----:B0-----:R-:W-:Y:S02]  /*16e0*/  @!P0 FMUL R23, R23, 1.175494350822287508e-38 ;  /* 0x0080000017178820 */ /* 0x001fe40000400000 */
[----:B-1----:R-:W-:Y:S01]  /*16f0*/  @!P1 FMUL R22, R22, 1.175494350822287508e-38 ;  /* 0x0080000016169820 */ /* 0x002fe20000400000 */
[----:B------:R-:W-:Y:S06]  /*1700*/  BRA `(.L_x_4758) ;  /* 0x0000000800547947 */ /* 0x000fec0003800000 */
.L_x_4766:
[----:B------:R-:W-:-:S13]  /*1710*/  ISETP.NE.AND P0, PT, R0, 0xf, PT ;  /* 0x0000000f0000780c */ /* 0x000fda0003f05270 */
[----:B------:R-:W-:Y:S05]  /*1720*/  @!P0 BRA `(.L_x_4768) ;  /* 0x00000000009c8947 */ /* 0x000fea0003800000 */
[----:B------:R-:W-:-:S13]  /*1730*/  ISETP.NE.AND P0, PT, R0, 0x17, PT ;  /* 0x000000170000780c */ /* 0x000fda0003f05270 */
[----:B------:R-:W-:Y:S05]  /*1740*/  @!P0 BRA `(.L_x_4769) ;  /* 0x00000000005c8947 */ /* 0x000fea0003800000 */
[----:B------:R-:W-:-:S13]  /*1750*/  ISETP.NE.AND P0, PT, R0, 0x18, PT ;  /* 0x000000180000780c */ /* 0x000fda0003f05270 */
[----:B------:R-:W-:Y:S05]  /*1760*/  @P0 BRA `(.L_x_4757) ;  /* 0x0000000400d80947 */ /* 0x000fea0003800000 */
[----:B------:R-:W3:Y:S01]  /*1770*/  LDG.E.U8 R22, desc[UR36][R2.64] ;  /* 0x0000002402167981 */ /* 0x000ee2000c1e1100 */
[----:B------:R-:W-:Y:S02]  /*1780*/  IMAD.MOV.U32 R6, RZ, RZ, -0x800000 ;  /* 0xff800000ff067424 */ /* 0x000fe400078e00ff */
[----:B------:R-:W-:Y:S02]  /*1790*/  IMAD.MOV.U32 R23, RZ, RZ, RZ ;  /* 0x000000ffff177224 */ /* 0x000fe400078e00ff */
[----:B---3--:R-:W-:-:S05]  /*17a0*/  IMAD.SHL.U32 R22, R22, 0x1000000, RZ ;  /* 0x0100000016167824 */ /* 0x008fca00078e00ff */
        /* <DEDUP_REMOVED lines=17> */
.L_x_4769:
[----:B------:R-:W3:Y:S01]  /*18c0*/  LDG.E.U8 R2, desc[UR36][R2.64] ;  /* 0x0000002402027981 */ /* 0x000ee2000c1e1100 */
[----:B------:R-:W-:Y:S02]  /*18d0*/  IMAD.MOV.U32 R23, RZ, RZ, RZ ;  /* 0x000000ffff177224 */ /* 0x000fe400078e00ff */
[C---:B---3--:R-:W-:Y:S02]  /*18e0*/  IMAD.SHL.U32 R0, R2.reuse, 0x2000000, RZ ;  /* 0x0200000002007824 */ /* 0x048fe400078e00ff */
        /* <DEDUP_REMOVED lines=11> */
.L_x_4768:
[----:B------:R-:W3:Y:S01]  /*19a0*/  LDG.E.U16 R2, desc[UR36][R2.64] ;  /* 0x0000002402027981 */ /* 0x000ee2000c1e1500 */
[----:B------:R-:W-:Y:S02]  /*19b0*/  IMAD.MOV.U32 R23, RZ, RZ, RZ ;  /* 0x000000ffff177224 */ /* 0x000fe400078e00ff */
[----:B---3--:R-:W-:Y:S01]  /*19c0*/  IMAD.U32 R22, R2, 0x10000, RZ ;  /* 0x0001000002167824 */ /* 0x008fe200078e00ff */
[----:B------:R-:W-:Y:S06]  /*19d0*/  BRA `(.L_x_4758) ;  /* 0x0000000400a07947 */ /* 0x000fec0003800000 */
.L_x_4765:
        /* <DEDUP_REMOVED lines=8> */
[----:B------:R-:W3:Y:S01]  /*1a60*/  LDG.E.U16 R2, desc[UR36][R2.64] ;  /* 0x0000002402027981 */ /* 0x000ee2000c1e1500 */
[----:B------:R-:W-:Y:S01]  /*1a70*/  IMAD.MOV.U32 R23, RZ, RZ, RZ ;  /* 0x000000ffff177224 */ /* 0x000fe200078e00ff */
[----:B---3--:R-:W-:Y:S01]  /*1a80*/  I2FP.F32.U32 R22, R2 ;  /* 0x0000000200167245 */ /* 0x008fe20000201000 */
[----:B------:R-:W-:Y:S06]  /*1a90*/  BRA `(.L_x_4758) ;  /* 0x0000000400707947 */ /* 0x000fec0003800000 */
.L_x_4772:
[----:B------:R-:W3:Y:S01]  /*1aa0*/  LDG.E.U8 R2, desc[UR36][R2.64] ;  /* 0x0000002402027981 */ /* 0x000ee2000c1e1100 */
[----:B------:R-:W-:Y:S02]  /*1ab0*/  CS2R R22, SRZ ;  /* 0x0000000000167805 */ /* 0x000fe4000001ff00 */
[----:B---3--:R-:W-:-:S13]  /*1ac0*/  ISETP.NE.AND P0, PT, R2, RZ, PT ;  /* 0x000000ff0200720c */ /* 0x008fda0003f05270 */
        /* <DEDUP_REMOVED lines=17> */
.L_x_4774:
[----:B------:R-:W-:Y:S05]  /*1be0*/  BSYNC B0 ;  /* 0x0000000000007941 */ /* 0x000fea0003800000 */
.L_x_4773:
[----:B------:R-:W-:Y:S01]  /*1bf0*/  IMAD.SHL.U32 R2, R2, 0x100000, RZ ;  /* 0x0010000002027824 */ /* 0x000fe200078e00ff */
[----:B------:R-:W-:-:S04]  /*1c00*/  LEA R3, R0, 0x3b800000, 0x17 ;  /* 0x3b80000000037811 */ /* 0x000fc800078eb8ff */
[----:B------:R-:W-:Y:S01]  /*1c10*/  LOP3.LUT R22, R3, R2, R22, 0xfe, !PT ;  /* 0x0000000203167212 */ /* 0x000fe200078efe16 */
[----:B------:R-:W-:Y:S06]  /*1c20*/  BRA `(.L_x_4758) ;  /* 0x00000004000c7947 */ /* 0x000fec0003800000 */
.L_x_4771:
        /* <DEDUP_REMOVED lines=20> */
.L_x_4776:
[----:B------:R-:W-:Y:S05]  /*1d70*/  BSYNC B0 ;  /* 0x0000000000007941 */ /* 0x000fea0003800000 */
.L_x_4775:
[----:B------:R-:W-:Y:S01]  /*1d80*/  IMAD.SHL.U32 R3, R2, 0x200000, RZ ;  /* 0x0020000002037824 */ /* 0x000fe200078e00ff */
[----:B------:R-:W-:-:S04]  /*1d90*/  LEA R0, R0, 0x37800000, 0x17 ;  /* 0x3780000000007811 */ /* 0x000fc800078eb8ff */
[----:B------:R-:W-:Y:S01]  /*1da0*/  LOP3.LUT R22, R0, R3, R22, 0xfe, !PT ;  /* 0x0000000300167212 */ /* 0x000fe200078efe16 */
[----:B------:R-:W-:Y:S06]  /*1db0*/  BRA `(.L_x_4758) ;  /* 0x0000000000a87947 */ /* 0x000fec0003800000 */
.L_x_4770:
[----:B------:R-:W-:-:S13]  /*1dc0*/  ISETP.NE.AND P0, PT, R0, 0x1c, PT ;  /* 0x0000001c0000780c */ /* 0x000fda0003f05270 */
[----:B------:R-:W-:Y:S05]  /*1dd0*/  @!P0 BRA `(.L_x_4777) ;  /* 0x0000000000948947 */ /* 0x000fea0003800000 */
[----:B------:R-:W-:-:S13]  /*1de0*/  ISETP.NE.AND P0, PT, R0, 0x1d, PT ;  /* 0x0000001d0000780c */ /* 0x000fda0003f05270 */
[----:B------:R-:W-:Y:S05]  /*1df0*/  @!P0 BRA `(.L_x_4778) ;  /* 0x00000000007c8947 */ /* 0x000fea0003800000 */
[----:B------:R-:W-:-:S13]  /*1e00*/  ISETP.NE.AND P0, PT, R0, 0x2c, PT ;  /* 0x0000002c0000780c */ /* 0x000fda0003f05270 */
[----:B------:R-:W-:Y:S05]  /*1e10*/  @P0 BRA `(.L_x_4757) ;  /* 0x00000000002c0947 */ /* 0x000fea0003800000 */
[----:B------:R-:W3:Y:S01]  /*1e20*/  LDG.E.U8 R2, desc[UR36][R2.64] ;  /* 0x0000002402027981 */ /* 0x000ee2000c1e1100 */
[----:B------:R-:W-:Y:S01]  /*1e30*/  BSSY B0, `(.L_x_4779) ;  /* 0x0000007000007945 */ /* 0x000fe20003800000 */
[----:B------:R-:W-:Y:S01]  /*1e40*/  IMAD.MOV.U32 R22, RZ, RZ, 0x400000 ;  /* 0x00400000ff167424 */ /* 0x000fe200078e00ff */
[----:B---3--:R-:W-:-:S13]  /*1e50*/  ISETP.NE.AND P0, PT, R2, RZ, PT ;  /* 0x000000ff0200720c */ /* 0x008fda0003f05270 */
[----:B------:R-:W-:Y:S05]  /*1e60*/  @!P0 BRA `(.L_x_4780) ;  /* 0x00000000000c8947 */ /* 0x000fea0003800000 */
[----:B------:R-:W-:-:S13]  /*1e70*/  ISETP.NE.AND P0, PT, R2, 0xff, PT ;  /* 0x000000ff0200780c */ /* 0x000fda0003f05270 */
[----:B------:R-:W-:Y:S02]  /*1e80*/  @!P0 IMAD.MOV.U32 R22, RZ, RZ, 0x7f800001 ;  /* 0x7f800001ff168424 */ /* 0x000fe400078e00ff */
[----:B------:R-:W-:-:S07]  /*1e90*/  @P0 IMAD.SHL.U32 R22, R2, 0x800000, RZ ;  /* 0x0080000002160824 */ /* 0x000fce00078e00ff */
.L_x_4780:
[----:B------:R-:W-:Y:S05]  /*1ea0*/  BSYNC B0 ;  /* 0x0000000000007941 */ /* 0x000fea0003800000 */
.L_x_4779:
[----:B------:R-:W-:Y:S01]  /*1eb0*/  IMAD.MOV.U32 R23, RZ, RZ, RZ ;  /* 0x000000ffff177224 */ /* 0x000fe200078e00ff */
[----:B------:R-:W-:Y:S06]  /*1ec0*/  BRA `(.L_x_4758) ;  /* 0x0000000000647947 */ /* 0x000fec0003800000 */
.L_x_4757:
        /* <DEDUP_REMOVED lines=15> */
[----:B-12--5:R-:W-:Y:S05]  /*1fc0*/  CALL.ABS.NOINC R2 ;  /* 0x0000000002007343 */ /* 0x026fea0003c00000 */
.L_x_4781:
[----:B------:R-:W-:Y:S01]  /*1fd0*/  CS2R R22, SRZ ;  /* 0x0000000000167805 */ /* 0x000fe2000001ff00 */
[----:B------:R-:W-:Y:S06]  /*1fe0*/  BRA `(.L_x_4758) ;  /* 0x00000000001c7947 */ /* 0x000fec0003800000 */
.L_x_4778:
[----:B------:R-:W3:Y:S01]  /*1ff0*/  LDG.E.64 R2, desc[UR36][R2.64] ;  /* 0x0000002402027981 */ /* 0x000ee2000c1e1b00 */
[----:B------:R-:W-:Y:S01]  /*2000*/  IMAD.MOV.U32 R23, RZ, RZ, RZ ;  /* 0x000000ffff177224 */ /* 0x000fe200078e00ff */
[----:B---3--:R0:W1:Y:S01]  /*2010*/  I2F.U64 R22, R2 ;  /* 0x0000000200167312 */ /* 0x0080620000301000 */
[----:B------:R-:W-:Y:S05]  /*2020*/  BRA `(.L_x_4758) ;  /* 0x00000000000c7947 */ /* 0x000fea0003800000 */
.L_x_4777:
[----:B------:R-:W3:Y:S01]  /*2030*/  LDG.E R2, desc[UR36][R2.64] ;  /* 0x0000002402027981 */ /* 0x000ee2000c1e1900 */
[----:B------:R-:W-:Y:S01]  /*2040*/  IMAD.MOV.U32 R23, RZ, RZ, RZ ;  /* 0x000000ffff177224 */ /* 0x000fe200078e00ff */
[----:B---3--:R-:W-:-:S07]  /*2050*/  I2FP.F32.U32 R22, R2 ;  /* 0x0000000200167245 */ /* 0x008fce0000201000 */
.L_x_4758:
[----:B------:R-:W-:Y:S05]  /*2060*/  BSYNC B6 ;  /* 0x0000000000067941 */ /* 0x000fea0003800000 */
.L_x_4752:
[----:B0--34-:R-:W0:Y:S01]  /*2070*/  S2R R3, SR_TID.X ;  /* 0x0000000000037919 */ /* 0x019e220000002100 */
[----:B------:R-:W3:Y:S01]  /*2080*/  S2UR UR4, SR_CTAID.X ;  /* 0x00000000000479c3 */ /* 0x000ee20000002500 */
[----:B------:R-:W-:Y:S01]  /*2090*/  PRMT R0, R40, 0x9910, RZ ;  /* 0x0000991028007816 */ /* 0x000fe200000000ff */
[----:B------:R-:W-:Y:S03]  /*20a0*/  BSSY B6, `(.L_x_4782) ;  /* 0x00000f9000067945 */ /* 0x000fe60003800000 */
[----:B------:R-:W-:-:S03]  /*20b0*/  ISETP.GT.AND P0, PT, R0, 0x9, PT ;  /* 0x000000090000780c */ /* 0x000fc60003f04270 */
[----:B------:R-:W4:Y:S01]  /*20c0*/  LDC.64 R4, c[0x0][0x248] ;  /* 0x00009200ff047b82 */ /* 0x000f220000000a00 */
[----:B---3--:R-:W-:Y:S01]  /*20d0*/  IMAD.U32 R2, RZ, RZ, UR4 ;  /* 0x00000004ff027e24 */ /* 0x008fe2000f8e00ff */
[----:B------:R-:W-:-:S03]  /*20e0*/  ULDC UR4, c[0x0][0x260] ;  /* 0x0000980000047ab9 */ /* 0x000fc60000000800 */
[----:B0-----:R-:W-:-:S04]  /*20f0*/  IMAD R3, R2, 0x200, R3 ;  /* 0x0000020002037824 */ /* 0x001fc800078e0203 */
[----:B------:R-:W-:-:S05]  /*2100*/  IMAD R3, R3, UR4, RZ ;  /* 0x0000000403037c24 */ /* 0x000fca000f8e02ff */
[----:B----4-:R-:W-:-:S05]  /*2110*/  IADD3 R4, P1, R3, R4, RZ ;  /* 0x0000000403047210 */ /* 0x010fca0007f3e0ff */
        /* <DEDUP_REMOVED lines=12> */
[----:B---3--:R0:W3:Y:S01]  /*21e0*/  I2F.S16 R24, R4 ;  /* 0x0000000400187306 */ /* 0x0080e20000101400 */
[----:B------:R-:W-:Y:S05]  /*21f0*/  BRA `(.L_x_4788) ;  /* 0x0000000c008c7947 */ /* 0x000fea0003800000 */
.L_x_4786:
[----:B------:R-:W3:Y:S01]  /*2200*/  LDG.E.U8 R4, desc[UR36][R4.64] ;  /* 0x0000002404047981 */ /* 0x000ee2000c1e1100 */
[----:B------:R-:W-:Y:S01]  /*2210*/  IMAD.MOV.U32 R25, RZ, RZ, RZ ;  /* 0x000000ffff197224 */ /* 0x000fe200078e00ff */
[----:B---3--:R-:W-:Y:S01]  /*2220*/  I2FP.F32.U32 R24, R4 ;  /* 0x0000000400187245 */ /* 0x008fe20000201000 */
[----:B------:R-:W-:Y:S06]  /*2230*/  BRA `(.L_x_4788) ;  /* 0x0000000c007c7947 */ /* 0x000fec0003800000 */
.L_x_4785:
        /* <DEDUP_REMOVED lines=8> */
[----:B---3--:R0:W3:Y:S01]  /*22c0*/  I2F.S64 R24, R4 ;  /* 0x0000000400187312 */ /* 0x0080e20000301400 */
[----:B------:R-:W-:Y:S05]  /*22d0*/  BRA `(.L_x_4788) ;  /* 0x0000000c00547947 */ /* 0x000fea0003800000 */
.L_x_4790:
[----:B------:R-:W3:Y:S01]  /*22e0*/  LDG.E R4, desc[UR36][R4.64] ;  /* 0x0000002404047981 */ /* 0x000ee2000c1e1900 */
[----:B------:R-:W-:Y:S01]  /*22f0*/  IMAD.MOV.U32 R25, RZ, RZ, RZ ;  /* 0x000000ffff197224 */ /* 0x000fe200078e00ff */
[----:B---3--:R-:W-:Y:S01]  /*2300*/  I2FP.F32.S32 R24, R4 ;  /* 0x0000000400187245 */ /* 0x008fe20000201400 */
[----:B------:R-:W-:Y:S06]  /*2310*/  BRA `(.L_x_4788) ;  /* 0x0000000c00447947 */ /* 0x000fec0003800000 */
.L_x_4789:
[----:B------:R-:W3:Y:S01]  /*2320*/  LDG.E.U16 R4, desc[UR36][R4.64] ;  /* 0x0000002404047981 */ /* 0x000ee2000c1e1500 */
[----:B------:R-:W-:Y:S01]  /*2330*/  IMAD.MOV.U32 R25, RZ, RZ, RZ ;  /* 0x000000ffff197224 */ /* 0x000fe200078e00ff */
[----:B---3--:R4:W0:Y:S01]  /*2340*/  I2F.S16 R24, R4 ;  /* 0x0000000400187306 */ /* 0x0088220000101400 */
[----:B------:R-:W-:Y:S05]  /*2350*/  BRA `(.L_x_4788) ;  /* 0x0000000c00347947 */ /* 0x000fea0003800000 */
.L_x_4784:
        /* <DEDUP_REMOVED lines=9> */
.L_x_4792:
[----:B------:R-:W3:Y:S01]  /*23f0*/  LDG.E.U16 R4, desc[UR36][R4.64] ;  /* 0x0000002404047981 */ /* 0x000ee2000c1e1500 */
[----:B------:R-:W-:Y:S02]  /*2400*/  IMAD.MOV.U32 R25, RZ, RZ, RZ ;  /* 0x000000ffff197224 */ /* 0x000fe400078e00ff */
[----:B---3--:R-:W-:Y:S01]  /*2410*/  HADD2.F32 R24, -RZ, R4.H0_H0 ;  /* 0x20000004ff187230 */ /* 0x008fe20000004100 */
[----:B------:R-:W-:Y:S06]  /*2420*/  BRA `(.L_x_4788) ;  /* 0x0000000c00007947 */ /* 0x000fec0003800000 */
.L_x_4791:
        /* <DEDUP_REMOVED lines=8> */
.L_x_4794:
[----:B------:R-:W3:Y:S02]  /*24b0*/  LDG.E R4, desc[UR36][R4.64] ;  /* 0x0000002404047981 */ /* 0x000ee4000c1e1900 */
[--C-:B---3--:R-:W-:Y:S02]  /*24c0*/  HADD2.F32 R25, -RZ, R4.reuse.H1_H1 ;  /* 0x30000004ff197230 */ /* 0x108fe40000004100 */
[----:B------:R-:W-:Y:S01]  /*24d0*/  HADD2.F32 R24, -RZ, R4.H0_H0 ;  /* 0x20000004ff187230 */ /* 0x000fe20000004100 */
[----:B------:R-:W-:Y:S06]  /*24e0*/  BRA `(.L_x_4788) ;  /* 0x0000000800d07947 */ /* 0x000fec0003800000 */
.L_x_4793:
        /* <DEDUP_REMOVED lines=8> */
.L_x_4783:
        /* <DEDUP_REMOVED lines=13> */
.L_x_4797:
[----:B------:R-:W3:Y:S01]  /*2640*/  LDG.E.128 R4, desc[UR36][R4.64] ;  /* 0x0000002404047981 */ /* 0x000ee2000c1e1d00 */
[----:B------:R-:W-:Y:S01]  /*2650*/  UMOV UR4, 0xf0000000 ;  /* 0xf000000000047882 */ /* 0x000fe20000000000 */
[----:B------:R-:W-:Y:S01]  /*2660*/  UMOV UR5, 0x380fffff ;  /* 0x380fffff00057882 */ /* 0x000fe20000000000 */
[----:B---3--:R-:W0:Y:S01]  /*2670*/  F2F.F32.F64 R25, R6 ;  /* 0x0000000600197310 */ /* 0x008e220000301000 */
[----:B------:R-:W-:Y:S02]  /*2680*/  DSETP.GEU.AND P0, PT, |R6|, UR4, PT ;  /* 0x0000000406007e2a */ /* 0x000fe4000bf0e200 */
[----:B------:R-:W-:-:S05]  /*2690*/  DSETP.GEU.AND P1, PT, |R4|, UR4, PT ;  /* 0x0000000404007e2a */ /* 0x000fca000bf2e200 */
[----:B------:R-:W3:Y:S07]  /*26a0*/  F2F.F32.F64 R24, R4 ;  /* 0x0000000400187310 */ /* 0x000eee0000301000 */
[----:B0-----:R-:W-:Y:S02]  /*26b0*/  @!P0 FMUL R25, R25, 1.175494350822287508e-38 ;  /* 0x0080000019198820 */ /* 0x001fe40000400000 */
[----:B---3--:R-:W-:Y:S01]  /*26c0*/  @!P1 FMUL R24, R24, 1.175494350822287508e-38 ;  /* 0x0080000018189820 */ /* 0x008fe20000400000 */
[----:B------:R-:W-:Y:S06]  /*26d0*/  BRA `(.L_x_4788) ;  /* 0x0000000800547947 */ /* 0x000fec0003800000 */
.L_x_4796:
        /* <DEDUP_REMOVED lines=27> */
.L_x_4799:
[----:B------:R-:W3:Y:S01]  /*2890*/  LDG.E.U8 R4, desc[UR36][R4.64] ;  /* 0x0000002404047981 */ /* 0x000ee2000c1e1100 */
[----:B------:R-:W-:Y:S02]  /*28a0*/  IMAD.MOV.U32 R25, RZ, RZ, RZ ;  /* 0x000000ffff197224 */ /* 0x000fe400078e00ff */
[----:B---3--:R-:W-:-:S05]  /*28b0*/  IMAD.SHL.U32 R0, R4, 0x2000000, RZ ;  /* 0x0200000004007824 */ /* 0x008fca00078e00ff */
        /* <DEDUP_REMOVED lines=11> */
.L_x_4798:
[----:B------:R-:W3:Y:S01]  /*2970*/  LDG.E.U16 R4, desc[UR36][R4.64] ;  /* 0x0000002404047981 */ /* 0x000ee2000c1e1500 */
[----:B------:R-:W-:Y:S02]  /*2980*/  IMAD.MOV.U32 R25, RZ, RZ, RZ ;  /* 0x000000ffff197224 */ /* 0x000fe400078e00ff */
[----:B---3--:R-:W-:Y:S01]  /*2990*/  IMAD.U32 R24, R4, 0x10000, RZ ;  /* 0x0001000004187824 */ /* 0x008fe200078e00ff */
[----:B------:R-:W-:Y:S06]  /*29a0*/  BRA `(.L_x_4788) ;  /* 0x0000000400a07947 */ /* 0x000fec0003800000 */
.L_x_4795:
        /* <DEDUP_REMOVED lines=12> */
.L_x_4802:
        /* <DEDUP_REMOVED lines=20> */
.L_x_4804:
[----:B------:R-:W-:Y:S05]  /*2bb0*/  BSYNC B0 ;  /* 0x0000000000007941 */ /* 0x000fea0003800000 */
.L_x_4803:
[----:B------:R-:W-:Y:S01]  /*2bc0*/  IMAD.SHL.U32 R3, R3, 0x100000, RZ ;  /* 0x0010000003037824 */ /* 0x000fe200078e00ff */
[----:B------:R-:W-:-:S04]  /*2bd0*/  LEA R5, R0, 0x3b800000, 0x17 ;  /* 0x3b80000000057811 */ /* 0x000fc800078eb8ff */
[----:B------:R-:W-:Y:S01]  /*2be0*/  LOP3.LUT R24, R5, R3, R24, 0xfe, !PT ;  /* 0x0000000305187212 */ /* 0x000fe200078efe18 */
[----:B------:R-:W-:Y:S06]  /*2bf0*/  BRA `(.L_x_4788) ;  /* 0x00000004000c7947 */ /* 0x000fec0003800000 */
.L_x_4801:
        /* <DEDUP_REMOVED lines=20> */
.L_x_4806:
[----:B------:R-:W-:Y:S05]  /*2d40*/  BSYNC B0 ;  /* 0x0000000000007941 */ /* 0x000fea0003800000 */
.L_x_4805:
[----:B------:R-:W-:Y:S01]  /*2d50*/  IMAD.SHL.U32 R3, R3, 0x200000, RZ ;  /* 0x0020000003037824 */ /* 0x000fe200078e00ff */
[----:B------:R-:W-:-:S04]  /*2d60*/  LEA R0, R0, 0x37800000, 0x17 ;  /* 0x3780000000007811 */ /* 0x000fc800078eb8ff */
[----:B------:R-:W-:Y:S01]  /*2d70*/  LOP3.LUT R24, R0, R3, R24, 0xfe, !PT ;  /* 0x0000000300187212 */ /* 0x000fe200078efe18 */
[----:B------:R-:W-:Y:S06]  /*2d80*/  BRA `(.L_x_4788) ;  /* 0x0000000000a87947 */ /* 0x000fec0003800000 */
.L_x_4800:
        /* <DEDUP_REMOVED lines=14> */
.L_x_4810:
[----:B------:R-:W-:Y:S05]  /*2e70*/  BSYNC B0 ;  /* 0x0000000000007941 */ /* 0x000fea0003800000 */
.L_x_4809:
[----:B------:R-:W-:Y:S01]  /*2e80*/  IMAD.MOV.U32 R25, RZ, RZ, RZ ;  /* 0x000000ffff197224 */ /* 0x000fe200078e00ff */
[----:B------:R-:W-:Y:S06]  /*2e90*/  BRA `(.L_x_4788) ;  /* 0x0000000000647947 */ /* 0x000fec0003800000 */
.L_x_4787:
[----:B------:R-:W-:Y:S01]  /*2ea0*/  MOV R0, 0x228 ;  /* 0x0000022800007802 */ /* 0x000fe20000000f00 */
[----:B------:R-:W-:Y:S01]  /*2eb0*/  ULDC.64 UR4, c[0x4][0x218] ;  /* 0x0100860000047ab9 */ /* 0x000fe20000000a00 */
[----:B------:R-:W-:Y:S01]  /*2ec0*/  ULDC.64 UR6, c[0x4][0x90] ;  /* 0x0100240000067ab9 */ /* 0x000fe20000000a00 */
[----:B------:R-:W-:Y:S01]  /*2ed0*/  IMAD.U32 R4, RZ, RZ, UR4 ;  /* 0x00000004ff047e24 */ /* 0x000fe2000f8e00ff */
[----:B------:R0:W3:Y:S01]  /*2ee0*/  LDC.64 R14, c[0x4][R0] ;  /* 0x01000000000e7b82 */ /* 0x0000e20000000a00 */
        /* <DEDUP_REMOVED lines=10> */
[----:B-123-5:R-:W-:Y:S05]  /*2f90*/  CALL.ABS.NOINC R14 ;  /* 0x000000000e007343 */ /* 0x02efea0003c00000 */
.L_x_4811:
[----:B------:R-:W-:Y:S01]  /*2fa0*/  CS2R R24, SRZ ;  /* 0x0000000000187805 */ /* 0x000fe2000001ff00 */
[----:B------:R-:W-:Y:S06]  /*2fb0*/  BRA `(.L_x_4788) ;  /* 0x00000000001c7947 */ /* 0x000fec0003800000 */
.L_x_4808:
[----:B------:R-:W3:Y:S01]  /*2fc0*/  LDG.E.64 R4, desc[UR36][R4.64] ;  /* 0x0000002404047981 */ /* 0x000ee2000c1e1b00 */
[----:B------:R-:W-:Y:S01]  /*2fd0*/  IMAD.MOV.U32 R25, RZ, RZ, RZ ;  /* 0x000000ffff197224 */ /* 0x000fe200078e00ff */
[----:B---3--:R0:W3:Y:S01]  /*2fe0*/  I2F.U64 R24, R4 ;  /* 0x0000000400187312 */ /* 0x0080e20000301000 */
[----:B------:R-:W-:Y:S05]  /*2ff0*/  BRA `(.L_x_4788) ;  /* 0x00000000000c7947 */ /* 0x000fea0003800000 */
.L_x_4807:
[----:B------:R-:W3:Y:S01]  /*3000*/  LDG.E R4, desc[UR36][R4.64] ;  /* 0x0000002404047981 */ /* 0x000ee2000c1e1900 */
[----:B------:R-:W-:Y:S01]  /*3010*/  IMAD.MOV.U32 R25, RZ, RZ, RZ ;  /* 0x000000ffff197224 */ /* 0x000fe200078e00ff */
[----:B---3--:R-:W-:-:S07]  /*3020*/  I2FP.F32.U32 R24, R4 ;  /* 0x0000000400187245 */ /* 0x008fce0000201000 */
.L_x_4788:
[----:B------:R-:W-:Y:S05]  /*3030*/  BSYNC B6 ;  /* 0x0000000000067941 */ /* 0x000fea0003800000 */
.L_x_4782:
[----:B------:R-:W1:Y:S02]  /*3040*/  S2R R45, SR_TID.X ;  /* 0x00000000002d7919 */ /* 0x000e640000002100 */
[----:B-1----:R-:W-:-:S07]  /*3050*/  VIADD R45, R45, 0x80 ;  /* 0x000000802d2d7836 */ /* 0x002fce0000000000 */
.L_x_4721:
[----:B------:R-:W-:Y:S05]  /*3060*/  BSYNC B7 ;  /* 0x0000000000077941 */ /* 0x000fea0003800000 */
.L_x_4720:
[----:B------:R-:W-:Y:S01]  /*3070*/  ISETP.GE.AND P0, PT, R45, R42, PT ;  /* 0x0000002a2d00720c */ /* 0x000fe20003f06270 */
[----:B------:R-:W-:Y:S01]  /*3080*/  BSSY B7, `(.L_x_4812) ;  /* 0x00002f2000077945 */ /* 0x000fe20003800000 */
[----:B------:R-:W-:Y:S02]  /*3090*/  CS2R R26, SRZ ;  /* 0x00000000001a7805 */ /* 0x000fe4000001ff00 */
[----:B------:R-:W-:Y:S02]  /*30a0*/  CS2R R28, SRZ ;  /* 0x00000000001c7805 */ /* 0x000fe4000001ff00 */
[----:B------:R-:W-:-:S07]  /*30b0*/  CS2R R30, SRZ ;  /* 0x00000000001e7805 */ /* 0x000fce000001ff00 */
[----:B------:R-:W-:Y:S05]  /*30c0*/  @P0 BRA `(.L_x_4813) ;  /* 0x0000002c00b40947 */ /* 0x000fea0003800000 */
[----:B0---4-:R-:W0:Y:S01]  /*30d0*/  LDC.64 R4, c[0x0][0x238] ;  /* 0x00008e00ff047b82 */ /* 0x011e220000000a00 */
        /* <DEDUP_REMOVED lines=17> */
[----:B------:R-:W4:Y:S01]  /*31f0*/  LDG.E.S8 R4, desc[UR36][R4.64] ;  /* 0x0000002404047981 */ /* 0x000f22000c1e1300 */
[----:B------:R-:W-:Y:S01]  /*3200*/  IMAD.MOV.U32 R27, RZ, RZ, RZ ;  /* 0x000000ffff1b7224 */ /* 0x000fe200078e00ff */
[----:B----4-:R0:W4:Y:S01]  /*3210*/  I2F.S16 R26, R4 ;  /* 0x00000004001a7306 */ /* 0x0101220000101400 */
[----:B------:R-:W-:Y:S05]  /*3220*/  BRA `(.L_x_4820) ;  /* 0x0000000c008c7947 */ /* 0x000fea0003800000 */
.L_x_4818:
[----:B------:R-:W4:Y:S01]  /*3230*/  LDG.E.U8 R4, desc[UR36][R4.64] ;  /* 0x0000002404047981 */ /* 0x000f22000c1e1100 */
[----:B------:R-:W-:Y:S01]  /*3240*/  IMAD.MOV.U32 R27, RZ, RZ, RZ ;  /* 0x000000ffff1b7224 */ /* 0x000fe200078e00ff */
[----:B----4-:R-:W-:Y:S01]  /*3250*/  I2FP.F32.U32 R26, R4 ;  /* 0x00000004001a7245 */ /* 0x010fe20000201000 */
[----:B------:R-:W-:Y:S06]  /*3260*/  BRA `(.L_x_4820) ;  /* 0x0000000c007c7947 */ /* 0x000fec0003800000 */
.L_x_4817:
[----:B------:R-:W-:-:S13]  /*3270*/  ISETP.NE.AND P0, PT, R0, 0x2, PT ;  /* 0x000000020000780c */ /* 0x000fda0003f05270 */
[----:B------:R-:W-:Y:S05]  /*3280*/  @!P0 BRA `(.L_x_4821) ;  /* 0x0000000000308947 */ /* 0x000fea0003800000 */
[----:B------:R-:W-:-:S13]  /*3290*/  ISETP.NE.AND P0, PT, R0, 0x3, PT ;  /* 0x000000030000780c */ /* 0x000fda0003f05270 */
[----:B------:R-:W-:Y:S05]  /*32a0*/  @!P0 BRA `(.L_x_4822) ;  /* 0x0000000000188947 */ /* 0x000fea0003800000 */
[----:B------:R-:W-:-:S13]  /*32b0*/  ISETP.NE.AND P0, PT, R0, 0x4, PT ;  /* 0x000000040000780c */ /* 0x000fda0003f05270 */
[----:B------:R-:W-:Y:S05]  /*32c0*/  @P0 BRA `(.L_x_4819) ;  /* 0x0000000c00000947 */ /* 0x000fea0003800000 */
[----:B------:R-:W4:Y:S01]  /*32d0*/  LDG.E.64 R4, desc[UR36][R4.64] ;  /* 0x0000002404047981 */ /* 0x000f22000c1e1b00 */
[----:B------:R-:W-:Y:S01]  /*32e0*/  IMAD.MOV.U32 R27, RZ, RZ, RZ ;  /* 0x000000ffff1b7224 */ /* 0x000fe200078e00ff */
[----:B----4-:R0:W4:Y:S01]  /*32f0*/  I2F.S64 R26, R4 ;  /* 0x00000004001a7312 */ /* 0x0101220000301400 */
[----:B------:R-:W-:Y:S05]  /*3300*/  BRA `(.L_x_4820) ;  /* 0x0000000c00547947 */ /* 0x000fea0003800000 */
.L_x_4822:
[----:B------:R-:W4:Y:S01]  /*3310*/  LDG.E R4, desc[UR36][R4.64] ;  /* 0x0000002404047981 */ /* 0x000f22000c1e1900 */
[----:B------:R-:W-:Y:S01]  /*3320*/  IMAD.MOV.U32 R27, RZ, RZ, RZ ;  /* 0x000000ffff1b7224 */ /* 0x000fe200078e00ff */
[----:B----4-:R-:W-:Y:S01]  /*3330*/  I2FP.F32.S32 R26, R4 ;  /* 0x00000004001a7245 */ /* 0x010fe20000201400 */
[----:B------:R-:W-:Y:S06]  /*3340*/  BRA `(.L_x_4820) ;  /* 0x0000000c00447947 */ /* 0x000fec0003800000 */
.L_x_4821:
[----:B------:R-:W4:Y:S01]  /*3350*/  LDG.E.U16 R4, desc[UR36][R4.64] ;  /* 0x0000002404047981 */ /* 0x000f22000c1e1500 */
[----:B------:R-:W-:Y:S01]  /*3360*/  IMAD.MOV.U32 R27, RZ, RZ, RZ ;  /* 0x000000ffff1b7224 */ /* 0x000fe200078e00ff */
[----:B----4-:R0:W4:Y:S01]  /*3370*/  I2F.S16 R26, R4 ;  /* 0x00000004001a7306 */ /* 0x0101220000101400 */
[----:B------:R-:W-:Y:S05]  /*3380*/  BRA `(.L_x_4820) ;  /* 0x0000000c00347947 */ /* 0x000fea0003800000 */
.L_x_4816:
        /* <DEDUP_REMOVED lines=9> */
.L_x_4824:
[----:B------:R-:W4:Y:S01]  /*3420*/  LDG.E.U16 R4, desc[UR36][R4.64] ;  /* 0x0000002404047981 */ /* 0x000f22000c1e1500 */
[----:B------:R-:W-:Y:S02]  /*3430*/  IMAD.MOV.U32 R27, RZ, RZ, RZ ;  /* 0x000000ffff1b7224 */ /* 0x000fe400078e00ff */
[----:B----4-:R-:W-:Y:S01]  /*3440*/  HADD2.F32 R26, -RZ, R4.H0_H0 ;  /* 0x20000004ff1a7230 */ /* 0x010fe20000004100 */
[----:B------:R-:W-:Y:S06]  /*3450*/  BRA `(.L_x_4820) ;  /* 0x0000000c00007947 */ /* 0x000fec0003800000 */
.L_x_4823:
        /* <DEDUP_REMOVED lines=8> */
.L_x_4826:
[----:B------:R-:W4:Y:S02]  /*34e0*/  LDG.E R4, desc[UR36][R4.64] ;  /* 0x0000002404047981 */ /* 0x000f24000c1e1900 */
[--C-:B----4-:R-:W-:Y:S02]  /*34f0*/  HADD2.F32 R27, -RZ, R4.reuse.H1_H1 ;  /* 0x30000004ff1b7230 */ /* 0x110fe40000004100 */
[----:B------:R-:W-:Y:S01]  /*3500*/  HADD2.F32 R26, -RZ, R4.H0_H0 ;  /* 0x20000004ff1a7230 */ /* 0x000fe20000004100 */
[----:B------:R-:W-:Y:S06]  /*3510*/  BRA `(.L_x_4820) ;  /* 0x0000000800d07947 */ /* 0x000fec0003800000 */
.L_x_4825:
[----:B------:R-:W4:Y:S01]  /*3520*/  LDG.E.64 R4, desc[UR36][R4.64] ;  /* 0x0000002404047981 */ /* 0x000f22000c1e1b00 */
[----:B------:R-:W-:Y:S01]  /*3530*/  UMOV UR4, 0xf0000000 ;  /* 0xf000000000047882 */ /* 0x000fe20000000000 */
[----:B------:R-:W-:Y:S01]  /*3540*/  UMOV UR5, 0x380fffff ;  /* 0x380fffff00057882 */ /* 0x000fe20000000000 */
[----:B------:R-:W-:Y:S01]  /*3550*/  IMAD.MOV.U32 R27, RZ, RZ, RZ ;  /* 0x000000ffff1b7224 */ /* 0x000fe200078e00ff */
[----:B----4-:R-:W0:Y:S01]  /*3560*/  F2F.F32.F64 R26, R4 ;  /* 0x00000004001a7310 */ /* 0x010e220000301000 */
[----:B------:R-:W-:-:S14]  /*3570*/  DSETP.GEU.AND P0, PT, |R4|, UR4, PT ;  /* 0x0000000404007e2a */ /* 0x000fdc000bf0e200 */
[----:B0-----:R-:W-:Y:S01]  /*3580*/  @!P0 FMUL R26, R26, 1.175494350822287508e-38 ;  /* 0x008000001a1a8820 */ /* 0x001fe20000400000 */
[----:B------:R-:W-:Y:S06]  /*3590*/  BRA `(.L_x_4820) ;  /* 0x0000000800b07947 */ /* 0x000fec0003800000 */
.L_x_4815:
        /* <DEDUP_REMOVED lines=8> */
[----:B------:R-:W4:Y:S01]  /*3620*/  LDG.E.U8 R4, desc[UR36][R4.64] ;  /* 0x0000002404047981 */ /* 0x000f22000c1e1100 */
[----:B------:R-:W-:Y:S01]  /*3630*/  IMAD.MOV.U32 R27, RZ, RZ, RZ ;  /* 0x000000ffff1b7224 */ /* 0x000fe200078e00ff */
[----:B----4-:R-:W-:-:S04]  /*3640*/  ISETP.NE.AND P0, PT, R4, RZ, PT ;  /* 0x000000ff0400720c */ /* 0x010fc80003f05270 */
[----:B------:R-:W-:Y:S01]  /*3650*/  FSEL R26, RZ, 1, !P0 ;  /* 0x3f800000ff1a7808 */ /* 0x000fe20004000000 */
[----:B------:R-:W-:Y:S08]  /*3660*/  BRA `(.L_x_4820) ;  /* 0x00000008007c7947 */ /* 0x000ff00003800000 */
.L_x_4829:
[----:B------:R-:W4:Y:S01]  /*3670*/  LDG.E.128 R4, desc[UR36][R4.64] ;  /* 0x0000002404047981 */ /* 0x000f22000c1e1d00 */
[----:B------:R-:W-:Y:S01]  /*3680*/  UMOV UR4, 0xf0000000 ;  /* 0xf000000000047882 */ /* 0x000fe20000000000 */
[----:B------:R-:W-:Y:S01]  /*3690*/  UMOV UR5, 0x380fffff ;  /* 0x380fffff00057882 */ /* 0x000fe20000000000 */
[----:B----4-:R-:W0:Y:S01]  /*36a0*/  F2F.F32.F64 R27, R6 ;  /* 0x00000006001b7310 */ /* 0x010e220000301000 */
[----:B------:R-:W-:Y:S02]  /*36b0*/  DSETP.GEU.AND P0, PT, |R6|, UR4, PT ;  /* 0x0000000406007e2a */ /* 0x000fe4000bf0e200 */
[----:B------:R-:W-:-:S05]  /*36c0*/  DSETP.GEU.AND P1, PT, |R4|, UR4, PT ;  /* 0x0000000404007e2a */ /* 0x000fca000bf2e200 */
[----:B------:R-:W4:Y:S07]  /*36d0*/  F2F.F32.F64 R26, R4 ;  /* 0x00000004001a7310 */ /* 0x000f2e0000301000 */
[----:B0-----:R-:W-:Y:S02]  /*36e0*/  @!P0 FMUL R27, R27, 1.175494350822287508e-38 ;  /* 0x008000001b1b8820 */ /* 0x001fe40000400000 */
[----:B----4-:R-:W-:Y:S01]  /*36f0*/  @!P1 FMUL R26, R26, 1.175494350822287508e-38 ;  /* 0x008000001a1a9820 */ /* 0x010fe20000400000 */
[----:B------:R-:W-:Y:S06]  /*3700*/  BRA `(.L_x_4820) ;  /* 0x0000000800547947 */ /* 0x000fec0003800000 */
.L_x_4828:
[----:B------:R-:W-:-:S13]  /*3710*/  ISETP.NE.AND P0, PT, R0, 0xf, PT ;  /* 0x0000000f0000780c */ /* 0x000fda0003f05270 */
[----:B------:R-:W-:Y:S05]  /*3720*/  @!P0 BRA `(.L_x_4830) ;  /* 0x00000000009c8947 */ /* 0x000fea0003800000 */
[----:B------:R-:W-:-:S13]  /*3730*/  ISETP.NE.AND P0, PT, R0, 0x17, PT ;  /* 0x000000170000780c */ /* 0x000fda0003f05270 */
[----:B------:R-:W-:Y:S05]  /*3740*/  @!P0 BRA `(.L_x_4831) ;  /* 0x00000000005c8947 */ /* 0x000fea0003800000 */
[----:B------:R-:W-:-:S13]  /*3750*/  ISETP.NE.AND P0, PT, R0, 0x18, PT ;  /* 0x000000180000780c */ /* 0x000fda0003f05270 */
[----:B------:R-:W-:Y:S05]  /*3760*/  @P0 BRA `(.L_x_4819) ;  /* 0x0000000400d80947 */ /* 0x000fea0003800000 */
[----:B------:R-:W4:Y:S01]  /*3770*/  LDG.E.U8 R26, desc[UR36][R4.64] ;  /* 0x00000024041a7981 */ /* 0x000f22000c1e1100 */
[----:B------:R-:W-:Y:S02]  /*3780*/  IMAD.MOV.U32 R8, RZ, RZ, -0x800000 ;  /* 0xff800000ff087424 */ /* 0x000fe400078e00ff */
[----:B------:R-:W-:Y:S02]  /*3790*/  IMAD.MOV.U32 R27, RZ, RZ, RZ ;  /* 0x000000ffff1b7224 */ /* 0x000fe400078e00ff */
[----:B----4-:R-:W-:-:S05]  /*37a0*/  IMAD.SHL.U32 R26, R26, 0x1000000, RZ ;  /* 0x010000001a1a7824 */ /* 0x010fca00078e00ff */
        /* <DEDUP_REMOVED lines=17> */
.L_x_4831:
[----:B------:R-:W4:Y:S01]  /*38c0*/  LDG.E.U8 R4, desc[UR36][R4.64] ;  /* 0x0000002404047981 */ /* 0x000f22000c1e1100 */
[----:B------:R-:W-:Y:S02]  /*38d0*/  IMAD.MOV.U32 R27, RZ, RZ, RZ ;  /* 0x000000ffff1b7224 */ /* 0x000fe400078e00ff */
[----:B----4-:R-:W-:-:S05]  /*38e0*/  IMAD.SHL.U32 R0, R4, 0x2000000, RZ ;  /* 0x0200000004007824 */ /* 0x010fca00078e00ff */
        /* <DEDUP_REMOVED lines=11> */
.L_x_4830:
[----:B------:R-:W4:Y:S01]  /*39a0*/  LDG.E.U16 R4, desc[UR36][R4.64] ;  /* 0x0000002404047981 */ /* 0x000f22000c1e1500 */
[----:B------:R-:W-:Y:S02]  /*39b0*/  IMAD.MOV.U32 R27, RZ, RZ, RZ ;  /* 0x000000ffff1b7224 */ /* 0x000fe400078e00ff */
[----:B----4-:R-:W-:Y:S01]  /*39c0*/  IMAD.U32 R26, R4, 0x10000, RZ ;  /* 0x00010000041a7824 */ /* 0x010fe200078e00ff */
[----:B------:R-:W-:Y:S06]  /*39d0*/  BRA `(.L_x_4820) ;  /* 0x0000000400a07947 */ /* 0x000fec0003800000 */
.L_x_4827:
        /* <DEDUP_REMOVED lines=8> */
[----:B------:R-:W4:Y:S01]  /*3a60*/  LDG.E.U16 R4, desc[UR36][R4.64] ;  /* 0x0000002404047981 */ /* 0x000f22000c1e1500 */
[----:B------:R-:W-:Y:S01]  /*3a70*/  IMAD.MOV.U32 R27, RZ, RZ, RZ ;  /* 0x000000ffff1b7224 */ /* 0x000fe200078e00ff */
[----:B----4-:R-:W-:Y:S01]  /*3a80*/  I2FP.F32.U32 R26, R4 ;  /* 0x00000004001a7245 */ /* 0x010fe20000201000 */
[----:B------:R-:W-:Y:S06]  /*3a90*/  BRA `(.L_x_4820) ;  /* 0x0000000400707947 */ /* 0x000fec0003800000 */
.L_x_4834:
[----:B------:R-:W4:Y:S01]  /*3aa0*/  LDG.E.U8 R3, desc[UR36][R4.64] ;  /* 0x0000002404037981 */ /* 0x000f22000c1e1100 */
[----:B------:R-:W-:Y:S02]  /*3ab0*/  CS2R R26, SRZ ;  /* 0x00000000001a7805 */ /* 0x000fe4000001ff00 */
[----:B----4-:R-:W-:-:S13]  /*3ac0*/  ISETP.NE.AND P0, PT, R3, RZ, PT ;  /* 0x000000ff0300720c */ /* 0x010fda0003f05270 */
        /* <DEDUP_REMOVED lines=17> */
.L_x_4836:
[----:B------:R-:W-:Y:S05]  /*3be0*/  BSYNC B0 ;  /* 0x0000000000007941 */ /* 0x000fea0003800000 */
.L_x_4835:
[----:B------:R-:W-:Y:S01]  /*3bf0*/  IMAD.SHL.U32 R3, R3, 0x100000, RZ ;  /* 0x0010000003037824 */ /* 0x000fe200078e00ff */
[----:B------:R-:W-:-:S04]  /*3c00*/  LEA R5, R0, 0x3b800000, 0x17 ;  /* 0x3b80000000057811 */ /* 0x000fc800078eb8ff */
[----:B------:R-:W-:Y:S01]  /*3c10*/  LOP3.LUT R26, R5, R3, R26, 0xfe, !PT ;  /* 0x00000003051a7212 */ /* 0x000fe200078efe1a */
[----:B------:R-:W-:Y:S06]  /*3c20*/  BRA `(.L_x_4820) ;  /* 0x00000004000c7947 */ /* 0x000fec0003800000 */
.L_x_4833:
        /* <DEDUP_REMOVED lines=20> */
.L_x_4838:
[----:B------:R-:W-:Y:S05]  /*3d70*/  BSYNC B0 ;  /* 0x0000000000007941 */ /* 0x000fea0003800000 */
.L_x_4837:
[----:B------:R-:W-:Y:S01]  /*3d80*/  IMAD.SHL.U32 R3, R3, 0x200000, RZ ;  /* 0x0020000003037824 */ /* 0x000fe200078e00ff */
[----:B------:R-:W-:-:S04]  /*3d90*/  LEA R5, R0, 0x37800000, 0x17 ;  /* 0x3780000000057811 */ /* 0x000fc800078eb8ff */
[----:B------:R-:W-:Y:S01]  /*3da0*/  LOP3.LUT R26, R5, R3, R26, 0xfe, !PT ;  /* 0x00000003051a7212 */ /* 0x000fe200078efe1a */
[----:B------:R-:W-:Y:S06]  /*3db0*/  BRA `(.L_x_4820) ;  /* 0x0000000000a87947 */ /* 0x000fec0003800000 */
.L_x_4832:
[----:B------:R-:W-:-:S13]  /*3dc0*/  ISETP.NE.AND P0, PT, R0, 0x1c, PT ;  /* 0x0000001c0000780c */ /* 0x000fda0003f05270 */
[----:B------:R-:W-:Y:S05]  /*3dd0*/  @!P0 BRA `(.L_x_4839) ;  /* 0x0000000000948947 */ /* 0x000fea0003800000 */
[----:B------:R-:W-:-:S13]  /*3de0*/  ISETP.NE.AND P0, PT, R0, 0x1d, PT ;  /* 0x0000001d0000780c */ /* 0x000fda0003f05270 */
[----:B------:R-:W-:Y:S05]  /*3df0*/  @!P0 BRA `(.L_x_4840) ;  /* 0x00000000007c8947 */ /* 0x000fea0003800000 */
[----:B------:R-:W-:-:S13]  /*3e00*/  ISETP.NE.AND P0, PT, R0, 0x2c, PT ;  /* 0x0000002c0000780c */ /* 0x000fda0003f05270 */
[----:B------:R-:W-:Y:S05]  /*3e10*/  @P0 BRA `(.L_x_4819) ;  /* 0x00000000002c0947 */ /* 0x000fea0003800000 */
[----:B------:R-:W4:Y:S01]  /*3e20*/  LDG.E.U8 R4, desc[UR36][R4.64] ;  /* 0x0000002404047981 */ /* 0x000f22000c1e1100 */
[----:B------:R-:W-:Y:S01]  /*3e30*/  BSSY B0, `(.L_x_4841) ;  /* 0x0000007000007945 */ /* 0x000fe20003800000 */
[----:B------:R-:W-:Y:S01]  /*3e40*/  IMAD.MOV.U32 R26, RZ, RZ, 0x400000 ;  /* 0x00400000ff1a7424 */ /* 0x000fe200078e00ff */
[----:B----4-:R-:W-:-:S13]  /*3e50*/  ISETP.NE.AND P0, PT, R4, RZ, PT ;  /* 0x000000ff0400720c */ /* 0x010fda0003f05270 */
[----:B------:R-:W-:Y:S05]  /*3e60*/  @!P0 BRA `(.L_x_4842) ;  /* 0x00000000000c8947 */ /* 0x000fea0003800000 */
[----:B------:R-:W-:-:S13]  /*3e70*/  ISETP.NE.AND P0, PT, R4, 0xff, PT ;  /* 0x000000ff0400780c */ /* 0x000fda0003f05270 */
[----:B------:R-:W-:Y:S02]  /*3e80*/  @!P0 IMAD.MOV.U32 R26, RZ, RZ, 0x7f800001 ;  /* 0x7f800001ff1a8424 */ /* 0x000fe400078e00ff */
[----:B------:R-:W-:-:S07]  /*3e90*/  @P0 IMAD.SHL.U32 R26, R4, 0x800000, RZ ;  /* 0x00800000041a0824 */ /* 0x000fce00078e00ff */
.L_x_4842:
[----:B------:R-:W-:Y:S05]  /*3ea0*/  BSYNC B0 ;  /* 0x0000000000007941 */ /* 0x000fea0003800000 */
.L_x_4841:
[----:B------:R-:W-:Y:S01]  /*3eb0*/  IMAD.MOV.U32 R27, RZ, RZ, RZ ;  /* 0x000000ffff1b7224 */ /* 0x000fe200078e00ff */
[----:B------:R-:W-:Y:S06]  /*3ec0*/  BRA `(.L_x_4820) ;  /* 0x0000000000647947 */ /* 0x000fec0003800000 */
.L_x_4819:
        /* <DEDUP_REMOVED lines=15> */
[----:B0123-5:R-:W-:Y:S05]  /*3fc0*/  CALL.ABS.NOINC R14 ;  /* 0x000000000e007343 */ /* 0x02ffea0003c00000 */
.L_x_4843:
[----:B------:R-:W-:Y:S01]  /*3fd0*/  CS2R R26, SRZ ;  /* 0x00000000001a7805 */ /* 0x000fe2000001ff00 */
[----:B------:R-:W-:Y:S06]  /*3fe0*/  BRA `(.L_x_4820) ;  /* 0x00000000001c7947 */ /* 0x000fec0003800000 */
.L_x_4840:
[----:B------:R-:W4:Y:S01]  /*3ff0*/  LDG.E.64 R4, desc[UR36][R4.64] ;  /* 0x0000002404047981 */ /* 0x000f22000c1e1b00 */
[----:B------:R-:W-:Y:S01]  /*4000*/  IMAD.MOV.U32 R27, RZ, RZ, RZ ;  /* 0x000000ffff1b7224 */ /* 0x000fe200078e00ff */
[----:B----4-:R0:W4:Y:S01]  /*4010*/  I2F.U64 R26, R4 ;  /* 0x00000004001a7312 */ /* 0x0101220000301000 */
[----:B------:R-:W-:Y:S05]  /*4020*/  BRA `(.L_x_4820) ;  /* 0x00000000000c7947 */ /* 0x000fea0003800000 */
.L_x_4839:
[----:B------:R-:W4:Y:S01]  /*4030*/  LDG.E R4, desc[UR36][R4.64] ;  /* 0x0000002404047981 */ /* 0x000f22000c1e1900 */
[----:B------:R-:W-:Y:S01]  /*4040*/  IMAD.MOV.U32 R27, RZ, RZ, RZ ;  /* 0x000000ffff1b7224 */ /* 0x000fe200078e00ff */
[----:B----4-:R-:W-:-:S07]  /*4050*/  I2FP.F32.U32 R26, R4 ;  /* 0x00000004001a7245 */ /* 0x010fce0000201000 */
.L_x_4820:
[----:B------:R-:W-:Y:S05]  /*4060*/  BSYNC B6 ;  /* 0x0000000000067941 */ /* 0x000fea0003800000 */
.L_x_4814:
[----:B0---4-:R-:W0:Y:S01]  /*4070*/  LDC.64 R4, c[0x0][0x240] ;  /* 0x00009000ff047b82 */ /* 0x011e220000000a00 */
[----:B-1----:R-:W-:Y:S01]  /*4080*/  PRMT R0, R41, 0x9910, RZ ;  /* 0x0000991029007816 */ /* 0x002fe200000000ff */
[----:B------:R-:W-:Y:S01]  /*4090*/  ULDC UR4, c[0x0][0x25c] ;  /* 0x0000970000047ab9 */ /* 0x000fe20000000800 */
[----:B------:R-:W-:Y:S01]  /*40a0*/  BSSY B6, `(.L_x_4844) ;  /* 0x00000f5000067945 */ /* 0x000fe20003800000 */
        /* <DEDUP_REMOVED lines=15> */
[----:B----4-:R0:W1:Y:S01]  /*41a0*/  I2F.S16 R28, R4 ;  /* 0x00000004001c7306 */ /* 0x0100620000101400 */
[----:B------:R-:W-:Y:S05]  /*41b0*/  BRA `(.L_x_4850) ;  /* 0x0000000c008c7947 */ /* 0x000fea0003800000 */
.L_x_4848:
[----:B------:R-:W4:Y:S01]  /*41c0*/  LDG.E.U8 R4, desc[UR36][R4.64] ;  /* 0x0000002404047981 */ /* 0x000f22000c1e1100 */
[----:B------:R-:W-:Y:S01]  /*41d0*/  IMAD.MOV.U32 R29, RZ, RZ, RZ ;  /* 0x000000ffff1d7224 */ /* 0x000fe200078e00ff */
[----:B----4-:R-:W-:Y:S01]  /*41e0*/  I2FP.F32.U32 R28, R4 ;  /* 0x00000004001c7245 */ /* 0x010fe20000201000 */
[----:B------:R-:W-:Y:S06]  /*41f0*/  BRA `(.L_x_4850) ;  /* 0x0000000c007c7947 */ /* 0x000fec0003800000 */
.L_x_4847:
        /* <DEDUP_REMOVED lines=8> */
[----:B----4-:R4:W0:Y:S01]  /*4280*/  I2F.S64 R28, R4 ;  /* 0x00000004001c7312 */ /* 0x0108220000301400 */
[----:B------:R-:W-:Y:S05]  /*4290*/  BRA `(.L_x_4850) ;  /* 0x0000000c00547947 */ /* 0x000fea0003800000 */
.L_x_4852:
[----:B------:R-:W4:Y:S01]  /*42a0*/  LDG.E R4, desc[UR36][R4.64] ;  /* 0x0000002404047981 */ /* 0x000f22000c1e1900 */
[----:B------:R-:W-:Y:S01]  /*42b0*/  IMAD.MOV.U32 R29, RZ, RZ, RZ ;  /* 0x000000ffff1d7224 */ /* 0x000fe200078e00ff */
[----:B----4-:R-:W-:Y:S01]  /*42c0*/  I2FP.F32.S32 R28, R4 ;  /* 0x00000004001c7245 */ /* 0x010fe20000201400 */
[----:B------:R-:W-:Y:S06]  /*42d0*/  BRA `(.L_x_4850) ;  /* 0x0000000c00447947 */ /* 0x000fec0003800000 */
.L_x_4851:
[----:B------:R-:W4:Y:S01]  /*42e0*/  LDG.E.U16 R4, desc[UR36][R4.64] ;  /* 0x0000002404047981 */ /* 0x000f22000c1e1500 */
[----:B------:R-:W-:Y:S01]  /*42f0*/  IMAD.MOV.U32 R29, RZ, RZ, RZ ;  /* 0x000000ffff1d7224 */ /* 0x000fe200078e00ff */
[----:B----4-:R0:W1:Y:S01]  /*4300*/  I2F.S16 R28, R4 ;  /* 0x00000004001c7306 */ /* 0x0100620000101400 */
[----:B------:R-:W-:Y:S05]  /*4310*/  BRA `(.L_x_4850) ;  /* 0x0000000c00347947 */ /* 0x000fea0003800000 */
.L_x_4846:
        /* <DEDUP_REMOVED lines=9> */
.L_x_4854:
[----:B------:R-:W4:Y:S01]  /*43b0*/  LDG.E.U16 R4, desc[UR36][R4.64] ;  /* 0x0000002404047981 */ /* 0x000f22000c1e1500 */
[----:B------:R-:W-:Y:S02]  /*43c0*/  IMAD.MOV.U32 R29, RZ, RZ, RZ ;  /* 0x000000ffff1d7224 */ /* 0x000fe400078e00ff */
[----:B----4-:R-:W-:Y:S01]  /*43d0*/  HADD2.F32 R28, -RZ, R4.H0_H0 ;  /* 0x20000004ff1c7230 */ /* 0x010fe20000004100 */
[----:B------:R-:W-:Y:S06]  /*43e0*/  BRA `(.L_x_4850) ;  /* 0x0000000c00007947 */ /* 0x000fec0003800000 */
.L_x_4853:
        /* <DEDUP_REMOVED lines=8> */
.L_x_4856:
[----:B------:R-:W4:Y:S02]  /*4470*/  LDG.E R4, desc[UR36][R4.64] ;  /* 0x0000002404047981 */ /* 0x000f24000c1e1900 */
[--C-:B----4-:R-:W-:Y:S02]  /*4480*/  HADD2.F32 R29, -RZ, R4.reuse.H1_H1 ;  /* 0x30000004ff1d7230 */ /* 0x110fe40000004100 */
[----:B------:R-:W-:Y:S01]  /*4490*/  HADD2.F32 R28, -RZ, R4.H0_H0 ;  /* 0x20000004ff1c7230 */ /* 0x000fe20000004100 */
[----:B------:R-:W-:Y:S06]  /*44a0*/  BRA `(.L_x_4850) ;  /* 0x0000000800d07947 */ /* 0x000fec0003800000 */
.L_x_4855:
        /* <DEDUP_REMOVED lines=8> */
.L_x_4845:
        /* <DEDUP_REMOVED lines=13> */
.L_x_4859:
[----:B------:R-:W4:Y:S01]  /*4600*/  LDG.E.128 R4, desc[UR36][R4.64] ;  /* 0x0000002404047981 */ /* 0x000f22000c1e1d00 */
[----:B------:R-:W-:Y:S01]  /*4610*/  UMOV UR4, 0xf0000000 ;  /* 0xf000000000047882 */ /* 0x000fe20000000000 */
[----:B------:R-:W-:Y:S01]  /*4620*/  UMOV UR5, 0x380fffff ;  /* 0x380fffff00057882 */ /* 0x000fe20000000000 */
[----:B----4-:R-:W0:Y:S01]  /*4630*/  F2F.F32.F64 R29, R6 ;  /* 0x00000006001d7310 */ /* 0x010e220000301000 */
[----:B------:R-:W-:Y:S02]  /*4640*/  DSETP.GEU.AND P0, PT, |R6|, UR4, PT ;  /* 0x0000000406007e2a */ /* 0x000fe4000bf0e200 */
[----:B------:R-:W-:-:S05]  /*4650*/  DSETP.GEU.AND P1, PT, |R4|, UR4, PT ;  /* 0x0000000404007e2a */ /* 0x000fca000bf2e200 */
[----:B------:R-:W1:Y:S07]  /*4660*/  F2F.F32.F64 R28, R4 ;  /* 0x00000004001c7310 */ /* 0x000e6e0000301000 */
[----:B0-----:R-:W-:Y:S02]  /*4670*/  @!P0 FMUL R29, R29, 1.175494350822287508e-38 ;  /* 0x008000001d1d8820 */ /* 0x001fe40000400000 */
[----:B-1----:R-:W-:Y:S01]  /*4680*/  @!P1 FMUL R28, R28, 1.175494350822287508e-38 ;  /* 0x008000001c1c9820 */ /* 0x002fe20000400000 */
[----:B------:R-:W-:Y:S06]  /*4690*/  BRA `(.L_x_4850) ;  /* 0x0000000800547947 */ /* 0x000fec0003800000 */
.L_x_4858:
        /* <DEDUP_REMOVED lines=27> */
.L_x_4861:
        /* <DEDUP_REMOVED lines=14> */
.L_x_4860:
[----:B------:R-:W4:Y:S01]  /*4930*/  LDG.E.U16 R4, desc[UR36][R4.64] ;  /* 0x0000002404047981 */ /* 0x000f22000c1e1500 */
[----:B------:R-:W-:Y:S02]  /*4940*/  IMAD.MOV.U32 R29, RZ, RZ, RZ ;  /* 0x000000ffff1d7224 */ /* 0x000fe400078e00ff */
[----:B----4-:R-:W-:Y:S01]  /*4950*/  IMAD.U32 R28, R4, 0x10000, RZ ;  /* 0x00010000041c7824 */ /* 0x010fe200078e00ff */
[----:B------:R-:W-:Y:S06]  /*4960*/  BRA `(.L_x_4850) ;  /* 0x0000000400a07947 */ /* 0x000fec0003800000 */
.L_x_4857:
        /* <DEDUP_REMOVED lines=12> */
.L_x_4864:
        /* <DEDUP_REMOVED lines=20> */
.L_x_4866:
[----:B------:R-:W-:Y:S05]  /*4b70*/  BSYNC B0 ;  /* 0x0000000000007941 */ /* 0x000fea0003800000 */
.L_x_4865:
[----:B------:R-:W-:Y:S01]  /*4b80*/  IMAD.SHL.U32 R3, R3, 0x100000, RZ ;  /* 0x0010000003037824 */ /* 0x000fe200078e00ff */
[----:B------:R-:W-:-:S04]  /*4b90*/  LEA R5, R0, 0x3b800000, 0x17 ;  /* 0x3b80000000057811 */ /* 0x000fc800078eb8ff */
[----:B------:R-:W-:Y:S01]  /*4ba0*/  LOP3.LUT R28, R5, R3, R28, 0xfe, !PT ;  /* 0x00000003051c7212 */ /* 0x000fe200078efe1c */
[----:B------:R-:W-:Y:S06]  /*4bb0*/  BRA `(.L_x_4850) ;  /* 0x00000004000c7947 */ /* 0x000fec0003800000 */
.L_x_4863:
        /* <DEDUP_REMOVED lines=20> */
.L_x_4868:
[----:B------:R-:W-:Y:S05]  /*4d00*/  BSYNC B0 ;  /* 0x0000000000007941 */ /* 0x000fea0003800000 */
.L_x_4867:
[----:B------:R-:W-:Y:S01]  /*4d10*/  IMAD.SHL.U32 R3, R3, 0x200000, RZ ;  /* 0x0020000003037824 */ /* 0x000fe200078e00ff */
[----:B------:R-:W-:-:S04]  /*4d20*/  LEA R5, R0, 0x37800000, 0x17 ;  /* 0x3780000000057811 */ /* 0x000fc800078eb8ff */
[----:B------:R-:W-:Y:S01]  /*4d30*/  LOP3.LUT R28, R5, R3, R28, 0xfe, !PT ;  /* 0x00000003051c7212 */ /* 0x000fe200078efe1c */
[----:B------:R-:W-:Y:S06]  /*4d40*/  BRA `(.L_x_4850) ;  /* 0x0000000000a87947 */ /* 0x000fec0003800000 */
.L_x_4862:
        /* <DEDUP_REMOVED lines=14> */
.L_x_4872:
[----:B------:R-:W-:Y:S05]  /*4e30*/  BSYNC B0 ;  /* 0x0000000000007941 */ /* 0x000fea0003800000 */
.L_x_4871:
[----:B------:R-:W-:Y:S01]  /*4e40*/  IMAD.MOV.U32 R29, RZ, RZ, RZ ;  /* 0x000000ffff1d7224 */ /* 0x000fe200078e00ff */
[----:B------:R-:W-:Y:S06]  /*4e50*/  BRA `(.L_x_4850) ;  /* 0x0000000000647947 */ /* 0x000fec0003800000 */
.L_x_4849:
        /* <DEDUP_REMOVED lines=15> */
[----:B0-23-5:R-:W-:Y:S05]  /*4f50*/  CALL.ABS.NOINC R14 ;  /* 0x000000000e007343 */ /* 0x02dfea0003c00000 */
.L_x_4873:
[----:B------:R-:W-:Y:S01]  /*4f60*/  CS2R R28, SRZ ;  /* 0x00000000001c7805 */ /* 0x000fe2000001ff00 */
[----:B------:R-:W-:Y:S06]  /*4f70*/  BRA `(.L_x_4850) ;  /* 0x00000000001c7947 */ /* 0x000fec0003800000 */
.L_x_4870:
[----:B------:R-:W4:Y:S01]  /*4f80*/  LDG.E.64 R4, desc[UR36][R4.64] ;  /* 0x0000002404047981 */ /* 0x000f22000c1e1b00 */
[----:B------:R-:W-:Y:S01]  /*4f90*/  IMAD.MOV.U32 R29, RZ, RZ, RZ ;  /* 0x000000ffff1d7224 */ /* 0x000fe200078e00ff */
[----:B----4-:R0:W1:Y:S01]  /*4fa0*/  I2F.U64 R28, R4 ;  /* 0x00000004001c7312 */ /* 0x0100620000301000 */
[----:B------:R-:W-:Y:S05]  /*4fb0*/  BRA `(.L_x_4850) ;  /* 0x00000000000c7947 */ /* 0x000fea0003800000 */
.L_x_4869:
[----:B------:R-:W4:Y:S01]  /*4fc0*/  LDG.E R4, desc[UR36][R4.64] ;  /* 0x0000002404047981 */ /* 0x000f22000c1e1900 */
[----:B------:R-:W-:Y:S01]  /*4fd0*/  IMAD.MOV.U32 R29, RZ, RZ, RZ ;  /* 0x000000ffff1d7224 */ /* 0x000fe200078e00ff */
[----:B----4-:R-:W-:-:S07]  /*4fe0*/  I2FP.F32.U32 R28, R4 ;  /* 0x00000004001c7245 */ /* 0x010fce0000201000 */
.L_x_4850:
[----:B------:R-:W-:Y:S05]  /*4ff0*/  BSYNC B6 ;  /* 0x0000000000067941 */ /* 0x000fea0003800000 */
.L_x_4844:
[----:B0---4-:R-:W0:Y:S01]  /*5000*/  LDC.64 R4, c[0x0][0x248] ;  /* 0x00009200ff047b82 */ /* 0x011e220000000a00 */
[----:B---3--:R-:W-:Y:S01]  /*5010*/  PRMT R0, R40, 0x9910, RZ ;  /* 0x0000991028007816 */ /* 0x008fe200000000ff */
        /* <DEDUP_REMOVED lines=19> */
.L_x_4878:
[----:B------:R-:W3:Y:S01]  /*5150*/  LDG.E.U8 R4, desc[UR36][R4.64] ;  /* 0x0000002404047981 */ /* 0x000ee2000c1e1100 */
[----:B------:R-:W-:Y:S01]  /*5160*/  IMAD.MOV.U32 R31, RZ, RZ, RZ ;  /* 0x000000ffff1f7224 */ /* 0x000fe200078e00ff */
[----:B---3--:R-:W-:Y:S01]  /*5170*/  I2FP.F32.U32 R30, R4 ;  /* 0x00000004001e7245 */ /* 0x008fe20000201000 */
[----:B------:R-:W-:Y:S06]  /*5180*/  BRA `(.L_x_4880) ;  /* 0x0000000c007c7947 */ /* 0x000fec0003800000 */
.L_x_4877:
        /* <DEDUP_REMOVED lines=8> */
[----:B---3--:R4:W0:Y:S01]  /*5210*/  I2F.S64 R30, R4 ;  /* 0x00000004001e7312 */ /* 0x0088220000301400 */
[----:B------:R-:W-:Y:S05]  /*5220*/  BRA `(.L_x_4880) ;  /* 0x0000000c00547947 */ /* 0x000fea0003800000 */
.L_x_4882:
[----:B------:R-:W3:Y:S01]  /*5230*/  LDG.E R4, desc[UR36][R4.64] ;  /* 0x0000002404047981 */ /* 0x000ee2000c1e1900 */
[----:B------:R-:W-:Y:S01]  /*5240*/  IMAD.MOV.U32 R31, RZ, RZ, RZ ;  /* 0x000000ffff1f7224 */ /* 0x000fe200078e00ff */
[----:B---3--:R-:W-:Y:S01]  /*5250*/  I2FP.F32.S32 R30, R4 ;  /* 0x00000004001e7245 */ /* 0x008fe20000201400 */
[----:B------:R-:W-:Y:S06]  /*5260*/  BRA `(.L_x_4880) ;  /* 0x0000000c00447947 */ /* 0x000fec0003800000 */
.L_x_4881:
[----:B------:R-:W3:Y:S01]  /*5270*/  LDG.E.U16 R4, desc[UR36][R4.64] ;  /* 0x0000002404047981 */ /* 0x000ee2000c1e1500 */
[----:B------:R-:W-:Y:S01]  /*5280*/  IMAD.MOV.U32 R31, RZ, RZ, RZ ;  /* 0x000000ffff1f7224 */ /* 0x000fe200078e00ff */
[----:B---3--:R0:W3:Y:S01]  /*5290*/  I2F.S16 R30, R4 ;  /* 0x00000004001e7306 */ /* 0x0080e20000101400 */
[----:B------:R-:W-:Y:S05]  /*52a0*/  BRA `(.L_x_4880) ;  /* 0x0000000c00347947 */ /* 0x000fea0003800000 */
.L_x_4876:
        /* <DEDUP_REMOVED lines=9> */
.L_x_4884:
[----:B------:R-:W3:Y:S01]  /*5340*/  LDG.E.U16 R4, desc[UR36][R4.64] ;  /* 0x0000002404047981 */ /* 0x000ee2000c1e1500 */
[----:B------:R-:W-:Y:S02]  /*5350*/  IMAD.MOV.U32 R31, RZ, RZ, RZ ;  /* 0x000000ffff1f7224 */ /* 0x000fe400078e00ff */
[----:B---3--:R-:W-:Y:S01]  /*5360*/  HADD2.F32 R30, -RZ, R4.H0_H0 ;  /* 0x20000004ff1e7230 */ /* 0x008fe20000004100 */
[----:B------:R-:W-:Y:S06]  /*5370*/  BRA `(.L_x_4880) ;  /* 0x0000000c00007947 */ /* 0x000fec0003800000 */
.L_x_4883:
        /* <DEDUP_REMOVED lines=8> */
.L_x_4886:
[----:B------:R-:W3:Y:S02]  /*5400*/  LDG.E R4, desc[UR36][R4.64] ;  /* 0x0000002404047981 */ /* 0x000ee4000c1e1900 */
[--C-:B---3--:R-:W-:Y:S02]  /*5410*/  HADD2.F32 R31, -RZ, R4.reuse.H1_H1 ;  /* 0x30000004ff1f7230 */ /* 0x108fe40000004100 */
[----:B------:R-:W-:Y:S01]  /*5420*/  HADD2.F32 R30, -RZ, R4.H0_H0 ;  /* 0x20000004ff1e7230 */ /* 0x000fe20000004100 */
[----:B------:R-:W-:Y:S06]  /*5430*/  BRA `(.L_x_4880) ;  /* 0x0000000800d07947 */ /* 0x000fec0003800000 */
.L_x_4885:
        /* <DEDUP_REMOVED lines=8> */
.L_x_4875:
        /* <DEDUP_REMOVED lines=13> */
.L_x_4889:
        /* <DEDUP_REMOVED lines=10> */
.L_x_4888:
        /* <DEDUP_REMOVED lines=27> */
.L_x_4891:
        /* <DEDUP_REMOVED lines=14> */
.L_x_4890:
[----:B------:R-:W3:Y:S01]  /*58c0*/  LDG.E.U16 R4, desc[UR36][R4.64] ;  /* 0x0000002404047981 */ /* 0x000ee2000c1e1500 */
[----:B------:R-:W-:Y:S02]  /*58d0*/  IMAD.MOV.U32 R31, RZ, RZ, RZ ;  /* 0x000000ffff1f7224 */ /* 0x000fe400078e00ff */
[----:B---3--:R-:W-:Y:S01]  /*58e0*/  IMAD.U32 R30, R4, 0x10000, RZ ;  /* 0x00010000041e7824 */ /* 0x008fe200078e00ff */
[----:B------:R-:W-:Y:S06]  /*58f0*/  BRA `(.L_x_4880) ;  /* 0x0000000400a07947 */ /* 0x000fec0003800000 */
.L_x_4887:
        /* <DEDUP_REMOVED lines=12> */
.L_x_4894:
        /* <DEDUP_REMOVED lines=20> */
.L_x_4896:
[----:B------:R-:W-:Y:S05]  /*5b00*/  BSYNC B0 ;  /* 0x0000000000007941 */ /* 0x000fea0003800000 */
.L_x_4895:
[----:B------:R-:W-:Y:S01]  /*5b10*/  IMAD.SHL.U32 R3, R3, 0x100000, RZ ;  /* 0x0010000003037824 */ /* 0x000fe200078e00ff */
[----:B------:R-:W-:-:S04]  /*5b20*/  LEA R5, R0, 0x3b800000, 0x17 ;  /* 0x3b80000000057811 */ /* 0x000fc800078eb8ff */
[----:B------:R-:W-:Y:S01]  /*5b30*/  LOP3.LUT R30, R5, R3, R30, 0xfe, !PT ;  /* 0x00000003051e7212 */ /* 0x000fe200078efe1e */
[----:B------:R-:W-:Y:S06]  /*5b40*/  BRA `(.L_x_4880) ;  /* 0x00000004000c7947 */ /* 0x000fec0003800000 */
.L_x_4893:
        /* <DEDUP_REMOVED lines=20> */
.L_x_4898:
[----:B------:R-:W-:Y:S05]  /*5c90*/  BSYNC B0 ;  /* 0x0000000000007941 */ /* 0x000fea0003800000 */
.L_x_4897:
[----:B------:R-:W-:Y:S01]  /*5ca0*/  IMAD.SHL.U32 R3, R3, 0x200000, RZ ;  /* 0x0020000003037824 */ /* 0x000fe200078e00ff */
[----:B------:R-:W-:-:S04]  /*5cb0*/  LEA R5, R0, 0x37800000, 0x17 ;  /* 0x3780000000057811 */ /* 0x000fc800078eb8ff */
[----:B------:R-:W-:Y:S01]  /*5cc0*/  LOP3.LUT R30, R5, R3, R30, 0xfe, !PT ;  /* 0x00000003051e7212 */ /* 0x000fe200078efe1e */
[----:B------:R-:W-:Y:S06]  /*5cd0*/  BRA `(.L_x_4880) ;  /* 0x0000000000a87947 */ /* 0x000fec0003800000 */
.L_x_4892:
        /* <DEDUP_REMOVED lines=14> */
.L_x_4902:
[----:B------:R-:W-:Y:S05]  /*5dc0*/  BSYNC B0 ;  /* 0x0000000000007941 */ /* 0x000fea0003800000 */
.L_x_4901:
[----:B------:R-:W-:Y:S01]  /*5dd0*/  IMAD.MOV.U32 R31, RZ, RZ, RZ ;  /* 0x000000ffff1f7224 */ /* 0x000fe200078e00ff */
[----:B------:R-:W-:Y:S06]  /*5de0*/  BRA `(.L_x_4880) ;  /* 0x0000000000647947 */ /* 0x000fec0003800000 */
.L_x_4879:
        /* <DEDUP_REMOVED lines=15> */
[----:B012--5:R-:W-:Y:S05]  /*5ee0*/  CALL.ABS.NOINC R14 ;  /* 0x000000000e007343 */ /* 0x027fea0003c00000 */
.L_x_4903:
[----:B------:R-:W-:Y:S01]  /*5ef0*/  CS2R R30, SRZ ;  /* 0x00000000001e7805 */ /* 0x000fe2000001ff00 */
[----:B------:R-:W-:Y:S06]  /*5f00*/  BRA `(.L_x_4880) ;  /* 0x00000000001c7947 */ /* 0x000fec0003800000 */
.L_x_4900:
[----:B------:R-:W3:Y:S01]  /*5f10*/  LDG.E.64 R4, desc[UR36][R4.64] ;  /* 0x0000002404047981 */ /* 0x000ee2000c1e1b00 */
[----:B------:R-:W-:Y:S01]  /*5f20*/  IMAD.MOV.U32 R31, RZ, RZ, RZ ;  /* 0x000000ffff1f7224 */ /* 0x000fe200078e00ff */
[----:B---3--:R0:W3:Y:S01]  /*5f30*/  I2F.U64 R30, R4 ;  /* 0x00000004001e7312 */ /* 0x0080e20000301000 */
[----:B------:R-:W-:Y:S05]  /*5f40*/  BRA `(.L_x_4880) ;  /* 0x00000000000c7947 */ /* 0x000fea0003800000 */
.L_x_4899:
[----:B------:R-:W3:Y:S01]  /*5f50*/  LDG.E R4, desc[UR36][R4.64] ;  /* 0x0000002404047981 */ /* 0x000ee2000c1e1900 */
[----:B------:R-:W-:Y:S01]  /*5f60*/  IMAD.MOV.U32 R31, RZ, RZ, RZ ;  /* 0x000000ffff1f7224 */ /* 0x000fe200078e00ff */
[----:B---3--:R-:W-:-:S07]  /*5f70*/  I2FP.F32.U32 R30, R4 ;  /* 0x00000004001e7245 */ /* 0x008fce0000201000 */
.L_x_4880:
[----:B------:R-:W-:Y:S05]  /*5f80*/  BSYNC B6 ;  /* 0x0000000000067941 */ /* 0x000fea0003800000 */
.L_x_4874:
[----:B------:R-:W-:-:S07]  /*5f90*/  VIADD R45, R45, 0x80 ;  /* 0x000000802d2d7836 */ /* 0x000fce0000000000 */
.L_x_4813:
[----:B------:R-:W-:Y:S05]  /*5fa0*/  BSYNC B7 ;  /* 0x0000000000077941 */ /* 0x000fea0003800000 */
.L_x_4812:
[----:B------:R-:W-:Y:S01]  /*5fb0*/  ISETP.GE.AND P0, PT, R45, R42, PT ;  /* 0x0000002a2d00720c */ /* 0x000fe20003f06270 */
[----:B------:R-:W-:Y:S01]  /*5fc0*/  BSSY B7, `(.L_x_4904) ;  /* 0x00002f3000077945 */ /* 0x000fe20003800000 */
[----:B------:R-:W-:Y:S01]  /*5fd0*/  IMAD.MOV.U32 R39, RZ, RZ, RZ ;  /* 0x000000ffff277224 */ /* 0x000fe200078e00ff */
[----:B------:R-:W-:Y:S02]  /*5fe0*/  CS2R R32, SRZ ;  /* 0x0000000000207805 */ /* 0x000fe4000001ff00 */
[----:B------:R-:W-:Y:S02]  /*5ff0*/  CS2R R34, SRZ ;  /* 0x0000000000227805 */ /* 0x000fe4000001ff00 */
[----:B------:R-:W-:-:S06]  /*6000*/  CS2R R36, SRZ ;  /* 0x0000000000247805 */ /* 0x000fcc000001ff00 */
        /* <DEDUP_REMOVED lines=23> */
.L_x_4910:
[----:B------:R-:W4:Y:S01]  /*6180*/  LDG.E.U8 R4, desc[UR36][R4.64] ;  /* 0x0000002404047981 */ /* 0x000f22000c1e1100 */
[----:B------:R-:W-:Y:S01]  /*6190*/  IMAD.MOV.U32 R33, RZ, RZ, RZ ;  /* 0x000000ffff217224 */ /* 0x000fe200078e00ff */
[----:B----4-:R-:W-:Y:S01]  /*61a0*/  I2FP.F32.U32 R32, R4 ;  /* 0x0000000400207245 */ /* 0x010fe20000201000 */
[----:B------:R-:W-:Y:S06]  /*61b0*/  BRA `(.L_x_4912) ;  /* 0x0000000c007c7947 */ /* 0x000fec0003800000 */
.L_x_4909:
        /* <DEDUP_REMOVED lines=10> */
.L_x_4914:
[----:B------:R-:W4:Y:S01]  /*6260*/  LDG.E R4, desc[UR36][R4.64] ;  /* 0x0000002404047981 */ /* 0x000f22000c1e1900 */
[----:B------:R-:W-:Y:S01]  /*6270*/  IMAD.MOV.U32 R33, RZ, RZ, RZ ;  /* 0x000000ffff217224 */ /* 0x000fe200078e00ff */
[----:B----4-:R-:W-:Y:S01]  /*6280*/  I2FP.F32.S32 R32, R4 ;  /* 0x0000000400207245 */ /* 0x010fe20000201400 */
[----:B------:R-:W-:Y:S06]  /*6290*/  BRA `(.L_x_4912) ;  /* 0x0000000c00447947 */ /* 0x000fec0003800000 */
.L_x_4913:
[----:B------:R-:W4:Y:S01]  /*62a0*/  LDG.E.U16 R4, desc[UR36][R4.64] ;  /* 0x0000002404047981 */ /* 0x000f22000c1e1500 */
[----:B------:R-:W-:Y:S01]  /*62b0*/  IMAD.MOV.U32 R33, RZ, RZ, RZ ;  /* 0x000000ffff217224 */ /* 0x000fe200078e00ff */
[----:B----4-:R0:W4:Y:S01]  /*62c0*/  I2F.S16 R32, R4 ;  /* 0x0000000400207306 */ /* 0x0101220000101400 */
[----:B------:R-:W-:Y:S05]  /*62d0*/  BRA `(.L_x_4912) ;  /* 0x0000000c00347947 */ /* 0x000fea0003800000 */
.L_x_4908:
        /* <DEDUP_REMOVED lines=9> */
.L_x_4916:
[----:B------:R-:W4:Y:S01]  /*6370*/  LDG.E.U16 R4, desc[UR36][R4.64] ;  /* 0x0000002404047981 */ /* 0x000f22000c1e1500 */
[----:B------:R-:W-:Y:S02]  /*6380*/  IMAD.MOV.U32 R33, RZ, RZ, RZ ;  /* 0x000000ffff217224 */ /* 0x000fe400078e00ff */
[----:B----4-:R-:W-:Y:S01]  /*6390*/  HADD2.F32 R32, -RZ, R4.H0_H0 ;  /* 0x20000004ff207230 */ /* 0x010fe20000004100 */
[----:B------:R-:W-:Y:S06]  /*63a0*/  BRA `(.L_x_4912) ;  /* 0x0000000c00007947 */ /* 0x000fec0003800000 */
.L_x_4915:
        /* <DEDUP_REMOVED lines=8> */
.L_x_4918:
[----:B------:R-:W4:Y:S02]  /*6430*/  LDG.E R4, desc[UR36][R4.64] ;  /* 0x0000002404047981 */ /* 0x000f24000c1e1900 */
[--C-:B----4-:R-:W-:Y:S02]  /*6440*/  HADD2.F32 R33, -RZ, R4.reuse.H1_H1 ;  /* 0x30000004ff217230 */ /* 0x110fe40000004100 */
[----:B------:R-:W-:Y:S01]  /*6450*/  HADD2.F32 R32, -RZ, R4.H0_H0 ;  /* 0x20000004ff207230 */ /* 0x000fe20000004100 */
[----:B------:R-:W-:Y:S06]  /*6460*/  BRA `(.L_x_4912) ;  /* 0x0000000800d07947 */ /* 0x000fec0003800000 */
.L_x_4917:
        /* <DEDUP_REMOVED lines=8> */
.L_x_4907:
        /* <DEDUP_REMOVED lines=13> */
.L_x_4921:
        /* <DEDUP_REMOVED lines=10> */
.L_x_4920:
        /* <DEDUP_REMOVED lines=27> */
.L_x_4923:
        /* <DEDUP_REMOVED lines=14> */
.L_x_4922:
[----:B------:R-:W4:Y:S01]  /*68f0*/  LDG.E.U16 R4, desc[UR36][R4.64] ;  /* 0x0000002404047981 */ /* 0x000f22000c1e1500 */
[----:B------:R-:W-:Y:S02]  /*6900*/  IMAD.MOV.U32 R33, RZ, RZ, RZ ;  /* 0x000000ffff217224 */ /* 0x000fe400078e00ff */
[----:B----4-:R-:W-:Y:S01]  /*6910*/  IMAD.U32 R32, R4, 0x10000, RZ ;  /* 0x0001000004207824 */ /* 0x010fe200078e00ff */
[----:B------:R-:W-:Y:S06]  /*6920*/  BRA `(.L_x_4912) ;  /* 0x0000000400a07947 */ /* 0x000fec0003800000 */
.L_x_4919:
        /* <DEDUP_REMOVED lines=12> */
.L_x_4926:
        /* <DEDUP_REMOVED lines=20> */
.L_x_4928:
[----:B------:R-:W-:Y:S05]  /*6b30*/  BSYNC B0 ;  /* 0x0000000000007941 */ /* 0x000fea0003800000 */
.L_x_4927:
[----:B------:R-:W-:Y:S01]  /*6b40*/  IMAD.SHL.U32 R3, R3, 0x100000, RZ ;  /* 0x0010000003037824 */ /* 0x000fe200078e00ff */
[----:B------:R-:W-:-:S04]  /*6b50*/  LEA R5, R0, 0x3b800000, 0x17 ;  /* 0x3b80000000057811 */ /* 0x000fc800078eb8ff */
[----:B------:R-:W-:Y:S01]  /*6b60*/  LOP3.LUT R32, R5, R3, R32, 0xfe, !PT ;  /* 0x0000000305207212 */ /* 0x000fe200078efe20 */
[----:B------:R-:W-:Y:S06]  /*6b70*/  BRA `(.L_x_4912) ;  /* 0x00000004000c7947 */ /* 0x000fec0003800000 */
.L_x_4925:
        /* <DEDUP_REMOVED lines=20> */
.L_x_4930:
[----:B------:R-:W-:Y:S05]  /*6cc0*/  BSYNC B0 ;  /* 0x0000000000007941 */ /* 0x000fea0003800000 */
.L_x_4929:
[----:B------:R-:W-:Y:S01]  /*6cd0*/  IMAD.SHL.U32 R3, R3, 0x200000, RZ ;  /* 0x0020000003037824 */ /* 0x000fe200078e00ff */
[----:B------:R-:W-:-:S04]  /*6ce0*/  LEA R5, R0, 0x37800000, 0x17 ;  /* 0x3780000000057811 */ /* 0x000fc800078eb8ff */
[----:B------:R-:W-:Y:S01]  /*6cf0*/  LOP3.LUT R32, R5, R3, R32, 0xfe, !PT ;  /* 0x0000000305207212 */ /* 0x000fe200078efe20 */
[----:B------:R-:W-:Y:S06]  /*6d00*/  BRA `(.L_x_4912) ;  /* 0x0000000000a87947 */ /* 0x000fec0003800000 */
.L_x_4924:
        /* <DEDUP_REMOVED lines=14> */
.L_x_4934:
[----:B------:R-:W-:Y:S05]  /*6df0*/  BSYNC B0 ;  /* 0x0000000000007941 */ /* 0x000fea0003800000 */
.L_x_4933:
[----:B------:R-:W-:Y:S01]  /*6e00*/  IMAD.MOV.U32 R33, RZ, RZ, RZ ;  /* 0x000000ffff217224 */ /* 0x000fe200078e00ff */
[----:B------:R-:W-:Y:S06]  /*6e10*/  BRA `(.L_x_4912) ;  /* 0x0000000000647947 */ /* 0x000fec0003800000 */
.L_x_4911:
        /* <DEDUP_REMOVED lines=16> */
.L_x_4935:
[----:B------:R-:W-:Y:S01]  /*6f20*/  CS2R R32, SRZ ;  /* 0x0000000000207805 */ /* 0x000fe2000001ff00 */
[----:B------:R-:W-:Y:S06]  /*6f30*/  BRA `(.L_x_4912) ;  /* 0x00000000001c7947 */ /* 0x000fec0003800000 */
.L_x_4932:
[----:B------:R-:W4:Y:S01]  /*6f40*/  LDG.E.64 R4, desc[UR36][R4.64] ;  /* 0x0000002404047981 */ /* 0x000f22000c1e1b00 */
[----:B------:R-:W-:Y:S01]  /*6f50*/  IMAD.MOV.U32 R33, RZ, RZ, RZ ;  /* 0x000000ffff217224 */ /* 0x000fe200078e00ff */
[----:B----4-:R0:W4:Y:S01]  /*6f60*/  I2F.U64 R32, R4 ;  /* 0x0000000400207312 */ /* 0x0101220000301000 */
[----:B------:R-:W-:Y:S05]  /*6f70*/  BRA `(.L_x_4912) ;  /* 0x00000000000c7947 */ /* 0x000fea0003800000 */
.L_x_4931:
[----:B------:R-:W4:Y:S01]  /*6f80*/  LDG.E R4, desc[UR36][R4.64] ;  /* 0x0000002404047981 */ /* 0x000f22000c1e1900 */
[----:B------:R-:W-:Y:S01]  /*6f90*/  IMAD.MOV.U32 R33, RZ, RZ, RZ ;  /* 0x000000ffff217224 */ /* 0x000fe200078e00ff */
[----:B----4-:R-:W-:-:S07]  /*6fa0*/  I2FP.F32.U32 R32, R4 ;  /* 0x0000000400207245 */ /* 0x010fce0000201000 */
.L_x_4912:
[----:B------:R-:W-:Y:S05]  /*6fb0*/  BSYNC B6 ;  /* 0x0000000000067941 */ /* 0x000fea0003800000 */
.L_x_4906:
[----:B0-----:R-:W0:Y:S01]  /*6fc0*/  LDC.64 R4, c[0x0][0x240] ;  /* 0x00009000ff047b82 */ /* 0x001e220000000a00 */
        /* <DEDUP_REMOVED lines=20> */
.L_x_4940:
[----:B------:R-:W2:Y:S01]  /*7110*/  LDG.E.U8 R4, desc[UR36][R4.64] ;  /* 0x0000002404047981 */ /* 0x000ea2000c1e1100 */
[----:B------:R-:W-:Y:S01]  /*7120*/  IMAD.MOV.U32 R35, RZ, RZ, RZ ;  /* 0x000000ffff237224 */ /* 0x000fe200078e00ff */
[----:B--2---:R-:W-:Y:S01]  /*7130*/  I2FP.F32.U32 R34, R4 ;  /* 0x0000000400227245 */ /* 0x004fe20000201000 */
[----:B------:R-:W-:Y:S06]  /*7140*/  BRA `(.L_x_4942) ;  /* 0x0000000c007c7947 */ /* 0x000fec0003800000 */
.L_x_4939:
        /* <DEDUP_REMOVED lines=10> */
.L_x_4944:
[----:B------:R-:W2:Y:S01]  /*71f0*/  LDG.E R4, desc[UR36][R4.64] ;  /* 0x0000002404047981 */ /* 0x000ea2000c1e1900 */
[----:B------:R-:W-:Y:S01]  /*7200*/  IMAD.MOV.U32 R35, RZ, RZ, RZ ;  /* 0x000000ffff237224 */ /* 0x000fe200078e00ff */
[----:B--2---:R-:W-:Y:S01]  /*7210*/  I2FP.F32.S32 R34, R4 ;  /* 0x0000000400227245 */ /* 0x004fe20000201400 */
[----:B------:R-:W-:Y:S06]  /*7220*/  BRA `(.L_x_4942) ;  /* 0x0000000c00447947 */ /* 0x000fec0003800000 */
.L_x_4943:
[----:B------:R-:W2:Y:S01]  /*7230*/  LDG.E.U16 R4, desc[UR36][R4.64] ;  /* 0x0000002404047981 */ /* 0x000ea2000c1e1500 */
[----:B------:R-:W-:Y:S01]  /*7240*/  IMAD.MOV.U32 R35, RZ, RZ, RZ ;  /* 0x000000ffff237224 */ /* 0x000fe200078e00ff */
[----:B--2---:R0:W1:Y:S01]  /*7250*/  I2F.S16 R34, R4 ;  /* 0x0000000400227306 */ /* 0x0040620000101400 */
[----:B------:R-:W-:Y:S05]  /*7260*/  BRA `(.L_x_4942) ;  /* 0x0000000c00347947 */ /* 0x000fea0003800000 */
.L_x_4938:
        /* <DEDUP_REMOVED lines=9> */
.L_x_4946:
[----:B------:R-:W2:Y:S01]  /*7300*/  LDG.E.U16 R4, desc[UR36][R4.64] ;  /* 0x0000002404047981 */ /* 0x000ea2000c1e1500 */
[----:B------:R-:W-:Y:S02]  /*7310*/  IMAD.MOV.U32 R35, RZ, RZ, RZ ;  /* 0x000000ffff237224 */ /* 0x000fe400078e00ff */
[----:B--2---:R-:W-:Y:S01]  /*7320*/  HADD2.F32 R34, -RZ, R4.H0_H0 ;  /* 0x20000004ff227230 */ /* 0x004fe20000004100 */
[----:B------:R-:W-:Y:S06]  /*7330*/  BRA `(.L_x_4942) ;  /* 0x0000000c00007947 */ /* 0x000fec0003800000 */
.L_x_4945:
        /* <DEDUP_REMOVED lines=8> */
.L_x_4948:
[----:B------:R-:W2:Y:S02]  /*73c0*/  LDG.E R4, desc[UR36][R4.64] ;  /* 0x0000002404047981 */ /* 0x000ea4000c1e1900 */
[--C-:B--2---:R-:W-:Y:S02]  /*73d0*/  HADD2.F32 R35, -RZ, R4.reuse.H1_H1 ;  /* 0x30000004ff237230 */ /* 0x104fe40000004100 */
[----:B------:R-:W-:Y:S01]  /*73e0*/  HADD2.F32 R34, -RZ, R4.H0_H0 ;  /* 0x20000004ff227230 */ /* 0x000fe20000004100 */
[----:B------:R-:W-:Y:S06]  /*73f0*/  BRA `(.L_x_4942) ;  /* 0x0000000800d07947 */ /* 0x000fec0003800000 */
.L_x_4947:
        /* <DEDUP_REMOVED lines=8> */
.L_x_4937:
        /* <DEDUP_REMOVED lines=13> */
.L_x_4951:
        /* <DEDUP_REMOVED lines=10> */
.L_x_4950:
        /* <DEDUP_REMOVED lines=27> */
.L_x_4953:
        /* <DEDUP_REMOVED lines=14> */
.L_x_4952:
[----:B------:R-:W2:Y:S01]  /*7880*/  LDG.E.U16 R4, desc[UR36][R4.64] ;  /* 0x0000002404047981 */ /* 0x000ea2000c1e1500 */
[----:B------:R-:W-:Y:S02]  /*7890*/  IMAD.MOV.U32 R35, RZ, RZ, RZ ;  /* 0x000000ffff237224 */ /* 0x000fe400078e00ff */
[----:B--2---:R-:W-:Y:S01]  /*78a0*/  IMAD.U32 R34, R4, 0x10000, RZ ;  /* 0x0001000004227824 */ /* 0x004fe200078e00ff */
[----:B------:R-:W-:Y:S06]  /*78b0*/  BRA `(.L_x_4942) ;  /* 0x0000000400a07947 */ /* 0x000fec0003800000 */
.L_x_4949:
        /* <DEDUP_REMOVED lines=12> */
.L_x_4956:
        /* <DEDUP_REMOVED lines=20> */
.L_x_4958:
[----:B------:R-:W-:Y:S05]  /*7ac0*/  BSYNC B0 ;  /* 0x0000000000007941 */ /* 0x000fea0003800000 */
.L_x_4957:
[----:B------:R-:W-:Y:S01]  /*7ad0*/  IMAD.SHL.U32 R3, R3, 0x100000, RZ ;  /* 0x0010000003037824 */ /* 0x000fe200078e00ff */
[----:B------:R-:W-:-:S04]  /*7ae0*/  LEA R5, R0, 0x3b800000, 0x17 ;  /* 0x3b80000000057811 */ /* 0x000fc800078eb8ff */
[----:B------:R-:W-:Y:S01]  /*7af0*/  LOP3.LUT R34, R5, R3, R34, 0xfe, !PT ;  /* 0x0000000305227212 */ /* 0x000fe200078efe22 */
[----:B------:R-:W-:Y:S06]  /*7b00*/  BRA `(.L_x_4942) ;  /* 0x00000004000c7947 */ /* 0x000fec0003800000 */
.L_x_4955:
        /* <DEDUP_REMOVED lines=20> */
.L_x_4960:
[----:B------:R-:W-:Y:S05]  /*7c50*/  BSYNC B0 ;  /* 0x0000000000007941 */ /* 0x000fea0003800000 */
.L_x_4959:
[----:B------:R-:W-:Y:S01]  /*7c60*/  IMAD.SHL.U32 R3, R3, 0x200000, RZ ;  /* 0x0020000003037824 */ /* 0x000fe200078e00ff */
[----:B------:R-:W-:-:S04]  /*7c70*/  LEA R5, R0, 0x37800000, 0x17 ;  /* 0x3780000000057811 */ /* 0x000fc800078eb8ff */
[----:B------:R-:W-:Y:S01]  /*7c80*/  LOP3.LUT R34, R5, R3, R34, 0xfe, !PT ;  /* 0x0000000305227212 */ /* 0x000fe200078efe22 */
[----:B------:R-:W-:Y:S06]  /*7c90*/  BRA `(.L_x_4942) ;  /* 0x0000000000a87947 */ /* 0x000fec0003800000 */
.L_x_4954:
        /* <DEDUP_REMOVED lines=14> */
.L_x_4964:
[----:B------:R-:W-:Y:S05]  /*7d80*/  BSYNC B0 ;  /* 0x0000000000007941 */ /* 0x000fea0003800000 */
.L_x_4963:
[----:B------:R-:W-:Y:S01]  /*7d90*/  IMAD.MOV.U32 R35, RZ, RZ, RZ ;  /* 0x000000ffff237224 */ /* 0x000fe200078e00ff */
[----:B------:R-:W-:Y:S06]  /*7da0*/  BRA `(.L_x_4942) ;  /* 0x0000000000647947 */ /* 0x000fec0003800000 */
.L_x_4941:
        /* <DEDUP_REMOVED lines=16> */
.L_x_4965:
[----:B------:R-:W-:Y:S01]  /*7eb0*/  CS2R R34, SRZ ;  /* 0x0000000000227805 */ /* 0x000fe2000001ff00 */
[----:B------:R-:W-:Y:S06]  /*7ec0*/  BRA `(.L_x_4942) ;  /* 0x00000000001c7947 */ /* 0x000fec0003800000 */
.L_x_4962:
[----:B------:R-:W2:Y:S01]  /*7ed0*/  LDG.E.64 R4, desc[UR36][R4.64] ;  /* 0x0000002404047981 */ /* 0x000ea2000c1e1b00 */
[----:B------:R-:W-:Y:S01]  /*7ee0*/  IMAD.MOV.U32 R35, RZ, RZ, RZ ;  /* 0x000000ffff237224 */ /* 0x000fe200078e00ff */
[----:B--2---:R0:W1:Y:S01]  /*7ef0*/  I2F.U64 R34, R4 ;  /* 0x0000000400227312 */ /* 0x0040620000301000 */
[----:B------:R-:W-:Y:S05]  /*7f00*/  BRA `(.L_x_4942) ;  /* 0x00000000000c7947 */ /* 0x000fea0003800000 */
.L_x_4961:
[----:B------:R-:W2:Y:S01]  /*7f10*/  LDG.E R4, desc[UR36][R4.64] ;  /* 0x0000002404047981 */ /* 0x000ea2000c1e1900 */
[----:B------:R-:W-:Y:S01]  /*7f20*/  IMAD.MOV.U32 R35, RZ, RZ, RZ ;  /* 0x000000ffff237224 */ /* 0x000fe200078e00ff */
[----:B--2---:R-:W-:-:S07]  /*7f30*/  I2FP.F32.U32 R34, R4 ;  /* 0x0000000400227245 */ /* 0x004fce0000201000 */
.L_x_4942:
[----:B------:R-:W-:Y:S05]  /*7f40*/  BSYNC B6 ;  /* 0x0000000000067941 */ /* 0x000fea0003800000 */
.L_x_4936:
[----:B0-----:R-:W0:Y:S01]  /*7f50*/  LDC.64 R4, c[0x0][0x248] ;  /* 0x00009200ff047b82 */ /* 0x001e220000000a00 */
        /* <DEDUP_REMOVED lines=20> */
.L_x_4970:
[----:B------:R-:W3:Y:S01]  /*80a0*/  LDG.E.U8 R4, desc[UR36][R4.64] ;  /* 0x0000002404047981 */ /* 0x000ee2000c1e1100 */
[----:B------:R-:W-:Y:S01]  /*80b0*/  IMAD.MOV.U32 R37, RZ, RZ, RZ ;  /* 0x000000ffff257224 */ /* 0x000fe200078e00ff */
[----:B---3--:R-:W-:Y:S01]  /*80c0*/  I2FP.F32.U32 R36, R4 ;  /* 0x0000000400247245 */ /* 0x008fe20000201000 */
[----:B------:R-:W-:Y:S06]  /*80d0*/  BRA `(.L_x_4972) ;  /* 0x0000000c007c7947 */ /* 0x000fec0003800000 */
.L_x_4969:
        /* <DEDUP_REMOVED lines=10> */
.L_x_4974:
[----:B------:R-:W3:Y:S01]  /*8180*/  LDG.E R4, desc[UR36][R4.64] ;  /* 0x0000002404047981 */ /* 0x000ee2000c1e1900 */
[----:B------:R-:W-:Y:S01]  /*8190*/  IMAD.MOV.U32 R37, RZ, RZ, RZ ;  /* 0x000000ffff257224 */ /* 0x000fe200078e00ff */
[----:B---3--:R-:W-:Y:S01]  /*81a0*/  I2FP.F32.S32 R36, R4 ;  /* 0x0000000400247245 */ /* 0x008fe20000201400 */
[----:B------:R-:W-:Y:S06]  /*81b0*/  BRA `(.L_x_4972) ;  /* 0x0000000c00447947 */ /* 0x000fec0003800000 */
.L_x_4973:
[----:B------:R-:W3:Y:S01]  /*81c0*/  LDG.E.U16 R4, desc[UR36][R4.64] ;  /* 0x0000002404047981 */ /* 0x000ee2000c1e1500 */
[----:B------:R-:W-:Y:S01]  /*81d0*/  IMAD.MOV.U32 R37, RZ, RZ, RZ ;  /* 0x000000ffff257224 */ /* 0x000fe200078e00ff */
[----:B---3--:R0:W3:Y:S01]  /*81e0*/  I2F.S16 R36, R4 ;  /* 0x0000000400247306 */ /* 0x0080e20000101400 */
[----:B------:R-:W-:Y:S05]  /*81f0*/  BRA `(.L_x_4972) ;  /* 0x0000000c00347947 */ /* 0x000fea0003800000 */
.L_x_4968:
        /* <DEDUP_REMOVED lines=9> */
.L_x_4976:
[----:B------:R-:W3:Y:S01]  /*8290*/  LDG.E.U16 R4, desc[UR36][R4.64] ;  /* 0x0000002404047981 */ /* 0x000ee2000c1e1500 */
[----:B------:R-:W-:Y:S02]  /*82a0*/  IMAD.MOV.U32 R37, RZ, RZ, RZ ;  /* 0x000000ffff257224 */ /* 0x000fe400078e00ff */
[----:B---3--:R-:W-:Y:S01]  /*82b0*/  HADD2.F32 R36, -RZ, R4.H0_H0 ;  /* 0x20000004ff247230 */ /* 0x008fe20000004100 */
[----:B------:R-:W-:Y:S06]  /*82c0*/  BRA `(.L_x_4972) ;  /* 0x0000000c00007947 */ /* 0x000fec0003800000 */
.L_x_4975:
        /* <DEDUP_REMOVED lines=8> */
.L_x_4978:
[----:B------:R-:W3:Y:S02]  /*8350*/  LDG.E R4, desc[UR36][R4.64] ;  /* 0x0000002404047981 */ /* 0x000ee4000c1e1900 */
[--C-:B---3--:R-:W-:Y:S02]  /*8360*/  HADD2.F32 R37, -RZ, R4.reuse.H1_H1 ;  /* 0x30000004ff257230 */ /* 0x108fe40000004100 */
[----:B------:R-:W-:Y:S01]  /*8370*/  HADD2.F32 R36, -RZ, R4.H0_H0 ;  /* 0x20000004ff247230 */ /* 0x000fe20000004100 */
[----:B------:R-:W-:Y:S06]  /*8380*/  BRA `(.L_x_4972) ;  /* 0x0000000800d07947 */ /* 0x000fec0003800000 */
.L_x_4977:
        /* <DEDUP_REMOVED lines=8> */
.L_x_4967:
        /* <DEDUP_REMOVED lines=13> */
.L_x_4981:
        /* <DEDUP_REMOVED lines=10> */
.L_x_4980:
        /* <DEDUP_REMOVED lines=27> */
.L_x_4983:
        /* <DEDUP_REMOVED lines=14> */
.L_x_4982:
[----:B------:R-:W3:Y:S01]  /*8810*/  LDG.E.U16 R4, desc[UR36][R4.64] ;  /* 0x0000002404047981 */ /* 0x000ee2000c1e1500 */
[----:B------:R-:W-:Y:S02]  /*8820*/  IMAD.MOV.U32 R37, RZ, RZ, RZ ;  /* 0x000000ffff257224 */ /* 0x000fe400078e00ff */
[----:B---3--:R-:W-:Y:S01]  /*8830*/  IMAD.U32 R36, R4, 0x10000, RZ ;  /* 0x0001000004247824 */ /* 0x008fe200078e00ff */
[----:B------:R-:W-:Y:S06]  /*8840*/  BRA `(.L_x_4972) ;  /* 0x0000000400a07947 */ /* 0x000fec0003800000 */
.L_x_4979:
        /* <DEDUP_REMOVED lines=12> */
.L_x_4986:
        /* <DEDUP_REMOVED lines=20> */
.L_x_4988:
[----:B------:R-:W-:Y:S05]  /*8a50*/  BSYNC B0 ;  /* 0x0000000000007941 */ /* 0x000fea0003800000 */
.L_x_4987:
[----:B------:R-:W-:Y:S01]  /*8a60*/  IMAD.SHL.U32 R3, R3, 0x100000, RZ ;  /* 0x0010000003037824 */ /* 0x000fe200078e00ff */
[----:B------:R-:W-:-:S04]  /*8a70*/  LEA R5, R0, 0x3b800000, 0x17 ;  /* 0x3b80000000057811 */ /* 0x000fc800078eb8ff */
[----:B------:R-:W-:Y:S01]  /*8a80*/  LOP3.LUT R36, R5, R3, R36, 0xfe, !PT ;  /* 0x0000000305247212 */ /* 0x000fe200078efe24 */
[----:B------:R-:W-:Y:S06]  /*8a90*/  BRA `(.L_x_4972) ;  /* 0x00000004000c7947 */ /* 0x000fec0003800000 */
.L_x_4985:
        /* <DEDUP_REMOVED lines=20> */
.L_x_4990:
[----:B------:R-:W-:Y:S05]  /*8be0*/  BSYNC B0 ;  /* 0x0000000000007941 */ /* 0x000fea0003800000 */
.L_x_4989:
[----:B------:R-:W-:Y:S01]  /*8bf0*/  IMAD.SHL.U32 R3, R3, 0x200000, RZ ;  /* 0x0020000003037824 */ /* 0x000fe200078e00ff */
[----:B------:R-:W-:-:S04]  /*8c00*/  LEA R5, R0, 0x37800000, 0x17 ;  /* 0x3780000000057811 */ /* 0x000fc800078eb8ff */
[----:B------:R-:W-:Y:S01]  /*8c10*/  LOP3.LUT R36, R5, R3, R36, 0xfe, !PT ;  /* 0x0000000305247212 */ /* 0x000fe200078efe24 */
[----:B------:R-:W-:Y:S06]  /*8c20*/  BRA `(.L_x_4972) ;  /* 0x0000000000a87947 */ /* 0x000fec0003800000 */
.L_x_4984:
        /* <DEDUP_REMOVED lines=14> */
.L_x_4994:
[----:B------:R-:W-:Y:S05]  /*8d10*/  BSYNC B0 ;  /* 0x0000000000007941 */ /* 0x000fea0003800000 */
.L_x_4993:
[----:B------:R-:W-:Y:S01]  /*8d20*/  IMAD.MOV.U32 R37, RZ, RZ, RZ ;  /* 0x000000ffff257224 */ /* 0x000fe200078e00ff */
[----:B------:R-:W-:Y:S06]  /*8d30*/  BRA `(.L_x_4972) ;  /* 0x0000000000647947 */ /* 0x000fec0003800000 */
.L_x_4971:
        /* <DEDUP_REMOVED lines=16> */
.L_x_4995:
[----:B------:R-:W-:Y:S01]  /*8e40*/  CS2R R36, SRZ ;  /* 0x0000000000247805 */ /* 0x000fe2000001ff00 */
[----:B------:R-:W-:Y:S06]  /*8e50*/  BRA `(.L_x_4972) ;  /* 0x00000000001c7947 */ /* 0x000fec0003800000 */
.L_x_4992:
[----:B------:R-:W3:Y:S01]  /*8e60*/  LDG.E.64 R4, desc[UR36][R4.64] ;  /* 0x0000002404047981 */ /* 0x000ee2000c1e1b00 */
[----:B------:R-:W-:Y:S01]  /*8e70*/  IMAD.MOV.U32 R37, RZ, RZ, RZ ;  /* 0x000000ffff257224 */ /* 0x000fe200078e00ff */
[----:B---3--:R0:W3:Y:S01]  /*8e80*/  I2F.U64 R36, R4 ;  /* 0x0000000400247312 */ /* 0x0080e20000301000 */
[----:B------:R-:W-:Y:S05]  /*8e90*/  BRA `(.L_x_4972) ;  /* 0x00000000000c7947 */ /* 0x000fea0003800000 */
.L_x_4991:
[----:B------:R-:W3:Y:S01]  /*8ea0*/  LDG.E R4, desc[UR36][R4.64] ;  /* 0x0000002404047981 */ /* 0x000ee2000c1e1900 */
[----:B------:R-:W-:Y:S01]  /*8eb0*/  IMAD.MOV.U32 R37, RZ, RZ, RZ ;  /* 0x000000ffff257224 */ /* 0x000fe200078e00ff */
[----:B---3--:R-:W-:-:S07]  /*8ec0*/  I2FP.F32.U32 R36, R4 ;  /* 0x0000000400247245 */ /* 0x008fce0000201000 */
.L_x_4972:
[----:B------:R-:W-:Y:S05]  /*8ed0*/  BSYNC B6 ;  /* 0x0000000000067941 */ /* 0x000fea0003800000 */
.L_x_4966:
[----:B------:R-:W-:-:S07]  /*8ee0*/  VIADD R45, R45, 0x80 ;  /* 0x000000802d2d7836 */ /* 0x000fce0000000000 */
.L_x_4905:
[----:B------:R-:W-:Y:S05]  /*8ef0*/  BSYNC B7 ;  /* 0x0000000000077941 */ /* 0x000fea0003800000 */
.L_x_4904:
[----:B------:R-:W-:Y:S01]  /*8f00*/  ISETP.GE.AND P0, PT, R45, R42, PT ;  /* 0x0000002a2d00720c */ /* 0x000fe20003f06270 */
[----:B------:R-:W-:Y:S01]  /*8f10*/  BSSY B7, `(.L_x_4996) ;  /* 0x00002ef000077945 */ /* 0x000fe20003800000 */
[----:B------:R-:W-:Y:S01]  /*8f20*/  IMAD.MOV.U32 R38, RZ, RZ, RZ ;  /* 0x000000ffff267224 */ /* 0x000fe200078e00ff */
[----:B------:R-:W-:Y:S02]  /*8f30*/  CS2R R16, SRZ ;  /* 0x0000000000107805 */ /* 0x000fe4000001ff00 */
[----:B------:R-:W-:-:S08]  /*8f40*/  CS2R R8, SRZ ;  /* 0x0000000000087805 */ /* 0x000fd0000001ff00 */
[----:B------:R-:W-:Y:S05]  /*8f50*/  @P0 BRA `(.L_x_4997) ;  /* 0x0000002c00a80947 */ /* 0x000fea0003800000 */
[----:B0--34-:R-:W0:Y:S01]  /*8f60*/  LDC.64 R4, c[0x0][0x238] ;  /* 0x00008e00ff047b82 */ /* 0x019e220000000a00 */
        /* <DEDUP_REMOVED lines=21> */
.L_x_5002:
[----:B------:R-:W3:Y:S01]  /*90c0*/  LDG.E.U8 R4, desc[UR36][R4.64] ;  /* 0x0000002404047981 */ /* 0x000ee2000c1e1100 */
[----:B------:R-:W-:Y:S01]  /*90d0*/  IMAD.MOV.U32 R39, RZ, RZ, RZ ;  /* 0x000000ffff277224 */ /* 0x000fe200078e00ff */
[----:B---3--:R-:W-:Y:S01]  /*90e0*/  I2FP.F32.U32 R38, R4 ;  /* 0x0000000400267245 */ /* 0x008fe20000201000 */
[----:B------:R-:W-:Y:S06]  /*90f0*/  BRA `(.L_x_5004) ;  /* 0x0000000c007c7947 */ /* 0x000fec0003800000 */
.L_x_5001:
        /* <DEDUP_REMOVED lines=10> */
.L_x_5006:
[----:B------:R-:W3:Y:S01]  /*91a0*/  LDG.E R4, desc[UR36][R4.64] ;  /* 0x0000002404047981 */ /* 0x000ee2000c1e1900 */
[----:B------:R-:W-:Y:S01]  /*91b0*/  IMAD.MOV.U32 R39, RZ, RZ, RZ ;  /* 0x000000ffff277224 */ /* 0x000fe200078e00ff */
[----:B---3--:R-:W-:Y:S01]  /*91c0*/  I2FP.F32.S32 R38, R4 ;  /* 0x0000000400267245 */ /* 0x008fe20000201400 */
[----:B------:R-:W-:Y:S06]  /*91d0*/  BRA `(.L_x_5004) ;  /* 0x0000000c00447947 */ /* 0x000fec0003800000 */
.L_x_5005:
[----:B------:R-:W3:Y:S01]  /*91e0*/  LDG.E.U16 R4, desc[UR36][R4.64] ;  /* 0x0000002404047981 */ /* 0x000ee2000c1e1500 */
[----:B------:R-:W-:Y:S01]  /*91f0*/  IMAD.MOV.U32 R39, RZ, RZ, RZ ;  /* 0x000000ffff277224 */ /* 0x000fe200078e00ff */
[----:B---3--:R0:W3:Y:S01]  /*9200*/  I2F.S16 R38, R4 ;  /* 0x0000000400267306 */ /* 0x0080e20000101400 */
[----:B------:R-:W-:Y:S05]  /*9210*/  BRA `(.L_x_5004) ;  /* 0x0000000c00347947 */ /* 0x000fea0003800000 */
.L_x_5000:
        /* <DEDUP_REMOVED lines=9> */
.L_x_5008:
[----:B------:R-:W3:Y:S01]  /*92b0*/  LDG.E.U16 R4, desc[UR36][R4.64] ;  /* 0x0000002404047981 */ /* 0x000ee2000c1e1500 */
[----:B------:R-:W-:Y:S02]  /*92c0*/  IMAD.MOV.U32 R39, RZ, RZ, RZ ;  /* 0x000000ffff277224 */ /* 0x000fe400078e00ff */
[----:B---3--:R-:W-:Y:S01]  /*92d0*/  HADD2.F32 R38, -RZ, R4.H0_H0 ;  /* 0x20000004ff267230 */ /* 0x008fe20000004100 */
[----:B------:R-:W-:Y:S06]  /*92e0*/  BRA `(.L_x_5004) ;  /* 0x0000000c00007947 */ /* 0x000fec0003800000 */
.L_x_5007:
        /* <DEDUP_REMOVED lines=8> */
.L_x_5010:
[----:B------:R-:W3:Y:S02]  /*9370*/  LDG.E R4, desc[UR36][R4.64] ;  /* 0x0000002404047981 */ /* 0x000ee4000c1e1900 */
[--C-:B---3--:R-:W-:Y:S02]  /*9380*/  HADD2.F32 R39, -RZ, R4.reuse.H1_H1 ;  /* 0x30000004ff277230 */ /* 0x108fe40000004100 */
[----:B------:R-:W-:Y:S01]  /*9390*/  HADD2.F32 R38, -RZ, R4.H0_H0 ;  /* 0x20000004ff267230 */ /* 0x000fe20000004100 */
[----:B------:R-:W-:Y:S06]  /*93a0*/  BRA `(.L_x_5004) ;  /* 0x0000000800d07947 */ /* 0x000fec0003800000 */
.L_x_5009:
        /* <DEDUP_REMOVED lines=8> */
.L_x_4999:
        /* <DEDUP_REMOVED lines=13> */
.L_x_5013:
        /* <DEDUP_REMOVED lines=10> */
.L_x_5012:
        /* <DEDUP_REMOVED lines=27> */
.L_x_5015:
        /* <DEDUP_REMOVED lines=14> */
.L_x_5014:
[----:B------:R-:W3:Y:S01]  /*9830*/  LDG.E.U16 R4, desc[UR36][R4.64] ;  /* 0x0000002404047981 */ /* 0x000ee2000c1e1500 */
[----:B------:R-:W-:Y:S02]  /*9840*/  IMAD.MOV.U32 R39, RZ, RZ, RZ ;  /* 0x000000ffff277224 */ /* 0x000fe400078e00ff */
[----:B---3--:R-:W-:Y:S01]  /*9850*/  IMAD.U32 R38, R4, 0x10000, RZ ;  /* 0x0001000004267824 */ /* 0x008fe200078e00ff */
[----:B------:R-:W-:Y:S06]  /*9860*/  BRA `(.L_x_5004) ;  /* 0x0000000400a07947 */ /* 0x000fec0003800000 */
.L_x_5011:
        /* <DEDUP_REMOVED lines=12> */
.L_x_5018:
        /* <DEDUP_REMOVED lines=20> */
.L_x_5020:
[----:B------:R-:W-:Y:S05]  /*9a70*/  BSYNC B0 ;  /* 0x0000000000007941 */ /* 0x000fea0003800000 */
.L_x_5019:
[----:B------:R-:W-:Y:S01]  /*9a80*/  IMAD.SHL.U32 R3, R3, 0x100000, RZ ;  /* 0x0010000003037824 */ /* 0x000fe200078e00ff */
[----:B------:R-:W-:-:S04]  /*9a90*/  LEA R5, R0, 0x3b800000, 0x17 ;  /* 0x3b80000000057811 */ /* 0x000fc800078eb8ff */
[----:B------:R-:W-:Y:S01]  /*9aa0*/  LOP3.LUT R38, R5, R3, R38, 0xfe, !PT ;  /* 0x0000000305267212 */ /* 0x000fe200078efe26 */
[----:B------:R-:W-:Y:S06]  /*9ab0*/  BRA `(.L_x_5004) ;  /* 0x00000004000c7947 */ /* 0x000fec0003800000 */
.L_x_5017:
        /* <DEDUP_REMOVED lines=20> */
.L_x_5022:
[----:B------:R-:W-:Y:S05]  /*9c00*/  BSYNC B0 ;  /* 0x0000000000007941 */ /* 0x000fea0003800000 */
.L_x_5021:
[----:B------:R-:W-:Y:S01]  /*9c10*/  IMAD.SHL.U32 R3, R3, 0x200000, RZ ;  /* 0x0020000003037824 */ /* 0x000fe200078e00ff */
[----:B------:R-:W-:-:S04]  /*9c20*/  LEA R5, R0, 0x37800000, 0x17 ;  /* 0x3780000000057811 */ /* 0x000fc800078eb8ff */
[----:B------:R-:W-:Y:S01]  /*9c30*/  LOP3.LUT R38, R5, R3, R38, 0xfe, !PT ;  /* 0x0000000305267212 */ /* 0x000fe200078efe26 */
[----:B------:R-:W-:Y:S06]  /*9c40*/  BRA `(.L_x_5004) ;  /* 0x0000000000a87947 */ /* 0x000fec0003800000 */
.L_x_5016:
        /* <DEDUP_REMOVED lines=14> */
.L_x_5026:
[----:B------:R-:W-:Y:S05]  /*9d30*/  BSYNC B0 ;  /* 0x0000000000007941 */ /* 0x000fea0003800000 */
.L_x_5025:
[----:B------:R-:W-:Y:S01]  /*9d40*/  IMAD.MOV.U32 R39, RZ, RZ, RZ ;  /* 0x000000ffff277224 */ /* 0x000fe200078e00ff */
[----:B------:R-:W-:Y:S06]  /*9d50*/  BRA `(.L_x_5004) ;  /* 0x0000000000647947 */ /* 0x000fec0003800000 */
.L_x_5003:
        /* <DEDUP_REMOVED lines=16> */
.L_x_5027:
[----:B------:R-:W-:Y:S01]  /*9e60*/  CS2R R38, SRZ ;  /* 0x0000000000267805 */ /* 0x000fe2000001ff00 */
[----:B------:R-:W-:Y:S06]  /*9e70*/  BRA `(.L_x_5004) ;  /* 0x00000000001c7947 */ /* 0x000fec0003800000 */
.L_x_5024:
[----:B------:R-:W3:Y:S01]  /*9e80*/  LDG.E.64 R4, desc[UR36][R4.64] ;  /* 0x0000002404047981 */ /* 0x000ee2000c1e1b00 */
[----:B------:R-:W-:Y:S01]  /*9e90*/  IMAD.MOV.U32 R39, RZ, RZ, RZ ;  /* 0x000000ffff277224 */ /* 0x000fe200078e00ff */
[----:B---3--:R0:W3:Y:S01]  /*9ea0*/  I2F.U64 R38, R4 ;  /* 0x0000000400267312 */ /* 0x0080e20000301000 */
[----:B------:R-:W-:Y:S05]  /*9eb0*/  BRA `(.L_x_5004) ;  /* 0x00000000000c7947 */ /* 0x000fea0003800000 */
.L_x_5023:
[----:B------:R-:W3:Y:S01]  /*9ec0*/  LDG.E R4, desc[UR36][R4.64] ;  /* 0x0000002404047981 */ /* 0x000ee2000c1e1900 */
[----:B------:R-:W-:Y:S01]  /*9ed0*/  IMAD.MOV.U32 R39, RZ, RZ, RZ ;  /* 0x000000ffff277224 */ /* 0x000fe200078e00ff */
[----:B---3--:R-:W-:-:S07]  /*9ee0*/  I2FP.F32.U32 R38, R4 ;  /* 0x0000000400267245 */ /* 0x008fce0000201000 */
.L_x_5004:
[----:B------:R-:W-:Y:S05]  /*9ef0*/  BSYNC B6 ;  /* 0x0000000000067941 */ /* 0x000fea0003800000 */
.L_x_4998:
        /* <DEDUP_REMOVED lines=21> */
.L_x_5032:
[----:B------:R-:W4:Y:S01]  /*a050*/  LDG.E.U8 R4, desc[UR36][R4.64] ;  /* 0x0000002404047981 */ /* 0x000f22000c1e1100 */
[----:B------:R-:W-:Y:S01]  /*a060*/  IMAD.MOV.U32 R17, RZ, RZ, RZ ;  /* 0x000000ffff117224 */ /* 0x000fe200078e00ff */
[----:B----4-:R-:W-:Y:S01]  /*a070*/  I2FP.F32.U32 R16, R4 ;  /* 0x0000000400107245 */ /* 0x010fe20000201000 */
[----:B------:R-:W-:Y:S06]  /*a080*/  BRA `(.L_x_5034) ;  /* 0x0000000c007c7947 */ /* 0x000fec0003800000 */
.L_x_5031:
        /* <DEDUP_REMOVED lines=8> */
[----:B----4-:R0:W1:Y:S01]  /*a110*/  I2F.S64 R16, R4 ;  /* 0x0000000400107312 */ /* 0x0100620000301400 */
[----:B------:R-:W-:Y:S05]  /*a120*/  BRA `(.L_x_5034) ;  /* 0x0000000c00547947 */ /* 0x000fea0003800000 */
.L_x_5036:
[----:B------:R-:W4:Y:S01]  /*a130*/  LDG.E R4, desc[UR36][R4.64] ;  /* 0x0000002404047981 */ /* 0x000f22000c1e1900 */
[----:B------:R-:W-:Y:S01]  /*a140*/  IMAD.MOV.U32 R17, RZ, RZ, RZ ;  /* 0x000000ffff117224 */ /* 0x000fe200078e00ff */
[----:B----4-:R-:W-:Y:S01]  /*a150*/  I2FP.F32.S32 R16, R4 ;  /* 0x0000000400107245 */ /* 0x010fe20000201400 */
[----:B------:R-:W-:Y:S06]  /*a160*/  BRA `(.L_x_5034) ;  /* 0x0000000c00447947 */ /* 0x000fec0003800000 */
.L_x_5035:
[----:B------:R-:W4:Y:S01]  /*a170*/  LDG.E.U16 R4, desc[UR36][R4.64] ;  /* 0x0000002404047981 */ /* 0x000f22000c1e1500 */
[----:B------:R-:W-:Y:S01]  /*a180*/  IMAD.MOV.U32 R17, RZ, RZ, RZ ;  /* 0x000000ffff117224 */ /* 0x000fe200078e00ff */
[----:B----4-:R0:W1:Y:S01]  /*a190*/  I2F.S16 R16, R4 ;  /* 0x0000000400107306 */ /* 0x0100620000101400 */
[----:B------:R-:W-:Y:S05]  /*a1a0*/  BRA `(.L_x_5034) ;  /* 0x0000000c00347947 */ /* 0x000fea0003800000 */
.L_x_5030:
        /* <DEDUP_REMOVED lines=9> */
.L_x_5038:
[----:B------:R-:W4:Y:S01]  /*a240*/  LDG.E.U16 R4, desc[UR36][R4.64] ;  /* 0x0000002404047981 */ /* 0x000f22000c1e1500 */
[----:B------:R-:W-:Y:S02]  /*a250*/  IMAD.MOV.U32 R17, RZ, RZ, RZ ;  /* 0x000000ffff117224 */ /* 0x000fe400078e00ff */
[----:B----4-:R-:W-:Y:S01]  /*a260*/  HADD2.F32 R16, -RZ, R4.H0_H0 ;  /* 0x20000004ff107230 */ /* 0x010fe20000004100 */
[----:B------:R-:W-:Y:S06]  /*a270*/  BRA `(.L_x_5034) ;  /* 0x0000000c00007947 */ /* 0x000fec0003800000 */
.L_x_5037:
        /* <DEDUP_REMOVED lines=8> */
.L_x_5040:
[----:B------:R-:W4:Y:S02]  /*a300*/  LDG.E R4, desc[UR36][R4.64] ;  /* 0x0000002404047981 */ /* 0x000f24000c1e1900 */
[--C-:B----4-:R-:W-:Y:S02]  /*a310*/  HADD2.F32 R17, -RZ, R4.reuse.H1_H1 ;  /* 0x30000004ff117230 */ /* 0x110fe40000004100 */
[----:B------:R-:W-:Y:S01]  /*a320*/  HADD2.F32 R16, -RZ, R4.H0_H0 ;  /* 0x20000004ff107230 */ /* 0x000fe20000004100 */
[----:B------:R-:W-:Y:S06]  /*a330*/  BRA `(.L_x_5034) ;  /* 0x0000000800d07947 */ /* 0x000fec0003800000 */
.L_x_5039:
        /* <DEDUP_REMOVED lines=8> */
.L_x_5029:
        /* <DEDUP_REMOVED lines=13> */
.L_x_5043:
        /* <DEDUP_REMOVED lines=10> */
.L_x_5042:
        /* <DEDUP_REMOVED lines=27> */
.L_x_5045:
        /* <DEDUP_REMOVED lines=14> */
.L_x_5044:
[----:B------:R-:W4:Y:S01]  /*a7c0*/  LDG.E.U16 R4, desc[UR36][R4.64] ;  /* 0x0000002404047981 */ /* 0x000f22000c1e1500 */
[----:B------:R-:W-:Y:S02]  /*a7d0*/  IMAD.MOV.U32 R17, RZ, RZ, RZ ;  /* 0x000000ffff117224 */ /* 0x000fe400078e00ff */
[----:B----4-:R-:W-:Y:S01]  /*a7e0*/  IMAD.U32 R16, R4, 0x10000, RZ ;  /* 0x0001000004107824 */ /* 0x010fe200078e00ff */
[----:B------:R-:W-:Y:S06]  /*a7f0*/  BRA `(.L_x_5034) ;  /* 0x0000000400a07947 */ /* 0x000fec0003800000 */
.L_x_5041:
        /* <DEDUP_REMOVED lines=12> */
.L_x_5048:
        /* <DEDUP_REMOVED lines=20> */
.L_x_5050:
[----:B------:R-:W-:Y:S05]  /*aa00*/  BSYNC B0 ;  /* 0x0000000000007941 */ /* 0x000fea0003800000 */
.L_x_5049:
[----:B------:R-:W-:Y:S01]  /*aa10*/  IMAD.SHL.U32 R3, R3, 0x100000, RZ ;  /* 0x0010000003037824 */ /* 0x000fe200078e00ff */
[----:B------:R-:W-:-:S04]  /*aa20*/  LEA R5, R0, 0x3b800000, 0x17 ;  /* 0x3b80000000057811 */ /* 0x000fc800078eb8ff */
[----:B------:R-:W-:Y:S01]  /*aa30*/  LOP3.LUT R16, R5, R3, R16, 0xfe, !PT ;  /* 0x0000000305107212 */ /* 0x000fe200078efe10 */
[----:B------:R-:W-:Y:S06]  /*aa40*/  BRA `(.L_x_5034) ;  /* 0x00000004000c7947 */ /* 0x000fec0003800000 */
.L_x_5047:
        /* <DEDUP_REMOVED lines=20> */
.L_x_5052:
[----:B------:R-:W-:Y:S05]  /*ab90*/  BSYNC B0 ;  /* 0x0000000000007941 */ /* 0x000fea0003800000 */
.L_x_5051:
[----:B------:R-:W-:Y:S01]  /*aba0*/  IMAD.SHL.U32 R3, R3, 0x200000, RZ ;  /* 0x0020000003037824 */ /* 0x000fe200078e00ff */
[----:B------:R-:W-:-:S04]  /*abb0*/  LEA R5, R0, 0x37800000, 0x17 ;  /* 0x3780000000057811 */ /* 0x000fc800078eb8ff */
[----:B------:R-:W-:Y:S01]  /*abc0*/  LOP3.LUT R16, R5, R3, R16, 0xfe, !PT ;  /* 0x0000000305107212 */ /* 0x000fe200078efe10 */
[----:B------:R-:W-:Y:S06]  /*abd0*/  BRA `(.L_x_5034) ;  /* 0x0000000000a87947 */ /* 0x000fec0003800000 */
.L_x_5046:
        /* <DEDUP_REMOVED lines=14> */
.L_x_5056:
[----:B------:R-:W-:Y:S05]  /*acc0*/  BSYNC B0 ;  /* 0x0000000000007941 */ /* 0x000fea0003800000 */
.L_x_5055:
[----:B------:R-:W-:Y:S01]  /*acd0*/  IMAD.MOV.U32 R17, RZ, RZ, RZ ;  /* 0x000000ffff117224 */ /* 0x000fe200078e00ff */
[----:B------:R-:W-:Y:S06]  /*ace0*/  BRA `(.L_x_5034) ;  /* 0x0000000000647947 */ /* 0x000fec0003800000 */
.L_x_5033:
        /* <DEDUP_REMOVED lines=16> */
.L_x_5057:
[----:B------:R-:W-:Y:S01]  /*adf0*/  CS2R R16, SRZ ;  /* 0x0000000000107805 */ /* 0x000fe2000001ff00 */
[----:B------:R-:W-:Y:S06]  /*ae00*/  BRA `(.L_x_5034) ;  /* 0x00000000001c7947 */ /* 0x000fec0003800000 */
.L_x_5054:
[----:B------:R-:W4:Y:S01]  /*ae10*/  LDG.E.64 R4, desc[UR36][R4.64] ;  /* 0x0000002404047981 */ /* 0x000f22000c1e1b00 */
[----:B------:R-:W-:Y:S01]  /*ae20*/  IMAD.MOV.U32 R17, RZ, RZ, RZ ;  /* 0x000000ffff117224 */ /* 0x000fe200078e00ff */
[----:B----4-:R0:W1:Y:S01]  /*ae30*/  I2F.U64 R16, R4 ;  /* 0x0000000400107312 */ /* 0x0100620000301000 */
[----:B------:R-:W-:Y:S05]  /*ae40*/  BRA `(.L_x_5034) ;  /* 0x00000000000c7947 */ /* 0x000fea0003800000 */
.L_x_5053:
[----:B------:R-:W4:Y:S01]  /*ae50*/  LDG.E R4, desc[UR36][R4.64] ;  /* 0x0000002404047981 */ /* 0x000f22000c1e1900 */
[----:B------:R-:W-:Y:S01]  /*ae60*/  IMAD.MOV.U32 R17, RZ, RZ, RZ ;  /* 0x000000ffff117224 */ /* 0x000fe200078e00ff */
[----:B----4-:R-:W-:-:S07]  /*ae70*/  I2FP.F32.U32 R16, R4 ;  /* 0x0000000400107245 */ /* 0x010fce0000201000 */
.L_x_5034:
[----:B------:R-:W-:Y:S05]  /*ae80*/  BSYNC B6 ;  /* 0x0000000000067941 */ /* 0x000fea0003800000 */
.L_x_5028:
[----:B0---4-:R-:W0:Y:S01]  /*ae90*/  LDC.64 R4, c[0x0][0x248] ;  /* 0x00009200ff047b82 */ /* 0x011e220000000a00 */
        /* <DEDUP_REMOVED lines=19> */
.L_x_5061:
[----:B------:R-:W4:Y:S01]  /*afd0*/  LDG.E.U8 R4, desc[UR36][R4.64] ;  /* 0x0000002404047981 */ /* 0x000f22000c1e1100 */
[----:B------:R-:W-:Y:S01]  /*afe0*/  IMAD.MOV.U32 R9, RZ, RZ, RZ ;  /* 0x000000ffff097224 */ /* 0x000fe200078e00ff */
[----:B----4-:R-:W-:Y:S01]  /*aff0*/  I2FP.F32.U32 R8, R4 ;  /* 0x0000000400087245 */ /* 0x010fe20000201000 */
[----:B------:R-:W-:Y:S06]  /*b000*/  BRA `(.L_x_4997) ;  /* 0x0000000c007c7947 */ /* 0x000fec0003800000 */
.L_x_5060:
        /* <DEDUP_REMOVED lines=10> */
.L_x_5064:
[----:B------:R-:W4:Y:S01]  /*b0b0*/  LDG.E R4, desc[UR36][R4.64] ;  /* 0x0000002404047981 */ /* 0x000f22000c1e1900 */
[----:B------:R-:W-:Y:S01]  /*b0c0*/  IMAD.MOV.U32 R9, RZ, RZ, RZ ;  /* 0x000000ffff097224 */ /* 0x000fe200078e00ff */
[----:B----4-:R-:W-:Y:S01]  /*b0d0*/  I2FP.F32.S32 R8, R4 ;  /* 0x0000000400087245 */ /* 0x010fe20000201400 */
[----:B------:R-:W-:Y:S06]  /*b0e0*/  BRA `(.L_x_4997) ;  /* 0x0000000c00447947 */ /* 0x000fec0003800000 */
.L_x_5063:
[----:B------:R-:W4:Y:S01]  /*b0f0*/  LDG.E.U16 R4, desc[UR36][R4.64] ;  /* 0x0000002404047981 */ /* 0x000f22000c1e1500 */
[----:B------:R-:W-:Y:S01]  /*b100*/  IMAD.MOV.U32 R9, RZ, RZ, RZ ;  /* 0x000000ffff097224 */ /* 0x000fe200078e00ff */
[----:B----4-:R0:W4:Y:S01]  /*b110*/  I2F.S16 R8, R4 ;  /* 0x0000000400087306 */ /* 0x0101220000101400 */
[----:B------:R-:W-:Y:S05]  /*b120*/  BRA `(.L_x_4997) ;  /* 0x0000000c00347947 */ /* 0x000fea0003800000 */
.L_x_5059:
        /* <DEDUP_REMOVED lines=9> */
.L_x_5066:
[----:B------:R-:W4:Y:S01]  /*b1c0*/  LDG.E.U16 R4, desc[UR36][R4.64] ;  /* 0x0000002404047981 */ /* 0x000f22000c1e1500 */
[----:B------:R-:W-:Y:S02]  /*b1d0*/  IMAD.MOV.U32 R9, RZ, RZ, RZ ;  /* 0x000000ffff097224 */ /* 0x000fe400078e00ff */
[----:B----4-:R-:W-:Y:S01]  /*b1e0*/  HADD2.F32 R8, -RZ, R4.H0_H0 ;  /* 0x20000004ff087230 */ /* 0x010fe20000004100 */
[----:B------:R-:W-:Y:S06]  /*b1f0*/  BRA `(.L_x_4997) ;  /* 0x0000000c00007947 */ /* 0x000fec0003800000 */
.L_x_5065:
        /* <DEDUP_REMOVED lines=8> */
.L_x_5068:
[----:B------:R-:W4:Y:S02]  /*b280*/  LDG.E R4, desc[UR36][R4.64] ;  /* 0x0000002404047981 */ /* 0x000f24000c1e1900 */
[--C-:B----4-:R-:W-:Y:S02]  /*b290*/  HADD2.F32 R9, -RZ, R4.reuse.H1_H1 ;  /* 0x30000004ff097230 */ /* 0x110fe40000004100 */
[----:B------:R-:W-:Y:S01]  /*b2a0*/  HADD2.F32 R8, -RZ, R4.H0_H0 ;  /* 0x20000004ff087230 */ /* 0x000fe20000004100 */
[----:B------:R-:W-:Y:S06]  /*b2b0*/  BRA `(.L_x_4997) ;  /* 0x0000000800d07947 */ /* 0x000fec0003800000 */
.L_x_5067:
        /* <DEDUP_REMOVED lines=8> */
.L_x_5058:
        /* <DEDUP_REMOVED lines=13> */
.L_x_5071:
        /* <DEDUP_REMOVED lines=10> */
.L_x_5070:
        /* <DEDUP_REMOVED lines=27> */
.L_x_5073:
        /* <DEDUP_REMOVED lines=14> */
.L_x_5072:
[----:B------:R-:W4:Y:S01]  /*b740*/  LDG.E.U16 R4, desc[UR36][R4.64] ;  /* 0x0000002404047981 */ /* 0x000f22000c1e1500 */
[----:B------:R-:W-:Y:S02]  /*b750*/  IMAD.MOV.U32 R9, RZ, RZ, RZ ;  /* 0x000000ffff097224 */ /* 0x000fe400078e00ff */
[----:B----4-:R-:W-:Y:S01]  /*b760*/  IMAD.U32 R8, R4, 0x10000, RZ ;  /* 0x0001000004087824 */ /* 0x010fe200078e00ff */
[----:B------:R-:W-:Y:S06]  /*b770*/  BRA `(.L_x_4997) ;  /* 0x0000000400a07947 */ /* 0x000fec0003800000 */
.L_x_5069:
        /* <DEDUP_REMOVED lines=12> */
.L_x_5076:
        /* <DEDUP_REMOVED lines=20> */
.L_x_5078:
[----:B------:R-:W-:Y:S05]  /*b980*/  BSYNC B0 ;  /* 0x0000000000007941 */ /* 0x000fea0003800000 */
.L_x_5077:
[----:B------:R-:W-:Y:S01]  /*b990*/  IMAD.SHL.U32 R3, R3, 0x100000, RZ ;  /* 0x0010000003037824 */ /* 0x000fe200078e00ff */
[----:B------:R-:W-:-:S04]  /*b9a0*/  LEA R5, R0, 0x3b800000, 0x17 ;  /* 0x3b80000000057811 */ /* 0x000fc800078eb8ff */
[----:B------:R-:W-:Y:S01]  /*b9b0*/  LOP3.LUT R8, R5, R3, R8, 0xfe, !PT ;  /* 0x0000000305087212 */ /* 0x000fe200078efe08 */
[----:B------:R-:W-:Y:S06]  /*b9c0*/  BRA `(.L_x_4997) ;  /* 0x00000004000c7947 */ /* 0x000fec0003800000 */
.L_x_5075:
        /* <DEDUP_REMOVED lines=20> */
.L_x_5080:
[----:B------:R-:W-:Y:S05]  /*bb10*/  BSYNC B0 ;  /* 0x0000000000007941 */ /* 0x000fea0003800000 */
.L_x_5079:
[----:B------:R-:W-:Y:S01]  /*bb20*/  IMAD.SHL.U32 R3, R3, 0x200000, RZ ;  /* 0x0020000003037824 */ /* 0x000fe200078e00ff */
[----:B------:R-:W-:-:S04]  /*bb30*/  LEA R5, R0, 0x37800000, 0x17 ;  /* 0x3780000000057811 */ /* 0x000fc800078eb8ff */
[----:B------:R-:W-:Y:S01]  /*bb40*/  LOP3.LUT R8, R5, R3, R8, 0xfe, !PT ;  /* 0x0000000305087212 */ /* 0x000fe200078efe08 */
[----:B------:R-:W-:Y:S06]  /*bb50*/  BRA `(.L_x_4997) ;  /* 0x0000000000a87947 */ /* 0x000fec0003800000 */
.L_x_5074:
        /* <DEDUP_REMOVED lines=14> */
.L_x_5084:
[----:B------:R-:W-:Y:S05]  /*bc40*/  BSYNC B0 ;  /* 0x0000000000007941 */ /* 0x000fea0003800000 */
.L_x_5083:
[----:B------:R-:W-:Y:S01]  /*bc50*/  IMAD.MOV.U32 R9, RZ, RZ, RZ ;  /* 0x000000ffff097224 */ /* 0x000fe200078e00ff */
[----:B------:R-:W-:Y:S06]  /*bc60*/  BRA `(.L_x_4997) ;  /* 0x0000000000647947 */ /* 0x000fec0003800000 */
.L_x_5062:
        /* <DEDUP_REMOVED lines=16> */
.L_x_5085:
[----:B------:R-:W-:Y:S01]  /*bd70*/  CS2R R8, SRZ ;  /* 0x0000000000087805 */ /* 0x000fe2000001ff00 */
[----:B------:R-:W-:Y:S06]  /*bd80*/  BRA `(.L_x_4997) ;  /* 0x00000000001c7947 */ /* 0x000fec0003800000 */
.L_x_5082:
[----:B------:R-:W4:Y:S01]  /*bd90*/  LDG.E.64 R4, desc[UR36][R4.64] ;  /* 0x0000002404047981 */ /* 0x000f22000c1e1b00 */
[----:B------:R-:W-:Y:S01]  /*bda0*/  IMAD.MOV.U32 R9, RZ, RZ, RZ ;  /* 0x000000ffff097224 */ /* 0x000fe200078e00ff */
[----:B----4-:R0:W4:Y:S01]  /*bdb0*/  I2F.U64 R8, R4 ;  /* 0x0000000400087312 */ /* 0x0101220000301000 */
[----:B------:R-:W-:Y:S05]  /*bdc0*/  BRA `(.L_x_4997) ;  /* 0x00000000000c7947 */ /* 0x000fea0003800000 */
.L_x_5081:
[----:B------:R-:W4:Y:S01]  /*bdd0*/  LDG.E R4, desc[UR36][R4.64] ;  /* 0x0000002404047981 */ /* 0x000f22000c1e1900 */
[----:B------:R-:W-:Y:S01]  /*bde0*/  IMAD.MOV.U32 R9, RZ, RZ, RZ ;  /* 0x000000ffff097224 */ /* 0x000fe200078e00ff */
[----:B----4-:R-:W-:-:S07]  /*bdf0*/  I2FP.F32.U32 R8, R4 ;  /* 0x0000000400087245 */ /* 0x010fce0000201000 */
.L_x_4997:
[----:B------:R-:W-:Y:S05]  /*be00*/  BSYNC B7 ;  /* 0x0000000000077941 */ /* 0x000fea0003800000 */
.L_x_4996:
[----:B------:R-:W0:Y:S01]  /*be10*/  S2R R45, SR_TID.X ;  /* 0x00000000002d7919 */ /* 0x000e220000002100 */
[----:B------:R-:W2:Y:S01]  /*be20*/  LDC.U8 R44, c[0x0][0x264] ;  /* 0x00009900ff2c7b82 */ /* 0x000ea20000000000 */
[----:B------:R-:W-:Y:S01]  /*be30*/  BSSY B0, `(.L_x_5086) ;  /* 0x000001b000007945 */ /* 0x000fe20003800000 */
[----:B-1----:R-:W-:Y:S01]  /*be40*/  IMAD.MOV.U32 R41, RZ, RZ, RZ ;  /* 0x000000ffff297224 */ /* 0x002fe200078e00ff */
[CC--:B0-----:R-:W-:Y:S01]  /*be50*/  ISETP.GE.AND P3, PT, R45.reuse, R42.reuse, PT ;  /* 0x0000002a2d00720c */ /* 0x0c1fe20003f66270 */
[C---:B---34-:R-:W-:Y:S02]  /*be60*/  VIADD R5, R45.reuse, 0x180 ;  /* 0x000001802d057836 */ /* 0x058fe40000000000 */
[C---:B------:R-:W-:Y:S02]  /*be70*/  VIADD R3, R45.reuse, 0x100 ;  /* 0x000001002d037836 */ /* 0x040fe40000000000 */
[----:B------:R-:W-:Y:S01]  /*be80*/  VIADD R43, R45, 0x80 ;  /* 0x000000802d2b7836 */ /* 0x000fe20000000000 */
[----:B------:R-:W-:-:S02]  /*be90*/  ISETP.GE.AND P2, PT, R5, R42, PT ;  /* 0x0000002a0500720c */ /* 0x000fc40003f46270 */
[----:B------:R-:W-:Y:S02]  /*bea0*/  CS2R R4, SRZ ;  /* 0x0000000000047805 */ /* 0x000fe4000001ff00 */
[-C--:B------:R-:W-:Y:S02]  /*beb0*/  ISETP.GE.AND P1, PT, R3, R42.reuse, PT ;  /* 0x0000002a0300720c */ /* 0x080fe40003f26270 */
[----:B------:R-:W-:Y:S01]  /*bec0*/  ISETP.GE.AND P0, PT, R43, R42, PT ;  /* 0x0000002a2b00720c */ /* 0x000fe20003f06270 */
[----:B------:R-:W-:-:S12]  /*bed0*/  @P3 BRA `(.L_x_5087) ;  /* 0x0000000000403947 */ /* 0x000fd80003800000 */
[----:B------:R-:W-:Y:S02]  /*bee0*/  ULDC.64 UR4, c[0x0][0x220] ;  /* 0x0000880000047ab9 */ /* 0x000fe40000000a00 */
[----:B-----5:R-:W-:Y:S01]  /*bef0*/  FMUL.FTZ R0, R22, UR5 ;  /* 0x0000000516007c20 */ /* 0x020fe20008410000 */
[----:B------:R-:W-:-:S03]  /*bf00*/  FMUL.FTZ R3, R23, UR5 ;  /* 0x0000000517037c20 */ /* 0x000fc60008410000 */
[----:B------:R-:W-:Y:S01]  /*bf10*/  FFMA.FTZ R23, R23, UR4, R0 ;  /* 0x0000000417177c23 */ /* 0x000fe20008010000 */
[----:B------:R-:W-:Y:S01]  /*bf20*/  FFMA.FTZ R22, R22, UR4, -R3 ;  /* 0x0000000416167c23 */ /* 0x000fe20008010803 */
[----:B------:R-:W-:Y:S02]  /*bf30*/  ULDC.64 UR4, c[0x0][0x218] ;  /* 0x0000860000047ab9 */ /* 0x000fe40000000a00 */
[-C--:B------:R-:W-:Y:S01]  /*bf40*/  FMUL.FTZ R5, R23, R25.reuse ;  /* 0x0000001917057220 */ /* 0x080fe20000410000 */
[----:B------:R-:W-:Y:S01]  /*bf50*/  FMUL.FTZ R3, R19, UR5 ;  /* 0x0000000513037c20 */ /* 0x000fe20008410000 */
[----:B--2---:R-:W-:Y:S01]  /*bf60*/  FMUL.FTZ R0, R18, UR5 ;  /* 0x0000000512007c20 */ /* 0x004fe20008410000 */
[-C--:B------:R-:W-:Y:S01]  /*bf70*/  FMUL.FTZ R6, R23, R24.reuse ;  /* 0x0000001817067220 */ /* 0x080fe20000410000 */
[----:B------:R-:W-:Y:S01]  /*bf80*/  FFMA.FTZ R4, R22, R24, -R5 ;  /* 0x0000001816047223 */ /* 0x000fe20000010805 */
[----:B------:R-:W-:Y:S01]  /*bf90*/  FFMA.FTZ R3, R18, UR4, -R3 ;  /* 0x0000000412037c23 */ /* 0x000fe20008010803 */
[----:B------:R-:W-:Y:S01]  /*bfa0*/  FFMA.FTZ R0, R19, UR4, R0 ;  /* 0x0000000413007c23 */ /* 0x000fe20008010000 */
[----:B------:R-:W-:-:S02]  /*bfb0*/  FFMA.FTZ R5, R22, R25, R6 ;  /* 0x0000001916057223 */ /* 0x000fc40000010006 */
[----:B------:R-:W-:Y:S02]  /*bfc0*/  FADD.FTZ R4, R3, R4 ;  /* 0x0000000403047221 */ /* 0x000fe40000010000 */
[----:B------:R-:W-:-:S07]  /*bfd0*/  FADD.FTZ R5, R0, R5 ;  /* 0x0000000500057221 */ /* 0x000fce0000010000 */
.L_x_5087:
[----:B------:R-:W-:Y:S05]  /*bfe0*/  BSYNC B0 ;  /* 0x0000000000007941 */ /* 0x000fea0003800000 */
.L_x_5086:
[----:B------:R-:W-:Y:S01]  /*bff0*/  BSSY B0, `(.L_x_5088) ;  /* 0x0000013000007945 */ /* 0x000fe20003800000 */
[----:B------:R-:W-:-:S03]  /*c000*/  IMAD.MOV.U32 R40, RZ, RZ, RZ ;  /* 0x000000ffff287224 */ /* 0x000fc600078e00ff */
[----:B------:R-:W-:Y:S05]  /*c010*/  @P0 BRA `(.L_x_5089) ;  /* 0x0000000000400947 */ /* 0x000fea0003800000 */
[----:B------:R-:W-:Y:S01]  /*c020*/  ULDC.64 UR6, c[0x0][0x220] ;  /* 0x0000880000067ab9 */ /* 0x000fe20000000a00 */
[----:B------:R-:W-:Y:S01]  /*c030*/  ULDC.64 UR4, c[0x0][0x218] ;  /* 0x0000860000047ab9 */ /* 0x000fe20000000a00 */
[C---:B-----5:R-:W-:Y:S01]  /*c040*/  FMUL.FTZ R0, R28.reuse, UR7 ;  /* 0x000000071c007c20 */ /* 0x060fe20008410000 */
[----:B------:R-:W-:Y:S01]  /*c050*/  FMUL.FTZ R7, R29, UR7 ;  /* 0x000000071d077c20 */ /* 0x000fe20008410000 */
[----:B------:R-:W-:Y:S02]  /*c060*/  FMUL.FTZ R3, R27, UR5 ;  /* 0x000000051b037c20 */ /* 0x000fe40008410000 */
[----:B------:R-:W-:Y:S01]  /*c070*/  FFMA.FTZ R29, R29, UR6, R0 ;  /* 0x000000061d1d7c23 */ /* 0x000fe20008010000 */
[----:B------:R-:W-:Y:S01]  /*c080*/  FFMA.FTZ R7, R28, UR6, -R7 ;  /* 0x000000061c077c23 */ /* 0x000fe20008010807 */
[C---:B------:R-:W-:Y:S01]  /*c090*/  FMUL.FTZ R0, R26.reuse, UR5 ;  /* 0x000000051a007c20 */ /* 0x040fe20008410000 */
[----:B------:R-:W-:Y:S01]  /*c0a0*/  FFMA.FTZ R3, R26, UR4, -R3 ;  /* 0x000000041a037c23 */ /* 0x000fe20008010803 */
[C---:B------:R-:W-:Y:S01]  /*c0b0*/  FMUL.FTZ R6, R29.reuse, R31 ;  /* 0x0000001f1d067220 */ /* 0x040fe20000410000 */
[----:B------:R-:W-:Y:S01]  /*c0c0*/  FMUL.FTZ R10, R29, R30 ;  /* 0x0000001e1d0a7220 */ /* 0x000fe20000410000 */
[----:B------:R-:W-:-:S02]  /*c0d0*/  FFMA.FTZ R0, R27, UR4, R0 ;  /* 0x000000041b007c23 */ /* 0x000fc40008010000 */
[C---:B------:R-:W-:Y:S01]  /*c0e0*/  FFMA.FTZ R6, R7.reuse, R30, -R6 ;  /* 0x0000001e07067223 */ /* 0x040fe20000010806 */
[----:B------:R-:W-:-:S03]  /*c0f0*/  FFMA.FTZ R7, R7, R31, R10 ;  /* 0x0000001f07077223 */ /* 0x000fc6000001000a */
[----:B------:R-:W-:Y:S01]  /*c100*/  FADD.FTZ R40, R3, R6 ;  /* 0x0000000603287221 */ /* 0x000fe20000010000 */
[----:B------:R-:W-:-:S07]  /*c110*/  FADD.FTZ R41, R0, R7 ;  /* 0x0000000700297221 */ /* 0x000fce0000010000 */
.L_x_5089:
[----:B------:R-:W-:Y:S05]  /*c120*/  BSYNC B0 ;  /* 0x0000000000007941 */ /* 0x000fea0003800000 */
.L_x_5088:
[----:B------:R-:W-:Y:S01]  /*c130*/  BSSY B0, `(.L_x_5090) ;  /* 0x0000014000007945 */ /* 0x000fe20003800000 */
[----:B-----5:R-:W-:Y:S01]  /*c140*/  IMAD.MOV.U32 R23, RZ, RZ, RZ ;  /* 0x000000ffff177224 */ /* 0x020fe200078e00ff */
[----:B--2---:R-:W-:Y:S02]  /*c150*/  CS2R R18, SRZ ;  /* 0x0000000000127805 */ /* 0x004fe4000001ff00 */
[----:B------:R-:W-:Y:S05]  /*c160*/  @P1 BRA `(.L_x_5091) ;  /* 0x0000000000401947 */ /* 0x000fea0003800000 */
[----:B------:R-:W-:Y:S01]  /*c170*/  ULDC.64 UR6, c[0x0][0x220] ;  /* 0x0000880000067ab9 */ /* 0x000fe20000000a00 */
[----:B------:R-:W-:Y:S01]  /*c180*/  ULDC.64 UR4, c[0x0][0x218] ;  /* 0x0000860000047ab9 */ /* 0x000fe20000000a00 */
[C---:B------:R-:W-:Y:S01]  /*c190*/  FMUL.FTZ R0, R34.reuse, UR7 ;  /* 0x0000000722007c20 */ /* 0x040fe20008410000 */
        /* <DEDUP_REMOVED lines=13> */
.L_x_5091:
[----:B------:R-:W-:Y:S05]  /*c270*/  BSYNC B0 ;  /* 0x0000000000007941 */ /* 0x000fea0003800000 */
.L_x_5090:
[----:B------:R-:W-:Y:S01]  /*c280*/  BSSY B0, `(.L_x_5092) ;  /* 0x0000013000007945 */ /* 0x000fe20003800000 */
[----:B------:R-:W-:-:S03]  /*c290*/  IMAD.MOV.U32 R22, RZ, RZ, RZ ;  /* 0x000000ffff167224 */ /* 0x000fc600078e00ff */
        /* <DEDUP_REMOVED lines=17> */
.L_x_5093:
[----:B------:R-:W-:Y:S05]  /*c3b0*/  BSYNC B0 ;  /* 0x0000000000007941 */ /* 0x000fea0003800000 */
.L_x_5092:
[----:B------:R-:W-:Y:S04]  /*c3c0*/  BSSY B6, `(.L_x_5094) ;  /* 0x0000101000067945 */ /* 0x000fe80003800000 */
        /* <DEDUP_REMOVED lines=18> */
[----:B------:R-:W0:Y:S01]  /*c4f0*/  F2I.FTZ.TRUNC.NTZ R3, R4 ;  /* 0x0000000400037305 */ /* 0x000e22000021f100 */
[----:B------:R-:W-:Y:S01]  /*c500*/  IMAD.MOV.U32 R45, RZ, RZ, R43 ;  /* 0x000000ffff2d7224 */ /* 0x000fe200078e002b */
[----:B0-----:R0:W-:Y:S01]  /*c510*/  STG.E.U8 desc[UR36][R6.64], R3 ;  /* 0x0000000306007986 */ /* 0x0011e2000c101124 */
[----:B------:R-:W-:Y:S05]  /*c520*/  BRA `(.L_x_5095) ;  /* 0x0000000c00a87947 */ /* 0x000fea0003800000 */
.L_x_5099:
[----:B------:R-:W0:Y:S01]  /*c530*/  F2I.S64.TRUNC R4, R4 ;  /* 0x0000000400047311 */ /* 0x000e22000020d900 */
[----:B------:R-:W-:Y:S02]  /*c540*/  IMAD.MOV.U32 R45, RZ, RZ, R43 ;  /* 0x000000ffff2d7224 */ /* 0x000fe400078e002b */
[----:B0-----:R-:W-:-:S05]  /*c550*/  IMAD.MOV.U32 R3, RZ, RZ, R4 ;  /* 0x000000ffff037224 */ /* 0x001fca00078e0004 */
[----:B------:R0:W-:Y:S01]  /*c560*/  STG.E.U8 desc[UR36][R6.64], R3 ;  /* 0x0000000306007986 */ /* 0x0001e2000c101124 */
[----:B------:R-:W-:Y:S05]  /*c570*/  BRA `(.L_x_5095) ;  /* 0x0000000c00947947 */ /* 0x000fea0003800000 */
.L_x_5098:
[----:B------:R-:W-:-:S13]  /*c580*/  ISETP.NE.AND P0, PT, R0, 0x2, PT ;  /* 0x000000020000780c */ /* 0x000fda0003f05270 */
[----:B------:R-:W-:Y:S05]  /*c590*/  @!P0 BRA `(.L_x_5101) ;  /* 0x0000000000308947 */ /* 0x000fea0003800000 */
[----:B------:R-:W-:-:S13]  /*c5a0*/  ISETP.NE.AND P0, PT, R0, 0x3, PT ;  /* 0x000000030000780c */ /* 0x000fda0003f05270 */
[----:B------:R-:W-:Y:S05]  /*c5b0*/  @!P0 BRA `(.L_x_5102) ;  /* 0x0000000000188947 */ /* 0x000fea0003800000 */
[----:B------:R-:W-:-:S13]  /*c5c0*/  ISETP.NE.AND P0, PT, R0, 0x4, PT ;  /* 0x000000040000780c */ /* 0x000fda0003f05270 */
[----:B------:R-:W-:Y:S05]  /*c5d0*/  @P0 BRA `(.L_x_5100) ;  /* 0x0000000c00180947 */ /* 0x000fea0003800000 */
[----:B------:R-:W0:Y:S01]  /*c5e0*/  F2I.S64.TRUNC R4, R4 ;  /* 0x0000000400047311 */ /* 0x000e22000020d900 */
[----:B------:R-:W-:Y:S01]  /*c5f0*/  IMAD.MOV.U32 R45, RZ, RZ, R43 ;  /* 0x000000ffff2d7224 */ /* 0x000fe200078e002b */
[----:B0-----:R0:W-:Y:S01]  /*c600*/  STG.E.64 desc[UR36][R6.64], R4 ;  /* 0x0000000406007986 */ /* 0x0011e2000c101b24 */
[----:B------:R-:W-:Y:S05]  /*c610*/  BRA `(.L_x_5095) ;  /* 0x0000000c006c7947 */ /* 0x000fea0003800000 */
.L_x_5102:
[----:B------:R-:W0:Y:S01]  /*c620*/  F2I.FTZ.TRUNC.NTZ R3, R4 ;  /* 0x0000000400037305 */ /* 0x000e22000021f100 */
[----:B------:R-:W-:Y:S01]  /*c630*/  IMAD.MOV.U32 R45, RZ, RZ, R43 ;  /* 0x000000ffff2d7224 */ /* 0x000fe200078e002b */
[----:B0-----:R0:W-:Y:S01]  /*c640*/  STG.E desc[UR36][R6.64], R3 ;  /* 0x0000000306007986 */ /* 0x0011e2000c101924 */
[----:B------:R-:W-:Y:S05]  /*c650*/  BRA `(.L_x_5095) ;  /* 0x0000000c005c7947 */ /* 0x000fea0003800000 */
.L_x_5101:
[----:B------:R-:W0:Y:S01]  /*c660*/  F2I.FTZ.TRUNC.NTZ R3, R4 ;  /* 0x0000000400037305 */ /* 0x000e22000021f100 */
[----:B------:R-:W-:Y:S01]  /*c670*/  IMAD.MOV.U32 R45, RZ, RZ, R43 ;  /* 0x000000ffff2d7224 */ /* 0x000fe200078e002b */
[----:B0-----:R0:W-:Y:S01]  /*c680*/  STG.E.U16 desc[UR36][R6.64], R3 ;  /* 0x0000000306007986 */ /* 0x0011e2000c101524 */
[----:B------:R-:W-:Y:S05]  /*c690*/  BRA `(.L_x_5095) ;  /* 0x0000000c004c7947 */ /* 0x000fea0003800000 */
.L_x_5097:
[----:B------:R-:W-:-:S13]  /*c6a0*/  ISETP.GT.AND P0, PT, R0, 0x6, PT ;  /* 0x000000060000780c */ /* 0x000fda0003f04270 */
[----:B------:R-:W-:Y:S05]  /*c6b0*/  @P0 BRA `(.L_x_5103) ;  /* 0x00000000002c0947 */ /* 0x000fea0003800000 */
[----:B------:R-:W-:-:S13]  /*c6c0*/  ISETP.NE.AND P0, PT, R0, 0x5, PT ;  /* 0x000000050000780c */ /* 0x000fda0003f05270 */
[----:B------:R-:W-:Y:S05]  /*c6d0*/  @!P0 BRA `(.L_x_5104) ;  /* 0x0000000000148947 */ /* 0x000fea0003800000 */
[----:B------:R-:W-:-:S13]  /*c6e0*/  ISETP.NE.AND P0, PT, R0, 0x6, PT ;  /* 0x000000060000780c */ /* 0x000fda0003f05270 */
[----:B------:R-:W-:Y:S05]  /*c6f0*/  @P0 BRA `(.L_x_5100) ;  /* 0x0000000800d00947 */ /* 0x000fea0003800000 */
[----:B------:R0:W-:Y:S01]  /*c700*/  STG.E desc[UR36][R6.64], R4 ;  /* 0x0000000406007986 */ /* 0x0001e2000c101924 */
[----:B------:R-:W-:Y:S01]  /*c710*/  IMAD.MOV.U32 R45, RZ, RZ, R43 ;  /* 0x000000ffff2d7224 */ /* 0x000fe200078e002b */
[----:B------:R-:W-:Y:S06]  /*c720*/  BRA `(.L_x_5095) ;  /* 0x0000000c00287947 */ /* 0x000fec0003800000 */
.L_x_5104:
[----:B------:R-:W-:Y:S01]  /*c730*/  F2FP.F16.F32.PACK_AB R4, RZ, R4 ;  /* 0x00000004ff04723e */ /* 0x000fe200000000ff */
[----:B------:R-:W-:-:S04]  /*c740*/  IMAD.MOV.U32 R45, RZ, RZ, R43 ;  /* 0x000000ffff2d7224 */ /* 0x000fc800078e002b */
[----:B------:R0:W-:Y:S01]  /*c750*/  STG.E.U16 desc[UR36][R6.64], R4 ;  /* 0x0000000406007986 */ /* 0x0001e2000c101524 */
[----:B------:R-:W-:Y:S05]  /*c760*/  BRA `(.L_x_5095) ;  /* 0x0000000c00187947 */ /* 0x000fea0003800000 */
.L_x_5103:
[----:B------:R-:W-:-:S13]  /*c770*/  ISETP.NE.AND P0, PT, R0, 0x7, PT ;  /* 0x000000070000780c */ /* 0x000fda0003f05270 */
[----:B------:R-:W-:Y:S05]  /*c780*/  @!P0 BRA `(.L_x_5105) ;  /* 0x00000000002c8947 */ /* 0x000fea0003800000 */
[----:B------:R-:W-:-:S13]  /*c790*/  ISETP.NE.AND P0, PT, R0, 0x8, PT ;  /* 0x000000080000780c */ /* 0x000fda0003f05270 */
[----:B------:R-:W-:Y:S05]  /*c7a0*/  @!P0 BRA `(.L_x_5106) ;  /* 0x0000000000148947 */ /* 0x000fea0003800000 */
[----:B------:R-:W-:-:S13]  /*c7b0*/  ISETP.NE.AND P0, PT, R0, 0x9, PT ;  /* 0x000000090000780c */ /* 0x000fda0003f05270 */
[----:B------:R-:W-:Y:S05]  /*c7c0*/  @P0 BRA `(.L_x_5100) ;  /* 0x00000008009c0947 */ /* 0x000fea0003800000 */
[----:B------:R0:W-:Y:S01]  /*c7d0*/  STG.E.64 desc[UR36][R6.64], R4 ;  /* 0x0000000406007986 */ /* 0x0001e2000c101b24 */
[----:B------:R-:W-:Y:S01]  /*c7e0*/  IMAD.MOV.U32 R45, RZ, RZ, R43 ;  /* 0x000000ffff2d7224 */ /* 0x000fe200078e002b */
[----:B------:R-:W-:Y:S06]  /*c7f0*/  BRA `(.L_x_5095) ;  /* 0x0000000800f47947 */ /* 0x000fec0003800000 */
.L_x_5106:
[----:B------:R-:W-:Y:S01]  /*c800*/  F2FP.F16.F32.PACK_AB R5, R5, R4 ;  /* 0x000000040505723e */ /* 0x000fe200000000ff */
[----:B------:R-:W-:-:S04]  /*c810*/  IMAD.MOV.U32 R45, RZ, RZ, R43 ;  /* 0x000000ffff2d7224 */ /* 0x000fc800078e002b */
[----:B------:R0:W-:Y:S01]  /*c820*/  STG.E desc[UR36][R6.64], R5 ;  /* 0x0000000506007986 */ /* 0x0001e2000c101924 */
[----:B------:R-:W-:Y:S05]  /*c830*/  BRA `(.L_x_5095) ;  /* 0x0000000800e47947 */ /* 0x000fea0003800000 */
.L_x_5105:
[----:B------:R-:W-:Y:S01]  /*c840*/  FMUL.FTZ R4, R4, 1 ;  /* 0x3f80000004047820 */ /* 0x000fe20000410000 */
[----:B------:R-:W-:-:S05]  /*c850*/  IMAD.MOV.U32 R45, RZ, RZ, R43 ;  /* 0x000000ffff2d7224 */ /* 0x000fca00078e002b */
[----:B------:R-:W0:Y:S02]  /*c860*/  F2F.F64.F32 R4, R4 ;  /* 0x0000000400047310 */ /* 0x000e240000201800 */
[----:B0-----:R0:W-:Y:S01]  /*c870*/  STG.E.64 desc[UR36][R6.64], R4 ;  /* 0x0000000406007986 */ /* 0x0011e2000c101b24 */
[----:B------:R-:W-:Y:S05]  /*c880*/  BRA `(.L_x_5095) ;  /* 0x0000000800d07947 */ /* 0x000fea0003800000 */
.L_x_5096:
        /* <DEDUP_REMOVED lines=8> */
[----:B------:R-:W-:Y:S01]  /*c910*/  FSETP.NEU.FTZ.AND P0, PT, R4, RZ, PT ;  /* 0x000000ff0400720b */ /* 0x000fe20003f1d000 */
[----:B------:R-:W-:Y:S01]  /*c920*/  IMAD.MOV.U32 R45, RZ, RZ, R43 ;  /* 0x000000ffff2d7224 */ /* 0x000fe200078e002b */
[----:B------:R-:W-:-:S04]  /*c930*/  FSETP.NEU.FTZ.AND P1, PT, R5, RZ, PT ;  /* 0x000000ff0500720b */ /* 0x000fc80003f3d000 */
[----:B------:R-:W-:-:S04]  /*c940*/  PLOP3.LUT P0, PT, P0, P1, PT, 0xa8, 0x0 ;  /* 0x000000000000781c */ /* 0x000fc80000703570 */
[----:B------:R-:W-:-:S05]  /*c950*/  SEL R3, RZ, 0x1, !P0 ;  /* 0x00000001ff037807 */ /* 0x000fca0004000000 */
[----:B------:R0:W-:Y:S01]  /*c960*/  STG.E.U8 desc[UR36][R6.64], R3 ;  /* 0x0000000306007986 */ /* 0x0001e2000c101124 */
[----:B------:R-:W-:Y:S05]  /*c970*/  BRA `(.L_x_5095) ;  /* 0x0000000800947947 */ /* 0x000fea0003800000 */
.L_x_5109:
[----:B------:R-:W-:Y:S01]  /*c980*/  FMUL.FTZ R10, R5, 1 ;  /* 0x3f800000050a7820 */ /* 0x000fe20000410000 */
[----:B------:R-:W-:Y:S01]  /*c990*/  FMUL.FTZ R8, R4, 1 ;  /* 0x3f80000004087820 */ /* 0x000fe20000410000 */
[----:B------:R-:W-:-:S04]  /*c9a0*/  IMAD.MOV.U32 R45, RZ, RZ, R43 ;  /* 0x000000ffff2d7224 */ /* 0x000fc800078e002b */
[----:B------:R-:W-:Y:S08]  /*c9b0*/  F2F.F64.F32 R10, R10 ;  /* 0x0000000a000a7310 */ /* 0x000ff00000201800 */
[----:B------:R-:W0:Y:S02]  /*c9c0*/  F2F.F64.F32 R8, R8 ;  /* 0x0000000800087310 */ /* 0x000e240000201800 */
[----:B0-----:R0:W-:Y:S01]  /*c9d0*/  STG.E.128 desc[UR36][R6.64], R8 ;  /* 0x0000000806007986 */ /* 0x0011e2000c101d24 */
[----:B------:R-:W-:Y:S05]  /*c9e0*/  BRA `(.L_x_5095) ;  /* 0x0000000800787947 */ /* 0x000fea0003800000 */
.L_x_5108:
        /* <DEDUP_REMOVED lines=20> */
.L_x_5113:
[----:B------:R-:W-:Y:S05]  /*cb30*/  BSYNC B0 ;  /* 0x0000000000007941 */ /* 0x000fea0003800000 */
.L_x_5112:
[----:B------:R-:W-:Y:S01]  /*cb40*/  LOP3.LUT R5, R0, R5, RZ, 0xfc, !PT ;  /* 0x0000000500057212 */ /* 0x000fe200078efcff */
[----:B------:R-:W-:-:S04]  /*cb50*/  IMAD.MOV.U32 R45, RZ, RZ, R43 ;  /* 0x000000ffff2d7224 */ /* 0x000fc800078e002b */
[----:B------:R0:W-:Y:S01]  /*cb60*/  STG.E.U8 desc[UR36][R6.64], R5 ;  /* 0x0000000506007986 */ /* 0x0001e2000c101124 */
[----:B------:R-:W-:Y:S05]  /*cb70*/  BRA `(.L_x_5095) ;  /* 0x0000000800147947 */ /* 0x000fea0003800000 */
.L_x_5111:
        /* <DEDUP_REMOVED lines=12> */
.L_x_5115:
[----:B------:R-:W-:Y:S01]  /*cc40*/  IMAD.MOV.U32 R0, RZ, RZ, 0x7f ;  /* 0x0000007fff007424 */ /* 0x000fe200078e00ff */
[----:B------:R-:W-:-:S04]  /*cc50*/  ISETP.GT.U32.AND P0, PT, R5, 0x7f800000, PT ;  /* 0x7f8000000500780c */ /* 0x000fc80003f04070 */
[----:B------:R-:W-:-:S09]  /*cc60*/  SEL R0, R0, 0x7c, P0 ;  /* 0x0000007c00007807 */ /* 0x000fd20000000000 */
.L_x_5116:
[----:B------:R-:W-:Y:S05]  /*cc70*/  BSYNC B0 ;  /* 0x0000000000007941 */ /* 0x000fea0003800000 */
.L_x_5114:
[----:B------:R-:W-:Y:S01]  /*cc80*/  LOP3.LUT R4, R4, 0x80000000, RZ, 0xc0, !PT ;  /* 0x8000000004047812 */ /* 0x000fe200078ec0ff */
[----:B------:R-:W-:-:S03]  /*cc90*/  IMAD.MOV.U32 R45, RZ, RZ, R43 ;  /* 0x000000ffff2d7224 */ /* 0x000fc600078e002b */
[----:B------:R-:W-:-:S04]  /*cca0*/  SHF.R.U32.HI R3, RZ, 0x18, R4 ;  /* 0x00000018ff037819 */ /* 0x000fc80000011604 */
[----:B------:R-:W-:-:S05]  /*ccb0*/  LOP3.LUT R3, R0, R3, RZ, 0xfc, !PT ;  /* 0x0000000300037212 */ /* 0x000fca00078efcff */
[----:B------:R0:W-:Y:S01]  /*ccc0*/  STG.E.U8 desc[UR36][R6.64], R3 ;  /* 0x0000000306007986 */ /* 0x0001e2000c101124 */
[----:B------:R-:W-:Y:S05]  /*ccd0*/  BRA `(.L_x_5095) ;  /* 0x0000000400bc7947 */ /* 0x000fea0003800000 */
.L_x_5110:
[----:B------:R-:W-:Y:S01]  /*cce0*/  F2FP.BF16.F32.PACK_AB R4, RZ, R4 ;  /* 0x00000004ff04723e */ /* 0x000fe200000010ff */
[----:B------:R-:W-:-:S04]  /*ccf0*/  IMAD.MOV.U32 R45, RZ, RZ, R43 ;  /* 0x000000ffff2d7224 */ /* 0x000fc800078e002b */
[----:B------:R0:W-:Y:S01]  /*cd00*/  STG.E.U16 desc[UR36][R6.64], R4 ;  /* 0x0000000406007986 */ /* 0x0001e2000c101524 */
[----:B------:R-:W-:Y:S05]  /*cd10*/  BRA `(.L_x_5095) ;  /* 0x0000000400ac7947 */ /* 0x000fea0003800000 */
.L_x_5107:
        /* <DEDUP_REMOVED lines=8> */
[----:B------:R-:W0:Y:S01]  /*cda0*/  F2I.FTZ.U32.TRUNC.NTZ R3, R4 ;  /* 0x0000000400037305 */ /* 0x000e22000021f000 */
[----:B------:R-:W-:Y:S01]  /*cdb0*/  IMAD.MOV.U32 R45, RZ, RZ, R43 ;  /* 0x000000ffff2d7224 */ /* 0x000fe200078e002b */
[----:B0-----:R4:W-:Y:S01]  /*cdc0*/  STG.E.U16 desc[UR36][R6.64], R3 ;  /* 0x0000000306007986 */ /* 0x0019e2000c101524 */
[----:B------:R-:W-:Y:S05]  /*cdd0*/  BRA `(.L_x_5095) ;  /* 0x00000004007c7947 */ /* 0x000fea0003800000 */
.L_x_5119:
        /* <DEDUP_REMOVED lines=16> */
.L_x_5122:
[----:B------:R-:W-:-:S04]  /*cee0*/  LOP3.LUT R4, R4, 0x80000000, RZ, 0xc0, !PT ;  /* 0x8000000004047812 */ /* 0x000fc800078ec0ff */
[----:B------:R-:W-:-:S04]  /*cef0*/  SHF.R.U32.HI R3, RZ, 0x18, R4 ;  /* 0x00000018ff037819 */ /* 0x000fc80000011604 */
[----:B------:R-:W-:-:S04]  /*cf00*/  LOP3.LUT R0, R0, R3, RZ, 0xfc, !PT ;  /* 0x0000000300007212 */ /* 0x000fc800078efcff */
[----:B------:R-:W-:-:S07]  /*cf10*/  PRMT R3, R0, 0x7610, R3 ;  /* 0x0000761000037816 */ /* 0x000fce0000000003 */
.L_x_5121:
[----:B------:R-:W-:Y:S05]  /*cf20*/  BSYNC B0 ;  /* 0x0000000000007941 */ /* 0x000fea0003800000 */
.L_x_5120:
[----:B------:R0:W-:Y:S01]  /*cf30*/  STG.E.U8 desc[UR36][R6.64], R3 ;  /* 0x0000000306007986 */ /* 0x0001e2000c101124 */
[----:B------:R-:W-:Y:S01]  /*cf40*/  IMAD.MOV.U32 R45, RZ, RZ, R43 ;  /* 0x000000ffff2d7224 */ /* 0x000fe200078e002b */
[----:B------:R-:W-:Y:S06]  /*cf50*/  BRA `(.L_x_5095) ;  /* 0x00000004001c7947 */ /* 0x000fec0003800000 */
.L_x_5118:
        /* <DEDUP_REMOVED lines=16> */
.L_x_5125:
[----:B------:R-:W-:-:S04]  /*d060*/  LOP3.LUT R4, R4, 0x80000000, RZ, 0xc0, !PT ;  /* 0x8000000004047812 */ /* 0x000fc800078ec0ff */
[----:B------:R-:W-:-:S04]  /*d070*/  SHF.R.U32.HI R3, RZ, 0x18, R4 ;  /* 0x00000018ff037819 */ /* 0x000fc80000011604 */
[----:B------:R-:W-:-:S04]  /*d080*/  LOP3.LUT R0, R0, R3, RZ, 0xfc, !PT ;  /* 0x0000000300007212 */ /* 0x000fc800078efcff */
[----:B------:R-:W-:-:S07]  /*d090*/  PRMT R3, R0, 0x7610, R3 ;  /* 0x0000761000037816 */ /* 0x000fce0000000003 */
.L_x_5124:
[----:B------:R-:W-:Y:S05]  /*d0a0*/  BSYNC B0 ;  /* 0x0000000000007941 */ /* 0x000fea0003800000 */
.L_x_5123:
[----:B------:R3:W-:Y:S01]  /*d0b0*/  STG.E.U8 desc[UR36][R6.64], R3 ;  /* 0x0000000306007986 */ /* 0x0007e2000c101124 */
[----:B------:R-:W-:Y:S01]  /*d0c0*/  IMAD.MOV.U32 R45, RZ, RZ, R43 ;  /* 0x000000ffff2d7224 */ /* 0x000fe200078e002b */
[----:B------:R-:W-:Y:S06]  /*d0d0*/  BRA `(.L_x_5095) ;  /* 0x0000000000bc7947 */ /* 0x000fec0003800000 */
.L_x_5117:
[----:B------:R-:W-:-:S13]  /*d0e0*/  ISETP.NE.AND P0, PT, R0, 0x1c, PT ;  /* 0x0000001c0000780c */ /* 0x000fda0003f05270 */
[----:B------:R-:W-:Y:S05]  /*d0f0*/  @!P0 BRA `(.L_x_5126) ;  /* 0x0000000000a88947 */ /* 0x000fea0003800000 */
[----:B------:R-:W-:-:S13]  /*d100*/  ISETP.NE.AND P0, PT, R0, 0x1d, PT ;  /* 0x0000001d0000780c */ /* 0x000fda0003f05270 */
[----:B------:R-:W-:Y:S05]  /*d110*/  @!P0 BRA `(.L_x_5127) ;  /* 0x0000000000908947 */ /* 0x000fea0003800000 */
[----:B------:R-:W-:-:S13]  /*d120*/  ISETP.NE.AND P0, PT, R0, 0x2c, PT ;  /* 0x0000002c0000780c */ /* 0x000fda0003f05270 */
[----:B------:R-:W-:Y:S05]  /*d130*/  @P0 BRA `(.L_x_5100) ;  /* 0x0000000000400947 */ /* 0x000fea0003800000 */
[----:B------:R-:W-:Y:S01]  /*d140*/  SHF.R.U32.HI R5, RZ, 0x17, R4 ;  /* 0x00000017ff057819 */ /* 0x000fe20000011604 */
[----:B------:R-:W-:-:S03]  /*d150*/  IMAD.MOV.U32 R45, RZ, RZ, R43 ;  /* 0x000000ffff2d7224 */ /* 0x000fc600078e002b */
        /* <DEDUP_REMOVED lines=14> */
.L_x_5100:
        /* <DEDUP_REMOVED lines=16> */
.L_x_5128:
[----:B------:R-:W-:Y:S01]  /*d340*/  IMAD.MOV.U32 R45, RZ, RZ, R43 ;  /* 0x000000ffff2d7224 */ /* 0x000fe200078e002b */
[----:B------:R-:W-:Y:S06]  /*d350*/  BRA `(.L_x_5095) ;  /* 0x00000000001c7947 */ /* 0x000fec0003800000 */
.L_x_5127:
[----:B------:R-:W0:Y:S01]  /*d360*/  F2I.U64.TRUNC R4, R4 ;  /* 0x0000000400047311 */ /* 0x000e22000020d800 */
[----:B------:R-:W-:Y:S01]  /*d370*/  IMAD.MOV.U32 R45, RZ, RZ, R43 ;  /* 0x000000ffff2d7224 */ /* 0x000fe200078e002b */
[----:B0-----:R1:W-:Y:S01]  /*d380*/  STG.E.64 desc[UR36][R6.64], R4 ;  /* 0x0000000406007986 */ /* 0x0013e2000c101b24 */
[----:B------:R-:W-:Y:S05]  /*d390*/  BRA `(.L_x_5095) ;  /* 0x00000000000c7947 */ /* 0x000fea0003800000 */
.L_x_5126:
[----:B------:R-:W0:Y:S01]  /*d3a0*/  F2I.FTZ.U32.TRUNC.NTZ R3, R4 ;  /* 0x0000000400037305 */ /* 0x000e22000021f000 */
[----:B------:R-:W-:Y:S01]  /*d3b0*/  IMAD.MOV.U32 R45, RZ, RZ, R43 ;  /* 0x000000ffff2d7224 */ /* 0x000fe200078e002b */
[----:B0-----:R0:W-:Y:S06]  /*d3c0*/  STG.E desc[UR36][R6.64], R3 ;  /* 0x0000000306007986 */ /* 0x0011ec000c101924 */
.L_x_5095:
[----:B------:R-:W-:Y:S05]  /*d3d0*/  BSYNC B6 ;  /* 0x0000000000067941 */ /* 0x000fea0003800000 */
.L_x_5094:
[----:B------:R-:W-:Y:S01]  /*d3e0*/  ISETP.GE.AND P0, PT, R45, R42, PT ;  /* 0x0000002a2d00720c */ /* 0x000fe20003f06270 */
[----:B------:R-:W-:-:S12]  /*d3f0*/  BSSY B6, `(.L_x_5129) ;  /* 0x00001da000067945 */ /* 0x000fd80003800000 */
[----:B------:R-:W-:Y:S05]  /*d400*/  @P0 BRA `(.L_x_5130) ;  /* 0x0000001c00600947 */ /* 0x000fea0003800000 */
[----:B01----:R-:W0:Y:S01]  /*d410*/  LDC.64 R4, c[0x0][0x230] ;  /* 0x00008c00ff047b82 */ /* 0x003e220000000a00 */
[----:B------:R-:W-:Y:S01]  /*d420*/  IMAD R0, R2, 0x200, R45 ;  /* 0x0000020002007824 */ /* 0x000fe200078e022d */
[----:B--234-:R-:W-:Y:S01]  /*d430*/  PRMT R6, R44, 0x9910, RZ ;  /* 0x000099102c067816 */ /* 0x01cfe200000000ff */
        /* <DEDUP_REMOVED lines=18> */
.L_x_5134:
[----:B------:R-:W0:Y:S02]  /*d560*/  F2I.S64.TRUNC R40, R40 ;  /* 0x0000002800287311 */ /* 0x000e24000020d900 */
[----:B0-----:R-:W-:-:S05]  /*d570*/  IMAD.MOV.U32 R3, RZ, RZ, R40 ;  /* 0x000000ffff037224 */ /* 0x001fca00078e0028 */
[----:B------:R0:W-:Y:S01]  /*d580*/  STG.E.U8 desc[UR36][R4.64], R3 ;  /* 0x0000000304007986 */ /* 0x0001e2000c101124 */
[----:B------:R-:W-:Y:S05]  /*d590*/  BRA `(.L_x_5136) ;  /* 0x0000000c00447947 */ /* 0x000fea0003800000 */
.L_x_5133:
        /* <DEDUP_REMOVED lines=9> */
.L_x_5138:
[----:B------:R-:W0:Y:S02]  /*d630*/  F2I.FTZ.TRUNC.NTZ R3, R40 ;  /* 0x0000002800037305 */ /* 0x000e24000021f100 */
[----:B0-----:R0:W-:Y:S01]  /*d640*/  STG.E desc[UR36][R4.64], R3 ;  /* 0x0000000304007986 */ /* 0x0011e2000c101924 */
[----:B------:R-:W-:Y:S05]  /*d650*/  BRA `(.L_x_5136) ;  /* 0x0000000c00147947 */ /* 0x000fea0003800000 */
.L_x_5137:
[----:B------:R-:W0:Y:S02]  /*d660*/  F2I.FTZ.TRUNC.NTZ R3, R40 ;  /* 0x0000002800037305 */ /* 0x000e24000021f100 */
[----:B0-----:R0:W-:Y:S01]  /*d670*/  STG.E.U16 desc[UR36][R4.64], R3 ;  /* 0x0000000304007986 */ /* 0x0011e2000c101524 */
[----:B------:R-:W-:Y:S05]  /*d680*/  BRA `(.L_x_5136) ;  /* 0x0000000c00087947 */ /* 0x000fea0003800000 */
.L_x_5132:
        /* <DEDUP_REMOVED lines=8> */
.L_x_5140:
[----:B------:R-:W-:-:S05]  /*d710*/  F2FP.F16.F32.PACK_AB R40, RZ, R40 ;  /* 0x00000028ff28723e */ /* 0x000fca00000000ff */
[----:B------:R0:W-:Y:S01]  /*d720*/  STG.E.U16 desc[UR36][R4.64], R40 ;  /* 0x0000002804007986 */ /* 0x0001e2000c101524 */
[----:B------:R-:W-:Y:S05]  /*d730*/  BRA `(.L_x_5136) ;  /* 0x0000000800dc7947 */ /* 0x000fea0003800000 */
.L_x_5139:
        /* <DEDUP_REMOVED lines=8> */
.L_x_5142:
[----:B------:R-:W-:-:S05]  /*d7c0*/  F2FP.F16.F32.PACK_AB R41, R41, R40 ;  /* 0x000000282929723e */ /* 0x000fca00000000ff */
[----:B------:R0:W-:Y:S01]  /*d7d0*/  STG.E desc[UR36][R4.64], R41 ;  /* 0x0000002904007986 */ /* 0x0001e2000c101924 */
[----:B------:R-:W-:Y:S05]  /*d7e0*/  BRA `(.L_x_5136) ;  /* 0x0000000800b07947 */ /* 0x000fea0003800000 */
.L_x_5141:
[----:B------:R-:W-:-:S06]  /*d7f0*/  FMUL.FTZ R6, R40, 1 ;  /* 0x3f80000028067820 */ /* 0x000fcc0000410000 */
[----:B------:R-:W0:Y:S02]  /*d800*/  F2F.F64.F32 R6, R6 ;  /* 0x0000000600067310 */ /* 0x000e240000201800 */
[----:B0-----:R0:W-:Y:S01]  /*d810*/  STG.E.64 desc[UR36][R4.64], R6 ;  /* 0x0000000604007986 */ /* 0x0011e2000c101b24 */
[----:B------:R-:W-:Y:S05]  /*d820*/  BRA `(.L_x_5136) ;  /* 0x0000000800a07947 */ /* 0x000fea0003800000 */
.L_x_5131:
        /* <DEDUP_REMOVED lines=14> */
.L_x_5145:
[----:B------:R-:W-:Y:S01]  /*d910*/  FMUL.FTZ R10, R41, 1 ;  /* 0x3f800000290a7820 */ /* 0x000fe20000410000 */
[----:B------:R-:W-:-:S05]  /*d920*/  FMUL.FTZ R8, R40, 1 ;  /* 0x3f80000028087820 */ /* 0x000fca0000410000 */
[----:B------:R-:W-:Y:S08]  /*d930*/  F2F.F64.F32 R10, R10 ;  /* 0x0000000a000a7310 */ /* 0x000ff00000201800 */
[----:B------:R-:W0:Y:S02]  /*d940*/  F2F.F64.F32 R8, R8 ;  /* 0x0000000800087310 */ /* 0x000e240000201800 */
[----:B0-----:R0:W-:Y:S01]  /*d950*/  STG.E.128 desc[UR36][R4.64], R8 ;  /* 0x0000000804007986 */ /* 0x0011e2000c101d24 */
[----:B------:R-:W-:Y:S05]  /*d960*/  BRA `(.L_x_5136) ;  /* 0x0000000800507947 */ /* 0x000fea0003800000 */
.L_x_5144:
        /* <DEDUP_REMOVED lines=20> */
.L_x_5149:
[----:B------:R-:W-:Y:S05]  /*dab0*/  BSYNC B0 ;  /* 0x0000000000007941 */ /* 0x000fea0003800000 */
.L_x_5148:
[----:B------:R-:W-:-:S05]  /*dac0*/  LOP3.LUT R7, R0, R7, RZ, 0xfc, !PT ;  /* 0x0000000700077212 */ /* 0x000fca00078efcff */
[----:B------:R0:W-:Y:S01]  /*dad0*/  STG.E.U8 desc[UR36][R4.64], R7 ;  /* 0x0000000704007986 */ /* 0x0001e2000c101124 */
[----:B------:R-:W-:Y:S05]  /*dae0*/  BRA `(.L_x_5136) ;  /* 0x0000000400f07947 */ /* 0x000fea0003800000 */
.L_x_5147:
        /* <DEDUP_REMOVED lines=12> */
.L_x_5151:
[----:B------:R-:W-:Y:S01]  /*dbb0*/  IMAD.MOV.U32 R0, RZ, RZ, 0x7f ;  /* 0x0000007fff007424 */ /* 0x000fe200078e00ff */
[----:B------:R-:W-:-:S04]  /*dbc0*/  ISETP.GT.U32.AND P0, PT, R6, 0x7f800000, PT ;  /* 0x7f8000000600780c */ /* 0x000fc80003f04070 */
[----:B------:R-:W-:-:S09]  /*dbd0*/  SEL R0, R0, 0x7c, P0 ;  /* 0x0000007c00007807 */ /* 0x000fd20000000000 */
.L_x_5152:
[----:B------:R-:W-:Y:S05]  /*dbe0*/  BSYNC B0 ;  /* 0x0000000000007941 */ /* 0x000fea0003800000 */
.L_x_5150:
[----:B------:R-:W-:-:S04]  /*dbf0*/  LOP3.LUT R40, R40, 0x80000000, RZ, 0xc0, !PT ;  /* 0x8000000028287812 */ /* 0x000fc800078ec0ff */
[----:B------:R-:W-:-:S04]  /*dc00*/  SHF.R.U32.HI R3, RZ, 0x18, R40 ;  /* 0x00000018ff037819 */ /* 0x000fc80000011628 */
[----:B------:R-:W-:-:S05]  /*dc10*/  LOP3.LUT R3, R0, R3, RZ, 0xfc, !PT ;  /* 0x0000000300037212 */ /* 0x000fca00078efcff */
[----:B------:R0:W-:Y:S01]  /*dc20*/  STG.E.U8 desc[UR36][R4.64], R3 ;  /* 0x0000000304007986 */ /* 0x0001e2000c101124 */
[----:B------:R-:W-:Y:S05]  /*dc30*/  BRA `(.L_x_5136) ;  /* 0x00000004009c7947 */ /* 0x000fea0003800000 */
.L_x_5146:
[----:B------:R-:W-:-:S05]  /*dc40*/  F2FP.BF16.F32.PACK_AB R40, RZ, R40 ;  /* 0x00000028ff28723e */ /* 0x000fca00000010ff */
[----:B------:R0:W-:Y:S01]  /*dc50*/  STG.E.U16 desc[UR36][R4.64], R40 ;  /* 0x0000002804007986 */ /* 0x0001e2000c101524 */
[----:B------:R-:W-:Y:S05]  /*dc60*/  BRA `(.L_x_5136) ;  /* 0x0000000400907947 */ /* 0x000fea0003800000 */
.L_x_5143:
        /* <DEDUP_REMOVED lines=11> */
.L_x_5155:
        /* <DEDUP_REMOVED lines=16> */
.L_x_5158:
[----:B------:R-:W-:-:S04]  /*de20*/  LOP3.LUT R40, R40, 0x80000000, RZ, 0xc0, !PT ;  /* 0x8000000028287812 */ /* 0x000fc800078ec0ff */
[----:B------:R-:W-:-:S04]  /*de30*/  SHF.R.U32.HI R40, RZ, 0x18, R40 ;  /* 0x00000018ff287819 */ /* 0x000fc80000011628 */
[----:B------:R-:W-:-:S04]  /*de40*/  LOP3.LUT R3, R3, R40, RZ, 0xfc, !PT ;  /* 0x0000002803037212 */ /* 0x000fc800078efcff */
[----:B------:R-:W-:-:S07]  /*de50*/  PRMT R0, R3, 0x7610, R0 ;  /* 0x0000761003007816 */ /* 0x000fce0000000000 */
.L_x_5157:
[----:B------:R-:W-:Y:S05]  /*de60*/  BSYNC B0 ;  /* 0x0000000000007941 */ /* 0x000fea0003800000 */
.L_x_5156:
[----:B------:R0:W-:Y:S01]  /*de70*/  STG.E.U8 desc[UR36][R4.64], R0 ;  /* 0x0000000004007986 */ /* 0x0001e2000c101124 */
[----:B------:R-:W-:Y:S05]  /*de80*/  BRA `(.L_x_5136) ;  /* 0x0000000400087947 */ /* 0x000fea0003800000 */
.L_x_5154:
        /* <DEDUP_REMOVED lines=16> */
.L_x_5161:
[----:B------:R-:W-:-:S04]  /*df90*/  LOP3.LUT R40, R40, 0x80000000, RZ, 0xc0, !PT ;  /* 0x8000000028287812 */ /* 0x000fc800078ec0ff */
[----:B------:R-:W-:-:S04]  /*dfa0*/  SHF.R.U32.HI R40, RZ, 0x18, R40 ;  /* 0x00000018ff287819 */ /* 0x000fc80000011628 */
[----:B------:R-:W-:-:S04]  /*dfb0*/  LOP3.LUT R3, R3, R40, RZ, 0xfc, !PT ;  /* 0x0000002803037212 */ /* 0x000fc800078efcff */
[----:B------:R-:W-:-:S07]  /*dfc0*/  PRMT R0, R3, 0x7610, R0 ;  /* 0x0000761003007816 */ /* 0x000fce0000000000 */
.L_x_5160:
[----:B------:R-:W-:Y:S05]  /*dfd0*/  BSYNC B0 ;  /* 0x0000000000007941 */ /* 0x000fea0003800000 */
.L_x_5159:
[----:B------:R3:W-:Y:S01]  /*dfe0*/  STG.E.U8 desc[UR36][R4.64], R0 ;  /* 0x0000000004007986 */ /* 0x0007e2000c101124 */
[----:B------:R-:W-:Y:S05]  /*dff0*/  BRA `(.L_x_5136) ;  /* 0x0000000000ac7947 */ /* 0x000fea0003800000 */
.L_x_5153:
        /* <DEDUP_REMOVED lines=21> */
.L_x_5135:
        /* <DEDUP_REMOVED lines=16> */
.L_x_5164:
[----:B------:R-:W-:Y:S05]  /*e250*/  BRA `(.L_x_5136) ;  /* 0x0000000000147947 */ /* 0x000fea0003800000 */
.L_x_5163:
[----:B------:R-:W0:Y:S02]  /*e260*/  F2I.U64.TRUNC R40, R40 ;  /* 0x0000002800287311 */ /* 0x000e24000020d800 */
[----:B0-----:R1:W-:Y:S01]  /*e270*/  STG.E.64 desc[UR36][R4.64], R40 ;  /* 0x0000002804007986 */ /* 0x0013e2000c101b24 */
[----:B------:R-:W-:Y:S05]  /*e280*/  BRA `(.L_x_5136) ;  /* 0x0000000000087947 */ /* 0x000fea0003800000 */
.L_x_5162:
[----:B------:R-:W0:Y:S02]  /*e290*/  F2I.FTZ.U32.TRUNC.NTZ R3, R40 ;  /* 0x0000002800037305 */ /* 0x000e24000021f000 */
[----:B0-----:R0:W-:Y:S02]  /*e2a0*/  STG.E desc[UR36][R4.64], R3 ;  /* 0x0000000304007986 */ /* 0x0011e4000c101924 */
.L_x_5136:
        /* <DEDUP_REMOVED lines=24> */
.L_x_5168:
[----:B------:R-:W0:Y:S02]  /*e430*/  F2I.S64.TRUNC R18, R18 ;  /* 0x0000001200127311 */ /* 0x000e24000020d900 */
[----:B0-----:R-:W-:-:S05]  /*e440*/  IMAD.MOV.U32 R3, RZ, RZ, R18 ;  /* 0x000000ffff037224 */ /* 0x001fca00078e0012 */
[----:B------:R0:W-:Y:S01]  /*e450*/  STG.E.U8 desc[UR36][R4.64], R3 ;  /* 0x0000000304007986 */ /* 0x0001e2000c101124 */
[----:B------:R-:W-:Y:S05]  /*e460*/  BRA `(.L_x_5170) ;  /* 0x0000000c00447947 */ /* 0x000fea0003800000 */
.L_x_5167:
        /* <DEDUP_REMOVED lines=9> */
.L_x_5172:
[----:B------:R-:W0:Y:S02]  /*e500*/  F2I.FTZ.TRUNC.NTZ R3, R18 ;  /* 0x0000001200037305 */ /* 0x000e24000021f100 */
[----:B0-----:R0:W-:Y:S01]  /*e510*/  STG.E desc[UR36][R4.64], R3 ;  /* 0x0000000304007986 */ /* 0x0011e2000c101924 */
[----:B------:R-:W-:Y:S05]  /*e520*/  BRA `(.L_x_5170) ;  /* 0x0000000c00147947 */ /* 0x000fea0003800000 */
.L_x_5171:
[----:B------:R-:W0:Y:S02]  /*e530*/  F2I.FTZ.TRUNC.NTZ R3, R18 ;  /* 0x0000001200037305 */ /* 0x000e24000021f100 */
[----:B0-----:R0:W-:Y:S01]  /*e540*/  STG.E.U16 desc[UR36][R4.64], R3 ;  /* 0x0000000304007986 */ /* 0x0011e2000c101524 */
[----:B------:R-:W-:Y:S05]  /*e550*/  BRA `(.L_x_5170) ;  /* 0x0000000c00087947 */ /* 0x000fea0003800000 */
.L_x_5166:
        /* <DEDUP_REMOVED lines=8> */
.L_x_5174:
[----:B------:R-:W-:-:S05]  /*e5e0*/  F2FP.F16.F32.PACK_AB R18, RZ, R18 ;  /* 0x00000012ff12723e */ /* 0x000fca00000000ff */
[----:B------:R1:W-:Y:S01]  /*e5f0*/  STG.E.U16 desc[UR36][R4.64], R18 ;  /* 0x0000001204007986 */ /* 0x0003e2000c101524 */
[----:B------:R-:W-:Y:S05]  /*e600*/  BRA `(.L_x_5170) ;  /* 0x0000000800dc7947 */ /* 0x000fea0003800000 */
.L_x_5173:
        /* <DEDUP_REMOVED lines=8> */
.L_x_5176:
[----:B------:R-:W-:-:S05]  /*e690*/  F2FP.F16.F32.PACK_AB R19, R19, R18 ;  /* 0x000000121313723e */ /* 0x000fca00000000ff */
[----:B------:R4:W-:Y:S01]  /*e6a0*/  STG.E desc[UR36][R4.64], R19 ;  /* 0x0000001304007986 */ /* 0x0009e2000c101924 */
[----:B------:R-:W-:Y:S05]  /*e6b0*/  BRA `(.L_x_5170) ;  /* 0x0000000800b07947 */ /* 0x000fea0003800000 */
.L_x_5175:
[----:B------:R-:W-:-:S06]  /*e6c0*/  FMUL.FTZ R6, R18, 1 ;  /* 0x3f80000012067820 */ /* 0x000fcc0000410000 */
[----:B------:R-:W0:Y:S02]  /*e6d0*/  F2F.F64.F32 R6, R6 ;  /* 0x0000000600067310 */ /* 0x000e240000201800 */
[----:B0-----:R2:W-:Y:S01]  /*e6e0*/  STG.E.64 desc[UR36][R4.64], R6 ;  /* 0x0000000604007986 */ /* 0x0015e2000c101b24 */
[----:B------:R-:W-:Y:S05]  /*e6f0*/  BRA `(.L_x_5170) ;  /* 0x0000000800a07947 */ /* 0x000fea0003800000 */
.L_x_5165:
        /* <DEDUP_REMOVED lines=14> */
.L_x_5179:
[----:B------:R-:W-:Y:S01]  /*e7e0*/  FMUL.FTZ R10, R19, 1 ;  /* 0x3f800000130a7820 */ /* 0x000fe20000410000 */
[----:B------:R-:W-:-:S05]  /*e7f0*/  FMUL.FTZ R8, R18, 1 ;  /* 0x3f80000012087820 */ /* 0x000fca0000410000 */
[----:B------:R-:W-:Y:S08]  /*e800*/  F2F.F64.F32 R10, R10 ;  /* 0x0000000a000a7310 */ /* 0x000ff00000201800 */
[----:B------:R-:W0:Y:S02]  /*e810*/  F2F.F64.F32 R8, R8 ;  /* 0x0000000800087310 */ /* 0x000e240000201800 */
[----:B0-----:R0:W-:Y:S01]  /*e820*/  STG.E.128 desc[UR36][R4.64], R8 ;  /* 0x0000000804007986 */ /* 0x0011e2000c101d24 */
[----:B------:R-:W-:Y:S05]  /*e830*/  BRA `(.L_x_5170) ;  /* 0x0000000800507947 */ /* 0x000fea0003800000 */
.L_x_5178:
        /* <DEDUP_REMOVED lines=20> */
.L_x_5183:
[----:B------:R-:W-:Y:S05]  /*e980*/  BSYNC B0 ;  /* 0x0000000000007941 */ /* 0x000fea0003800000 */
.L_x_5182:
[----:B------:R-:W-:-:S05]  /*e990*/  LOP3.LUT R7, R0, R7, RZ, 0xfc, !PT ;  /* 0x0000000700077212 */ /* 0x000fca00078efcff */
[----:B------:R0:W-:Y:S01]  /*e9a0*/  STG.E.U8 desc[UR36][R4.64], R7 ;  /* 0x0000000704007986 */ /* 0x0001e2000c101124 */
[----:B------:R-:W-:Y:S05]  /*e9b0*/  BRA `(.L_x_5170) ;  /* 0x0000000400f07947 */ /* 0x000fea0003800000 */
.L_x_5181:
        /* <DEDUP_REMOVED lines=12> */
.L_x_5185:
[----:B------:R-:W-:Y:S01]  /*ea80*/  IMAD.MOV.U32 R0, RZ, RZ, 0x7f ;  /* 0x0000007fff007424 */ /* 0x000fe200078e00ff */
[----:B------:R-:W-:-:S04]  /*ea90*/  ISETP.GT.U32.AND P0, PT, R6, 0x7f800000, PT ;  /* 0x7f8000000600780c */ /* 0x000fc80003f04070 */
[----:B------:R-:W-:-:S09]  /*eaa0*/  SEL R0, R0, 0x7c, P0 ;  /* 0x0000007c00007807 */ /* 0x000fd20000000000 */
.L_x_5186:
[----:B------:R-:W-:Y:S05]  /*eab0*/  BSYNC B0 ;  /* 0x0000000000007941 */ /* 0x000fea0003800000 */
.L_x_5184:
[----:B------:R-:W-:-:S04]  /*eac0*/  LOP3.LUT R18, R18, 0x80000000, RZ, 0xc0, !PT ;  /* 0x8000000012127812 */ /* 0x000fc800078ec0ff */
[----:B------:R-:W-:-:S04]  /*ead0*/  SHF.R.U32.HI R3, RZ, 0x18, R18 ;  /* 0x00000018ff037819 */ /* 0x000fc80000011612 */
[----:B------:R-:W-:-:S05]  /*eae0*/  LOP3.LUT R3, R0, R3, RZ, 0xfc, !PT ;  /* 0x0000000300037212 */ /* 0x000fca00078efcff */
[----:B------:R0:W-:Y:S01]  /*eaf0*/  STG.E.U8 desc[UR36][R4.64], R3 ;  /* 0x0000000304007986 */ /* 0x0001e2000c101124 */
[----:B------:R-:W-:Y:S05]  /*eb00*/  BRA `(.L_x_5170) ;  /* 0x00000004009c7947 */ /* 0x000fea0003800000 */
.L_x_5180:
[----:B------:R-:W-:-:S05]  /*eb10*/  F2FP.BF16.F32.PACK_AB R18, RZ, R18 ;  /* 0x00000012ff12723e */ /* 0x000fca00000010ff */
[----:B------:R0:W-:Y:S01]  /*eb20*/  STG.E.U16 desc[UR36][R4.64], R18 ;  /* 0x0000001204007986 */ /* 0x0001e2000c101524 */
[----:B------:R-:W-:Y:S05]  /*eb30*/  BRA `(.L_x_5170) ;  /* 0x0000000400907947 */ /* 0x000fea0003800000 */
.L_x_5177:
        /* <DEDUP_REMOVED lines=11> */
.L_x_5189:
        /* <DEDUP_REMOVED lines=16> */
.L_x_5192:
[----:B------:R-:W-:-:S04]  /*ecf0*/  LOP3.LUT R18, R18, 0x80000000, RZ, 0xc0, !PT ;  /* 0x8000000012127812 */ /* 0x000fc800078ec0ff */
[----:B------:R-:W-:-:S04]  /*ed00*/  SHF.R.U32.HI R18, RZ, 0x18, R18 ;  /* 0x00000018ff127819 */ /* 0x000fc80000011612 */
[----:B------:R-:W-:-:S04]  /*ed10*/  LOP3.LUT R3, R3, R18, RZ, 0xfc, !PT ;  /* 0x0000001203037212 */ /* 0x000fc800078efcff */
[----:B------:R-:W-:-:S07]  /*ed20*/  PRMT R0, R3, 0x7610, R0 ;  /* 0x0000761003007816 */ /* 0x000fce0000000000 */
.L_x_5191:
[----:B------:R-:W-:Y:S05]  /*ed30*/  BSYNC B0 ;  /* 0x0000000000007941 */ /* 0x000fea0003800000 */
.L_x_5190:
[----:B------:R0:W-:Y:S01]  /*ed40*/  STG.E.U8 desc[UR36][R4.64], R0 ;  /* 0x0000000004007986 */ /* 0x0001e2000c101124 */
[----:B------:R-:W-:Y:S05]  /*ed50*/  BRA `(.L_x_5170) ;  /* 0x0000000400087947 */ /* 0x000fea0003800000 */
.L_x_5188:
        /* <DEDUP_REMOVED lines=16> */
.L_x_5195:
[----:B------:R-:W-:-:S04]  /*ee60*/  LOP3.LUT R18, R18, 0x80000000, RZ, 0xc0, !PT ;  /* 0x8000000012127812 */ /* 0x000fc800078ec0ff */
[----:B------:R-:W-:-:S04]  /*ee70*/  SHF.R.U32.HI R18, RZ, 0x18, R18 ;  /* 0x00000018ff127819 */ /* 0x000fc80000011612 */
[----:B------:R-:W-:-:S04]  /*ee80*/  LOP3.LUT R3, R3, R18, RZ, 0xfc, !PT ;  /* 0x0000001203037212 */ /* 0x000fc800078efcff */
[----:B------:R-:W-:-:S07]  /*ee90*/  PRMT R0, R3, 0x7610, R0 ;  /* 0x0000761003007816 */ /* 0x000fce0000000000 */
.L_x_5194:
[----:B------:R-:W-:Y:S05]  /*eea0*/  BSYNC B0 ;  /* 0x0000000000007941 */ /* 0x000fea0003800000 */
.L_x_5193:
[----:B------:R0:W-:Y:S01]  /*eeb0*/  STG.E.U8 desc[UR36][R4.64], R0 ;  /* 0x0000000004007986 */ /* 0x0001e2000c101124 */
[----:B------:R-:W-:Y:S05]  /*eec0*/  BRA `(.L_x_5170) ;  /* 0x0000000000ac7947 */ /* 0x000fea0003800000 */
.L_x_5187:
        /* <DEDUP_REMOVED lines=21> */
.L_x_5169:
        /* <DEDUP_REMOVED lines=16> */
.L_x_5198:
[----:B------:R-:W-:Y:S05]  /*f120*/  BRA `(.L_x_5170) ;  /* 0x0000000000147947 */ /* 0x000fea0003800000 */
.L_x_5197:
[----:B------:R-:W0:Y:S02]  /*f130*/  F2I.U64.TRUNC R18, R18 ;  /* 0x0000001200127311 */ /* 0x000e24000020d800 */
[----:B0-----:R0:W-:Y:S01]  /*f140*/  STG.E.64 desc[UR36][R4.64], R18 ;  /* 0x0000001204007986 */ /* 0x0011e2000c101b24 */
[----:B------:R-:W-:Y:S05]  /*f150*/  BRA `(.L_x_5170) ;  /* 0x0000000000087947 */ /* 0x000fea0003800000 */
.L_x_5196:
[----:B------:R-:W0:Y:S02]  /*f160*/  F2I.FTZ.U32.TRUNC.NTZ R3, R18 ;  /* 0x0000001200037305 */ /* 0x000e24000021f000 */
[----:B0-----:R0:W-:Y:S02]  /*f170*/  STG.E desc[UR36][R4.64], R3 ;  /* 0x0000000304007986 */ /* 0x0011e4000c101924 */
.L_x_5170:
[----:B------:R-:W-:-:S07]  /*f180*/  VIADD R45, R45, 0x80 ;  /* 0x000000802d2d7836 */ /* 0x000fce0000000000 */
.L_x_5130:
[----:B------:R-:W-:Y:S05]  /*f190*/  BSYNC B6 ;  /* 0x0000000000067941 */ /* 0x000fea0003800000 */
.L_x_5129:
[----:B------:R-:W-:-:S13]  /*f1a0*/  ISETP.GE.AND P0, PT, R45, R42, PT ;  /* 0x0000002a2d00720c */ /* 0x000fda0003f06270 */
[----:B------:R-:W-:Y:S05]  /*f1b0*/  @P0 EXIT ;  /* 0x000000000000094d */ /* 0x000fea0003800000 */
[----:B01234-:R-:W0:Y:S01]  /*f1c0*/  LDC.64 R4, c[0x0][0x230] ;  /* 0x00008c00ff047b82 */ /* 0x01fe220000000a00 */
        /* <DEDUP_REMOVED lines=19> */
.L_x_5202:
[----:B------:R-:W0:Y:S02]  /*f300*/  F2I.S64.TRUNC R22, R22 ;  /* 0x0000001600167311 */ /* 0x000e24000020d900 */
[----:B0-----:R-:W-:-:S05]  /*f310*/  IMAD.MOV.U32 R5, RZ, RZ, R22 ;  /* 0x000000ffff057224 */ /* 0x001fca00078e0016 */
[----:B------:R-:W-:Y:S01]  /*f320*/  STG.E.U8 desc[UR36][R2.64], R5 ;  /* 0x0000000502007986 */ /* 0x000fe2000c101124 */
[----:B------:R-:W-:Y:S05]  /*f330*/  EXIT ;  /* 0x000000000000794d */ /* 0x000fea0003800000 */
.L_x_5201:
        /* <DEDUP_REMOVED lines=9> */
.L_x_5205:
[----:B------:R-:W0:Y:S02]  /*f3d0*/  F2I.FTZ.TRUNC.NTZ R5, R22 ;  /* 0x0000001600057305 */ /* 0x000e24000021f100 */
[----:B0-----:R-:W-:Y:S01]  /*f3e0*/  STG.E desc[UR36][R2.64], R5 ;  /* 0x0000000502007986 */ /* 0x001fe2000c101924 */
[----:B------:R-:W-:Y:S05]  /*f3f0*/  EXIT ;  /* 0x000000000000794d */ /* 0x000fea0003800000 */
.L_x_5204:
[----:B------:R-:W0:Y:S02]  /*f400*/  F2I.FTZ.TRUNC.NTZ R5, R22 ;  /* 0x0000001600057305 */ /* 0x000e24000021f100 */
[----:B0-----:R-:W-:Y:S01]  /*f410*/  STG.E.U16 desc[UR36][R2.64], R5 ;  /* 0x0000000502007986 */ /* 0x001fe2000c101524 */
[----:B------:R-:W-:Y:S05]  /*f420*/  EXIT ;  /* 0x000000000000794d */ /* 0x000fea0003800000 */
.L_x_5200:
        /* <DEDUP_REMOVED lines=8> */
.L_x_5207:
[----:B------:R-:W-:-:S05]  /*f4b0*/  F2FP.F16.F32.PACK_AB R22, RZ, R22 ;  /* 0x00000016ff16723e */ /* 0x000fca00000000ff */
[----:B------:R-:W-:Y:S01]  /*f4c0*/  STG.E.U16 desc[UR36][R2.64], R22 ;  /* 0x0000001602007986 */ /* 0x000fe2000c101524 */
[----:B------:R-:W-:Y:S05]  /*f4d0*/  EXIT ;  /* 0x000000000000794d */ /* 0x000fea0003800000 */
.L_x_5206:
        /* <DEDUP_REMOVED lines=8> */
.L_x_5209:
[----:B------:R-:W-:-:S05]  /*f560*/  F2FP.F16.F32.PACK_AB R23, R23, R22 ;  /* 0x000000161717723e */ /* 0x000fca00000000ff */
[----:B------:R-:W-:Y:S01]  /*f570*/  STG.E desc[UR36][R2.64], R23 ;  /* 0x0000001702007986 */ /* 0x000fe2000c101924 */
[----:B------:R-:W-:Y:S05]  /*f580*/  EXIT ;  /* 0x000000000000794d */ /* 0x000fea0003800000 */
.L_x_5208:
[----:B------:R-:W-:-:S06]  /*f590*/  FMUL.FTZ R4, R22, 1 ;  /* 0x3f80000016047820 */ /* 0x000fcc0000410000 */
[----:B------:R-:W0:Y:S02]  /*f5a0*/  F2F.F64.F32 R4, R4 ;  /* 0x0000000400047310 */ /* 0x000e240000201800 */
[----:B0-----:R-:W-:Y:S01]  /*f5b0*/  STG.E.64 desc[UR36][R2.64], R4 ;  /* 0x0000000402007986 */ /* 0x001fe2000c101b24 */
[----:B------:R-:W-:Y:S05]  /*f5c0*/  EXIT ;  /* 0x000000000000794d */ /* 0x000fea0003800000 */
.L_x_5199:
        /* <DEDUP_REMOVED lines=14> */
.L_x_5212:
[----:B------:R-:W-:Y:S01]  /*f6b0*/  FMUL.FTZ R6, R23, 1 ;  /* 0x3f80000017067820 */ /* 0x000fe20000410000 */
[----:B------:R-:W-:-:S05]  /*f6c0*/  FMUL.FTZ R4, R22, 1 ;  /* 0x3f80000016047820 */ /* 0x000fca0000410000 */
[----:B------:R-:W-:Y:S08]  /*f6d0*/  F2F.F64.F32 R6, R6 ;  /* 0x0000000600067310 */ /* 0x000ff00000201800 */
[----:B------:R-:W0:Y:S02]  /*f6e0*/  F2F.F64.F32 R4, R4 ;  /* 0x0000000400047310 */ /* 0x000e240000201800 */
[----:B0-----:R-:W-:Y:S01]  /*f6f0*/  STG.E.128 desc[UR36][R2.64], R4 ;  /* 0x0000000402007986 */ /* 0x001fe2000c101d24 */
[----:B------:R-:W-:Y:S05]  /*f700*/  EXIT ;  /* 0x000000000000794d */ /* 0x000fea0003800000 */
.L_x_5211:
        /* <DEDUP_REMOVED lines=20> */
.L_x_5216:
[----:B------:R-:W-:Y:S05]  /*f850*/  BSYNC B0 ;  /* 0x0000000000007941 */ /* 0x000fea0003800000 */
.L_x_5215:
[----:B------:R-:W-:-:S05]  /*f860*/  LOP3.LUT R7, R0, R7, RZ, 0xfc, !PT ;  /* 0x0000000700077212 */ /* 0x000fca00078efcff */
[----:B------:R-:W-:Y:S01]  /*f870*/  STG.E.U8 desc[UR36][R2.64], R7 ;  /* 0x0000000702007986 */ /* 0x000fe2000c101124 */
[----:B------:R-:W-:Y:S05]  /*f880*/  EXIT ;  /* 0x000000000000794d */ /* 0x000fea0003800000 */
.L_x_5214:
[----:B------:R-:W-:Y:S01]  /*f890*/  LOP3.LUT R4, R22, 0x7fffffff, RZ, 0xc0, !PT ;  /* 0x7fffffff16047812 */ /* 0x000fe200078ec0ff */
[----:B------:R-:W-:Y:S03]  /*f8a0*/  BSSY B0, `(.L_x_5217) ;  /* 0x000000e000007945 */ /* 0x000fe60003800000 */
        /* <DEDUP_REMOVED lines=10> */
.L_x_5218:
[----:B------:R-:W-:Y:S01]  /*f950*/  IMAD.MOV.U32 R0, RZ, RZ, 0x7f ;  /* 0x0000007fff007424 */ /* 0x000fe200078e00ff */
[----:B------:R-:W-:-:S04]  /*f960*/  ISETP.GT.U32.AND P0, PT, R4, 0x7f800000, PT ;  /* 0x7f8000000400780c */ /* 0x000fc80003f04070 */
[----:B------:R-:W-:-:S09]  /*f970*/  SEL R0, R0, 0x7c, P0 ;  /* 0x0000007c00007807 */ /* 0x000fd20000000000 */
.L_x_5219:
[----:B------:R-:W-:Y:S05]  /*f980*/  BSYNC B0 ;  /* 0x0000000000007941 */ /* 0x000fea0003800000 */
.L_x_5217:
[----:B------:R-:W-:-:S04]  /*f990*/  LOP3.LUT R22, R22, 0x80000000, RZ, 0xc0, !PT ;  /* 0x8000000016167812 */ /* 0x000fc800078ec0ff */
[----:B------:R-:W-:-:S04]  /*f9a0*/  SHF.R.U32.HI R5, RZ, 0x18, R22 ;  /* 0x00000018ff057819 */ /* 0x000fc80000011616 */
[----:B------:R-:W-:-:S05]  /*f9b0*/  LOP3.LUT R5, R0, R5, RZ, 0xfc, !PT ;  /* 0x0000000500057212 */ /* 0x000fca00078efcff */
[----:B------:R-:W-:Y:S01]  /*f9c0*/  STG.E.U8 desc[UR36][R2.64], R5 ;  /* 0x0000000502007986 */ /* 0x000fe2000c101124 */
[----:B------:R-:W-:Y:S05]  /*f9d0*/  EXIT ;  /* 0x000000000000794d */ /* 0x000fea0003800000 */
.L_x_5213:
[----:B------:R-:W-:-:S05]  /*f9e0*/  F2FP.BF16.F32.PACK_AB R22, RZ, R22 ;  /* 0x00000016ff16723e */ /* 0x000fca00000010ff */
[----:B------:R-:W-:Y:S01]  /*f9f0*/  STG.E.U16 desc[UR36][R2.64], R22 ;  /* 0x0000001602007986 */ /* 0x000fe2000c101524 */
[----:B------:R-:W-:Y:S05]  /*fa00*/  EXIT ;  /* 0x000000000000794d */ /* 0x000fea0003800000 */
.L_x_5210:
        /* <DEDUP_REMOVED lines=11> */
.L_x_5222:
        /* <DEDUP_REMOVED lines=16> */
.L_x_5225:
[----:B------:R-:W-:-:S04]  /*fbc0*/  LOP3.LUT R22, R22, 0x80000000, RZ, 0xc0, !PT ;  /* 0x8000000016167812 */ /* 0x000fc800078ec0ff */
[----:B------:R-:W-:-:S04]  /*fbd0*/  SHF.R.U32.HI R5, RZ, 0x18, R22 ;  /* 0x00000018ff057819 */ /* 0x000fc80000011616 */
[----:B------:R-:W-:-:S04]  /*fbe0*/  LOP3.LUT R4, R4, R5, RZ, 0xfc, !PT ;  /* 0x0000000504047212 */ /* 0x000fc800078efcff */
[----:B------:R-:W-:-:S07]  /*fbf0*/  PRMT R0, R4, 0x7610, R0 ;  /* 0x0000761004007816 */ /* 0x000fce0000000000 */
.L_x_5224:
[----:B------:R-:W-:Y:S05]  /*fc00*/  BSYNC B0 ;  /* 0x0000000000007941 */ /* 0x000fea0003800000 */
.L_x_5223:
[----:B------:R-:W-:Y:S01]  /*fc10*/  STG.E.U8 desc[UR36][R2.64], R0 ;  /* 0x0000000002007986 */ /* 0x000fe2000c101124 */
[----:B------:R-:W-:Y:S05]  /*fc20*/  EXIT ;  /* 0x000000000000794d */ /* 0x000fea0003800000 */
.L_x_5221:
        /* <DEDUP_REMOVED lines=16> */
.L_x_5228:
[----:B------:R-:W-:-:S04]  /*fd30*/  LOP3.LUT R22, R22, 0x80000000, RZ, 0xc0, !PT ;  /* 0x8000000016167812 */ /* 0x000fc800078ec0ff */
[----:B------:R-:W-:-:S04]  /*fd40*/  SHF.R.U32.HI R5, RZ, 0x18, R22 ;  /* 0x00000018ff057819 */ /* 0x000fc80000011616 */
[----:B------:R-:W-:-:S04]  /*fd50*/  LOP3.LUT R4, R4, R5, RZ, 0xfc, !PT ;  /* 0x0000000504047212 */ /* 0x000fc800078efcff */
[----:B------:R-:W-:-:S07]  /*fd60*/  PRMT R0, R4, 0x7610, R0 ;  /* 0x0000761004007816 */ /* 0x000fce0000000000 */
.L_x_5227:
[----:B------:R-:W-:Y:S05]  /*fd70*/  BSYNC B0 ;  /* 0x0000000000007941 */ /* 0x000fea0003800000 */
.L_x_5226:
[----:B------:R-:W-:Y:S01]  /*fd80*/  STG.E.U8 desc[UR36][R2.64], R0 ;  /* 0x0000000002007986 */ /* 0x000fe2000c101124 */
[----:B------:R-:W-:Y:S05]  /*fd90*/  EXIT ;  /* 0x000000000000794d */ /* 0x000fea0003800000 */
.L_x_5220:
        /* <DEDUP_REMOVED lines=21> */
.L_x_5203:
        /* <DEDUP_REMOVED lines=16> */
.L_x_5231:
[----:B------:R-:W-:Y:S05]  /*fff0*/  EXIT ;  /* 0x000000000000794d */ /* 0x000fea0003800000 */
.L_x_5230:
[----:B------:R-:W0:Y:S02]  /*10000*/  F2I.U64.TRUNC R22, R22 ;  /* 0x0000001600167311 */ /* 0x000e24000020d800 */
[----:B0-----:R-:W-:Y:S01]  /*10010*/  STG.E.64 desc[UR36][R2.64], R22 ;  /* 0x0000001602007986 */ /* 0x001fe2000c101b24 */
[----:B------:R-:W-:Y:S05]  /*10020*/  EXIT ;  /* 0x000000000000794d */ /* 0x000fea0003800000 */
.L_x_5229:
[----:B------:R-:W0:Y:S02]  /*10030*/  F2I.FTZ.U32.TRUNC.NTZ R5, R22 ;  /* 0x0000001600057305 */ /* 0x000e24000021f000 */
[----:B0-----:R-:W-:Y:S01]  /*10040*/  STG.E desc[UR36][R2.64], R5 ;  /* 0x0000000502007986 */ /* 0x001fe2000c101924 */
[----:B------:R-:W-:Y:S05]  /*10050*/  EXIT ;  /* 0x000000000000794d */ /* 0x000fea0003800000 */
.L_x_5232:
        /* <DEDUP_REMOVED lines=10> */
.L_x_24113:


//--------------------- .text._ZN2at6native18elementwise_kernelILi128ELi2EZNS0_22gpu_kernel_impl_nocastIZZZNS0_54_GLOBAL__N__d8c5977b_16_LinearAlgebra_cu_7dd49032_297216addr_kernel_cudaERNS_14TensorIteratorERKN3c106ScalarES9_ENKUlvE_clEvENKUlvE7_clEvEUlNS6_7complexIfEESD_SD_E0_EEvRNS_18TensorIteratorBaseERKT_EUliE_EEviT1_ --------------------------
	.section	.text._ZN2at6native18elementwise_kernelILi128ELi2EZNS0_22gpu_kernel_impl_nocastIZZZNS0_54_GLOBAL__N__d8c5977b_16_LinearAlgebra_cu_7dd49032_297216addr_kernel_cudaERNS_14TensorIteratorERKN3c106ScalarES9_ENKUlvE_clEvENKUlvE7_clEvEUlNS6_7complexIfEESD_SD_E0_EEvRNS_18TensorIteratorBaseERKT_EUliE_EEviT1_,"ax",@progbits
	.align	128
        .global         _ZN2at6native18elementwise_kernelILi128ELi2EZNS0_22gpu_kernel_impl_nocastIZZZNS0_54_GLOBAL__N__d8c5977b_16_LinearAlgebra_cu_7dd49032_297216addr_kernel_cudaERNS_14TensorIteratorERKN3c106ScalarES9_ENKUlvE_clEvENKUlvE7_clEvEUlNS6_7complexIfEESD_SD_E0_EEvRNS_18TensorIteratorBaseERKT_EUliE_EEviT1_
        .type           _ZN2at6native18elementwise_kernelILi128ELi2EZNS0_22gpu_kernel_impl_nocastIZZZNS0_54_GLOBAL__N__d8c5977b_16_LinearAlgebra_cu_7dd49032_297216addr_kernel_cudaERNS_14TensorIteratorERKN3c106ScalarES9_ENKUlvE_clEvENKUlvE7_clEvEUlNS6_7complexIfEESD_SD_E0_EEvRNS_18TensorIteratorBaseERKT_EUliE_EEviT1_,@function
        .size           _ZN2at6native18elementwise_kernelILi128ELi2EZNS0_22gpu_kernel_impl_nocastIZZZNS0_54_GLOBAL__N__d8c5977b_16_LinearAlgebra_cu_7dd49032_297216addr_kernel_cudaERNS_14TensorIteratorERKN3c106ScalarES9_ENKUlvE_clEvENKUlvE7_clEvEUlNS6_7complexIfEESD_SD_E0_EEvRNS_18TensorIteratorBaseERKT_EUliE_EEviT1_,(.L_x_24114 - _ZN2at6native18elementwise_kernelILi128ELi2EZNS0_22gpu_kernel_impl_nocastIZZZNS0_54_GLOBAL__N__d8c5977b_16_LinearAlgebra_cu_7dd49032_297216addr_kernel_cudaERNS_14TensorIteratorERKN3c106ScalarES9_ENKUlvE_clEvENKUlvE7_clEvEUlNS6_7complexIfEESD_SD_E0_EEvRNS_18TensorIteratorBaseERKT_EUliE_EEviT1_)
        .other          _ZN2at6native18elementwise_kernelILi128ELi2EZNS0_22gpu_kernel_impl_nocastIZZZNS0_54_GLOBAL__N__d8c5977b_16_LinearAlgebra_cu_7dd49032_297216addr_kernel_cudaERNS_14TensorIteratorERKN3c106ScalarES9_ENKUlvE_clEvENKUlvE7_clEvEUlNS6_7complexIfEESD_SD_E0_EEvRNS_18TensorIteratorBaseERKT_EUliE_EEviT1_,@"STO_CUDA_ENTRY STV_DEFAULT"
_ZN2at6native18elementwise_kernelILi128ELi2EZNS0_22gpu_kernel_impl_nocastIZZZNS0_54_GLOBAL__N__d8c5977b_16_LinearAlgebra_cu_7dd49032_297216addr_kernel_cudaERNS_14TensorIteratorERKN3c106ScalarES9_ENKUlvE_clEvENKUlvE7_clEvEUlNS6_7complexIfEESD_SD_E0_EEvRNS_18TensorIteratorBaseERKT_EUliE_EEviT1_:
.text._ZN2at6native18elementwise_kernelILi128ELi2EZNS0_22gpu_kernel_impl_nocastIZZZNS0_54_GLOBAL__N__d8c5977b_16_LinearAlgebra_cu_7dd49032_297216addr_kernel_cudaERNS_14TensorIteratorERKN3c106ScalarES9_ENKUlvE_clEvENKUlvE7_clEvEUlNS6_7complexIfEESD_SD_E0_EEvRNS_18TensorIteratorBaseERKT_EUliE_EEviT1_:
        /* <DEDUP_REMOVED lines=388> */
.L_x_5235:
[----:B------:R-:W-:Y:S01]  /*1840*/  ULDC.64 UR8, c[0x0][0x4e8] ;  /* 0x00013a0000087ab9 */ /* 0x000fe20000000a00 */
[----:B------:R-:W-:Y:S01]  /*1850*/  ULDC.64 UR10, c[0x0][0x4f8] ;  /* 0x00013e00000a7ab9 */ /* 0x000fe20000000a00 */
[----:B------:R-:W-:-:S04]  /*1860*/  IADD3 R10, P0, R7, UR8, RZ ;  /* 0x00000008070a7c10 */ /* 0x000fc8000ff1e0ff */
[----:B------:R-:W-:Y:S01]  /*1870*/  IADD3.X R11, RZ, UR9, RZ, P0, !PT ;  /* 0x00000009ff0b7c10 */ /* 0x000fe200087fe4ff */
[----:B------:R-:W-:Y:S02]  /*1880*/  ULDC.64 UR8, c[0x0][0x4f0] ;  /* 0x00013c0000087ab9 */ /* 0x000fe40000000a00 */
[----:B------:R-:W-:-:S03]  /*1890*/  IADD3 R8, P0, R2, UR8, RZ ;  /* 0x0000000802087c10 */ /* 0x000fc6000ff1e0ff */
[----:B------:R-:W2:Y:S01]  /*18a0*/  LDG.E.64 R10, desc[UR4][R10.64] ;  /* 0x000000040a0a7981 */ /* 0x000ea2000c1e1b00 */
[----:B------:R-:W-:Y:S01]  /*18b0*/  IADD3.X R9, RZ, UR9, RZ, P0, !PT ;  /* 0x00000009ff097c10 */ /* 0x000fe200087fe4ff */
[----:B------:R-:W-:Y:S02]  /*18c0*/  ULDC.64 UR8, c[0x0][0x4e0] ;  /* 0x0001380000087ab9 */ /* 0x000fe40000000a00 */
[----:B------:R-:W-:-:S03]  /*18d0*/  IADD3 R6, P0, R0, UR8, RZ ;  /* 0x0000000800067c10 */ /* 0x000fc6000ff1e0ff */
[----:B------:R-:W3:Y:S01]  /*18e0*/  LDG.E.64 R8, desc[UR4][R8.64] ;  /* 0x0000000408087981 */ /* 0x000ee2000c1e1b00 */
[----:B------:R-:W-:Y:S01]  /*18f0*/  IADD3.X R7, RZ, UR9, RZ, P0, !PT ;  /* 0x00000009ff077c10 */ /* 0x000fe200087fe4ff */
[----:B------:R-:W-:-:S05]  /*1900*/  ULDC.64 UR8, c[0x0][0x500] ;  /* 0x0001400000087ab9 */ /* 0x000fca0000000a00 */
[----:B------:R-:W4:Y:S01]  /*1910*/  LDG.E.64 R6, desc[UR4][R6.64] ;  /* 0x0000000406067981 */ /* 0x000f22000c1e1b00 */
[----:B------:R-:W-:Y:S01]  /*1920*/  IADD3 R3, R3, 0x80, RZ ;  /* 0x0000008003037810 */ /* 0x000fe20007ffe0ff */
[----:B--2---:R-:W-:Y:S01]  /*1930*/  FMUL.FTZ R0, R10, UR9 ;  /* 0x000000090a007c20 */ /* 0x004fe20008410000 */
[----:B------:R-:W-:-:S03]  /*1940*/  FMUL.FTZ R13, R11, UR9 ;  /* 0x000000090b0d7c20 */ /* 0x000fc60008410000 */
[----:B------:R-:W-:Y:S01]  /*1950*/  FFMA.FTZ R0, R11, UR8, R0 ;  /* 0x000000080b007c23 */ /* 0x000fe20008010000 */
[----:B------:R-:W-:Y:S01]  /*1960*/  FFMA.FTZ R13, R10, UR8, -R13 ;  /* 0x000000080a0d7c23 */ /* 0x000fe2000801080d */
[----:B------:R-:W-:Y:S02]  /*1970*/  ULDC.64 UR8, c[0x0][0x4d8] ;  /* 0x0001360000087ab9 */ /* 0x000fe40000000a00 */
[-C--:B---3--:R-:W-:Y:S01]  /*1980*/  FMUL.FTZ R11, R9, R0.reuse ;  /* 0x00000000090b7220 */ /* 0x088fe20000410000 */
[----:B------:R-:W-:-:S03]  /*1990*/  FMUL.FTZ R4, R8, R0 ;  /* 0x0000000008047220 */ /* 0x000fc60000410000 */
[-C--:B------:R-:W-:Y:S01]  /*19a0*/  FFMA.FTZ R2, R8, R13.reuse, -R11 ;  /* 0x0000000d08027223 */ /* 0x080fe2000001080b */
[----:B------:R-:W-:Y:S01]  /*19b0*/  FFMA.FTZ R9, R9, R13, R4 ;  /* 0x0000000d09097223 */ /* 0x000fe20000010004 */
[C---:B----4-:R-:W-:Y:S01]  /*19c0*/  FMUL.FTZ R0, R6.reuse, UR11 ;  /* 0x0000000b06007c20 */ /* 0x050fe20008410000 */
[----:B------:R-:W-:Y:S01]  /*19d0*/  FMUL.FTZ R11, R7, UR11 ;  /* 0x0000000b070b7c20 */ /* 0x000fe20008410000 */
[----:B------:R-:W-:Y:S02]  /*19e0*/  IADD3 R4, P0, R5, UR8, RZ ;  /* 0x0000000805047c10 */ /* 0x000fe4000ff1e0ff */
[----:B------:R-:W-:Y:S01]  /*19f0*/  FFMA.FTZ R0, R7, UR10, R0 ;  /* 0x0000000a07007c23 */ /* 0x000fe20008010000 */
[----:B------:R-:W-:Y:S01]  /*1a00*/  FFMA.FTZ R11, R6, UR10, -R11 ;  /* 0x0000000a060b7c23 */ /* 0x000fe2000801080b */
[----:B------:R-:W-:Y:S02]  /*1a10*/  IADD3.X R5, RZ, UR9, RZ, P0, !PT ;  /* 0x00000009ff057c10 */ /* 0x000fe400087fe4ff */
[----:B------:R-:W-:Y:S01]  /*1a20*/  FADD.FTZ R9, R0, R9 ;  /* 0x0000000900097221 */ /* 0x000fe20000010000 */
[----:B------:R-:W-:-:S05]  /*1a30*/  FADD.FTZ R8, R11, R2 ;  /* 0x000000020b087221 */ /* 0x000fca0000010000 */
[----:B------:R0:W-:Y:S02]  /*1a40*/  STG.E.64 desc[UR4][R4.64], R8 ;  /* 0x0000000804007986 */ /* 0x0001e4000c101b04 */
.L_x_5234:
[----:B------:R-:W-:Y:S05]  /*1a50*/  BSYNC B0 ;  /* 0x0000000000007941 */ /* 0x000fea0003800000 */
.L_x_5233:
[----:B------:R-:W-:-:S13]  /*1a60*/  ISETP.GE.AND P0, PT, R3, UR6, PT ;  /* 0x0000000603007c0c */ /* 0x000fda000bf06270 */
[----:B------:R-:W-:Y:S05]  /*1a70*/  @P0 EXIT ;  /* 0x000000000000094d */ /* 0x000fea0003800000 */
        /* <DEDUP_REMOVED lines=379> */
.L_x_5236:
        /* <DEDUP_REMOVED lines=31> */
[----:B------:R-:W-:Y:S01]  /*3420*/  STG.E.64 desc[UR4][R4.64], R8 ;  /* 0x0000000804007986 */ /* 0x000fe2000c101b04 */
[----:B------:R-:W-:Y:S05]  /*3430*/  EXIT ;  /* 0x000000000000794d */ /* 0x000fea0003800000 */
.L_x_5237:
        /* <DEDUP_REMOVED lines=12> */
.L_x_24114:


//--------------------- .text._ZN2at6native27unrolled_elementwise_kernelIZZZNS0_54_GLOBAL__N__d8c5977b_16_LinearAlgebra_cu_7dd49032_297216addr_kernel_cudaERNS_14TensorIteratorERKN3c106ScalarES8_ENKUlvE_clEvENKUlvE7_clEvEUlNS5_7complexIfEESC_SC_E0_St5arrayIPcLm4EELi4E23TrivialOffsetCalculatorILi3EjESH_ILi1EjENS0_6memory15LoadWithoutCastENSK_16StoreWithoutCastEEEviT_T0_T2_T3_T4_T5_ --------------------------
	.section	.text._ZN2at6native27unrolled_elementwise_kernelIZZZNS0_54_GLOBAL__N__d8c5977b_16_LinearAlgebra_cu_7dd49032_297216addr_kernel_cudaERNS_14TensorIteratorERKN3c106ScalarES8_ENKUlvE_clEvENKUlvE7_clEvEUlNS5_7complexIfEESC_SC_E0_St5arrayIPcLm4EELi4E23TrivialOffsetCalculatorILi3EjESH_ILi1EjENS0_6memory15LoadWithoutCastENSK_16StoreWithoutCastEEEviT_T0_T2_T3_T4_T5_,"ax",@progbits
	.align	128
        .global         _ZN2at6native27unrolled_elementwise_kernelIZZZNS0_54_GLOBAL__N__d8c5977b_16_LinearAlgebra_cu_7dd49032_297216addr_kernel_cudaERNS_14TensorIteratorERKN3c106ScalarES8_ENKUlvE_clEvENKUlvE7_clEvEUlNS5_7complexIfEESC_SC_E0_St5arrayIPcLm4EELi4E23TrivialOffsetCalculatorILi3EjESH_ILi1EjENS0_6memory15LoadWithoutCastENSK_16StoreWithoutCastEEEviT_T0_T2_T3_T4_T5_
        .type           _ZN2at6native27unrolled_elementwise_kernelIZZZNS0_54_GLOBAL__N__d8c5977b_16_LinearAlgebra_cu_7dd49032_297216addr_kernel_cudaERNS_14TensorIteratorERKN3c106ScalarES8_ENKUlvE_clEvENKUlvE7_clEvEUlNS5_7complexIfEESC_SC_E0_St5arrayIPcLm4EELi4E23TrivialOffsetCalculatorILi3EjESH_ILi1EjENS0_6memory15LoadWithoutCastENSK_16StoreWithoutCastEEEviT_T0_T2_T3_T4_T5_,@function
        .size           _ZN2at6native27unrolled_elementwise_kernelIZZZNS0_54_GLOBAL__N__d8c5977b_16_LinearAlgebra_cu_7dd49032_297216addr_kernel_cudaERNS_14TensorIteratorERKN3c106ScalarES8_ENKUlvE_clEvENKUlvE7_clEvEUlNS5_7complexIfEESC_SC_E0_St5arrayIPcLm4EELi4E23TrivialOffsetCalculatorILi3EjESH_ILi1EjENS0_6memory15LoadWithoutCastENSK_16StoreWithoutCastEEEviT_T0_T2_T3_T4_T5_,(.L_x_24115 - _ZN2at6native27unrolled_elementwise_kernelIZZZNS0_54_GLOBAL__N__d8c5977b_16_LinearAlgebra_cu_7dd49032_297216addr_kernel_cudaERNS_14TensorIteratorERKN3c106ScalarES8_ENKUlvE_clEvENKUlvE7_clEvEUlNS5_7complexIfEESC_SC_E0_St5arrayIPcLm4EELi4E23TrivialOffsetCalculatorILi3EjESH_ILi1EjENS0_6memory15LoadWithoutCastENSK_16StoreWithoutCastEEEviT_T0_T2_T3_T4_T5_)
        .other          _ZN2at6native27unrolled_elementwise_kernelIZZZNS0_54_GLOBAL__N__d8c5977b_16_LinearAlgebra_cu_7dd49032_297216addr_kernel_cudaERNS_14TensorIteratorERKN3c106ScalarES8_ENKUlvE_clEvENKUlvE7_clEvEUlNS5_7complexIfEESC_SC_E0_St5arrayIPcLm4EELi4E23TrivialOffsetCalculatorILi3EjESH_ILi1EjENS0_6memory15LoadWithoutCastENSK_16StoreWithoutCastEEEviT_T0_T2_T3_T4_T5_,@"STO_CUDA_ENTRY STV_DEFAULT"
_ZN2at6native27unrolled_elementwise_kernelIZZZNS0_54_GLOBAL__N__d8c5977b_16_LinearAlgebra_cu_7dd49032_297216addr_kernel_cudaERNS_14TensorIteratorERKN3c106ScalarES8_ENKUlvE_clEvENKUlvE7_clEvEUlNS5_7complexIfEESC_SC_E0_St5arrayIPcLm4EELi4E23TrivialOffsetCalculatorILi3EjESH_ILi1EjENS0_6memory15LoadWithoutCastENSK_16StoreWithoutCastEEEviT_T0_T2_T3_T4_T5_:
.text._ZN2at6native27unrolled_elementwise_kernelIZZZNS0_54_GLOBAL__N__d8c5977b_16_LinearAlgebra_cu_7dd49032_297216addr_kernel_cudaERNS_14TensorIteratorERKN3c106ScalarES8_ENKUlvE_clEvENKUlvE7_clEvEUlNS5_7complexIfEESC_SC_E0_St5arrayIPcLm4EELi4E23TrivialOffsetCalculatorILi3EjESH_ILi1EjENS0_6memory15LoadWithoutCastENSK_16StoreWithoutCastEEEviT_T0_T2_T3_T4_T5_:
[----:B------:R-:W-:Y:S01]  /*0000*/  LDC R1, c[0x0][0x28] ;  /* 0x00000a00ff017b82 */ /* 0x000fe20000000800 */
[----:B------:R-:W0:Y:S07]  /*0010*/  S2R R0, SR_CTAID.X ;  /* 0x0000000000007919 */ /* 0x000e2e0000002500 */
[----:B------:R-:W0:Y:S01]  /*0020*/  LDC R3, c[0x0][0x210] ;  /* 0x00008400ff037b82 */ /* 0x000e220000000800 */
[----:B------:R-:W-:Y:S01]  /*0030*/  ULDC.64 UR4, c[0x0][0x208] ;  /* 0x0000820000047ab9 */ /* 0x000fe20000000a00 */
[----:B------:R-:W-:Y:S01]  /*0040*/  CS2R R18, SRZ ;  /* 0x0000000000127805 */ /* 0x000fe2000001ff00 */
[----:B------:R-:W1:Y:S01]  /*0050*/  S2R R21, SR_TID.X ;  /* 0x0000000000157919 */ /* 0x000e620000002100 */
[----:B0-----:R-:W-:Y:S01]  /*0060*/  IMAD R20, R0, -0x200, R3 ;  /* 0xfffffe0000147824 */ /* 0x001fe200078e0203 */
[----:B-1----:R-:W-:-:S04]  /*0070*/  MOV R5, R21 ;  /* 0x0000001500057202 */ /* 0x002fc80000000f00 */
[----:B------:R-:W-:-:S13]  /*0080*/  ISETP.GE.AND P0, PT, R21, R20, PT ;  /* 0x000000141500720c */ /* 0x000fda0003f06270 */
[----:B------:R-:W-:Y:S02]  /*0090*/  @!P0 LEA R30, R0, R5, 0x9 ;  /* 0x00000005001e8211 */ /* 0x000fe400078e48ff */
[----:B------:R-:W-:-:S04]  /*00a0*/  @!P0 IADD3 R5, R5, 0x80, RZ ;  /* 0x0000008005058810 */ /* 0x000fc80007ffe0ff */
[----:B------:R-:W-:-:S13]  /*00b0*/  ISETP.GE.AND P1, PT, R5, R20, PT ;  /* 0x000000140500720c */ /* 0x000fda0003f26270 */
[----:B------:R-:W-:Y:S01]  /*00c0*/  @!P1 LEA R9, R0, R5, 0x9 ;  /* 0x0000000500099211 */ /* 0x000fe200078e48ff */
[----:B------:R-:W0:Y:S01]  /*00d0*/  @!P1 LDC.64 R6, c[0x0][0x238] ;  /* 0x00008e00ff069b82 */ /* 0x000e220000000a00 */
[----:B------:R-:W-:-:S04]  /*00e0*/  @!P1 IADD3 R5, R5, 0x80, RZ ;  /* 0x0000008005059810 */ /* 0x000fc80007ffe0ff */
[----:B------:R-:W-:-:S03]  /*00f0*/  ISETP.GE.AND P3, PT, R5, R20, PT ;  /* 0x000000140500720c */ /* 0x000fc60003f66270 */
[----:B------:R-:W1:Y:S08]  /*0100*/  @!P1 LDC.64 R32, c[0x0][0x240] ;  /* 0x00009000ff209b82 */ /* 0x000e700000000a00 */
[----:B------:R-:W2:Y:S02]  /*0110*/  @!P1 LDC.64 R34, c[0x0][0x248] ;  /* 0x00009200ff229b82 */ /* 0x000ea40000000a00 */
[----:B------:R-:W-:-:S02]  /*0120*/  @!P3 LEA R11, R0, R5, 0x9 ;  /* 0x00000005000bb211 */ /* 0x000fc400078e48ff */
[----:B------:R-:W-:-:S04]  /*0130*/  @!P3 IADD3 R5, R5, 0x80, RZ ;  /* 0x000000800505b810 */ /* 0x000fc80007ffe0ff */
[----:B------:R-:W3:Y:S01]  /*0140*/  @!P3 LDC.64 R22, c[0x0][0x248] ;  /* 0x00009200ff16bb82 */ /* 0x000ee20000000a00 */
[----:B------:R-:W-:Y:S01]  /*0150*/  ISETP.GE.AND P2, PT, R5, R20, PT ;  /* 0x000000140500720c */ /* 0x000fe20003f46270 */
[----:B0-----:R-:W-:Y:S01]  /*0160*/  @!P1 IMAD.WIDE.U32 R6, R9, 0x8, R6 ;  /* 0x0000000809069825 */ /* 0x001fe200078e0006 */
[----:B------:R-:W-:-:S04]  /*0170*/  CS2R R14, SRZ ;  /* 0x00000000000e7805 */ /* 0x000fc8000001ff00 */
[----:B------:R-:W5:Y:S01]  /*0180*/  @!P1 LDG.E.64 R18, desc[UR4][R6.64] ;  /* 0x0000000406129981 */ /* 0x000f62000c1e1b00 */
[----:B------:R-:W0:Y:S01]  /*0190*/  @!P3 LDC.64 R36, c[0x0][0x238] ;  /* 0x00008e00ff24bb82 */ /* 0x000e220000000a00 */
[----:B-1----:R-:W-:-:S07]  /*01a0*/  @!P1 IMAD.WIDE.U32 R32, R9, 0x8, R32 ;  /* 0x0000000809209825 */ /* 0x002fce00078e0020 */
[----:B------:R-:W1:Y:S01]  /*01b0*/  @!P3 LDC.64 R2, c[0x0][0x240] ;  /* 0x00009000ff02bb82 */ /* 0x000e620000000a00 */
[----:B--2---:R-:W-:Y:S01]  /*01c0*/  @!P1 IMAD.WIDE.U32 R34, R9, 0x8, R34 ;  /* 0x0000000809229825 */ /* 0x004fe200078e0022 */
[----:B------:R-:W-:-:S04]  /*01d0*/  CS2R R8, SRZ ;  /* 0x0000000000087805 */ /* 0x000fc8000001ff00 */
[----:B------:R2:W5:Y:S02]  /*01e0*/  @!P1 LDG.E.64 R14, desc[UR4][R34.64] ;  /* 0x00000004220e9981 */ /* 0x000564000c1e1b00 */
[----:B------:R-:W4:Y:S01]  /*01f0*/  @!P2 LDC.64 R24, c[0x0][0x238] ;  /* 0x00008e00ff18ab82 */ /* 0x000f220000000a00 */
[----:B---3--:R-:W-:-:S05]  /*0200*/  @!P3 IMAD.WIDE.U32 R22, R11, 0x8, R22 ;  /* 0x000000080b16b825 */ /* 0x008fca00078e0016 */
[----:B------:R3:W5:Y:S02]  /*0210*/  @!P3 LDG.E.64 R8, desc[UR4][R22.64] ;  /* 0x000000041608b981 */ /* 0x000764000c1e1b00 */
[----:B------:R-:W4:Y:S01]  /*0220*/  @!P2 LDC.64 R28, c[0x0][0x248] ;  /* 0x00009200ff1cab82 */ /* 0x000f220000000a00 */
[----:B0-----:R-:W-:-:S07]  /*0230*/  @!P3 IMAD.WIDE.U32 R36, R11, 0x8, R36 ;  /* 0x000000080b24b825 */ /* 0x001fce00078e0024 */
[----:B--2---:R-:W0:Y:S01]  /*0240*/  @!P0 LDC.64 R34, c[0x0][0x238] ;  /* 0x00008e00ff228b82 */ /* 0x004e220000000a00 */
[----:B-1----:R-:W-:-:S07]  /*0250*/  @!P3 IMAD.WIDE.U32 R2, R11, 0x8, R2 ;  /* 0x000000080b02b825 */ /* 0x002fce00078e0002 */
[----:B---3--:R-:W1:Y:S01]  /*0260*/  @!P0 LDC.64 R22, c[0x0][0x240] ;  /* 0x00009000ff168b82 */ /* 0x008e620000000a00 */
[----:B------:R-:W-:Y:S02]  /*0270*/  CS2R R10, SRZ ;  /* 0x00000000000a7805 */ /* 0x000fe4000001ff00 */
[----:B------:R-:W-:Y:S02]  /*0280*/  @!P2 LEA R5, R0, R5, 0x9 ;  /* 0x000000050005a211 */ /* 0x000fe400078e48ff */
[----:B------:R-:W-:Y:S02]  /*0290*/  CS2R R6, SRZ ;  /* 0x0000000000067805 */ /* 0x000fe4000001ff00 */
[----:B------:R2:W5:Y:S01]  /*02a0*/  @!P3 LDG.E.64 R10, desc[UR4][R2.64] ;  /* 0x00000004020ab981 */ /* 0x000562000c1e1b00 */
[C---:B----4-:R-:W-:Y:S01]  /*02b0*/  @!P2 IMAD.WIDE.U32 R24, R5.reuse, 0x8, R24 ;  /* 0x000000080518a825 */ /* 0x050fe200078e0018 */
[----:B------:R-:W3:Y:S03]  /*02c0*/  @!P2 LDC.64 R26, c[0x0][0x240] ;  /* 0x00009000ff1aab82 */ /* 0x000ee60000000a00 */
[----:B------:R-:W-:Y:S01]  /*02d0*/  @!P2 IMAD.WIDE.U32 R28, R5, 0x8, R28 ;  /* 0x00000008051ca825 */ /* 0x000fe200078e001c */
[----:B------:R4:W5:Y:S01]  /*02e0*/  @!P2 LDG.E.64 R6, desc[UR4][R24.64] ;  /* 0x000000041806a981 */ /* 0x000962000c1e1b00 */
[----:B--2---:R-:W-:-:S06]  /*02f0*/  CS2R R2, SRZ ;  /* 0x0000000000027805 */ /* 0x004fcc000001ff00 */
[----:B------:R0:W5:Y:S01]  /*0300*/  @!P2 LDG.E.64 R2, desc[UR4][R28.64] ;  /* 0x000000041c02a981 */ /* 0x000162000c1e1b00 */
[----:B----4-:R-:W-:Y:S01]  /*0310*/  CS2R R24, SRZ ;  /* 0x0000000000187805 */ /* 0x010fe2000001ff00 */
[----:B0-----:R-:W-:-:S04]  /*0320*/  @!P0 IMAD.WIDE.U32 R28, R30, 0x8, R34 ;  /* 0x000000081e1c8825 */ /* 0x001fc800078e0022 */
[----:B-1----:R-:W-:-:S05]  /*0330*/  @!P0 IMAD.WIDE.U32 R34, R30, 0x8, R22 ;  /* 0x000000081e228825 */ /* 0x002fca00078e0016 */
[----:B------:R-:W5:Y:S01]  /*0340*/  @!P0 LDG.E.64 R24, desc[UR4][R34.64] ;  /* 0x0000000422188981 */ /* 0x000f62000c1e1b00 */
[----:B------:R-:W-:-:S06]  /*0350*/  CS2R R12, SRZ ;  /* 0x00000000000c7805 */ /* 0x000fcc000001ff00 */
[----:B------:R0:W5:Y:S02]  /*0360*/  @!P3 LDG.E.64 R12, desc[UR4][R36.64] ;  /* 0x00000004240cb981 */ /* 0x000164000c1e1b00 */
[----:B0-----:R-:W0:Y:S01]  /*0370*/  @!P0 LDC.64 R36, c[0x0][0x248] ;  /* 0x00009200ff248b82 */ /* 0x001e220000000a00 */
[----:B---3--:R-:W-:Y:S01]  /*0380*/  @!P2 IMAD.WIDE.U32 R26, R5, 0x8, R26 ;  /* 0x00000008051aa825 */ /* 0x008fe200078e001a */
[----:B------:R-:W-:Y:S02]  /*0390*/  CS2R R4, SRZ ;  /* 0x0000000000047805 */ /* 0x000fe4000001ff00 */
[----:B------:R-:W-:-:S04]  /*03a0*/  CS2R R16, SRZ ;  /* 0x0000000000107805 */ /* 0x000fc8000001ff00 */
[----:B------:R1:W5:Y:S01]  /*03b0*/  @!P2 LDG.E.64 R4, desc[UR4][R26.64] ;  /* 0x000000041a04a981 */ /* 0x000362000c1e1b00 */
[----:B------:R-:W-:-:S03]  /*03c0*/  CS2R R22, SRZ ;  /* 0x0000000000167805 */ /* 0x000fc6000001ff00 */
[----:B------:R2:W5:Y:S01]  /*03d0*/  @!P1 LDG.E.64 R16, desc[UR4][R32.64] ;  /* 0x0000000420109981 */ /* 0x000562000c1e1b00 */
[----:B-1----:R-:W1:Y:S01]  /*03e0*/  @!P0 LDC.64 R26, c[0x0][0x230] ;  /* 0x00008c00ff1a8b82 */ /* 0x002e620000000a00 */
[----:B--2---:R-:W-:Y:S01]  /*03f0*/  CS2R R32, SRZ ;  /* 0x0000000000207805 */ /* 0x004fe2000001ff00 */
[----:B0-----:R-:W-:Y:S01]  /*0400*/  @!P0 IMAD.WIDE.U32 R30, R30, 0x8, R36 ;  /* 0x000000081e1e8825 */ /* 0x001fe200078e0024 */
[----:B------:R-:W-:-:S04]  /*0410*/  MOV R37, R21 ;  /* 0x0000001500257202 */ /* 0x000fc80000000f00 */
[----:B------:R0:W5:Y:S04]  /*0420*/  @!P0 LDG.E.64 R32, desc[UR4][R28.64] ;  /* 0x000000041c208981 */ /* 0x000168000c1e1b00 */
[----:B------:R2:W5:Y:S01]  /*0430*/  @!P0 LDG.E.64 R22, desc[UR4][R30.64] ;  /* 0x000000041e168981 */ /* 0x000562000c1e1b00 */
[C---:B------:R-:W-:Y:S01]  /*0440*/  IADD3 R36, R37.reuse, 0x100, RZ ;  /* 0x0000010025247810 */ /* 0x040fe20007ffe0ff */
[----:B------:R-:W-:Y:S01]  /*0450*/  BSSY B0, `(.L_x_5238) ;  /* 0x000001b000007945 */ /* 0x000fe20003800000 */
[C---:B0-----:R-:W-:Y:S02]  /*0460*/  IADD3 R29, R37.reuse, 0x180, RZ ;  /* 0x00000180251d7810 */ /* 0x041fe40007ffe0ff */
[----:B--2---:R-:W-:-:S04]  /*0470*/  IADD3 R31, R37, 0x80, RZ ;  /* 0x00000080251f7810 */ /* 0x004fc80007ffe0ff */
[----:B------:R-:W-:Y:S02]  /*0480*/  @!P0 MOV R37, R31 ;  /* 0x0000001f00258202 */ /* 0x000fe40000000f00 */
[-C--:B------:R-:W-:Y:S01]  /*0490*/  ISETP.GE.AND P1, PT, R31, R20.reuse, PT ;  /* 0x000000141f00720c */ /* 0x080fe20003f26270 */
[----:B------:R-:W-:Y:S01]  /*04a0*/  HFMA2.MMA R31, -RZ, RZ, 0, 0 ;  /* 0x00000000ff1f7435 */ /* 0x000fe200000001ff */
[-C--:B------:R-:W-:Y:S02]  /*04b0*/  ISETP.GE.AND P3, PT, R29, R20.reuse, PT ;  /* 0x000000141d00720c */ /* 0x080fe40003f66270 */
[----:B------:R-:W-:Y:S02]  /*04c0*/  CS2R R28, SRZ ;  /* 0x00000000001c7805 */ /* 0x000fe4000001ff00 */
[-C--:B------:R-:W-:Y:S02]  /*04d0*/  ISETP.GE.AND P2, PT, R36, R20.reuse, PT ;  /* 0x000000142400720c */ /* 0x080fe40003f46270 */
[----:B------:R-:W-:Y:S01]  /*04e0*/  ISETP.GE.AND P4, PT, R37, R20, PT ;  /* 0x000000142500720c */ /* 0x000fe20003f86270 */
[----:B-1----:R-:W-:-:S12]  /*04f0*/  @P0 BRA `(.L_x_5239) ;  /* 0x0000000000400947 */ /* 0x002fd80003800000 */
[----:B------:R-:W-:Y:S02]  /*0500*/  ULDC.64 UR6, c[0x0][0x220] ;  /* 0x0000880000067ab9 */ /* 0x000fe40000000a00 */
[----:B-----5:R-:W-:Y:S01]  /*0510*/  FMUL.FTZ R29, R25, UR7 ;  /* 0x00000007191d7c20 */ /* 0x020fe20008410000 */
[----:B------:R-:W-:-:S03]  /*0520*/  FMUL.FTZ R28, R24, UR7 ;  /* 0x00000007181c7c20 */ /* 0x000fc60008410000 */
[----:B------:R-:W-:Y:S01]  /*0530*/  FFMA.FTZ R24, R24, UR6, -R29 ;  /* 0x0000000618187c23 */ /* 0x000fe2000801081d */
[----:B------:R-:W-:Y:S01]  /*0540*/  FFMA.FTZ R30, R25, UR6, R28 ;  /* 0x00000006191e7c23 */ /* 0x000fe2000801001c */
[----:B------:R-:W-:Y:S02]  /*0550*/  ULDC.64 UR6, c[0x0][0x218] ;  /* 0x0000860000067ab9 */ /* 0x000fe40000000a00 */
[----:B------:R-:W-:Y:S01]  /*0560*/  FMUL.FTZ R28, R32, UR7 ;  /* 0x00000007201c7c20 */ /* 0x000fe20008410000 */
[----:B------:R-:W-:-:S03]  /*0570*/  FMUL.FTZ R25, R33, UR7 ;  /* 0x0000000721197c20 */ /* 0x000fc60008410000 */
[----:B------:R-:W-:Y:S01]  /*0580*/  FFMA.FTZ R29, R33, UR6, R28 ;  /* 0x00000006211d7c23 */ /* 0x000fe2000801001c */
[CC--:B------:R-:W-:Y:S01]  /*0590*/  FMUL.FTZ R33, R30.reuse, R23.reuse ;  /* 0x000000171e217220 */ /* 0x0c0fe20000410000 */
[-C--:B------:R-:W-:Y:S01]  /*05a0*/  FMUL.FTZ R30, R30, R22.reuse ;  /* 0x000000161e1e7220 */ /* 0x080fe20000410000 */
[----:B------:R-:W-:Y:S02]  /*05b0*/  FFMA.FTZ R25, R32, UR6, -R25 ;  /* 0x0000000620197c23 */ /* 0x000fe40008010819 */
[C---:B------:R-:W-:Y:S01]  /*05c0*/  FFMA.FTZ R22, R24.reuse, R22, -R33 ;  /* 0x0000001618167223 */ /* 0x040fe20000010821 */
[----:B------:R-:W-:-:S03]  /*05d0*/  FFMA.FTZ R30, R24, R23, R30 ;  /* 0x00000017181e7223 */ /* 0x000fc6000001001e */
[----:B------:R-:W-:Y:S01]  /*05e0*/  FADD.FTZ R28, R25, R22 ;  /* 0x00000016191c7221 */ /* 0x000fe20000010000 */
[----:B------:R-:W-:-:S07]  /*05f0*/  FADD.FTZ R29, R29, R30 ;  /* 0x0000001e1d1d7221 */ /* 0x000fce0000010000 */
.L_x_5239:
[----:B------:R-:W-:Y:S05]  /*0600*/  BSYNC B0 ;  /* 0x0000000000007941 */ /* 0x000fea0003800000 */
.L_x_5238:
[----:B------:R-:W-:Y:S01]  /*0610*/  BSSY B0, `(.L_x_5240) ;  /* 0x0000013000007945 */ /* 0x000fe20003800000 */
[----:B------:R-:W-:-:S03]  /*0620*/  MOV R30, RZ ;  /* 0x000000ff001e7202 */ /* 0x000fc60000000f00 */
[----:B------:R-:W-:Y:S05]  /*0630*/  @P1 BRA `(.L_x_5241) ;  /* 0x0000000000401947 */ /* 0x000fea0003800000 */
[----:B------:R-:W-:Y:S01]  /*0640*/  ULDC.64 UR8, c[0x0][0x220] ;  /* 0x0000880000087ab9 */ /* 0x000fe20000000a00 */
[----:B------:R-:W-:Y:S01]  /*0650*/  ULDC.64 UR6, c[0x0][0x218] ;  /* 0x0000860000067ab9 */ /* 0x000fe20000000a00 */
[----:B-----5:R-:W-:Y:S01]  /*0660*/  FMUL.FTZ R22, R16, UR9 ;  /* 0x0000000910167c20 */ /* 0x020fe20008410000 */
[----:B------:R-:W-:-:S03]  /*0670*/  FMUL.FTZ R23, R17, UR9 ;  /* 0x0000000911177c20 */ /* 0x000fc60008410000 */
[----:B------:R-:W-:Y:S01]  /*0680*/  FFMA.FTZ R22, R17, UR8, R22 ;  /* 0x0000000811167c23 */ /* 0x000fe20008010016 */
[----:B------:R-:W-:Y:S01]  /*0690*/  FFMA.FTZ R23, R16, UR8, -R23 ;  /* 0x0000000810177c23 */ /* 0x000fe20008010817 */
[C---:B------:R-:W-:Y:S01]  /*06a0*/  FMUL.FTZ R17, R19.reuse, UR7 ;  /* 0x0000000713117c20 */ /* 0x040fe20008410000 */
[----:B------:R-:W-:Y:S01]  /*06b0*/  FMUL.FTZ R16, R18, UR7 ;  /* 0x0000000712107c20 */ /* 0x000fe20008410000 */
[CC--:B------:R-:W-:Y:S01]  /*06c0*/  FMUL.FTZ R24, R22.reuse, R15.reuse ;  /* 0x0000000f16187220 */ /* 0x0c0fe20000410000 */
[-C--:B------:R-:W-:Y:S01]  /*06d0*/  FMUL.FTZ R22, R22, R14.reuse ;  /* 0x0000000e16167220 */ /* 0x080fe20000410000 */
[----:B------:R-:W-:Y:S01]  /*06e0*/  FFMA.FTZ R17, R18, UR6, -R17 ;  /* 0x0000000612117c23 */ /* 0x000fe20008010811 */
[----:B------:R-:W-:Y:S01]  /*06f0*/  FFMA.FTZ R16, R19, UR6, R16 ;  /* 0x0000000613107c23 */ /* 0x000fe20008010010 */
[C---:B------:R-:W-:Y:S01]  /*0700*/  FFMA.FTZ R24, R23.reuse, R14, -R24 ;  /* 0x0000000e17187223 */ /* 0x040fe20000010818 */
[----:B------:R-:W-:-:S03]  /*0710*/  FFMA.FTZ R15, R23, R15, R22 ;  /* 0x0000000f170f7223 */ /* 0x000fc60000010016 */
[----:B------:R-:W-:Y:S01]  /*0720*/  FADD.FTZ R30, R17, R24 ;  /* 0x00000018111e7221 */ /* 0x000fe20000010000 */
[----:B------:R-:W-:-:S07]  /*0730*/  FADD.FTZ R31, R16, R15 ;  /* 0x0000000f101f7221 */ /* 0x000fce0000010000 */
.L_x_5241:
[----:B------:R-:W-:Y:S05]  /*0740*/  BSYNC B0 ;  /* 0x0000000000007941 */ /* 0x000fea0003800000 */
.L_x_5240:
[----:B------:R-:W-:Y:S01]  /*0750*/  BSSY B0, `(.L_x_5242) ;  /* 0x0000015000007945 */ /* 0x000fe20003800000 */
[----:B-----5:R-:W-:Y:S01]  /*0760*/  HFMA2.MMA R15, -RZ, RZ, 0, 0 ;  /* 0x00000000ff0f7435 */ /* 0x020fe200000001ff */
[----:B------:R-:W-:Y:S02]  /*0770*/  CS2R R16, SRZ ;  /* 0x0000000000107805 */ /* 0x000fe4000001ff00 */
[----:B------:R-:W-:Y:S01]  /*0780*/  @!P0 LEA R19, R0, R21, 0x9 ;  /* 0x0000001500138211 */ /* 0x000fe200078e48ff */
[----:B------:R-:W-:Y:S07]  /*0790*/  @P2 BRA `(.L_x_5243) ;  /* 0x0000000000402947 */ /* 0x000fee0003800000 */
[----:B------:R-:W-:Y:S01]  /*07a0*/  ULDC.64 UR8, c[0x0][0x220] ;  /* 0x0000880000087ab9 */ /* 0x000fe20000000a00 */
[----:B------:R-:W-:Y:S01]  /*07b0*/  ULDC.64 UR6, c[0x0][0x218] ;  /* 0x0000860000067ab9 */ /* 0x000fe20000000a00 */
[----:B------:R-:W-:Y:S01]  /*07c0*/  FMUL.FTZ R14, R10, UR9 ;  /* 0x000000090a0e7c20 */ /* 0x000fe20008410000 */
        /* <DEDUP_REMOVED lines=13> */
.L_x_5243:
[----:B------:R-:W-:Y:S05]  /*08a0*/  BSYNC B0 ;  /* 0x0000000000007941 */ /* 0x000fea0003800000 */
.L_x_5242:
[----:B------:R-:W-:Y:S01]  /*08b0*/  BSSY B0, `(.L_x_5244) ;  /* 0x0000014000007945 */ /* 0x000fe20003800000 */
[----:B------:R-:W-:Y:S01]  /*08c0*/  @!P0 IMAD.WIDE.U32 R26, R19, 0x8, R26 ;  /* 0x00000008131a8825 */ /* 0x000fe200078e001a */
[----:B------:R-:W-:Y:S02]  /*08d0*/  MOV R14, RZ ;  /* 0x000000ff000e7202 */ /* 0x000fe40000000f00 */
[----:B------:R-:W-:Y:S05]  /*08e0*/  @P3 BRA `(.L_x_5245) ;  /* 0x0000000000403947 */ /* 0x000fea0003800000 */
        /* <DEDUP_REMOVED lines=16> */
.L_x_5245:
[----:B------:R-:W-:Y:S05]  /*09f0*/  BSYNC B0 ;  /* 0x0000000000007941 */ /* 0x000fea0003800000 */
.L_x_5244:
[----:B------:R0:W-:Y:S01]  /*0a00*/  @!P0 STG.E.64 desc[UR4][R26.64], R28 ;  /* 0x0000001c1a008986 */ /* 0x0001e2000c101b04 */
        /* <DEDUP_REMOVED lines=10> */
[----:B------:R1:W-:Y:S04]  /*0ab0*/  STG.E.64 desc[UR4][R2.64], R30 ;  /* 0x0000001e02007986 */ /* 0x0003e8000c101b04 */
[----:B------:R1:W-:Y:S02]  /*0ac0*/  @!P0 STG.E.64 desc[UR4][R4.64], R16 ;  /* 0x0000001004008986 */ /* 0x0003e4000c101b04 */
.L_x_5247:
[----:B------:R-:W-:Y:S05]  /*0ad0*/  BSYNC B0 ;  /* 0x0000000000007941 */ /* 0x000fea0003800000 */
.L_x_5246:
[----:B------:R-:W-:-:S13]  /*0ae0*/  ISETP.GE.AND P0, PT, R37, R20, PT ;  /* 0x000000142500720c */ /* 0x000fda0003f06270 */
[----:B------:R-:W-:Y:S05]  /*0af0*/  @P0 EXIT ;  /* 0x000000000000094d */ /* 0x000fea0003800000 */
[----:B-1----:R-:W1:Y:S01]  /*0b00*/  LDC.64 R2, c[0x0][0x230] ;  /* 0x00008c00ff027b82 */ /* 0x002e620000000a00 */
[----:B------:R-:W-:-:S05]  /*0b10*/  LEA R37, R0, R37, 0x9 ;  /* 0x0000002500257211 */ /* 0x000fca00078e48ff */
[----:B-1----:R-:W-:-:S05]  /*0b20*/  IMAD.WIDE.U32 R2, R37, 0x8, R2 ;  /* 0x0000000825027825 */ /* 0x002fca00078e0002 */
[----:B------:R-:W-:Y:S01]  /*0b30*/  STG.E.64 desc[UR4][R2.64], R14 ;  /* 0x0000000e02007986 */ /* 0x000fe2000c101b04 */
[----:B------:R-:W-:Y:S05]  /*0b40*/  EXIT ;  /* 0x000000000000794d */ /* 0x000fea0003800000 */
.L_x_5248:
        /* <DEDUP_REMOVED lines=11> */
.L_x_24115:


//--------------------- .text._ZN2at6native29vectorized_elementwise_kernelILi2EZZZNS0_54_GLOBAL__N__d8c5977b_16_LinearAlgebra_cu_7dd49032_297216addr_kernel_cudaERNS_14TensorIteratorERKN3c106ScalarES8_ENKUlvE_clEvENKUlvE7_clEvEUlNS5_7complexIfEESC_SC_E0_St5arrayIPcLm4EEEEviT0_T1_ --------------------------
	.section	.text._ZN2at6native29vectorized_elementwise_kernelILi2EZZZNS0_54_GLOBAL__N__d8c5977b_16_LinearAlgebra_cu_7dd49032_297216addr_kernel_cudaERNS_14TensorIteratorERKN3c106ScalarES8_ENKUlvE_clEvENKUlvE7_clEvEUlNS5_7complexIfEESC_SC_E0_St5arrayIPcLm4EEEEviT0_T1_,"ax",@progbits
	.align	128
        .global         _ZN2at6native29vectorized_elementwise_kernelILi2EZZZNS0_54_GLOBAL__N__d8c5977b_16_LinearAlgebra_cu_7dd49032_297216addr_kernel_cudaERNS_14TensorIteratorERKN3c106ScalarES8_ENKUlvE_clEvENKUlvE7_clEvEUlNS5_7complexIfEESC_SC_E0_St5arrayIPcLm4EEEEviT0_T1_
        .type           _ZN2at6native29vectorized_elementwise_kernelILi2EZZZNS0_54_GLOBAL__N__d8c5977b_16_LinearAlgebra_cu_7dd49032_297216addr_kernel_cudaERNS_14TensorIteratorERKN3c106ScalarES8_ENKUlvE_clEvENKUlvE7_clEvEUlNS5_7complexIfEESC_SC_E0_St5arrayIPcLm4EEEEviT0_T1_,@function
        .size           _ZN2at6native29vectorized_elementwise_kernelILi2EZZZNS0_54_GLOBAL__N__d8c5977b_16_LinearAlgebra_cu_7dd49032_297216addr_kernel_cudaERNS_14TensorIteratorERKN3c106ScalarES8_ENKUlvE_clEvENKUlvE7_clEvEUlNS5_7complexIfEESC_SC_E0_St5arrayIPcLm4EEEEviT0_T1_,(.L_x_24116 - _ZN2at6native29vectorized_elementwise_kernelILi2EZZZNS0_54_GLOBAL__N__d8c5977b_16_LinearAlgebra_cu_7dd49032_297216addr_kernel_cudaERNS_14TensorIteratorERKN3c106ScalarES8_ENKUlvE_clEvENKUlvE7_clEvEUlNS5_7complexIfEESC_SC_E0_St5arrayIPcLm4EEEEviT0_T1_)
        .other          _ZN2at6native29vectorized_elementwise_kernelILi2EZZZNS0_54_GLOBAL__N__d8c5977b_16_LinearAlgebra_cu_7dd49032_297216addr_kernel_cudaERNS_14TensorIteratorERKN3c106ScalarES8_ENKUlvE_clEvENKUlvE7_clEvEUlNS5_7complexIfEESC_SC_E0_St5arrayIPcLm4EEEEviT0_T1_,@"STO_CUDA_ENTRY STV_DEFAULT"
_ZN2at6native29vectorized_elementwise_kernelILi2EZZZNS0_54_GLOBAL__N__d8c5977b_16_LinearAlgebra_cu_7dd49032_297216addr_kernel_cudaERNS_14TensorIteratorERKN3c106ScalarES8_ENKUlvE_clEvENKUlvE7_clEvEUlNS5_7complexIfEESC_SC_E0_St5arrayIPcLm4EEEEviT0_T1_:
.text._ZN2at6native29vectorized_elementwise_kernelILi2EZZZNS0_54_GLOBAL__N__d8c5977b_16_LinearAlgebra_cu_7dd49032_297216addr_kernel_cudaERNS_14TensorIteratorERKN3c106ScalarES8_ENKUlvE_clEvENKUlvE7_clEvEUlNS5_7complexIfEESC_SC_E0_St5arrayIPcLm4EEEEviT0_T1_:
        /* <DEDUP_REMOVED lines=9> */
[----:B------:R-:W1:Y:S01]  /*0090*/  LDC.64 R2, c[0x0][0x240] ;  /* 0x00009000ff027b82 */ /* 0x000e620000000a00 */
[----:B------:R-:W-:Y:S01]  /*00a0*/  ULDC.64 UR8, c[0x0][0x220] ;  /* 0x0000880000087ab9 */ /* 0x000fe20000000a00 */
[----:B------:R-:W-:-:S06]  /*00b0*/  ULDC.64 UR6, c[0x0][0x218] ;  /* 0x0000860000067ab9 */ /* 0x000fcc0000000a00 */
[----:B------:R-:W2:Y:S08]  /*00c0*/  LDC.64 R6, c[0x0][0x248] ;  /* 0x00009200ff067b82 */ /* 0x000eb00000000a00 */
[----:B------:R-:W3:Y:S01]  /*00d0*/  LDC.64 R4, c[0x0][0x238] ;  /* 0x00008e00ff047b82 */ /* 0x000ee20000000a00 */
[----:B-1----:R-:W-:-:S04]  /*00e0*/  IMAD.WIDE R2, R0, 0x8, R2 ;  /* 0x0000000800027825 */ /* 0x002fc800078e0202 */
[----:B0-----:R-:W-:-:S04]  /*00f0*/  IMAD.WIDE.U32 R50, R48, 0x10, R2 ;  /* 0x0000001030327825 */ /* 0x001fc800078e0002 */
[----:B--2---:R-:W-:Y:S01]  /*0100*/  IMAD.WIDE R2, R0, 0x8, R6 ;  /* 0x0000000800027825 */ /* 0x004fe200078e0206 */
[----:B------:R-:W2:Y:S04]  /*0110*/  LDG.E.128 R52, desc[UR4][R50.64] ;  /* 0x0000000432347981 */ /* 0x000ea8000c1e1d00 */
[----:B------:R-:W4:Y:S01]  /*0120*/  LDG.E.128 R36, desc[UR4][R50.64+0x800] ;  /* 0x0008000432247981 */ /* 0x000f22000c1e1d00 */
[----:B------:R-:W-:-:S03]  /*0130*/  IMAD.WIDE.U32 R56, R48, 0x10, R2 ;  /* 0x0000001030387825 */ /* 0x000fc600078e0002 */
[----:B------:R-:W5:Y:S01]  /*0140*/  LDG.E.128 R28, desc[UR4][R50.64+0x1000] ;  /* 0x00100004321c7981 */ /* 0x000f62000c1e1d00 */
[----:B---3--:R-:W-:-:S03]  /*0150*/  IMAD.WIDE R2, R0, 0x8, R4 ;  /* 0x0000000800027825 */ /* 0x008fc600078e0204 */
[----:B------:R-:W3:Y:S01]  /*0160*/  LDG.E.128 R44, desc[UR4][R56.64] ;  /* 0x00000004382c7981 */ /* 0x000ee2000c1e1d00 */
[----:B------:R-:W-:-:S03]  /*0170*/  IMAD.WIDE.U32 R2, R48, 0x10, R2 ;  /* 0x0000001030027825 */ /* 0x000fc600078e0002 */
[----:B------:R-:W5:Y:S04]  /*0180*/  LDG.E.128 R40, desc[UR4][R56.64+0x800] ;  /* 0x0008000438287981 */ /* 0x000f68000c1e1d00 */
[----:B------:R-:W4:Y:S04]  /*0190*/  LDG.E.128 R16, desc[UR4][R2.64] ;  /* 0x0000000402107981 */ /* 0x000f28000c1e1d00 */
[----:B------:R-:W5:Y:S04]  /*01a0*/  LDG.E.128 R12, desc[UR4][R2.64+0x800] ;  /* 0x00080004020c7981 */ /* 0x000f68000c1e1d00 */
[----:B------:R-:W5:Y:S04]  /*01b0*/  LDG.E.128 R8, desc[UR4][R2.64+0x1000] ;  /* 0x0010000402087981 */ /* 0x000f68000c1e1d00 */
[----:B------:R3:W5:Y:S04]  /*01c0*/  LDG.E.128 R4, desc[UR4][R2.64+0x1800] ;  /* 0x0018000402047981 */ /* 0x000768000c1e1d00 */
[----:B------:R0:W5:Y:S04]  /*01d0*/  LDG.E.128 R20, desc[UR4][R50.64+0x1800] ;  /* 0x0018000432147981 */ /* 0x000168000c1e1d00 */
[----:B------:R-:W5:Y:S04]  /*01e0*/  LDG.E.128 R32, desc[UR4][R56.64+0x1000] ;  /* 0x0010000438207981 */ /* 0x000f68000c1e1d00 */
[----:B------:R-:W5:Y:S01]  /*01f0*/  LDG.E.128 R24, desc[UR4][R56.64+0x1800] ;  /* 0x0018000438187981 */ /* 0x000f62000c1e1d00 */
[----:B--2---:R-:W-:Y:S01]  /*0200*/  FMUL.FTZ R58, R52, UR9 ;  /* 0x00000009343a7c20 */ /* 0x004fe20008410000 */
[----:B------:R-:W-:-:S03]  /*0210*/  FMUL.FTZ R49, R53, UR9 ;  /* 0x0000000935317c20 */ /* 0x000fc60008410000 */
[----:B------:R-:W-:Y:S01]  /*0220*/  FFMA.FTZ R58, R53, UR8, R58 ;  /* 0x00000008353a7c23 */ /* 0x000fe2000801003a */
[----:B------:R-:W-:Y:S01]  /*0230*/  FMUL.FTZ R60, R54, UR9 ;  /* 0x00000009363c7c20 */ /* 0x000fe20008410000 */
[----:B------:R-:W-:Y:S01]  /*0240*/  FFMA.FTZ R49, R52, UR8, -R49 ;  /* 0x0000000834317c23 */ /* 0x000fe20008010831 */
[----:B------:R-:W-:Y:S01]  /*0250*/  FMUL.FTZ R59, R55, UR9 ;  /* 0x00000009373b7c20 */ /* 0x000fe20008410000 */
[-C--:B---3--:R-:W-:Y:S01]  /*0260*/  FMUL.FTZ R3, R45, R58.reuse ;  /* 0x0000003a2d037220 */ /* 0x088fe20000410000 */
[C---:B------:R-:W-:Y:S01]  /*0270*/  FMUL.FTZ R58, R44.reuse, R58 ;  /* 0x0000003a2c3a7220 */ /* 0x040fe20000410000 */
[----:B------:R-:W-:Y:S02]  /*0280*/  FFMA.FTZ R60, R55, UR8, R60 ;  /* 0x00000008373c7c23 */ /* 0x000fe4000801003c */
[----:B------:R-:W-:Y:S02]  /*0290*/  FFMA.FTZ R44, R44, R49, -R3 ;  /* 0x000000312c2c7223 */ /* 0x000fe40000010803 */
[----:B------:R-:W1:Y:S01]  /*02a0*/  LDC.64 R2, c[0x0][0x230] ;  /* 0x00008c00ff027b82 */ /* 0x000e620000000a00 */
[----:B------:R-:W-:Y:S01]  /*02b0*/  FFMA.FTZ R59, R54, UR8, -R59 ;  /* 0x00000008363b7c23 */ /* 0x000fe2000801083b */
[-C--:B0-----:R-:W-:Y:S01]  /*02c0*/  FMUL.FTZ R51, R47, R60.reuse ;  /* 0x0000003c2f337220 */ /* 0x081fe20000410000 */
[----:B------:R-:W-:Y:S01]  /*02d0*/  FMUL.FTZ R60, R46, R60 ;  /* 0x0000003c2e3c7220 */ /* 0x000fe20000410000 */
[----:B----4-:R-:W-:-:S02]  /*02e0*/  FMUL.FTZ R50, R16, UR7 ;  /* 0x0000000710327c20 */ /* 0x010fc40008410000 */
[----:B------:R-:W-:Y:S01]  /*02f0*/  FFMA.FTZ R46, R46, R59, -R51 ;  /* 0x0000003b2e2e7223 */ /* 0x000fe20000010833 */
[----:B------:R-:W-:Y:S01]  /*0300*/  FMUL.FTZ R51, R19, UR7 ;  /* 0x0000000713337c20 */ /* 0x000fe20008410000 */
[----:B------:R-:W-:Y:S01]  /*0310*/  FFMA.FTZ R45, R45, R49, R58 ;  /* 0x000000312d2d7223 */ /* 0x000fe2000001003a */
[C---:B------:R-:W-:Y:S01]  /*0320*/  FMUL.FTZ R49, R17.reuse, UR7 ;  /* 0x0000000711317c20 */ /* 0x040fe20008410000 */
[----:B------:R-:W-:Y:S01]  /*0330*/  FFMA.FTZ R50, R17, UR6, R50 ;  /* 0x0000000611327c23 */ /* 0x000fe20008010032 */
[C---:B------:R-:W-:Y:S01]  /*0340*/  FMUL.FTZ R52, R18.reuse, UR7 ;  /* 0x0000000712347c20 */ /* 0x040fe20008410000 */
[----:B------:R-:W-:Y:S01]  /*0350*/  FFMA.FTZ R17, R18, UR6, -R51 ;  /* 0x0000000612117c23 */ /* 0x000fe20008010833 */
[----:B------:R-:W-:Y:S01]  /*0360*/  FMUL.FTZ R18, R36, UR9 ;  /* 0x0000000924127c20 */ /* 0x000fe20008410000 */
[----:B------:R-:W-:Y:S01]  /*0370*/  FFMA.FTZ R49, R16, UR6, -R49 ;  /* 0x0000000610317c23 */ /* 0x000fe20008010831 */
[----:B------:R-:W-:Y:S01]  /*0380*/  FFMA.FTZ R16, R19, UR6, R52 ;  /* 0x0000000613107c23 */ /* 0x000fe20008010034 */
[C---:B------:R-:W-:Y:S01]  /*0390*/  FMUL.FTZ R19, R37.reuse, UR9 ;  /* 0x0000000925137c20 */ /* 0x040fe20008410000 */
[----:B------:R-:W-:-:S03]  /*03a0*/  FFMA.FTZ R18, R37, UR8, R18 ;  /* 0x0000000825127c23 */ /* 0x000fc60008010012 */
[----:B------:R-:W-:Y:S01]  /*03b0*/  FFMA.FTZ R19, R36, UR8, -R19 ;  /* 0x0000000824137c23 */ /* 0x000fe20008010813 */
[-C--:B-----5:R-:W-:Y:S01]  /*03c0*/  FMUL.FTZ R37, R41, R18.reuse ;  /* 0x0000001229257220 */ /* 0x0a0fe20000410000 */
[----:B------:R-:W-:Y:S01]  /*03d0*/  FMUL.FTZ R18, R40, R18 ;  /* 0x0000001228127220 */ /* 0x000fe20000410000 */
[----:B-1----:R-:W-:-:S04]  /*03e0*/  IMAD.WIDE.U32 R2, R0, 0x8, R2 ;  /* 0x0000000800027825 */ /* 0x002fc800078e0002 */
[-C--:B------:R-:W-:Y:S01]  /*03f0*/  FFMA.FTZ R40, R40, R19.reuse, -R37 ;  /* 0x0000001328287223 */ /* 0x080fe20000010825 */
[----:B------:R-:W-:Y:S01]  /*0400*/  FMUL.FTZ R0, R12, UR7 ;  /* 0x000000070c007c20 */ /* 0x000fe20008410000 */
[----:B------:R-:W-:Y:S01]  /*0410*/  FMUL.FTZ R37, R15, UR7 ;  /* 0x000000070f257c20 */ /* 0x000fe20008410000 */
[----:B------:R-:W-:Y:S01]  /*0420*/  FFMA.FTZ R41, R41, R19, R18 ;  /* 0x0000001329297223 */ /* 0x000fe20000010012 */
[C---:B------:R-:W-:Y:S01]  /*0430*/  FMUL.FTZ R19, R13.reuse, UR7 ;  /* 0x000000070d137c20 */ /* 0x040fe20008410000 */
[C---:B------:R-:W-:Y:S01]  /*0440*/  FMUL.FTZ R18, R14.reuse, UR7 ;  /* 0x000000070e127c20 */ /* 0x040fe20008410000 */
[----:B------:R-:W-:Y:S01]  /*0450*/  FFMA.FTZ R0, R13, UR6, R0 ;  /* 0x000000060d007c23 */ /* 0x000fe20008010000 */
[----:B------:R-:W-:Y:S01]  /*0460*/  FFMA.FTZ R13, R14, UR6, -R37 ;  /* 0x000000060e0d7c23 */ /* 0x000fe20008010825 */
[----:B------:R-:W-:Y:S01]  /*0470*/  FMUL.FTZ R37, R11, UR7 ;  /* 0x000000070b257c20 */ /* 0x000fe20008410000 */
[----:B------:R-:W-:Y:S01]  /*0480*/  FFMA.FTZ R19, R12, UR6, -R19 ;  /* 0x000000060c137c23 */ /* 0x000fe20008010813 */
[----:B------:R-:W-:Y:S01]  /*0490*/  FFMA.FTZ R12, R15, UR6, R18 ;  /* 0x000000060f0c7c23 */ /* 0x000fe20008010012 */
[----:B------:R-:W-:Y:S01]  /*04a0*/  FMUL.FTZ R15, R9, UR7 ;  /* 0x00000007090f7c20 */ /* 0x000fe20008410000 */
[C---:B------:R-:W-:Y:S01]  /*04b0*/  FMUL.FTZ R18, R10.reuse, UR7 ;  /* 0x000000070a127c20 */ /* 0x040fe20008410000 */
[----:B------:R-:W-:Y:S01]  /*04c0*/  FFMA.FTZ R10, R10, UR6, -R37 ;  /* 0x000000060a0a7c23 */ /* 0x000fe20008010825 */
[C---:B------:R-:W-:Y:S01]  /*04d0*/  FMUL.FTZ R14, R8.reuse, UR7 ;  /* 0x00000007080e7c20 */ /* 0x040fe20008410000 */
[----:B------:R-:W-:Y:S01]  /*04e0*/  FMUL.FTZ R37, R7, UR7 ;  /* 0x0000000707257c20 */ /* 0x000fe20008410000 */
[----:B------:R-:W-:Y:S01]  /*04f0*/  FFMA.FTZ R8, R8, UR6, -R15 ;  /* 0x0000000608087c23 */ /* 0x000fe2000801080f */
[----:B------:R-:W-:Y:S01]  /*0500*/  FFMA.FTZ R11, R11, UR6, R18 ;  /* 0x000000060b0b7c23 */ /* 0x000fe20008010012 */
[----:B------:R-:W-:Y:S01]  /*0510*/  FMUL.FTZ R15, R5, UR7 ;  /* 0x00000007050f7c20 */ /* 0x000fe20008410000 */
[C---:B------:R-:W-:Y:S01]  /*0520*/  FMUL.FTZ R18, R6.reuse, UR7 ;  /* 0x0000000706127c20 */ /* 0x040fe20008410000 */
[----:B------:R-:W-:Y:S01]  /*0530*/  FFMA.FTZ R9, R9, UR6, R14 ;  /* 0x0000000609097c23 */ /* 0x000fe2000801000e */
[----:B------:R-:W-:Y:S01]  /*0540*/  FFMA.FTZ R6, R6, UR6, -R37 ;  /* 0x0000000606067c23 */ /* 0x000fe20008010825 */
[C---:B------:R-:W-:Y:S01]  /*0550*/  FMUL.FTZ R14, R4.reuse, UR7 ;  /* 0x00000007040e7c20 */ /* 0x040fe20008410000 */
[----:B------:R-:W-:Y:S01]  /*0560*/  FMUL.FTZ R37, R31, UR9 ;  /* 0x000000091f257c20 */ /* 0x000fe20008410000 */
[----:B------:R-:W-:Y:S01]  /*0570*/  FFMA.FTZ R4, R4, UR6, -R15 ;  /* 0x0000000604047c23 */ /* 0x000fe2000801080f */
[----:B------:R-:W-:Y:S01]  /*0580*/  FFMA.FTZ R7, R7, UR6, R18 ;  /* 0x0000000607077c23 */ /* 0x000fe20008010012 */
[----:B------:R-:W-:Y:S01]  /*0590*/  FMUL.FTZ R15, R29, UR9 ;  /* 0x000000091d0f7c20 */ /* 0x000fe20008410000 */
[----:B------:R-:W-:Y:S01]  /*05a0*/  FFMA.FTZ R5, R5, UR6, R14 ;  /* 0x0000000605057c23 */ /* 0x000fe2000801000e */
[C---:B------:R-:W-:Y:S01]  /*05b0*/  FMUL.FTZ R18, R30.reuse, UR9 ;  /* 0x000000091e127c20 */ /* 0x040fe20008410000 */
[----:B------:R-:W-:Y:S01]  /*05c0*/  FFMA.FTZ R37, R30, UR8, -R37 ;  /* 0x000000081e257c23 */ /* 0x000fe20008010825 */
[----:B------:R-:W-:Y:S01]  /*05d0*/  FMUL.FTZ R52, R38, UR9 ;  /* 0x0000000926347c20 */ /* 0x000fe20008410000 */
[----:B------:R-:W-:Y:S01]  /*05e0*/  FMUL.FTZ R14, R28, UR9 ;  /* 0x000000091c0e7c20 */ /* 0x000fe20008410000 */
[----:B------:R-:W-:Y:S01]  /*05f0*/  FMUL.FTZ R30, R20, UR9 ;  /* 0x00000009141e7c20 */ /* 0x000fe20008410000 */
[----:B------:R-:W-:Y:S01]  /*0600*/  FMUL.FTZ R36, R22, UR9 ;  /* 0x0000000916247c20 */ /* 0x000fe20008410000 */
[----:B------:R-:W-:Y:S01]  /*0610*/  FFMA.FTZ R28, R28, UR8, -R15 ;  /* 0x000000081c1c7c23 */ /* 0x000fe2000801080f */
[----:B------:R-:W-:Y:S01]  /*0620*/  FMUL.FTZ R15, R21, UR9 ;  /* 0x00000009150f7c20 */ /* 0x000fe20008410000 */
[----:B------:R-:W-:Y:S01]  /*0630*/  FFMA.FTZ R52, R39, UR8, R52 ;  /* 0x0000000827347c23 */ /* 0x000fe20008010034 */
[----:B------:R-:W-:Y:S01]  /*0640*/  FFMA.FTZ R14, R29, UR8, R14 ;  /* 0x000000081d0e7c23 */ /* 0x000fe2000801000e */
[----:B------:R-:W-:Y:S01]  /*0650*/  FFMA.FTZ R18, R31, UR8, R18 ;  /* 0x000000081f127c23 */ /* 0x000fe20008010012 */
[----:B------:R-:W-:Y:S01]  /*0660*/  FFMA.FTZ R30, R21, UR8, R30 ;  /* 0x00000008151e7c23 */ /* 0x000fe2000801001e */
[----:B------:R-:W-:Y:S01]  /*0670*/  FFMA.FTZ R36, R23, UR8, R36 ;  /* 0x0000000817247c23 */ /* 0x000fe20008010024 */
[----:B------:R-:W-:Y:S01]  /*0680*/  FMUL.FTZ R51, R39, UR9 ;  /* 0x0000000927337c20 */ /* 0x000fe20008410000 */
[----:B------:R-:W-:Y:S01]  /*0690*/  FMUL.FTZ R29, R23, UR9 ;  /* 0x00000009171d7c20 */ /* 0x000fe20008410000 */
[----:B------:R-:W-:Y:S01]  /*06a0*/  FFMA.FTZ R20, R20, UR8, -R15 ;  /* 0x0000000814147c23 */ /* 0x000fe2000801080f */
[----:B------:R-:W-:Y:S01]  /*06b0*/  FMUL.FTZ R39, R43, R52 ;  /* 0x000000342b277220 */ /* 0x000fe20000410000 */
[----:B------:R-:W-:Y:S01]  /*06c0*/  FMUL.FTZ R15, R33, R14 ;  /* 0x0000000e210f7220 */ /* 0x000fe20000410000 */
[----:B------:R-:W-:Y:S01]  /*06d0*/  FMUL.FTZ R21, R35, R18 ;  /* 0x0000001223157220 */ /* 0x000fe20000410000 */
[----:B------:R-:W-:Y:S01]  /*06e0*/  FMUL.FTZ R23, R25, R30 ;  /* 0x0000001e19177220 */ /* 0x000fe20000410000 */
[----:B------:R-:W-:Y:S01]  /*06f0*/  FMUL.FTZ R31, R27, R36 ;  /* 0x000000241b1f7220 */ /* 0x000fe20000410000 */
[----:B------:R-:W-:Y:S01]  /*0700*/  FFMA.FTZ R51, R38, UR8, -R51 ;  /* 0x0000000826337c23 */ /* 0x000fe20008010833 */
[----:B------:R-:W-:Y:S01]  /*0710*/  FMUL.FTZ R52, R42, R52 ;  /* 0x000000342a347220 */ /* 0x000fe20000410000 */
[----:B------:R-:W-:Y:S01]  /*0720*/  FFMA.FTZ R29, R22, UR8, -R29 ;  /* 0x00000008161d7c23 */ /* 0x000fe2000801081d */
[----:B------:R-:W-:Y:S01]  /*0730*/  FMUL.FTZ R14, R32, R14 ;  /* 0x0000000e200e7220 */ /* 0x000fe20000410000 */
[----:B------:R-:W-:Y:S01]  /*0740*/  FMUL.FTZ R18, R34, R18 ;  /* 0x0000001222127220 */ /* 0x000fe20000410000 */
[----:B------:R-:W-:Y:S01]  /*0750*/  FMUL.FTZ R30, R24, R30 ;  /* 0x0000001e181e7220 */ /* 0x000fe20000410000 */
[----:B------:R-:W-:Y:S01]  /*0760*/  FMUL.FTZ R36, R26, R36 ;  /* 0x000000241a247220 */ /* 0x000fe20000410000 */
[----:B------:R-:W-:Y:S01]  /*0770*/  FFMA.FTZ R47, R47, R59, R60 ;  /* 0x0000003b2f2f7223 */ /* 0x000fe2000001003c */
[-C--:B------:R-:W-:Y:S01]  /*0780*/  FFMA.FTZ R42, R42, R51.reuse, -R39 ;  /* 0x000000332a2a7223 */ /* 0x080fe20000010827 */
        /* <DEDUP_REMOVED lines=9> */
[----:B------:R-:W-:-:S04]  /*0820*/  IMAD.WIDE R2, R48, 0x10, R2 ;  /* 0x0000001030027825 */ /* 0x000fc800078e0202 */
[----:B------:R-:W-:Y:S01]  /*0830*/  FADD.FTZ R45, R50, R45 ;  /* 0x0000002d322d7221 */ /* 0x000fe20000010000 */
        /* <DEDUP_REMOVED lines=15> */
[----:B------:R-:W-:Y:S04]  /*0930*/  STG.E.128 desc[UR4][R2.64], R44 ;  /* 0x0000002c02007986 */ /* 0x000fe8000c101d04 */
[----:B------:R-:W-:Y:S04]  /*0940*/  STG.E.128 desc[UR4][R2.64+0x800], R40 ;  /* 0x0008002802007986 */ /* 0x000fe8000c101d04 */
[----:B------:R-:W-:Y:S04]  /*0950*/  STG.E.128 desc[UR4][R2.64+0x1000], R8 ;  /* 0x0010000802007986 */ /* 0x000fe8000c101d04 */
[----:B------:R-:W-:Y:S01]  /*0960*/  STG.E.128 desc[UR4][R2.64+0x1800], R4 ;  /* 0x0018000402007986 */ /* 0x000fe2000c101d04 */
[----:B------:R-:W-:Y:S05]  /*0970*/  EXIT ;  /* 0x000000000000794d */ /* 0x000fea0003800000 */
.L_x_5249:
[----:B------:R-:W0:Y:S02]  /*0980*/  S2R R51, SR_TID.X ;  /* 0x0000000000337919 */ /* 0x000e240000002100 */
        /* <DEDUP_REMOVED lines=15> */
[----:B0-----:R-:W-:-:S04]  /*0a80*/  @!P5 IMAD.WIDE.U32 R4, R11, 0x8, R4 ;  /* 0x000000080b04d825 */ /* 0x001fc800078e0004 */
[----:B-1----:R-:W-:-:S03]  /*0a90*/  @!P5 IMAD.WIDE.U32 R30, R11, 0x8, R30 ;  /* 0x000000080b1ed825 */ /* 0x002fc600078e001e */
[----:B------:R-:W0:Y:S04]  /*0aa0*/  @!P6 LDC.64 R26, c[0x0][0x240] ;  /* 0x00009000ff1aeb82 */ /* 0x000e280000000a00 */
[----:B------:R-:W-:Y:S02]  /*0ab0*/  @!P1 IADD3 R15, R0, R3, RZ ;  /* 0x00000003000f9210 */ /* 0x000fe40007ffe0ff */
[----:B------:R-:W-:Y:S01]  /*0ac0*/  @!P1 IADD3 R3, R3, 0x80, RZ ;  /* 0x0000008003039810 */ /* 0x000fe20007ffe0ff */
[----:B--2---:R-:W-:Y:S01]  /*0ad0*/  @!P5 IMAD.WIDE.U32 R22, R11, 0x8, R22 ;  /* 0x000000080b16d825 */ /* 0x004fe200078e0016 */
[----:B------:R-:W1:Y:S01]  /*0ae0*/  @!P1 LDC.64 R32, c[0x0][0x238] ;  /* 0x00008e00ff209b82 */ /* 0x000e620000000a00 */
[----:B------:R-:W-:Y:S02]  /*0af0*/  CS2R R10, SRZ ;  /* 0x00000000000a7805 */ /* 0x000fe4000001ff00 */
[----:B------:R-:W-:-:S04]  /*0b00*/  ISETP.GE.AND P2, PT, R3, R50, PT ;  /* 0x000000320300720c */ /* 0x000fc80003f46270 */
[----:B------:R2:W5:Y:S01]  /*0b10*/  @!P5 LDG.E.64 R10, desc[UR4][R4.64] ;  /* 0x00000004040ad981 */ /* 0x000562000c1e1b00 */
[----:B------:R-:W4:Y:S01]  /*0b20*/  @!P1 LDC.64 R8, c[0x0][0x240] ;  /* 0x00009000ff089b82 */ /* 0x000f220000000a00 */
[----:B---3--:R-:W-:-:S07]  /*0b30*/  @!P6 IMAD.WIDE.U32 R24, R13, 0x8, R24 ;  /* 0x000000080d18e825 */ /* 0x008fce00078e0018 */
[----:B------:R-:W-:Y:S01]  /*0b40*/  @!P2 IADD3 R17, R0, R3, RZ ;  /* 0x000000030011a210 */ /* 0x000fe20007ffe0ff */
[----:B------:R-:W3:Y:S01]  /*0b50*/  @!P1 LDC.64 R36, c[0x0][0x248] ;  /* 0x00009200ff249b82 */ /* 0x000ee20000000a00 */
[----:B------:R-:W-:Y:S01]  /*0b60*/  @!P2 IADD3 R3, R3, 0x80, RZ ;  /* 0x000000800303a810 */ /* 0x000fe20007ffe0ff */
[----:B0-----:R-:W-:-:S03]  /*0b70*/  @!P6 IMAD.WIDE.U32 R26, R13, 0x8, R26 ;  /* 0x000000080d1ae825 */ /* 0x001fc600078e001a */
[----:B------:R-:W-:-:S03]  /*0b80*/  ISETP.GE.AND P3, PT, R3, R50, PT ;  /* 0x000000320300720c */ /* 0x000fc60003f66270 */
[----:B------:R-:W0:Y:S01]  /*0b90*/  @!P6 LDC.64 R28, c[0x0][0x248] ;  /* 0x00009200ff1ceb82 */ /* 0x000e220000000a00 */
[----:B-1----:R-:W-:-:S04]  /*0ba0*/  @!P1 IMAD.WIDE.U32 R32, R15, 0x8, R32 ;  /* 0x000000080f209825 */ /* 0x002fc800078e0020 */
[----:B----4-:R-:W-:-:S03]  /*0bb0*/  @!P1 IMAD.WIDE.U32 R8, R15, 0x8, R8 ;  /* 0x000000080f089825 */ /* 0x010fc600078e0008 */
[----:B------:R-:W1:Y:S01]  /*0bc0*/  @!P2 LDC.64 R6, c[0x0][0x238] ;  /* 0x00008e00ff06ab82 */ /* 0x000e620000000a00 */
[----:B---3--:R-:W-:-:S07]  /*0bd0*/  @!P1 IMAD.WIDE.U32 R36, R15, 0x8, R36 ;  /* 0x000000080f249825 */ /* 0x008fce00078e0024 */
[----:B------:R-:W3:Y:S01]  /*0be0*/  @!P3 LDC.64 R58, c[0x0][0x238] ;  /* 0x00008e00ff3abb82 */ /* 0x000ee20000000a00 */
[----:B------:R-:W-:Y:S02]  /*0bf0*/  @!P3 IADD3 R15, R0, R3, RZ ;  /* 0x00000003000fb210 */ /* 0x000fe40007ffe0ff */
[----:B------:R-:W-:-:S05]  /*0c00*/  @!P3 IADD3 R3, R3, 0x80, RZ ;  /* 0x000000800303b810 */ /* 0x000fca0007ffe0ff */
[----:B------:R-:W4:Y:S08]  /*0c10*/  @!P3 LDC.64 R40, c[0x0][0x240] ;  /* 0x00009000ff28bb82 */ /* 0x000f300000000a00 */
[----:B------:R-:W2:Y:S01]  /*0c20*/  @!P3 LDC.64 R46, c[0x0][0x248] ;  /* 0x00009200ff2ebb82 */ /* 0x000ea20000000a00 */
[----:B------:R-:W-:Y:S01]  /*0c30*/  ISETP.GE.AND P4, PT, R3, R50, PT ;  /* 0x000000320300720c */ /* 0x000fe20003f86270 */
[----:B0-----:R-:W-:Y:S01]  /*0c40*/  @!P6 IMAD.WIDE.U32 R28, R13, 0x8, R28 ;  /* 0x000000080d1ce825 */ /* 0x001fe200078e001c */
[----:B------:R-:W-:-:S02]  /*0c50*/  CS2R R12, SRZ ;  /* 0x00000000000c7805 */ /* 0x000fc4000001ff00 */
[----:B------:R-:W-:Y:S02]  /*0c60*/  CS2R R20, SRZ ;  /* 0x0000000000147805 */ /* 0x000fe4000001ff00 */
[----:B------:R-:W-:Y:S01]  /*0c70*/  CS2R R18, SRZ ;  /* 0x0000000000127805 */ /* 0x000fe2000001ff00 */
[----:B-1----:R-:W-:Y:S01]  /*0c80*/  @!P2 IMAD.WIDE.U32 R6, R17, 0x8, R6 ;  /* 0x000000081106a825 */ /* 0x002fe200078e0006 */
[----:B------:R-:W0:Y:S01]  /*0c90*/  @!P2 LDC.64 R60, c[0x0][0x248] ;  /* 0x00009200ff3cab82 */ /* 0x000e220000000a00 */
[----:B------:R-:W5:Y:S02]  /*0ca0*/  @!P5 LDG.E.64 R12, desc[UR4][R30.64] ;  /* 0x000000041e0cd981 */ /* 0x000f64000c1e1b00 */
[C---:B---3--:R-:W-:Y:S02]  /*0cb0*/  @!P3 IMAD.WIDE.U32 R58, R15.reuse, 0x8, R58 ;  /* 0x000000080f3ab825 */ /* 0x048fe400078e003a */
[----:B------:R-:W5:Y:S02]  /*0cc0*/  @!P6 LDG.E.64 R20, desc[UR4][R28.64] ;  /* 0x000000041c14e981 */ /* 0x000f64000c1e1b00 */
[----:B----4-:R-:W-:Y:S01]  /*0cd0*/  @!P3 IMAD.WIDE.U32 R40, R15, 0x8, R40 ;  /* 0x000000080f28b825 */ /* 0x010fe200078e0028 */
[----:B--2---:R-:W-:Y:S01]  /*0ce0*/  @!P4 IADD3 R5, R0, R3, RZ ;  /* 0x000000030005c210 */ /* 0x004fe20007ffe0ff */
[----:B------:R-:W1:Y:S01]  /*0cf0*/  @!P4 LDC.64 R44, c[0x0][0x238] ;  /* 0x00008e00ff2ccb82 */ /* 0x000e620000000a00 */
[----:B------:R-:W-:Y:S01]  /*0d00*/  @!P4 IADD3 R3, R3, 0x80, RZ ;  /* 0x000000800303c810 */ /* 0x000fe20007ffe0ff */
[----:B------:R-:W5:Y:S01]  /*0d10*/  @!P6 LDG.E.64 R18, desc[UR4][R26.64] ;  /* 0x000000041a12e981 */ /* 0x000f62000c1e1b00 */
[----:B------:R-:W-:Y:S01]  /*0d20*/  @!P3 IMAD.WIDE.U32 R46, R15, 0x8, R46 ;  /* 0x000000080f2eb825 */ /* 0x000fe200078e002e */
[----:B------:R-:W-:-:S04]  /*0d30*/  CS2R R14, SRZ ;  /* 0x00000000000e7805 */ /* 0x000fc8000001ff00 */
[----:B------:R-:W2:Y:S02]  /*0d40*/  @!P4 LDC.64 R42, c[0x0][0x240] ;  /* 0x00009000ff2acb82 */ /* 0x000ea40000000a00 */
[----:B------:R3:W5:Y:S01]  /*0d50*/  @!P5 LDG.E.64 R14, desc[UR4][R22.64] ;  /* 0x00000004160ed981 */ /* 0x000762000c1e1b00 */
[----:B------:R-:W-:Y:S01]  /*0d60*/  ISETP.GE.AND P5, PT, R3, R50, PT ;  /* 0x000000320300720c */ /* 0x000fe20003fa6270 */
[----:B0-----:R-:W-:-:S04]  /*0d70*/  @!P2 IMAD.WIDE.U32 R60, R17, 0x8, R60 ;  /* 0x00000008113ca825 */ /* 0x001fc800078e003c */
[----:B------:R-:W0:Y:S01]  /*0d80*/  @!P4 LDC.64 R38, c[0x0][0x248] ;  /* 0x00009200ff26cb82 */ /* 0x000e220000000a00 */
[----:B------:R-:W-:Y:S02]  /*0d90*/  CS2R R34, SRZ ;  /* 0x0000000000227805 */ /* 0x000fe4000001ff00 */
[----:B---3--:R-:W-:Y:S02]  /*0da0*/  CS2R R22, SRZ ;  /* 0x0000000000167805 */ /* 0x008fe4000001ff00 */
[----:B------:R-:W-:Y:S02]  /*0db0*/  CS2R R28, SRZ ;  /* 0x00000000001c7805 */ /* 0x000fe4000001ff00 */
[----:B------:R-:W-:Y:S01]  /*0dc0*/  CS2R R26, SRZ ;  /* 0x00000000001a7805 */ /* 0x000fe2000001ff00 */
[C---:B-1----:R-:W-:Y:S01]  /*0dd0*/  @!P4 IMAD.WIDE.U32 R44, R5.reuse, 0x8, R44 ;  /* 0x00000008052cc825 */ /* 0x042fe200078e002c */
[----:B------:R-:W1:Y:S01]  /*0de0*/  @!P5 LDC.64 R48, c[0x0][0x238] ;  /* 0x00008e00ff30db82 */ /* 0x000e620000000a00 */
[----:B------:R-:W-:Y:S01]  /*0df0*/  @!P5 IADD3 R53, R0, R3, RZ ;  /* 0x000000030035d210 */ /* 0x000fe20007ffe0ff */
[----:B------:R3:W5:Y:S01]  /*0e00*/  @!P1 LDG.E.64 R22, desc[UR4][R32.64] ;  /* 0x0000000420169981 */ /* 0x000762000c1e1b00 */
[----:B--2---:R-:W-:-:S03]  /*0e10*/  @!P4 IMAD.WIDE.U32 R42, R5, 0x8, R42 ;  /* 0x00000008052ac825 */ /* 0x004fc600078e002a */
[----:B------:R2:W5:Y:S02]  /*0e20*/  @!P2 LDG.E.64 R28, desc[UR4][R6.64] ;  /* 0x00000004061ca981 */ /* 0x000564000c1e1b00 */
[----:B------:R-:W4:Y:S02]  /*0e30*/  @!P5 LDC.64 R54, c[0x0][0x240] ;  /* 0x00009000ff36db82 */ /* 0x000f240000000a00 */
[----:B------:R1:W5:Y:S01]  /*0e40*/  @!P1 LDG.E.64 R26, desc[UR4][R36.64] ;  /* 0x00000004241a9981 */ /* 0x000362000c1e1b00 */
[----:B---3--:R-:W-:Y:S01]  /*0e50*/  CS2R R32, SRZ ;  /* 0x0000000000207805 */ /* 0x008fe2000001ff00 */
[----:B0-----:R-:W-:Y:S01]  /*0e60*/  @!P4 IMAD.WIDE.U32 R38, R5, 0x8, R38 ;  /* 0x000000080526c825 */ /* 0x001fe200078e0026 */
[----:B------:R-:W-:Y:S01]  /*0e70*/  CS2R R4, SRZ ;  /* 0x0000000000047805 */ /* 0x000fe2000001ff00 */
[----:B------:R-:W5:Y:S01]  /*0e80*/  @!P3 LDG.E.64 R34, desc[UR4][R58.64] ;  /* 0x000000043a22b981 */ /* 0x000f62000c1e1b00 */
[----:B--2---:R-:W-:Y:S01]  /*0e90*/  CS2R R6, SRZ ;  /* 0x0000000000067805 */ /* 0x004fe2000001ff00 */
[----:B------:R-:W0:Y:S02]  /*0ea0*/  @!P2 LDC.64 R56, c[0x0][0x240] ;  /* 0x00009000ff38ab82 */ /* 0x000e240000000a00 */
[----:B------:R2:W5:Y:S04]  /*0eb0*/  @!P2 LDG.E.64 R32, desc[UR4][R60.64] ;  /* 0x000000043c20a981 */ /* 0x000568000c1e1b00 */
[----:B------:R3:W5:Y:S01]  /*0ec0*/  @!P3 LDG.E.64 R6, desc[UR4][R46.64] ;  /* 0x000000042e06b981 */ /* 0x000762000c1e1b00 */
[----:B-1----:R-:W-:Y:S01]  /*0ed0*/  @!P5 IMAD.WIDE.U32 R48, R53, 0x8, R48 ;  /* 0x000000083530d825 */ /* 0x002fe200078e0030 */
[----:B------:R-:W1:Y:S02]  /*0ee0*/  @!P5 LDC.64 R36, c[0x0][0x248] ;  /* 0x00009200ff24db82 */ /* 0x000e640000000a00 */
[----:B------:R4:W5:Y:S01]  /*0ef0*/  @!P4 LDG.E.64 R4, desc[UR4][R44.64] ;  /* 0x000000042c04c981 */ /* 0x000962000c1e1b00 */
[----:B--2---:R-:W-:-:S05]  /*0f00*/  CS2R R60, SRZ ;  /* 0x00000000003c7805 */ /* 0x004fca000001ff00 */
[----:B---3--:R-:W2:Y:S01]  /*0f10*/  @!P0 LDC.64 R46, c[0x0][0x238] ;  /* 0x00008e00ff2e8b82 */ /* 0x008ea20000000a00 */
[----:B------:R3:W5:Y:S07]  /*0f20*/  @!P5 LDG.E.64 R60, desc[UR4][R48.64] ;  /* 0x00000004303cd981 */ /* 0x00076e000c1e1b00 */
[----:B----4-:R-:W4:Y:S01]  /*0f30*/  @!P0 LDC.64 R44, c[0x0][0x248] ;  /* 0x00009200ff2c8b82 */ /* 0x010f220000000a00 */
[----:B------:R-:W-:Y:S01]  /*0f40*/  CS2R R58, SRZ ;  /* 0x00000000003a7805 */ /* 0x000fe2000001ff00 */
[----:B------:R-:W-:Y:S01]  /*0f50*/  @!P5 IMAD.WIDE.U32 R54, R53, 0x8, R54 ;  /* 0x000000083536d825 */ /* 0x000fe200078e0036 */
[----:B------:R-:W-:-:S03]  /*0f60*/  CS2R R2, SRZ ;  /* 0x0000000000027805 */ /* 0x000fc6000001ff00 */
[----:B0-----:R-:W-:Y:S01]  /*0f70*/  @!P2 IMAD.WIDE.U32 R56, R17, 0x8, R56 ;  /* 0x000000081138a825 */ /* 0x001fe200078e0038 */
[----:B------:R2:W5:Y:S01]  /*0f80*/  @!P5 LDG.E.64 R58, desc[UR4][R54.64] ;  /* 0x00000004363ad981 */ /* 0x000562000c1e1b00 */
[----:B---3--:R-:W0:Y:S02]  /*0f90*/  @!P0 LDC.64 R48, c[0x0][0x240] ;  /* 0x00009000ff308b82 */ /* 0x008e240000000a00 */
[----:B-1----:R-:W-:Y:S01]  /*0fa0*/  @!P5 IMAD.WIDE.U32 R36, R53, 0x8, R36 ;  /* 0x000000083524d825 */ /* 0x002fe200078e0024 */
[----:B------:R1:W5:Y:S03]  /*0fb0*/  @!P4 LDG.E.64 R2, desc[UR4][R42.64] ;  /* 0x000000042a02c981 */ /* 0x000366000c1e1b00 */
[----:B--2---:R-:W-:Y:S01]  /*0fc0*/  @!P0 IMAD.WIDE.U32 R54, R52, 0x8, R46 ;  /* 0x0000000834368825 */ /* 0x004fe200078e002e */
[----:B------:R-:W-:Y:S02]  /*0fd0*/  CS2R R46, SRZ ;  /* 0x00000000002e7805 */ /* 0x000fe4000001ff00 */
[----:B-1----:R-:W-:-:S06]  /*0fe0*/  CS2R R42, SRZ ;  /* 0x00000000002a7805 */ /* 0x002fcc000001ff00 */
[----:B------:R-:W5:Y:S01]  /*0ff0*/  @!P0 LDG.E.64 R42, desc[UR4][R54.64] ;  /* 0x00000004362a8981 */ /* 0x000f62000c1e1b00 */
[----:B0-----:R-:W-:-:S04]  /*1000*/  @!P0 IMAD.WIDE.U32 R48, R52, 0x8, R48 ;  /* 0x0000000834308825 */ /* 0x001fc800078e0030 */
[----:B----4-:R-:W-:Y:S01]  /*1010*/  @!P0 IMAD.WIDE.U32 R52, R52, 0x8, R44 ;  /* 0x0000000834348825 */ /* 0x010fe200078e002c */
[----:B------:R-:W-:Y:S01]  /*1020*/  CS2R R44, SRZ ;  /* 0x00000000002c7805 */ /* 0x000fe2000001ff00 */
[----:B------:R-:W5:Y:S05]  /*1030*/  @!P0 LDG.E.64 R46, desc[UR4][R48.64] ;  /* 0x00000004302e8981 */ /* 0x000f6a000c1e1b00 */
[----:B------:R-:W5:Y:S01]  /*1040*/  @!P0 LDG.E.64 R44, desc[UR4][R52.64] ;  /* 0x00000004342c8981 */ /* 0x000f62000c1e1b00 */
[----:B------:R-:W-:-:S06]  /*1050*/  CS2R R16, SRZ ;  /* 0x0000000000107805 */ /* 0x000fcc000001ff00 */
[----:B------:R0:W5:Y:S01]  /*1060*/  @!P6 LDG.E.64 R16, desc[UR4][R24.64] ;  /* 0x000000041810e981 */ /* 0x000162000c1e1b00 */
[----:B------:R-:W-:Y:S01]  /*1070*/  CS2R R30, SRZ ;  /* 0x00000000001e7805 */ /* 0x000fe2000001ff00 */
[----:B------:R-:W-:Y:S05]  /*1080*/  BSSY B0, `(.L_x_5250) ;  /* 0x000001d000007945 */ /* 0x000fea0003800000 */
[----:B------:R1:W5:Y:S01]  /*1090*/  @!P2 LDG.E.64 R30, desc[UR4][R56.64] ;  /* 0x00000004381ea981 */ /* 0x000362000c1e1b00 */
[----:B0-----:R-:W-:-:S06]  /*10a0*/  CS2R R24, SRZ ;  /* 0x0000000000187805 */ /* 0x001fcc000001ff00 */
[----:B------:R0:W5:Y:S01]  /*10b0*/  @!P1 LDG.E.64 R24, desc[UR4][R8.64] ;  /* 0x0000000408189981 */ /* 0x000162000c1e1b00 */
[----:B-1----:R-:W-:-:S06]  /*10c0*/  CS2R R56, SRZ ;  /* 0x0000000000387805 */ /* 0x002fcc000001ff00 */
[----:B------:R1:W5:Y:S01]  /*10d0*/  @!P5 LDG.E.64 R56, desc[UR4][R36.64] ;  /* 0x000000042438d981 */ /* 0x000362000c1e1b00 */
[----:B0-----:R-:W-:-:S06]  /*10e0*/  CS2R R8, SRZ ;  /* 0x0000000000087805 */ /* 0x001fcc000001ff00 */
[----:B------:R0:W5:Y:S01]  /*10f0*/  @!P3 LDG.E.64 R8, desc[UR4][R40.64] ;  /* 0x000000042808b981 */ /* 0x000162000c1e1b00 */
[----:B-1----:R-:W-:Y:S02]  /*1100*/  CS2R R36, SRZ ;  /* 0x0000000000247805 */ /* 0x002fe4000001ff00 */
[----:B0-----:R-:W-:-:S06]  /*1110*/  CS2R R40, SRZ ;  /* 0x0000000000287805 */ /* 0x001fcc000001ff00 */
[----:B------:R0:W5:Y:S02]  /*1120*/  @!P4 LDG.E.64 R40, desc[UR4][R38.64] ;  /* 0x000000042628c981 */ /* 0x000164000c1e1b00 */
[----:B0-----:R-:W-:Y:S01]  /*1130*/  HFMA2.MMA R39, -RZ, RZ, 0, 0 ;  /* 0x00000000ff277435 */ /* 0x001fe200000001ff */
[----:B------:R-:W-:Y:S10]  /*1140*/  @P0 BRA `(.L_x_5251) ;  /* 0x0000000000400947 */ /* 0x000ff40003800000 */
[----:B------:R-:W-:Y:S01]  /*1150*/  ULDC.64 UR8, c[0x0][0x220] ;  /* 0x0000880000087ab9 */ /* 0x000fe20000000a00 */
[----:B------:R-:W-:Y:S01]  /*1160*/  ULDC.64 UR6, c[0x0][0x218] ;  /* 0x0000860000067ab9 */ /* 0x000fe20000000a00 */
[----:B-----5:R-:W-:Y:S01]  /*1170*/  FMUL.FTZ R36, R46, UR9 ;  /* 0x000000092e247c20 */ /* 0x020fe20008410000 */
[----:B------:R-:W-:-:S03]  /*1180*/  FMUL.FTZ R37, R43, UR7 ;  /* 0x000000072b257c20 */ /* 0x000fc60008410000 */
[C---:B------:R-:W-:Y:S01]  /*1190*/  FFMA.FTZ R36, R47.reuse, UR8, R36 ;  /* 0x000000082f247c23 */ /* 0x040fe20008010024 */
[----:B------:R-:W-:Y:S01]  /*11a0*/  FMUL.FTZ R47, R47, UR9 ;  /* 0x000000092f2f7c20 */ /* 0x000fe20008410000 */
[C---:B------:R-:W-:Y:S01]  /*11b0*/  FFMA.FTZ R37, R42.reuse, UR6, -R37 ;  /* 0x000000062a257c23 */ /* 0x040fe20008010825 */
[----:B------:R-:W-:Y:S01]  /*11c0*/  FMUL.FTZ R42, R42, UR7 ;  /* 0x000000072a2a7c20 */ /* 0x000fe20008410000 */
[-C--:B------:R-:W-:Y:S01]  /*11d0*/  FMUL.FTZ R38, R36, R45.reuse ;  /* 0x0000002d24267220 */ /* 0x080fe20000410000 */
[----:B------:R-:W-:Y:S01]  /*11e0*/  FFMA.FTZ R47, R46, UR8, -R47 ;  /* 0x000000082e2f7c23 */ /* 0x000fe2000801082f */
[-C--:B------:R-:W-:Y:S01]  /*11f0*/  FMUL.FTZ R36, R36, R44.reuse ;  /* 0x0000002c24247220 */ /* 0x080fe20000410000 */
[----:B------:R-:W-:Y:S02]  /*1200*/  FFMA.FTZ R42, R43, UR6, R42 ;  /* 0x000000062b2a7c23 */ /* 0x000fe4000801002a */
[C---:B------:R-:W-:Y:S01]  /*1210*/  FFMA.FTZ R38, R47.reuse, R44, -R38 ;  /* 0x0000002c2f267223 */ /* 0x040fe20000010826 */
[----:B------:R-:W-:-:S03]  /*1220*/  FFMA.FTZ R45, R47, R45, R36 ;  /* 0x0000002d2f2d7223 */ /* 0x000fc60000010024 */
[----:B------:R-:W-:Y:S01]  /*1230*/  FADD.FTZ R36, R37, R38 ;  /* 0x0000002625247221 */ /* 0x000fe20000010000 */
[----:B------:R-:W-:-:S07]  /*1240*/  FADD.FTZ R37, R42, R45 ;  /* 0x0000002d2a257221 */ /* 0x000fce0000010000 */
.L_x_5251:
[----:B------:R-:W-:Y:S05]  /*1250*/  BSYNC B0 ;  /* 0x0000000000007941 */ /* 0x000fea0003800000 */
.L_x_5250:
[C---:B-----5:R-:W-:Y:S01]  /*1260*/  IADD3 R43, R51.reuse, 0x100, RZ ;  /* 0x00000100332b7810 */ /* 0x060fe20007ffe0ff */
[----:B------:R-:W-:Y:S01]  /*1270*/  BSSY B0, `(.L_x_5252) ;  /* 0x0000022000007945 */ /* 0x000fe20003800000 */
[----:B------:R-:W-:Y:S02]  /*1280*/  IADD3 R45, R51, 0x180, RZ ;  /* 0x00000180332d7810 */ /* 0x000fe40007ffe0ff */
[-C--:B------:R-:W-:Y:S02]  /*1290*/  ISETP.GE.AND P1, PT, R43, R50.reuse, PT ;  /* 0x000000322b00720c */ /* 0x080fe40003f26270 */
[----:B------:R-:W0:Y:S01]  /*12a0*/  @!P0 LDC.64 R42, c[0x0][0x230] ;  /* 0x00008c00ff2a8b82 */ /* 0x000e220000000a00 */
[----:B------:R-:W-:Y:S02]  /*12b0*/  IADD3 R47, R51, 0x200, RZ ;  /* 0x00000200332f7810 */ /* 0x000fe40007ffe0ff */
[----:B------:R-:W-:Y:S02]  /*12c0*/  P2R R44, PR, RZ, 0x2 ;  /* 0x00000002ff2c7803 */ /* 0x000fe40000000000 */
[----:B------:R-:W-:-:S02]  /*12d0*/  ISETP.GE.AND P1, PT, R45, R50, PT ;  /* 0x000000322d00720c */ /* 0x000fc40003f26270 */
[C---:B------:R-:W-:Y:S02]  /*12e0*/  IADD3 R45, R51.reuse, 0x80, RZ ;  /* 0x00000080332d7810 */ /* 0x040fe40007ffe0ff */
[----:B------:R-:W-:Y:S02]  /*12f0*/  IADD3 R49, R51, 0x280, RZ ;  /* 0x0000028033317810 */ /* 0x000fe40007ffe0ff */
[-C--:B------:R-:W-:Y:S02]  /*1300*/  ISETP.GE.AND P6, PT, R45, R50.reuse, PT ;  /* 0x000000322d00720c */ /* 0x080fe40003fc6270 */
[-C--:B------:R-:W-:Y:S02]  /*1310*/  ISETP.GE.AND P2, PT, R47, R50.reuse, PT ;  /* 0x000000322f00720c */ /* 0x080fe40003f46270 */
[----:B------:R-:W-:Y:S02]  /*1320*/  ISETP.GE.AND P3, PT, R49, R50, PT ;  /* 0x000000323100720c */ /* 0x000fe40003f66270 */
[----:B------:R-:W-:-:S02]  /*1330*/  IADD3 R47, R51, 0x300, RZ ;  /* 0x00000300332f7810 */ /* 0x000fc40007ffe0ff */
[----:B------:R-:W-:Y:S02]  /*1340*/  IADD3 R49, R51, 0x380, RZ ;  /* 0x0000038033317810 */ /* 0x000fe40007ffe0ff */
[-C--:B------:R-:W-:Y:S02]  /*1350*/  ISETP.GE.AND P4, PT, R47, R50.reuse, PT ;  /* 0x000000322f00720c */ /* 0x080fe40003f86270 */
[----:B------:R-:W-:Y:S02]  /*1360*/  MOV R38, RZ ;  /* 0x000000ff00267202 */ /* 0x000fe40000000f00 */
[----:B------:R-:W-:Y:S01]  /*1370*/  ISETP.GE.AND P5, PT, R49, R50, PT ;  /* 0x000000323100720c */ /* 0x000fe20003fa6270 */
[----:B------:R-:W-:-:S12]  /*1380*/  @P6 BRA `(.L_x_5253) ;  /* 0x0000000000406947 */ /* 0x000fd80003800000 */
        /* <DEDUP_REMOVED lines=16> */
.L_x_5253:
[----:B------:R-:W-:Y:S05]  /*1490*/  BSYNC B0 ;  /* 0x0000000000007941 */ /* 0x000fea0003800000 */
.L_x_5252:
[----:B------:R-:W-:Y:S01]  /*14a0*/  ISETP.NE.AND P6, PT, R44, RZ, PT ;  /* 0x000000ff2c00720c */ /* 0x000fe20003fc5270 */
[----:B------:R-:W-:Y:S01]  /*14b0*/  BSSY B0, `(.L_x_5254) ;  /* 0x0000014000007945 */ /* 0x000fe20003800000 */
[----:B------:R-:W-:Y:S01]  /*14c0*/  HFMA2.MMA R11, -RZ, RZ, 0, 0 ;  /* 0x00000000ff0b7435 */ /* 0x000fe200000001ff */
[----:B------:R-:W-:-:S10]  /*14d0*/  CS2R R12, SRZ ;  /* 0x00000000000c7805 */ /* 0x000fd4000001ff00 */
        /* <DEDUP_REMOVED lines=17> */
.L_x_5255:
[----:B------:R-:W-:Y:S05]  /*15f0*/  BSYNC B0 ;  /* 0x0000000000007941 */ /* 0x000fea0003800000 */
.L_x_5254:
[----:B------:R-:W-:Y:S01]  /*1600*/  BSSY B0, `(.L_x_5256) ;  /* 0x0000013000007945 */ /* 0x000fe20003800000 */
[----:B------:R-:W-:-:S03]  /*1610*/  MOV R10, RZ ;  /* 0x000000ff000a7202 */ /* 0x000fc60000000f00 */
        /* <DEDUP_REMOVED lines=17> */
.L_x_5257:
[----:B------:R-:W-:Y:S05]  /*1730*/  BSYNC B0 ;  /* 0x0000000000007941 */ /* 0x000fea0003800000 */
.L_x_5256:
[----:B------:R-:W-:Y:S01]  /*1740*/  BSSY B0, `(.L_x_5258) ;  /* 0x0000014000007945 */ /* 0x000fe20003800000 */
[----:B------:R-:W-:Y:S01]  /*1750*/  HFMA2.MMA R17, -RZ, RZ, 0, 0 ;  /* 0x00000000ff117435 */ /* 0x000fe200000001ff */
[----:B------:R-:W-:Y:S02]  /*1760*/  CS2R R14, SRZ ;  /* 0x00000000000e7805 */ /* 0x000fe4000001ff00 */
[----:B------:R-:W-:Y:S08]  /*1770*/  @P2 BRA `(.L_x_5259) ;  /* 0x0000000000402947 */ /* 0x000ff00003800000 */
        /* <DEDUP_REMOVED lines=16> */
.L_x_5259:
[----:B------:R-:W-:Y:S05]  /*1880*/  BSYNC B0 ;  /* 0x0000000000007941 */ /* 0x000fea0003800000 */
.L_x_5258:
[----:B------:R-:W-:Y:S01]  /*1890*/  BSSY B0, `(.L_x_5260) ;  /* 0x0000013000007945 */ /* 0x000fe20003800000 */
[----:B------:R-:W-:-:S03]  /*18a0*/  MOV R16, RZ ;  /* 0x000000ff00107202 */ /* 0x000fc60000000f00 */
        /* <DEDUP_REMOVED lines=17> */
.L_x_5261:
[----:B------:R-:W-:Y:S05]  /*19c0*/  BSYNC B0 ;  /* 0x0000000000007941 */ /* 0x000fea0003800000 */
.L_x_5260:
[----:B------:R-:W-:Y:S01]  /*19d0*/  BSSY B0, `(.L_x_5262) ;  /* 0x0000015000007945 */ /* 0x000fe20003800000 */
[----:B------:R-:W-:Y:S01]  /*19e0*/  HFMA2.MMA R7, -RZ, RZ, 0, 0 ;  /* 0x00000000ff077435 */ /* 0x000fe200000001ff */
[----:B------:R-:W-:Y:S02]  /*19f0*/  CS2R R8, SRZ ;  /* 0x0000000000087805 */ /* 0x000fe4000001ff00 */
[----:B------:R-:W-:Y:S01]  /*1a00*/  @!P0 IADD3 R19, R0, R51, RZ ;  /* 0x0000003300138210 */ /* 0x000fe20007ffe0ff */
        /* <DEDUP_REMOVED lines=17> */
.L_x_5263:
[----:B------:R-:W-:Y:S05]  /*1b20*/  BSYNC B0 ;  /* 0x0000000000007941 */ /* 0x000fea0003800000 */
.L_x_5262:
[----:B------:R-:W-:Y:S01]  /*1b30*/  BSSY B0, `(.L_x_5264) ;  /* 0x0000014000007945 */ /* 0x000fe20003800000 */
[----:B0-----:R-:W-:Y:S01]  /*1b40*/  @!P0 IMAD.WIDE.U32 R42, R19, 0x8, R42 ;  /* 0x00000008132a8825 */ /* 0x001fe200078e002a */
[----:B------:R-:W-:Y:S02]  /*1b50*/  MOV R6, RZ ;  /* 0x000000ff00067202 */ /* 0x000fe40000000f00 */
        /* <DEDUP_REMOVED lines=17> */
.L_x_5265:
[----:B------:R-:W-:Y:S05]  /*1c70*/  BSYNC B0 ;  /* 0x0000000000007941 */ /* 0x000fea0003800000 */
.L_x_5264:
[----:B------:R-:W-:Y:S01]  /*1c80*/  @!P0 MOV R51, R45 ;  /* 0x0000002d00338202 */ /* 0x000fe20000000f00 */
[----:B------:R0:W-:Y:S01]  /*1c90*/  @!P0 STG.E.64 desc[UR4][R42.64], R36 ;  /* 0x000000242a008986 */ /* 0x0001e2000c101b04 */
        /* <DEDUP_REMOVED lines=9> */
[----:B------:R0:W-:Y:S07]  /*1d30*/  STG.E.64 desc[UR4][R2.64], R38 ;  /* 0x0000002602007986 */ /* 0x0001ee000c101b04 */
[----:B------:R-:W-:Y:S05]  /*1d40*/  @P0 BRA `(.L_x_5269) ;  /* 0x0000000000300947 */ /* 0x000fea0003800000 */
[----:B0-----:R-:W0:Y:S01]  /*1d50*/  LDC.64 R2, c[0x0][0x230] ;  /* 0x00008c00ff027b82 */ /* 0x001e220000000a00 */
[----:B------:R-:W-:Y:S02]  /*1d60*/  IADD3 R5, R0, R51, RZ ;  /* 0x0000003300057210 */ /* 0x000fe40007ffe0ff */
[----:B------:R-:W-:-:S03]  /*1d70*/  IADD3 R51, R51, 0x80, RZ ;  /* 0x0000008033337810 */ /* 0x000fc60007ffe0ff */
[----:B0-----:R-:W-:-:S05]  /*1d80*/  IMAD.WIDE.U32 R2, R5, 0x8, R2 ;  /* 0x0000000805027825 */ /* 0x001fca00078e0002 */
[----:B------:R0:W-:Y:S02]  /*1d90*/  STG.E.64 desc[UR4][R2.64], R12 ;  /* 0x0000000c02007986 */ /* 0x0001e4000c101b04 */
.L_x_5268:
[----:B------:R-:W-:-:S13]  /*1da0*/  ISETP.GE.AND P0, PT, R51, R50, PT ;  /* 0x000000323300720c */ /* 0x000fda0003f06270 */
[----:B------:R-:W-:Y:S05]  /*1db0*/  @P0 BRA `(.L_x_5270) ;  /* 0x0000000000300947 */ /* 0x000fea0003800000 */
[----:B0-----:R-:W0:Y:S01]  /*1dc0*/  LDC.64 R2, c[0x0][0x230] ;  /* 0x00008c00ff027b82 */ /* 0x001e220000000a00 */
[----:B------:R-:W-:Y:S02]  /*1dd0*/  IADD3 R5, R0, R51, RZ ;  /* 0x0000003300057210 */ /* 0x000fe40007ffe0ff */
[----:B------:R-:W-:-:S03]  /*1de0*/  IADD3 R51, R51, 0x80, RZ ;  /* 0x0000008033337810 */ /* 0x000fc60007ffe0ff */
[----:B0-----:R-:W-:-:S05]  /*1df0*/  IMAD.WIDE.U32 R2, R5, 0x8, R2 ;  /* 0x0000000805027825 */ /* 0x001fca00078e0002 */
[----:B------:R1:W-:Y:S02]  /*1e00*/  STG.E.64 desc[UR4][R2.64], R10 ;  /* 0x0000000a02007986 */ /* 0x0003e4000c101b04 */
.L_x_5269:
[----:B------:R-:W-:-:S13]  /*1e10*/  ISETP.GE.AND P0, PT, R51, R50, PT ;  /* 0x000000323300720c */ /* 0x000fda0003f06270 */
[----:B------:R-:W-:Y:S05]  /*1e20*/  @P0 BRA `(.L_x_5271) ;  /* 0x0000000000340947 */ /* 0x000fea0003800000 */
[----:B01----:R-:W0:Y:S01]  /*1e30*/  LDC.64 R2, c[0x0][0x230] ;  /* 0x00008c00ff027b82 */ /* 0x003e220000000a00 */
[----:B------:R-:W-:Y:S02]  /*1e40*/  IADD3 R5, R0, R51, RZ ;  /* 0x0000003300057210 */ /* 0x000fe40007ffe0ff */
[----:B------:R-:W-:-:S03]  /*1e50*/  IADD3 R51, R51, 0x80, RZ ;  /* 0x0000008033337810 */ /* 0x000fc60007ffe0ff */
[----:B0-----:R-:W-:-:S05]  /*1e60*/  IMAD.WIDE.U32 R2, R5, 0x8, R2 ;  /* 0x0000000805027825 */ /* 0x001fca00078e0002 */
[----:B------:R1:W-:Y:S02]  /*1e70*/  STG.E.64 desc[UR4][R2.64], R14 ;  /* 0x0000000e02007986 */ /* 0x0003e4000c101b04 */
.L_x_5270:
[----:B------:R-:W-:-:S13]  /*1e80*/  ISETP.GE.AND P0, PT, R51, R50, PT ;  /* 0x000000323300720c */ /* 0x000fda0003f06270 */
[----:B------:R-:W-:Y:S05]  /*1e90*/  @P0 BREAK B1 ;  /* 0x0000000000010942 */ /* 0x000fea0003800000 */
[----:B------:R-:W-:Y:S05]  /*1ea0*/  @P0 BRA `(.L_x_5272) ;  /* 0x0000000000300947 */ /* 0x000fea0003800000 */
[----:B01----:R-:W0:Y:S01]  /*1eb0*/  LDC.64 R2, c[0x0][0x230] ;  /* 0x00008c00ff027b82 */ /* 0x003e220000000a00 */
[----:B------:R-:W-:Y:S02]  /*1ec0*/  IADD3 R5, R0, R51, RZ ;  /* 0x0000003300057210 */ /* 0x000fe40007ffe0ff */
[----:B------:R-:W-:-:S03]  /*1ed0*/  IADD3 R51, R51, 0x80, RZ ;  /* 0x0000008033337810 */ /* 0x000fc60007ffe0ff */
[----:B0-----:R-:W-:-:S05]  /*1ee0*/  IMAD.WIDE.U32 R2, R5, 0x8, R2 ;  /* 0x0000000805027825 */ /* 0x001fca00078e0002 */
[----:B------:R2:W-:Y:S02]  /*1ef0*/  STG.E.64 desc[UR4][R2.64], R16 ;  /* 0x0000001002007986 */ /* 0x0005e4000c101b04 */
.L_x_5271:
[----:B------:R-:W-:Y:S05]  /*1f00*/  BSYNC B1 ;  /* 0x0000000000017941 */ /* 0x000fea0003800000 */
.L_x_5267:
[----:B------:R-:W-:-:S13]  /*1f10*/  ISETP.GE.AND P0, PT, R51, R50, PT ;  /* 0x000000323300720c */ /* 0x000fda0003f06270 */
[----:B012---:R-:W0:Y:S01]  /*1f20*/  @!P0 LDC.64 R2, c[0x0][0x230] ;  /* 0x00008c00ff028b82 */ /* 0x007e220000000a00 */
[----:B------:R-:W-:Y:S02]  /*1f30*/  @!P0 IADD3 R5, R0, R51, RZ ;  /* 0x0000003300058210 */ /* 0x000fe40007ffe0ff */
[----:B------:R-:W-:-:S03]  /*1f40*/  @!P0 IADD3 R51, R51, 0x80, RZ ;  /* 0x0000008033338810 */ /* 0x000fc60007ffe0ff */
[----:B0-----:R-:W-:-:S05]  /*1f50*/  @!P0 IMAD.WIDE.U32 R2, R5, 0x8, R2 ;  /* 0x0000000805028825 */ /* 0x001fca00078e0002 */
[----:B------:R2:W-:Y:S02]  /*1f60*/  @!P0 STG.E.64 desc[UR4][R2.64], R8 ;  /* 0x0000000802008986 */ /* 0x0005e4000c101b04 */
.L_x_5272:
[----:B------:R-:W-:Y:S05]  /*1f70*/  BSYNC B0 ;  /* 0x0000000000007941 */ /* 0x000fea0003800000 */
.L_x_5266:
[----:B------:R-:W-:Y:S05]  /*1f80*/  WARPSYNC.ALL ;  /* 0x0000000000007948 */ /* 0x000fea0003800000 */
[----:B------:R-:W-:-:S13]  /*1f90*/  ISETP.GE.AND P0, PT, R51, R50, PT ;  /* 0x000000323300720c */ /* 0x000fda0003f06270 */
[----:B------:R-:W-:Y:S05]  /*1fa0*/  @P0 EXIT ;  /* 0x000000000000094d */ /* 0x000fea0003800000 */
[----:B012---:R-:W0:Y:S01]  /*1fb0*/  LDC.64 R2, c[0x0][0x230] ;  /* 0x00008c00ff027b82 */ /* 0x007e220000000a00 */
[----:B------:R-:W-:-:S05]  /*1fc0*/  IADD3 R51, R0, R51, RZ ;  /* 0x0000003300337210 */ /* 0x000fca0007ffe0ff */
[----:B0-----:R-:W-:-:S05]  /*1fd0*/  IMAD.WIDE.U32 R2, R51, 0x8, R2 ;  /* 0x0000000833027825 */ /* 0x001fca00078e0002 */
[----:B------:R-:W-:Y:S01]  /*1fe0*/  STG.E.64 desc[UR4][R2.64], R6 ;  /* 0x0000000602007986 */ /* 0x000fe2000c101b04 */
[----:B------:R-:W-:Y:S05]  /*1ff0*/  EXIT ;  /* 0x000000000000794d */ /* 0x000fea0003800000 */
.L_x_5273:
        /* <DEDUP_REMOVED lines=16> */
.L_x_24116:


//--------------------- .text._ZN2at6native29vectorized_elementwise_kernelILi4EZZZNS0_54_GLOBAL__N__d8c5977b_16_LinearAlgebra_cu_7dd49032_297216addr_kernel_cudaERNS_14TensorIteratorERKN3c106ScalarES8_ENKUlvE_clEvENKUlvE7_clEvEUlNS5_7complexIfEESC_SC_E0_St5arrayIPcLm4EEEEviT0_T1_ --------------------------
	.section	.text._ZN2at6native29vectorized_elementwise_kernelILi4EZZZNS0_54_GLOBAL__N__d8c5977b_16_LinearAlgebra_cu_7dd49032_297216addr_kernel_cudaERNS_14TensorIteratorERKN3c106ScalarES8_ENKUlvE_clEvENKUlvE7_clEvEUlNS5_7complexIfEESC_SC_E0_St5arrayIPcLm4EEEEviT0_T1_,"ax",@progbits
	.align	128
        .global         _ZN2at6native29vectorized_elementwise_kernelILi4EZZZNS0_54_GLOBAL__N__d8c5977b_16_LinearAlgebra_cu_7dd49032_297216addr_kernel_cudaERNS_14TensorIteratorERKN3c106ScalarES8_ENKUlvE_clEvENKUlvE7_clEvEUlNS5_7complexIfEESC_SC_E0_St5arrayIPcLm4EEEEviT0_T1_
        .type           _ZN2at6native29vectorized_elementwise_kernelILi4EZZZNS0_54_GLOBAL__N__d8c5977b_16_LinearAlgebra_cu_7dd49032_297216addr_kernel_cudaERNS_14TensorIteratorERKN3c106ScalarES8_ENKUlvE_clEvENKUlvE7_clEvEUlNS5_7complexIfEESC_SC_E0_St5arrayIPcLm4EEEEviT0_T1_,@function
        .size           _ZN2at6native29vectorized_elementwise_kernelILi4EZZZNS0_54_GLOBAL__N__d8c5977b_16_LinearAlgebra_cu_7dd49032_297216addr_kernel_cudaERNS_14TensorIteratorERKN3c106ScalarES8_ENKUlvE_clEvENKUlvE7_clEvEUlNS5_7complexIfEESC_SC_E0_St5arrayIPcLm4EEEEviT0_T1_,(.L_x_24117 - _ZN2at6native29vectorized_elementwise_kernelILi4EZZZNS0_54_GLOBAL__N__d8c5977b_16_LinearAlgebra_cu_7dd49032_297216addr_kernel_cudaERNS_14TensorIteratorERKN3c106ScalarES8_ENKUlvE_clEvENKUlvE7_clEvEUlNS5_7complexIfEESC_SC_E0_St5arrayIPcLm4EEEEviT0_T1_)
        .other          _ZN2at6native29vectorized_elementwise_kernelILi4EZZZNS0_54_GLOBAL__N__d8c5977b_16_LinearAlgebra_cu_7dd49032_297216addr_kernel_cudaERNS_14TensorIteratorERKN3c106ScalarES8_ENKUlvE_clEvENKUlvE7_clEvEUlNS5_7complexIfEESC_SC_E0_St5arrayIPcLm4EEEEviT0_T1_,@"STO_CUDA_ENTRY STV_DEFAULT"
_ZN2at6native29vectorized_elementwise_kernelILi4EZZZNS0_54_GLOBAL__N__d8c5977b_16_LinearAlgebra_cu_7dd49032_297216addr_kernel_cudaERNS_14TensorIteratorERKN3c106ScalarES8_ENKUlvE_clEvENKUlvE7_clEvEUlNS5_7complexIfEESC_SC_E0_St5arrayIPcLm4EEEEviT0_T1_:
.text._ZN2at6native29vectorized_elementwise_kernelILi4EZZZNS0_54_GLOBAL__N__d8c5977b_16_LinearAlgebra_cu_7dd49032_297216addr_kernel_cudaERNS_14TensorIteratorERKN3c106ScalarES8_ENKUlvE_clEvENKUlvE7_clEvEUlNS5_7complexIfEESC_SC_E0_St5arrayIPcLm4EEEEviT0_T1_:
        /* <DEDUP_REMOVED lines=152> */
.L_x_5274:
        /* <DEDUP_REMOVED lines=141> */
.L_x_5276:
[----:B------:R-:W-:Y:S05]  /*1250*/  BSYNC B0 ;  /* 0x0000000000007941 */ /* 0x000fea0003800000 */
.L_x_5275:
        /* <DEDUP_REMOVED lines=35> */
.L_x_5278:
[----:B------:R-:W-:Y:S05]  /*1490*/  BSYNC B0 ;  /* 0x0000000000007941 */ /* 0x000fea0003800000 */
.L_x_5277:
        /* <DEDUP_REMOVED lines=21> */
.L_x_5280:
[----:B------:R-:W-:Y:S05]  /*15f0*/  BSYNC B0 ;  /* 0x0000000000007941 */ /* 0x000fea0003800000 */
.L_x_5279:
        /* <DEDUP_REMOVED lines=19> */
.L_x_5282:
[----:B------:R-:W-:Y:S05]  /*1730*/  BSYNC B0 ;  /* 0x0000000000007941 */ /* 0x000fea0003800000 */
.L_x_5281:
        /* <DEDUP_REMOVED lines=20> */
.L_x_5284:
[----:B------:R-:W-:Y:S05]  /*1880*/  BSYNC B0 ;  /* 0x0000000000007941 */ /* 0x000fea0003800000 */
.L_x_5283:
        /* <DEDUP_REMOVED lines=19> */
.L_x_5286:
[----:B------:R-:W-:Y:S05]  /*19c0*/  BSYNC B0 ;  /* 0x0000000000007941 */ /* 0x000fea0003800000 */
.L_x_5285:
        /* <DEDUP_REMOVED lines=21> */
.L_x_5288:
[----:B------:R-:W-:Y:S05]  /*1b20*/  BSYNC B0 ;  /* 0x0000000000007941 */ /* 0x000fea0003800000 */
.L_x_5287:
        /* <DEDUP_REMOVED lines=20> */
.L_x_5290:
[----:B------:R-:W-:Y:S05]  /*1c70*/  BSYNC B0 ;  /* 0x0000000000007941 */ /* 0x000fea0003800000 */
.L_x_5289:
        /* <DEDUP_REMOVED lines=18> */
.L_x_5293:
[----:B------:R-:W-:-:S13]  /*1da0*/  ISETP.GE.AND P0, PT, R51, R50, PT ;  /* 0x000000323300720c */ /* 0x000fda0003f06270 */
[----:B------:R-:W-:Y:S05]  /*1db0*/  @P0 BRA `(.L_x_5295) ;  /* 0x0000000000300947 */ /* 0x000fea0003800000 */
[----:B0-----:R-:W0:Y:S01]  /*1dc0*/  LDC.64 R2, c[0x0][0x230] ;  /* 0x00008c00ff027b82 */ /* 0x001e220000000a00 */
[----:B------:R-:W-:Y:S02]  /*1dd0*/  IADD3 R5, R0, R51, RZ ;  /* 0x0000003300057210 */ /* 0x000fe40007ffe0ff */
[----:B------:R-:W-:-:S03]  /*1de0*/  IADD3 R51, R51, 0x80, RZ ;  /* 0x0000008033337810 */ /* 0x000fc60007ffe0ff */
[----:B0-----:R-:W-:-:S05]  /*1df0*/  IMAD.WIDE.U32 R2, R5, 0x8, R2 ;  /* 0x0000000805027825 */ /* 0x001fca00078e0002 */
[----:B------:R1:W-:Y:S02]  /*1e00*/  STG.E.64 desc[UR4][R2.64], R10 ;  /* 0x0000000a02007986 */ /* 0x0003e4000c101b04 */
.L_x_5294:
[----:B------:R-:W-:-:S13]  /*1e10*/  ISETP.GE.AND P0, PT, R51, R50, PT ;  /* 0x000000323300720c */ /* 0x000fda0003f06270 */
[----:B------:R-:W-:Y:S05]  /*1e20*/  @P0 BRA `(.L_x_5296) ;  /* 0x0000000000340947 */ /* 0x000fea0003800000 */
[----:B01----:R-:W0:Y:S01]  /*1e30*/  LDC.64 R2, c[0x0][0x230] ;  /* 0x00008c00ff027b82 */ /* 0x003e220000000a00 */
[----:B------:R-:W-:Y:S02]  /*1e40*/  IADD3 R5, R0, R51, RZ ;  /* 0x0000003300057210 */ /* 0x000fe40007ffe0ff */
[----:B------:R-:W-:-:S03]  /*1e50*/  IADD3 R51, R51, 0x80, RZ ;  /* 0x0000008033337810 */ /* 0x000fc60007ffe0ff */
[----:B0-----:R-:W-:-:S05]  /*1e60*/  IMAD.WIDE.U32 R2, R5, 0x8, R2 ;  /* 0x0000000805027825 */ /* 0x001fca00078e0002 */
[----:B------:R1:W-:Y:S02]  /*1e70*/  STG.E.64 desc[UR4][R2.64], R14 ;  /* 0x0000000e02007986 */ /* 0x0003e4000c101b04 */
.L_x_5295:
        /* <DEDUP_REMOVED lines=8> */
.L_x_5296:
[----:B------:R-:W-:Y:S05]  /*1f00*/  BSYNC B1 ;  /* 0x0000000000017941 */ /* 0x000fea0003800000 */
.L_x_5292:
[----:B------:R-:W-:-:S13]  /*1f10*/  ISETP.GE.AND P0, PT, R51, R50, PT ;  /* 0x000000323300720c */ /* 0x000fda0003f06270 */
[----:B012---:R-:W0:Y:S01]  /*1f20*/  @!P0 LDC.64 R2, c[0x0][0x230] ;  /* 0x00008c00ff028b82 */ /* 0x007e220000000a00 */
[----:B------:R-:W-:Y:S02]  /*1f30*/  @!P0 IADD3 R5, R0, R51, RZ ;  /* 0x0000003300058210 */ /* 0x000fe40007ffe0ff */
[----:B------:R-:W-:-:S03]  /*1f40*/  @!P0 IADD3 R51, R51, 0x80, RZ ;  /* 0x0000008033338810 */ /* 0x000fc60007ffe0ff */
[----:B0-----:R-:W-:-:S05]  /*1f50*/  @!P0 IMAD.WIDE.U32 R2, R5, 0x8, R2 ;  /* 0x0000000805028825 */ /* 0x001fca00078e0002 */
[----:B------:R2:W-:Y:S02]  /*1f60*/  @!P0 STG.E.64 desc[UR4][R2.64], R8 ;  /* 0x0000000802008986 */ /* 0x0005e4000c101b04 */
.L_x_5297:
[----:B------:R-:W-:Y:S05]  /*1f70*/  BSYNC B0 ;  /* 0x0000000000007941 */ /* 0x000fea0003800000 */
.L_x_5291:
        /* <DEDUP_REMOVED lines=8> */
.L_x_5298:
        /* <DEDUP_REMOVED lines=16> */
.L_x_24117:


//--------------------- .text._ZN2at6native29vectorized_elementwise_kernelILi8EZZZNS0_54_GLOBAL__N__d8c5977b_16_LinearAlgebra_cu_7dd49032_297216addr_kernel_cudaERNS_14TensorIteratorERKN3c106ScalarES8_ENKUlvE_clEvENKUlvE7_clEvEUlNS5_7complexIfEESC_SC_E0_St5arrayIPcLm4EEEEviT0_T1_ --------------------------
	.section	.text._ZN2at6native29vectorized_elementwise_kernelILi8EZZZNS0_54_GLOBAL__N__d8c5977b_16_LinearAlgebra_cu_7dd49032_297216addr_kernel_cudaERNS_14TensorIteratorERKN3c106ScalarES8_ENKUlvE_clEvENKUlvE7_clEvEUlNS5_7complexIfEESC_SC_E0_St5arrayIPcLm4EEEEviT0_T1_,"ax",@progbits
	.align	128
        .global         _ZN2at6native29vectorized_elementwise_kernelILi8EZZZNS0_54_GLOBAL__N__d8c5977b_16_LinearAlgebra_cu_7dd49032_297216addr_kernel_cudaERNS_14TensorIteratorERKN3c106ScalarES8_ENKUlvE_clEvENKUlvE7_clEvEUlNS5_7complexIfEESC_SC_E0_St5arrayIPcLm4EEEEviT0_T1_
        .type           _ZN2at6native29vectorized_elementwise_kernelILi8EZZZNS0_54_GLOBAL__N__d8c5977b_16_LinearAlgebra_cu_7dd49032_297216addr_kernel_cudaERNS_14TensorIteratorERKN3c106ScalarES8_ENKUlvE_clEvENKUlvE7_clEvEUlNS5_7complexIfEESC_SC_E0_St5arrayIPcLm4EEEEviT0_T1_,@function
        .size           _ZN2at6native29vectorized_elementwise_kernelILi8EZZZNS0_54_GLOBAL__N__d8c5977b_16_LinearAlgebra_cu_7dd49032_297216addr_kernel_cudaERNS_14TensorIteratorERKN3c106ScalarES8_ENKUlvE_clEvENKUlvE7_clEvEUlNS5_7complexIfEESC_SC_E0_St5arrayIPcLm4EEEEviT0_T1_,(.L_x_24118 - _ZN2at6native29vectorized_elementwise_kernelILi8EZZZNS0_54_GLOBAL__N__d8c5977b_16_LinearAlgebra_cu_7dd49032_297216addr_kernel_cudaERNS_14TensorIteratorERKN3c106ScalarES8_ENKUlvE_clEvENKUlvE7_clEvEUlNS5_7complexIfEESC_SC_E0_St5arrayIPcLm4EEEEviT0_T1_)
        .other          _ZN2at6native29vectorized_elementwise_kernelILi8EZZZNS0_54_GLOBAL__N__d8c5977b_16_LinearAlgebra_cu_7dd49032_297216addr_kernel_cudaERNS_14TensorIteratorERKN3c106ScalarES8_ENKUlvE_clEvENKUlvE7_clEvEUlNS5_7complexIfEESC_SC_E0_St5arrayIPcLm4EEEEviT0_T1_,@"STO_CUDA_ENTRY STV_DEFAULT"
_ZN2at6native29vectorized_elementwise_kernelILi8EZZZNS0_54_GLOBAL__N__d8c5977b_16_LinearAlgebra_cu_7dd49032_297216addr_kernel_cudaERNS_14TensorIteratorERKN3c106ScalarES8_ENKUlvE_clEvENKUlvE7_clEvEUlNS5_7complexIfEESC_SC_E0_St5arrayIPcLm4EEEEviT0_T1_:
.text._ZN2at6native29vectorized_elementwise_kernelILi8EZZZNS0_54_GLOBAL__N__d8c5977b_16_LinearAlgebra_cu_7dd49032_297216addr_kernel_cudaERNS_14TensorIteratorERKN3c106ScalarES8_ENKUlvE_clEvENKUlvE7_clEvEUlNS5_7complexIfEESC_SC_E0_St5arrayIPcLm4EEEEviT0_T1_:
        /* <DEDUP_REMOVED lines=152> */
.L_x_5299:
        /* <DEDUP_REMOVED lines=141> */
.L_x_5301:
[----:B------:R-:W-:Y:S05]  /*1250*/  BSYNC B0 ;  /* 0x0000000000007941 */ /* 0x000fea0003800000 */
.L_x_5300:
        /* <DEDUP_REMOVED lines=35> */
.L_x_5303:
[----:B------:R-:W-:Y:S05]  /*1490*/  BSYNC B0 ;  /* 0x0000000000007941 */ /* 0x000fea0003800000 */
.L_x_5302:
        /* <DEDUP_REMOVED lines=21> */
.L_x_5305:
[----:B------:R-:W-:Y:S05]  /*15f0*/  BSYNC B0 ;  /* 0x0000000000007941 */ /* 0x000fea0003800000 */
.L_x_5304:
        /* <DEDUP_REMOVED lines=19> */
.L_x_5307:
[----:B------:R-:W-:Y:S05]  /*1730*/  BSYNC B0 ;  /* 0x0000000000007941 */ /* 0x000fea0003800000 */
.L_x_5306:
        /* <DEDUP_REMOVED lines=20> */
.L_x_5309:
[----:B------:R-:W-:Y:S05]  /*1880*/  BSYNC B0 ;  /* 0x0000000000007941 */ /* 0x000fea0003800000 */
.L_x_5308:
        /* <DEDUP_REMOVED lines=19> */
.L_x_5311:
[----:B------:R-:W-:Y:S05]  /*19c0*/  BSYNC B0 ;  /* 0x0000000000007941 */ /* 0x000fea0003800000 */
.L_x_5310:
        /* <DEDUP_REMOVED lines=21> */
.L_x_5313:
[----:B------:R-:W-:Y:S05]  /*1b20*/  BSYNC B0 ;  /* 0x0000000000007941 */ /* 0x000fea0003800000 */
.L_x_5312:
        /* <DEDUP_REMOVED lines=20> */
.L_x_5315:
[----:B------:R-:W-:Y:S05]  /*1c70*/  BSYNC B0 ;  /* 0x0000000000007941 */ /* 0x000fea0003800000 */
.L_x_5314:
        /* <DEDUP_REMOVED lines=18> */
.L_x_5318:
[----:B------:R-:W-:-:S13]  /*1da0*/  ISETP.GE.AND P0, PT, R51, R50, PT ;  /* 0x000000323300720c */ /* 0x000fda0003f06270 */
[----:B------:R-:W-:Y:S05]  /*1db0*/  @P0 BRA `(.L_x_5320) ;  /* 0x0000000000300947 */ /* 0x000fea0003800000 */
[----:B0-----:R-:W0:Y:S01]  /*1dc0*/  LDC.64 R2, c[0x0][0x230] ;  /* 0x00008c00ff027b82 */ /* 0x001e220000000a00 */
[----:B------:R-:W-:Y:S02]  /*1dd0*/  IADD3 R5, R0, R51, RZ ;  /* 0x0000003300057210 */ /* 0x000fe40007ffe0ff */
[----:B------:R-:W-:-:S03]  /*1de0*/  IADD3 R51, R51, 0x80, RZ ;  /* 0x0000008033337810 */ /* 0x000fc60007ffe0ff */
[----:B0-----:R-:W-:-:S05]  /*1df0*/  IMAD.WIDE.U32 R2, R5, 0x8, R2 ;  /* 0x0000000805027825 */ /* 0x001fca00078e0002 */
[----:B------:R1:W-:Y:S02]  /*1e00*/  STG.E.64 desc[UR4][R2.64], R10 ;  /* 0x0000000a02007986 */ /* 0x0003e4000c101b04 */
.L_x_5319:
[----:B------:R-:W-:-:S13]  /*1e10*/  ISETP.GE.AND P0, PT, R51, R50, PT ;  /* 0x000000323300720c */ /* 0x000fda0003f06270 */
[----:B------:R-:W-:Y:S05]  /*1e20*/  @P0 BRA `(.L_x_5321) ;  /* 0x0000000000340947 */ /* 0x000fea0003800000 */
[----:B01----:R-:W0:Y:S01]  /*1e30*/  LDC.64 R2, c[0x0][0x230] ;  /* 0x00008c00ff027b82 */ /* 0x003e220000000a00 */
[----:B------:R-:W-:Y:S02]  /*1e40*/  IADD3 R5, R0, R51, RZ ;  /* 0x0000003300057210 */ /* 0x000fe40007ffe0ff */
[----:B------:R-:W-:-:S03]  /*1e50*/  IADD3 R51, R51, 0x80, RZ ;  /* 0x0000008033337810 */ /* 0x000fc60007ffe0ff */
[----:B0-----:R-:W-:-:S05]  /*1e60*/  IMAD.WIDE.U32 R2, R5, 0x8, R2 ;  /* 0x0000000805027825 */ /* 0x001fca00078e0002 */
[----:B------:R1:W-:Y:S02]  /*1e70*/  STG.E.64 desc[UR4][R2.64], R14 ;  /* 0x0000000e02007986 */ /* 0x0003e4000c101b04 */
.L_x_5320:
        /* <DEDUP_REMOVED lines=8> */
.L_x_5321:
[----:B------:R-:W-:Y:S05]  /*1f00*/  BSYNC B1 ;  /* 0x0000000000017941 */ /* 0x000fea0003800000 */
.L_x_5317:
[----:B------:R-:W-:-:S13]  /*1f10*/  ISETP.GE.AND P0, PT, R51, R50, PT ;  /* 0x000000323300720c */ /* 0x000fda0003f06270 */
[----:B012---:R-:W0:Y:S01]  /*1f20*/  @!P0 LDC.64 R2, c[0x0][0x230] ;  /* 0x00008c00ff028b82 */ /* 0x007e220000000a00 */
[----:B------:R-:W-:Y:S02]  /*1f30*/  @!P0 IADD3 R5, R0, R51, RZ ;  /* 0x0000003300058210 */ /* 0x000fe40007ffe0ff */
[----:B------:R-:W-:-:S03]  /*1f40*/  @!P0 IADD3 R51, R51, 0x80, RZ ;  /* 0x0000008033338810 */ /* 0x000fc60007ffe0ff */
[----:B0-----:R-:W-:-:S05]  /*1f50*/  @!P0 IMAD.WIDE.U32 R2, R5, 0x8, R2 ;  /* 0x0000000805028825 */ /* 0x001fca00078e0002 */
[----:B------:R2:W-:Y:S02]  /*1f60*/  @!P0 STG.E.64 desc[UR4][R2.64], R8 ;  /* 0x0000000802008986 */ /* 0x0005e4000c101b04 */
.L_x_5322:
[----:B------:R-:W-:Y:S05]  /*1f70*/  BSYNC B0 ;  /* 0x0000000000007941 */ /* 0x000fea0003800000 */
.L_x_5316:
        /* <DEDUP_REMOVED lines=8> */
.L_x_5323:
        /* <DEDUP_REMOVED lines=16> */
.L_x_24118:


//--------------------- .text._ZN2at6native18elementwise_kernelILi128ELi4EZNS0_15gpu_kernel_implIZZZNS0_54_GLOBAL__N__d8c5977b_16_LinearAlgebra_cu_7dd49032_297216addr_kernel_cudaERNS_14TensorIteratorERKN3c106ScalarES9_ENKUlvE_clEvENKUlvE7_clEvEUlNS6_7complexIfEESD_SD_E_EEvRNS_18TensorIteratorBaseERKT_EUliE_EEviT1_ --------------------------
	.section	.text._ZN2at6native18elementwise_kernelILi128ELi4EZNS0_15gpu_kernel_implIZZZNS0_54_GLOBAL__N__d8c5977b_16_LinearAlgebra_cu_7dd49032_297216addr_kernel_cudaERNS_14TensorIteratorERKN3c106ScalarES9_ENKUlvE_clEvENKUlvE7_clEvEUlNS6_7complexIfEESD_SD_E_EEvRNS_18TensorIteratorBaseERKT_EUliE_EEviT1_,"ax",@progbits
	.align	128
        .global         _ZN2at6native18elementwise_kernelILi128ELi4EZNS0_15gpu_kernel_implIZZZNS0_54_GLOBAL__N__d8c5977b_16_LinearAlgebra_cu_7dd49032_297216addr_kernel_cudaERNS_14TensorIteratorERKN3c106ScalarES9_ENKUlvE_clEvENKUlvE7_clEvEUlNS6_7complexIfEESD_SD_E_EEvRNS_18TensorIteratorBaseERKT_EUliE_EEviT1_
        .type           _ZN2at6native18elementwise_kernelILi128ELi4EZNS0_15gpu_kernel_implIZZZNS0_54_GLOBAL__N__d8c5977b_16_LinearAlgebra_cu_7dd49032_297216addr_kernel_cudaERNS_14TensorIteratorERKN3c106ScalarES9_ENKUlvE_clEvENKUlvE7_clEvEUlNS6_7complexIfEESD_SD_E_EEvRNS_18TensorIteratorBaseERKT_EUliE_EEviT1_,@function
        .size           _ZN2at6native18elementwise_kernelILi128ELi4EZNS0_15gpu_kernel_implIZZZNS0_54_GLOBAL__N__d8c5977b_16_LinearAlgebra_cu_7dd49032_297216addr_kernel_cudaERNS_14TensorIteratorERKN3c106ScalarES9_ENKUlvE_clEvENKUlvE7_clEvEUlNS6_7complexIfEESD_SD_E_EEvRNS_18TensorIteratorBaseERKT_EUliE_EEviT1_,(.L_x_24119 - _ZN2at6native18elementwise_kernelILi128ELi4EZNS0_15gpu_kernel_implIZZZNS0_54_GLOBAL__N__d8c5977b_16_LinearAlgebra_cu_7dd49032_297216addr_kernel_cudaERNS_14TensorIteratorERKN3c106ScalarES9_ENKUlvE_clEvENKUlvE7_clEvEUlNS6_7complexIfEESD_SD_E_EEvRNS_18TensorIteratorBaseERKT_EUliE_EEviT1_)
        .other          _ZN2at6native18elementwise_kernelILi128ELi4EZNS0_15gpu_kernel_implIZZZNS0_54_GLOBAL__N__d8c5977b_16_LinearAlgebra_cu_7dd49032_297216addr_kernel_cudaERNS_14TensorIteratorERKN3c106ScalarES9_ENKUlvE_clEvENKUlvE7_clEvEUlNS6_7complexIfEESD_SD_E_EEvRNS_18TensorIteratorBaseERKT_EUliE_EEviT1_,@"STO_CUDA_ENTRY STV_DEFAULT"
_ZN2at6native18elementwise_kernelILi128ELi4EZNS0_15gpu_kernel_implIZZZNS0_54_GLOBAL__N__d8c5977b_16_LinearAlgebra_cu_7dd49032_297216addr_kernel_cudaERNS_14TensorIteratorERKN3c106ScalarES9_ENKUlvE_clEvENKUlvE7_clEvEUlNS6_7complexIfEESD_SD_E_EEvRNS_18TensorIteratorBaseERKT_EUliE_EEviT1_:
.text._ZN2at6native18elementwise_kernelILi128ELi4EZNS0_15gpu_kernel_implIZZZNS0_54_GLOBAL__N__d8c5977b_16_LinearAlgebra_cu_7dd49032_297216addr_kernel_cudaERNS_14TensorIteratorERKN3c106ScalarES9_ENKUlvE_clEvENKUlvE7_clEvEUlNS6_7complexIfEESD_SD_E_EEvRNS_18TensorIteratorBaseERKT_EUliE_EEviT1_:
        /* <DEDUP_REMOVED lines=39> */
[C---:B------:R-:W-:Y:S02]  /*0270*/  IMAD R16, R5.reuse, UR5, RZ ;  /* 0x0000000505107c24 */ /* 0x040fe4000f8e02ff */
[C---:B------:R-:W-:Y:S02]  /*0280*/  IMAD R22, R5.reuse, UR8, RZ ;  /* 0x0000000805167c24 */ /* 0x040fe4000f8e02ff */
        /* <DEDUP_REMOVED lines=324> */
.L_x_5326:
        /* <DEDUP_REMOVED lines=27> */
.L_x_5327:
[----:B------:R-:W0:Y:S01]  /*1880*/  LDC.U8 R4, c[0x0][0x50a] ;  /* 0x00014280ff047b82 */ /* 0x000e220000000000 */
        /* <DEDUP_REMOVED lines=19> */
.L_x_5332:
[----:B------:R-:W2:Y:S01]  /*19c0*/  LDG.E.U8 R2, desc[UR36][R2.64] ;  /* 0x0000002402027981 */ /* 0x000ea2000c1e1100 */
[----:B------:R-:W-:Y:S01]  /*19d0*/  IMAD.MOV.U32 R23, RZ, RZ, RZ ;  /* 0x000000ffff177224 */ /* 0x000fe200078e00ff */
[----:B--2---:R-:W-:Y:S01]  /*19e0*/  I2FP.F32.U32 R22, R2 ;  /* 0x0000000200167245 */ /* 0x004fe20000201000 */
[----:B------:R-:W-:Y:S06]  /*19f0*/  BRA `(.L_x_5334) ;  /* 0x0000000c007c7947 */ /* 0x000fec0003800000 */
.L_x_5331:
        /* <DEDUP_REMOVED lines=10> */
.L_x_5336:
[----:B------:R-:W2:Y:S01]  /*1aa0*/  LDG.E R2, desc[UR36][R2.64] ;  /* 0x0000002402027981 */ /* 0x000ea2000c1e1900 */
[----:B------:R-:W-:Y:S01]  /*1ab0*/  IMAD.MOV.U32 R23, RZ, RZ, RZ ;  /* 0x000000ffff177224 */ /* 0x000fe200078e00ff */
[----:B--2---:R-:W-:Y:S01]  /*1ac0*/  I2FP.F32.S32 R22, R2 ;  /* 0x0000000200167245 */ /* 0x004fe20000201400 */
[----:B------:R-:W-:Y:S06]  /*1ad0*/  BRA `(.L_x_5334) ;  /* 0x0000000c00447947 */ /* 0x000fec0003800000 */
.L_x_5335:
[----:B------:R-:W2:Y:S01]  /*1ae0*/  LDG.E.U16 R2, desc[UR36][R2.64] ;  /* 0x0000002402027981 */ /* 0x000ea2000c1e1500 */
[----:B------:R-:W-:Y:S01]  /*1af0*/  IMAD.MOV.U32 R23, RZ, RZ, RZ ;  /* 0x000000ffff177224 */ /* 0x000fe200078e00ff */
[----:B--2---:R2:W3:Y:S01]  /*1b00*/  I2F.S16 R22, R2 ;  /* 0x0000000200167306 */ /* 0x0044e20000101400 */
[----:B------:R-:W-:Y:S05]  /*1b10*/  BRA `(.L_x_5334) ;  /* 0x0000000c00347947 */ /* 0x000fea0003800000 */
.L_x_5330:
        /* <DEDUP_REMOVED lines=9> */
.L_x_5338:
[----:B------:R-:W2:Y:S01]  /*1bb0*/  LDG.E.U16 R2, desc[UR36][R2.64] ;  /* 0x0000002402027981 */ /* 0x000ea2000c1e1500 */
[----:B------:R-:W-:Y:S02]  /*1bc0*/  IMAD.MOV.U32 R23, RZ, RZ, RZ ;  /* 0x000000ffff177224 */ /* 0x000fe400078e00ff */
[----:B--2---:R-:W-:Y:S01]  /*1bd0*/  HADD2.F32 R22, -RZ, R2.H0_H0 ;  /* 0x20000002ff167230 */ /* 0x004fe20000004100 */
[----:B------:R-:W-:Y:S06]  /*1be0*/  BRA `(.L_x_5334) ;  /* 0x0000000c00007947 */ /* 0x000fec0003800000 */
.L_x_5337:
        /* <DEDUP_REMOVED lines=8> */
.L_x_5340:
[----:B------:R-:W2:Y:S02]  /*1c70*/  LDG.E R2, desc[UR36][R2.64] ;  /* 0x0000002402027981 */ /* 0x000ea4000c1e1900 */
[--C-:B--2---:R-:W-:Y:S02]  /*1c80*/  HADD2.F32 R23, -RZ, R2.reuse.H1_H1 ;  /* 0x30000002ff177230 */ /* 0x104fe40000004100 */
[----:B------:R-:W-:Y:S01]  /*1c90*/  HADD2.F32 R22, -RZ, R2.H0_H0 ;  /* 0x20000002ff167230 */ /* 0x000fe20000004100 */
[----:B------:R-:W-:Y:S06]  /*1ca0*/  BRA `(.L_x_5334) ;  /* 0x0000000800d07947 */ /* 0x000fec0003800000 */
.L_x_5339:
        /* <DEDUP_REMOVED lines=8> */
.L_x_5329:
        /* <DEDUP_REMOVED lines=13> */
.L_x_5343:
        /* <DEDUP_REMOVED lines=10> */
.L_x_5342:
        /* <DEDUP_REMOVED lines=8> */
[----:B------:R-:W-:Y:S01]  /*1f20*/  IMAD.MOV.U32 R23, RZ, RZ, RZ ;  /* 0x000000ffff177224 */ /* 0x000fe200078e00ff */
[----:B--2---:R-:W-:-:S04]  /*1f30*/  SHF.L.U32 R22, R22, 0x18, RZ ;  /* 0x0000001816167819 */ /* 0x004fc800000006ff */
        /* <DEDUP_REMOVED lines=17> */
.L_x_5345:
        /* <DEDUP_REMOVED lines=14> */
.L_x_5344:
[----:B------:R-:W2:Y:S01]  /*2130*/  LDG.E.U16 R2, desc[UR36][R2.64] ;  /* 0x0000002402027981 */ /* 0x000ea2000c1e1500 */
[----:B------:R-:W-:Y:S02]  /*2140*/  IMAD.MOV.U32 R23, RZ, RZ, RZ ;  /* 0x000000ffff177224 */ /* 0x000fe400078e00ff */
[----:B--2---:R-:W-:Y:S01]  /*2150*/  IMAD.U32 R22, R2, 0x10000, RZ ;  /* 0x0001000002167824 */ /* 0x004fe200078e00ff */
[----:B------:R-:W-:Y:S06]  /*2160*/  BRA `(.L_x_5334) ;  /* 0x0000000400a07947 */ /* 0x000fec0003800000 */
.L_x_5341:
        /* <DEDUP_REMOVED lines=12> */
.L_x_5348:
        /* <DEDUP_REMOVED lines=20> */
.L_x_5350:
[----:B------:R-:W-:Y:S05]  /*2370*/  BSYNC B0 ;  /* 0x0000000000007941 */ /* 0x000fea0003800000 */
.L_x_5349:
[----:B------:R-:W-:Y:S01]  /*2380*/  IMAD.SHL.U32 R2, R2, 0x100000, RZ ;  /* 0x0010000002027824 */ /* 0x000fe200078e00ff */
[----:B------:R-:W-:-:S04]  /*2390*/  LEA R3, R0, 0x3b800000, 0x17 ;  /* 0x3b80000000037811 */ /* 0x000fc800078eb8ff */
[----:B------:R-:W-:Y:S01]  /*23a0*/  LOP3.LUT R22, R3, R2, R22, 0xfe, !PT ;  /* 0x0000000203167212 */ /* 0x000fe200078efe16 */
[----:B------:R-:W-:Y:S06]  /*23b0*/  BRA `(.L_x_5334) ;  /* 0x00000004000c7947 */ /* 0x000fec0003800000 */
.L_x_5347:
        /* <DEDUP_REMOVED lines=20> */
.L_x_5352:
[----:B------:R-:W-:Y:S05]  /*2500*/  BSYNC B0 ;  /* 0x0000000000007941 */ /* 0x000fea0003800000 */
.L_x_5351:
[----:B------:R-:W-:Y:S01]  /*2510*/  IMAD.SHL.U32 R2, R2, 0x200000, RZ ;  /* 0x0020000002027824 */ /* 0x000fe200078e00ff */
[----:B------:R-:W-:-:S04]  /*2520*/  LEA R3, R0, 0x37800000, 0x17 ;  /* 0x3780000000037811 */ /* 0x000fc800078eb8ff */
[----:B------:R-:W-:Y:S01]  /*2530*/  LOP3.LUT R22, R3, R2, R22, 0xfe, !PT ;  /* 0x0000000203167212 */ /* 0x000fe200078efe16 */
[----:B------:R-:W-:Y:S06]  /*2540*/  BRA `(.L_x_5334) ;  /* 0x0000000000a87947 */ /* 0x000fec0003800000 */
.L_x_5346:
        /* <DEDUP_REMOVED lines=14> */
.L_x_5356:
[----:B------:R-:W-:Y:S05]  /*2630*/  BSYNC B0 ;  /* 0x0000000000007941 */ /* 0x000fea0003800000 */
.L_x_5355:
[----:B------:R-:W-:Y:S01]  /*2640*/  MOV R23, RZ ;  /* 0x000000ff00177202 */ /* 0x000fe20000000f00 */
[----:B------:R-:W-:Y:S06]  /*2650*/  BRA `(.L_x_5334) ;  /* 0x0000000000647947 */ /* 0x000fec0003800000 */
.L_x_5333:
        /* <DEDUP_REMOVED lines=16> */
.L_x_5357:
[----:B------:R-:W-:Y:S01]  /*2760*/  CS2R R22, SRZ ;  /* 0x0000000000167805 */ /* 0x000fe2000001ff00 */
[----:B------:R-:W-:Y:S06]  /*2770*/  BRA `(.L_x_5334) ;  /* 0x00000000001c7947 */ /* 0x000fec0003800000 */
.L_x_5354:
[----:B------:R-:W2:Y:S01]  /*2780*/  LDG.E.64 R2, desc[UR36][R2.64] ;  /* 0x0000002402027981 */ /* 0x000ea2000c1e1b00 */
[----:B------:R-:W-:Y:S01]  /*2790*/  IMAD.MOV.U32 R23, RZ, RZ, RZ ;  /* 0x000000ffff177224 */ /* 0x000fe200078e00ff */
[----:B--2---:R0:W1:Y:S01]  /*27a0*/  I2F.U64 R22, R2 ;  /* 0x0000000200167312 */ /* 0x0040620000301000 */
[----:B------:R-:W-:Y:S05]  /*27b0*/  BRA `(.L_x_5334) ;  /* 0x00000000000c7947 */ /* 0x000fea0003800000 */
.L_x_5353:
[----:B------:R-:W2:Y:S01]  /*27c0*/  LDG.E R2, desc[UR36][R2.64] ;  /* 0x0000002402027981 */ /* 0x000ea2000c1e1900 */
[----:B------:R-:W-:Y:S01]  /*27d0*/  IMAD.MOV.U32 R23, RZ, RZ, RZ ;  /* 0x000000ffff177224 */ /* 0x000fe200078e00ff */
[----:B--2---:R-:W-:-:S07]  /*27e0*/  I2FP.F32.U32 R22, R2 ;  /* 0x0000000200167245 */ /* 0x004fce0000201000 */
.L_x_5334:
[----:B------:R-:W-:Y:S05]  /*27f0*/  BSYNC B6 ;  /* 0x0000000000067941 */ /* 0x000fea0003800000 */
.L_x_5328:
        /* <DEDUP_REMOVED lines=20> */
.L_x_5362:
[----:B------:R-:W2:Y:S01]  /*2940*/  LDG.E.U8 R2, desc[UR36][R4.64] ;  /* 0x0000002404027981 */ /* 0x000ea2000c1e1100 */
[----:B------:R-:W-:Y:S01]  /*2950*/  IMAD.MOV.U32 R3, RZ, RZ, RZ ;  /* 0x000000ffff037224 */ /* 0x000fe200078e00ff */
[----:B--2---:R-:W-:Y:S01]  /*2960*/  I2FP.F32.U32 R2, R2 ;  /* 0x0000000200027245 */ /* 0x004fe20000201000 */
[----:B------:R-:W-:Y:S06]  /*2970*/  BRA `(.L_x_5364) ;  /* 0x0000000c007c7947 */ /* 0x000fec0003800000 */
.L_x_5361:
        /* <DEDUP_REMOVED lines=10> */
.L_x_5366:
[----:B------:R-:W2:Y:S01]  /*2a20*/  LDG.E R2, desc[UR36][R4.64] ;  /* 0x0000002404027981 */ /* 0x000ea2000c1e1900 */
[----:B------:R-:W-:Y:S01]  /*2a30*/  IMAD.MOV.U32 R3, RZ, RZ, RZ ;  /* 0x000000ffff037224 */ /* 0x000fe200078e00ff */
[----:B--2---:R-:W-:Y:S01]  /*2a40*/  I2FP.F32.S32 R2, R2 ;  /* 0x0000000200027245 */ /* 0x004fe20000201400 */
[----:B------:R-:W-:Y:S06]  /*2a50*/  BRA `(.L_x_5364) ;  /* 0x0000000c00447947 */ /* 0x000fec0003800000 */
.L_x_5365:
[----:B------:R-:W2:Y:S01]  /*2a60*/  LDG.E.U16 R2, desc[UR36][R4.64] ;  /* 0x0000002404027981 */ /* 0x000ea2000c1e1500 */
[----:B------:R-:W-:Y:S01]  /*2a70*/  IMAD.MOV.U32 R3, RZ, RZ, RZ ;  /* 0x000000ffff037224 */ /* 0x000fe200078e00ff */
[----:B--2---:R-:W0:Y:S01]  /*2a80*/  I2F.S16 R2, R2 ;  /* 0x0000000200027306 */ /* 0x004e220000101400 */
[----:B------:R-:W-:Y:S05]  /*2a90*/  BRA `(.L_x_5364) ;  /* 0x0000000c00347947 */ /* 0x000fea0003800000 */
.L_x_5360:
        /* <DEDUP_REMOVED lines=9> */
.L_x_5368:
[----:B------:R-:W2:Y:S01]  /*2b30*/  LDG.E.U16 R2, desc[UR36][R4.64] ;  /* 0x0000002404027981 */ /* 0x000ea2000c1e1500 */
[----:B------:R-:W-:Y:S02]  /*2b40*/  IMAD.MOV.U32 R3, RZ, RZ, RZ ;  /* 0x000000ffff037224 */ /* 0x000fe400078e00ff */
[----:B--2---:R-:W-:Y:S01]  /*2b50*/  HADD2.F32 R2, -RZ, R2.H0_H0 ;  /* 0x20000002ff027230 */ /* 0x004fe20000004100 */
[----:B------:R-:W-:Y:S06]  /*2b60*/  BRA `(.L_x_5364) ;  /* 0x0000000c00007947 */ /* 0x000fec0003800000 */
.L_x_5367:
        /* <DEDUP_REMOVED lines=8> */
.L_x_5370:
[----:B------:R-:W2:Y:S02]  /*2bf0*/  LDG.E R2, desc[UR36][R4.64] ;  /* 0x0000002404027981 */ /* 0x000ea4000c1e1900 */
[--C-:B--2---:R-:W-:Y:S02]  /*2c00*/  HADD2.F32 R3, -RZ, R2.reuse.H1_H1 ;  /* 0x30000002ff037230 */ /* 0x104fe40000004100 */
[----:B------:R-:W-:Y:S01]  /*2c10*/  HADD2.F32 R2, -RZ, R2.H0_H0 ;  /* 0x20000002ff027230 */ /* 0x000fe20000004100 */
[----:B------:R-:W-:Y:S06]  /*2c20*/  BRA `(.L_x_5364) ;  /* 0x0000000800d07947 */ /* 0x000fec0003800000 */
.L_x_5369:
        /* <DEDUP_REMOVED lines=8> */
.L_x_5359:
        /* <DEDUP_REMOVED lines=13> */
.L_x_5373:
        /* <DEDUP_REMOVED lines=10> */
.L_x_5372:
        /* <DEDUP_REMOVED lines=11> */
[----:B------:R-:W-:-:S04]  /*2ed0*/  IADD3 R6, R0, 0x1000000, RZ ;  /* 0x0100000000067810 */ /* 0x000fc80007ffe0ff */
        /* <DEDUP_REMOVED lines=15> */
.L_x_5375:
        /* <DEDUP_REMOVED lines=14> */
.L_x_5374:
[----:B------:R-:W2:Y:S01]  /*30b0*/  LDG.E.U16 R2, desc[UR36][R4.64] ;  /* 0x0000002404027981 */ /* 0x000ea2000c1e1500 */
[----:B------:R-:W-:Y:S02]  /*30c0*/  IMAD.MOV.U32 R3, RZ, RZ, RZ ;  /* 0x000000ffff037224 */ /* 0x000fe400078e00ff */
[----:B--2---:R-:W-:Y:S01]  /*30d0*/  IMAD.U32 R2, R2, 0x10000, RZ ;  /* 0x0001000002027824 */ /* 0x004fe200078e00ff */
[----:B------:R-:W-:Y:S06]  /*30e0*/  BRA `(.L_x_5364) ;  /* 0x0000000400a07947 */ /* 0x000fec0003800000 */
.L_x_5371:
        /* <DEDUP_REMOVED lines=12> */
.L_x_5378:
        /* <DEDUP_REMOVED lines=20> */
.L_x_5380:
[----:B------:R-:W-:Y:S05]  /*32f0*/  BSYNC B0 ;  /* 0x0000000000007941 */ /* 0x000fea0003800000 */
.L_x_5379:
[----:B------:R-:W-:Y:S01]  /*3300*/  IMAD.SHL.U32 R2, R2, 0x100000, RZ ;  /* 0x0010000002027824 */ /* 0x000fe200078e00ff */
[----:B------:R-:W-:-:S04]  /*3310*/  LEA R5, R0, 0x3b800000, 0x17 ;  /* 0x3b80000000057811 */ /* 0x000fc800078eb8ff */
[----:B------:R-:W-:Y:S01]  /*3320*/  LOP3.LUT R2, R5, R2, R6, 0xfe, !PT ;  /* 0x0000000205027212 */ /* 0x000fe200078efe06 */
[----:B------:R-:W-:Y:S06]  /*3330*/  BRA `(.L_x_5364) ;  /* 0x00000004000c7947 */ /* 0x000fec0003800000 */
.L_x_5377:
        /* <DEDUP_REMOVED lines=20> */
.L_x_5382:
[----:B------:R-:W-:Y:S05]  /*3480*/  BSYNC B0 ;  /* 0x0000000000007941 */ /* 0x000fea0003800000 */
.L_x_5381:
[----:B------:R-:W-:Y:S01]  /*3490*/  IMAD.SHL.U32 R2, R2, 0x200000, RZ ;  /* 0x0020000002027824 */ /* 0x000fe200078e00ff */
[----:B------:R-:W-:-:S04]  /*34a0*/  LEA R5, R0, 0x37800000, 0x17 ;  /* 0x3780000000057811 */ /* 0x000fc800078eb8ff */
[----:B------:R-:W-:Y:S01]  /*34b0*/  LOP3.LUT R2, R5, R2, R6, 0xfe, !PT ;  /* 0x0000000205027212 */ /* 0x000fe200078efe06 */
[----:B------:R-:W-:Y:S06]  /*34c0*/  BRA `(.L_x_5364) ;  /* 0x0000000000a87947 */ /* 0x000fec0003800000 */
.L_x_5376:
        /* <DEDUP_REMOVED lines=14> */
.L_x_5386:
[----:B------:R-:W-:Y:S05]  /*35b0*/  BSYNC B0 ;  /* 0x0000000000007941 */ /* 0x000fea0003800000 */
.L_x_5385:
[----:B------:R-:W-:Y:S01]  /*35c0*/  IMAD.MOV.U32 R3, RZ, RZ, RZ ;  /* 0x000000ffff037224 */ /* 0x000fe200078e00ff */
[----:B------:R-:W-:Y:S06]  /*35d0*/  BRA `(.L_x_5364) ;  /* 0x0000000000647947 */ /* 0x000fec0003800000 */
.L_x_5363:
[----:B------:R-:W-:Y:S01]  /*35e0*/  MOV R2, 0x228 ;  /* 0x0000022800027802 */ /* 0x000fe20000000f00 */
[----:B------:R-:W-:Y:S01]  /*35f0*/  ULDC.64 UR4, c[0x4][0x218] ;  /* 0x0100860000047ab9 */ /* 0x000fe20000000a00 */
[----:B------:R-:W-:Y:S01]  /*3600*/  ULDC.64 UR6, c[0x4][0x90] ;  /* 0x0100240000067ab9 */ /* 0x000fe20000000a00 */
[----:B------:R-:W-:Y:S02]  /*3610*/  IMAD.U32 R4, RZ, RZ, UR4 ;  /* 0x00000004ff047e24 */ /* 0x000fe4000f8e00ff */
[----:B------:R-:W-:Y:S01]  /*3620*/  IMAD.U32 R5, RZ, RZ, UR5 ;  /* 0x00000005ff057e24 */ /* 0x000fe2000f8e00ff */
[----:B------:R-:W0:Y:S01]  /*3630*/  LDC.64 R2, c[0x4][R2] ;  /* 0x0100000002027b82 */ /* 0x000e220000000a00 */
[----:B------:R-:W-:Y:S01]  /*3640*/  ULDC.64 UR4, c[0x4][0x220] ;  /* 0x0100880000047ab9 */ /* 0x000fe20000000a00 */
[----:B------:R-:W-:Y:S01]  /*3650*/  IMAD.U32 R10, RZ, RZ, UR6 ;  /* 0x00000006ff0a7e24 */ /* 0x000fe2000f8e00ff */
[----:B------:R-:W-:Y:S01]  /*3660*/  MOV R6, UR4 ;  /* 0x0000000400067c02 */ /* 0x000fe20008000f00 */
[----:B------:R-:W-:-:S02]  /*3670*/  IMAD.U32 R7, RZ, RZ, UR5 ;  /* 0x00000005ff077e24 */ /* 0x000fc4000f8e00ff */
[----:B------:R-:W-:Y:S02]  /*3680*/  IMAD.U32 R11, RZ, RZ, UR7 ;  /* 0x00000007ff0b7e24 */ /* 0x000fe4000f8e00ff */
[----:B------:R-:W-:Y:S02]  /*3690*/  IMAD.MOV.U32 R8, RZ, RZ, 0x4e ;  /* 0x0000004eff087424 */ /* 0x000fe400078e00ff */
[----:B------:R-:W-:Y:S02]  /*36a0*/  IMAD.MOV.U32 R12, RZ, RZ, 0x1 ;  /* 0x00000001ff0c7424 */ /* 0x000fe400078e00ff */
[----:B------:R-:W-:-:S07]  /*36b0*/  IMAD.MOV.U32 R13, RZ, RZ, RZ ;  /* 0x000000ffff0d7224 */ /* 0x000fce00078e00ff */
[----:B------:R-:W-:-:S07]  /*36c0*/  LEPC R20, `(.L_x_5387) ;  /* 0x000000001014794e */ /* 0x000fce0000000000 */
[----:B01-3-5:R-:W-:Y:S05]  /*36d0*/  CALL.ABS.NOINC R2 ;  /* 0x0000000002007343 */ /* 0x02bfea0003c00000 */
.L_x_5387:
[----:B------:R-:W-:Y:S01]  /*36e0*/  CS2R R2, SRZ ;  /* 0x0000000000027805 */ /* 0x000fe2000001ff00 */
[----:B------:R-:W-:Y:S06]  /*36f0*/  BRA `(.L_x_5364) ;  /* 0x00000000001c7947 */ /* 0x000fec0003800000 */
.L_x_5384:
[----:B------:R-:W2:Y:S01]  /*3700*/  LDG.E.64 R4, desc[UR36][R4.64] ;  /* 0x0000002404047981 */ /* 0x000ea2000c1e1b00 */
[----:B------:R-:W-:Y:S01]  /*3710*/  IMAD.MOV.U32 R3, RZ, RZ, RZ ;  /* 0x000000ffff037224 */ /* 0x000fe200078e00ff */
[----:B--2---:R0:W2:Y:S01]  /*3720*/  I2F.U64 R2, R4 ;  /* 0x0000000400027312 */ /* 0x0040a20000301000 */
[----:B------:R-:W-:Y:S05]  /*3730*/  BRA `(.L_x_5364) ;  /* 0x00000000000c7947 */ /* 0x000fea0003800000 */
.L_x_5383:
[----:B------:R-:W2:Y:S01]  /*3740*/  LDG.E R2, desc[UR36][R4.64] ;  /* 0x0000002404027981 */ /* 0x000ea2000c1e1900 */
[----:B------:R-:W-:Y:S01]  /*3750*/  IMAD.MOV.U32 R3, RZ, RZ, RZ ;  /* 0x000000ffff037224 */ /* 0x000fe200078e00ff */
[----:B--2---:R-:W-:-:S07]  /*3760*/  I2FP.F32.U32 R2, R2 ;  /* 0x0000000200027245 */ /* 0x004fce0000201000 */
.L_x_5364:
[----:B------:R-:W-:Y:S05]  /*3770*/  BSYNC B6 ;  /* 0x0000000000067941 */ /* 0x000fea0003800000 */
.L_x_5358:
[----:B------:R-:W2:Y:S01]  /*3780*/  LDC.U8 R7, c[0x0][0x508] ;  /* 0x00014200ff077b82 */ /* 0x000ea20000000000 */
[----:B------:R-:W-:Y:S02]  /*3790*/  ULDC.64 UR4, c[0x0][0x4f8] ;  /* 0x00013e0000047ab9 */ /* 0x000fe40000000a00 */
[----:B-1-3-5:R-:W-:Y:S01]  /*37a0*/  FMUL.FTZ R0, R22, UR5 ;  /* 0x0000000516007c20 */ /* 0x02afe20008410000 */
[----:B0---4-:R-:W-:-:S03]  /*37b0*/  FMUL.FTZ R5, R23, UR5 ;  /* 0x0000000517057c20 */ /* 0x011fc60008410000 */
[----:B------:R-:W-:Y:S01]  /*37c0*/  FFMA.FTZ R0, R23, UR4, R0 ;  /* 0x0000000417007c23 */ /* 0x000fe20008010000 */
[----:B------:R-:W-:-:S03]  /*37d0*/  FFMA.FTZ R5, R22, UR4, -R5 ;  /* 0x0000000416057c23 */ /* 0x000fc60008010805 */
[C---:B------:R-:W-:Y:S01]  /*37e0*/  FMUL.FTZ R4, R0.reuse, R3 ;  /* 0x0000000300047220 */ /* 0x040fe20000410000 */
[----:B--2---:R-:W-:-:S03]  /*37f0*/  FMUL.FTZ R0, R0, R2 ;  /* 0x0000000200007220 */ /* 0x004fc60000410000 */
[C---:B------:R-:W-:Y:S01]  /*3800*/  FFMA.FTZ R2, R5.reuse, R2, -R4 ;  /* 0x0000000205027223 */ /* 0x040fe20000010804 */
[----:B------:R-:W-:Y:S01]  /*3810*/  FFMA.FTZ R3, R5, R3, R0 ;  /* 0x0000000305037223 */ /* 0x000fe20000010000 */
        /* <DEDUP_REMOVED lines=14> */
.L_x_5391:
[----:B------:R-:W0:Y:S02]  /*3900*/  F2I.S64.TRUNC R2, R2 ;  /* 0x0000000200027311 */ /* 0x000e24000020d900 */
[----:B0-----:R-:W-:-:S05]  /*3910*/  IMAD.MOV.U32 R5, RZ, RZ, R2 ;  /* 0x000000ffff057224 */ /* 0x001fca00078e0002 */
[----:B------:R0:W-:Y:S01]  /*3920*/  STG.E.U8 desc[UR36][R16.64], R5 ;  /* 0x0000000510007986 */ /* 0x0001e2000c101124 */
[----:B------:R-:W-:Y:S05]  /*3930*/  BRA `(.L_x_5393) ;  /* 0x0000000c00447947 */ /* 0x000fea0003800000 */
.L_x_5390:
        /* <DEDUP_REMOVED lines=9> */
.L_x_5395:
[----:B------:R-:W0:Y:S02]  /*39d0*/  F2I.FTZ.TRUNC.NTZ R3, R2 ;  /* 0x0000000200037305 */ /* 0x000e24000021f100 */
[----:B0-----:R0:W-:Y:S01]  /*39e0*/  STG.E desc[UR36][R16.64], R3 ;  /* 0x0000000310007986 */ /* 0x0011e2000c101924 */
[----:B------:R-:W-:Y:S05]  /*39f0*/  BRA `(.L_x_5393) ;  /* 0x0000000c00147947 */ /* 0x000fea0003800000 */
.L_x_5394:
[----:B------:R-:W0:Y:S02]  /*3a00*/  F2I.FTZ.TRUNC.NTZ R3, R2 ;  /* 0x0000000200037305 */ /* 0x000e24000021f100 */
[----:B0-----:R0:W-:Y:S01]  /*3a10*/  STG.E.U16 desc[UR36][R16.64], R3 ;  /* 0x0000000310007986 */ /* 0x0011e2000c101524 */
[----:B------:R-:W-:Y:S05]  /*3a20*/  BRA `(.L_x_5393) ;  /* 0x0000000c00087947 */ /* 0x000fea0003800000 */
.L_x_5389:
        /* <DEDUP_REMOVED lines=8> */
.L_x_5397:
[----:B------:R-:W-:-:S05]  /*3ab0*/  F2FP.F16.F32.PACK_AB R2, RZ, R2 ;  /* 0x00000002ff02723e */ /* 0x000fca00000000ff */
[----:B------:R0:W-:Y:S01]  /*3ac0*/  STG.E.U16 desc[UR36][R16.64], R2 ;  /* 0x0000000210007986 */ /* 0x0001e2000c101524 */
[----:B------:R-:W-:Y:S05]  /*3ad0*/  BRA `(.L_x_5393) ;  /* 0x0000000800dc7947 */ /* 0x000fea0003800000 */
.L_x_5396:
        /* <DEDUP_REMOVED lines=8> */
.L_x_5399:
[----:B------:R-:W-:-:S05]  /*3b60*/  F2FP.F16.F32.PACK_AB R3, R3, R2 ;  /* 0x000000020303723e */ /* 0x000fca00000000ff */
[----:B------:R2:W-:Y:S01]  /*3b70*/  STG.E desc[UR36][R16.64], R3 ;  /* 0x0000000310007986 */ /* 0x0005e2000c101924 */
[----:B------:R-:W-:Y:S05]  /*3b80*/  BRA `(.L_x_5393) ;  /* 0x0000000800b07947 */ /* 0x000fea0003800000 */
.L_x_5398:
[----:B------:R-:W-:-:S06]  /*3b90*/  FMUL.FTZ R2, R2, 1 ;  /* 0x3f80000002027820 */ /* 0x000fcc0000410000 */
[----:B------:R-:W0:Y:S02]  /*3ba0*/  F2F.F64.F32 R2, R2 ;  /* 0x0000000200027310 */ /* 0x000e240000201800 */
[----:B0-----:R4:W-:Y:S01]  /*3bb0*/  STG.E.64 desc[UR36][R16.64], R2 ;  /* 0x0000000210007986 */ /* 0x0019e2000c101b24 */
[----:B------:R-:W-:Y:S05]  /*3bc0*/  BRA `(.L_x_5393) ;  /* 0x0000000800a07947 */ /* 0x000fea0003800000 */
.L_x_5388:
        /* <DEDUP_REMOVED lines=14> */
.L_x_5402:
[----:B------:R-:W-:Y:S01]  /*3cb0*/  FMUL.FTZ R6, R3, 1 ;  /* 0x3f80000003067820 */ /* 0x000fe20000410000 */
[----:B------:R-:W-:-:S05]  /*3cc0*/  FMUL.FTZ R4, R2, 1 ;  /* 0x3f80000002047820 */ /* 0x000fca0000410000 */
[----:B------:R-:W-:Y:S08]  /*3cd0*/  F2F.F64.F32 R6, R6 ;  /* 0x0000000600067310 */ /* 0x000ff00000201800 */
[----:B------:R-:W0:Y:S02]  /*3ce0*/  F2F.F64.F32 R4, R4 ;  /* 0x0000000400047310 */ /* 0x000e240000201800 */
[----:B0-----:R0:W-:Y:S01]  /*3cf0*/  STG.E.128 desc[UR36][R16.64], R4 ;  /* 0x0000000410007986 */ /* 0x0011e2000c101d24 */
[----:B------:R-:W-:Y:S05]  /*3d00*/  BRA `(.L_x_5393) ;  /* 0x0000000800507947 */ /* 0x000fea0003800000 */
.L_x_5401:
        /* <DEDUP_REMOVED lines=20> */
.L_x_5406:
[----:B------:R-:W-:Y:S05]  /*3e50*/  BSYNC B0 ;  /* 0x0000000000007941 */ /* 0x000fea0003800000 */
.L_x_5405:
[----:B------:R-:W-:-:S05]  /*3e60*/  LOP3.LUT R5, R0, R5, RZ, 0xfc, !PT ;  /* 0x0000000500057212 */ /* 0x000fca00078efcff */
[----:B------:R0:W-:Y:S01]  /*3e70*/  STG.E.U8 desc[UR36][R16.64], R5 ;  /* 0x0000000510007986 */ /* 0x0001e2000c101124 */
[----:B------:R-:W-:Y:S05]  /*3e80*/  BRA `(.L_x_5393) ;  /* 0x0000000400f07947 */ /* 0x000fea0003800000 */
.L_x_5404:
        /* <DEDUP_REMOVED lines=12> */
.L_x_5408:
[----:B------:R-:W-:Y:S01]  /*3f50*/  IMAD.MOV.U32 R0, RZ, RZ, 0x7f ;  /* 0x0000007fff007424 */ /* 0x000fe200078e00ff */
[----:B------:R-:W-:-:S04]  /*3f60*/  ISETP.GT.U32.AND P0, PT, R4, 0x7f800000, PT ;  /* 0x7f8000000400780c */ /* 0x000fc80003f04070 */
[----:B------:R-:W-:-:S09]  /*3f70*/  SEL R0, R0, 0x7c, P0 ;  /* 0x0000007c00007807 */ /* 0x000fd20000000000 */
.L_x_5409:
[----:B------:R-:W-:Y:S05]  /*3f80*/  BSYNC B0 ;  /* 0x0000000000007941 */ /* 0x000fea0003800000 */
.L_x_5407:
[----:B------:R-:W-:-:S04]  /*3f90*/  LOP3.LUT R2, R2, 0x80000000, RZ, 0xc0, !PT ;  /* 0x8000000002027812 */ /* 0x000fc800078ec0ff */
[----:B------:R-:W-:-:S04]  /*3fa0*/  SHF.R.U32.HI R3, RZ, 0x18, R2 ;  /* 0x00000018ff037819 */ /* 0x000fc80000011602 */
[----:B------:R-:W-:-:S05]  /*3fb0*/  LOP3.LUT R3, R0, R3, RZ, 0xfc, !PT ;  /* 0x0000000300037212 */ /* 0x000fca00078efcff */
[----:B------:R0:W-:Y:S01]  /*3fc0*/  STG.E.U8 desc[UR36][R16.64], R3 ;  /* 0x0000000310007986 */ /* 0x0001e2000c101124 */
[----:B------:R-:W-:Y:S05]  /*3fd0*/  BRA `(.L_x_5393) ;  /* 0x00000004009c7947 */ /* 0x000fea0003800000 */
.L_x_5403:
[----:B------:R-:W-:-:S05]  /*3fe0*/  F2FP.BF16.F32.PACK_AB R2, RZ, R2 ;  /* 0x00000002ff02723e */ /* 0x000fca00000010ff */
[----:B------:R0:W-:Y:S01]  /*3ff0*/  STG.E.U16 desc[UR36][R16.64], R2 ;  /* 0x0000000210007986 */ /* 0x0001e2000c101524 */
[----:B------:R-:W-:Y:S05]  /*4000*/  BRA `(.L_x_5393) ;  /* 0x0000000400907947 */ /* 0x000fea0003800000 */
.L_x_5400:
        /* <DEDUP_REMOVED lines=11> */
.L_x_5412:
        /* <DEDUP_REMOVED lines=16> */
.L_x_5415:
[----:B------:R-:W-:-:S04]  /*41c0*/  LOP3.LUT R2, R2, 0x80000000, RZ, 0xc0, !PT ;  /* 0x8000000002027812 */ /* 0x000fc800078ec0ff */
[----:B------:R-:W-:-:S04]  /*41d0*/  SHF.R.U32.HI R3, RZ, 0x18, R2 ;  /* 0x00000018ff037819 */ /* 0x000fc80000011602 */
[----:B------:R-:W-:-:S04]  /*41e0*/  LOP3.LUT R0, R0, R3, RZ, 0xfc, !PT ;  /* 0x0000000300007212 */ /* 0x000fc800078efcff */
[----:B------:R-:W-:-:S07]  /*41f0*/  PRMT R8, R0, 0x7610, R8 ;  /* 0x0000761000087816 */ /* 0x000fce0000000008 */
.L_x_5414:
[----:B------:R-:W-:Y:S05]  /*4200*/  BSYNC B0 ;  /* 0x0000000000007941 */ /* 0x000fea0003800000 */
.L_x_5413:
[----:B------:R0:W-:Y:S01]  /*4210*/  STG.E.U8 desc[UR36][R16.64], R8 ;  /* 0x0000000810007986 */ /* 0x0001e2000c101124 */
[----:B------:R-:W-:Y:S05]  /*4220*/  BRA `(.L_x_5393) ;  /* 0x0000000400087947 */ /* 0x000fea0003800000 */
.L_x_5411:
        /* <DEDUP_REMOVED lines=16> */
.L_x_5418:
[----:B------:R-:W-:-:S04]  /*4330*/  LOP3.LUT R2, R2, 0x80000000, RZ, 0xc0, !PT ;  /* 0x8000000002027812 */ /* 0x000fc800078ec0ff */
[----:B------:R-:W-:-:S04]  /*4340*/  SHF.R.U32.HI R3, RZ, 0x18, R2 ;  /* 0x00000018ff037819 */ /* 0x000fc80000011602 */
[----:B------:R-:W-:-:S04]  /*4350*/  LOP3.LUT R0, R0, R3, RZ, 0xfc, !PT ;  /* 0x0000000300007212 */ /* 0x000fc800078efcff */
[----:B------:R-:W-:-:S07]  /*4360*/  PRMT R8, R0, 0x7610, R8 ;  /* 0x0000761000087816 */ /* 0x000fce0000000008 */
.L_x_5417:
[----:B------:R-:W-:Y:S05]  /*4370*/  BSYNC B0 ;  /* 0x0000000000007941 */ /* 0x000fea0003800000 */
.L_x_5416:
[----:B------:R0:W-:Y:S01]  /*4380*/  STG.E.U8 desc[UR36][R16.64], R8 ;  /* 0x0000000810007986 */ /* 0x0001e2000c101124 */
[----:B------:R-:W-:Y:S05]  /*4390*/  BRA `(.L_x_5393) ;  /* 0x0000000000ac7947 */ /* 0x000fea0003800000 */
.L_x_5410:
        /* <DEDUP_REMOVED lines=21> */
.L_x_5392:
        /* <DEDUP_REMOVED lines=15> */
[----:B0-----:R-:W-:Y:S05]  /*45e0*/  CALL.ABS.NOINC R2 ;  /* 0x0000000002007343 */ /* 0x001fea0003c00000 */
.L_x_5421:
[----:B------:R-:W-:Y:S05]  /*45f0*/  BRA `(.L_x_5393) ;  /* 0x0000000000147947 */ /* 0x000fea0003800000 */
.L_x_5420:
[----:B------:R-:W0:Y:S02]  /*4600*/  F2I.U64.TRUNC R2, R2 ;  /* 0x0000000200027311 */ /* 0x000e24000020d800 */
[----:B0-----:R0:W-:Y:S01]  /*4610*/  STG.E.64 desc[UR36][R16.64], R2 ;  /* 0x0000000210007986 */ /* 0x0011e2000c101b24 */
[----:B------:R-:W-:Y:S05]  /*4620*/  BRA `(.L_x_5393) ;  /* 0x0000000000087947 */ /* 0x000fea0003800000 */
.L_x_5419:
[----:B------:R-:W0:Y:S02]  /*4630*/  F2I.FTZ.U32.TRUNC.NTZ R3, R2 ;  /* 0x0000000200037305 */ /* 0x000e24000021f000 */
[----:B0-----:R0:W-:Y:S02]  /*4640*/  STG.E desc[UR36][R16.64], R3 ;  /* 0x0000000310007986 */ /* 0x0011e4000c101924 */
.L_x_5393:
[----:B------:R-:W-:-:S04]  /*4650*/  IMAD R18, R19, 0x200, R18 ;  /* 0x0000020013127824 */ /* 0x000fc800078e0212 */
[----:B------:R-:W-:-:S07]  /*4660*/  VIADD R23, R18, 0x80 ;  /* 0x0000008012177836 */ /* 0x000fce0000000000 */
.L_x_5325:
[----:B------:R-:W-:Y:S05]  /*4670*/  BSYNC B7 ;  /* 0x0000000000077941 */ /* 0x000fea0003800000 */
.L_x_5324:
[----:B------:R-:W-:Y:S01]  /*4680*/  ULDC UR4, c[0x0][0x210] ;  /* 0x0000840000047ab9 */ /* 0x000fe20000000800 */
[----:B------:R-:W-:Y:S01]  /*4690*/  BSSY B7, `(.L_x_5422) ;  /* 0x000045d000077945 */ /* 0x000fe20003800000 */
[----:B------:R-:W-:-:S13]  /*46a0*/  ISETP.GE.AND P0, PT, R23, UR4, PT ;  /* 0x0000000417007c0c */ /* 0x000fda000bf06270 */
[----:B------:R-:W-:Y:S05]  /*46b0*/  @P0 BRA `(.L_x_5423) ;  /* 0x0000004400680947 */ /* 0x000fea0003800000 */
[----:B------:R-:W5:Y:S01]  /*46c0*/  LDC R0, c[0x0][0x218] ;  /* 0x00008600ff007b82 */ /* 0x000f620000000800 */
[----:B------:R-:W-:Y:S01]  /*46d0*/  CS2R R18, SRZ ;  /* 0x0000000000127805 */ /* 0x000fe2000001ff00 */
[----:B01234-:R-:W-:Y:S01]  /*46e0*/  IMAD.MOV.U32 R16, RZ, RZ, RZ ;  /* 0x000000ffff107224 */ /* 0x01ffe200078e00ff */
[----:B-----5:R-:W-:-:S13]  /*46f0*/  ISETP.NE.AND P0, PT, R0, RZ, PT ;  /* 0x000000ff0000720c */ /* 0x020fda0003f05270 */
        /* <DEDUP_REMOVED lines=349> */
.L_x_5424:
        /* <DEDUP_REMOVED lines=27> */
.L_x_5425:
        /* <DEDUP_REMOVED lines=20> */
.L_x_5430:
[----:B------:R-:W2:Y:S01]  /*5fc0*/  LDG.E.U8 R2, desc[UR36][R2.64] ;  /* 0x0000002402027981 */ /* 0x000ea2000c1e1100 */
[----:B------:R-:W-:Y:S01]  /*5fd0*/  IMAD.MOV.U32 R25, RZ, RZ, RZ ;  /* 0x000000ffff197224 */ /* 0x000fe200078e00ff */
[----:B--2---:R-:W-:Y:S01]  /*5fe0*/  I2FP.F32.U32 R24, R2 ;  /* 0x0000000200187245 */ /* 0x004fe20000201000 */
[----:B------:R-:W-:Y:S06]  /*5ff0*/  BRA `(.L_x_5432) ;  /* 0x0000000c007c7947 */ /* 0x000fec0003800000 */
.L_x_5429:
        /* <DEDUP_REMOVED lines=10> */
.L_x_5434:
[----:B------:R-:W2:Y:S01]  /*60a0*/  LDG.E R2, desc[UR36][R2.64] ;  /* 0x0000002402027981 */ /* 0x000ea2000c1e1900 */
[----:B------:R-:W-:Y:S01]  /*60b0*/  IMAD.MOV.U32 R25, RZ, RZ, RZ ;  /* 0x000000ffff197224 */ /* 0x000fe200078e00ff */
[----:B--2---:R-:W-:Y:S01]  /*60c0*/  I2FP.F32.S32 R24, R2 ;  /* 0x0000000200187245 */ /* 0x004fe20000201400 */
[----:B------:R-:W-:Y:S06]  /*60d0*/  BRA `(.L_x_5432) ;  /* 0x0000000c00447947 */ /* 0x000fec0003800000 */
.L_x_5433:
[----:B------:R-:W2:Y:S01]  /*60e0*/  LDG.E.U16 R2, desc[UR36][R2.64] ;  /* 0x0000002402027981 */ /* 0x000ea2000c1e1500 */
[----:B------:R-:W-:Y:S01]  /*60f0*/  IMAD.MOV.U32 R25, RZ, RZ, RZ ;  /* 0x000000ffff197224 */ /* 0x000fe200078e00ff */
[----:B--2---:R0:W1:Y:S01]  /*6100*/  I2F.S16 R24, R2 ;  /* 0x0000000200187306 */ /* 0x0040620000101400 */
[----:B------:R-:W-:Y:S05]  /*6110*/  BRA `(.L_x_5432) ;  /* 0x0000000c00347947 */ /* 0x000fea0003800000 */
.L_x_5428:
        /* <DEDUP_REMOVED lines=9> */
.L_x_5436:
[----:B------:R-:W2:Y:S01]  /*61b0*/  LDG.E.U16 R2, desc[UR36][R2.64] ;  /* 0x0000002402027981 */ /* 0x000ea2000c1e1500 */
[----:B------:R-:W-:Y:S01]  /*61c0*/  HFMA2.MMA R25, -RZ, RZ, 0, 0 ;  /* 0x00000000ff197435 */ /* 0x000fe200000001ff */
[----:B--2---:R-:W-:Y:S01]  /*61d0*/  HADD2.F32 R24, -RZ, R2.H0_H0 ;  /* 0x20000002ff187230 */ /* 0x004fe20000004100 */
[----:B------:R-:W-:Y:S09]  /*61e0*/  BRA `(.L_x_5432) ;  /* 0x0000000c00007947 */ /* 0x000ff20003800000 */
.L_x_5435:
        /* <DEDUP_REMOVED lines=8> */
.L_x_5438:
[----:B------:R-:W2:Y:S02]  /*6270*/  LDG.E R2, desc[UR36][R2.64] ;  /* 0x0000002402027981 */ /* 0x000ea4000c1e1900 */
[--C-:B--2---:R-:W-:Y:S02]  /*6280*/  HADD2.F32 R25, -RZ, R2.reuse.H1_H1 ;  /* 0x30000002ff197230 */ /* 0x104fe40000004100 */
[----:B------:R-:W-:Y:S01]  /*6290*/  HADD2.F32 R24, -RZ, R2.H0_H0 ;  /* 0x20000002ff187230 */ /* 0x000fe20000004100 */
[----:B------:R-:W-:Y:S06]  /*62a0*/  BRA `(.L_x_5432) ;  /* 0x0000000800d07947 */ /* 0x000fec0003800000 */
.L_x_5437:
        /* <DEDUP_REMOVED lines=8> */
.L_x_5427:
        /* <DEDUP_REMOVED lines=13> */
.L_x_5441:
        /* <DEDUP_REMOVED lines=10> */
.L_x_5440:
        /* <DEDUP_REMOVED lines=27> */
.L_x_5443:
        /* <DEDUP_REMOVED lines=14> */
.L_x_5442:
[----:B------:R-:W2:Y:S01]  /*6730*/  LDG.E.U16 R2, desc[UR36][R2.64] ;  /* 0x0000002402027981 */ /* 0x000ea2000c1e1500 */
[----:B------:R-:W-:Y:S02]  /*6740*/  IMAD.MOV.U32 R25, RZ, RZ, RZ ;  /* 0x000000ffff197224 */ /* 0x000fe400078e00ff */
[----:B--2---:R-:W-:Y:S01]  /*6750*/  IMAD.U32 R24, R2, 0x10000, RZ ;  /* 0x0001000002187824 */ /* 0x004fe200078e00ff */
[----:B------:R-:W-:Y:S06]  /*6760*/  BRA `(.L_x_5432) ;  /* 0x0000000400a07947 */ /* 0x000fec0003800000 */
.L_x_5439:
        /* <DEDUP_REMOVED lines=12> */
.L_x_5446:
        /* <DEDUP_REMOVED lines=20> */
.L_x_5448:
[----:B------:R-:W-:Y:S05]  /*6970*/  BSYNC B0 ;  /* 0x0000000000007941 */ /* 0x000fea0003800000 */
.L_x_5447:
[----:B------:R-:W-:Y:S01]  /*6980*/  IMAD.SHL.U32 R2, R2, 0x100000, RZ ;  /* 0x0010000002027824 */ /* 0x000fe200078e00ff */
[----:B------:R-:W-:-:S04]  /*6990*/  LEA R3, R0, 0x3b800000, 0x17 ;  /* 0x3b80000000037811 */ /* 0x000fc800078eb8ff */
[----:B------:R-:W-:Y:S01]  /*69a0*/  LOP3.LUT R24, R3, R2, R24, 0xfe, !PT ;  /* 0x0000000203187212 */ /* 0x000fe200078efe18 */
[----:B------:R-:W-:Y:S06]  /*69b0*/  BRA `(.L_x_5432) ;  /* 0x00000004000c7947 */ /* 0x000fec0003800000 */
.L_x_5445:
        /* <DEDUP_REMOVED lines=20> */
.L_x_5450:
[----:B------:R-:W-:Y:S05]  /*6b00*/  BSYNC B0 ;  /* 0x0000000000007941 */ /* 0x000fea0003800000 */
.L_x_5449:
[----:B------:R-:W-:Y:S01]  /*6b10*/  IMAD.SHL.U32 R2, R2, 0x200000, RZ ;  /* 0x0020000002027824 */ /* 0x000fe200078e00ff */
[----:B------:R-:W-:-:S04]  /*6b20*/  LEA R3, R0, 0x37800000, 0x17 ;  /* 0x3780000000037811 */ /* 0x000fc800078eb8ff */
[----:B------:R-:W-:Y:S01]  /*6b30*/  LOP3.LUT R24, R3, R2, R24, 0xfe, !PT ;  /* 0x0000000203187212 */ /* 0x000fe200078efe18 */
[----:B------:R-:W-:Y:S06]  /*6b40*/  BRA `(.L_x_5432) ;  /* 0x0000000000a87947 */ /* 0x000fec0003800000 */
.L_x_5444:
        /* <DEDUP_REMOVED lines=8> */
[----:B------:R-:W-:Y:S02]  /*6bd0*/  MOV R24, 0x400000 ;  /* 0x0040000000187802 */ /* 0x000fe40000000f00 */
[----:B--2---:R-:W-:-:S13]  /*6be0*/  ISETP.NE.AND P0, PT, R2, RZ, PT ;  /* 0x000000ff0200720c */ /* 0x004fda0003f05270 */
[----:B------:R-:W-:Y:S05]  /*6bf0*/  @!P0 BRA `(.L_x_5454) ;  /* 0x00000000000c8947 */ /* 0x000fea0003800000 */
[----:B------:R-:W-:-:S13]  /*6c00*/  ISETP.NE.AND P0, PT, R2, 0xff, PT ;  /* 0x000000ff0200780c */ /* 0x000fda0003f05270 */
[----:B------:R-:W-:Y:S02]  /*6c10*/  @!P0 IMAD.MOV.U32 R24, RZ, RZ, 0x7f800001 ;  /* 0x7f800001ff188424 */ /* 0x000fe400078e00ff */
[----:B------:R-:W-:-:S07]  /*6c20*/  @P0 IMAD.SHL.U32 R24, R2, 0x800000, RZ ;  /* 0x0080000002180824 */ /* 0x000fce00078e00ff */
.L_x_5454:
[----:B------:R-:W-:Y:S05]  /*6c30*/  BSYNC B0 ;  /* 0x0000000000007941 */ /* 0x000fea0003800000 */
.L_x_5453:
[----:B------:R-:W-:Y:S01]  /*6c40*/  IMAD.MOV.U32 R25, RZ, RZ, RZ ;  /* 0x000000ffff197224 */ /* 0x000fe200078e00ff */
[----:B------:R-:W-:Y:S06]  /*6c50*/  BRA `(.L_x_5432) ;  /* 0x0000000000647947 */ /* 0x000fec0003800000 */
.L_x_5431:
        /* <DEDUP_REMOVED lines=16> */
.L_x_5455:
[----:B------:R-:W-:Y:S01]  /*6d60*/  CS2R R24, SRZ ;  /* 0x0000000000187805 */ /* 0x000fe2000001ff00 */
[----:B------:R-:W-:Y:S06]  /*6d70*/  BRA `(.L_x_5432) ;  /* 0x00000000001c7947 */ /* 0x000fec0003800000 */
.L_x_5452:
[----:B------:R-:W2:Y:S01]  /*6d80*/  LDG.E.64 R2, desc[UR36][R2.64] ;  /* 0x0000002402027981 */ /* 0x000ea2000c1e1b00 */
[----:B------:R-:W-:Y:S01]  /*6d90*/  IMAD.MOV.U32 R25, RZ, RZ, RZ ;  /* 0x000000ffff197224 */ /* 0x000fe200078e00ff */
[----:B--2---:R0:W1:Y:S01]  /*6da0*/  I2F.U64 R24, R2 ;  /* 0x0000000200187312 */ /* 0x0040620000301000 */
[----:B------:R-:W-:Y:S05]  /*6db0*/  BRA `(.L_x_5432) ;  /* 0x00000000000c7947 */ /* 0x000fea0003800000 */
.L_x_5451:
[----:B------:R-:W2:Y:S01]  /*6dc0*/  LDG.E R2, desc[UR36][R2.64] ;  /* 0x0000002402027981 */ /* 0x000ea2000c1e1900 */
[----:B------:R-:W-:Y:S01]  /*6dd0*/  IMAD.MOV.U32 R25, RZ, RZ, RZ ;  /* 0x000000ffff197224 */ /* 0x000fe200078e00ff */
[----:B--2---:R-:W-:-:S07]  /*6de0*/  I2FP.F32.U32 R24, R2 ;  /* 0x0000000200187245 */ /* 0x004fce0000201000 */
.L_x_5432:
[----:B------:R-:W-:Y:S05]  /*6df0*/  BSYNC B6 ;  /* 0x0000000000067941 */ /* 0x000fea0003800000 */
.L_x_5426:
[----:B0-234-:R-:W0:Y:S01]  /*6e00*/  LDC.U8 R2, c[0x0][0x50b] ;  /* 0x000142c0ff027b82 */ /* 0x01de220000000000 */
        /* <DEDUP_REMOVED lines=17> */
[----:B--2---:R-:W3:Y:S01]  /*6f20*/  I2F.S16 R2, R2 ;  /* 0x0000000200027306 */ /* 0x004ee20000101400 */
[----:B------:R-:W-:Y:S05]  /*6f30*/  BRA `(.L_x_5462) ;  /* 0x0000000c008c7947 */ /* 0x000fea0003800000 */
.L_x_5460:
[----:B------:R-:W2:Y:S01]  /*6f40*/  LDG.E.U8 R2, desc[UR36][R4.64] ;  /* 0x0000002404027981 */ /* 0x000ea2000c1e1100 */
[----:B------:R-:W-:Y:S01]  /*6f50*/  IMAD.MOV.U32 R3, RZ, RZ, RZ ;  /* 0x000000ffff037224 */ /* 0x000fe200078e00ff */
[----:B--2---:R-:W-:Y:S01]  /*6f60*/  I2FP.F32.U32 R2, R2 ;  /* 0x0000000200027245 */ /* 0x004fe20000201000 */
[----:B------:R-:W-:Y:S06]  /*6f70*/  BRA `(.L_x_5462) ;  /* 0x0000000c007c7947 */ /* 0x000fec0003800000 */
.L_x_5459:
        /* <DEDUP_REMOVED lines=10> */
.L_x_5464:
[----:B------:R-:W2:Y:S01]  /*7020*/  LDG.E R2, desc[UR36][R4.64] ;  /* 0x0000002404027981 */ /* 0x000ea2000c1e1900 */
[----:B------:R-:W-:Y:S01]  /*7030*/  IMAD.MOV.U32 R3, RZ, RZ, RZ ;  /* 0x000000ffff037224 */ /* 0x000fe200078e00ff */
[----:B--2---:R-:W-:Y:S01]  /*7040*/  I2FP.F32.S32 R2, R2 ;  /* 0x0000000200027245 */ /* 0x004fe20000201400 */
[----:B------:R-:W-:Y:S06]  /*7050*/  BRA `(.L_x_5462) ;  /* 0x0000000c00447947 */ /* 0x000fec0003800000 */
.L_x_5463:
[----:B------:R-:W2:Y:S01]  /*7060*/  LDG.E.U16 R2, desc[UR36][R4.64] ;  /* 0x0000002404027981 */ /* 0x000ea2000c1e1500 */
[----:B------:R-:W-:Y:S01]  /*7070*/  IMAD.MOV.U32 R3, RZ, RZ, RZ ;  /* 0x000000ffff037224 */ /* 0x000fe200078e00ff */
[----:B--2---:R-:W0:Y:S01]  /*7080*/  I2F.S16 R2, R2 ;  /* 0x0000000200027306 */ /* 0x004e220000101400 */
[----:B------:R-:W-:Y:S05]  /*7090*/  BRA `(.L_x_5462) ;  /* 0x0000000c00347947 */ /* 0x000fea0003800000 */
.L_x_5458:
        /* <DEDUP_REMOVED lines=9> */
.L_x_5466:
[----:B------:R-:W2:Y:S01]  /*7130*/  LDG.E.U16 R2, desc[UR36][R4.64] ;  /* 0x0000002404027981 */ /* 0x000ea2000c1e1500 */
[----:B------:R-:W-:Y:S02]  /*7140*/  IMAD.MOV.U32 R3, RZ, RZ, RZ ;  /* 0x000000ffff037224 */ /* 0x000fe400078e00ff */
[----:B--2---:R-:W-:Y:S01]  /*7150*/  HADD2.F32 R2, -RZ, R2.H0_H0 ;  /* 0x20000002ff027230 */ /* 0x004fe20000004100 */
[----:B------:R-:W-:Y:S06]  /*7160*/  BRA `(.L_x_5462) ;  /* 0x0000000c00007947 */ /* 0x000fec0003800000 */
.L_x_5465:
        /* <DEDUP_REMOVED lines=8> */
.L_x_5468:
[----:B------:R-:W2:Y:S02]  /*71f0*/  LDG.E R2, desc[UR36][R4.64] ;  /* 0x0000002404027981 */ /* 0x000ea4000c1e1900 */
[--C-:B--2---:R-:W-:Y:S02]  /*7200*/  HADD2.F32 R3, -RZ, R2.reuse.H1_H1 ;  /* 0x30000002ff037230 */ /* 0x104fe40000004100 */
[----:B------:R-:W-:Y:S01]  /*7210*/  HADD2.F32 R2, -RZ, R2.H0_H0 ;  /* 0x20000002ff027230 */ /* 0x000fe20000004100 */
[----:B------:R-:W-:Y:S06]  /*7220*/  BRA `(.L_x_5462) ;  /* 0x0000000800d07947 */ /* 0x000fec0003800000 */
.L_x_5467:
        /* <DEDUP_REMOVED lines=8> */
.L_x_5457:
        /* <DEDUP_REMOVED lines=13> */
.L_x_5471:
        /* <DEDUP_REMOVED lines=10> */
.L_x_5470:
[----:B------:R-:W-:-:S13]  /*7420*/  ISETP.NE.AND P0, PT, R0, 0xf, PT ;  /* 0x0000000f0000780c */ /* 0x000fda0003f05270 */
[----:B------:R-:W-:Y:S05]  /*7430*/  @!P0 BRA `(.L_x_5472) ;  /* 0x00000000009c8947 */ /* 0x000fea0003800000 */
[----:B------:R-:W-:-:S13]  /*7440*/  ISETP.NE.AND P0, PT, R0, 0x17, PT ;  /* 0x000000170000780c */ /* 0x000fda0003f05270 */
[----:B------:R-:W-:Y:S05]  /*7450*/  @!P0 BRA `(.L_x_5473) ;  /* 0x00000000005c8947 */ /* 0x000fea0003800000 */
[----:B------:R-:W-:-:S13]  /*7460*/  ISETP.NE.AND P0, PT, R0, 0x18, PT ;  /* 0x000000180000780c */ /* 0x000fda0003f05270 */
[----:B------:R-:W-:Y:S05]  /*7470*/  @P0 BRA `(.L_x_5461) ;  /* 0x0000000400d80947 */ /* 0x000fea0003800000 */
[----:B------:R-:W2:Y:S01]  /*7480*/  LDG.E.U8 R2, desc[UR36][R4.64] ;  /* 0x0000002404027981 */ /* 0x000ea2000c1e1100 */
[----:B------:R-:W-:Y:S01]  /*7490*/  IMAD.MOV.U32 R8, RZ, RZ, -0x800000 ;  /* 0xff800000ff087424 */ /* 0x000fe200078e00ff */
        /* <DEDUP_REMOVED lines=19> */
.L_x_5473:
        /* <DEDUP_REMOVED lines=14> */
.L_x_5472:
[----:B------:R-:W2:Y:S01]  /*76b0*/  LDG.E.U16 R2, desc[UR36][R4.64] ;  /* 0x0000002404027981 */ /* 0x000ea2000c1e1500 */
[----:B------:R-:W-:Y:S02]  /*76c0*/  IMAD.MOV.U32 R3, RZ, RZ, RZ ;  /* 0x000000ffff037224 */ /* 0x000fe400078e00ff */
[----:B--2---:R-:W-:Y:S01]  /*76d0*/  IMAD.U32 R2, R2, 0x10000, RZ ;  /* 0x0001000002027824 */ /* 0x004fe200078e00ff */
[----:B------:R-:W-:Y:S06]  /*76e0*/  BRA `(.L_x_5462) ;  /* 0x0000000400a07947 */ /* 0x000fec0003800000 */
.L_x_5469:
        /* <DEDUP_REMOVED lines=12> */
.L_x_5476:
        /* <DEDUP_REMOVED lines=20> */
.L_x_5478:
[----:B------:R-:W-:Y:S05]  /*78f0*/  BSYNC B0 ;  /* 0x0000000000007941 */ /* 0x000fea0003800000 */
.L_x_5477:
[----:B------:R-:W-:Y:S01]  /*7900*/  IMAD.SHL.U32 R2, R2, 0x100000, RZ ;  /* 0x0010000002027824 */ /* 0x000fe200078e00ff */
[----:B------:R-:W-:-:S04]  /*7910*/  LEA R5, R0, 0x3b800000, 0x17 ;  /* 0x3b80000000057811 */ /* 0x000fc800078eb8ff */
[----:B------:R-:W-:Y:S01]  /*7920*/  LOP3.LUT R2, R5, R2, R6, 0xfe, !PT ;  /* 0x0000000205027212 */ /* 0x000fe200078efe06 */
[----:B------:R-:W-:Y:S06]  /*7930*/  BRA `(.L_x_5462) ;  /* 0x00000004000c7947 */ /* 0x000fec0003800000 */
.L_x_5475:
        /* <DEDUP_REMOVED lines=20> */
.L_x_5480:
[----:B------:R-:W-:Y:S05]  /*7a80*/  BSYNC B0 ;  /* 0x0000000000007941 */ /* 0x000fea0003800000 */
.L_x_5479:
[----:B------:R-:W-:Y:S01]  /*7a90*/  IMAD.SHL.U32 R2, R2, 0x200000, RZ ;  /* 0x0020000002027824 */ /* 0x000fe200078e00ff */
[----:B------:R-:W-:-:S04]  /*7aa0*/  LEA R5, R0, 0x37800000, 0x17 ;  /* 0x3780000000057811 */ /* 0x000fc800078eb8ff */
[----:B------:R-:W-:Y:S01]  /*7ab0*/  LOP3.LUT R2, R5, R2, R6, 0xfe, !PT ;  /* 0x0000000205027212 */ /* 0x000fe200078efe06 */
[----:B------:R-:W-:Y:S06]  /*7ac0*/  BRA `(.L_x_5462) ;  /* 0x0000000000a87947 */ /* 0x000fec0003800000 */
.L_x_5474:
        /* <DEDUP_REMOVED lines=14> */
.L_x_5484:
[----:B------:R-:W-:Y:S05]  /*7bb0*/  BSYNC B0 ;  /* 0x0000000000007941 */ /* 0x000fea0003800000 */
.L_x_5483:
[----:B------:R-:W-:Y:S01]  /*7bc0*/  MOV R3, RZ ;  /* 0x000000ff00037202 */ /* 0x000fe20000000f00 */
[----:B------:R-:W-:Y:S06]  /*7bd0*/  BRA `(.L_x_5462) ;  /* 0x0000000000647947 */ /* 0x000fec0003800000 */
.L_x_5461:
        /* <DEDUP_REMOVED lines=16> */
.L_x_5485:
[----:B------:R-:W-:Y:S01]  /*7ce0*/  CS2R R2, SRZ ;  /* 0x0000000000027805 */ /* 0x000fe2000001ff00 */
[----:B------:R-:W-:Y:S06]  /*7cf0*/  BRA `(.L_x_5462) ;  /* 0x00000000001c7947 */ /* 0x000fec0003800000 */
.L_x_5482:
[----:B------:R-:W2:Y:S01]  /*7d00*/  LDG.E.64 R4, desc[UR36][R4.64] ;  /* 0x0000002404047981 */ /* 0x000ea2000c1e1b00 */
[----:B------:R-:W-:Y:S01]  /*7d10*/  IMAD.MOV.U32 R3, RZ, RZ, RZ ;  /* 0x000000ffff037224 */ /* 0x000fe200078e00ff */
[----:B--2---:R0:W2:Y:S01]  /*7d20*/  I2F.U64 R2, R4 ;  /* 0x0000000400027312 */ /* 0x0040a20000301000 */
[----:B------:R-:W-:Y:S05]  /*7d30*/  BRA `(.L_x_5462) ;  /* 0x00000000000c7947 */ /* 0x000fea0003800000 */
.L_x_5481:
[----:B------:R-:W2:Y:S01]  /*7d40*/  LDG.E R2, desc[UR36][R4.64] ;  /* 0x0000002404027981 */ /* 0x000ea2000c1e1900 */
[----:B------:R-:W-:Y:S01]  /*7d50*/  IMAD.MOV.U32 R3, RZ, RZ, RZ ;  /* 0x000000ffff037224 */ /* 0x000fe200078e00ff */
[----:B--2---:R-:W-:-:S07]  /*7d60*/  I2FP.F32.U32 R2, R2 ;  /* 0x0000000200027245 */ /* 0x004fce0000201000 */
.L_x_5462:
[----:B------:R-:W-:Y:S05]  /*7d70*/  BSYNC B6 ;  /* 0x0000000000067941 */ /* 0x000fea0003800000 */
.L_x_5456:
[----:B------:R-:W2:Y:S01]  /*7d80*/  LDC.U8 R7, c[0x0][0x508] ;  /* 0x00014200ff077b82 */ /* 0x000ea20000000000 */
[----:B------:R-:W-:Y:S02]  /*7d90*/  ULDC.64 UR4, c[0x0][0x4f8] ;  /* 0x00013e0000047ab9 */ /* 0x000fe40000000a00 */
[----:B-1---5:R-:W-:Y:S01]  /*7da0*/  FMUL.FTZ R0, R24, UR5 ;  /* 0x0000000518007c20 */ /* 0x022fe20008410000 */
[----:B0---4-:R-:W-:-:S03]  /*7db0*/  FMUL.FTZ R5, R25, UR5 ;  /* 0x0000000519057c20 */ /* 0x011fc60008410000 */
[----:B------:R-:W-:Y:S01]  /*7dc0*/  FFMA.FTZ R0, R25, UR4, R0 ;  /* 0x0000000419007c23 */ /* 0x000fe20008010000 */
[----:B------:R-:W-:-:S03]  /*7dd0*/  FFMA.FTZ R5, R24, UR4, -R5 ;  /* 0x0000000418057c23 */ /* 0x000fc60008010805 */
[C---:B------:R-:W-:Y:S01]  /*7de0*/  FMUL.FTZ R4, R0.reuse, R3 ;  /* 0x0000000300047220 */ /* 0x040fe20000410000 */
[----:B--23--:R-:W-:-:S03]  /*7df0*/  FMUL.FTZ R0, R0, R2 ;  /* 0x0000000200007220 */ /* 0x00cfc60000410000 */
        /* <DEDUP_REMOVED lines=16> */
.L_x_5489:
[----:B------:R-:W0:Y:S02]  /*7f00*/  F2I.S64.TRUNC R2, R2 ;  /* 0x0000000200027311 */ /* 0x000e24000020d900 */
[----:B0-----:R-:W-:-:S05]  /*7f10*/  IMAD.MOV.U32 R5, RZ, RZ, R2 ;  /* 0x000000ffff057224 */ /* 0x001fca00078e0002 */
[----:B------:R0:W-:Y:S01]  /*7f20*/  STG.E.U8 desc[UR36][R16.64], R5 ;  /* 0x0000000510007986 */ /* 0x0001e2000c101124 */
[----:B------:R-:W-:Y:S05]  /*7f30*/  BRA `(.L_x_5491) ;  /* 0x0000000c00447947 */ /* 0x000fea0003800000 */
.L_x_5488:
        /* <DEDUP_REMOVED lines=9> */
.L_x_5493:
[----:B------:R-:W0:Y:S02]  /*7fd0*/  F2I.FTZ.TRUNC.NTZ R3, R2 ;  /* 0x0000000200037305 */ /* 0x000e24000021f100 */
[----:B0-----:R0:W-:Y:S01]  /*7fe0*/  STG.E desc[UR36][R16.64], R3 ;  /* 0x0000000310007986 */ /* 0x0011e2000c101924 */
[----:B------:R-:W-:Y:S05]  /*7ff0*/  BRA `(.L_x_5491) ;  /* 0x0000000c00147947 */ /* 0x000fea0003800000 */
.L_x_5492:
[----:B------:R-:W0:Y:S02]  /*8000*/  F2I.FTZ.TRUNC.NTZ R3, R2 ;  /* 0x0000000200037305 */ /* 0x000e24000021f100 */
[----:B0-----:R0:W-:Y:S01]  /*8010*/  STG.E.U16 desc[UR36][R16.64], R3 ;  /* 0x0000000310007986 */ /* 0x0011e2000c101524 */
[----:B------:R-:W-:Y:S05]  /*8020*/  BRA `(.L_x_5491) ;  /* 0x0000000c00087947 */ /* 0x000fea0003800000 */
.L_x_5487:
        /* <DEDUP_REMOVED lines=8> */
.L_x_5495:
[----:B------:R-:W-:-:S05]  /*80b0*/  F2FP.F16.F32.PACK_AB R2, RZ, R2 ;  /* 0x00000002ff02723e */ /* 0x000fca00000000ff */
[----:B------:R0:W-:Y:S01]  /*80c0*/  STG.E.U16 desc[UR36][R16.64], R2 ;  /* 0x0000000210007986 */ /* 0x0001e2000c101524 */
[----:B------:R-:W-:Y:S05]  /*80d0*/  BRA `(.L_x_5491) ;  /* 0x0000000800dc7947 */ /* 0x000fea0003800000 */
.L_x_5494:
        /* <DEDUP_REMOVED lines=8> */
.L_x_5497:
[----:B------:R-:W-:-:S05]  /*8160*/  F2FP.F16.F32.PACK_AB R3, R3, R2 ;  /* 0x000000020303723e */ /* 0x000fca00000000ff */
[----:B------:R0:W-:Y:S01]  /*8170*/  STG.E desc[UR36][R16.64], R3 ;  /* 0x0000000310007986 */ /* 0x0001e2000c101924 */
[----:B------:R-:W-:Y:S05]  /*8180*/  BRA `(.L_x_5491) ;  /* 0x0000000800b07947 */ /* 0x000fea0003800000 */
.L_x_5496:
[----:B------:R-:W-:-:S06]  /*8190*/  FMUL.FTZ R2, R2, 1 ;  /* 0x3f80000002027820 */ /* 0x000fcc0000410000 */
[----:B------:R-:W0:Y:S02]  /*81a0*/  F2F.F64.F32 R2, R2 ;  /* 0x0000000200027310 */ /* 0x000e240000201800 */
[----:B0-----:R0:W-:Y:S01]  /*81b0*/  STG.E.64 desc[UR36][R16.64], R2 ;  /* 0x0000000210007986 */ /* 0x0011e2000c101b24 */
[----:B------:R-:W-:Y:S05]  /*81c0*/  BRA `(.L_x_5491) ;  /* 0x0000000800a07947 */ /* 0x000fea0003800000 */
.L_x_5486:
        /* <DEDUP_REMOVED lines=14> */
.L_x_5500:
[----:B------:R-:W-:Y:S01]  /*82b0*/  FMUL.FTZ R6, R3, 1 ;  /* 0x3f80000003067820 */ /* 0x000fe20000410000 */
[----:B------:R-:W-:-:S05]  /*82c0*/  FMUL.FTZ R4, R2, 1 ;  /* 0x3f80000002047820 */ /* 0x000fca0000410000 */
[----:B------:R-:W-:Y:S08]  /*82d0*/  F2F.F64.F32 R6, R6 ;  /* 0x0000000600067310 */ /* 0x000ff00000201800 */
[----:B------:R-:W0:Y:S02]  /*82e0*/  F2F.F64.F32 R4, R4 ;  /* 0x0000000400047310 */ /* 0x000e240000201800 */
[----:B0-----:R0:W-:Y:S01]  /*82f0*/  STG.E.128 desc[UR36][R16.64], R4 ;  /* 0x0000000410007986 */ /* 0x0011e2000c101d24 */
[----:B------:R-:W-:Y:S05]  /*8300*/  BRA `(.L_x_5491) ;  /* 0x0000000800507947 */ /* 0x000fea0003800000 */
.L_x_5499:
        /* <DEDUP_REMOVED lines=20> */
.L_x_5504:
[----:B------:R-:W-:Y:S05]  /*8450*/  BSYNC B0 ;  /* 0x0000000000007941 */ /* 0x000fea0003800000 */
.L_x_5503:
[----:B------:R-:W-:-:S05]  /*8460*/  LOP3.LUT R5, R0, R5, RZ, 0xfc, !PT ;  /* 0x0000000500057212 */ /* 0x000fca00078efcff */
[----:B------:R0:W-:Y:S01]  /*8470*/  STG.E.U8 desc[UR36][R16.64], R5 ;  /* 0x0000000510007986 */ /* 0x0001e2000c101124 */
[----:B------:R-:W-:Y:S05]  /*8480*/  BRA `(.L_x_5491) ;  /* 0x0000000400f07947 */ /* 0x000fea0003800000 */
.L_x_5502:
        /* <DEDUP_REMOVED lines=12> */
.L_x_5506:
[----:B------:R-:W-:Y:S01]  /*8550*/  IMAD.MOV.U32 R0, RZ, RZ, 0x7f ;  /* 0x0000007fff007424 */ /* 0x000fe200078e00ff */
[----:B------:R-:W-:-:S04]  /*8560*/  ISETP.GT.U32.AND P0, PT, R4, 0x7f800000, PT ;  /* 0x7f8000000400780c */ /* 0x000fc80003f04070 */
[----:B------:R-:W-:-:S09]  /*8570*/  SEL R0, R0, 0x7c, P0 ;  /* 0x0000007c00007807 */ /* 0x000fd20000000000 */
.L_x_5507:
[----:B------:R-:W-:Y:S05]  /*8580*/  BSYNC B0 ;  /* 0x0000000000007941 */ /* 0x000fea0003800000 */
.L_x_5505:
[----:B------:R-:W-:-:S04]  /*8590*/  LOP3.LUT R2, R2, 0x80000000, RZ, 0xc0, !PT ;  /* 0x8000000002027812 */ /* 0x000fc800078ec0ff */
[----:B------:R-:W-:-:S04]  /*85a0*/  SHF.R.U32.HI R3, RZ, 0x18, R2 ;  /* 0x00000018ff037819 */ /* 0x000fc80000011602 */
[----:B------:R-:W-:-:S05]  /*85b0*/  LOP3.LUT R3, R0, R3, RZ, 0xfc, !PT ;  /* 0x0000000300037212 */ /* 0x000fca00078efcff */
[----:B------:R0:W-:Y:S01]  /*85c0*/  STG.E.U8 desc[UR36][R16.64], R3 ;  /* 0x0000000310007986 */ /* 0x0001e2000c101124 */
[----:B------:R-:W-:Y:S05]  /*85d0*/  BRA `(.L_x_5491) ;  /* 0x00000004009c7947 */ /* 0x000fea0003800000 */
.L_x_5501:
[----:B------:R-:W-:-:S05]  /*85e0*/  F2FP.BF16.F32.PACK_AB R2, RZ, R2 ;  /* 0x00000002ff02723e */ /* 0x000fca00000010ff */
[----:B------:R0:W-:Y:S01]  /*85f0*/  STG.E.U16 desc[UR36][R16.64], R2 ;  /* 0x0000000210007986 */ /* 0x0001e2000c101524 */
[----:B------:R-:W-:Y:S05]  /*8600*/  BRA `(.L_x_5491) ;  /* 0x0000000400907947 */ /* 0x000fea0003800000 */
.L_x_5498:
        /* <DEDUP_REMOVED lines=11> */
.L_x_5510:
        /* <DEDUP_REMOVED lines=16> */
.L_x_5513:
[----:B------:R-:W-:-:S04]  /*87c0*/  LOP3.LUT R2, R2, 0x80000000, RZ, 0xc0, !PT ;  /* 0x8000000002027812 */ /* 0x000fc800078ec0ff */
[----:B------:R-:W-:-:S04]  /*87d0*/  SHF.R.U32.HI R3, RZ, 0x18, R2 ;  /* 0x00000018ff037819 */ /* 0x000fc80000011602 */
[----:B------:R-:W-:-:S04]  /*87e0*/  LOP3.LUT R0, R0, R3, RZ, 0xfc, !PT ;  /* 0x0000000300007212 */ /* 0x000fc800078efcff */
[----:B------:R-:W-:-:S07]  /*87f0*/  PRMT R8, R0, 0x7610, R8 ;  /* 0x0000761000087816 */ /* 0x000fce0000000008 */
.L_x_5512:
[----:B------:R-:W-:Y:S05]  /*8800*/  BSYNC B0 ;  /* 0x0000000000007941 */ /* 0x000fea0003800000 */
.L_x_5511:
[----:B------:R3:W-:Y:S01]  /*8810*/  STG.E.U8 desc[UR36][R16.64], R8 ;  /* 0x0000000810007986 */ /* 0x0007e2000c101124 */
[----:B------:R-:W-:Y:S05]  /*8820*/  BRA `(.L_x_5491) ;  /* 0x0000000400087947 */ /* 0x000fea0003800000 */
.L_x_5509:
        /* <DEDUP_REMOVED lines=16> */
.L_x_5516:
[----:B------:R-:W-:-:S04]  /*8930*/  LOP3.LUT R2, R2, 0x80000000, RZ, 0xc0, !PT ;  /* 0x8000000002027812 */ /* 0x000fc800078ec0ff */
[----:B------:R-:W-:-:S04]  /*8940*/  SHF.R.U32.HI R3, RZ, 0x18, R2 ;  /* 0x00000018ff037819 */ /* 0x000fc80000011602 */
[----:B------:R-:W-:-:S04]  /*8950*/  LOP3.LUT R0, R0, R3, RZ, 0xfc, !PT ;  /* 0x0000000300007212 */ /* 0x000fc800078efcff */
[----:B------:R-:W-:-:S07]  /*8960*/  PRMT R8, R0, 0x7610, R8 ;  /* 0x0000761000087816 */ /* 0x000fce0000000008 */
.L_x_5515:
[----:B------:R-:W-:Y:S05]  /*8970*/  BSYNC B0 ;  /* 0x0000000000007941 */ /* 0x000fea0003800000 */
.L_x_5514:
[----:B------:R0:W-:Y:S01]  /*8980*/  STG.E.U8 desc[UR36][R16.64], R8 ;  /* 0x0000000810007986 */ /* 0x0001e2000c101124 */
[----:B------:R-:W-:Y:S05]  /*8990*/  BRA `(.L_x_5491) ;  /* 0x0000000000ac7947 */ /* 0x000fea0003800000 */
.L_x_5508:
        /* <DEDUP_REMOVED lines=21> */
.L_x_5490:
[----:B------:R-:W-:Y:S01]  /*8af0*/  MOV R0, 0x228 ;  /* 0x0000022800007802 */ /* 0x000fe20000000f00 */
[----:B------:R-:W-:Y:S01]  /*8b00*/  ULDC.64 UR4, c[0x4][0x218] ;  /* 0x0100860000047ab9 */ /* 0x000fe20000000a00 */
[----:B------:R-:W-:Y:S01]  /*8b10*/  ULDC.64 UR6, c[0x4][0x98] ;  /* 0x0100260000067ab9 */ /* 0x000fe20000000a00 */
[----:B------:R-:W-:Y:S01]  /*8b20*/  IMAD.U32 R4, RZ, RZ, UR4 ;  /* 0x00000004ff047e24 */ /* 0x000fe2000f8e00ff */
[----:B------:R0:W1:Y:S01]  /*8b30*/  LDC.64 R2, c[0x4][R0] ;  /* 0x0100000000027b82 */ /* 0x0000620000000a00 */
[----:B------:R-:W-:Y:S01]  /*8b40*/  IMAD.U32 R5, RZ, RZ, UR5 ;  /* 0x00000005ff057e24 */ /* 0x000fe2000f8e00ff */
[----:B------:R-:W-:Y:S01]  /*8b50*/  ULDC.64 UR4, c[0x4][0x220] ;  /* 0x0100880000047ab9 */ /* 0x000fe20000000a00 */
[----:B------:R-:W-:Y:S01]  /*8b60*/  IMAD.U32 R10, RZ, RZ, UR6 ;  /* 0x00000006ff0a7e24 */ /* 0x000fe2000f8e00ff */
[----:B------:R-:W-:Y:S01]  /*8b70*/  MOV R6, UR4 ;  /* 0x0000000400067c02 */ /* 0x000fe20008000f00 */
[----:B------:R-:W-:Y:S02]  /*8b80*/  IMAD.U32 R7, RZ, RZ, UR5 ;  /* 0x00000005ff077e24 */ /* 0x000fe4000f8e00ff */
[----:B------:R-:W-:-:S02]  /*8b90*/  IMAD.U32 R11, RZ, RZ, UR7 ;  /* 0x00000007ff0b7e24 */ /* 0x000fc4000f8e00ff */
[----:B------:R-:W-:Y:S02]  /*8ba0*/  IMAD.MOV.U32 R8, RZ, RZ, 0x65 ;  /* 0x00000065ff087424 */ /* 0x000fe400078e00ff */
[----:B------:R-:W-:Y:S02]  /*8bb0*/  IMAD.MOV.U32 R12, RZ, RZ, 0x1 ;  /* 0x00000001ff0c7424 */ /* 0x000fe400078e00ff */
[----:B0-----:R-:W-:-:S07]  /*8bc0*/  IMAD.MOV.U32 R13, RZ, RZ, RZ ;  /* 0x000000ffff0d7224 */ /* 0x001fce00078e00ff */
[----:B------:R-:W-:-:S07]  /*8bd0*/  LEPC R20, `(.L_x_5519) ;  /* 0x000000001014794e */ /* 0x000fce0000000000 */
[----:B-1----:R-:W-:Y:S05]  /*8be0*/  CALL.ABS.NOINC R2 ;  /* 0x0000000002007343 */ /* 0x002fea0003c00000 */
.L_x_5519:
[----:B------:R-:W-:Y:S05]  /*8bf0*/  BRA `(.L_x_5491) ;  /* 0x0000000000147947 */ /* 0x000fea0003800000 */
.L_x_5518:
[----:B------:R-:W0:Y:S02]  /*8c00*/  F2I.U64.TRUNC R2, R2 ;  /* 0x0000000200027311 */ /* 0x000e24000020d800 */
[----:B0-----:R2:W-:Y:S01]  /*8c10*/  STG.E.64 desc[UR36][R16.64], R2 ;  /* 0x0000000210007986 */ /* 0x0015e2000c101b24 */
[----:B------:R-:W-:Y:S05]  /*8c20*/  BRA `(.L_x_5491) ;  /* 0x0000000000087947 */ /* 0x000fea0003800000 */
.L_x_5517:
[----:B------:R-:W0:Y:S02]  /*8c30*/  F2I.FTZ.U32.TRUNC.NTZ R3, R2 ;  /* 0x0000000200037305 */ /* 0x000e24000021f000 */
[----:B0-----:R0:W-:Y:S02]  /*8c40*/  STG.E desc[UR36][R16.64], R3 ;  /* 0x0000000310007986 */ /* 0x0011e4000c101924 */
.L_x_5491:
[----:B------:R-:W-:-:S07]  /*8c50*/  VIADD R23, R23, 0x80 ;  /* 0x0000008017177836 */ /* 0x000fce0000000000 */
.L_x_5423:
[----:B------:R-:W-:Y:S05]  /*8c60*/  BSYNC B7 ;  /* 0x0000000000077941 */ /* 0x000fea0003800000 */
.L_x_5422:
        /* <DEDUP_REMOVED lines=357> */
.L_x_5522:
        /* <DEDUP_REMOVED lines=27> */
.L_x_5523:
        /* <DEDUP_REMOVED lines=20> */
.L_x_5528:
[----:B------:R-:W2:Y:S01]  /*a5b0*/  LDG.E.U8 R2, desc[UR36][R2.64] ;  /* 0x0000002402027981 */ /* 0x000ea2000c1e1100 */
[----:B------:R-:W-:Y:S01]  /*a5c0*/  IMAD.MOV.U32 R25, RZ, RZ, RZ ;  /* 0x000000ffff197224 */ /* 0x000fe200078e00ff */
[----:B--2---:R-:W-:Y:S01]  /*a5d0*/  I2FP.F32.U32 R24, R2 ;  /* 0x0000000200187245 */ /* 0x004fe20000201000 */
[----:B------:R-:W-:Y:S06]  /*a5e0*/  BRA `(.L_x_5530) ;  /* 0x0000000c007c7947 */ /* 0x000fec0003800000 */
.L_x_5527:
        /* <DEDUP_REMOVED lines=10> */
.L_x_5532:
[----:B------:R-:W2:Y:S01]  /*a690*/  LDG.E R2, desc[UR36][R2.64] ;  /* 0x0000002402027981 */ /* 0x000ea2000c1e1900 */
[----:B------:R-:W-:Y:S01]  /*a6a0*/  HFMA2.MMA R25, -RZ, RZ, 0, 0 ;  /* 0x00000000ff197435 */ /* 0x000fe200000001ff */
[----:B--2---:R-:W-:Y:S01]  /*a6b0*/  I2FP.F32.S32 R24, R2 ;  /* 0x0000000200187245 */ /* 0x004fe20000201400 */
[----:B------:R-:W-:Y:S09]  /*a6c0*/  BRA `(.L_x_5530) ;  /* 0x0000000c00447947 */ /* 0x000ff20003800000 */
.L_x_5531:
[----:B------:R-:W2:Y:S01]  /*a6d0*/  LDG.E.U16 R2, desc[UR36][R2.64] ;  /* 0x0000002402027981 */ /* 0x000ea2000c1e1500 */
[----:B------:R-:W-:Y:S01]  /*a6e0*/  IMAD.MOV.U32 R25, RZ, RZ, RZ ;  /* 0x000000ffff197224 */ /* 0x000fe200078e00ff */
[----:B--2---:R2:W3:Y:S01]  /*a6f0*/  I2F.S16 R24, R2 ;  /* 0x0000000200187306 */ /* 0x0044e20000101400 */
[----:B------:R-:W-:Y:S05]  /*a700*/  BRA `(.L_x_5530) ;  /* 0x0000000c00347947 */ /* 0x000fea0003800000 */
.L_x_5526:
        /* <DEDUP_REMOVED lines=9> */
.L_x_5534:
[----:B------:R-:W2:Y:S01]  /*a7a0*/  LDG.E.U16 R2, desc[UR36][R2.64] ;  /* 0x0000002402027981 */ /* 0x000ea2000c1e1500 */
[----:B------:R-:W-:Y:S02]  /*a7b0*/  IMAD.MOV.U32 R25, RZ, RZ, RZ ;  /* 0x000000ffff197224 */ /* 0x000fe400078e00ff */
[----:B--2---:R-:W-:Y:S01]  /*a7c0*/  HADD2.F32 R24, -RZ, R2.H0_H0 ;  /* 0x20000002ff187230 */ /* 0x004fe20000004100 */
[----:B------:R-:W-:Y:S06]  /*a7d0*/  BRA `(.L_x_5530) ;  /* 0x0000000c00007947 */ /* 0x000fec0003800000 */
.L_x_5533:
        /* <DEDUP_REMOVED lines=8> */
.L_x_5536:
[----:B------:R-:W2:Y:S02]  /*a860*/  LDG.E R2, desc[UR36][R2.64] ;  /* 0x0000002402027981 */ /* 0x000ea4000c1e1900 */
[--C-:B--2---:R-:W-:Y:S02]  /*a870*/  HADD2.F32 R25, -RZ, R2.reuse.H1_H1 ;  /* 0x30000002ff197230 */ /* 0x104fe40000004100 */
[----:B------:R-:W-:Y:S01]  /*a880*/  HADD2.F32 R24, -RZ, R2.H0_H0 ;  /* 0x20000002ff187230 */ /* 0x000fe20000004100 */
[----:B------:R-:W-:Y:S06]  /*a890*/  BRA `(.L_x_5530) ;  /* 0x0000000800d07947 */ /* 0x000fec0003800000 */
.L_x_5535:
        /* <DEDUP_REMOVED lines=8> */
.L_x_5525:
        /* <DEDUP_REMOVED lines=13> */
.L_x_5539:
        /* <DEDUP_REMOVED lines=10> */
.L_x_5538:
        /* <DEDUP_REMOVED lines=27> */
.L_x_5541:
        /* <DEDUP_REMOVED lines=14> */
.L_x_5540:
[----:B------:R-:W2:Y:S01]  /*ad20*/  LDG.E.U16 R2, desc[UR36][R2.64] ;  /* 0x0000002402027981 */ /* 0x000ea2000c1e1500 */
[----:B------:R-:W-:Y:S02]  /*ad30*/  IMAD.MOV.U32 R25, RZ, RZ, RZ ;  /* 0x000000ffff197224 */ /* 0x000fe400078e00ff */
[----:B--2---:R-:W-:Y:S01]  /*ad40*/  IMAD.U32 R24, R2, 0x10000, RZ ;  /* 0x0001000002187824 */ /* 0x004fe200078e00ff */
[----:B------:R-:W-:Y:S06]  /*ad50*/  BRA `(.L_x_5530) ;  /* 0x0000000400a07947 */ /* 0x000fec0003800000 */
.L_x_5537:
        /* <DEDUP_REMOVED lines=12> */
.L_x_5544:
        /* <DEDUP_REMOVED lines=20> */
.L_x_5546:
[----:B------:R-:W-:Y:S05]  /*af60*/  BSYNC B0 ;  /* 0x0000000000007941 */ /* 0x000fea0003800000 */
.L_x_5545:
[----:B------:R-:W-:Y:S01]  /*af70*/  IMAD.SHL.U32 R2, R2, 0x100000, RZ ;  /* 0x0010000002027824 */ /* 0x000fe200078e00ff */
[----:B------:R-:W-:-:S04]  /*af80*/  LEA R3, R0, 0x3b800000, 0x17 ;  /* 0x3b80000000037811 */ /* 0x000fc800078eb8ff */
[----:B------:R-:W-:Y:S01]  /*af90*/  LOP3.LUT R24, R3, R2, R24, 0xfe, !PT ;  /* 0x0000000203187212 */ /* 0x000fe200078efe18 */
[----:B------:R-:W-:Y:S06]  /*afa0*/  BRA `(.L_x_5530) ;  /* 0x00000004000c7947 */ /* 0x000fec0003800000 */
.L_x_5543:
[----:B------:R-:W2:Y:S01]  /*afb0*/  LDG.E.U8 R2, desc[UR36][R2.64] ;  /* 0x0000002402027981 */ /* 0x000ea2000c1e1100 */
[----:B------:R-:W-:Y:S02]  /*afc0*/  CS2R R24, SRZ ;  /* 0x0000000000187805 */ /* 0x000fe4000001ff00 */
[----:B--2---:R-:W-:-:S13]  /*afd0*/  ISETP.NE.AND P0, PT, R2, RZ, PT ;  /* 0x000000ff0200720c */ /* 0x004fda0003f05270 */
[----:B------:R-:W-:Y:S05]  /*afe0*/  @!P0 BRA `(.L_x_5530) ;  /* 0x0000000000fc8947 */ /* 0x000fea0003800000 */
[----:B------:R-:W-:-:S13]  /*aff0*/  ISETP.NE.AND P0, PT, R2, 0x80, PT ;  /* 0x000000800200780c */ /* 0x000fda0003f05270 */
[----:B------:R-:W-:Y:S01]  /*b000*/  @!P0 MOV R24, 0x7f800001 ;  /* 0x7f80000100188802 */ /* 0x000fe20000000f00 */
        /* <DEDUP_REMOVED lines=14> */
.L_x_5548:
[----:B------:R-:W-:Y:S05]  /*b0f0*/  BSYNC B0 ;  /* 0x0000000000007941 */ /* 0x000fea0003800000 */
.L_x_5547:
[----:B------:R-:W-:Y:S01]  /*b100*/  IMAD.SHL.U32 R2, R2, 0x200000, RZ ;  /* 0x0020000002027824 */ /* 0x000fe200078e00ff */
[----:B------:R-:W-:-:S04]  /*b110*/  LEA R3, R0, 0x37800000, 0x17 ;  /* 0x3780000000037811 */ /* 0x000fc800078eb8ff */
[----:B------:R-:W-:Y:S01]  /*b120*/  LOP3.LUT R24, R3, R2, R24, 0xfe, !PT ;  /* 0x0000000203187212 */ /* 0x000fe200078efe18 */
[----:B------:R-:W-:Y:S06]  /*b130*/  BRA `(.L_x_5530) ;  /* 0x0000000000a87947 */ /* 0x000fec0003800000 */
.L_x_5542:
        /* <DEDUP_REMOVED lines=14> */
.L_x_5552:
[----:B------:R-:W-:Y:S05]  /*b220*/  BSYNC B0 ;  /* 0x0000000000007941 */ /* 0x000fea0003800000 */
.L_x_5551:
[----:B------:R-:W-:Y:S01]  /*b230*/  IMAD.MOV.U32 R25, RZ, RZ, RZ ;  /* 0x000000ffff197224 */ /* 0x000fe200078e00ff */
[----:B------:R-:W-:Y:S06]  /*b240*/  BRA `(.L_x_5530) ;  /* 0x0000000000647947 */ /* 0x000fec0003800000 */
.L_x_5529:
        /* <DEDUP_REMOVED lines=16> */
.L_x_5553:
[----:B------:R-:W-:Y:S01]  /*b350*/  CS2R R24, SRZ ;  /* 0x0000000000187805 */ /* 0x000fe2000001ff00 */
[----:B------:R-:W-:Y:S06]  /*b360*/  BRA `(.L_x_5530) ;  /* 0x00000000001c7947 */ /* 0x000fec0003800000 */
.L_x_5550:
[----:B------:R-:W2:Y:S01]  /*b370*/  LDG.E.64 R2, desc[UR36][R2.64] ;  /* 0x0000002402027981 */ /* 0x000ea2000c1e1b00 */
[----:B------:R-:W-:Y:S01]  /*b380*/  IMAD.MOV.U32 R25, RZ, RZ, RZ ;  /* 0x000000ffff197224 */ /* 0x000fe200078e00ff */
[----:B--2---:R0:W1:Y:S01]  /*b390*/  I2F.U64 R24, R2 ;  /* 0x0000000200187312 */ /* 0x0040620000301000 */
[----:B------:R-:W-:Y:S05]  /*b3a0*/  BRA `(.L_x_5530) ;  /* 0x00000000000c7947 */ /* 0x000fea0003800000 */
.L_x_5549:
[----:B------:R-:W2:Y:S01]  /*b3b0*/  LDG.E R2, desc[UR36][R2.64] ;  /* 0x0000002402027981 */ /* 0x000ea2000c1e1900 */
[----:B------:R-:W-:Y:S01]  /*b3c0*/  IMAD.MOV.U32 R25, RZ, RZ, RZ ;  /* 0x000000ffff197224 */ /* 0x000fe200078e00ff */
[----:B--2---:R-:W-:-:S07]  /*b3d0*/  I2FP.F32.U32 R24, R2 ;  /* 0x0000000200187245 */ /* 0x004fce0000201000 */
.L_x_5530:
[----:B------:R-:W-:Y:S05]  /*b3e0*/  BSYNC B6 ;  /* 0x0000000000067941 */ /* 0x000fea0003800000 */
.L_x_5524:
        /* <DEDUP_REMOVED lines=18> */
[----:B--2---:R-:W2:Y:S01]  /*b510*/  I2F.S16 R2, R2 ;  /* 0x0000000200027306 */ /* 0x004ea20000101400 */
[----:B------:R-:W-:Y:S05]  /*b520*/  BRA `(.L_x_5560) ;  /* 0x0000000c008c7947 */ /* 0x000fea0003800000 */
.L_x_5558:
[----:B------:R-:W2:Y:S01]  /*b530*/  LDG.E.U8 R2, desc[UR36][R4.64] ;  /* 0x0000002404027981 */ /* 0x000ea2000c1e1100 */
[----:B------:R-:W-:Y:S01]  /*b540*/  IMAD.MOV.U32 R3, RZ, RZ, RZ ;  /* 0x000000ffff037224 */ /* 0x000fe200078e00ff */
[----:B--2---:R-:W-:Y:S01]  /*b550*/  I2FP.F32.U32 R2, R2 ;  /* 0x0000000200027245 */ /* 0x004fe20000201000 */
[----:B------:R-:W-:Y:S06]  /*b560*/  BRA `(.L_x_5560) ;  /* 0x0000000c007c7947 */ /* 0x000fec0003800000 */
.L_x_5557:
        /* <DEDUP_REMOVED lines=10> */
.L_x_5562:
[----:B------:R-:W2:Y:S01]  /*b610*/  LDG.E R2, desc[UR36][R4.64] ;  /* 0x0000002404027981 */ /* 0x000ea2000c1e1900 */
[----:B------:R-:W-:Y:S01]  /*b620*/  IMAD.MOV.U32 R3, RZ, RZ, RZ ;  /* 0x000000ffff037224 */ /* 0x000fe200078e00ff */
[----:B--2---:R-:W-:Y:S01]  /*b630*/  I2FP.F32.S32 R2, R2 ;  /* 0x0000000200027245 */ /* 0x004fe20000201400 */
[----:B------:R-:W-:Y:S06]  /*b640*/  BRA `(.L_x_5560) ;  /* 0x0000000c00447947 */ /* 0x000fec0003800000 */
.L_x_5561:
[----:B------:R-:W2:Y:S01]  /*b650*/  LDG.E.U16 R2, desc[UR36][R4.64] ;  /* 0x0000002404027981 */ /* 0x000ea2000c1e1500 */
[----:B------:R-:W-:Y:S01]  /*b660*/  HFMA2.MMA R3, -RZ, RZ, 0, 0 ;  /* 0x00000000ff037435 */ /* 0x000fe200000001ff */
[----:B--2---:R-:W4:Y:S01]  /*b670*/  I2F.S16 R2, R2 ;  /* 0x0000000200027306 */ /* 0x004f220000101400 */
[----:B------:R-:W-:Y:S09]  /*b680*/  BRA `(.L_x_5560) ;  /* 0x0000000c00347947 */ /* 0x000ff20003800000 */
.L_x_5556:
        /* <DEDUP_REMOVED lines=9> */
.L_x_5564:
[----:B------:R-:W2:Y:S01]  /*b720*/  LDG.E.U16 R2, desc[UR36][R4.64] ;  /* 0x0000002404027981 */ /* 0x000ea2000c1e1500 */
[----:B------:R-:W-:Y:S02]  /*b730*/  IMAD.MOV.U32 R3, RZ, RZ, RZ ;  /* 0x000000ffff037224 */ /* 0x000fe400078e00ff */
[----:B--2---:R-:W-:Y:S01]  /*b740*/  HADD2.F32 R2, -RZ, R2.H0_H0 ;  /* 0x20000002ff027230 */ /* 0x004fe20000004100 */
[----:B------:R-:W-:Y:S06]  /*b750*/  BRA `(.L_x_5560) ;  /* 0x0000000c00007947 */ /* 0x000fec0003800000 */
.L_x_5563:
        /* <DEDUP_REMOVED lines=8> */
.L_x_5566:
[----:B------:R-:W2:Y:S02]  /*b7e0*/  LDG.E R2, desc[UR36][R4.64] ;  /* 0x0000002404027981 */ /* 0x000ea4000c1e1900 */
[--C-:B--2---:R-:W-:Y:S02]  /*b7f0*/  HADD2.F32 R3, -RZ, R2.reuse.H1_H1 ;  /* 0x30000002ff037230 */ /* 0x104fe40000004100 */
[----:B------:R-:W-:Y:S01]  /*b800*/  HADD2.F32 R2, -RZ, R2.H0_H0 ;  /* 0x20000002ff027230 */ /* 0x000fe20000004100 */
[----:B------:R-:W-:Y:S06]  /*b810*/  BRA `(.L_x_5560) ;  /* 0x0000000800d07947 */ /* 0x000fec0003800000 */
.L_x_5565:
        /* <DEDUP_REMOVED lines=8> */
.L_x_5555:
        /* <DEDUP_REMOVED lines=13> */
.L_x_5569:
        /* <DEDUP_REMOVED lines=10> */
.L_x_5568:
        /* <DEDUP_REMOVED lines=27> */
.L_x_5571:
        /* <DEDUP_REMOVED lines=14> */
.L_x_5570:
[----:B------:R-:W2:Y:S01]  /*bca0*/  LDG.E.U16 R2, desc[UR36][R4.64] ;  /* 0x0000002404027981 */ /* 0x000ea2000c1e1500 */
[----:B------:R-:W-:Y:S02]  /*bcb0*/  IMAD.MOV.U32 R3, RZ, RZ, RZ ;  /* 0x000000ffff037224 */ /* 0x000fe400078e00ff */
[----:B--2---:R-:W-:Y:S01]  /*bcc0*/  IMAD.U32 R2, R2, 0x10000, RZ ;  /* 0x0001000002027824 */ /* 0x004fe200078e00ff */
[----:B------:R-:W-:Y:S06]  /*bcd0*/  BRA `(.L_x_5560) ;  /* 0x0000000400a07947 */ /* 0x000fec0003800000 */
.L_x_5567:
        /* <DEDUP_REMOVED lines=12> */
.L_x_5574:
        /* <DEDUP_REMOVED lines=20> */
.L_x_5576:
[----:B------:R-:W-:Y:S05]  /*bee0*/  BSYNC B0 ;  /* 0x0000000000007941 */ /* 0x000fea0003800000 */
.L_x_5575:
[----:B------:R-:W-:Y:S01]  /*bef0*/  IMAD.SHL.U32 R2, R2, 0x100000, RZ ;  /* 0x0010000002027824 */ /* 0x000fe200078e00ff */
[----:B------:R-:W-:-:S04]  /*bf00*/  LEA R5, R0, 0x3b800000, 0x17 ;  /* 0x3b80000000057811 */ /* 0x000fc800078eb8ff */
[----:B------:R-:W-:Y:S01]  /*bf10*/  LOP3.LUT R2, R5, R2, R6, 0xfe, !PT ;  /* 0x0000000205027212 */ /* 0x000fe200078efe06 */
[----:B------:R-:W-:Y:S06]  /*bf20*/  BRA `(.L_x_5560) ;  /* 0x00000004000c7947 */ /* 0x000fec0003800000 */
.L_x_5573:
        /* <DEDUP_REMOVED lines=11> */
[----:B------:R-:W-:Y:S02]  /*bfe0*/  SHF.L.U32 R6, R4, 0x1f, RZ ;  /* 0x0000001f04067819 */ /* 0x000fe400000006ff */
[----:B------:R-:W-:-:S05]  /*bff0*/  SHF.R.U32.HI R0, RZ, 0x2, R0 ;  /* 0x00000002ff007819 */ /* 0x000fca0000011600 */
[----:B------:R-:W-:Y:S05]  /*c000*/  @P0 BRA `(.L_x_5578) ;  /* 0x0000000000180947 */ /* 0x000fea0003800000 */
[----:B------:R-:W0:Y:S02]  /*c010*/  FLO.U32 R4, R2 ;  /* 0x0000000200047300 */ /* 0x000e2400000e0000 */
[----:B0-----:R-:W-:-:S04]  /*c020*/  IADD3 R5, -R4, 0x1f, RZ ;  /* 0x0000001f04057810 */ /* 0x001fc80007ffe1ff */
[----:B------:R-:W-:Y:S01]  /*c030*/  IADD3 R0, R0, 0x1e, -R5 ;  /* 0x0000001e00007810 */ /* 0x000fe20007ffe805 */
[----:B------:R-:W-:-:S05]  /*c040*/  VIADD R7, R5, 0xffffffe3 ;  /* 0xffffffe305077836 */ /* 0x000fca0000000000 */
[----:B------:R-:W-:-:S04]  /*c050*/  SHF.L.U32 R7, R2, R7, RZ ;  /* 0x0000000702077219 */ /* 0x000fc800000006ff */
[----:B------:R-:W-:-:S07]  /*c060*/  LOP3.LUT R2, R7, 0x3, RZ, 0xc0, !PT ;  /* 0x0000000307027812 */ /* 0x000fce00078ec0ff */
.L_x_5578:
[----:B------:R-:W-:Y:S05]  /*c070*/  BSYNC B0 ;  /* 0x0000000000007941 */ /* 0x000fea0003800000 */
.L_x_5577:
[----:B------:R-:W-:Y:S01]  /*c080*/  IMAD.SHL.U32 R2, R2, 0x200000, RZ ;  /* 0x0020000002027824 */ /* 0x000fe200078e00ff */
[----:B------:R-:W-:-:S04]  /*c090*/  LEA R5, R0, 0x37800000, 0x17 ;  /* 0x3780000000057811 */ /* 0x000fc800078eb8ff */
[----:B------:R-:W-:Y:S01]  /*c0a0*/  LOP3.LUT R2, R5, R2, R6, 0xfe, !PT ;  /* 0x0000000205027212 */ /* 0x000fe200078efe06 */
[----:B------:R-:W-:Y:S06]  /*c0b0*/  BRA `(.L_x_5560) ;  /* 0x0000000000a87947 */ /* 0x000fec0003800000 */
.L_x_5572:
        /* <DEDUP_REMOVED lines=14> */
.L_x_5582:
[----:B------:R-:W-:Y:S05]  /*c1a0*/  BSYNC B0 ;  /* 0x0000000000007941 */ /* 0x000fea0003800000 */
.L_x_5581:
[----:B------:R-:W-:Y:S01]  /*c1b0*/  IMAD.MOV.U32 R3, RZ, RZ, RZ ;  /* 0x000000ffff037224 */ /* 0x000fe200078e00ff */
[----:B------:R-:W-:Y:S06]  /*c1c0*/  BRA `(.L_x_5560) ;  /* 0x0000000000647947 */ /* 0x000fec0003800000 */
.L_x_5559:
        /* <DEDUP_REMOVED lines=15> */
[----:B0--3-5:R-:W-:Y:S05]  /*c2c0*/  CALL.ABS.NOINC R2 ;  /* 0x0000000002007343 */ /* 0x029fea0003c00000 */
.L_x_5583:
[----:B------:R-:W-:Y:S01]  /*c2d0*/  CS2R R2, SRZ ;  /* 0x0000000000027805 */ /* 0x000fe2000001ff00 */
[----:B------:R-:W-:Y:S06]  /*c2e0*/  BRA `(.L_x_5560) ;  /* 0x00000000001c7947 */ /* 0x000fec0003800000 */
.L_x_5580:
[----:B------:R-:W2:Y:S01]  /*c2f0*/  LDG.E.64 R4, desc[UR36][R4.64] ;  /* 0x0000002404047981 */ /* 0x000ea2000c1e1b00 */
[----:B------:R-:W-:Y:S01]  /*c300*/  IMAD.MOV.U32 R3, RZ, RZ, RZ ;  /* 0x000000ffff037224 */ /* 0x000fe200078e00ff */
[----:B--2---:R0:W1:Y:S01]  /*c310*/  I2F.U64 R2, R4 ;  /* 0x0000000400027312 */ /* 0x0040620000301000 */
[----:B------:R-:W-:Y:S05]  /*c320*/  BRA `(.L_x_5560) ;  /* 0x00000000000c7947 */ /* 0x000fea0003800000 */
.L_x_5579:
[----:B------:R-:W2:Y:S01]  /*c330*/  LDG.E R2, desc[UR36][R4.64] ;  /* 0x0000002404027981 */ /* 0x000ea2000c1e1900 */
[----:B------:R-:W-:Y:S01]  /*c340*/  IMAD.MOV.U32 R3, RZ, RZ, RZ ;  /* 0x000000ffff037224 */ /* 0x000fe200078e00ff */
[----:B--2---:R-:W-:-:S07]  /*c350*/  I2FP.F32.U32 R2, R2 ;  /* 0x0000000200027245 */ /* 0x004fce0000201000 */
.L_x_5560:
[----:B------:R-:W-:Y:S05]  /*c360*/  BSYNC B6 ;  /* 0x0000000000067941 */ /* 0x000fea0003800000 */
.L_x_5554:
[----:B------:R-:W2:Y:S01]  /*c370*/  LDC.U8 R7, c[0x0][0x508] ;  /* 0x00014200ff077b82 */ /* 0x000ea20000000000 */
[----:B------:R-:W-:Y:S02]  /*c380*/  ULDC.64 UR4, c[0x0][0x4f8] ;  /* 0x00013e0000047ab9 */ /* 0x000fe40000000a00 */
[----:B---3-5:R-:W-:Y:S01]  /*c390*/  FMUL.FTZ R0, R24, UR5 ;  /* 0x0000000518007c20 */ /* 0x028fe20008410000 */
[----:B01----:R-:W-:-:S03]  /*c3a0*/  FMUL.FTZ R5, R25, UR5 ;  /* 0x0000000519057c20 */ /* 0x003fc60008410000 */
[----:B------:R-:W-:Y:S01]  /*c3b0*/  FFMA.FTZ R0, R25, UR4, R0 ;  /* 0x0000000419007c23 */ /* 0x000fe20008010000 */
[----:B------:R-:W-:-:S03]  /*c3c0*/  FFMA.FTZ R5, R24, UR4, -R5 ;  /* 0x0000000418057c23 */ /* 0x000fc60008010805 */
[C---:B------:R-:W-:Y:S01]  /*c3d0*/  FMUL.FTZ R4, R0.reuse, R3 ;  /* 0x0000000300047220 */ /* 0x040fe20000410000 */
[----:B--2-4-:R-:W-:-:S03]  /*c3e0*/  FMUL.FTZ R0, R0, R2 ;  /* 0x0000000200007220 */ /* 0x014fc60000410000 */
        /* <DEDUP_REMOVED lines=16> */
.L_x_5587:
[----:B------:R-:W0:Y:S02]  /*c4f0*/  F2I.S64.TRUNC R2, R2 ;  /* 0x0000000200027311 */ /* 0x000e24000020d900 */
[----:B0-----:R-:W-:-:S05]  /*c500*/  IMAD.MOV.U32 R5, RZ, RZ, R2 ;  /* 0x000000ffff057224 */ /* 0x001fca00078e0002 */
[----:B------:R0:W-:Y:S01]  /*c510*/  STG.E.U8 desc[UR36][R16.64], R5 ;  /* 0x0000000510007986 */ /* 0x0001e2000c101124 */
[----:B------:R-:W-:Y:S05]  /*c520*/  BRA `(.L_x_5589) ;  /* 0x0000000c00447947 */ /* 0x000fea0003800000 */
.L_x_5586:
        /* <DEDUP_REMOVED lines=9> */
.L_x_5591:
[----:B------:R-:W0:Y:S02]  /*c5c0*/  F2I.FTZ.TRUNC.NTZ R3, R2 ;  /* 0x0000000200037305 */ /* 0x000e24000021f100 */
[----:B0-----:R0:W-:Y:S01]  /*c5d0*/  STG.E desc[UR36][R16.64], R3 ;  /* 0x0000000310007986 */ /* 0x0011e2000c101924 */
[----:B------:R-:W-:Y:S05]  /*c5e0*/  BRA `(.L_x_5589) ;  /* 0x0000000c00147947 */ /* 0x000fea0003800000 */
.L_x_5590:
[----:B------:R-:W0:Y:S02]  /*c5f0*/  F2I.FTZ.TRUNC.NTZ R3, R2 ;  /* 0x0000000200037305 */ /* 0x000e24000021f100 */
[----:B0-----:R0:W-:Y:S01]  /*c600*/  STG.E.U16 desc[UR36][R16.64], R3 ;  /* 0x0000000310007986 */ /* 0x0011e2000c101524 */
[----:B------:R-:W-:Y:S05]  /*c610*/  BRA `(.L_x_5589) ;  /* 0x0000000c00087947 */ /* 0x000fea0003800000 */
.L_x_5585:
        /* <DEDUP_REMOVED lines=8> */
.L_x_5593:
[----:B------:R-:W-:-:S05]  /*c6a0*/  F2FP.F16.F32.PACK_AB R2, RZ, R2 ;  /* 0x00000002ff02723e */ /* 0x000fca00000000ff */
[----:B------:R0:W-:Y:S01]  /*c6b0*/  STG.E.U16 desc[UR36][R16.64], R2 ;  /* 0x0000000210007986 */ /* 0x0001e2000c101524 */
[----:B------:R-:W-:Y:S05]  /*c6c0*/  BRA `(.L_x_5589) ;  /* 0x0000000800dc7947 */ /* 0x000fea0003800000 */
.L_x_5592:
        /* <DEDUP_REMOVED lines=8> */
.L_x_5595:
[----:B------:R-:W-:-:S05]  /*c750*/  F2FP.F16.F32.PACK_AB R3, R3, R2 ;  /* 0x000000020303723e */ /* 0x000fca00000000ff */
[----:B------:R2:W-:Y:S01]  /*c760*/  STG.E desc[UR36][R16.64], R3 ;  /* 0x0000000310007986 */ /* 0x0005e2000c101924 */
[----:B------:R-:W-:Y:S05]  /*c770*/  BRA `(.L_x_5589) ;  /* 0x0000000800b07947 */ /* 0x000fea0003800000 */
.L_x_5594:
[----:B------:R-:W-:-:S06]  /*c780*/  FMUL.FTZ R2, R2, 1 ;  /* 0x3f80000002027820 */ /* 0x000fcc0000410000 */
[----:B------:R-:W0:Y:S02]  /*c790*/  F2F.F64.F32 R2, R2 ;  /* 0x0000000200027310 */ /* 0x000e240000201800 */
[----:B0-----:R4:W-:Y:S01]  /*c7a0*/  STG.E.64 desc[UR36][R16.64], R2 ;  /* 0x0000000210007986 */ /* 0x0019e2000c101b24 */
[----:B------:R-:W-:Y:S05]  /*c7b0*/  BRA `(.L_x_5589) ;  /* 0x0000000800a07947 */ /* 0x000fea0003800000 */
.L_x_5584:
        /* <DEDUP_REMOVED lines=14> */
.L_x_5598:
[----:B------:R-:W-:Y:S01]  /*c8a0*/  FMUL.FTZ R6, R3, 1 ;  /* 0x3f80000003067820 */ /* 0x000fe20000410000 */
[----:B------:R-:W-:-:S05]  /*c8b0*/  FMUL.FTZ R4, R2, 1 ;  /* 0x3f80000002047820 */ /* 0x000fca0000410000 */
[----:B------:R-:W-:Y:S08]  /*c8c0*/  F2F.F64.F32 R6, R6 ;  /* 0x0000000600067310 */ /* 0x000ff00000201800 */
[----:B------:R-:W0:Y:S02]  /*c8d0*/  F2F.F64.F32 R4, R4 ;  /* 0x0000000400047310 */ /* 0x000e240000201800 */
[----:B0-----:R0:W-:Y:S01]  /*c8e0*/  STG.E.128 desc[UR36][R16.64], R4 ;  /* 0x0000000410007986 */ /* 0x0011e2000c101d24 */
[----:B------:R-:W-:Y:S05]  /*c8f0*/  BRA `(.L_x_5589) ;  /* 0x0000000800507947 */ /* 0x000fea0003800000 */
.L_x_5597:
        /* <DEDUP_REMOVED lines=20> */
.L_x_5602:
[----:B------:R-:W-:Y:S05]  /*ca40*/  BSYNC B0 ;  /* 0x0000000000007941 */ /* 0x000fea0003800000 */
.L_x_5601:
[----:B------:R-:W-:-:S05]  /*ca50*/  LOP3.LUT R5, R0, R5, RZ, 0xfc, !PT ;  /* 0x0000000500057212 */ /* 0x000fca00078efcff */
[----:B------:R0:W-:Y:S01]  /*ca60*/  STG.E.U8 desc[UR36][R16.64], R5 ;  /* 0x0000000510007986 */ /* 0x0001e2000c101124 */
[----:B------:R-:W-:Y:S05]  /*ca70*/  BRA `(.L_x_5589) ;  /* 0x0000000400f07947 */ /* 0x000fea0003800000 */
.L_x_5600:
        /* <DEDUP_REMOVED lines=12> */
.L_x_5604:
[----:B------:R-:W-:Y:S01]  /*cb40*/  IMAD.MOV.U32 R0, RZ, RZ, 0x7f ;  /* 0x0000007fff007424 */ /* 0x000fe200078e00ff */
[----:B------:R-:W-:-:S04]  /*cb50*/  ISETP.GT.U32.AND P0, PT, R4, 0x7f800000, PT ;  /* 0x7f8000000400780c */ /* 0x000fc80003f04070 */
[----:B------:R-:W-:-:S09]  /*cb60*/  SEL R0, R0, 0x7c, P0 ;  /* 0x0000007c00007807 */ /* 0x000fd20000000000 */
.L_x_5605:
[----:B------:R-:W-:Y:S05]  /*cb70*/  BSYNC B0 ;  /* 0x0000000000007941 */ /* 0x000fea0003800000 */
.L_x_5603:
[----:B------:R-:W-:-:S04]  /*cb80*/  LOP3.LUT R2, R2, 0x80000000, RZ, 0xc0, !PT ;  /* 0x8000000002027812 */ /* 0x000fc800078ec0ff */
[----:B------:R-:W-:-:S04]  /*cb90*/  SHF.R.U32.HI R3, RZ, 0x18, R2 ;  /* 0x00000018ff037819 */ /* 0x000fc80000011602 */
[----:B------:R-:W-:-:S05]  /*cba0*/  LOP3.LUT R3, R0, R3, RZ, 0xfc, !PT ;  /* 0x0000000300037212 */ /* 0x000fca00078efcff */
[----:B------:R0:W-:Y:S01]  /*cbb0*/  STG.E.U8 desc[UR36][R16.64], R3 ;  /* 0x0000000310007986 */ /* 0x0001e2000c101124 */
[----:B------:R-:W-:Y:S05]  /*cbc0*/  BRA `(.L_x_5589) ;  /* 0x00000004009c7947 */ /* 0x000fea0003800000 */
.L_x_5599:
[----:B------:R-:W-:-:S05]  /*cbd0*/  F2FP.BF16.F32.PACK_AB R2, RZ, R2 ;  /* 0x00000002ff02723e */ /* 0x000fca00000010ff */
[----:B------:R0:W-:Y:S01]  /*cbe0*/  STG.E.U16 desc[UR36][R16.64], R2 ;  /* 0x0000000210007986 */ /* 0x0001e2000c101524 */
[----:B------:R-:W-:Y:S05]  /*cbf0*/  BRA `(.L_x_5589) ;  /* 0x0000000400907947 */ /* 0x000fea0003800000 */
.L_x_5596:
        /* <DEDUP_REMOVED lines=11> */
.L_x_5608:
        /* <DEDUP_REMOVED lines=16> */
.L_x_5611:
[----:B------:R-:W-:-:S04]  /*cdb0*/  LOP3.LUT R2, R2, 0x80000000, RZ, 0xc0, !PT ;  /* 0x8000000002027812 */ /* 0x000fc800078ec0ff */
[----:B------:R-:W-:-:S04]  /*cdc0*/  SHF.R.U32.HI R3, RZ, 0x18, R2 ;  /* 0x00000018ff037819 */ /* 0x000fc80000011602 */
[----:B------:R-:W-:-:S04]  /*cdd0*/  LOP3.LUT R0, R0, R3, RZ, 0xfc, !PT ;  /* 0x0000000300007212 */ /* 0x000fc800078efcff */
[----:B------:R-:W-:-:S07]  /*cde0*/  PRMT R8, R0, 0x7610, R8 ;  /* 0x0000761000087816 */ /* 0x000fce0000000008 */
.L_x_5610:
[----:B------:R-:W-:Y:S05]  /*cdf0*/  BSYNC B0 ;  /* 0x0000000000007941 */ /* 0x000fea0003800000 */
.L_x_5609:
[----:B------:R0:W-:Y:S01]  /*ce00*/  STG.E.U8 desc[UR36][R16.64], R8 ;  /* 0x0000000810007986 */ /* 0x0001e2000c101124 */
[----:B------:R-:W-:Y:S05]  /*ce10*/  BRA `(.L_x_5589) ;  /* 0x0000000400087947 */ /* 0x000fea0003800000 */
.L_x_5607:
[----:B------:R-:W-:Y:S01]  /*ce20*/  LOP3.LUT R3, R2, 0x7fffffff, RZ, 0xc0, !PT ;  /* 0x7fffffff02037812 */ /* 0x000fe200078ec0ff */
[----:B------:R-:W-:Y:S01]  /*ce30*/  BSSY B0, `(.L_x_5612) ;  /* 0x0000013000007945 */ /* 0x000fe20003800000 */
[----:B------:R-:W-:Y:S02]  /*ce40*/  HFMA2.MMA R8, -RZ, RZ, 0, 7.62939453125e-06 ;  /* 0x00000080ff087435 */ /* 0x000fe400000001ff */
        /* <DEDUP_REMOVED lines=13> */
.L_x_5614:
[----:B------:R-:W-:-:S04]  /*cf20*/  LOP3.LUT R2, R2, 0x80000000, RZ, 0xc0, !PT ;  /* 0x8000000002027812 */ /* 0x000fc800078ec0ff */
[----:B------:R-:W-:-:S04]  /*cf30*/  SHF.R.U32.HI R3, RZ, 0x18, R2 ;  /* 0x00000018ff037819 */ /* 0x000fc80000011602 */
[----:B------:R-:W-:-:S04]  /*cf40*/  LOP3.LUT R0, R0, R3, RZ, 0xfc, !PT ;  /* 0x0000000300007212 */ /* 0x000fc800078efcff */
[----:B------:R-:W-:-:S07]  /*cf50*/  PRMT R8, R0, 0x7610, R8 ;  /* 0x0000761000087816 */ /* 0x000fce0000000008 */
.L_x_5613:
[----:B------:R-:W-:Y:S05]  /*cf60*/  BSYNC B0 ;  /* 0x0000000000007941 */ /* 0x000fea0003800000 */
.L_x_5612:
[----:B------:R0:W-:Y:S01]  /*cf70*/  STG.E.U8 desc[UR36][R16.64], R8 ;  /* 0x0000000810007986 */ /* 0x0001e2000c101124 */
[----:B------:R-:W-:Y:S05]  /*cf80*/  BRA `(.L_x_5589) ;  /* 0x0000000000ac7947 */ /* 0x000fea0003800000 */
.L_x_5606:
        /* <DEDUP_REMOVED lines=21> */
.L_x_5588:
        /* <DEDUP_REMOVED lines=16> */
.L_x_5617:
[----:B------:R-:W-:Y:S05]  /*d1e0*/  BRA `(.L_x_5589) ;  /* 0x0000000000147947 */ /* 0x000fea0003800000 */
.L_x_5616:
[----:B------:R-:W0:Y:S02]  /*d1f0*/  F2I.U64.TRUNC R2, R2 ;  /* 0x0000000200027311 */ /* 0x000e24000020d800 */
[----:B0-----:R0:W-:Y:S01]  /*d200*/  STG.E.64 desc[UR36][R16.64], R2 ;  /* 0x0000000210007986 */ /* 0x0011e2000c101b24 */
[----:B------:R-:W-:Y:S05]  /*d210*/  BRA `(.L_x_5589) ;  /* 0x0000000000087947 */ /* 0x000fea0003800000 */
.L_x_5615:
[----:B------:R-:W0:Y:S02]  /*d220*/  F2I.FTZ.U32.TRUNC.NTZ R3, R2 ;  /* 0x0000000200037305 */ /* 0x000e24000021f000 */
[----:B0-----:R0:W-:Y:S02]  /*d230*/  STG.E desc[UR36][R16.64], R3 ;  /* 0x0000000310007986 */ /* 0x0011e4000c101924 */
.L_x_5589:
[----:B------:R-:W-:-:S07]  /*d240*/  VIADD R23, R23, 0x80 ;  /* 0x0000008017177836 */ /* 0x000fce0000000000 */
.L_x_5521:
[----:B------:R-:W-:Y:S05]  /*d250*/  BSYNC B7 ;  /* 0x0000000000077941 */ /* 0x000fea0003800000 */
.L_x_5520:
[----:B------:R-:W-:Y:S02]  /*d260*/  ULDC UR4, c[0x0][0x210] ;  /* 0x0000840000047ab9 */ /* 0x000fe40000000800 */
[----:B------:R-:W-:-:S13]  /*d270*/  ISETP.GE.AND P0, PT, R23, UR4, PT ;  /* 0x0000000417007c0c */ /* 0x000fda000bf06270 */
[----:B------:R-:W-:Y:S05]  /*d280*/  @P0 EXIT ;  /* 0x000000000000094d */ /* 0x000fea0003800000 */
        /* <DEDUP_REMOVED lines=353> */
.L_x_5618:
        /* <DEDUP_REMOVED lines=27> */
.L_x_5619:
        /* <DEDUP_REMOVED lines=20> */
.L_x_5624:
[----:B------:R-:W2:Y:S01]  /*eb90*/  LDG.E.U8 R2, desc[UR36][R2.64] ;  /* 0x0000002402027981 */ /* 0x000ea2000c1e1100 */
[----:B------:R-:W-:Y:S01]  /*eba0*/  IMAD.MOV.U32 R23, RZ, RZ, RZ ;  /* 0x000000ffff177224 */ /* 0x000fe200078e00ff */
[----:B--2---:R-:W-:Y:S01]  /*ebb0*/  I2FP.F32.U32 R22, R2 ;  /* 0x0000000200167245 */ /* 0x004fe20000201000 */
[----:B------:R-:W-:Y:S06]  /*ebc0*/  BRA `(.L_x_5626) ;  /* 0x0000000c007c7947 */ /* 0x000fec0003800000 */
.L_x_5623:
        /* <DEDUP_REMOVED lines=10> */
.L_x_5628:
[----:B------:R-:W2:Y:S01]  /*ec70*/  LDG.E R2, desc[UR36][R2.64] ;  /* 0x0000002402027981 */ /* 0x000ea2000c1e1900 */
[----:B------:R-:W-:Y:S01]  /*ec80*/  IMAD.MOV.U32 R23, RZ, RZ, RZ ;  /* 0x000000ffff177224 */ /* 0x000fe200078e00ff */
[----:B--2---:R-:W-:Y:S01]  /*ec90*/  I2FP.F32.S32 R22, R2 ;  /* 0x0000000200167245 */ /* 0x004fe20000201400 */
[----:B------:R-:W-:Y:S06]  /*eca0*/  BRA `(.L_x_5626) ;  /* 0x0000000c00447947 */ /* 0x000fec0003800000 */
.L_x_5627:
[----:B------:R-:W2:Y:S01]  /*ecb0*/  LDG.E.U16 R2, desc[UR36][R2.64] ;  /* 0x0000002402027981 */ /* 0x000ea2000c1e1500 */
[----:B------:R-:W-:Y:S01]  /*ecc0*/  IMAD.MOV.U32 R23, RZ, RZ, RZ ;  /* 0x000000ffff177224 */ /* 0x000fe200078e00ff */
[----:B--2---:R0:W1:Y:S01]  /*ecd0*/  I2F.S16 R22, R2 ;  /* 0x0000000200167306 */ /* 0x0040620000101400 */
[----:B------:R-:W-:Y:S05]  /*ece0*/  BRA `(.L_x_5626) ;  /* 0x0000000c00347947 */ /* 0x000fea0003800000 */
.L_x_5622:
        /* <DEDUP_REMOVED lines=9> */
.L_x_5630:
[----:B------:R-:W2:Y:S01]  /*ed80*/  LDG.E.U16 R2, desc[UR36][R2.64] ;  /* 0x0000002402027981 */ /* 0x000ea2000c1e1500 */
[----:B------:R-:W-:Y:S02]  /*ed90*/  IMAD.MOV.U32 R23, RZ, RZ, RZ ;  /* 0x000000ffff177224 */ /* 0x000fe400078e00ff */
[----:B--2---:R-:W-:Y:S01]  /*eda0*/  HADD2.F32 R22, -RZ, R2.H0_H0 ;  /* 0x20000002ff167230 */ /* 0x004fe20000004100 */
[----:B------:R-:W-:Y:S06]  /*edb0*/  BRA `(.L_x_5626) ;  /* 0x0000000c00007947 */ /* 0x000fec0003800000 */
.L_x_5629:
        /* <DEDUP_REMOVED lines=8> */
.L_x_5632:
[----:B------:R-:W2:Y:S02]  /*ee40*/  LDG.E R2, desc[UR36][R2.64] ;  /* 0x0000002402027981 */ /* 0x000ea4000c1e1900 */
[--C-:B--2---:R-:W-:Y:S02]  /*ee50*/  HADD2.F32 R23, -RZ, R2.reuse.H1_H1 ;  /* 0x30000002ff177230 */ /* 0x104fe40000004100 */
[----:B------:R-:W-:Y:S01]  /*ee60*/  HADD2.F32 R22, -RZ, R2.H0_H0 ;  /* 0x20000002ff167230 */ /* 0x000fe20000004100 */
[----:B------:R-:W-:Y:S06]  /*ee70*/  BRA `(.L_x_5626) ;  /* 0x0000000800d07947 */ /* 0x000fec0003800000 */
.L_x_5631:
        /* <DEDUP_REMOVED lines=8> */
.L_x_5621:
        /* <DEDUP_REMOVED lines=13> */
.L_x_5635:
        /* <DEDUP_REMOVED lines=10> */
.L_x_5634:
        /* <DEDUP_REMOVED lines=27> */
.L_x_5637:
        /* <DEDUP_REMOVED lines=14> */
.L_x_5636:
[----:B------:R-:W2:Y:S01]  /*f300*/  LDG.E.U16 R2, desc[UR36][R2.64] ;  /* 0x0000002402027981 */ /* 0x000ea2000c1e1500 */
[----:B------:R-:W-:Y:S02]  /*f310*/  IMAD.MOV.U32 R23, RZ, RZ, RZ ;  /* 0x000000ffff177224 */ /* 0x000fe400078e00ff */
[----:B--2---:R-:W-:Y:S01]  /*f320*/  IMAD.U32 R22, R2, 0x10000, RZ ;  /* 0x0001000002167824 */ /* 0x004fe200078e00ff */
[----:B------:R-:W-:Y:S06]  /*f330*/  BRA `(.L_x_5626) ;  /* 0x0000000400a07947 */ /* 0x000fec0003800000 */
.L_x_5633:
        /* <DEDUP_REMOVED lines=12> */
.L_x_5640:
        /* <DEDUP_REMOVED lines=20> */
.L_x_5642:
[----:B------:R-:W-:Y:S05]  /*f540*/  BSYNC B0 ;  /* 0x0000000000007941 */ /* 0x000fea0003800000 */
.L_x_5641:
[----:B------:R-:W-:Y:S01]  /*f550*/  IMAD.SHL.U32 R2, R2, 0x100000, RZ ;  /* 0x0010000002027824 */ /* 0x000fe200078e00ff */
[----:B------:R-:W-:-:S04]  /*f560*/  LEA R3, R0, 0x3b800000, 0x17 ;  /* 0x3b80000000037811 */ /* 0x000fc800078eb8ff */
[----:B------:R-:W-:Y:S01]  /*f570*/  LOP3.LUT R22, R3, R2, R22, 0xfe, !PT ;  /* 0x0000000203167212 */ /* 0x000fe200078efe16 */
[----:B------:R-:W-:Y:S06]  /*f580*/  BRA `(.L_x_5626) ;  /* 0x00000004000c7947 */ /* 0x000fec0003800000 */
.L_x_5639:
        /* <DEDUP_REMOVED lines=20> */
.L_x_5644:
[----:B------:R-:W-:Y:S05]  /*f6d0*/  BSYNC B0 ;  /* 0x0000000000007941 */ /* 0x000fea0003800000 */
.L_x_5643:
[----:B------:R-:W-:Y:S01]  /*f6e0*/  IMAD.SHL.U32 R2, R2, 0x200000, RZ ;  /* 0x0020000002027824 */ /* 0x000fe200078e00ff */
[----:B------:R-:W-:-:S04]  /*f6f0*/  LEA R3, R0, 0x37800000, 0x17 ;  /* 0x3780000000037811 */ /* 0x000fc800078eb8ff */
[----:B------:R-:W-:Y:S01]  /*f700*/  LOP3.LUT R22, R3, R2, R22, 0xfe, !PT ;  /* 0x0000000203167212 */ /* 0x000fe200078efe16 */
[----:B------:R-:W-:Y:S06]  /*f710*/  BRA `(.L_x_5626) ;  /* 0x0000000000a87947 */ /* 0x000fec0003800000 */
.L_x_5638:
        /* <DEDUP_REMOVED lines=14> */
.L_x_5648:
[----:B------:R-:W-:Y:S05]  /*f800*/  BSYNC B0 ;  /* 0x0000000000007941 */ /* 0x000fea0003800000 */
.L_x_5647:
[----:B------:R-:W-:Y:S01]  /*f810*/  IMAD.MOV.U32 R23, RZ, RZ, RZ ;  /* 0x000000ffff177224 */ /* 0x000fe200078e00ff */
[----:B------:R-:W-:Y:S06]  /*f820*/  BRA `(.L_x_5626) ;  /* 0x0000000000647947 */ /* 0x000fec0003800000 */
.L_x_5625:
        /* <DEDUP_REMOVED lines=16> */
.L_x_5649:
[----:B------:R-:W-:Y:S01]  /*f930*/  CS2R R22, SRZ ;  /* 0x0000000000167805 */ /* 0x000fe2000001ff00 */
[----:B------:R-:W-:Y:S06]  /*f940*/  BRA `(.L_x_5626) ;  /* 0x00000000001c7947 */ /* 0x000fec0003800000 */
.L_x_5646:
[----:B------:R-:W2:Y:S01]  /*f950*/  LDG.E.64 R2, desc[UR36][R2.64] ;  /* 0x0000002402027981 */ /* 0x000ea2000c1e1b00 */
[----:B------:R-:W-:Y:S01]  /*f960*/  IMAD.MOV.U32 R23, RZ, RZ, RZ ;  /* 0x000000ffff177224 */ /* 0x000fe200078e00ff */
[----:B--2---:R0:W1:Y:S01]  /*f970*/  I2F.U64 R22, R2 ;  /* 0x0000000200167312 */ /* 0x0040620000301000 */
[----:B------:R-:W-:Y:S05]  /*f980*/  BRA `(.L_x_5626) ;  /* 0x00000000000c7947 */ /* 0x000fea0003800000 */
.L_x_5645:
[----:B------:R-:W2:Y:S01]  /*f990*/  LDG.E R2, desc[UR36][R2.64] ;  /* 0x0000002402027981 */ /* 0x000ea2000c1e1900 */
[----:B------:R-:W-:Y:S01]  /*f9a0*/  IMAD.MOV.U32 R23, RZ, RZ, RZ ;  /* 0x000000ffff177224 */ /* 0x000fe200078e00ff */
[----:B--2---:R-:W-:-:S07]  /*f9b0*/  I2FP.F32.U32 R22, R2 ;  /* 0x0000000200167245 */ /* 0x004fce0000201000 */
.L_x_5626:
[----:B------:R-:W-:Y:S05]  /*f9c0*/  BSYNC B6 ;  /* 0x0000000000067941 */ /* 0x000fea0003800000 */
.L_x_5620:
        /* <DEDUP_REMOVED lines=20> */
.L_x_5654:
[----:B------:R-:W2:Y:S01]  /*fb10*/  LDG.E.U8 R2, desc[UR36][R4.64] ;  /* 0x0000002404027981 */ /* 0x000ea2000c1e1100 */
[----:B------:R-:W-:Y:S01]  /*fb20*/  IMAD.MOV.U32 R3, RZ, RZ, RZ ;  /* 0x000000ffff037224 */ /* 0x000fe200078e00ff */
[----:B--2---:R-:W-:Y:S01]  /*fb30*/  I2FP.F32.U32 R2, R2 ;  /* 0x0000000200027245 */ /* 0x004fe20000201000 */
[----:B------:R-:W-:Y:S06]  /*fb40*/  BRA `(.L_x_5656) ;  /* 0x0000000c007c7947 */ /* 0x000fec0003800000 */
.L_x_5653:
        /* <DEDUP_REMOVED lines=10> */
.L_x_5658:
[----:B------:R-:W2:Y:S01]  /*fbf0*/  LDG.E R2, desc[UR36][R4.64] ;  /* 0x0000002404027981 */ /* 0x000ea2000c1e1900 */
[----:B------:R-:W-:Y:S01]  /*fc00*/  IMAD.MOV.U32 R3, RZ, RZ, RZ ;  /* 0x000000ffff037224 */ /* 0x000fe200078e00ff */
[----:B--2---:R-:W-:Y:S01]  /*fc10*/  I2FP.F32.S32 R2, R2 ;  /* 0x0000000200027245 */ /* 0x004fe20000201400 */
[----:B------:R-:W-:Y:S06]  /*fc20*/  BRA `(.L_x_5656) ;  /* 0x0000000c00447947 */ /* 0x000fec0003800000 */
.L_x_5657:
[----:B------:R-:W2:Y:S01]  /*fc30*/  LDG.E.U16 R2, desc[UR36][R4.64] ;  /* 0x0000002404027981 */ /* 0x000ea2000c1e1500 */
[----:B------:R-:W-:Y:S01]  /*fc40*/  IMAD.MOV.U32 R3, RZ, RZ, RZ ;  /* 0x000000ffff037224 */ /* 0x000fe200078e00ff */
[----:B--2---:R-:W0:Y:S01]  /*fc50*/  I2F.S16 R2, R2 ;  /* 0x0000000200027306 */ /* 0x004e220000101400 */
[----:B------:R-:W-:Y:S05]  /*fc60*/  BRA `(.L_x_5656) ;  /* 0x0000000c00347947 */ /* 0x000fea0003800000 */
.L_x_5652:
        /* <DEDUP_REMOVED lines=9> */
.L_x_5660:
[----:B------:R-:W2:Y:S01]  /*fd00*/  LDG.E.U16 R2, desc[UR36][R4.64] ;  /* 0x0000002404027981 */ /* 0x000ea2000c1e1500 */
[----:B------:R-:W-:Y:S02]  /*fd10*/  IMAD.MOV.U32 R3, RZ, RZ, RZ ;  /* 0x000000ffff037224 */ /* 0x000fe400078e00ff */
[----:B--2---:R-:W-:Y:S01]  /*fd20*/  HADD2.F32 R2, -RZ, R2.H0_H0 ;  /* 0x20000002ff027230 */ /* 0x004fe20000004100 */
[----:B------:R-:W-:Y:S06]  /*fd30*/  BRA `(.L_x_5656) ;  /* 0x0000000c00007947 */ /* 0x000fec0003800000 */
.L_x_5659:
        /* <DEDUP_REMOVED lines=8> */
.L_x_5662:
[----:B------:R-:W2:Y:S02]  /*fdc0*/  LDG.E R2, desc[UR36][R4.64] ;  /* 0x0000002404027981 */ /* 0x000ea4000c1e1900 */
[--C-:B--2---:R-:W-:Y:S02]  /*fdd0*/  HADD2.F32 R3, -RZ, R2.reuse.H1_H1 ;  /* 0x30000002ff037230 */ /* 0x104fe40000004100 */
[----:B------:R-:W-:Y:S01]  /*fde0*/  HADD2.F32 R2, -RZ, R2.H0_H0 ;  /* 0x20000002ff027230 */ /* 0x000fe20000004100 */
[----:B------:R-:W-:Y:S06]  /*fdf0*/  BRA `(.L_x_5656) ;  /* 0x0000000800d07947 */ /* 0x000fec0003800000 */
.L_x_5661:
        /* <DEDUP_REMOVED lines=8> */
.L_x_5651:
        /* <DEDUP_REMOVED lines=13> */
.L_x_5665:
        /* <DEDUP_REMOVED lines=10> */
.L_x_5664:
        /* <DEDUP_REMOVED lines=27> */
.L_x_5667:
        /* <DEDUP_REMOVED lines=14> */
.L_x_5666:
[----:B------:R-:W2:Y:S01]  /*10280*/  LDG.E.U16 R2, desc[UR36][R4.64] ;  /* 0x0000002404027981 */ /* 0x000ea2000c1e1500 */
[----:B------:R-:W-:Y:S02]  /*10290*/  IMAD.MOV.U32 R3, RZ, RZ, RZ ;  /* 0x000000ffff037224 */ /* 0x000fe400078e00ff */
[----:B--2---:R-:W-:Y:S01]  /*102a0*/  IMAD.U32 R2, R2, 0x10000, RZ ;  /* 0x0001000002027824 */ /* 0x004fe200078e00ff */
[----:B------:R-:W-:Y:S06]  /*102b0*/  BRA `(.L_x_5656) ;  /* 0x0000000400a07947 */ /* 0x000fec0003800000 */
.L_x_5663:
        /* <DEDUP_REMOVED lines=12> */
.L_x_5670:
        /* <DEDUP_REMOVED lines=20> */
.L_x_5672:
[----:B------:R-:W-:Y:S05]  /*104c0*/  BSYNC B0 ;  /* 0x0000000000007941 */ /* 0x000fea0003800000 */
.L_x_5671:
[----:B------:R-:W-:Y:S01]  /*104d0*/  IMAD.SHL.U32 R2, R2, 0x100000, RZ ;  /* 0x0010000002027824 */ /* 0x000fe200078e00ff */
[----:B------:R-:W-:-:S04]  /*104e0*/  LEA R5, R0, 0x3b800000, 0x17 ;  /* 0x3b80000000057811 */ /* 0x000fc800078eb8ff */
[----:B------:R-:W-:Y:S01]  /*104f0*/  LOP3.LUT R2, R5, R2, R6, 0xfe, !PT ;  /* 0x0000000205027212 */ /* 0x000fe200078efe06 */
[----:B------:R-:W-:Y:S06]  /*10500*/  BRA `(.L_x_5656) ;  /* 0x00000004000c7947 */ /* 0x000fec0003800000 */
.L_x_5669:
        /* <DEDUP_REMOVED lines=20> */
.L_x_5674:
[----:B------:R-:W-:Y:S05]  /*10650*/  BSYNC B0 ;  /* 0x0000000000007941 */ /* 0x000fea0003800000 */
.L_x_5673:
[----:B------:R-:W-:Y:S01]  /*10660*/  IMAD.SHL.U32 R2, R2, 0x200000, RZ ;  /* 0x0020000002027824 */ /* 0x000fe200078e00ff */
[----:B------:R-:W-:-:S04]  /*10670*/  LEA R5, R0, 0x37800000, 0x17 ;  /* 0x3780000000057811 */ /* 0x000fc800078eb8ff */
[----:B------:R-:W-:Y:S01]  /*10680*/  LOP3.LUT R2, R5, R2, R6, 0xfe, !PT ;  /* 0x0000000205027212 */ /* 0x000fe200078efe06 */
[----:B------:R-:W-:Y:S06]  /*10690*/  BRA `(.L_x_5656) ;  /* 0x0000000000a87947 */ /* 0x000fec0003800000 */
.L_x_5668:
        /* <DEDUP_REMOVED lines=14> */
.L_x_5678:
[----:B------:R-:W-:Y:S05]  /*10780*/  BSYNC B0 ;  /* 0x0000000000007941 */ /* 0x000fea0003800000 */
.L_x_5677:
[----:B------:R-:W-:Y:S01]  /*10790*/  IMAD.MOV.U32 R3, RZ, RZ, RZ ;  /* 0x000000ffff037224 */ /* 0x000fe200078e00ff */
[----:B------:R-:W-:Y:S06]  /*107a0*/  BRA `(.L_x_5656) ;  /* 0x0000000000647947 */ /* 0x000fec0003800000 */
.L_x_5655:
        /* <DEDUP_REMOVED lines=15> */
[----:B01-3-5:R-:W-:Y:S05]  /*108a0*/  CALL.ABS.NOINC R2 ;  /* 0x0000000002007343 */ /* 0x02bfea0003c00000 */
.L_x_5679:
[----:B------:R-:W-:Y:S01]  /*108b0*/  CS2R R2, SRZ ;  /* 0x0000000000027805 */ /* 0x000fe2000001ff00 */
[----:B------:R-:W-:Y:S06]  /*108c0*/  BRA `(.L_x_5656) ;  /* 0x00000000001c7947 */ /* 0x000fec0003800000 */
.L_x_5676:
[----:B------:R-:W2:Y:S01]  /*108d0*/  LDG.E.64 R4, desc[UR36][R4.64] ;  /* 0x0000002404047981 */ /* 0x000ea2000c1e1b00 */
[----:B------:R-:W-:Y:S01]  /*108e0*/  IMAD.MOV.U32 R3, RZ, RZ, RZ ;  /* 0x000000ffff037224 */ /* 0x000fe200078e00ff */
[----:B--2---:R0:W2:Y:S01]  /*108f0*/  I2F.U64 R2, R4 ;  /* 0x0000000400027312 */ /* 0x0040a20000301000 */
[----:B------:R-:W-:Y:S05]  /*10900*/  BRA `(.L_x_5656) ;  /* 0x00000000000c7947 */ /* 0x000fea0003800000 */
.L_x_5675:
[----:B------:R-:W2:Y:S01]  /*10910*/  LDG.E R2, desc[UR36][R4.64] ;  /* 0x0000002404027981 */ /* 0x000ea2000c1e1900 */
[----:B------:R-:W-:Y:S01]  /*10920*/  IMAD.MOV.U32 R3, RZ, RZ, RZ ;  /* 0x000000ffff037224 */ /* 0x000fe200078e00ff */
[----:B--2---:R-:W-:-:S07]  /*10930*/  I2FP.F32.U32 R2, R2 ;  /* 0x0000000200027245 */ /* 0x004fce0000201000 */
.L_x_5656:
[----:B------:R-:W-:Y:S05]  /*10940*/  BSYNC B6 ;  /* 0x0000000000067941 */ /* 0x000fea0003800000 */
.L_x_5650:
        /* <DEDUP_REMOVED lines=24> */
.L_x_5683:
[----:B------:R-:W0:Y:S02]  /*10ad0*/  F2I.S64.TRUNC R2, R2 ;  /* 0x0000000200027311 */ /* 0x000e24000020d900 */
[----:B0-----:R-:W-:-:S05]  /*10ae0*/  IMAD.MOV.U32 R5, RZ, RZ, R2 ;  /* 0x000000ffff057224 */ /* 0x001fca00078e0002 */
[----:B------:R-:W-:Y:S01]  /*10af0*/  STG.E.U8 desc[UR36][R16.64], R5 ;  /* 0x0000000510007986 */ /* 0x000fe2000c101124 */
[----:B------:R-:W-:Y:S05]  /*10b00*/  EXIT ;  /* 0x000000000000794d */ /* 0x000fea0003800000 */
.L_x_5682:
        /* <DEDUP_REMOVED lines=9> */
.L_x_5686:
[----:B------:R-:W0:Y:S02]  /*10ba0*/  F2I.FTZ.TRUNC.NTZ R3, R2 ;  /* 0x0000000200037305 */ /* 0x000e24000021f100 */
[----:B0-----:R-:W-:Y:S01]  /*10bb0*/  STG.E desc[UR36][R16.64], R3 ;  /* 0x0000000310007986 */ /* 0x001fe2000c101924 */
[----:B------:R-:W-:Y:S05]  /*10bc0*/  EXIT ;  /* 0x000000000000794d */ /* 0x000fea0003800000 */
.L_x_5685:
[----:B------:R-:W0:Y:S02]  /*10bd0*/  F2I.FTZ.TRUNC.NTZ R3, R2 ;  /* 0x0000000200037305 */ /* 0x000e24000021f100 */
[----:B0-----:R-:W-:Y:S01]  /*10be0*/  STG.E.U16 desc[UR36][R16.64], R3 ;  /* 0x0000000310007986 */ /* 0x001fe2000c101524 */
[----:B------:R-:W-:Y:S05]  /*10bf0*/  EXIT ;  /* 0x000000000000794d */ /* 0x000fea0003800000 */
.L_x_5681:
        /* <DEDUP_REMOVED lines=8> */
.L_x_5688:
[----:B------:R-:W-:-:S05]  /*10c80*/  F2FP.F16.F32.PACK_AB R2, RZ, R2 ;  /* 0x00000002ff02723e */ /* 0x000fca00000000ff */
[----:B------:R-:W-:Y:S01]  /*10c90*/  STG.E.U16 desc[UR36][R16.64], R2 ;  /* 0x0000000210007986 */ /* 0x000fe2000c101524 */
[----:B------:R-:W-:Y:S05]  /*10ca0*/  EXIT ;  /* 0x000000000000794d */ /* 0x000fea0003800000 */
.L_x_5687:
        /* <DEDUP_REMOVED lines=8> */
.L_x_5690:
[----:B------:R-:W-:-:S05]  /*10d30*/  F2FP.F16.F32.PACK_AB R3, R3, R2 ;  /* 0x000000020303723e */ /* 0x000fca00000000ff */
[----:B------:R-:W-:Y:S01]  /*10d40*/  STG.E desc[UR36][R16.64], R3 ;  /* 0x0000000310007986 */ /* 0x000fe2000c101924 */
[----:B------:R-:W-:Y:S05]  /*10d50*/  EXIT ;  /* 0x000000000000794d */ /* 0x000fea0003800000 */
.L_x_5689:
[----:B------:R-:W-:-:S06]  /*10d60*/  FMUL.FTZ R2, R2, 1 ;  /* 0x3f80000002027820 */ /* 0x000fcc0000410000 */
[----:B------:R-:W0:Y:S02]  /*10d70*/  F2F.F64.F32 R2, R2 ;  /* 0x0000000200027310 */ /* 0x000e240000201800 */
[----:B0-----:R-:W-:Y:S01]  /*10d80*/  STG.E.64 desc[UR36][R16.64], R2 ;  /* 0x0000000210007986 */ /* 0x001fe2000c101b24 */
[----:B------:R-:W-:Y:S05]  /*10d90*/  EXIT ;  /* 0x000000000000794d */ /* 0x000fea0003800000 */
.L_x_5680:
        /* <DEDUP_REMOVED lines=14> */
.L_x_5693:
[----:B------:R-:W-:Y:S01]  /*10e80*/  FMUL.FTZ R6, R3, 1 ;  /* 0x3f80000003067820 */ /* 0x000fe20000410000 */
[----:B------:R-:W-:-:S05]  /*10e90*/  FMUL.FTZ R4, R2, 1 ;  /* 0x3f80000002047820 */ /* 0x000fca0000410000 */
[----:B------:R-:W-:Y:S08]  /*10ea0*/  F2F.F64.F32 R6, R6 ;  /* 0x0000000600067310 */ /* 0x000ff00000201800 */
[----:B------:R-:W0:Y:S02]  /*10eb0*/  F2F.F64.F32 R4, R4 ;  /* 0x0000000400047310 */ /* 0x000e240000201800 */
[----:B0-----:R-:W-:Y:S01]  /*10ec0*/  STG.E.128 desc[UR36][R16.64], R4 ;  /* 0x0000000410007986 */ /* 0x001fe2000c101d24 */
[----:B------:R-:W-:Y:S05]  /*10ed0*/  EXIT ;  /* 0x000000000000794d */ /* 0x000fea0003800000 */
.L_x_5692:
        /* <DEDUP_REMOVED lines=20> */
.L_x_5697:
[----:B------:R-:W-:Y:S05]  /*11020*/  BSYNC B0 ;  /* 0x0000000000007941 */ /* 0x000fea0003800000 */
.L_x_5696:
[----:B------:R-:W-:-:S05]  /*11030*/  LOP3.LUT R5, R0, R5, RZ, 0xfc, !PT ;  /* 0x0000000500057212 */ /* 0x000fca00078efcff */
[----:B------:R-:W-:Y:S01]  /*11040*/  STG.E.U8 desc[UR36][R16.64], R5 ;  /* 0x0000000510007986 */ /* 0x000fe2000c101124 */
[----:B------:R-:W-:Y:S05]  /*11050*/  EXIT ;  /* 0x000000000000794d */ /* 0x000fea0003800000 */
.L_x_5695:
        /* <DEDUP_REMOVED lines=12> */
.L_x_5699:
[----:B------:R-:W-:Y:S01]  /*11120*/  IMAD.MOV.U32 R0, RZ, RZ, 0x7f ;  /* 0x0000007fff007424 */ /* 0x000fe200078e00ff */
[----:B------:R-:W-:-:S04]  /*11130*/  ISETP.GT.U32.AND P0, PT, R4, 0x7f800000, PT ;  /* 0x7f8000000400780c */ /* 0x000fc80003f04070 */
[----:B------:R-:W-:-:S09]  /*11140*/  SEL R0, R0, 0x7c, P0 ;  /* 0x0000007c00007807 */ /* 0x000fd20000000000 */
.L_x_5700:
[----:B------:R-:W-:Y:S05]  /*11150*/  BSYNC B0 ;  /* 0x0000000000007941 */ /* 0x000fea0003800000 */
.L_x_5698:
[----:B------:R-:W-:-:S04]  /*11160*/  LOP3.LUT R2, R2, 0x80000000, RZ, 0xc0, !PT ;  /* 0x8000000002027812 */ /* 0x000fc800078ec0ff */
[----:B------:R-:W-:-:S04]  /*11170*/  SHF.R.U32.HI R3, RZ, 0x18, R2 ;  /* 0x00000018ff037819 */ /* 0x000fc80000011602 */
[----:B------:R-:W-:-:S05]  /*11180*/  LOP3.LUT R3, R0, R3, RZ, 0xfc, !PT ;  /* 0x0000000300037212 */ /* 0x000fca00078efcff */
[----:B------:R-:W-:Y:S01]  /*11190*/  STG.E.U8 desc[UR36][R16.64], R3 ;  /* 0x0000000310007986 */ /* 0x000fe2000c101124 */
[----:B------:R-:W-:Y:S05]  /*111a0*/  EXIT ;  /* 0x000000000000794d */ /* 0x000fea0003800000 */
.L_x_5694:
[----:B------:R-:W-:-:S05]  /*111b0*/  F2FP.BF16.F32.PACK_AB R2, RZ, R2 ;  /* 0x00000002ff02723e */ /* 0x000fca00000010ff */
[----:B------:R-:W-:Y:S01]  /*111c0*/  STG.E.U16 desc[UR36][R16.64], R2 ;  /* 0x0000000210007986 */ /* 0x000fe2000c101524 */
[----:B------:R-:W-:Y:S05]  /*111d0*/  EXIT ;  /* 0x000000000000794d */ /* 0x000fea0003800000 */
.L_x_5691:
        /* <DEDUP_REMOVED lines=11> */
.L_x_5703:
        /* <DEDUP_REMOVED lines=16> */
.L_x_5706:
[----:B------:R-:W-:-:S04]  /*11390*/  LOP3.LUT R2, R2, 0x80000000, RZ, 0xc0, !PT ;  /* 0x8000000002027812 */ /* 0x000fc800078ec0ff */
[----:B------:R-:W-:-:S04]  /*113a0*/  SHF.R.U32.HI R3, RZ, 0x18, R2 ;  /* 0x00000018ff037819 */ /* 0x000fc80000011602 */
[----:B------:R-:W-:-:S04]  /*113b0*/  LOP3.LUT R0, R0, R3, RZ, 0xfc, !PT ;  /* 0x0000000300007212 */ /* 0x000fc800078efcff */
[----:B------:R-:W-:-:S07]  /*113c0*/  PRMT R8, R0, 0x7610, R8 ;  /* 0x0000761000087816 */ /* 0x000fce0000000008 */
.L_x_5705:
[----:B------:R-:W-:Y:S05]  /*113d0*/  BSYNC B0 ;  /* 0x0000000000007941 */ /* 0x000fea0003800000 */
.L_x_5704:
[----:B------:R-:W-:Y:S01]  /*113e0*/  STG.E.U8 desc[UR36][R16.64], R8 ;  /* 0x0000000810007986 */ /* 0x000fe2000c101124 */
[----:B------:R-:W-:Y:S05]  /*113f0*/  EXIT ;  /* 0x000000000000794d */ /* 0x000fea0003800000 */
.L_x_5702:
        /* <DEDUP_REMOVED lines=16> */
.L_x_5709:
[----:B------:R-:W-:-:S04]  /*11500*/  LOP3.LUT R2, R2, 0x80000000, RZ, 0xc0, !PT ;  /* 0x8000000002027812 */ /* 0x000fc800078ec0ff */
[----:B------:R-:W-:-:S04]  /*11510*/  SHF.R.U32.HI R3, RZ, 0x18, R2 ;  /* 0x00000018ff037819 */ /* 0x000fc80000011602 */
[----:B------:R-:W-:-:S04]  /*11520*/  LOP3.LUT R0, R0, R3, RZ, 0xfc, !PT ;  /* 0x0000000300007212 */ /* 0x000fc800078efcff */
[----:B------:R-:W-:-:S07]  /*11530*/  PRMT R8, R0, 0x7610, R8 ;  /* 0x0000761000087816 */ /* 0x000fce0000000008 */
.L_x_5708:
[----:B------:R-:W-:Y:S05]  /*11540*/  BSYNC B0 ;  /* 0x0000000000007941 */ /* 0x000fea0003800000 */
.L_x_5707:
[----:B------:R-:W-:Y:S01]  /*11550*/  STG.E.U8 desc[UR36][R16.64], R8 ;  /* 0x0000000810007986 */ /* 0x000fe2000c101124 */
[----:B------:R-:W-:Y:S05]  /*11560*/  EXIT ;  /* 0x000000000000794d */ /* 0x000fea0003800000 */
.L_x_5701:
        /* <DEDUP_REMOVED lines=21> */
.L_x_5684:
        /* <DEDUP_REMOVED lines=16> */
.L_x_5712:
[----:B------:R-:W-:Y:S05]  /*117c0*/  EXIT ;  /* 0x000000000000794d */ /* 0x000fea0003800000 */
.L_x_5711:
[----:B------:R-:W0:Y:S02]  /*117d0*/  F2I.U64.TRUNC R2, R2 ;  /* 0x0000000200027311 */ /* 0x000e24000020d800 */
[----:B0-----:R-:W-:Y:S01]  /*117e0*/  STG.E.64 desc[UR36][R16.64], R2 ;  /* 0x0000000210007986 */ /* 0x001fe2000c101b24 */
[----:B------:R-:W-:Y:S05]  /*117f0*/  EXIT ;  /* 0x000000000000794d */ /* 0x000fea0003800000 */
.L_x_5710:
[----:B------:R-:W0:Y:S02]  /*11800*/  F2I.FTZ.U32.TRUNC.NTZ R3, R2 ;  /* 0x0000000200037305 */ /* 0x000e24000021f000 */
[----:B0-----:R-:W-:Y:S01]  /*11810*/  STG.E desc[UR36][R16.64], R3 ;  /* 0x0000000310007986 */ /* 0x001fe2000c101924 */
[----:B------:R-:W-:Y:S05]  /*11820*/  EXIT ;  /* 0x000000000000794d */ /* 0x000fea0003800000 */
.L_x_5713:
        /* <DEDUP_REMOVED lines=13> */
.L_x_24119:


//--------------------- .text._ZN2at6native27unrolled_elementwise_kernelIZZZNS0_54_GLOBAL__N__d8c5977b_16_LinearAlgebra_cu_7dd49032_297216addr_kernel_cudaERNS_14TensorIteratorERKN3c106ScalarES8_ENKUlvE_clEvENKUlvE7_clEvEUlNS5_7complexIfEESC_SC_E_St5arrayIPcLm4EELi4E23TrivialOffsetCalculatorILi3EjESH_ILi1EjENS0_6memory12LoadWithCastILi3EEENSK_13StoreWithCastILi1EEEEEviT_T0_T2_T3_T4_T5_ --------------------------
	.section	.text._ZN2at6native27unrolled_elementwise_kernelIZZZNS0_54_GLOBAL__N__d8c5977b_16_LinearAlgebra_cu_7dd49032_297216addr_kernel_cudaERNS_14TensorIteratorERKN3c106ScalarES8_ENKUlvE_clEvENKUlvE7_clEvEUlNS5_7complexIfEESC_SC_E_St5arrayIPcLm4EELi4E23TrivialOffsetCalculatorILi3EjESH_ILi1EjENS0_6memory12LoadWithCastILi3EEENSK_13StoreWithCastILi1EEEEEviT_T0_T2_T3_T4_T5_,"ax",@progbits
	.align	128
        .global         _ZN2at6native27unrolled_elementwise_kernelIZZZNS0_54_GLOBAL__N__d8c5977b_16_LinearAlgebra_cu_7dd49032_297216addr_kernel_cudaERNS_14TensorIteratorERKN3c106ScalarES8_ENKUlvE_clEvENKUlvE7_clEvEUlNS5_7complexIfEESC_SC_E_St5arrayIPcLm4EELi4E23TrivialOffsetCalculatorILi3EjESH_ILi1EjENS0_6memory12LoadWithCastILi3EEENSK_13StoreWithCastILi1EEEEEviT_T0_T2_T3_T4_T5_
        .type           _ZN2at6native27unrolled_elementwise_kernelIZZZNS0_54_GLOBAL__N__d8c5977b_16_LinearAlgebra_cu_7dd49032_297216addr_kernel_cudaERNS_14TensorIteratorERKN3c106ScalarES8_ENKUlvE_clEvENKUlvE7_clEvEUlNS5_7complexIfEESC_SC_E_St5arrayIPcLm4EELi4E23TrivialOffsetCalculatorILi3EjESH_ILi1EjENS0_6memory12LoadWithCastILi3EEENSK_13StoreWithCastILi1EEEEEviT_T0_T2_T3_T4_T5_,@function
        .size           _ZN2at6native27unrolled_elementwise_kernelIZZZNS0_54_GLOBAL__N__d8c5977b_16_LinearAlgebra_cu_7dd49032_297216addr_kernel_cudaERNS_14TensorIteratorERKN3c106ScalarES8_ENKUlvE_clEvENKUlvE7_clEvEUlNS5_7complexIfEESC_SC_E_St5arrayIPcLm4EELi4E23TrivialOffsetCalculatorILi3EjESH_ILi1EjENS0_6memory12LoadWithCastILi3EEENSK_13StoreWithCastILi1EEEEEviT_T0_T2_T3_T4_T5_,(.L_x_24120 - _ZN2at6native27unrolled_elementwise_kernelIZZZNS0_54_GLOBAL__N__d8c5977b_16_LinearAlgebra_cu_7dd49032_297216addr_kernel_cudaERNS_14TensorIteratorERKN3c106ScalarES8_ENKUlvE_clEvENKUlvE7_clEvEUlNS5_7complexIfEESC_SC_E_St5arrayIPcLm4EELi4E23TrivialOffsetCalculatorILi3EjESH_ILi1EjENS0_6memory12LoadWithCastILi3EEENSK_13StoreWithCastILi1EEEEEviT_T0_T2_T3_T4_T5_)
        .other          _ZN2at6native27unrolled_elementwise_kernelIZZZNS0_54_GLOBAL__N__d8c5977b_16_LinearAlgebra_cu_7dd49032_297216addr_kernel_cudaERNS_14TensorIteratorERKN3c106ScalarES8_ENKUlvE_clEvENKUlvE7_clEvEUlNS5_7complexIfEESC_SC_E_St5arrayIPcLm4EELi4E23TrivialOffsetCalculatorILi3EjESH_ILi1EjENS0_6memory12LoadWithCastILi3EEENSK_13StoreWithCastILi1EEEEEviT_T0_T2_T3_T4_T5_,@"STO_CUDA_ENTRY STV_DEFAULT"
_ZN2at6native27unrolled_elementwise_kernelIZZZNS0_54_GLOBAL__N__d8c5977b_16_LinearAlgebra_cu_7dd49032_297216addr_kernel_cudaERNS_14TensorIteratorERKN3c106ScalarES8_ENKUlvE_clEvENKUlvE7_clEvEUlNS5_7complexIfEESC_SC_E_St5arrayIPcLm4EELi4E23TrivialOffsetCalculatorILi3EjESH_ILi1EjENS0_6memory12LoadWithCastILi3EEENSK_13StoreWithCastILi1EEEEEviT_T0_T2_T3_T4_T5_:
.text._ZN2at6native27unrolled_elementwise_kernelIZZZNS0_54_GLOBAL__N__d8c5977b_16_LinearAlgebra_cu_7dd49032_297216addr_kernel_cudaERNS_14TensorIteratorERKN3c106ScalarES8_ENKUlvE_clEvENKUlvE7_clEvEUlNS5_7complexIfEESC_SC_E_St5arrayIPcLm4EELi4E23TrivialOffsetCalculatorILi3EjESH_ILi1EjENS0_6memory12LoadWithCastILi3EEENSK_13StoreWithCastILi1EEEEEviT_T0_T2_T3_T4_T5_:
[----:B------:R-:W0:Y:S01]  /*0000*/  LDC R1, c[0x0][0x28] ;  /* 0x00000a00ff017b82 */ /* 0x000e220000000800 */
[----:B------:R-:W1:Y:S07]  /*0010*/  S2R R2, SR_CTAID.X ;  /* 0x0000000000027919 */ /* 0x000e6e0000002500 */
[----:B------:R-:W1:Y:S01]  /*0020*/  LDC R3, c[0x0][0x210] ;  /* 0x00008400ff037b82 */ /* 0x000e620000000800 */
[----:B------:R-:W-:Y:S01]  /*0030*/  ULDC.64 UR36, c[0x0][0x208] ;  /* 0x0000820000247ab9 */ /* 0x000fe20000000a00 */
[----:B------:R-:W-:Y:S01]  /*0040*/  BSSY B7, `(.L_x_5714) ;  /* 0x0000217000077945 */ /* 0x000fe20003800000 */
[----:B------:R-:W2:Y:S01]  /*0050*/  S2R R35, SR_TID.X ;  /* 0x0000000000237919 */ /* 0x000ea20000002100 */
[----:B------:R-:W-:Y:S01]  /*0060*/  IMAD.MOV.U32 R25, RZ, RZ, RZ ;  /* 0x000000ffff197224 */ /* 0x000fe200078e00ff */
[----:B------:R-:W-:-:S02]  /*0070*/  CS2R R18, SRZ ;  /* 0x0000000000127805 */ /* 0x000fc4000001ff00 */
[----:B------:R-:W-:Y:S01]  /*0080*/  CS2R R22, SRZ ;  /* 0x0000000000167805 */ /* 0x000fe2000001ff00 */
[----:B------:R-:W3:Y:S08]  /*0090*/  LDC.U8 R33, c[0x0][0x24c] ;  /* 0x00009300ff217b82 */ /* 0x000ef00000000000 */
        /* <DEDUP_REMOVED lines=30> */
.L_x_5716:
[----:B------:R-:W1:Y:S01]  /*0280*/  LDC.64 R4, c[0x0][0x238] ;  /* 0x00008e00ff047b82 */ /* 0x000e620000000a00 */
[----:B------:R-:W-:Y:S01]  /*0290*/  PRMT R0, R16, 0x9910, RZ ;  /* 0x0000991010007816 */ /* 0x000fe200000000ff */
[----:B------:R-:W-:Y:S01]  /*02a0*/  ULDC UR4, c[0x0][0x254] ;  /* 0x0000950000047ab9 */ /* 0x000fe20000000800 */
[----:B------:R-:W-:Y:S01]  /*02b0*/  BSSY B6, `(.L_x_5717) ;  /* 0x00000f5000067945 */ /* 0x000fe20003800000 */
        /* <DEDUP_REMOVED lines=15> */
[----:B--2---:R3:W4:Y:S01]  /*03b0*/  I2F.S16 R18, R4 ;  /* 0x0000000400127306 */ /* 0x0047220000101400 */
[----:B------:R-:W-:Y:S05]  /*03c0*/  BRA `(.L_x_5723) ;  /* 0x0000000c008c7947 */ /* 0x000fea0003800000 */
.L_x_5721:
[----:B------:R-:W2:Y:S01]  /*03d0*/  LDG.E.U8 R4, desc[UR36][R4.64] ;  /* 0x0000002404047981 */ /* 0x000ea2000c1e1100 */
[----:B------:R-:W-:Y:S01]  /*03e0*/  IMAD.MOV.U32 R19, RZ, RZ, RZ ;  /* 0x000000ffff137224 */ /* 0x000fe200078e00ff */
[----:B--2---:R-:W-:Y:S01]  /*03f0*/  I2FP.F32.U32 R18, R4 ;  /* 0x0000000400127245 */ /* 0x004fe20000201000 */
[----:B------:R-:W-:Y:S06]  /*0400*/  BRA `(.L_x_5723) ;  /* 0x0000000c007c7947 */ /* 0x000fec0003800000 */
.L_x_5720:
        /* <DEDUP_REMOVED lines=10> */
.L_x_5725:
[----:B------:R-:W2:Y:S01]  /*04b0*/  LDG.E R4, desc[UR36][R4.64] ;  /* 0x0000002404047981 */ /* 0x000ea2000c1e1900 */
[----:B------:R-:W-:Y:S01]  /*04c0*/  IMAD.MOV.U32 R19, RZ, RZ, RZ ;  /* 0x000000ffff137224 */ /* 0x000fe200078e00ff */
[----:B--2---:R-:W-:Y:S01]  /*04d0*/  I2FP.F32.S32 R18, R4 ;  /* 0x0000000400127245 */ /* 0x004fe20000201400 */
[----:B------:R-:W-:Y:S06]  /*04e0*/  BRA `(.L_x_5723) ;  /* 0x0000000c00447947 */ /* 0x000fec0003800000 */
.L_x_5724:
[----:B------:R-:W2:Y:S01]  /*04f0*/  LDG.E.U16 R4, desc[UR36][R4.64] ;  /* 0x0000002404047981 */ /* 0x000ea2000c1e1500 */
[----:B------:R-:W-:Y:S01]  /*0500*/  IMAD.MOV.U32 R19, RZ, RZ, RZ ;  /* 0x000000ffff137224 */ /* 0x000fe200078e00ff */
[----:B--2---:R1:W2:Y:S01]  /*0510*/  I2F.S16 R18, R4 ;  /* 0x0000000400127306 */ /* 0x0042a20000101400 */
[----:B------:R-:W-:Y:S05]  /*0520*/  BRA `(.L_x_5723) ;  /* 0x0000000c00347947 */ /* 0x000fea0003800000 */
.L_x_5719:
        /* <DEDUP_REMOVED lines=9> */
.L_x_5727:
[----:B------:R-:W2:Y:S01]  /*05c0*/  LDG.E.U16 R4, desc[UR36][R4.64] ;  /* 0x0000002404047981 */ /* 0x000ea2000c1e1500 */
[----:B------:R-:W-:Y:S02]  /*05d0*/  IMAD.MOV.U32 R19, RZ, RZ, RZ ;  /* 0x000000ffff137224 */ /* 0x000fe400078e00ff */
[----:B--2---:R-:W-:Y:S01]  /*05e0*/  HADD2.F32 R18, -RZ, R4.H0_H0 ;  /* 0x20000004ff127230 */ /* 0x004fe20000004100 */
[----:B------:R-:W-:Y:S06]  /*05f0*/  BRA `(.L_x_5723) ;  /* 0x0000000c00007947 */ /* 0x000fec0003800000 */
.L_x_5726:
        /* <DEDUP_REMOVED lines=8> */
.L_x_5729:
[----:B------:R-:W2:Y:S02]  /*0680*/  LDG.E R4, desc[UR36][R4.64] ;  /* 0x0000002404047981 */ /* 0x000ea4000c1e1900 */
[--C-:B--2---:R-:W-:Y:S02]  /*0690*/  HADD2.F32 R19, -RZ, R4.reuse.H1_H1 ;  /* 0x30000004ff137230 */ /* 0x104fe40000004100 */
[----:B------:R-:W-:Y:S01]  /*06a0*/  HADD2.F32 R18, -RZ, R4.H0_H0 ;  /* 0x20000004ff127230 */ /* 0x000fe20000004100 */
[----:B------:R-:W-:Y:S06]  /*06b0*/  BRA `(.L_x_5723) ;  /* 0x0000000800d07947 */ /* 0x000fec0003800000 */
.L_x_5728:
[----:B------:R-:W2:Y:S01]  /*06c0*/  LDG.E.64 R4, desc[UR36][R4.64] ;  /* 0x0000002404047981 */ /* 0x000ea2000c1e1b00 */
[----:B------:R-:W-:Y:S01]  /*06d0*/  UMOV UR4, 0xf0000000 ;  /* 0xf000000000047882 */ /* 0x000fe20000000000 */
[----:B------:R-:W-:Y:S01]  /*06e0*/  UMOV UR5, 0x380fffff ;  /* 0x380fffff00057882 */ /* 0x000fe20000000000 */
[----:B------:R-:W-:Y:S01]  /*06f0*/  IMAD.MOV.U32 R19, RZ, RZ, RZ ;  /* 0x000000ffff137224 */ /* 0x000fe200078e00ff */
[----:B--2---:R-:W1:Y:S01]  /*0700*/  F2F.F32.F64 R18, R4 ;  /* 0x0000000400127310 */ /* 0x004e620000301000 */
[----:B------:R-:W-:-:S14]  /*0710*/  DSETP.GEU.AND P0, PT, |R4|, UR4, PT ;  /* 0x0000000404007e2a */ /* 0x000fdc000bf0e200 */
[----:B-1----:R-:W-:Y:S01]  /*0720*/  @!P0 FMUL R18, R18, 1.175494350822287508e-38 ;  /* 0x0080000012128820 */ /* 0x002fe20000400000 */
[----:B------:R-:W-:Y:S06]  /*0730*/  BRA `(.L_x_5723) ;  /* 0x0000000800b07947 */ /* 0x000fec0003800000 */
.L_x_5718:
        /* <DEDUP_REMOVED lines=13> */
.L_x_5732:
[----:B------:R-:W2:Y:S01]  /*0810*/  LDG.E.128 R4, desc[UR36][R4.64] ;  /* 0x0000002404047981 */ /* 0x000ea2000c1e1d00 */
[----:B------:R-:W-:Y:S01]  /*0820*/  UMOV UR4, 0xf0000000 ;  /* 0xf000000000047882 */ /* 0x000fe20000000000 */
[----:B------:R-:W-:Y:S01]  /*0830*/  UMOV UR5, 0x380fffff ;  /* 0x380fffff00057882 */ /* 0x000fe20000000000 */
[----:B--2---:R-:W1:Y:S01]  /*0840*/  F2F.F32.F64 R19, R6 ;  /* 0x0000000600137310 */ /* 0x004e620000301000 */
[----:B------:R-:W-:Y:S02]  /*0850*/  DSETP.GEU.AND P0, PT, |R6|, UR4, PT ;  /* 0x0000000406007e2a */ /* 0x000fe4000bf0e200 */
[----:B------:R-:W-:-:S05]  /*0860*/  DSETP.GEU.AND P1, PT, |R4|, UR4, PT ;  /* 0x0000000404007e2a */ /* 0x000fca000bf2e200 */
[----:B------:R-:W2:Y:S07]  /*0870*/  F2F.F32.F64 R18, R4 ;  /* 0x0000000400127310 */ /* 0x000eae0000301000 */
[----:B-1----:R-:W-:Y:S02]  /*0880*/  @!P0 FMUL R19, R19, 1.175494350822287508e-38 ;  /* 0x0080000013138820 */ /* 0x002fe40000400000 */
[----:B--2---:R-:W-:Y:S01]  /*0890*/  @!P1 FMUL R18, R18, 1.175494350822287508e-38 ;  /* 0x0080000012129820 */ /* 0x004fe20000400000 */
[----:B------:R-:W-:Y:S06]  /*08a0*/  BRA `(.L_x_5723) ;  /* 0x0000000800547947 */ /* 0x000fec0003800000 */
.L_x_5731:
        /* <DEDUP_REMOVED lines=11> */
[----:B------:R-:W1:Y:S01]  /*0960*/  FLO.U32 R3, R0 ;  /* 0x0000000000037300 */ /* 0x000e6200000e0000 */
[----:B------:R-:W-:-:S05]  /*0970*/  VIADD R6, R0, 0x1000000 ;  /* 0x0100000000067836 */ /* 0x000fca0000000000 */
[----:B------:R-:W-:Y:S02]  /*0980*/  SHF.R.S32.HI R6, RZ, 0x8, R6 ;  /* 0x00000008ff067819 */ /* 0x000fe40000011406 */
[----:B-1----:R-:W-:-:S04]  /*0990*/  IADD3 R3, -R3, 0x1f, RZ ;  /* 0x0000001f03037810 */ /* 0x002fc80007ffe1ff */
        /* <DEDUP_REMOVED lines=12> */
.L_x_5734:
        /* <DEDUP_REMOVED lines=14> */
.L_x_5733:
[----:B------:R-:W2:Y:S01]  /*0b40*/  LDG.E.U16 R4, desc[UR36][R4.64] ;  /* 0x0000002404047981 */ /* 0x000ea2000c1e1500 */
[----:B------:R-:W-:Y:S02]  /*0b50*/  IMAD.MOV.U32 R19, RZ, RZ, RZ ;  /* 0x000000ffff137224 */ /* 0x000fe400078e00ff */
[----:B--2---:R-:W-:Y:S01]  /*0b60*/  IMAD.U32 R18, R4, 0x10000, RZ ;  /* 0x0001000004127824 */ /* 0x004fe200078e00ff */
[----:B------:R-:W-:Y:S06]  /*0b70*/  BRA `(.L_x_5723) ;  /* 0x0000000400a07947 */ /* 0x000fec0003800000 */
.L_x_5730:
        /* <DEDUP_REMOVED lines=12> */
.L_x_5737:
        /* <DEDUP_REMOVED lines=20> */
.L_x_5739:
[----:B------:R-:W-:Y:S05]  /*0d80*/  BSYNC B0 ;  /* 0x0000000000007941 */ /* 0x000fea0003800000 */
.L_x_5738:
[----:B------:R-:W-:Y:S01]  /*0d90*/  IMAD.SHL.U32 R3, R3, 0x100000, RZ ;  /* 0x0010000003037824 */ /* 0x000fe200078e00ff */
[----:B------:R-:W-:-:S04]  /*0da0*/  LEA R5, R0, 0x3b800000, 0x17 ;  /* 0x3b80000000057811 */ /* 0x000fc800078eb8ff */
[----:B------:R-:W-:Y:S01]  /*0db0*/  LOP3.LUT R18, R5, R3, R18, 0xfe, !PT ;  /* 0x0000000305127212 */ /* 0x000fe200078efe12 */
[----:B------:R-:W-:Y:S06]  /*0dc0*/  BRA `(.L_x_5723) ;  /* 0x00000004000c7947 */ /* 0x000fec0003800000 */
.L_x_5736:
        /* <DEDUP_REMOVED lines=20> */
.L_x_5741:
[----:B------:R-:W-:Y:S05]  /*0f10*/  BSYNC B0 ;  /* 0x0000000000007941 */ /* 0x000fea0003800000 */
.L_x_5740:
[----:B------:R-:W-:Y:S01]  /*0f20*/  IMAD.SHL.U32 R3, R3, 0x200000, RZ ;  /* 0x0020000003037824 */ /* 0x000fe200078e00ff */
[----:B------:R-:W-:-:S04]  /*0f30*/  LEA R5, R0, 0x37800000, 0x17 ;  /* 0x3780000000057811 */ /* 0x000fc800078eb8ff */
[----:B------:R-:W-:Y:S01]  /*0f40*/  LOP3.LUT R18, R5, R3, R18, 0xfe, !PT ;  /* 0x0000000305127212 */ /* 0x000fe200078efe12 */
[----:B------:R-:W-:Y:S06]  /*0f50*/  BRA `(.L_x_5723) ;  /* 0x0000000000a87947 */ /* 0x000fec0003800000 */
.L_x_5735:
        /* <DEDUP_REMOVED lines=14> */
.L_x_5745:
[----:B------:R-:W-:Y:S05]  /*1040*/  BSYNC B0 ;  /* 0x0000000000007941 */ /* 0x000fea0003800000 */
.L_x_5744:
[----:B------:R-:W-:Y:S01]  /*1050*/  IMAD.MOV.U32 R19, RZ, RZ, RZ ;  /* 0x000000ffff137224 */ /* 0x000fe200078e00ff */
[----:B------:R-:W-:Y:S06]  /*1060*/  BRA `(.L_x_5723) ;  /* 0x0000000000647947 */ /* 0x000fec0003800000 */
.L_x_5722:
        /* <DEDUP_REMOVED lines=16> */
.L_x_5746:
[----:B------:R-:W-:Y:S01]  /*1170*/  CS2R R18, SRZ ;  /* 0x0000000000127805 */ /* 0x000fe2000001ff00 */
[----:B------:R-:W-:Y:S06]  /*1180*/  BRA `(.L_x_5723) ;  /* 0x00000000001c7947 */ /* 0x000fec0003800000 */
.L_x_5743:
[----:B------:R-:W2:Y:S01]  /*1190*/  LDG.E.64 R4, desc[UR36][R4.64] ;  /* 0x0000002404047981 */ /* 0x000ea2000c1e1b00 */
[----:B------:R-:W-:Y:S01]  /*11a0*/  IMAD.MOV.U32 R19, RZ, RZ, RZ ;  /* 0x000000ffff137224 */ /* 0x000fe200078e00ff */
[----:B--2---:R1:W2:Y:S01]  /*11b0*/  I2F.U64 R18, R4 ;  /* 0x0000000400127312 */ /* 0x0042a20000301000 */
[----:B------:R-:W-:Y:S05]  /*11c0*/  BRA `(.L_x_5723) ;  /* 0x00000000000c7947 */ /* 0x000fea0003800000 */
.L_x_5742:
[----:B------:R-:W2:Y:S01]  /*11d0*/  LDG.E R4, desc[UR36][R4.64] ;  /* 0x0000002404047981 */ /* 0x000ea2000c1e1900 */
[----:B------:R-:W-:Y:S01]  /*11e0*/  IMAD.MOV.U32 R19, RZ, RZ, RZ ;  /* 0x000000ffff137224 */ /* 0x000fe200078e00ff */
[----:B--2---:R-:W-:-:S07]  /*11f0*/  I2FP.F32.U32 R18, R4 ;  /* 0x0000000400127245 */ /* 0x004fce0000201000 */
.L_x_5723:
[----:B------:R-:W-:Y:S05]  /*1200*/  BSYNC B6 ;  /* 0x0000000000067941 */ /* 0x000fea0003800000 */
.L_x_5717:
[----:B-123--:R-:W1:Y:S01]  /*1210*/  LDC.64 R4, c[0x0][0x240] ;  /* 0x00009000ff047b82 */ /* 0x00ee620000000a00 */
[----:B0-----:R-:W-:Y:S01]  /*1220*/  PRMT R0, R32, 0x9910, RZ ;  /* 0x0000991020007816 */ /* 0x001fe200000000ff */
        /* <DEDUP_REMOVED lines=19> */
.L_x_5751:
[----:B------:R-:W2:Y:S01]  /*1360*/  LDG.E.U8 R4, desc[UR36][R4.64] ;  /* 0x0000002404047981 */ /* 0x000ea2000c1e1100 */
[----:B------:R-:W-:Y:S01]  /*1370*/  IMAD.MOV.U32 R23, RZ, RZ, RZ ;  /* 0x000000ffff177224 */ /* 0x000fe200078e00ff */
[----:B--2---:R-:W-:Y:S01]  /*1380*/  I2FP.F32.U32 R22, R4 ;  /* 0x0000000400167245 */ /* 0x004fe20000201000 */
[----:B------:R-:W-:Y:S06]  /*1390*/  BRA `(.L_x_5753) ;  /* 0x0000000c007c7947 */ /* 0x000fec0003800000 */
.L_x_5750:
        /* <DEDUP_REMOVED lines=10> */
.L_x_5755:
[----:B------:R-:W2:Y:S01]  /*1440*/  LDG.E R4, desc[UR36][R4.64] ;  /* 0x0000002404047981 */ /* 0x000ea2000c1e1900 */
[----:B------:R-:W-:Y:S01]  /*1450*/  IMAD.MOV.U32 R23, RZ, RZ, RZ ;  /* 0x000000ffff177224 */ /* 0x000fe200078e00ff */
[----:B--2---:R-:W-:Y:S01]  /*1460*/  I2FP.F32.S32 R22, R4 ;  /* 0x0000000400167245 */ /* 0x004fe20000201400 */
[----:B------:R-:W-:Y:S06]  /*1470*/  BRA `(.L_x_5753) ;  /* 0x0000000c00447947 */ /* 0x000fec0003800000 */
.L_x_5754:
[----:B------:R-:W2:Y:S01]  /*1480*/  LDG.E.U16 R4, desc[UR36][R4.64] ;  /* 0x0000002404047981 */ /* 0x000ea2000c1e1500 */
[----:B------:R-:W-:Y:S01]  /*1490*/  IMAD.MOV.U32 R23, RZ, RZ, RZ ;  /* 0x000000ffff177224 */ /* 0x000fe200078e00ff */
[----:B--2---:R0:W1:Y:S01]  /*14a0*/  I2F.S16 R22, R4 ;  /* 0x0000000400167306 */ /* 0x0040620000101400 */
[----:B------:R-:W-:Y:S05]  /*14b0*/  BRA `(.L_x_5753) ;  /* 0x0000000c00347947 */ /* 0x000fea0003800000 */
.L_x_5749:
        /* <DEDUP_REMOVED lines=9> */
.L_x_5757:
[----:B------:R-:W2:Y:S01]  /*1550*/  LDG.E.U16 R4, desc[UR36][R4.64] ;  /* 0x0000002404047981 */ /* 0x000ea2000c1e1500 */
[----:B------:R-:W-:Y:S02]  /*1560*/  IMAD.MOV.U32 R23, RZ, RZ, RZ ;  /* 0x000000ffff177224 */ /* 0x000fe400078e00ff */
[----:B--2---:R-:W-:Y:S01]  /*1570*/  HADD2.F32 R22, -RZ, R4.H0_H0 ;  /* 0x20000004ff167230 */ /* 0x004fe20000004100 */
[----:B------:R-:W-:Y:S06]  /*1580*/  BRA `(.L_x_5753) ;  /* 0x0000000c00007947 */ /* 0x000fec0003800000 */
.L_x_5756:
        /* <DEDUP_REMOVED lines=8> */
.L_x_5759:
[----:B------:R-:W2:Y:S02]  /*1610*/  LDG.E R4, desc[UR36][R4.64] ;  /* 0x0000002404047981 */ /* 0x000ea4000c1e1900 */
[--C-:B--2---:R-:W-:Y:S02]  /*1620*/  HADD2.F32 R23, -RZ, R4.reuse.H1_H1 ;  /* 0x30000004ff177230 */ /* 0x104fe40000004100 */
[----:B------:R-:W-:Y:S01]  /*1630*/  HADD2.F32 R22, -RZ, R4.H0_H0 ;  /* 0x20000004ff167230 */ /* 0x000fe20000004100 */
[----:B------:R-:W-:Y:S06]  /*1640*/  BRA `(.L_x_5753) ;  /* 0x0000000800d07947 */ /* 0x000fec0003800000 */
.L_x_5758:
        /* <DEDUP_REMOVED lines=8> */
.L_x_5748:
        /* <DEDUP_REMOVED lines=13> */
.L_x_5762:
        /* <DEDUP_REMOVED lines=10> */
.L_x_5761:
        /* <DEDUP_REMOVED lines=27> */
.L_x_5764:
        /* <DEDUP_REMOVED lines=14> */
.L_x_5763:
[----:B------:R-:W2:Y:S01]  /*1ad0*/  LDG.E.U16 R4, desc[UR36][R4.64] ;  /* 0x0000002404047981 */ /* 0x000ea2000c1e1500 */
[----:B------:R-:W-:Y:S02]  /*1ae0*/  IMAD.MOV.U32 R23, RZ, RZ, RZ ;  /* 0x000000ffff177224 */ /* 0x000fe400078e00ff */
[----:B--2---:R-:W-:Y:S01]  /*1af0*/  IMAD.U32 R22, R4, 0x10000, RZ ;  /* 0x0001000004167824 */ /* 0x004fe200078e00ff */
[----:B------:R-:W-:Y:S06]  /*1b00*/  BRA `(.L_x_5753) ;  /* 0x0000000400a07947 */ /* 0x000fec0003800000 */
.L_x_5760:
        /* <DEDUP_REMOVED lines=12> */
.L_x_5767:
        /* <DEDUP_REMOVED lines=20> */
.L_x_5769:
[----:B------:R-:W-:Y:S05]  /*1d10*/  BSYNC B0 ;  /* 0x0000000000007941 */ /* 0x000fea0003800000 */
.L_x_5768:
[----:B------:R-:W-:Y:S01]  /*1d20*/  IMAD.SHL.U32 R3, R3, 0x100000, RZ ;  /* 0x0010000003037824 */ /* 0x000fe200078e00ff */
[----:B------:R-:W-:-:S04]  /*1d30*/  LEA R5, R0, 0x3b800000, 0x17 ;  /* 0x3b80000000057811 */ /* 0x000fc800078eb8ff */
[----:B------:R-:W-:Y:S01]  /*1d40*/  LOP3.LUT R22, R5, R3, R22, 0xfe, !PT ;  /* 0x0000000305167212 */ /* 0x000fe200078efe16 */
[----:B------:R-:W-:Y:S06]  /*1d50*/  BRA `(.L_x_5753) ;  /* 0x00000004000c7947 */ /* 0x000fec0003800000 */
.L_x_5766:
        /* <DEDUP_REMOVED lines=20> */
.L_x_5771:
[----:B------:R-:W-:Y:S05]  /*1ea0*/  BSYNC B0 ;  /* 0x0000000000007941 */ /* 0x000fea0003800000 */
.L_x_5770:
[----:B------:R-:W-:Y:S01]  /*1eb0*/  IMAD.SHL.U32 R3, R3, 0x200000, RZ ;  /* 0x0020000003037824 */ /* 0x000fe200078e00ff */
[----:B------:R-:W-:-:S04]  /*1ec0*/  LEA R5, R0, 0x37800000, 0x17 ;  /* 0x3780000000057811 */ /* 0x000fc800078eb8ff */
[----:B------:R-:W-:Y:S01]  /*1ed0*/  LOP3.LUT R22, R5, R3, R22, 0xfe, !PT ;  /* 0x0000000305167212 */ /* 0x000fe200078efe16 */
[----:B------:R-:W-:Y:S06]  /*1ee0*/  BRA `(.L_x_5753) ;  /* 0x0000000000a87947 */ /* 0x000fec0003800000 */
.L_x_5765:
        /* <DEDUP_REMOVED lines=14> */
.L_x_5775:
[----:B------:R-:W-:Y:S05]  /*1fd0*/  BSYNC B0 ;  /* 0x0000000000007941 */ /* 0x000fea0003800000 */
.L_x_5774:
[----:B------:R-:W-:Y:S01]  /*1fe0*/  IMAD.MOV.U32 R23, RZ, RZ, RZ ;  /* 0x000000ffff177224 */ /* 0x000fe200078e00ff */
[----:B------:R-:W-:Y:S06]  /*1ff0*/  BRA `(.L_x_5753) ;  /* 0x0000000000647947 */ /* 0x000fec0003800000 */
.L_x_5752:
        /* <DEDUP_REMOVED lines=16> */
.L_x_5776:
[----:B------:R-:W-:Y:S01]  /*2100*/  CS2R R22, SRZ ;  /* 0x0000000000167805 */ /* 0x000fe2000001ff00 */
[----:B------:R-:W-:Y:S06]  /*2110*/  BRA `(.L_x_5753) ;  /* 0x00000000001c7947 */ /* 0x000fec0003800000 */
.L_x_5773:
[----:B------:R-:W2:Y:S01]  /*2120*/  LDG.E.64 R4, desc[UR36][R4.64] ;  /* 0x0000002404047981 */ /* 0x000ea2000c1e1b00 */
[----:B------:R-:W-:Y:S01]  /*2130*/  IMAD.MOV.U32 R23, RZ, RZ, RZ ;  /* 0x000000ffff177224 */ /* 0x000fe200078e00ff */
[----:B--2---:R0:W1:Y:S01]  /*2140*/  I2F.U64 R22, R4 ;  /* 0x0000000400167312 */ /* 0x0040620000301000 */
[----:B------:R-:W-:Y:S05]  /*2150*/  BRA `(.L_x_5753) ;  /* 0x00000000000c7947 */ /* 0x000fea0003800000 */
.L_x_5772:
[----:B------:R-:W2:Y:S01]  /*2160*/  LDG.E R4, desc[UR36][R4.64] ;  /* 0x0000002404047981 */ /* 0x000ea2000c1e1900 */
[----:B------:R-:W-:Y:S01]  /*2170*/  IMAD.MOV.U32 R23, RZ, RZ, RZ ;  /* 0x000000ffff177224 */ /* 0x000fe200078e00ff */
[----:B--2---:R-:W-:-:S07]  /*2180*/  I2FP.F32.U32 R22, R4 ;  /* 0x0000000400167245 */ /* 0x004fce0000201000 */
.L_x_5753:
[----:B------:R-:W-:Y:S05]  /*2190*/  BSYNC B6 ;  /* 0x0000000000067941 */ /* 0x000fea0003800000 */
.L_x_5747:
[----:B------:R-:W-:-:S07]  /*21a0*/  VIADD R35, R35, 0x80 ;  /* 0x0000008023237836 */ /* 0x000fce0000000000 */
.L_x_5715:
[----:B------:R-:W-:Y:S05]  /*21b0*/  BSYNC B7 ;  /* 0x0000000000077941 */ /* 0x000fea0003800000 */
.L_x_5714:
[----:B------:R-:W-:Y:S01]  /*21c0*/  ISETP.GE.AND P0, PT, R35, R34, PT ;  /* 0x000000222300720c */ /* 0x000fe20003f06270 */
[----:B------:R-:W-:Y:S01]  /*21d0*/  BSSY B7, `(.L_x_5777) ;  /* 0x0000210000077945 */ /* 0x000fe20003800000 */
[----:B------:R-:W-:Y:S01]  /*21e0*/  IMAD.MOV.U32 R24, RZ, RZ, RZ ;  /* 0x000000ffff187224 */ /* 0x000fe200078e00ff */
[----:B------:R-:W-:-:S10]  /*21f0*/  CS2R R26, SRZ ;  /* 0x00000000001a7805 */ /* 0x000fd4000001ff00 */
[----:B------:R-:W-:Y:S05]  /*2200*/  @P0 BRA `(.L_x_5778) ;  /* 0x0000002000300947 */ /* 0x000fea0003800000 */
[----:B------:R-:W-:Y:S01]  /*2210*/  IMAD.MOV.U32 R3, RZ, RZ, 0x1 ;  /* 0x00000001ff037424 */ /* 0x000fe200078e00ff */
[C---:B------:R-:W-:Y:S01]  /*2220*/  LOP3.LUT R0, R33.reuse, 0xff, RZ, 0xc0, !PT ;  /* 0x000000ff21007812 */ /* 0x040fe200078ec0ff */
[----:B------:R-:W-:Y:S01]  /*2230*/  IMAD R17, R2, 0x200, R35 ;  /* 0x0000020002117824 */ /* 0x000fe200078e0223 */
[----:B------:R-:W-:Y:S02]  /*2240*/  ISETP.LE.U32.AND P1, PT, R33, 0x2c, PT ;  /* 0x0000002c2100780c */ /* 0x000fe40003f23070 */
[CC--:B0-2---:R-:W-:Y:S02]  /*2250*/  SHF.L.U32 R4, R3.reuse, R0.reuse, RZ ;  /* 0x0000000003047219 */ /* 0x0c5fe400000006ff */
        /* <DEDUP_REMOVED lines=20> */
.L_x_5779:
[----:B------:R-:W0:Y:S01]  /*23a0*/  LDC.64 R4, c[0x0][0x238] ;  /* 0x00008e00ff047b82 */ /* 0x000e220000000a00 */
[----:B------:R-:W-:Y:S01]  /*23b0*/  PRMT R0, R16, 0x9910, RZ ;  /* 0x0000991010007816 */ /* 0x000fe200000000ff */
        /* <DEDUP_REMOVED lines=19> */
.L_x_5784:
[----:B------:R-:W2:Y:S01]  /*24f0*/  LDG.E.U8 R4, desc[UR36][R4.64] ;  /* 0x0000002404047981 */ /* 0x000ea2000c1e1100 */
[----:B------:R-:W-:Y:S01]  /*2500*/  IMAD.MOV.U32 R25, RZ, RZ, RZ ;  /* 0x000000ffff197224 */ /* 0x000fe200078e00ff */
[----:B--2---:R-:W-:Y:S01]  /*2510*/  I2FP.F32.U32 R24, R4 ;  /* 0x0000000400187245 */ /* 0x004fe20000201000 */
[----:B------:R-:W-:Y:S06]  /*2520*/  BRA `(.L_x_5786) ;  /* 0x0000000c007c7947 */ /* 0x000fec0003800000 */
.L_x_5783:
        /* <DEDUP_REMOVED lines=10> */
.L_x_5788:
[----:B------:R-:W2:Y:S01]  /*25d0*/  LDG.E R4, desc[UR36][R4.64] ;  /* 0x0000002404047981 */ /* 0x000ea2000c1e1900 */
[----:B------:R-:W-:Y:S01]  /*25e0*/  IMAD.MOV.U32 R25, RZ, RZ, RZ ;  /* 0x000000ffff197224 */ /* 0x000fe200078e00ff */
[----:B--2---:R-:W-:Y:S01]  /*25f0*/  I2FP.F32.S32 R24, R4 ;  /* 0x0000000400187245 */ /* 0x004fe20000201400 */
[----:B------:R-:W-:Y:S06]  /*2600*/  BRA `(.L_x_5786) ;  /* 0x0000000c00447947 */ /* 0x000fec0003800000 */
.L_x_5787:
[----:B------:R-:W2:Y:S01]  /*2610*/  LDG.E.U16 R4, desc[UR36][R4.64] ;  /* 0x0000002404047981 */ /* 0x000ea2000c1e1500 */
[----:B------:R-:W-:Y:S01]  /*2620*/  IMAD.MOV.U32 R25, RZ, RZ, RZ ;  /* 0x000000ffff197224 */ /* 0x000fe200078e00ff */
[----:B--2---:R0:W2:Y:S01]  /*2630*/  I2F.S16 R24, R4 ;  /* 0x0000000400187306 */ /* 0x0040a20000101400 */
[----:B------:R-:W-:Y:S05]  /*2640*/  BRA `(.L_x_5786) ;  /* 0x0000000c00347947 */ /* 0x000fea0003800000 */
.L_x_5782:
        /* <DEDUP_REMOVED lines=9> */
.L_x_5790:
[----:B------:R-:W2:Y:S01]  /*26e0*/  LDG.E.U16 R4, desc[UR36][R4.64] ;  /* 0x0000002404047981 */ /* 0x000ea2000c1e1500 */
[----:B------:R-:W-:Y:S02]  /*26f0*/  IMAD.MOV.U32 R25, RZ, RZ, RZ ;  /* 0x000000ffff197224 */ /* 0x000fe400078e00ff */
[----:B--2---:R-:W-:Y:S01]  /*2700*/  HADD2.F32 R24, -RZ, R4.H0_H0 ;  /* 0x20000004ff187230 */ /* 0x004fe20000004100 */
[----:B------:R-:W-:Y:S06]  /*2710*/  BRA `(.L_x_5786) ;  /* 0x0000000c00007947 */ /* 0x000fec0003800000 */
.L_x_5789:
        /* <DEDUP_REMOVED lines=8> */
.L_x_5792:
[----:B------:R-:W2:Y:S02]  /*27a0*/  LDG.E R4, desc[UR36][R4.64] ;  /* 0x0000002404047981 */ /* 0x000ea4000c1e1900 */
[--C-:B--2---:R-:W-:Y:S02]  /*27b0*/  HADD2.F32 R25, -RZ, R4.reuse.H1_H1 ;  /* 0x30000004ff197230 */ /* 0x104fe40000004100 */
[----:B------:R-:W-:Y:S01]  /*27c0*/  HADD2.F32 R24, -RZ, R4.H0_H0 ;  /* 0x20000004ff187230 */ /* 0x000fe20000004100 */
[----:B------:R-:W-:Y:S06]  /*27d0*/  BRA `(.L_x_5786) ;  /* 0x0000000800d07947 */ /* 0x000fec0003800000 */
.L_x_5791:
        /* <DEDUP_REMOVED lines=8> */
.L_x_5781:
        /* <DEDUP_REMOVED lines=13> */
.L_x_5795:
        /* <DEDUP_REMOVED lines=10> */
.L_x_5794:
        /* <DEDUP_REMOVED lines=27> */
.L_x_5797:
        /* <DEDUP_REMOVED lines=14> */
.L_x_5796:
[----:B------:R-:W2:Y:S01]  /*2c60*/  LDG.E.U16 R4, desc[UR36][R4.64] ;  /* 0x0000002404047981 */ /* 0x000ea2000c1e1500 */
[----:B------:R-:W-:Y:S02]  /*2c70*/  IMAD.MOV.U32 R25, RZ, RZ, RZ ;  /* 0x000000ffff197224 */ /* 0x000fe400078e00ff */
[----:B--2---:R-:W-:Y:S01]  /*2c80*/  IMAD.U32 R24, R4, 0x10000, RZ ;  /* 0x0001000004187824 */ /* 0x004fe200078e00ff */
[----:B------:R-:W-:Y:S06]  /*2c90*/  BRA `(.L_x_5786) ;  /* 0x0000000400a07947 */ /* 0x000fec0003800000 */
.L_x_5793:
        /* <DEDUP_REMOVED lines=12> */
.L_x_5800:
        /* <DEDUP_REMOVED lines=20> */
.L_x_5802:
[----:B------:R-:W-:Y:S05]  /*2ea0*/  BSYNC B0 ;  /* 0x0000000000007941 */ /* 0x000fea0003800000 */
.L_x_5801:
[----:B------:R-:W-:Y:S01]  /*2eb0*/  IMAD.SHL.U32 R3, R3, 0x100000, RZ ;  /* 0x0010000003037824 */ /* 0x000fe200078e00ff */
[----:B------:R-:W-:-:S04]  /*2ec0*/  LEA R5, R0, 0x3b800000, 0x17 ;  /* 0x3b80000000057811 */ /* 0x000fc800078eb8ff */
[----:B------:R-:W-:Y:S01]  /*2ed0*/  LOP3.LUT R24, R5, R3, R24, 0xfe, !PT ;  /* 0x0000000305187212 */ /* 0x000fe200078efe18 */
[----:B------:R-:W-:Y:S06]  /*2ee0*/  BRA `(.L_x_5786) ;  /* 0x00000004000c7947 */ /* 0x000fec0003800000 */
.L_x_5799:
        /* <DEDUP_REMOVED lines=20> */
.L_x_5804:
[----:B------:R-:W-:Y:S05]  /*3030*/  BSYNC B0 ;  /* 0x0000000000007941 */ /* 0x000fea0003800000 */
.L_x_5803:
[----:B------:R-:W-:Y:S01]  /*3040*/  IMAD.SHL.U32 R3, R3, 0x200000, RZ ;  /* 0x0020000003037824 */ /* 0x000fe200078e00ff */
[----:B------:R-:W-:-:S04]  /*3050*/  LEA R5, R0, 0x37800000, 0x17 ;  /* 0x3780000000057811 */ /* 0x000fc800078eb8ff */
[----:B------:R-:W-:Y:S01]  /*3060*/  LOP3.LUT R24, R5, R3, R24, 0xfe, !PT ;  /* 0x0000000305187212 */ /* 0x000fe200078efe18 */
[----:B------:R-:W-:Y:S06]  /*3070*/  BRA `(.L_x_5786) ;  /* 0x0000000000a87947 */ /* 0x000fec0003800000 */
.L_x_5798:
        /* <DEDUP_REMOVED lines=14> */
.L_x_5808:
[----:B------:R-:W-:Y:S05]  /*3160*/  BSYNC B0 ;  /* 0x0000000000007941 */ /* 0x000fea0003800000 */
.L_x_5807:
[----:B------:R-:W-:Y:S01]  /*3170*/  IMAD.MOV.U32 R25, RZ, RZ, RZ ;  /* 0x000000ffff197224 */ /* 0x000fe200078e00ff */
[----:B------:R-:W-:Y:S06]  /*3180*/  BRA `(.L_x_5786) ;  /* 0x0000000000647947 */ /* 0x000fec0003800000 */
.L_x_5785:
        /* <DEDUP_REMOVED lines=16> */
.L_x_5809:
[----:B------:R-:W-:Y:S01]  /*3290*/  CS2R R24, SRZ ;  /* 0x0000000000187805 */ /* 0x000fe2000001ff00 */
[----:B------:R-:W-:Y:S06]  /*32a0*/  BRA `(.L_x_5786) ;  /* 0x00000000001c7947 */ /* 0x000fec0003800000 */
.L_x_5806:
[----:B------:R-:W2:Y:S01]  /*32b0*/  LDG.E.64 R4, desc[UR36][R4.64] ;  /* 0x0000002404047981 */ /* 0x000ea2000c1e1b00 */
[----:B------:R-:W-:Y:S01]  /*32c0*/  IMAD.MOV.U32 R25, RZ, RZ, RZ ;  /* 0x000000ffff197224 */ /* 0x000fe200078e00ff */
[----:B--2---:R0:W2:Y:S01]  /*32d0*/  I2F.U64 R24, R4 ;  /* 0x0000000400187312 */ /* 0x0040a20000301000 */
[----:B------:R-:W-:Y:S05]  /*32e0*/  BRA `(.L_x_5786) ;  /* 0x00000000000c7947 */ /* 0x000fea0003800000 */
.L_x_5805:
[----:B------:R-:W2:Y:S01]  /*32f0*/  LDG.E R4, desc[UR36][R4.64] ;  /* 0x0000002404047981 */ /* 0x000ea2000c1e1900 */
[----:B------:R-:W-:Y:S01]  /*3300*/  IMAD.MOV.U32 R25, RZ, RZ, RZ ;  /* 0x000000ffff197224 */ /* 0x000fe200078e00ff */
[----:B--2---:R-:W-:-:S07]  /*3310*/  I2FP.F32.U32 R24, R4 ;  /* 0x0000000400187245 */ /* 0x004fce0000201000 */
.L_x_5786:
[----:B------:R-:W-:Y:S05]  /*3320*/  BSYNC B6 ;  /* 0x0000000000067941 */ /* 0x000fea0003800000 */
.L_x_5780:
[----:B0-----:R-:W0:Y:S01]  /*3330*/  LDC.64 R4, c[0x0][0x240] ;  /* 0x00009000ff047b82 */ /* 0x001e220000000a00 */
        /* <DEDUP_REMOVED lines=20> */
.L_x_5814:
[----:B------:R-:W2:Y:S01]  /*3480*/  LDG.E.U8 R4, desc[UR36][R4.64] ;  /* 0x0000002404047981 */ /* 0x000ea2000c1e1100 */
[----:B------:R-:W-:Y:S01]  /*3490*/  IMAD.MOV.U32 R27, RZ, RZ, RZ ;  /* 0x000000ffff1b7224 */ /* 0x000fe200078e00ff */
[----:B--2---:R-:W-:Y:S01]  /*34a0*/  I2FP.F32.U32 R26, R4 ;  /* 0x00000004001a7245 */ /* 0x004fe20000201000 */
[----:B------:R-:W-:Y:S06]  /*34b0*/  BRA `(.L_x_5816) ;  /* 0x0000000c007c7947 */ /* 0x000fec0003800000 */
.L_x_5813:
        /* <DEDUP_REMOVED lines=10> */
.L_x_5818:
[----:B------:R-:W2:Y:S01]  /*3560*/  LDG.E R4, desc[UR36][R4.64] ;  /* 0x0000002404047981 */ /* 0x000ea2000c1e1900 */
[----:B------:R-:W-:Y:S01]  /*3570*/  IMAD.MOV.U32 R27, RZ, RZ, RZ ;  /* 0x000000ffff1b7224 */ /* 0x000fe200078e00ff */
[----:B--2---:R-:W-:Y:S01]  /*3580*/  I2FP.F32.S32 R26, R4 ;  /* 0x00000004001a7245 */ /* 0x004fe20000201400 */
[----:B------:R-:W-:Y:S06]  /*3590*/  BRA `(.L_x_5816) ;  /* 0x0000000c00447947 */ /* 0x000fec0003800000 */
.L_x_5817:
[----:B------:R-:W2:Y:S01]  /*35a0*/  LDG.E.U16 R4, desc[UR36][R4.64] ;  /* 0x0000002404047981 */ /* 0x000ea2000c1e1500 */
[----:B------:R-:W-:Y:S01]  /*35b0*/  IMAD.MOV.U32 R27, RZ, RZ, RZ ;  /* 0x000000ffff1b7224 */ /* 0x000fe200078e00ff */
[----:B--2---:R0:W2:Y:S01]  /*35c0*/  I2F.S16 R26, R4 ;  /* 0x00000004001a7306 */ /* 0x0040a20000101400 */
[----:B------:R-:W-:Y:S05]  /*35d0*/  BRA `(.L_x_5816) ;  /* 0x0000000c00347947 */ /* 0x000fea0003800000 */
.L_x_5812:
        /* <DEDUP_REMOVED lines=9> */
.L_x_5820:
[----:B------:R-:W2:Y:S01]  /*3670*/  LDG.E.U16 R4, desc[UR36][R4.64] ;  /* 0x0000002404047981 */ /* 0x000ea2000c1e1500 */
[----:B------:R-:W-:Y:S02]  /*3680*/  IMAD.MOV.U32 R27, RZ, RZ, RZ ;  /* 0x000000ffff1b7224 */ /* 0x000fe400078e00ff */
[----:B--2---:R-:W-:Y:S01]  /*3690*/  HADD2.F32 R26, -RZ, R4.H0_H0 ;  /* 0x20000004ff1a7230 */ /* 0x004fe20000004100 */
[----:B------:R-:W-:Y:S06]  /*36a0*/  BRA `(.L_x_5816) ;  /* 0x0000000c00007947 */ /* 0x000fec0003800000 */
.L_x_5819:
        /* <DEDUP_REMOVED lines=8> */
.L_x_5822:
[----:B------:R-:W2:Y:S02]  /*3730*/  LDG.E R4, desc[UR36][R4.64] ;  /* 0x0000002404047981 */ /* 0x000ea4000c1e1900 */
[--C-:B--2---:R-:W-:Y:S02]  /*3740*/  HADD2.F32 R27, -RZ, R4.reuse.H1_H1 ;  /* 0x30000004ff1b7230 */ /* 0x104fe40000004100 */
[----:B------:R-:W-:Y:S01]  /*3750*/  HADD2.F32 R26, -RZ, R4.H0_H0 ;  /* 0x20000004ff1a7230 */ /* 0x000fe20000004100 */
[----:B------:R-:W-:Y:S06]  /*3760*/  BRA `(.L_x_5816) ;  /* 0x0000000800d07947 */ /* 0x000fec0003800000 */
.L_x_5821:
        /* <DEDUP_REMOVED lines=8> */
.L_x_5811:
        /* <DEDUP_REMOVED lines=13> */
.L_x_5825:
        /* <DEDUP_REMOVED lines=10> */
.L_x_5824:
        /* <DEDUP_REMOVED lines=27> */
.L_x_5827:
        /* <DEDUP_REMOVED lines=14> */
.L_x_5826:
[----:B------:R-:W2:Y:S01]  /*3bf0*/  LDG.E.U16 R4, desc[UR36][R4.64] ;  /* 0x0000002404047981 */ /* 0x000ea2000c1e1500 */
[----:B------:R-:W-:Y:S02]  /*3c00*/  IMAD.MOV.U32 R27, RZ, RZ, RZ ;  /* 0x000000ffff1b7224 */ /* 0x000fe400078e00ff */
[----:B--2---:R-:W-:Y:S01]  /*3c10*/  IMAD.U32 R26, R4, 0x10000, RZ ;  /* 0x00010000041a7824 */ /* 0x004fe200078e00ff */
[----:B------:R-:W-:Y:S06]  /*3c20*/  BRA `(.L_x_5816) ;  /* 0x0000000400a07947 */ /* 0x000fec0003800000 */
.L_x_5823:
        /* <DEDUP_REMOVED lines=12> */
.L_x_5830:
        /* <DEDUP_REMOVED lines=20> */
.L_x_5832:
[----:B------:R-:W-:Y:S05]  /*3e30*/  BSYNC B0 ;  /* 0x0000000000007941 */ /* 0x000fea0003800000 */
.L_x_5831:
[----:B------:R-:W-:Y:S01]  /*3e40*/  IMAD.SHL.U32 R3, R3, 0x100000, RZ ;  /* 0x0010000003037824 */ /* 0x000fe200078e00ff */
[----:B------:R-:W-:-:S04]  /*3e50*/  LEA R5, R0, 0x3b800000, 0x17 ;  /* 0x3b80000000057811 */ /* 0x000fc800078eb8ff */
[----:B------:R-:W-:Y:S01]  /*3e60*/  LOP3.LUT R26, R5, R3, R26, 0xfe, !PT ;  /* 0x00000003051a7212 */ /* 0x000fe200078efe1a */
[----:B------:R-:W-:Y:S06]  /*3e70*/  BRA `(.L_x_5816) ;  /* 0x00000004000c7947 */ /* 0x000fec0003800000 */
.L_x_5829:
        /* <DEDUP_REMOVED lines=20> */
.L_x_5834:
[----:B------:R-:W-:Y:S05]  /*3fc0*/  BSYNC B0 ;  /* 0x0000000000007941 */ /* 0x000fea0003800000 */
.L_x_5833:
[----:B------:R-:W-:Y:S01]  /*3fd0*/  IMAD.SHL.U32 R3, R3, 0x200000, RZ ;  /* 0x0020000003037824 */ /* 0x000fe200078e00ff */
[----:B------:R-:W-:-:S04]  /*3fe0*/  LEA R5, R0, 0x37800000, 0x17 ;  /* 0x3780000000057811 */ /* 0x000fc800078eb8ff */
[----:B------:R-:W-:Y:S01]  /*3ff0*/  LOP3.LUT R26, R5, R3, R26, 0xfe, !PT ;  /* 0x00000003051a7212 */ /* 0x000fe200078efe1a */
[----:B------:R-:W-:Y:S06]  /*4000*/  BRA `(.L_x_5816) ;  /* 0x0000000000a87947 */ /* 0x000fec0003800000 */
.L_x_5828:
        /* <DEDUP_REMOVED lines=14> */
.L_x_5838:
[----:B------:R-:W-:Y:S05]  /*40f0*/  BSYNC B0 ;  /* 0x0000000000007941 */ /* 0x000fea0003800000 */
.L_x_5837:
[----:B------:R-:W-:Y:S01]  /*4100*/  IMAD.MOV.U32 R27, RZ, RZ, RZ ;  /* 0x000000ffff1b7224 */ /* 0x000fe200078e00ff */
[----:B------:R-:W-:Y:S06]  /*4110*/  BRA `(.L_x_5816) ;  /* 0x0000000000647947 */ /* 0x000fec0003800000 */
.L_x_5815:
        /* <DEDUP_REMOVED lines=15> */
[----:B012345:R-:W-:Y:S05]  /*4210*/  CALL.ABS.NOINC R14 ;  /* 0x000000000e007343 */ /* 0x03ffea0003c00000 */
.L_x_5839:
[----:B------:R-:W-:Y:S01]  /*4220*/  CS2R R26, SRZ ;  /* 0x00000000001a7805 */ /* 0x000fe2000001ff00 */
[----:B------:R-:W-:Y:S06]  /*4230*/  BRA `(.L_x_5816) ;  /* 0x00000000001c7947 */ /* 0x000fec0003800000 */
.L_x_5836:
[----:B------:R-:W2:Y:S01]  /*4240*/  LDG.E.64 R4, desc[UR36][R4.64] ;  /* 0x0000002404047981 */ /* 0x000ea2000c1e1b00 */
[----:B------:R-:W-:Y:S01]  /*4250*/  IMAD.MOV.U32 R27, RZ, RZ, RZ ;  /* 0x000000ffff1b7224 */ /* 0x000fe200078e00ff */
[----:B--2---:R0:W2:Y:S01]  /*4260*/  I2F.U64 R26, R4 ;  /* 0x00000004001a7312 */ /* 0x0040a20000301000 */
[----:B------:R-:W-:Y:S05]  /*4270*/  BRA `(.L_x_5816) ;  /* 0x00000000000c7947 */ /* 0x000fea0003800000 */
.L_x_5835:
[----:B------:R-:W2:Y:S01]  /*4280*/  LDG.E R4, desc[UR36][R4.64] ;  /* 0x0000002404047981 */ /* 0x000ea2000c1e1900 */
[----:B------:R-:W-:Y:S01]  /*4290*/  IMAD.MOV.U32 R27, RZ, RZ, RZ ;  /* 0x000000ffff1b7224 */ /* 0x000fe200078e00ff */
[----:B--2---:R-:W-:-:S07]  /*42a0*/  I2FP.F32.U32 R26, R4 ;  /* 0x00000004001a7245 */ /* 0x004fce0000201000 */
.L_x_5816:
[----:B------:R-:W-:Y:S05]  /*42b0*/  BSYNC B6 ;  /* 0x0000000000067941 */ /* 0x000fea0003800000 */
.L_x_5810:
[----:B------:R-:W-:-:S07]  /*42c0*/  VIADD R35, R35, 0x80 ;  /* 0x0000008023237836 */ /* 0x000fce0000000000 */
.L_x_5778:
[----:B------:R-:W-:Y:S05]  /*42d0*/  BSYNC B7 ;  /* 0x0000000000077941 */ /* 0x000fea0003800000 */
.L_x_5777:
[----:B------:R-:W-:Y:S01]  /*42e0*/  ISETP.GE.AND P0, PT, R35, R34, PT ;  /* 0x000000222300720c */ /* 0x000fe20003f06270 */
[----:B------:R-:W-:Y:S01]  /*42f0*/  BSSY B7, `(.L_x_5840) ;  /* 0x0000211000077945 */ /* 0x000fe20003800000 */
[----:B------:R-:W-:Y:S01]  /*4300*/  IMAD.MOV.U32 R17, RZ, RZ, RZ ;  /* 0x000000ffff117224 */ /* 0x000fe200078e00ff */
[----:B------:R-:W-:Y:S02]  /*4310*/  CS2R R28, SRZ ;  /* 0x00000000001c7805 */ /* 0x000fe4000001ff00 */
[----:B------:R-:W-:-:S08]  /*4320*/  CS2R R30, SRZ ;  /* 0x00000000001e7805 */ /* 0x000fd0000001ff00 */
        /* <DEDUP_REMOVED lines=26> */
.L_x_5842:
        /* <DEDUP_REMOVED lines=21> */
.L_x_5847:
[----:B------:R-:W2:Y:S01]  /*4620*/  LDG.E.U8 R4, desc[UR36][R4.64] ;  /* 0x0000002404047981 */ /* 0x000ea2000c1e1100 */
[----:B------:R-:W-:Y:S01]  /*4630*/  IMAD.MOV.U32 R29, RZ, RZ, RZ ;  /* 0x000000ffff1d7224 */ /* 0x000fe200078e00ff */
[----:B--2---:R-:W-:Y:S01]  /*4640*/  I2FP.F32.U32 R28, R4 ;  /* 0x00000004001c7245 */ /* 0x004fe20000201000 */
[----:B------:R-:W-:Y:S06]  /*4650*/  BRA `(.L_x_5849) ;  /* 0x0000000c007c7947 */ /* 0x000fec0003800000 */
.L_x_5846:
        /* <DEDUP_REMOVED lines=10> */
.L_x_5851:
[----:B------:R-:W2:Y:S01]  /*4700*/  LDG.E R4, desc[UR36][R4.64] ;  /* 0x0000002404047981 */ /* 0x000ea2000c1e1900 */
[----:B------:R-:W-:Y:S01]  /*4710*/  IMAD.MOV.U32 R29, RZ, RZ, RZ ;  /* 0x000000ffff1d7224 */ /* 0x000fe200078e00ff */
[----:B--2---:R-:W-:Y:S01]  /*4720*/  I2FP.F32.S32 R28, R4 ;  /* 0x00000004001c7245 */ /* 0x004fe20000201400 */
[----:B------:R-:W-:Y:S06]  /*4730*/  BRA `(.L_x_5849) ;  /* 0x0000000c00447947 */ /* 0x000fec0003800000 */
.L_x_5850:
[----:B------:R-:W2:Y:S01]  /*4740*/  LDG.E.U16 R4, desc[UR36][R4.64] ;  /* 0x0000002404047981 */ /* 0x000ea2000c1e1500 */
[----:B------:R-:W-:Y:S01]  /*4750*/  IMAD.MOV.U32 R29, RZ, RZ, RZ ;  /* 0x000000ffff1d7224 */ /* 0x000fe200078e00ff */
[----:B--2---:R0:W2:Y:S01]  /*4760*/  I2F.S16 R28, R4 ;  /* 0x00000004001c7306 */ /* 0x0040a20000101400 */
[----:B------:R-:W-:Y:S05]  /*4770*/  BRA `(.L_x_5849) ;  /* 0x0000000c00347947 */ /* 0x000fea0003800000 */
.L_x_5845:
        /* <DEDUP_REMOVED lines=9> */
.L_x_5853:
[----:B------:R-:W2:Y:S01]  /*4810*/  LDG.E.U16 R4, desc[UR36][R4.64] ;  /* 0x0000002404047981 */ /* 0x000ea2000c1e1500 */
[----:B------:R-:W-:Y:S02]  /*4820*/  IMAD.MOV.U32 R29, RZ, RZ, RZ ;  /* 0x000000ffff1d7224 */ /* 0x000fe400078e00ff */
[----:B--2---:R-:W-:Y:S01]  /*4830*/  HADD2.F32 R28, -RZ, R4.H0_H0 ;  /* 0x20000004ff1c7230 */ /* 0x004fe20000004100 */
[----:B------:R-:W-:Y:S06]  /*4840*/  BRA `(.L_x_5849) ;  /* 0x0000000c00007947 */ /* 0x000fec0003800000 */
.L_x_5852:
        /* <DEDUP_REMOVED lines=8> */
.L_x_5855:
[----:B------:R-:W2:Y:S02]  /*48d0*/  LDG.E R4, desc[UR36][R4.64] ;  /* 0x0000002404047981 */ /* 0x000ea4000c1e1900 */
[--C-:B--2---:R-:W-:Y:S02]  /*48e0*/  HADD2.F32 R29, -RZ, R4.reuse.H1_H1 ;  /* 0x30000004ff1d7230 */ /* 0x104fe40000004100 */
[----:B------:R-:W-:Y:S01]  /*48f0*/  HADD2.F32 R28, -RZ, R4.H0_H0 ;  /* 0x20000004ff1c7230 */ /* 0x000fe20000004100 */
[----:B------:R-:W-:Y:S06]  /*4900*/  BRA `(.L_x_5849) ;  /* 0x0000000800d07947 */ /* 0x000fec0003800000 */
.L_x_5854:
        /* <DEDUP_REMOVED lines=8> */
.L_x_5844:
        /* <DEDUP_REMOVED lines=13> */
.L_x_5858:
        /* <DEDUP_REMOVED lines=10> */
.L_x_5857:
        /* <DEDUP_REMOVED lines=27> */
.L_x_5860:
        /* <DEDUP_REMOVED lines=14> */
.L_x_5859:
[----:B------:R-:W2:Y:S01]  /*4d90*/  LDG.E.U16 R4, desc[UR36][R4.64] ;  /* 0x0000002404047981 */ /* 0x000ea2000c1e1500 */
[----:B------:R-:W-:Y:S02]  /*4da0*/  IMAD.MOV.U32 R29, RZ, RZ, RZ ;  /* 0x000000ffff1d7224 */ /* 0x000fe400078e00ff */
[----:B--2---:R-:W-:Y:S01]  /*4db0*/  IMAD.U32 R28, R4, 0x10000, RZ ;  /* 0x00010000041c7824 */ /* 0x004fe200078e00ff */
[----:B------:R-:W-:Y:S06]  /*4dc0*/  BRA `(.L_x_5849) ;  /* 0x0000000400a07947 */ /* 0x000fec0003800000 */
.L_x_5856:
        /* <DEDUP_REMOVED lines=12> */
.L_x_5863:
        /* <DEDUP_REMOVED lines=20> */
.L_x_5865:
[----:B------:R-:W-:Y:S05]  /*4fd0*/  BSYNC B0 ;  /* 0x0000000000007941 */ /* 0x000fea0003800000 */
.L_x_5864:
[----:B------:R-:W-:Y:S01]  /*4fe0*/  IMAD.SHL.U32 R3, R3, 0x100000, RZ ;  /* 0x0010000003037824 */ /* 0x000fe200078e00ff */
[----:B------:R-:W-:-:S04]  /*4ff0*/  LEA R5, R0, 0x3b800000, 0x17 ;  /* 0x3b80000000057811 */ /* 0x000fc800078eb8ff */
[----:B------:R-:W-:Y:S01]  /*5000*/  LOP3.LUT R28, R5, R3, R28, 0xfe, !PT ;  /* 0x00000003051c7212 */ /* 0x000fe200078efe1c */
[----:B------:R-:W-:Y:S06]  /*5010*/  BRA `(.L_x_5849) ;  /* 0x00000004000c7947 */ /* 0x000fec0003800000 */
.L_x_5862:
        /* <DEDUP_REMOVED lines=20> */
.L_x_5867:
[----:B------:R-:W-:Y:S05]  /*5160*/  BSYNC B0 ;  /* 0x0000000000007941 */ /* 0x000fea0003800000 */
.L_x_5866:
[----:B------:R-:W-:Y:S01]  /*5170*/  IMAD.SHL.U32 R3, R3, 0x200000, RZ ;  /* 0x0020000003037824 */ /* 0x000fe200078e00ff */
[----:B------:R-:W-:-:S04]  /*5180*/  LEA R5, R0, 0x37800000, 0x17 ;  /* 0x3780000000057811 */ /* 0x000fc800078eb8ff */
[----:B------:R-:W-:Y:S01]  /*5190*/  LOP3.LUT R28, R5, R3, R28, 0xfe, !PT ;  /* 0x00000003051c7212 */ /* 0x000fe200078efe1c */
[----:B------:R-:W-:Y:S06]  /*51a0*/  BRA `(.L_x_5849) ;  /* 0x0000000000a87947 */ /* 0x000fec0003800000 */
.L_x_5861:
        /* <DEDUP_REMOVED lines=14> */
.L_x_5871:
[----:B------:R-:W-:Y:S05]  /*5290*/  BSYNC B0 ;  /* 0x0000000000007941 */ /* 0x000fea0003800000 */
.L_x_5870:
[----:B------:R-:W-:Y:S01]  /*52a0*/  IMAD.MOV.U32 R29, RZ, RZ, RZ ;  /* 0x000000ffff1d7224 */ /* 0x000fe200078e00ff */
[----:B------:R-:W-:Y:S06]  /*52b0*/  BRA `(.L_x_5849) ;  /* 0x0000000000647947 */ /* 0x000fec0003800000 */
.L_x_5848:
        /* <DEDUP_REMOVED lines=16> */
.L_x_5872:
[----:B------:R-:W-:Y:S01]  /*53c0*/  CS2R R28, SRZ ;  /* 0x00000000001c7805 */ /* 0x000fe2000001ff00 */
[----:B------:R-:W-:Y:S06]  /*53d0*/  BRA `(.L_x_5849) ;  /* 0x00000000001c7947 */ /* 0x000fec0003800000 */
.L_x_5869:
[----:B------:R-:W2:Y:S01]  /*53e0*/  LDG.E.64 R4, desc[UR36][R4.64] ;  /* 0x0000002404047981 */ /* 0x000ea2000c1e1b00 */
[----:B------:R-:W-:Y:S01]  /*53f0*/  IMAD.MOV.U32 R29, RZ, RZ, RZ ;  /* 0x000000ffff1d7224 */ /* 0x000fe200078e00ff */
[----:B--2---:R0:W2:Y:S01]  /*5400*/  I2F.U64 R28, R4 ;  /* 0x00000004001c7312 */ /* 0x0040a20000301000 */
[----:B------:R-:W-:Y:S05]  /*5410*/  BRA `(.L_x_5849) ;  /* 0x00000000000c7947 */ /* 0x000fea0003800000 */
.L_x_5868:
[----:B------:R-:W2:Y:S01]  /*5420*/  LDG.E R4, desc[UR36][R4.64] ;  /* 0x0000002404047981 */ /* 0x000ea2000c1e1900 */
[----:B------:R-:W-:Y:S01]  /*5430*/  IMAD.MOV.U32 R29, RZ, RZ, RZ ;  /* 0x000000ffff1d7224 */ /* 0x000fe200078e00ff */
[----:B--2---:R-:W-:-:S07]  /*5440*/  I2FP.F32.U32 R28, R4 ;  /* 0x00000004001c7245 */ /* 0x004fce0000201000 */
.L_x_5849:
[----:B------:R-:W-:Y:S05]  /*5450*/  BSYNC B6 ;  /* 0x0000000000067941 */ /* 0x000fea0003800000 */
.L_x_5843:
        /* <DEDUP_REMOVED lines=21> */
.L_x_5877:
[----:B------:R-:W2:Y:S01]  /*55b0*/  LDG.E.U8 R4, desc[UR36][R4.64] ;  /* 0x0000002404047981 */ /* 0x000ea2000c1e1100 */
[----:B------:R-:W-:Y:S01]  /*55c0*/  IMAD.MOV.U32 R31, RZ, RZ, RZ ;  /* 0x000000ffff1f7224 */ /* 0x000fe200078e00ff */
[----:B--2---:R-:W-:Y:S01]  /*55d0*/  I2FP.F32.U32 R30, R4 ;  /* 0x00000004001e7245 */ /* 0x004fe20000201000 */
[----:B------:R-:W-:Y:S06]  /*55e0*/  BRA `(.L_x_5879) ;  /* 0x0000000c007c7947 */ /* 0x000fec0003800000 */
.L_x_5876:
        /* <DEDUP_REMOVED lines=10> */
.L_x_5881:
[----:B------:R-:W2:Y:S01]  /*5690*/  LDG.E R4, desc[UR36][R4.64] ;  /* 0x0000002404047981 */ /* 0x000ea2000c1e1900 */
[----:B------:R-:W-:Y:S01]  /*56a0*/  IMAD.MOV.U32 R31, RZ, RZ, RZ ;  /* 0x000000ffff1f7224 */ /* 0x000fe200078e00ff */
[----:B--2---:R-:W-:Y:S01]  /*56b0*/  I2FP.F32.S32 R30, R4 ;  /* 0x00000004001e7245 */ /* 0x004fe20000201400 */
[----:B------:R-:W-:Y:S06]  /*56c0*/  BRA `(.L_x_5879) ;  /* 0x0000000c00447947 */ /* 0x000fec0003800000 */
.L_x_5880:
[----:B------:R-:W2:Y:S01]  /*56d0*/  LDG.E.U16 R4, desc[UR36][R4.64] ;  /* 0x0000002404047981 */ /* 0x000ea2000c1e1500 */
[----:B------:R-:W-:Y:S01]  /*56e0*/  IMAD.MOV.U32 R31, RZ, RZ, RZ ;  /* 0x000000ffff1f7224 */ /* 0x000fe200078e00ff */
[----:B--2---:R0:W2:Y:S01]  /*56f0*/  I2F.S16 R30, R4 ;  /* 0x00000004001e7306 */ /* 0x0040a20000101400 */
[----:B------:R-:W-:Y:S05]  /*5700*/  BRA `(.L_x_5879) ;  /* 0x0000000c00347947 */ /* 0x000fea0003800000 */
.L_x_5875:
        /* <DEDUP_REMOVED lines=9> */
.L_x_5883:
[----:B------:R-:W2:Y:S01]  /*57a0*/  LDG.E.U16 R4, desc[UR36][R4.64] ;  /* 0x0000002404047981 */ /* 0x000ea2000c1e1500 */
[----:B------:R-:W-:Y:S02]  /*57b0*/  IMAD.MOV.U32 R31, RZ, RZ, RZ ;  /* 0x000000ffff1f7224 */ /* 0x000fe400078e00ff */
[----:B--2---:R-:W-:Y:S01]  /*57c0*/  HADD2.F32 R30, -RZ, R4.H0_H0 ;  /* 0x20000004ff1e7230 */ /* 0x004fe20000004100 */
[----:B------:R-:W-:Y:S06]  /*57d0*/  BRA `(.L_x_5879) ;  /* 0x0000000c00007947 */ /* 0x000fec0003800000 */
.L_x_5882:
        /* <DEDUP_REMOVED lines=8> */
.L_x_5885:
[----:B------:R-:W2:Y:S02]  /*5860*/  LDG.E R4, desc[UR36][R4.64] ;  /* 0x0000002404047981 */ /* 0x000ea4000c1e1900 */
[--C-:B--2---:R-:W-:Y:S02]  /*5870*/  HADD2.F32 R31, -RZ, R4.reuse.H1_H1 ;  /* 0x30000004ff1f7230 */ /* 0x104fe40000004100 */
[----:B------:R-:W-:Y:S01]  /*5880*/  HADD2.F32 R30, -RZ, R4.H0_H0 ;  /* 0x20000004ff1e7230 */ /* 0x000fe20000004100 */
[----:B------:R-:W-:Y:S06]  /*5890*/  BRA `(.L_x_5879) ;  /* 0x0000000800d07947 */ /* 0x000fec0003800000 */
.L_x_5884:
        /* <DEDUP_REMOVED lines=8> */
.L_x_5874:
        /* <DEDUP_REMOVED lines=13> */
.L_x_5888:
        /* <DEDUP_REMOVED lines=10> */
.L_x_5887:
        /* <DEDUP_REMOVED lines=27> */
.L_x_5890:
        /* <DEDUP_REMOVED lines=14> */
.L_x_5889:
[----:B------:R-:W2:Y:S01]  /*5d20*/  LDG.E.U16 R4, desc[UR36][R4.64] ;  /* 0x0000002404047981 */ /* 0x000ea2000c1e1500 */
[----:B------:R-:W-:Y:S02]  /*5d30*/  IMAD.MOV.U32 R31, RZ, RZ, RZ ;  /* 0x000000ffff1f7224 */ /* 0x000fe400078e00ff */
[----:B--2---:R-:W-:Y:S01]  /*5d40*/  IMAD.U32 R30, R4, 0x10000, RZ ;  /* 0x00010000041e7824 */ /* 0x004fe200078e00ff */
[----:B------:R-:W-:Y:S06]  /*5d50*/  BRA `(.L_x_5879) ;  /* 0x0000000400a07947 */ /* 0x000fec0003800000 */
.L_x_5886:
        /* <DEDUP_REMOVED lines=12> */
.L_x_5893:
        /* <DEDUP_REMOVED lines=20> */
.L_x_5895:
[----:B------:R-:W-:Y:S05]  /*5f60*/  BSYNC B0 ;  /* 0x0000000000007941 */ /* 0x000fea0003800000 */
.L_x_5894:
[----:B------:R-:W-:Y:S01]  /*5f70*/  IMAD.SHL.U32 R3, R3, 0x100000, RZ ;  /* 0x0010000003037824 */ /* 0x000fe200078e00ff */
[----:B------:R-:W-:-:S04]  /*5f80*/  LEA R5, R0, 0x3b800000, 0x17 ;  /* 0x3b80000000057811 */ /* 0x000fc800078eb8ff */
[----:B------:R-:W-:Y:S01]  /*5f90*/  LOP3.LUT R30, R5, R3, R30, 0xfe, !PT ;  /* 0x00000003051e7212 */ /* 0x000fe200078efe1e */
[----:B------:R-:W-:Y:S06]  /*5fa0*/  BRA `(.L_x_5879) ;  /* 0x00000004000c7947 */ /* 0x000fec0003800000 */
.L_x_5892:
        /* <DEDUP_REMOVED lines=20> */
.L_x_5897:
[----:B------:R-:W-:Y:S05]  /*60f0*/  BSYNC B0 ;  /* 0x0000000000007941 */ /* 0x000fea0003800000 */
.L_x_5896:
[----:B------:R-:W-:Y:S01]  /*6100*/  IMAD.SHL.U32 R3, R3, 0x200000, RZ ;  /* 0x0020000003037824 */ /* 0x000fe200078e00ff */
[----:B------:R-:W-:-:S04]  /*6110*/  LEA R5, R0, 0x37800000, 0x17 ;  /* 0x3780000000057811 */ /* 0x000fc800078eb8ff */
[----:B------:R-:W-:Y:S01]  /*6120*/  LOP3.LUT R30, R5, R3, R30, 0xfe, !PT ;  /* 0x00000003051e7212 */ /* 0x000fe200078efe1e */
[----:B------:R-:W-:Y:S06]  /*6130*/  BRA `(.L_x_5879) ;  /* 0x0000000000a87947 */ /* 0x000fec0003800000 */
.L_x_5891:
        /* <DEDUP_REMOVED lines=14> */
.L_x_5901:
[----:B------:R-:W-:Y:S05]  /*6220*/  BSYNC B0 ;  /* 0x0000000000007941 */ /* 0x000fea0003800000 */
.L_x_5900:
[----:B------:R-:W-:Y:S01]  /*6230*/  IMAD.MOV.U32 R31, RZ, RZ, RZ ;  /* 0x000000ffff1f7224 */ /* 0x000fe200078e00ff */
[----:B------:R-:W-:Y:S06]  /*6240*/  BRA `(.L_x_5879) ;  /* 0x0000000000647947 */ /* 0x000fec0003800000 */
.L_x_5878:
        /* <DEDUP_REMOVED lines=16> */
.L_x_5902:
[----:B------:R-:W-:Y:S01]  /*6350*/  CS2R R30, SRZ ;  /* 0x00000000001e7805 */ /* 0x000fe2000001ff00 */
[----:B------:R-:W-:Y:S06]  /*6360*/  BRA `(.L_x_5879) ;  /* 0x00000000001c7947 */ /* 0x000fec0003800000 */
.L_x_5899:
[----:B------:R-:W2:Y:S01]  /*6370*/  LDG.E.64 R4, desc[UR36][R4.64] ;  /* 0x0000002404047981 */ /* 0x000ea2000c1e1b00 */
[----:B------:R-:W-:Y:S01]  /*6380*/  IMAD.MOV.U32 R31, RZ, RZ, RZ ;  /* 0x000000ffff1f7224 */ /* 0x000fe200078e00ff */
[----:B--2---:R0:W2:Y:S01]  /*6390*/  I2F.U64 R30, R4 ;  /* 0x00000004001e7312 */ /* 0x0040a20000301000 */
[----:B------:R-:W-:Y:S05]  /*63a0*/  BRA `(.L_x_5879) ;  /* 0x00000000000c7947 */ /* 0x000fea0003800000 */
.L_x_5898:
[----:B------:R-:W2:Y:S01]  /*63b0*/  LDG.E R4, desc[UR36][R4.64] ;  /* 0x0000002404047981 */ /* 0x000ea2000c1e1900 */
[----:B------:R-:W-:Y:S01]  /*63c0*/  IMAD.MOV.U32 R31, RZ, RZ, RZ ;  /* 0x000000ffff1f7224 */ /* 0x000fe200078e00ff */
[----:B--2---:R-:W-:-:S07]  /*63d0*/  I2FP.F32.U32 R30, R4 ;  /* 0x00000004001e7245 */ /* 0x004fce0000201000 */
.L_x_5879:
[----:B------:R-:W-:Y:S05]  /*63e0*/  BSYNC B6 ;  /* 0x0000000000067941 */ /* 0x000fea0003800000 */
.L_x_5873:
[----:B------:R-:W-:-:S07]  /*63f0*/  VIADD R35, R35, 0x80 ;  /* 0x0000008023237836 */ /* 0x000fce0000000000 */
.L_x_5841:
[----:B------:R-:W-:Y:S05]  /*6400*/  BSYNC B7 ;  /* 0x0000000000077941 */ /* 0x000fea0003800000 */
.L_x_5840:
        /* <DEDUP_REMOVED lines=30> */
.L_x_5905:
[----:B------:R-:W0:Y:S01]  /*65f0*/  LDC.U8 R6, c[0x0][0x24d] ;  /* 0x00009340ff067b82 */ /* 0x000e220000000000 */
[----:B------:R-:W-:Y:S01]  /*6600*/  ULDC UR4, c[0x0][0x254] ;  /* 0x0000950000047ab9 */ /* 0x000fe20000000800 */
[----:B------:R-:W-:Y:S01]  /*6610*/  BSSY B6, `(.L_x_5906) ;  /* 0x00000f7000067945 */ /* 0x000fe20003800000 */
[----:B------:R-:W-:-:S05]  /*6620*/  IMAD R3, R35, UR4, RZ ;  /* 0x0000000423037c24 */ /* 0x000fca000f8e02ff */
[----:B------:R-:W2:Y:S01]  /*6630*/  LDC.64 R4, c[0x0][0x238] ;  /* 0x00008e00ff047b82 */ /* 0x000ea20000000a00 */
[----:B0-----:R-:W-:-:S04]  /*6640*/  PRMT R0, R6, 0x9910, RZ ;  /* 0x0000991006007816 */ /* 0x001fc800000000ff */
[----:B------:R-:W-:Y:S02]  /*6650*/  ISETP.GT.AND P1, PT, R0, 0x9, PT ;  /* 0x000000090000780c */ /* 0x000fe40003f24270 */
[----:B--2---:R-:W-:-:S05]  /*6660*/  IADD3 R4, P0, R3, R4, RZ ;  /* 0x0000000403047210 */ /* 0x004fca0007f1e0ff */
        /* <DEDUP_REMOVED lines=14> */
.L_x_5910:
[----:B------:R-:W2:Y:S01]  /*6750*/  LDG.E.U8 R4, desc[UR36][R4.64] ;  /* 0x0000002404047981 */ /* 0x000ea2000c1e1100 */
[----:B------:R-:W-:Y:S01]  /*6760*/  IMAD.MOV.U32 R17, RZ, RZ, RZ ;  /* 0x000000ffff117224 */ /* 0x000fe200078e00ff */
[----:B--2---:R-:W-:Y:S01]  /*6770*/  I2FP.F32.U32 R16, R4 ;  /* 0x0000000400107245 */ /* 0x004fe20000201000 */
[----:B------:R-:W-:Y:S06]  /*6780*/  BRA `(.L_x_5912) ;  /* 0x0000000c007c7947 */ /* 0x000fec0003800000 */
.L_x_5909:
        /* <DEDUP_REMOVED lines=10> */
.L_x_5914:
[----:B------:R-:W2:Y:S01]  /*6830*/  LDG.E R4, desc[UR36][R4.64] ;  /* 0x0000002404047981 */ /* 0x000ea2000c1e1900 */
[----:B------:R-:W-:Y:S01]  /*6840*/  IMAD.MOV.U32 R17, RZ, RZ, RZ ;  /* 0x000000ffff117224 */ /* 0x000fe200078e00ff */
[----:B--2---:R-:W-:Y:S01]  /*6850*/  I2FP.F32.S32 R16, R4 ;  /* 0x0000000400107245 */ /* 0x004fe20000201400 */
[----:B------:R-:W-:Y:S06]  /*6860*/  BRA `(.L_x_5912) ;  /* 0x0000000c00447947 */ /* 0x000fec0003800000 */
.L_x_5913:
[----:B------:R-:W2:Y:S01]  /*6870*/  LDG.E.U16 R4, desc[UR36][R4.64] ;  /* 0x0000002404047981 */ /* 0x000ea2000c1e1500 */
[----:B------:R-:W-:Y:S01]  /*6880*/  IMAD.MOV.U32 R17, RZ, RZ, RZ ;  /* 0x000000ffff117224 */ /* 0x000fe200078e00ff */
[----:B--2---:R0:W2:Y:S01]  /*6890*/  I2F.S16 R16, R4 ;  /* 0x0000000400107306 */ /* 0x0040a20000101400 */
[----:B------:R-:W-:Y:S05]  /*68a0*/  BRA `(.L_x_5912) ;  /* 0x0000000c00347947 */ /* 0x000fea0003800000 */
.L_x_5908:
        /* <DEDUP_REMOVED lines=9> */
.L_x_5916:
[----:B------:R-:W2:Y:S01]  /*6940*/  LDG.E.U16 R4, desc[UR36][R4.64] ;  /* 0x0000002404047981 */ /* 0x000ea2000c1e1500 */
[----:B------:R-:W-:Y:S02]  /*6950*/  IMAD.MOV.U32 R17, RZ, RZ, RZ ;  /* 0x000000ffff117224 */ /* 0x000fe400078e00ff */
[----:B--2---:R-:W-:Y:S01]  /*6960*/  HADD2.F32 R16, -RZ, R4.H0_H0 ;  /* 0x20000004ff107230 */ /* 0x004fe20000004100 */
[----:B------:R-:W-:Y:S06]  /*6970*/  BRA `(.L_x_5912) ;  /* 0x0000000c00007947 */ /* 0x000fec0003800000 */
.L_x_5915:
        /* <DEDUP_REMOVED lines=8> */
.L_x_5918:
[----:B------:R-:W2:Y:S02]  /*6a00*/  LDG.E R4, desc[UR36][R4.64] ;  /* 0x0000002404047981 */ /* 0x000ea4000c1e1900 */
[--C-:B--2---:R-:W-:Y:S02]  /*6a10*/  HADD2.F32 R17, -RZ, R4.reuse.H1_H1 ;  /* 0x30000004ff117230 */ /* 0x104fe40000004100 */
[----:B------:R-:W-:Y:S01]  /*6a20*/  HADD2.F32 R16, -RZ, R4.H0_H0 ;  /* 0x20000004ff107230 */ /* 0x000fe20000004100 */
[----:B------:R-:W-:Y:S06]  /*6a30*/  BRA `(.L_x_5912) ;  /* 0x0000000800d07947 */ /* 0x000fec0003800000 */
.L_x_5917:
        /* <DEDUP_REMOVED lines=8> */
.L_x_5907:
        /* <DEDUP_REMOVED lines=13> */
.L_x_5921:
        /* <DEDUP_REMOVED lines=10> */
.L_x_5920:
        /* <DEDUP_REMOVED lines=27> */
.L_x_5923:
        /* <DEDUP_REMOVED lines=14> */
.L_x_5922:
[----:B------:R-:W2:Y:S01]  /*6ec0*/  LDG.E.U16 R4, desc[UR36][R4.64] ;  /* 0x0000002404047981 */ /* 0x000ea2000c1e1500 */
[----:B------:R-:W-:Y:S02]  /*6ed0*/  IMAD.MOV.U32 R17, RZ, RZ, RZ ;  /* 0x000000ffff117224 */ /* 0x000fe400078e00ff */
[----:B--2---:R-:W-:Y:S01]  /*6ee0*/  IMAD.U32 R16, R4, 0x10000, RZ ;  /* 0x0001000004107824 */ /* 0x004fe200078e00ff */
[----:B------:R-:W-:Y:S06]  /*6ef0*/  BRA `(.L_x_5912) ;  /* 0x0000000400a07947 */ /* 0x000fec0003800000 */
.L_x_5919:
        /* <DEDUP_REMOVED lines=12> */
.L_x_5926:
        /* <DEDUP_REMOVED lines=20> */
.L_x_5928:
[----:B------:R-:W-:Y:S05]  /*7100*/  BSYNC B0 ;  /* 0x0000000000007941 */ /* 0x000fea0003800000 */
.L_x_5927:
[----:B------:R-:W-:Y:S01]  /*7110*/  IMAD.SHL.U32 R3, R3, 0x100000, RZ ;  /* 0x0010000003037824 */ /* 0x000fe200078e00ff */
[----:B------:R-:W-:-:S04]  /*7120*/  LEA R5, R0, 0x3b800000, 0x17 ;  /* 0x3b80000000057811 */ /* 0x000fc800078eb8ff */
[----:B------:R-:W-:Y:S01]  /*7130*/  LOP3.LUT R16, R5, R3, R16, 0xfe, !PT ;  /* 0x0000000305107212 */ /* 0x000fe200078efe10 */
[----:B------:R-:W-:Y:S06]  /*7140*/  BRA `(.L_x_5912) ;  /* 0x00000004000c7947 */ /* 0x000fec0003800000 */
.L_x_5925:
        /* <DEDUP_REMOVED lines=20> */
.L_x_5930:
[----:B------:R-:W-:Y:S05]  /*7290*/  BSYNC B0 ;  /* 0x0000000000007941 */ /* 0x000fea0003800000 */
.L_x_5929:
[----:B------:R-:W-:Y:S01]  /*72a0*/  IMAD.SHL.U32 R3, R3, 0x200000, RZ ;  /* 0x0020000003037824 */ /* 0x000fe200078e00ff */
[----:B------:R-:W-:-:S04]  /*72b0*/  LEA R5, R0, 0x37800000, 0x17 ;  /* 0x3780000000057811 */ /* 0x000fc800078eb8ff */
[----:B------:R-:W-:Y:S01]  /*72c0*/  LOP3.LUT R16, R5, R3, R16, 0xfe, !PT ;  /* 0x0000000305107212 */ /* 0x000fe200078efe10 */
[----:B------:R-:W-:Y:S06]  /*72d0*/  BRA `(.L_x_5912) ;  /* 0x0000000000a87947 */ /* 0x000fec0003800000 */
.L_x_5924:
        /* <DEDUP_REMOVED lines=14> */
.L_x_5934:
[----:B------:R-:W-:Y:S05]  /*73c0*/  BSYNC B0 ;  /* 0x0000000000007941 */ /* 0x000fea0003800000 */
.L_x_5933:
[----:B------:R-:W-:Y:S01]  /*73d0*/  IMAD.MOV.U32 R17, RZ, RZ, RZ ;  /* 0x000000ffff117224 */ /* 0x000fe200078e00ff */
[----:B------:R-:W-:Y:S06]  /*73e0*/  BRA `(.L_x_5912) ;  /* 0x0000000000647947 */ /* 0x000fec0003800000 */
.L_x_5911:
        /* <DEDUP_REMOVED lines=16> */
.L_x_5935:
[----:B------:R-:W-:Y:S01]  /*74f0*/  CS2R R16, SRZ ;  /* 0x0000000000107805 */ /* 0x000fe2000001ff00 */
[----:B------:R-:W-:Y:S06]  /*7500*/  BRA `(.L_x_5912) ;  /* 0x00000000001c7947 */ /* 0x000fec0003800000 */
.L_x_5932:
[----:B------:R-:W2:Y:S01]  /*7510*/  LDG.E.64 R4, desc[UR36][R4.64] ;  /* 0x0000002404047981 */ /* 0x000ea2000c1e1b00 */
[----:B------:R-:W-:Y:S01]  /*7520*/  IMAD.MOV.U32 R17, RZ, RZ, RZ ;  /* 0x000000ffff117224 */ /* 0x000fe200078e00ff */
[----:B--2---:R0:W2:Y:S01]  /*7530*/  I2F.U64 R16, R4 ;  /* 0x0000000400107312 */ /* 0x0040a20000301000 */
[----:B------:R-:W-:Y:S05]  /*7540*/  BRA `(.L_x_5912) ;  /* 0x00000000000c7947 */ /* 0x000fea0003800000 */
.L_x_5931:
[----:B------:R-:W2:Y:S01]  /*7550*/  LDG.E R4, desc[UR36][R4.64] ;  /* 0x0000002404047981 */ /* 0x000ea2000c1e1900 */
[----:B------:R-:W-:Y:S01]  /*7560*/  IMAD.MOV.U32 R17, RZ, RZ, RZ ;  /* 0x000000ffff117224 */ /* 0x000fe200078e00ff */
[----:B--2---:R-:W-:-:S07]  /*7570*/  I2FP.F32.U32 R16, R4 ;  /* 0x0000000400107245 */ /* 0x004fce0000201000 */
.L_x_5912:
[----:B------:R-:W-:Y:S05]  /*7580*/  BSYNC B6 ;  /* 0x0000000000067941 */ /* 0x000fea0003800000 */
.L_x_5906:
        /* <DEDUP_REMOVED lines=20> */
.L_x_5939:
[----:B------:R-:W2:Y:S01]  /*76d0*/  LDG.E.U8 R4, desc[UR36][R4.64] ;  /* 0x0000002404047981 */ /* 0x000ea2000c1e1100 */
[----:B------:R-:W-:Y:S01]  /*76e0*/  IMAD.MOV.U32 R9, RZ, RZ, RZ ;  /* 0x000000ffff097224 */ /* 0x000fe200078e00ff */
[----:B--2---:R-:W-:Y:S01]  /*76f0*/  I2FP.F32.U32 R8, R4 ;  /* 0x0000000400087245 */ /* 0x004fe20000201000 */
[----:B------:R-:W-:Y:S06]  /*7700*/  BRA `(.L_x_5904) ;  /* 0x0000000c007c7947 */ /* 0x000fec0003800000 */
.L_x_5938:
        /* <DEDUP_REMOVED lines=10> */
.L_x_5942:
[----:B------:R-:W2:Y:S01]  /*77b0*/  LDG.E R4, desc[UR36][R4.64] ;  /* 0x0000002404047981 */ /* 0x000ea2000c1e1900 */
[----:B------:R-:W-:Y:S01]  /*77c0*/  IMAD.MOV.U32 R9, RZ, RZ, RZ ;  /* 0x000000ffff097224 */ /* 0x000fe200078e00ff */
[----:B--2---:R-:W-:Y:S01]  /*77d0*/  I2FP.F32.S32 R8, R4 ;  /* 0x0000000400087245 */ /* 0x004fe20000201400 */
[----:B------:R-:W-:Y:S06]  /*77e0*/  BRA `(.L_x_5904) ;  /* 0x0000000c00447947 */ /* 0x000fec0003800000 */
.L_x_5941:
[----:B------:R-:W2:Y:S01]  /*77f0*/  LDG.E.U16 R4, desc[UR36][R4.64] ;  /* 0x0000002404047981 */ /* 0x000ea2000c1e1500 */
[----:B------:R-:W-:Y:S01]  /*7800*/  IMAD.MOV.U32 R9, RZ, RZ, RZ ;  /* 0x000000ffff097224 */ /* 0x000fe200078e00ff */
[----:B--2---:R0:W2:Y:S01]  /*7810*/  I2F.S16 R8, R4 ;  /* 0x0000000400087306 */ /* 0x0040a20000101400 */
[----:B------:R-:W-:Y:S05]  /*7820*/  BRA `(.L_x_5904) ;  /* 0x0000000c00347947 */ /* 0x000fea0003800000 */
.L_x_5937:
        /* <DEDUP_REMOVED lines=9> */
.L_x_5944:
[----:B------:R-:W2:Y:S01]  /*78c0*/  LDG.E.U16 R4, desc[UR36][R4.64] ;  /* 0x0000002404047981 */ /* 0x000ea2000c1e1500 */
[----:B------:R-:W-:Y:S02]  /*78d0*/  IMAD.MOV.U32 R9, RZ, RZ, RZ ;  /* 0x000000ffff097224 */ /* 0x000fe400078e00ff */
[----:B--2---:R-:W-:Y:S01]  /*78e0*/  HADD2.F32 R8, -RZ, R4.H0_H0 ;  /* 0x20000004ff087230 */ /* 0x004fe20000004100 */
[----:B------:R-:W-:Y:S06]  /*78f0*/  BRA `(.L_x_5904) ;  /* 0x0000000c00007947 */ /* 0x000fec0003800000 */
.L_x_5943:
        /* <DEDUP_REMOVED lines=8> */
.L_x_5946:
[----:B------:R-:W2:Y:S02]  /*7980*/  LDG.E R4, desc[UR36][R4.64] ;  /* 0x0000002404047981 */ /* 0x000ea4000c1e1900 */
[--C-:B--2---:R-:W-:Y:S02]  /*7990*/  HADD2.F32 R9, -RZ, R4.reuse.H1_H1 ;  /* 0x30000004ff097230 */ /* 0x104fe40000004100 */
[----:B------:R-:W-:Y:S01]  /*79a0*/  HADD2.F32 R8, -RZ, R4.H0_H0 ;  /* 0x20000004ff087230 */ /* 0x000fe20000004100 */
[----:B------:R-:W-:Y:S06]  /*79b0*/  BRA `(.L_x_5904) ;  /* 0x0000000800d07947 */ /* 0x000fec0003800000 */
.L_x_5945:
        /* <DEDUP_REMOVED lines=8> */
.L_x_5936:
        /* <DEDUP_REMOVED lines=13> */
.L_x_5949:
        /* <DEDUP_REMOVED lines=10> */
.L_x_5948:
        /* <DEDUP_REMOVED lines=27> */
.L_x_5951:
        /* <DEDUP_REMOVED lines=14> */
.L_x_5950:
[----:B------:R-:W2:Y:S01]  /*7e40*/  LDG.E.U16 R4, desc[UR36][R4.64] ;  /* 0x0000002404047981 */ /* 0x000ea2000c1e1500 */
[----:B------:R-:W-:Y:S02]  /*7e50*/  IMAD.MOV.U32 R9, RZ, RZ, RZ ;  /* 0x000000ffff097224 */ /* 0x000fe400078e00ff */
[----:B--2---:R-:W-:Y:S01]  /*7e60*/  IMAD.U32 R8, R4, 0x10000, RZ ;  /* 0x0001000004087824 */ /* 0x004fe200078e00ff */
[----:B------:R-:W-:Y:S06]  /*7e70*/  BRA `(.L_x_5904) ;  /* 0x0000000400a07947 */ /* 0x000fec0003800000 */
.L_x_5947:
        /* <DEDUP_REMOVED lines=12> */
.L_x_5954:
        /* <DEDUP_REMOVED lines=20> */
.L_x_5956:
[----:B------:R-:W-:Y:S05]  /*8080*/  BSYNC B0 ;  /* 0x0000000000007941 */ /* 0x000fea0003800000 */
.L_x_5955:
[----:B------:R-:W-:Y:S01]  /*8090*/  IMAD.SHL.U32 R3, R3, 0x100000, RZ ;  /* 0x0010000003037824 */ /* 0x000fe200078e00ff */
[----:B------:R-:W-:-:S04]  /*80a0*/  LEA R5, R0, 0x3b800000, 0x17 ;  /* 0x3b80000000057811 */ /* 0x000fc800078eb8ff */
[----:B------:R-:W-:Y:S01]  /*80b0*/  LOP3.LUT R8, R5, R3, R8, 0xfe, !PT ;  /* 0x0000000305087212 */ /* 0x000fe200078efe08 */
[----:B------:R-:W-:Y:S06]  /*80c0*/  BRA `(.L_x_5904) ;  /* 0x00000004000c7947 */ /* 0x000fec0003800000 */
.L_x_5953:
        /* <DEDUP_REMOVED lines=20> */
.L_x_5958:
[----:B------:R-:W-:Y:S05]  /*8210*/  BSYNC B0 ;  /* 0x0000000000007941 */ /* 0x000fea0003800000 */
.L_x_5957:
[----:B------:R-:W-:Y:S01]  /*8220*/  IMAD.SHL.U32 R3, R3, 0x200000, RZ ;  /* 0x0020000003037824 */ /* 0x000fe200078e00ff */
[----:B------:R-:W-:-:S04]  /*8230*/  LEA R5, R0, 0x37800000, 0x17 ;  /* 0x3780000000057811 */ /* 0x000fc800078eb8ff */
[----:B------:R-:W-:Y:S01]  /*8240*/  LOP3.LUT R8, R5, R3, R8, 0xfe, !PT ;  /* 0x0000000305087212 */ /* 0x000fe200078efe08 */
[----:B------:R-:W-:Y:S06]  /*8250*/  BRA `(.L_x_5904) ;  /* 0x0000000000a87947 */ /* 0x000fec0003800000 */
.L_x_5952:
        /* <DEDUP_REMOVED lines=14> */
.L_x_5962:
[----:B------:R-:W-:Y:S05]  /*8340*/  BSYNC B0 ;  /* 0x0000000000007941 */ /* 0x000fea0003800000 */
.L_x_5961:
[----:B------:R-:W-:Y:S01]  /*8350*/  IMAD.MOV.U32 R9, RZ, RZ, RZ ;  /* 0x000000ffff097224 */ /* 0x000fe200078e00ff */
[----:B------:R-:W-:Y:S06]  /*8360*/  BRA `(.L_x_5904) ;  /* 0x0000000000647947 */ /* 0x000fec0003800000 */
.L_x_5940:
        /* <DEDUP_REMOVED lines=16> */
.L_x_5963:
[----:B------:R-:W-:Y:S01]  /*8470*/  CS2R R8, SRZ ;  /* 0x0000000000087805 */ /* 0x000fe2000001ff00 */
[----:B------:R-:W-:Y:S06]  /*8480*/  BRA `(.L_x_5904) ;  /* 0x00000000001c7947 */ /* 0x000fec0003800000 */
.L_x_5960:
[----:B------:R-:W2:Y:S01]  /*8490*/  LDG.E.64 R4, desc[UR36][R4.64] ;  /* 0x0000002404047981 */ /* 0x000ea2000c1e1b00 */
[----:B------:R-:W-:Y:S01]  /*84a0*/  IMAD.MOV.U32 R9, RZ, RZ, RZ ;  /* 0x000000ffff097224 */ /* 0x000fe200078e00ff */
[----:B--2---:R0:W2:Y:S01]  /*84b0*/  I2F.U64 R8, R4 ;  /* 0x0000000400087312 */ /* 0x0040a20000301000 */
[----:B------:R-:W-:Y:S05]  /*84c0*/  BRA `(.L_x_5904) ;  /* 0x00000000000c7947 */ /* 0x000fea0003800000 */
.L_x_5959:
[----:B------:R-:W2:Y:S01]  /*84d0*/  LDG.E R4, desc[UR36][R4.64] ;  /* 0x0000002404047981 */ /* 0x000ea2000c1e1900 */
[----:B------:R-:W-:Y:S01]  /*84e0*/  IMAD.MOV.U32 R9, RZ, RZ, RZ ;  /* 0x000000ffff097224 */ /* 0x000fe200078e00ff */
[----:B--2---:R-:W-:-:S07]  /*84f0*/  I2FP.F32.U32 R8, R4 ;  /* 0x0000000400087245 */ /* 0x004fce0000201000 */
.L_x_5904:
[----:B------:R-:W-:Y:S05]  /*8500*/  BSYNC B7 ;  /* 0x0000000000077941 */ /* 0x000fea0003800000 */
.L_x_5903:
[----:B------:R-:W0:Y:S01]  /*8510*/  S2R R37, SR_TID.X ;  /* 0x0000000000257919 */ /* 0x000e220000002100 */
[----:B------:R-:W1:Y:S01]  /*8520*/  LDC.U8 R36, c[0x0][0x25c] ;  /* 0x00009700ff247b82 */ /* 0x000e620000000000 */
[----:B------:R-:W-:Y:S01]  /*8530*/  BSSY B0, `(.L_x_5964) ;  /* 0x0000014000007945 */ /* 0x000fe20003800000 */
[----:B------:R-:W-:Y:S01]  /*8540*/  IMAD.MOV.U32 R33, RZ, RZ, RZ ;  /* 0x000000ffff217224 */ /* 0x000fe200078e00ff */
[CC--:B0-----:R-:W-:Y:S01]  /*8550*/  ISETP.GE.AND P3, PT, R37.reuse, R34.reuse, PT ;  /* 0x000000222500720c */ /* 0x0c1fe20003f66270 */
[C---:B------:R-:W-:Y:S02]  /*8560*/  VIADD R5, R37.reuse, 0x180 ;  /* 0x0000018025057836 */ /* 0x040fe40000000000 */
[C---:B------:R-:W-:Y:S02]  /*8570*/  VIADD R3, R37.reuse, 0x100 ;  /* 0x0000010025037836 */ /* 0x040fe40000000000 */
[----:B------:R-:W-:Y:S01]  /*8580*/  VIADD R35, R37, 0x80 ;  /* 0x0000008025237836 */ /* 0x000fe20000000000 */
[----:B------:R-:W-:-:S02]  /*8590*/  ISETP.GE.AND P2, PT, R5, R34, PT ;  /* 0x000000220500720c */ /* 0x000fc40003f46270 */
[----:B--2---:R-:W-:Y:S02]  /*85a0*/  CS2R R4, SRZ ;  /* 0x0000000000047805 */ /* 0x004fe4000001ff00 */
[-C--:B------:R-:W-:Y:S02]  /*85b0*/  ISETP.GE.AND P1, PT, R3, R34.reuse, PT ;  /* 0x000000220300720c */ /* 0x080fe40003f26270 */
[----:B------:R-:W-:Y:S01]  /*85c0*/  ISETP.GE.AND P0, PT, R35, R34, PT ;  /* 0x000000222300720c */ /* 0x000fe20003f06270 */
[----:B------:R-:W-:-:S12]  /*85d0*/  @P3 BRA `(.L_x_5965) ;  /* 0x0000000000243947 */ /* 0x000fd80003800000 */
[----:B------:R-:W-:Y:S02]  /*85e0*/  ULDC.64 UR4, c[0x0][0x218] ;  /* 0x0000860000047ab9 */ /* 0x000fe40000000a00 */
[----:B----45:R-:W-:Y:S01]  /*85f0*/  FMUL.FTZ R0, R18, UR5 ;  /* 0x0000000512007c20 */ /* 0x030fe20008410000 */
[----:B------:R-:W-:-:S03]  /*8600*/  FMUL.FTZ R3, R19, UR5 ;  /* 0x0000000513037c20 */ /* 0x000fc60008410000 */
[----:B------:R-:W-:Y:S01]  /*8610*/  FFMA.FTZ R0, R19, UR4, R0 ;  /* 0x0000000413007c23 */ /* 0x000fe20008010000 */
[----:B------:R-:W-:-:S03]  /*8620*/  FFMA.FTZ R3, R18, UR4, -R3 ;  /* 0x0000000412037c23 */ /* 0x000fc60008010803 */
[C---:B------:R-:W-:Y:S01]  /*8630*/  FMUL.FTZ R4, R0.reuse, R23 ;  /* 0x0000001700047220 */ /* 0x040fe20000410000 */
[----:B-1-3--:R-:W-:-:S03]  /*8640*/  FMUL.FTZ R0, R0, R22 ;  /* 0x0000001600007220 */ /* 0x00afc60000410000 */
[C---:B------:R-:W-:Y:S01]  /*8650*/  FFMA.FTZ R4, R3.reuse, R22, -R4 ;  /* 0x0000001603047223 */ /* 0x040fe20000010804 */
[----:B------:R-:W-:-:S07]  /*8660*/  FFMA.FTZ R5, R3, R23, R0 ;  /* 0x0000001703057223 */ /* 0x000fce0000010000 */
.L_x_5965:
[----:B------:R-:W-:Y:S05]  /*8670*/  BSYNC B0 ;  /* 0x0000000000007941 */ /* 0x000fea0003800000 */
.L_x_5964:
[----:B------:R-:W-:Y:S01]  /*8680*/  BSSY B0, `(.L_x_5966) ;  /* 0x000000c000007945 */ /* 0x000fe20003800000 */
[----:B------:R-:W-:-:S03]  /*8690*/  IMAD.MOV.U32 R32, RZ, RZ, RZ ;  /* 0x000000ffff207224 */ /* 0x000fc600078e00ff */
[----:B------:R-:W-:Y:S05]  /*86a0*/  @P0 BRA `(.L_x_5967) ;  /* 0x0000000000240947 */ /* 0x000fea0003800000 */
[----:B------:R-:W-:Y:S02]  /*86b0*/  ULDC.64 UR4, c[0x0][0x218] ;  /* 0x0000860000047ab9 */ /* 0x000fe40000000a00 */
[----:B-----5:R-:W-:Y:S01]  /*86c0*/  FMUL.FTZ R0, R24, UR5 ;  /* 0x0000000518007c20 */ /* 0x020fe20008410000 */
[----:B------:R-:W-:-:S03]  /*86d0*/  FMUL.FTZ R3, R25, UR5 ;  /* 0x0000000519037c20 */ /* 0x000fc60008410000 */
[----:B------:R-:W-:Y:S01]  /*86e0*/  FFMA.FTZ R0, R25, UR4, R0 ;  /* 0x0000000419007c23 */ /* 0x000fe20008010000 */
[----:B------:R-:W-:-:S03]  /*86f0*/  FFMA.FTZ R3, R24, UR4, -R3 ;  /* 0x0000000418037c23 */ /* 0x000fc60008010803 */
[C---:B------:R-:W-:Y:S01]  /*8700*/  FMUL.FTZ R32, R0.reuse, R27 ;  /* 0x0000001b00207220 */ /* 0x040fe20000410000 */
[----:B------:R-:W-:-:S03]  /*8710*/  FMUL.FTZ R0, R0, R26 ;  /* 0x0000001a00007220 */ /* 0x000fc60000410000 */
[C---:B------:R-:W-:Y:S01]  /*8720*/  FFMA.FTZ R32, R3.reuse, R26, -R32 ;  /* 0x0000001a03207223 */ /* 0x040fe20000010820 */
[----:B------:R-:W-:-:S07]  /*8730*/  FFMA.FTZ R33, R3, R27, R0 ;  /* 0x0000001b03217223 */ /* 0x000fce0000010000 */
.L_x_5967:
[----:B------:R-:W-:Y:S05]  /*8740*/  BSYNC B0 ;  /* 0x0000000000007941 */ /* 0x000fea0003800000 */
.L_x_5966:
[----:B------:R-:W-:Y:S01]  /*8750*/  BSSY B0, `(.L_x_5968) ;  /* 0x000000d000007945 */ /* 0x000fe20003800000 */
[----:B-----5:R-:W-:Y:S01]  /*8760*/  IMAD.MOV.U32 R23, RZ, RZ, RZ ;  /* 0x000000ffff177224 */ /* 0x020fe200078e00ff */
[----:B----4-:R-:W-:Y:S02]  /*8770*/  CS2R R18, SRZ ;  /* 0x0000000000127805 */ /* 0x010fe4000001ff00 */
[----:B------:R-:W-:Y:S05]  /*8780*/  @P1 BRA `(.L_x_5969) ;  /* 0x0000000000241947 */ /* 0x000fea0003800000 */
[----:B------:R-:W-:Y:S02]  /*8790*/  ULDC.64 UR4, c[0x0][0x218] ;  /* 0x0000860000047ab9 */ /* 0x000fe40000000a00 */
[----:B------:R-:W-:Y:S01]  /*87a0*/  FMUL.FTZ R0, R28, UR5 ;  /* 0x000000051c007c20 */ /* 0x000fe20008410000 */
[----:B------:R-:W-:-:S03]  /*87b0*/  FMUL.FTZ R3, R29, UR5 ;  /* 0x000000051d037c20 */ /* 0x000fc60008410000 */
[----:B------:R-:W-:Y:S01]  /*87c0*/  FFMA.FTZ R0, R29, UR4, R0 ;  /* 0x000000041d007c23 */ /* 0x000fe20008010000 */
[----:B------:R-:W-:-:S03]  /*87d0*/  FFMA.FTZ R3, R28, UR4, -R3 ;  /* 0x000000041c037c23 */ /* 0x000fc60008010803 */
[C---:B------:R-:W-:Y:S01]  /*87e0*/  FMUL.FTZ R18, R0.reuse, R31 ;  /* 0x0000001f00127220 */ /* 0x040fe20000410000 */
[----:B------:R-:W-:-:S03]  /*87f0*/  FMUL.FTZ R0, R0, R30 ;  /* 0x0000001e00007220 */ /* 0x000fc60000410000 */
[C---:B------:R-:W-:Y:S01]  /*8800*/  FFMA.FTZ R18, R3.reuse, R30, -R18 ;  /* 0x0000001e03127223 */ /* 0x040fe20000010812 */
[----:B------:R-:W-:-:S07]  /*8810*/  FFMA.FTZ R19, R3, R31, R0 ;  /* 0x0000001f03137223 */ /* 0x000fce0000010000 */
.L_x_5969:
[----:B------:R-:W-:Y:S05]  /*8820*/  BSYNC B0 ;  /* 0x0000000000007941 */ /* 0x000fea0003800000 */
.L_x_5968:
[----:B------:R-:W-:Y:S01]  /*8830*/  BSSY B0, `(.L_x_5970) ;  /* 0x000000c000007945 */ /* 0x000fe20003800000 */
[----:B-1-3--:R-:W-:-:S03]  /*8840*/  IMAD.MOV.U32 R22, RZ, RZ, RZ ;  /* 0x000000ffff167224 */ /* 0x00afc600078e00ff */
        /* <DEDUP_REMOVED lines=10> */
.L_x_5971:
[----:B------:R-:W-:Y:S05]  /*88f0*/  BSYNC B0 ;  /* 0x0000000000007941 */ /* 0x000fea0003800000 */
.L_x_5970:
        /* <DEDUP_REMOVED lines=23> */
.L_x_5977:
[----:B------:R-:W0:Y:S01]  /*8a70*/  F2I.S64.TRUNC R4, R4 ;  /* 0x0000000400047311 */ /* 0x000e22000020d900 */
[----:B------:R-:W-:Y:S02]  /*8a80*/  IMAD.MOV.U32 R37, RZ, RZ, R35 ;  /* 0x000000ffff257224 */ /* 0x000fe400078e0023 */
[----:B0-----:R-:W-:-:S05]  /*8a90*/  IMAD.MOV.U32 R3, RZ, RZ, R4 ;  /* 0x000000ffff037224 */ /* 0x001fca00078e0004 */
[----:B------:R0:W-:Y:S01]  /*8aa0*/  STG.E.U8 desc[UR36][R8.64], R3 ;  /* 0x0000000308007986 */ /* 0x0001e2000c101124 */
[----:B------:R-:W-:Y:S05]  /*8ab0*/  BRA `(.L_x_5973) ;  /* 0x0000000c00947947 */ /* 0x000fea0003800000 */
.L_x_5976:
        /* <DEDUP_REMOVED lines=10> */
.L_x_5980:
[----:B------:R-:W0:Y:S01]  /*8b60*/  F2I.FTZ.TRUNC.NTZ R3, R4 ;  /* 0x0000000400037305 */ /* 0x000e22000021f100 */
[----:B------:R-:W-:Y:S01]  /*8b70*/  IMAD.MOV.U32 R37, RZ, RZ, R35 ;  /* 0x000000ffff257224 */ /* 0x000fe200078e0023 */
[----:B0-----:R0:W-:Y:S01]  /*8b80*/  STG.E desc[UR36][R8.64], R3 ;  /* 0x0000000308007986 */ /* 0x0011e2000c101924 */
[----:B------:R-:W-:Y:S05]  /*8b90*/  BRA `(.L_x_5973) ;  /* 0x0000000c005c7947 */ /* 0x000fea0003800000 */
.L_x_5979:
[----:B------:R-:W0:Y:S01]  /*8ba0*/  F2I.FTZ.TRUNC.NTZ R3, R4 ;  /* 0x0000000400037305 */ /* 0x000e22000021f100 */
[----:B------:R-:W-:Y:S01]  /*8bb0*/  IMAD.MOV.U32 R37, RZ, RZ, R35 ;  /* 0x000000ffff257224 */ /* 0x000fe200078e0023 */
[----:B0-----:R0:W-:Y:S01]  /*8bc0*/  STG.E.U16 desc[UR36][R8.64], R3 ;  /* 0x0000000308007986 */ /* 0x0011e2000c101524 */
[----:B------:R-:W-:Y:S05]  /*8bd0*/  BRA `(.L_x_5973) ;  /* 0x0000000c004c7947 */ /* 0x000fea0003800000 */
.L_x_5975:
        /* <DEDUP_REMOVED lines=9> */
.L_x_5982:
[----:B------:R-:W-:Y:S01]  /*8c70*/  F2FP.F16.F32.PACK_AB R4, RZ, R4 ;  /* 0x00000004ff04723e */ /* 0x000fe200000000ff */
[----:B------:R-:W-:-:S04]  /*8c80*/  IMAD.MOV.U32 R37, RZ, RZ, R35 ;  /* 0x000000ffff257224 */ /* 0x000fc800078e0023 */
[----:B------:R0:W-:Y:S01]  /*8c90*/  STG.E.U16 desc[UR36][R8.64], R4 ;  /* 0x0000000408007986 */ /* 0x0001e2000c101524 */
[----:B------:R-:W-:Y:S05]  /*8ca0*/  BRA `(.L_x_5973) ;  /* 0x0000000c00187947 */ /* 0x000fea0003800000 */
.L_x_5981:
        /* <DEDUP_REMOVED lines=9> */
.L_x_5984:
[----:B------:R-:W-:Y:S01]  /*8d40*/  F2FP.F16.F32.PACK_AB R5, R5, R4 ;  /* 0x000000040505723e */ /* 0x000fe200000000ff */
[----:B------:R-:W-:-:S04]  /*8d50*/  IMAD.MOV.U32 R37, RZ, RZ, R35 ;  /* 0x000000ffff257224 */ /* 0x000fc800078e0023 */
[----:B------:R2:W-:Y:S01]  /*8d60*/  STG.E desc[UR36][R8.64], R5 ;  /* 0x0000000508007986 */ /* 0x0005e2000c101924 */
[----:B------:R-:W-:Y:S05]  /*8d70*/  BRA `(.L_x_5973) ;  /* 0x0000000800e47947 */ /* 0x000fea0003800000 */
.L_x_5983:
[----:B------:R-:W-:Y:S01]  /*8d80*/  FMUL.FTZ R4, R4, 1 ;  /* 0x3f80000004047820 */ /* 0x000fe20000410000 */
[----:B------:R-:W-:-:S05]  /*8d90*/  IMAD.MOV.U32 R37, RZ, RZ, R35 ;  /* 0x000000ffff257224 */ /* 0x000fca00078e0023 */
[----:B------:R-:W0:Y:S02]  /*8da0*/  F2F.F64.F32 R4, R4 ;  /* 0x0000000400047310 */ /* 0x000e240000201800 */
[----:B0-----:R4:W-:Y:S01]  /*8db0*/  STG.E.64 desc[UR36][R8.64], R4 ;  /* 0x0000000408007986 */ /* 0x0019e2000c101b24 */
[----:B------:R-:W-:Y:S05]  /*8dc0*/  BRA `(.L_x_5973) ;  /* 0x0000000800d07947 */ /* 0x000fea0003800000 */
.L_x_5974:
        /* <DEDUP_REMOVED lines=15> */
.L_x_5987:
[----:B------:R-:W-:Y:S01]  /*8ec0*/  FMUL.FTZ R6, R5, 1 ;  /* 0x3f80000005067820 */ /* 0x000fe20000410000 */
[----:B------:R-:W-:Y:S01]  /*8ed0*/  FMUL.FTZ R4, R4, 1 ;  /* 0x3f80000004047820 */ /* 0x000fe20000410000 */
[----:B------:R-:W-:-:S04]  /*8ee0*/  IMAD.MOV.U32 R37, RZ, RZ, R35 ;  /* 0x000000ffff257224 */ /* 0x000fc800078e0023 */
[----:B------:R-:W-:Y:S08]  /*8ef0*/  F2F.F64.F32 R6, R6 ;  /* 0x0000000600067310 */ /* 0x000ff00000201800 */
[----:B------:R-:W0:Y:S02]  /*8f00*/  F2F.F64.F32 R4, R4 ;  /* 0x0000000400047310 */ /* 0x000e240000201800 */
[----:B0-----:R0:W-:Y:S01]  /*8f10*/  STG.E.128 desc[UR36][R8.64], R4 ;  /* 0x0000000408007986 */ /* 0x0011e2000c101d24 */
[----:B------:R-:W-:Y:S05]  /*8f20*/  BRA `(.L_x_5973) ;  /* 0x0000000800787947 */ /* 0x000fea0003800000 */
.L_x_5986:
        /* <DEDUP_REMOVED lines=20> */
.L_x_5991:
[----:B------:R-:W-:Y:S05]  /*9070*/  BSYNC B0 ;  /* 0x0000000000007941 */ /* 0x000fea0003800000 */
.L_x_5990:
[----:B------:R-:W-:Y:S01]  /*9080*/  LOP3.LUT R5, R0, R5, RZ, 0xfc, !PT ;  /* 0x0000000500057212 */ /* 0x000fe200078efcff */
[----:B------:R-:W-:-:S04]  /*9090*/  IMAD.MOV.U32 R37, RZ, RZ, R35 ;  /* 0x000000ffff257224 */ /* 0x000fc800078e0023 */
[----:B------:R0:W-:Y:S01]  /*90a0*/  STG.E.U8 desc[UR36][R8.64], R5 ;  /* 0x0000000508007986 */ /* 0x0001e2000c101124 */
[----:B------:R-:W-:Y:S05]  /*90b0*/  BRA `(.L_x_5973) ;  /* 0x0000000800147947 */ /* 0x000fea0003800000 */
.L_x_5989:
        /* <DEDUP_REMOVED lines=12> */
.L_x_5993:
[----:B------:R-:W-:Y:S01]  /*9180*/  IMAD.MOV.U32 R0, RZ, RZ, 0x7f ;  /* 0x0000007fff007424 */ /* 0x000fe200078e00ff */
[----:B------:R-:W-:-:S04]  /*9190*/  ISETP.GT.U32.AND P0, PT, R5, 0x7f800000, PT ;  /* 0x7f8000000500780c */ /* 0x000fc80003f04070 */
[----:B------:R-:W-:-:S09]  /*91a0*/  SEL R0, R0, 0x7c, P0 ;  /* 0x0000007c00007807 */ /* 0x000fd20000000000 */
.L_x_5994:
[----:B------:R-:W-:Y:S05]  /*91b0*/  BSYNC B0 ;  /* 0x0000000000007941 */ /* 0x000fea0003800000 */
.L_x_5992:
[----:B------:R-:W-:Y:S01]  /*91c0*/  LOP3.LUT R4, R4, 0x80000000, RZ, 0xc0, !PT ;  /* 0x8000000004047812 */ /* 0x000fe200078ec0ff */
[----:B------:R-:W-:-:S03]  /*91d0*/  IMAD.MOV.U32 R37, RZ, RZ, R35 ;  /* 0x000000ffff257224 */ /* 0x000fc600078e0023 */
[----:B------:R-:W-:-:S04]  /*91e0*/  SHF.R.U32.HI R3, RZ, 0x18, R4 ;  /* 0x00000018ff037819 */ /* 0x000fc80000011604 */
[----:B------:R-:W-:-:S05]  /*91f0*/  LOP3.LUT R3, R0, R3, RZ, 0xfc, !PT ;  /* 0x0000000300037212 */ /* 0x000fca00078efcff */
[----:B------:R0:W-:Y:S01]  /*9200*/  STG.E.U8 desc[UR36][R8.64], R3 ;  /* 0x0000000308007986 */ /* 0x0001e2000c101124 */
[----:B------:R-:W-:Y:S05]  /*9210*/  BRA `(.L_x_5973) ;  /* 0x0000000400bc7947 */ /* 0x000fea0003800000 */
.L_x_5988:
[----:B------:R-:W-:Y:S01]  /*9220*/  F2FP.BF16.F32.PACK_AB R4, RZ, R4 ;  /* 0x00000004ff04723e */ /* 0x000fe200000010ff */
[----:B------:R-:W-:-:S04]  /*9230*/  IMAD.MOV.U32 R37, RZ, RZ, R35 ;  /* 0x000000ffff257224 */ /* 0x000fc800078e0023 */
[----:B------:R0:W-:Y:S01]  /*9240*/  STG.E.U16 desc[UR36][R8.64], R4 ;  /* 0x0000000408007986 */ /* 0x0001e2000c101524 */
[----:B------:R-:W-:Y:S05]  /*9250*/  BRA `(.L_x_5973) ;  /* 0x0000000400ac7947 */ /* 0x000fea0003800000 */
.L_x_5985:
        /* <DEDUP_REMOVED lines=12> */
.L_x_5997:
        /* <DEDUP_REMOVED lines=16> */
.L_x_6000:
[----:B------:R-:W-:-:S04]  /*9420*/  LOP3.LUT R4, R4, 0x80000000, RZ, 0xc0, !PT ;  /* 0x8000000004047812 */ /* 0x000fc800078ec0ff */
[----:B------:R-:W-:-:S04]  /*9430*/  SHF.R.U32.HI R4, RZ, 0x18, R4 ;  /* 0x00000018ff047819 */ /* 0x000fc80000011604 */
[----:B------:R-:W-:-:S04]  /*9440*/  LOP3.LUT R3, R3, R4, RZ, 0xfc, !PT ;  /* 0x0000000403037212 */ /* 0x000fc800078efcff */
[----:B------:R-:W-:-:S07]  /*9450*/  PRMT R0, R3, 0x7610, R0 ;  /* 0x0000761003007816 */ /* 0x000fce0000000000 */
.L_x_5999:
[----:B------:R-:W-:Y:S05]  /*9460*/  BSYNC B0 ;  /* 0x0000000000007941 */ /* 0x000fea0003800000 */
.L_x_5998:
[----:B------:R0:W-:Y:S01]  /*9470*/  STG.E.U8 desc[UR36][R8.64], R0 ;  /* 0x0000000008007986 */ /* 0x0001e2000c101124 */
[----:B------:R-:W-:Y:S01]  /*9480*/  IMAD.MOV.U32 R37, RZ, RZ, R35 ;  /* 0x000000ffff257224 */ /* 0x000fe200078e0023 */
[----:B------:R-:W-:Y:S06]  /*9490*/  BRA `(.L_x_5973) ;  /* 0x00000004001c7947 */ /* 0x000fec0003800000 */
.L_x_5996:
        /* <DEDUP_REMOVED lines=16> */
.L_x_6003:
[----:B------:R-:W-:-:S04]  /*95a0*/  LOP3.LUT R4, R4, 0x80000000, RZ, 0xc0, !PT ;  /* 0x8000000004047812 */ /* 0x000fc800078ec0ff */
[----:B------:R-:W-:-:S04]  /*95b0*/  SHF.R.U32.HI R4, RZ, 0x18, R4 ;  /* 0x00000018ff047819 */ /* 0x000fc80000011604 */
[----:B------:R-:W-:-:S04]  /*95c0*/  LOP3.LUT R3, R3, R4, RZ, 0xfc, !PT ;  /* 0x0000000403037212 */ /* 0x000fc800078efcff */
[----:B------:R-:W-:-:S07]  /*95d0*/  PRMT R0, R3, 0x7610, R0 ;  /* 0x0000761003007816 */ /* 0x000fce0000000000 */
.L_x_6002:
[----:B------:R-:W-:Y:S05]  /*95e0*/  BSYNC B0 ;  /* 0x0000000000007941 */ /* 0x000fea0003800000 */
.L_x_6001:
[----:B------:R0:W-:Y:S01]  /*95f0*/  STG.E.U8 desc[UR36][R8.64], R0 ;  /* 0x0000000008007986 */ /* 0x0001e2000c101124 */
[----:B------:R-:W-:Y:S01]  /*9600*/  IMAD.MOV.U32 R37, RZ, RZ, R35 ;  /* 0x000000ffff257224 */ /* 0x000fe200078e0023 */
[----:B------:R-:W-:Y:S06]  /*9610*/  BRA `(.L_x_5973) ;  /* 0x0000000000bc7947 */ /* 0x000fec0003800000 */
.L_x_5995:
        /* <DEDUP_REMOVED lines=22> */
.L_x_5978:
        /* <DEDUP_REMOVED lines=16> */
.L_x_6006:
[----:B------:R-:W-:Y:S01]  /*9880*/  IMAD.MOV.U32 R37, RZ, RZ, R35 ;  /* 0x000000ffff257224 */ /* 0x000fe200078e0023 */
[----:B------:R-:W-:Y:S06]  /*9890*/  BRA `(.L_x_5973) ;  /* 0x00000000001c7947 */ /* 0x000fec0003800000 */
.L_x_6005:
[----:B------:R-:W0:Y:S01]  /*98a0*/  F2I.U64.TRUNC R4, R4 ;  /* 0x0000000400047311 */ /* 0x000e22000020d800 */
[----:B------:R-:W-:Y:S01]  /*98b0*/  IMAD.MOV.U32 R37, RZ, RZ, R35 ;  /* 0x000000ffff257224 */ /* 0x000fe200078e0023 */
[----:B0-----:R0:W-:Y:S01]  /*98c0*/  STG.E.64 desc[UR36][R8.64], R4 ;  /* 0x0000000408007986 */ /* 0x0011e2000c101b24 */
[----:B------:R-:W-:Y:S05]  /*98d0*/  BRA `(.L_x_5973) ;  /* 0x00000000000c7947 */ /* 0x000fea0003800000 */
.L_x_6004:
[----:B------:R-:W0:Y:S01]  /*98e0*/  F2I.FTZ.U32.TRUNC.NTZ R3, R4 ;  /* 0x0000000400037305 */ /* 0x000e22000021f000 */
[----:B------:R-:W-:Y:S01]  /*98f0*/  IMAD.MOV.U32 R37, RZ, RZ, R35 ;  /* 0x000000ffff257224 */ /* 0x000fe200078e0023 */
[----:B0-----:R0:W-:Y:S06]  /*9900*/  STG.E desc[UR36][R8.64], R3 ;  /* 0x0000000308007986 */ /* 0x0011ec000c101924 */
.L_x_5973:
[----:B------:R-:W-:Y:S05]  /*9910*/  BSYNC B6 ;  /* 0x0000000000067941 */ /* 0x000fea0003800000 */
.L_x_5972:
[----:B------:R-:W-:Y:S01]  /*9920*/  ISETP.GE.AND P0, PT, R37, R34, PT ;  /* 0x000000222500720c */ /* 0x000fe20003f06270 */
[----:B------:R-:W-:-:S12]  /*9930*/  BSSY B6, `(.L_x_6007) ;  /* 0x00001da000067945 */ /* 0x000fd80003800000 */
        /* <DEDUP_REMOVED lines=22> */
.L_x_6012:
[----:B------:R-:W0:Y:S02]  /*9aa0*/  F2I.S64.TRUNC R32, R32 ;  /* 0x0000002000207311 */ /* 0x000e24000020d900 */
[----:B0-----:R-:W-:-:S05]  /*9ab0*/  IMAD.MOV.U32 R3, RZ, RZ, R32 ;  /* 0x000000ffff037224 */ /* 0x001fca00078e0020 */
[----:B------:R0:W-:Y:S01]  /*9ac0*/  STG.E.U8 desc[UR36][R8.64], R3 ;  /* 0x0000000308007986 */ /* 0x0001e2000c101124 */
[----:B------:R-:W-:Y:S05]  /*9ad0*/  BRA `(.L_x_6014) ;  /* 0x0000000c00447947 */ /* 0x000fea0003800000 */
.L_x_6011:
        /* <DEDUP_REMOVED lines=9> */
.L_x_6016:
[----:B------:R-:W0:Y:S02]  /*9b70*/  F2I.FTZ.TRUNC.NTZ R3, R32 ;  /* 0x0000002000037305 */ /* 0x000e24000021f100 */
[----:B0-----:R0:W-:Y:S01]  /*9b80*/  STG.E desc[UR36][R8.64], R3 ;  /* 0x0000000308007986 */ /* 0x0011e2000c101924 */
[----:B------:R-:W-:Y:S05]  /*9b90*/  BRA `(.L_x_6014) ;  /* 0x0000000c00147947 */ /* 0x000fea0003800000 */
.L_x_6015:
[----:B------:R-:W0:Y:S02]  /*9ba0*/  F2I.FTZ.TRUNC.NTZ R3, R32 ;  /* 0x0000002000037305 */ /* 0x000e24000021f100 */
[----:B0-----:R0:W-:Y:S01]  /*9bb0*/  STG.E.U16 desc[UR36][R8.64], R3 ;  /* 0x0000000308007986 */ /* 0x0011e2000c101524 */
[----:B------:R-:W-:Y:S05]  /*9bc0*/  BRA `(.L_x_6014) ;  /* 0x0000000c00087947 */ /* 0x000fea0003800000 */
.L_x_6010:
        /* <DEDUP_REMOVED lines=8> */
.L_x_6018:
[----:B------:R-:W-:-:S05]  /*9c50*/  F2FP.F16.F32.PACK_AB R32, RZ, R32 ;  /* 0x00000020ff20723e */ /* 0x000fca00000000ff */
[----:B------:R0:W-:Y:S01]  /*9c60*/  STG.E.U16 desc[UR36][R8.64], R32 ;  /* 0x0000002008007986 */ /* 0x0001e2000c101524 */
[----:B------:R-:W-:Y:S05]  /*9c70*/  BRA `(.L_x_6014) ;  /* 0x0000000800dc7947 */ /* 0x000fea0003800000 */
.L_x_6017:
        /* <DEDUP_REMOVED lines=8> */
.L_x_6020:
[----:B------:R-:W-:-:S05]  /*9d00*/  F2FP.F16.F32.PACK_AB R33, R33, R32 ;  /* 0x000000202121723e */ /* 0x000fca00000000ff */
[----:B------:R2:W-:Y:S01]  /*9d10*/  STG.E desc[UR36][R8.64], R33 ;  /* 0x0000002108007986 */ /* 0x0005e2000c101924 */
[----:B------:R-:W-:Y:S05]  /*9d20*/  BRA `(.L_x_6014) ;  /* 0x0000000800b07947 */ /* 0x000fea0003800000 */
.L_x_6019:
[----:B------:R-:W-:-:S06]  /*9d30*/  FMUL.FTZ R4, R32, 1 ;  /* 0x3f80000020047820 */ /* 0x000fcc0000410000 */
[----:B------:R-:W0:Y:S02]  /*9d40*/  F2F.F64.F32 R4, R4 ;  /* 0x0000000400047310 */ /* 0x000e240000201800 */
[----:B0-----:R4:W-:Y:S01]  /*9d50*/  STG.E.64 desc[UR36][R8.64], R4 ;  /* 0x0000000408007986 */ /* 0x0019e2000c101b24 */
[----:B------:R-:W-:Y:S05]  /*9d60*/  BRA `(.L_x_6014) ;  /* 0x0000000800a07947 */ /* 0x000fea0003800000 */
.L_x_6009:
        /* <DEDUP_REMOVED lines=14> */
.L_x_6023:
[----:B------:R-:W-:Y:S01]  /*9e50*/  FMUL.FTZ R6, R33, 1 ;  /* 0x3f80000021067820 */ /* 0x000fe20000410000 */
[----:B------:R-:W-:-:S05]  /*9e60*/  FMUL.FTZ R4, R32, 1 ;  /* 0x3f80000020047820 */ /* 0x000fca0000410000 */
[----:B------:R-:W-:Y:S08]  /*9e70*/  F2F.F64.F32 R6, R6 ;  /* 0x0000000600067310 */ /* 0x000ff00000201800 */
[----:B------:R-:W0:Y:S02]  /*9e80*/  F2F.F64.F32 R4, R4 ;  /* 0x0000000400047310 */ /* 0x000e240000201800 */
[----:B0-----:R0:W-:Y:S01]  /*9e90*/  STG.E.128 desc[UR36][R8.64], R4 ;  /* 0x0000000408007986 */ /* 0x0011e2000c101d24 */
[----:B------:R-:W-:Y:S05]  /*9ea0*/  BRA `(.L_x_6014) ;  /* 0x0000000800507947 */ /* 0x000fea0003800000 */
.L_x_6022:
        /* <DEDUP_REMOVED lines=20> */
.L_x_6027:
[----:B------:R-:W-:Y:S05]  /*9ff0*/  BSYNC B0 ;  /* 0x0000000000007941 */ /* 0x000fea0003800000 */
.L_x_6026:
[----:B------:R-:W-:-:S05]  /*a000*/  LOP3.LUT R5, R0, R5, RZ, 0xfc, !PT ;  /* 0x0000000500057212 */ /* 0x000fca00078efcff */
[----:B------:R0:W-:Y:S01]  /*a010*/  STG.E.U8 desc[UR36][R8.64], R5 ;  /* 0x0000000508007986 */ /* 0x0001e2000c101124 */
[----:B------:R-:W-:Y:S05]  /*a020*/  BRA `(.L_x_6014) ;  /* 0x0000000400f07947 */ /* 0x000fea0003800000 */
.L_x_6025:
        /* <DEDUP_REMOVED lines=12> */
.L_x_6029:
[----:B------:R-:W-:Y:S01]  /*a0f0*/  IMAD.MOV.U32 R0, RZ, RZ, 0x7f ;  /* 0x0000007fff007424 */ /* 0x000fe200078e00ff */
[----:B------:R-:W-:-:S04]  /*a100*/  ISETP.GT.U32.AND P0, PT, R4, 0x7f800000, PT ;  /* 0x7f8000000400780c */ /* 0x000fc80003f04070 */
[----:B------:R-:W-:-:S09]  /*a110*/  SEL R0, R0, 0x7c, P0 ;  /* 0x0000007c00007807 */ /* 0x000fd20000000000 */
.L_x_6030:
[----:B------:R-:W-:Y:S05]  /*a120*/  BSYNC B0 ;  /* 0x0000000000007941 */ /* 0x000fea0003800000 */
.L_x_6028:
[----:B------:R-:W-:-:S04]  /*a130*/  LOP3.LUT R32, R32, 0x80000000, RZ, 0xc0, !PT ;  /* 0x8000000020207812 */ /* 0x000fc800078ec0ff */
[----:B------:R-:W-:-:S04]  /*a140*/  SHF.R.U32.HI R3, RZ, 0x18, R32 ;  /* 0x00000018ff037819 */ /* 0x000fc80000011620 */
[----:B------:R-:W-:-:S05]  /*a150*/  LOP3.LUT R3, R0, R3, RZ, 0xfc, !PT ;  /* 0x0000000300037212 */ /* 0x000fca00078efcff */
[----:B------:R0:W-:Y:S01]  /*a160*/  STG.E.U8 desc[UR36][R8.64], R3 ;  /* 0x0000000308007986 */ /* 0x0001e2000c101124 */
[----:B------:R-:W-:Y:S05]  /*a170*/  BRA `(.L_x_6014) ;  /* 0x00000004009c7947 */ /* 0x000fea0003800000 */
.L_x_6024:
[----:B------:R-:W-:-:S05]  /*a180*/  F2FP.BF16.F32.PACK_AB R32, RZ, R32 ;  /* 0x00000020ff20723e */ /* 0x000fca00000010ff */
[----:B------:R0:W-:Y:S01]  /*a190*/  STG.E.U16 desc[UR36][R8.64], R32 ;  /* 0x0000002008007986 */ /* 0x0001e2000c101524 */
[----:B------:R-:W-:Y:S05]  /*a1a0*/  BRA `(.L_x_6014) ;  /* 0x0000000400907947 */ /* 0x000fea0003800000 */
.L_x_6021:
        /* <DEDUP_REMOVED lines=11> */
.L_x_6033:
        /* <DEDUP_REMOVED lines=16> */
.L_x_6036:
[----:B------:R-:W-:-:S04]  /*a360*/  LOP3.LUT R32, R32, 0x80000000, RZ, 0xc0, !PT ;  /* 0x8000000020207812 */ /* 0x000fc800078ec0ff */
[----:B------:R-:W-:-:S04]  /*a370*/  SHF.R.U32.HI R3, RZ, 0x18, R32 ;  /* 0x00000018ff037819 */ /* 0x000fc80000011620 */
[----:B------:R-:W-:-:S04]  /*a380*/  LOP3.LUT R0, R0, R3, RZ, 0xfc, !PT ;  /* 0x0000000300007212 */ /* 0x000fc800078efcff */
[----:B------:R-:W-:-:S07]  /*a390*/  PRMT R4, R0, 0x7610, R4 ;  /* 0x0000761000047816 */ /* 0x000fce0000000004 */
.L_x_6035:
[----:B------:R-:W-:Y:S05]  /*a3a0*/  BSYNC B0 ;  /* 0x0000000000007941 */ /* 0x000fea0003800000 */
.L_x_6034:
[----:B------:R0:W-:Y:S01]  /*a3b0*/  STG.E.U8 desc[UR36][R8.64], R4 ;  /* 0x0000000408007986 */ /* 0x0001e2000c101124 */
[----:B------:R-:W-:Y:S05]  /*a3c0*/  BRA `(.L_x_6014) ;  /* 0x0000000400087947 */ /* 0x000fea0003800000 */
.L_x_6032:
        /* <DEDUP_REMOVED lines=16> */
.L_x_6039:
[----:B------:R-:W-:-:S04]  /*a4d0*/  LOP3.LUT R32, R32, 0x80000000, RZ, 0xc0, !PT ;  /* 0x8000000020207812 */ /* 0x000fc800078ec0ff */
[----:B------:R-:W-:-:S04]  /*a4e0*/  SHF.R.U32.HI R3, RZ, 0x18, R32 ;  /* 0x00000018ff037819 */ /* 0x000fc80000011620 */
[----:B------:R-:W-:-:S04]  /*a4f0*/  LOP3.LUT R0, R0, R3, RZ, 0xfc, !PT ;  /* 0x0000000300007212 */ /* 0x000fc800078efcff */
[----:B------:R-:W-:-:S07]  /*a500*/  PRMT R4, R0, 0x7610, R4 ;  /* 0x0000761000047816 */ /* 0x000fce0000000004 */
.L_x_6038:
[----:B------:R-:W-:Y:S05]  /*a510*/  BSYNC B0 ;  /* 0x0000000000007941 */ /* 0x000fea0003800000 */
.L_x_6037:
[----:B------:R0:W-:Y:S01]  /*a520*/  STG.E.U8 desc[UR36][R8.64], R4 ;  /* 0x0000000408007986 */ /* 0x0001e2000c101124 */
[----:B------:R-:W-:Y:S05]  /*a530*/  BRA `(.L_x_6014) ;  /* 0x0000000000ac7947 */ /* 0x000fea0003800000 */
.L_x_6031:
        /* <DEDUP_REMOVED lines=21> */
.L_x_6013:
        /* <DEDUP_REMOVED lines=16> */
.L_x_6042:
[----:B------:R-:W-:Y:S05]  /*a790*/  BRA `(.L_x_6014) ;  /* 0x0000000000147947 */ /* 0x000fea0003800000 */
.L_x_6041:
[----:B------:R-:W0:Y:S02]  /*a7a0*/  F2I.U64.TRUNC R32, R32 ;  /* 0x0000002000207311 */ /* 0x000e24000020d800 */
[----:B0-----:R0:W-:Y:S01]  /*a7b0*/  STG.E.64 desc[UR36][R8.64], R32 ;  /* 0x0000002008007986 */ /* 0x0011e2000c101b24 */
[----:B------:R-:W-:Y:S05]  /*a7c0*/  BRA `(.L_x_6014) ;  /* 0x0000000000087947 */ /* 0x000fea0003800000 */
.L_x_6040:
[----:B------:R-:W0:Y:S02]  /*a7d0*/  F2I.FTZ.U32.TRUNC.NTZ R3, R32 ;  /* 0x0000002000037305 */ /* 0x000e24000021f000 */
[----:B0-----:R0:W-:Y:S02]  /*a7e0*/  STG.E desc[UR36][R8.64], R3 ;  /* 0x0000000308007986 */ /* 0x0011e4000c101924 */
.L_x_6014:
[----:B------:R-:W-:-:S05]  /*a7f0*/  VIADD R37, R37, 0x80 ;  /* 0x0000008025257836 */ /* 0x000fca0000000000 */
[----:B------:R-:W-:-:S13]  /*a800*/  ISETP.GE.AND P0, PT, R37, R34, PT ;  /* 0x000000222500720c */ /* 0x000fda0003f06270 */
[----:B------:R-:W-:Y:S05]  /*a810*/  @P0 BRA `(.L_x_6008) ;  /* 0x0000000c00ac0947 */ /* 0x000fea0003800000 */
[----:B0---4-:R-:W0:Y:S01]  /*a820*/  LDC.64 R4, c[0x0][0x228] ;  /* 0x00008a00ff047b82 */ /* 0x011e220000000a00 */
        /* <DEDUP_REMOVED lines=20> */
.L_x_6046:
[----:B------:R-:W0:Y:S02]  /*a970*/  F2I.S64.TRUNC R18, R18 ;  /* 0x0000001200127311 */ /* 0x000e24000020d900 */
[----:B0-----:R-:W-:-:S05]  /*a980*/  IMAD.MOV.U32 R3, RZ, RZ, R18 ;  /* 0x000000ffff037224 */ /* 0x001fca00078e0012 */
[----:B------:R0:W-:Y:S01]  /*a990*/  STG.E.U8 desc[UR36][R4.64], R3 ;  /* 0x0000000304007986 */ /* 0x0001e2000c101124 */
[----:B------:R-:W-:Y:S05]  /*a9a0*/  BRA `(.L_x_6048) ;  /* 0x0000000c00447947 */ /* 0x000fea0003800000 */
.L_x_6045:
        /* <DEDUP_REMOVED lines=9> */
.L_x_6050:
[----:B------:R-:W0:Y:S02]  /*aa40*/  F2I.FTZ.TRUNC.NTZ R3, R18 ;  /* 0x0000001200037305 */ /* 0x000e24000021f100 */
[----:B0-----:R0:W-:Y:S01]  /*aa50*/  STG.E desc[UR36][R4.64], R3 ;  /* 0x0000000304007986 */ /* 0x0011e2000c101924 */
[----:B------:R-:W-:Y:S05]  /*aa60*/  BRA `(.L_x_6048) ;  /* 0x0000000c00147947 */ /* 0x000fea0003800000 */
.L_x_6049:
[----:B------:R-:W0:Y:S02]  /*aa70*/  F2I.FTZ.TRUNC.NTZ R3, R18 ;  /* 0x0000001200037305 */ /* 0x000e24000021f100 */
[----:B0-----:R0:W-:Y:S01]  /*aa80*/  STG.E.U16 desc[UR36][R4.64], R3 ;  /* 0x0000000304007986 */ /* 0x0011e2000c101524 */
[----:B------:R-:W-:Y:S05]  /*aa90*/  BRA `(.L_x_6048) ;  /* 0x0000000c00087947 */ /* 0x000fea0003800000 */
.L_x_6044:
        /* <DEDUP_REMOVED lines=8> */
.L_x_6052:
[----:B------:R-:W-:-:S05]  /*ab20*/  F2FP.F16.F32.PACK_AB R18, RZ, R18 ;  /* 0x00000012ff12723e */ /* 0x000fca00000000ff */
[----:B------:R0:W-:Y:S01]  /*ab30*/  STG.E.U16 desc[UR36][R4.64], R18 ;  /* 0x0000001204007986 */ /* 0x0001e2000c101524 */
[----:B------:R-:W-:Y:S05]  /*ab40*/  BRA `(.L_x_6048) ;  /* 0x0000000800dc7947 */ /* 0x000fea0003800000 */
.L_x_6051:
        /* <DEDUP_REMOVED lines=8> */
.L_x_6054:
[----:B------:R-:W-:-:S05]  /*abd0*/  F2FP.F16.F32.PACK_AB R19, R19, R18 ;  /* 0x000000121313723e */ /* 0x000fca00000000ff */
[----:B------:R0:W-:Y:S01]  /*abe0*/  STG.E desc[UR36][R4.64], R19 ;  /* 0x0000001304007986 */ /* 0x0001e2000c101924 */
[----:B------:R-:W-:Y:S05]  /*abf0*/  BRA `(.L_x_6048) ;  /* 0x0000000800b07947 */ /* 0x000fea0003800000 */
.L_x_6053:
[----:B------:R-:W-:-:S06]  /*ac00*/  FMUL.FTZ R6, R18, 1 ;  /* 0x3f80000012067820 */ /* 0x000fcc0000410000 */
[----:B------:R-:W0:Y:S02]  /*ac10*/  F2F.F64.F32 R6, R6 ;  /* 0x0000000600067310 */ /* 0x000e240000201800 */
[----:B0-----:R0:W-:Y:S01]  /*ac20*/  STG.E.64 desc[UR36][R4.64], R6 ;  /* 0x0000000604007986 */ /* 0x0011e2000c101b24 */
[----:B------:R-:W-:Y:S05]  /*ac30*/  BRA `(.L_x_6048) ;  /* 0x0000000800a07947 */ /* 0x000fea0003800000 */
.L_x_6043:
        /* <DEDUP_REMOVED lines=14> */
.L_x_6057:
[----:B------:R-:W-:Y:S01]  /*ad20*/  FMUL.FTZ R10, R19, 1 ;  /* 0x3f800000130a7820 */ /* 0x000fe20000410000 */
[----:B-123--:R-:W-:-:S05]  /*ad30*/  FMUL.FTZ R8, R18, 1 ;  /* 0x3f80000012087820 */ /* 0x00efca0000410000 */
[----:B------:R-:W-:Y:S08]  /*ad40*/  F2F.F64.F32 R10, R10 ;  /* 0x0000000a000a7310 */ /* 0x000ff00000201800 */
[----:B------:R-:W0:Y:S02]  /*ad50*/  F2F.F64.F32 R8, R8 ;  /* 0x0000000800087310 */ /* 0x000e240000201800 */
[----:B0-----:R0:W-:Y:S01]  /*ad60*/  STG.E.128 desc[UR36][R4.64], R8 ;  /* 0x0000000804007986 */ /* 0x0011e2000c101d24 */
[----:B------:R-:W-:Y:S05]  /*ad70*/  BRA `(.L_x_6048) ;  /* 0x0000000800507947 */ /* 0x000fea0003800000 */
.L_x_6056:
        /* <DEDUP_REMOVED lines=20> */
.L_x_6061:
[----:B------:R-:W-:Y:S05]  /*aec0*/  BSYNC B0 ;  /* 0x0000000000007941 */ /* 0x000fea0003800000 */
.L_x_6060:
[----:B------:R-:W-:-:S05]  /*aed0*/  LOP3.LUT R7, R0, R7, RZ, 0xfc, !PT ;  /* 0x0000000700077212 */ /* 0x000fca00078efcff */
[----:B------:R0:W-:Y:S01]  /*aee0*/  STG.E.U8 desc[UR36][R4.64], R7 ;  /* 0x0000000704007986 */ /* 0x0001e2000c101124 */
[----:B------:R-:W-:Y:S05]  /*aef0*/  BRA `(.L_x_6048) ;  /* 0x0000000400f07947 */ /* 0x000fea0003800000 */
.L_x_6059:
        /* <DEDUP_REMOVED lines=12> */
.L_x_6063:
[----:B------:R-:W-:Y:S01]  /*afc0*/  IMAD.MOV.U32 R0, RZ, RZ, 0x7f ;  /* 0x0000007fff007424 */ /* 0x000fe200078e00ff */
[----:B------:R-:W-:-:S04]  /*afd0*/  ISETP.GT.U32.AND P0, PT, R6, 0x7f800000, PT ;  /* 0x7f8000000600780c */ /* 0x000fc80003f04070 */
[----:B------:R-:W-:-:S09]  /*afe0*/  SEL R0, R0, 0x7c, P0 ;  /* 0x0000007c00007807 */ /* 0x000fd20000000000 */
.L_x_6064:
[----:B------:R-:W-:Y:S05]  /*aff0*/  BSYNC B0 ;  /* 0x0000000000007941 */ /* 0x000fea0003800000 */
.L_x_6062:
[----:B------:R-:W-:-:S04]  /*b000*/  LOP3.LUT R18, R18, 0x80000000, RZ, 0xc0, !PT ;  /* 0x8000000012127812 */ /* 0x000fc800078ec0ff */
[----:B------:R-:W-:-:S04]  /*b010*/  SHF.R.U32.HI R3, RZ, 0x18, R18 ;  /* 0x00000018ff037819 */ /* 0x000fc80000011612 */
[----:B------:R-:W-:-:S05]  /*b020*/  LOP3.LUT R3, R0, R3, RZ, 0xfc, !PT ;  /* 0x0000000300037212 */ /* 0x000fca00078efcff */
[----:B------:R0:W-:Y:S01]  /*b030*/  STG.E.U8 desc[UR36][R4.64], R3 ;  /* 0x0000000304007986 */ /* 0x0001e2000c101124 */
[----:B------:R-:W-:Y:S05]  /*b040*/  BRA `(.L_x_6048) ;  /* 0x00000004009c7947 */ /* 0x000fea0003800000 */
.L_x_6058:
[----:B------:R-:W-:-:S05]  /*b050*/  F2FP.BF16.F32.PACK_AB R18, RZ, R18 ;  /* 0x00000012ff12723e */ /* 0x000fca00000010ff */
[----:B------:R0:W-:Y:S01]  /*b060*/  STG.E.U16 desc[UR36][R4.64], R18 ;  /* 0x0000001204007986 */ /* 0x0001e2000c101524 */
[----:B------:R-:W-:Y:S05]  /*b070*/  BRA `(.L_x_6048) ;  /* 0x0000000400907947 */ /* 0x000fea0003800000 */
.L_x_6055:
        /* <DEDUP_REMOVED lines=11> */
.L_x_6067:
        /* <DEDUP_REMOVED lines=16> */
.L_x_6070:
[----:B------:R-:W-:-:S04]  /*b230*/  LOP3.LUT R18, R18, 0x80000000, RZ, 0xc0, !PT ;  /* 0x8000000012127812 */ /* 0x000fc800078ec0ff */
[----:B------:R-:W-:-:S04]  /*b240*/  SHF.R.U32.HI R18, RZ, 0x18, R18 ;  /* 0x00000018ff127819 */ /* 0x000fc80000011612 */
[----:B------:R-:W-:-:S04]  /*b250*/  LOP3.LUT R3, R3, R18, RZ, 0xfc, !PT ;  /* 0x0000001203037212 */ /* 0x000fc800078efcff */
[----:B------:R-:W-:-:S07]  /*b260*/  PRMT R0, R3, 0x7610, R0 ;  /* 0x0000761003007816 */ /* 0x000fce0000000000 */
.L_x_6069:
[----:B------:R-:W-:Y:S05]  /*b270*/  BSYNC B0 ;  /* 0x0000000000007941 */ /* 0x000fea0003800000 */
.L_x_6068:
[----:B------:R0:W-:Y:S01]  /*b280*/  STG.E.U8 desc[UR36][R4.64], R0 ;  /* 0x0000000004007986 */ /* 0x0001e2000c101124 */
[----:B------:R-:W-:Y:S05]  /*b290*/  BRA `(.L_x_6048) ;  /* 0x0000000400087947 */ /* 0x000fea0003800000 */
.L_x_6066:
        /* <DEDUP_REMOVED lines=16> */
.L_x_6073:
[----:B------:R-:W-:-:S04]  /*b3a0*/  LOP3.LUT R18, R18, 0x80000000, RZ, 0xc0, !PT ;  /* 0x8000000012127812 */ /* 0x000fc800078ec0ff */
[----:B------:R-:W-:-:S04]  /*b3b0*/  SHF.R.U32.HI R18, RZ, 0x18, R18 ;  /* 0x00000018ff127819 */ /* 0x000fc80000011612 */
[----:B------:R-:W-:-:S04]  /*b3c0*/  LOP3.LUT R3, R3, R18, RZ, 0xfc, !PT ;  /* 0x0000001203037212 */ /* 0x000fc800078efcff */
[----:B------:R-:W-:-:S07]  /*b3d0*/  PRMT R0, R3, 0x7610, R0 ;  /* 0x0000761003007816 */ /* 0x000fce0000000000 */
.L_x_6072:
[----:B------:R-:W-:Y:S05]  /*b3e0*/  BSYNC B0 ;  /* 0x0000000000007941 */ /* 0x000fea0003800000 */
.L_x_6071:
[----:B------:R0:W-:Y:S01]  /*b3f0*/  STG.E.U8 desc[UR36][R4.64], R0 ;  /* 0x0000000004007986 */ /* 0x0001e2000c101124 */
[----:B------:R-:W-:Y:S05]  /*b400*/  BRA `(.L_x_6048) ;  /* 0x0000000000ac7947 */ /* 0x000fea0003800000 */
.L_x_6065:
        /* <DEDUP_REMOVED lines=21> */
.L_x_6047:
[----:B------:R-:W-:Y:S01]  /*b560*/  MOV R0, 0x228 ;  /* 0x0000022800007802 */ /* 0x000fe20000000f00 */
[----:B------:R-:W-:Y:S01]  /*b570*/  ULDC.64 UR4, c[0x4][0x218] ;  /* 0x0100860000047ab9 */ /* 0x000fe20000000a00 */
[----:B------:R-:W-:Y:S01]  /*b580*/  ULDC.64 UR6, c[0x4][0x98] ;  /* 0x0100260000067ab9 */ /* 0x000fe20000000a00 */
[----:B------:R-:W-:Y:S01]  /*b590*/  IMAD.U32 R4, RZ, RZ, UR4 ;  /* 0x00000004ff047e24 */ /* 0x000fe2000f8e00ff */
[----:B------:R0:W4:Y:S01]  /*b5a0*/  LDC.64 R14, c[0x4][R0] ;  /* 0x01000000000e7b82 */ /* 0x0001220000000a00 */
[----:B------:R-:W-:Y:S01]  /*b5b0*/  IMAD.U32 R5, RZ, RZ, UR5 ;  /* 0x00000005ff057e24 */ /* 0x000fe2000f8e00ff */
[----:B------:R-:W-:Y:S01]  /*b5c0*/  ULDC.64 UR4, c[0x4][0x220] ;  /* 0x0100880000047ab9 */ /* 0x000fe20000000a00 */
[----:B------:R-:W-:Y:S02]  /*b5d0*/  IMAD.U32 R10, RZ, RZ, UR6 ;  /* 0x00000006ff0a7e24 */ /* 0x000fe4000f8e00ff */
[----:B------:R-:W-:Y:S02]  /*b5e0*/  IMAD.U32 R6, RZ, RZ, UR4 ;  /* 0x00000004ff067e24 */ /* 0x000fe4000f8e00ff */
[----:B------:R-:W-:-:S02]  /*b5f0*/  IMAD.U32 R7, RZ, RZ, UR5 ;  /* 0x00000005ff077e24 */ /* 0x000fc4000f8e00ff */
[----:B------:R-:W-:Y:S02]  /*b600*/  IMAD.U32 R11, RZ, RZ, UR7 ;  /* 0x00000007ff0b7e24 */ /* 0x000fe4000f8e00ff */
[----:B-123--:R-:W-:Y:S02]  /*b610*/  IMAD.MOV.U32 R8, RZ, RZ, 0x65 ;  /* 0x00000065ff087424 */ /* 0x00efe400078e00ff */
[----:B------:R-:W-:Y:S02]  /*b620*/  IMAD.MOV.U32 R12, RZ, RZ, 0x1 ;  /* 0x00000001ff0c7424 */ /* 0x000fe400078e00ff */
[----:B0-----:R-:W-:-:S07]  /*b630*/  IMAD.MOV.U32 R13, RZ, RZ, RZ ;  /* 0x000000ffff0d7224 */ /* 0x001fce00078e00ff */
[----:B------:R-:W-:-:S07]  /*b640*/  LEPC R20, `(.L_x_6076) ;  /* 0x000000001014794e */ /* 0x000fce0000000000 */
[----:B----4-:R-:W-:Y:S05]  /*b650*/  CALL.ABS.NOINC R14 ;  /* 0x000000000e007343 */ /* 0x010fea0003c00000 */
.L_x_6076:
[----:B------:R-:W-:Y:S05]  /*b660*/  BRA `(.L_x_6048) ;  /* 0x0000000000147947 */ /* 0x000fea0003800000 */
.L_x_6075:
[----:B------:R-:W0:Y:S02]  /*b670*/  F2I.U64.TRUNC R18, R18 ;  /* 0x0000001200127311 */ /* 0x000e24000020d800 */
[----:B0-----:R0:W-:Y:S01]  /*b680*/  STG.E.64 desc[UR36][R4.64], R18 ;  /* 0x0000001204007986 */ /* 0x0011e2000c101b24 */
[----:B------:R-:W-:Y:S05]  /*b690*/  BRA `(.L_x_6048) ;  /* 0x0000000000087947 */ /* 0x000fea0003800000 */
.L_x_6074:
[----:B------:R-:W0:Y:S02]  /*b6a0*/  F2I.FTZ.U32.TRUNC.NTZ R3, R18 ;  /* 0x0000001200037305 */ /* 0x000e24000021f000 */
[----:B0-----:R0:W-:Y:S02]  /*b6b0*/  STG.E desc[UR36][R4.64], R3 ;  /* 0x0000000304007986 */ /* 0x0011e4000c101924 */
.L_x_6048:
[----:B------:R-:W-:-:S07]  /*b6c0*/  VIADD R37, R37, 0x80 ;  /* 0x0000008025257836 */ /* 0x000fce0000000000 */
.L_x_6008:
[----:B------:R-:W-:Y:S05]  /*b6d0*/  BSYNC B6 ;  /* 0x0000000000067941 */ /* 0x000fea0003800000 */
.L_x_6007:
        /* <DEDUP_REMOVED lines=22> */
.L_x_6080:
[----:B------:R-:W0:Y:S02]  /*b840*/  F2I.S64.TRUNC R22, R22 ;  /* 0x0000001600167311 */ /* 0x000e24000020d900 */
[----:B0-----:R-:W-:-:S05]  /*b850*/  IMAD.MOV.U32 R5, RZ, RZ, R22 ;  /* 0x000000ffff057224 */ /* 0x001fca00078e0016 */
[----:B------:R-:W-:Y:S01]  /*b860*/  STG.E.U8 desc[UR36][R2.64], R5 ;  /* 0x0000000502007986 */ /* 0x000fe2000c101124 */
[----:B------:R-:W-:Y:S05]  /*b870*/  EXIT ;  /* 0x000000000000794d */ /* 0x000fea0003800000 */
.L_x_6079:
        /* <DEDUP_REMOVED lines=9> */
.L_x_6083:
[----:B------:R-:W0:Y:S02]  /*b910*/  F2I.FTZ.TRUNC.NTZ R5, R22 ;  /* 0x0000001600057305 */ /* 0x000e24000021f100 */
[----:B0-----:R-:W-:Y:S01]  /*b920*/  STG.E desc[UR36][R2.64], R5 ;  /* 0x0000000502007986 */ /* 0x001fe2000c101924 */
[----:B------:R-:W-:Y:S05]  /*b930*/  EXIT ;  /* 0x000000000000794d */ /* 0x000fea0003800000 */
.L_x_6082:
[----:B------:R-:W0:Y:S02]  /*b940*/  F2I.FTZ.TRUNC.NTZ R5, R22 ;  /* 0x0000001600057305 */ /* 0x000e24000021f100 */
[----:B0-----:R-:W-:Y:S01]  /*b950*/  STG.E.U16 desc[UR36][R2.64], R5 ;  /* 0x0000000502007986 */ /* 0x001fe2000c101524 */
[----:B------:R-:W-:Y:S05]  /*b960*/  EXIT ;  /* 0x000000000000794d */ /* 0x000fea0003800000 */
.L_x_6078:
        /* <DEDUP_REMOVED lines=8> */
.L_x_6085:
[----:B------:R-:W-:-:S05]  /*b9f0*/  F2FP.F16.F32.PACK_AB R22, RZ, R22 ;  /* 0x00000016ff16723e */ /* 0x000fca00000000ff */
[----:B------:R-:W-:Y:S01]  /*ba00*/  STG.E.U16 desc[UR36][R2.64], R22 ;  /* 0x0000001602007986 */ /* 0x000fe2000c101524 */
[----:B------:R-:W-:Y:S05]  /*ba10*/  EXIT ;  /* 0x000000000000794d */ /* 0x000fea0003800000 */
.L_x_6084:
        /* <DEDUP_REMOVED lines=8> */
.L_x_6087:
[----:B------:R-:W-:-:S05]  /*baa0*/  F2FP.F16.F32.PACK_AB R23, R23, R22 ;  /* 0x000000161717723e */ /* 0x000fca00000000ff */
[----:B------:R-:W-:Y:S01]  /*bab0*/  STG.E desc[UR36][R2.64], R23 ;  /* 0x0000001702007986 */ /* 0x000fe2000c101924 */
[----:B------:R-:W-:Y:S05]  /*bac0*/  EXIT ;  /* 0x000000000000794d */ /* 0x000fea0003800000 */
.L_x_6086:
[----:B------:R-:W-:-:S06]  /*bad0*/  FMUL.FTZ R4, R22, 1 ;  /* 0x3f80000016047820 */ /* 0x000fcc0000410000 */
[----:B------:R-:W0:Y:S02]  /*bae0*/  F2F.F64.F32 R4, R4 ;  /* 0x0000000400047310 */ /* 0x000e240000201800 */
[----:B0-----:R-:W-:Y:S01]  /*baf0*/  STG.E.64 desc[UR36][R2.64], R4 ;  /* 0x0000000402007986 */ /* 0x001fe2000c101b24 */
[----:B------:R-:W-:Y:S05]  /*bb00*/  EXIT ;  /* 0x000000000000794d */ /* 0x000fea0003800000 */
.L_x_6077:
        /* <DEDUP_REMOVED lines=14> */
.L_x_6090:
[----:B------:R-:W-:Y:S01]  /*bbf0*/  FMUL.FTZ R6, R23, 1 ;  /* 0x3f80000017067820 */ /* 0x000fe20000410000 */
[----:B------:R-:W-:-:S05]  /*bc00*/  FMUL.FTZ R4, R22, 1 ;  /* 0x3f80000016047820 */ /* 0x000fca0000410000 */
[----:B------:R-:W-:Y:S08]  /*bc10*/  F2F.F64.F32 R6, R6 ;  /* 0x0000000600067310 */ /* 0x000ff00000201800 */
[----:B------:R-:W0:Y:S02]  /*bc20*/  F2F.F64.F32 R4, R4 ;  /* 0x0000000400047310 */ /* 0x000e240000201800 */
[----:B0-----:R-:W-:Y:S01]  /*bc30*/  STG.E.128 desc[UR36][R2.64], R4 ;  /* 0x0000000402007986 */ /* 0x001fe2000c101d24 */
[----:B------:R-:W-:Y:S05]  /*bc40*/  EXIT ;  /* 0x000000000000794d */ /* 0x000fea0003800000 */
.L_x_6089:
        /* <DEDUP_REMOVED lines=20> */
.L_x_6094:
[----:B------:R-:W-:Y:S05]  /*bd90*/  BSYNC B0 ;  /* 0x0000000000007941 */ /* 0x000fea0003800000 */
.L_x_6093:
[----:B------:R-:W-:-:S05]  /*bda0*/  LOP3.LUT R7, R0, R7, RZ, 0xfc, !PT ;  /* 0x0000000700077212 */ /* 0x000fca00078efcff */
[----:B------:R-:W-:Y:S01]  /*bdb0*/  STG.E.U8 desc[UR36][R2.64], R7 ;  /* 0x0000000702007986 */ /* 0x000fe2000c101124 */
[----:B------:R-:W-:Y:S05]  /*bdc0*/  EXIT ;  /* 0x000000000000794d */ /* 0x000fea0003800000 */
.L_x_6092:
        /* <DEDUP_REMOVED lines=12> */
.L_x_6096:
[----:B------:R-:W-:Y:S01]  /*be90*/  IMAD.MOV.U32 R0, RZ, RZ, 0x7f ;  /* 0x0000007fff007424 */ /* 0x000fe200078e00ff */
[----:B------:R-:W-:-:S04]  /*bea0*/  ISETP.GT.U32.AND P0, PT, R4, 0x7f800000, PT ;  /* 0x7f8000000400780c */ /* 0x000fc80003f04070 */
[----:B------:R-:W-:-:S09]  /*beb0*/  SEL R0, R0, 0x7c, P0 ;  /* 0x0000007c00007807 */ /* 0x000fd20000000000 */
.L_x_6097:
[----:B------:R-:W-:Y:S05]  /*bec0*/  BSYNC B0 ;  /* 0x0000000000007941 */ /* 0x000fea0003800000 */
.L_x_6095:
[----:B------:R-:W-:-:S04]  /*bed0*/  LOP3.LUT R22, R22, 0x80000000, RZ, 0xc0, !PT ;  /* 0x8000000016167812 */ /* 0x000fc800078ec0ff */
[----:B------:R-:W-:-:S04]  /*bee0*/  SHF.R.U32.HI R5, RZ, 0x18, R22 ;  /* 0x00000018ff057819 */ /* 0x000fc80000011616 */
[----:B------:R-:W-:-:S05]  /*bef0*/  LOP3.LUT R5, R0, R5, RZ, 0xfc, !PT ;  /* 0x0000000500057212 */ /* 0x000fca00078efcff */
[----:B------:R-:W-:Y:S01]  /*bf00*/  STG.E.U8 desc[UR36][R2.64], R5 ;  /* 0x0000000502007986 */ /* 0x000fe2000c101124 */
[----:B------:R-:W-:Y:S05]  /*bf10*/  EXIT ;  /* 0x000000000000794d */ /* 0x000fea0003800000 */
.L_x_6091:
[----:B------:R-:W-:-:S05]  /*bf20*/  F2FP.BF16.F32.PACK_AB R22, RZ, R22 ;  /* 0x00000016ff16723e */ /* 0x000fca00000010ff */
[----:B------:R-:W-:Y:S01]  /*bf30*/  STG.E.U16 desc[UR36][R2.64], R22 ;  /* 0x0000001602007986 */ /* 0x000fe2000c101524 */
[----:B------:R-:W-:Y:S05]  /*bf40*/  EXIT ;  /* 0x000000000000794d */ /* 0x000fea0003800000 */
.L_x_6088:
        /* <DEDUP_REMOVED lines=11> */
.L_x_6100:
        /* <DEDUP_REMOVED lines=16> */
.L_x_6103:
[----:B------:R-:W-:-:S04]  /*c100*/  LOP3.LUT R22, R22, 0x80000000, RZ, 0xc0, !PT ;  /* 0x8000000016167812 */ /* 0x000fc800078ec0ff */
[----:B------:R-:W-:-:S04]  /*c110*/  SHF.R.U32.HI R5, RZ, 0x18, R22 ;  /* 0x00000018ff057819 */ /* 0x000fc80000011616 */
[----:B------:R-:W-:-:S04]  /*c120*/  LOP3.LUT R4, R4, R5, RZ, 0xfc, !PT ;  /* 0x0000000504047212 */ /* 0x000fc800078efcff */
[----:B------:R-:W-:-:S07]  /*c130*/  PRMT R0, R4, 0x7610, R0 ;  /* 0x0000761004007816 */ /* 0x000fce0000000000 */
.L_x_6102:
[----:B------:R-:W-:Y:S05]  /*c140*/  BSYNC B0 ;  /* 0x0000000000007941 */ /* 0x000fea0003800000 */
.L_x_6101:
[----:B------:R-:W-:Y:S01]  /*c150*/  STG.E.U8 desc[UR36][R2.64], R0 ;  /* 0x0000000002007986 */ /* 0x000fe2000c101124 */
[----:B------:R-:W-:Y:S05]  /*c160*/  EXIT ;  /* 0x000000000000794d */ /* 0x000fea0003800000 */
.L_x_6099:
        /* <DEDUP_REMOVED lines=16> */
.L_x_6106:
[----:B------:R-:W-:-:S04]  /*c270*/  LOP3.LUT R22, R22, 0x80000000, RZ, 0xc0, !PT ;  /* 0x8000000016167812 */ /* 0x000fc800078ec0ff */
[----:B------:R-:W-:-:S04]  /*c280*/  SHF.R.U32.HI R5, RZ, 0x18, R22 ;  /* 0x00000018ff057819 */ /* 0x000fc80000011616 */
[----:B------:R-:W-:-:S04]  /*c290*/  LOP3.LUT R4, R4, R5, RZ, 0xfc, !PT ;  /* 0x0000000504047212 */ /* 0x000fc800078efcff */
[----:B------:R-:W-:-:S07]  /*c2a0*/  PRMT R0, R4, 0x7610, R0 ;  /* 0x0000761004007816 */ /* 0x000fce0000000000 */
.L_x_6105:
[----:B------:R-:W-:Y:S05]  /*c2b0*/  BSYNC B0 ;  /* 0x0000000000007941 */ /* 0x000fea0003800000 */
.L_x_6104:
[----:B------:R-:W-:Y:S01]  /*c2c0*/  STG.E.U8 desc[UR36][R2.64], R0 ;  /* 0x0000000002007986 */ /* 0x000fe2000c101124 */
[----:B------:R-:W-:Y:S05]  /*c2d0*/  EXIT ;  /* 0x000000000000794d */ /* 0x000fea0003800000 */
.L_x_6098:
        /* <DEDUP_REMOVED lines=21> */
.L_x_6081:
        /* <DEDUP_REMOVED lines=16> */
.L_x_6109:
[----:B------:R-:W-:Y:S05]  /*c530*/  EXIT ;  /* 0x000000000000794d */ /* 0x000fea0003800000 */
.L_x_6108:
[----:B------:R-:W0:Y:S02]  /*c540*/  F2I.U64.TRUNC R22, R22 ;  /* 0x0000001600167311 */ /* 0x000e24000020d800 */
[----:B0-----:R-:W-:Y:S01]  /*c550*/  STG.E.64 desc[UR36][R2.64], R22 ;  /* 0x0000001602007986 */ /* 0x001fe2000c101b24 */
[----:B------:R-:W-:Y:S05]  /*c560*/  EXIT ;  /* 0x000000000000794d */ /* 0x000fea0003800000 */
.L_x_6107:
[----:B------:R-:W0:Y:S02]  /*c570*/  F2I.FTZ.U32.TRUNC.NTZ R5, R22 ;  /* 0x0000001600057305 */ /* 0x000e24000021f000 */
[----:B0-----:R-:W-:Y:S01]  /*c580*/  STG.E desc[UR36][R2.64], R5 ;  /* 0x0000000502007986 */ /* 0x001fe2000c101924 */
[----:B------:R-:W-:Y:S05]  /*c590*/  EXIT ;  /* 0x000000000000794d */ /* 0x000fea0003800000 */
.L_x_6110:
        /* <DEDUP_REMOVED lines=14> */
.L_x_24120:


//--------------------- .text._ZN2at6native18elementwise_kernelILi128ELi2EZNS0_22gpu_kernel_impl_nocastIZZZNS0_54_GLOBAL__N__d8c5977b_16_LinearAlgebra_cu_7dd49032_297216addr_kernel_cudaERNS_14TensorIteratorERKN3c106ScalarES9_ENKUlvE_clEvENKUlvE7_clEvEUlNS6_7complexIfEESD_SD_E_EEvRNS_18TensorIteratorBaseERKT_EUliE_EEviT1_ --------------------------
	.section	.text._ZN2at6native18elementwise_kernelILi128ELi2EZNS0_22gpu_kernel_impl_nocastIZZZNS0_54_GLOBAL__N__d8c5977b_16_LinearAlgebra_cu_7dd49032_297216addr_kernel_cudaERNS_14TensorIteratorERKN3c106ScalarES9_ENKUlvE_clEvENKUlvE7_clEvEUlNS6_7complexIfEESD_SD_E_EEvRNS_18TensorIteratorBaseERKT_EUliE_EEviT1_,"ax",@progbits
	.align	128
        .global         _ZN2at6native18elementwise_kernelILi128ELi2EZNS0_22gpu_kernel_impl_nocastIZZZNS0_54_GLOBAL__N__d8c5977b_16_LinearAlgebra_cu_7dd49032_297216addr_kernel_cudaERNS_14TensorIteratorERKN3c106ScalarES9_ENKUlvE_clEvENKUlvE7_clEvEUlNS6_7complexIfEESD_SD_E_EEvRNS_18TensorIteratorBaseERKT_EUliE_EEviT1_
        .type           _ZN2at6native18elementwise_kernelILi128ELi2EZNS0_22gpu_kernel_impl_nocastIZZZNS0_54_GLOBAL__N__d8c5977b_16_LinearAlgebra_cu_7dd49032_297216addr_kernel_cudaERNS_14TensorIteratorERKN3c106ScalarES9_ENKUlvE_clEvENKUlvE7_clEvEUlNS6_7complexIfEESD_SD_E_EEvRNS_18TensorIteratorBaseERKT_EUliE_EEviT1_,@function
        .size           _ZN2at6native18elementwise_kernelILi128ELi2EZNS0_22gpu_kernel_impl_nocastIZZZNS0_54_GLOBAL__N__d8c5977b_16_LinearAlgebra_cu_7dd49032_297216addr_kernel_cudaERNS_14TensorIteratorERKN3c106ScalarES9_ENKUlvE_clEvENKUlvE7_clEvEUlNS6_7complexIfEESD_SD_E_EEvRNS_18TensorIteratorBaseERKT_EUliE_EEviT1_,(.L_x_24121 - _ZN2at6native18elementwise_kernelILi128ELi2EZNS0_22gpu_kernel_impl_nocastIZZZNS0_54_GLOBAL__N__d8c5977b_16_LinearAlgebra_cu_7dd49032_297216addr_kernel_cudaERNS_14TensorIteratorERKN3c106ScalarES9_ENKUlvE_clEvENKUlvE7_clEvEUlNS6_7complexIfEESD_SD_E_EEvRNS_18TensorIteratorBaseERKT_EUliE_EEviT1_)
        .other          _ZN2at6native18elementwise_kernelILi128ELi2EZNS0_22gpu_kernel_impl_nocastIZZZNS0_54_GLOBAL__N__d8c5977b_16_LinearAlgebra_cu_7dd49032_297216addr_kernel_cudaERNS_14TensorIteratorERKN3c106ScalarES9_ENKUlvE_clEvENKUlvE7_clEvEUlNS6_7complexIfEESD_SD_E_EEvRNS_18TensorIteratorBaseERKT_EUliE_EEviT1_,@"STO_CUDA_ENTRY STV_DEFAULT"
_ZN2at6native18elementwise_kernelILi128ELi2EZNS0_22gpu_kernel_impl_nocastIZZZNS0_54_GLOBAL__N__d8c5977b_16_LinearAlgebra_cu_7dd49032_297216addr_kernel_cudaERNS_14TensorIteratorERKN3c106ScalarES9_ENKUlvE_clEvENKUlvE7_clEvEUlNS6_7complexIfEESD_SD_E_EEvRNS_18TensorIteratorBaseERKT_EUliE_EEviT1_:
.text._ZN2at6native18elementwise_kernelILi128ELi2EZNS0_22gpu_kernel_impl_nocastIZZZNS0_54_GLOBAL__N__d8c5977b_16_LinearAlgebra_cu_7dd49032_297216addr_kernel_cudaERNS_14TensorIteratorERKN3c106ScalarES9_ENKUlvE_clEvENKUlvE7_clEvEUlNS6_7complexIfEESD_SD_E_EEvRNS_18TensorIteratorBaseERKT_EUliE_EEviT1_:
        /* <DEDUP_REMOVED lines=362> */
.L_x_6113:
        /* <DEDUP_REMOVED lines=8> */
[----:B------:R-:W-:-:S05]  /*1720*/  ULDC.64 UR8, c[0x0][0x4d8] ;  /* 0x0001360000087ab9 */ /* 0x000fca0000000a00 */
[----:B------:R-:W3:Y:S01]  /*1730*/  LDG.E.64 R6, desc[UR4][R6.64] ;  /* 0x0000000406067981 */ /* 0x000ee2000c1e1b00 */
[----:B------:R-:W-:Y:S02]  /*1740*/  IADD3 R8, P0, R0, UR8, RZ ;  /* 0x0000000800087c10 */ /* 0x000fe4000ff1e0ff */
[----:B------:R-:W-:Y:S01]  /*1750*/  IADD3 R3, R3, 0x80, RZ ;  /* 0x0000008003037810 */ /* 0x000fe20007ffe0ff */
[----:B--2---:R-:W-:Y:S01]  /*1760*/  FMUL.FTZ R2, R4, UR11 ;  /* 0x0000000b04027c20 */ /* 0x004fe20008410000 */
[----:B------:R-:W-:-:S03]  /*1770*/  FMUL.FTZ R9, R5, UR11 ;  /* 0x0000000b05097c20 */ /* 0x000fc60008410000 */
[----:B------:R-:W-:Y:S01]  /*1780*/  FFMA.FTZ R10, R5, UR10, R2 ;  /* 0x0000000a050a7c23 */ /* 0x000fe20008010002 */
[----:B------:R-:W-:Y:S01]  /*1790*/  FFMA.FTZ R2, R4, UR10, -R9 ;  /* 0x0000000a04027c23 */ /* 0x000fe20008010809 */
[----:B------:R-:W-:Y:S02]  /*17a0*/  IADD3.X R9, RZ, UR9, RZ, P0, !PT ;  /* 0x00000009ff097c10 */ /* 0x000fe400087fe4ff */
[-C--:B---3--:R-:W-:Y:S01]  /*17b0*/  FMUL.FTZ R0, R6, R10.reuse ;  /* 0x0000000a06007220 */ /* 0x088fe20000410000 */
[----:B------:R-:W-:-:S03]  /*17c0*/  FMUL.FTZ R5, R7, R10 ;  /* 0x0000000a07057220 */ /* 0x000fc60000410000 */
[-C--:B------:R-:W-:Y:S01]  /*17d0*/  FFMA.FTZ R7, R7, R2.reuse, R0 ;  /* 0x0000000207077223 */ /* 0x080fe20000010000 */
[----:B------:R-:W-:-:S05]  /*17e0*/  FFMA.FTZ R6, R6, R2, -R5 ;  /* 0x0000000206067223 */ /* 0x000fca0000010805 */
[----:B------:R0:W-:Y:S02]  /*17f0*/  STG.E.64 desc[UR4][R8.64], R6 ;  /* 0x0000000608007986 */ /* 0x0001e4000c101b04 */
.L_x_6112:
[----:B------:R-:W-:Y:S05]  /*1800*/  BSYNC B0 ;  /* 0x0000000000007941 */ /* 0x000fea0003800000 */
.L_x_6111:
[----:B------:R-:W-:-:S13]  /*1810*/  ISETP.GE.AND P0, PT, R3, UR6, PT ;  /* 0x0000000603007c0c */ /* 0x000fda000bf06270 */
[----:B------:R-:W-:Y:S05]  /*1820*/  @P0 EXIT ;  /* 0x000000000000094d */ /* 0x000fea0003800000 */
[----:B------:R-:W1:Y:S01]  /*1830*/  LDC R4, c[0x0][0x218] ;  /* 0x00008600ff047b82 */ /* 0x000e620000000800 */
[----:B------:R-:W-:Y:S01]  /*1840*/  HFMA2.MMA R2, -RZ, RZ, 0, 0 ;  /* 0x00000000ff027435 */ /* 0x000fe200000001ff */
[----:B------:R-:W-:Y:S01]  /*1850*/  MOV R5, RZ ;  /* 0x000000ff00057202 */ /* 0x000fe20000000f00 */
[----:B------:R-:W-:Y:S01]  /*1860*/  HFMA2.MMA R0, -RZ, RZ, 0, 0 ;  /* 0x00000000ff007435 */ /* 0x000fe200000001ff */
[----:B-1----:R-:W-:-:S13]  /*1870*/  ISETP.NE.AND P0, PT, R4, RZ, PT ;  /* 0x000000ff0400720c */ /* 0x002fda0003f05270 */
[----:B------:R-:W-:Y:S05]  /*1880*/  @!P0 BRA `(.L_x_6114) ;  /* 0x00000014006c8947 */ /* 0x000fea0003800000 */
[----:B------:R-:W-:Y:S01]  /*1890*/  MOV R2, RZ ;  /* 0x000000ff00027202 */ /* 0x000fe20000000f00 */
[----:B------:R-:W-:Y:S01]  /*18a0*/  ULDC.64 UR6, c[0x0][0x220] ;  /* 0x0000880000067ab9 */ /* 0x000fe20000000a00 */
[----:B------:R-:W-:Y:S01]  /*18b0*/  ISETP.NE.AND P0, PT, R4, 0x1, PT ;  /* 0x000000010400780c */ /* 0x000fe20003f05270 */
[----:B------:R-:W-:Y:S02]  /*18c0*/  ULDC.64 UR8, c[0x0][0x350] ;  /* 0x0000d40000087ab9 */ /* 0x000fe40000000a00 */
[----:B0-----:R-:W-:Y:S01]  /*18d0*/  IMAD.HI.U32 R6, R3, UR6, R2 ;  /* 0x0000000603067c27 */ /* 0x001fe2000f8e0002 */
        /* <DEDUP_REMOVED lines=342> */
.L_x_6114:
[----:B------:R-:W-:Y:S01]  /*2e40*/  ULDC.64 UR6, c[0x0][0x4e8] ;  /* 0x00013a0000067ab9 */ /* 0x000fe20000000a00 */
[----:B------:R-:W-:Y:S01]  /*2e50*/  ULDC.64 UR8, c[0x0][0x4f8] ;  /* 0x00013e0000087ab9 */ /* 0x000fe20000000a00 */
[----:B------:R-:W-:-:S04]  /*2e60*/  IADD3 R4, P0, R5, UR6, RZ ;  /* 0x0000000605047c10 */ /* 0x000fc8000ff1e0ff */
[----:B------:R-:W-:Y:S01]  /*2e70*/  IADD3.X R5, RZ, UR7, RZ, P0, !PT ;  /* 0x00000007ff057c10 */ /* 0x000fe200087fe4ff */
[----:B------:R-:W-:Y:S02]  /*2e80*/  ULDC.64 UR6, c[0x0][0x4f0] ;  /* 0x00013c0000067ab9 */ /* 0x000fe40000000a00 */
[----:B------:R-:W-:-:S03]  /*2e90*/  IADD3 R2, P0, R2, UR6, RZ ;  /* 0x0000000602027c10 */ /* 0x000fc6000ff1e0ff */
[----:B------:R-:W0:Y:S01]  /*2ea0*/  LDG.E.64 R4, desc[UR4][R4.64] ;  /* 0x0000000404047981 */ /* 0x000e22000c1e1b00 */
[----:B------:R-:W-:Y:S01]  /*2eb0*/  IADD3.X R3, RZ, UR7, RZ, P0, !PT ;  /* 0x00000007ff037c10 */ /* 0x000fe200087fe4ff */
[----:B------:R-:W-:-:S05]  /*2ec0*/  ULDC.64 UR6, c[0x0][0x4d8] ;  /* 0x0001360000067ab9 */ /* 0x000fca0000000a00 */
[----:B------:R-:W2:Y:S01]  /*2ed0*/  LDG.E.64 R2, desc[UR4][R2.64] ;  /* 0x0000000402027981 */ /* 0x000ea2000c1e1b00 */
[----:B0-----:R-:W-:Y:S01]  /*2ee0*/  FMUL.FTZ R6, R4, UR9 ;  /* 0x0000000904067c20 */ /* 0x001fe20008410000 */
[----:B------:R-:W-:-:S03]  /*2ef0*/  FMUL.FTZ R7, R5, UR9 ;  /* 0x0000000905077c20 */ /* 0x000fc60008410000 */
[----:B------:R-:W-:Y:S01]  /*2f00*/  FFMA.FTZ R9, R5, UR8, R6 ;  /* 0x0000000805097c23 */ /* 0x000fe20008010006 */
[----:B------:R-:W-:Y:S01]  /*2f10*/  IADD3 R6, P0, R0, UR6, RZ ;  /* 0x0000000600067c10 */ /* 0x000fe2000ff1e0ff */
[----:B------:R-:W-:Y:S02]  /*2f20*/  FFMA.FTZ R8, R4, UR8, -R7 ;  /* 0x0000000804087c23 */ /* 0x000fe40008010807 */
[CC--:B--2---:R-:W-:Y:S01]  /*2f30*/  FMUL.FTZ R0, R2.reuse, R9.reuse ;  /* 0x0000000902007220 */ /* 0x0c4fe20000410000 */
[C---:B------:R-:W-:Y:S01]  /*2f40*/  FMUL.FTZ R9, R3.reuse, R9 ;  /* 0x0000000903097220 */ /* 0x040fe20000410000 */
[----:B------:R-:W-:Y:S02]  /*2f50*/  IADD3.X R7, RZ, UR7, RZ, P0, !PT ;  /* 0x00000007ff077c10 */ /* 0x000fe400087fe4ff */
[-C--:B------:R-:W-:Y:S01]  /*2f60*/  FFMA.FTZ R3, R3, R8.reuse, R0 ;  /* 0x0000000803037223 */ /* 0x080fe20000010000 */
[----:B------:R-:W-:-:S05]  /*2f70*/  FFMA.FTZ R2, R2, R8, -R9 ;  /* 0x0000000802027223 */ /* 0x000fca0000010809 */
[----:B------:R-:W-:Y:S01]  /*2f80*/  STG.E.64 desc[UR4][R6.64], R2 ;  /* 0x0000000206007986 */ /* 0x000fe2000c101b04 */
[----:B------:R-:W-:Y:S05]  /*2f90*/  EXIT ;  /* 0x000000000000794d */ /* 0x000fea0003800000 */
.L_x_6115:
        /* <DEDUP_REMOVED lines=14> */
.L_x_24121:


//--------------------- .text._ZN2at6native27unrolled_elementwise_kernelIZZZNS0_54_GLOBAL__N__d8c5977b_16_LinearAlgebra_cu_7dd49032_297216addr_kernel_cudaERNS_14TensorIteratorERKN3c106ScalarES8_ENKUlvE_clEvENKUlvE7_clEvEUlNS5_7complexIfEESC_SC_E_St5arrayIPcLm4EELi4E23TrivialOffsetCalculatorILi3EjESH_ILi1EjENS0_6memory15LoadWithoutCastENSK_16StoreWithoutCastEEEviT_T0_T2_T3_T4_T5_ --------------------------
	.section	.text._ZN2at6native27unrolled_elementwise_kernelIZZZNS0_54_GLOBAL__N__d8c5977b_16_LinearAlgebra_cu_7dd49032_297216addr_kernel_cudaERNS_14TensorIteratorERKN3c106ScalarES8_ENKUlvE_clEvENKUlvE7_clEvEUlNS5_7complexIfEESC_SC_E_St5arrayIPcLm4EELi4E23TrivialOffsetCalculatorILi3EjESH_ILi1EjENS0_6memory15LoadWithoutCastENSK_16StoreWithoutCastEEEviT_T0_T2_T3_T4_T5_,"ax",@progbits
	.align	128
        .global         _ZN2at6native27unrolled_elementwise_kernelIZZZNS0_54_GLOBAL__N__d8c5977b_16_LinearAlgebra_cu_7dd49032_297216addr_kernel_cudaERNS_14TensorIteratorERKN3c106ScalarES8_ENKUlvE_clEvENKUlvE7_clEvEUlNS5_7complexIfEESC_SC_E_St5arrayIPcLm4EELi4E23TrivialOffsetCalculatorILi3EjESH_ILi1EjENS0_6memory15LoadWithoutCastENSK_16StoreWithoutCastEEEviT_T0_T2_T3_T4_T5_
        .type           _ZN2at6native27unrolled_elementwise_kernelIZZZNS0_54_GLOBAL__N__d8c5977b_16_LinearAlgebra_cu_7dd49032_297216addr_kernel_cudaERNS_14TensorIteratorERKN3c106ScalarES8_ENKUlvE_clEvENKUlvE7_clEvEUlNS5_7complexIfEESC_SC_E_St5arrayIPcLm4EELi4E23TrivialOffsetCalculatorILi3EjESH_ILi1EjENS0_6memory15LoadWithoutCastENSK_16StoreWithoutCastEEEviT_T0_T2_T3_T4_T5_,@function
        .size           _ZN2at6native27unrolled_elementwise_kernelIZZZNS0_54_GLOBAL__N__d8c5977b_16_LinearAlgebra_cu_7dd49032_297216addr_kernel_cudaERNS_14TensorIteratorERKN3c106ScalarES8_ENKUlvE_clEvENKUlvE7_clEvEUlNS5_7complexIfEESC_SC_E_St5arrayIPcLm4EELi4E23TrivialOffsetCalculatorILi3EjESH_ILi1EjENS0_6memory15LoadWithoutCastENSK_16StoreWithoutCastEEEviT_T0_T2_T3_T4_T5_,(.L_x_24122 - _ZN2at6native27unrolled_elementwise_kernelIZZZNS0_54_GLOBAL__N__d8c5977b_16_LinearAlgebra_cu_7dd49032_297216addr_kernel_cudaERNS_14TensorIteratorERKN3c106ScalarES8_ENKUlvE_clEvENKUlvE7_clEvEUlNS5_7complexIfEESC_SC_E_St5arrayIPcLm4EELi4E23TrivialOffsetCalculatorILi3EjESH_ILi1EjENS0_6memory15LoadWithoutCastENSK_16StoreWithoutCastEEEviT_T0_T2_T3_T4_T5_)
        .other          _ZN2at6native27unrolled_elementwise_kernelIZZZNS0_54_GLOBAL__N__d8c5977b_16_LinearAlgebra_cu_7dd49032_297216addr_kernel_cudaERNS_14TensorIteratorERKN3c106ScalarES8_ENKUlvE_clEvENKUlvE7_clEvEUlNS5_7complexIfEESC_SC_E_St5arrayIPcLm4EELi4E23TrivialOffsetCalculatorILi3EjESH_ILi1EjENS0_6memory15LoadWithoutCastENSK_16StoreWithoutCastEEEviT_T0_T2_T3_T4_T5_,@"STO_CUDA_ENTRY STV_DEFAULT"
_ZN2at6native27unrolled_elementwise_kernelIZZZNS0_54_GLOBAL__N__d8c5977b_16_LinearAlgebra_cu_7dd49032_297216addr_kernel_cudaERNS_14TensorIteratorERKN3c106ScalarES8_ENKUlvE_clEvENKUlvE7_clEvEUlNS5_7complexIfEESC_SC_E_St5arrayIPcLm4EELi4E23TrivialOffsetCalculatorILi3EjESH_ILi1EjENS0_6memory15LoadWithoutCastENSK_16StoreWithoutCastEEEviT_T0_T2_T3_T4_T5_:
.text._ZN2at6native27unrolled_elementwise_kernelIZZZNS0_54_GLOBAL__N__d8c5977b_16_LinearAlgebra_cu_7dd49032_297216addr_kernel_cudaERNS_14TensorIteratorERKN3c106ScalarES8_ENKUlvE_clEvENKUlvE7_clEvEUlNS5_7complexIfEESC_SC_E_St5arrayIPcLm4EELi4E23TrivialOffsetCalculatorILi3EjESH_ILi1EjENS0_6memory15LoadWithoutCastENSK_16StoreWithoutCastEEEviT_T0_T2_T3_T4_T5_:
[----:B------:R-:W-:Y:S01]  /*0000*/  LDC R1, c[0x0][0x28] ;  /* 0x00000a00ff017b82 */ /* 0x000fe20000000800 */
[----:B------:R-:W0:Y:S07]  /*0010*/  S2R R0, SR_CTAID.X ;  /* 0x0000000000007919 */ /* 0x000e2e0000002500 */
[----:B------:R-:W0:Y:S01]  /*0020*/  LDC R3, c[0x0][0x210] ;  /* 0x00008400ff037b82 */ /* 0x000e220000000800 */
[----:B------:R-:W-:Y:S02]  /*0030*/  CS2R R12, SRZ ;  /* 0x00000000000c7805 */ /* 0x000fe4000001ff00 */
[----:B------:R-:W-:Y:S01]  /*0040*/  CS2R R10, SRZ ;  /* 0x00000000000a7805 */ /* 0x000fe2000001ff00 */
[----:B------:R-:W1:Y:S01]  /*0050*/  S2R R15, SR_TID.X ;  /* 0x00000000000f7919 */ /* 0x000e620000002100 */
[----:B------:R-:W-:Y:S01]  /*0060*/  ULDC.64 UR4, c[0x0][0x208] ;  /* 0x0000820000047ab9 */ /* 0x000fe20000000a00 */
[----:B0-----:R-:W-:Y:S01]  /*0070*/  IMAD R14, R0, -0x200, R3 ;  /* 0xfffffe00000e7824 */ /* 0x001fe200078e0203 */
[----:B-1----:R-:W-:-:S04]  /*0080*/  MOV R3, R15 ;  /* 0x0000000f00037202 */ /* 0x002fc80000000f00 */
        /* <DEDUP_REMOVED lines=8> */
[----:B------:R-:W1:-:S12]  /*0110*/  @!P1 LDC.64 R28, c[0x0][0x240] ;  /* 0x00009000ff1c9b82 */ /* 0x000e580000000a00 */
[----:B------:R-:W2:Y:S01]  /*0120*/  @!P3 LDC.64 R20, c[0x0][0x238] ;  /* 0x00008e00ff14bb82 */ /* 0x000ea20000000a00 */
[----:B------:R-:W-:Y:S02]  /*0130*/  @!P3 LEA R7, R0, R3, 0x9 ;  /* 0x000000030007b211 */ /* 0x000fe400078e48ff */
[----:B------:R-:W-:Y:S01]  /*0140*/  @!P3 IADD3 R3, R3, 0x80, RZ ;  /* 0x000000800303b810 */ /* 0x000fe20007ffe0ff */
[----:B0-----:R-:W-:-:S03]  /*0150*/  @!P1 IMAD.WIDE.U32 R18, R5, 0x8, R18 ;  /* 0x0000000805129825 */ /* 0x001fc600078e0012 */
[----:B------:R-:W-:Y:S01]  /*0160*/  ISETP.GE.AND P2, PT, R3, R14, PT ;  /* 0x0000000e0300720c */ /* 0x000fe20003f46270 */
[----:B------:R-:W0:Y:S01]  /*0170*/  @!P3 LDC.64 R22, c[0x0][0x240] ;  /* 0x00009000ff16bb82 */ /* 0x000e220000000a00 */
[----:B------:R3:W5:Y:S01]  /*0180*/  @!P1 LDG.E.64 R12, desc[UR4][R18.64] ;  /* 0x00000004120c9981 */ /* 0x000762000c1e1b00 */
[----:B-1----:R-:W-:-:S05]  /*0190*/  @!P1 IMAD.WIDE.U32 R28, R5, 0x8, R28 ;  /* 0x00000008051c9825 */ /* 0x002fca00078e001c */
[----:B------:R1:W5:Y:S01]  /*01a0*/  @!P1 LDG.E.64 R10, desc[UR4][R28.64] ;  /* 0x000000041c0a9981 */ /* 0x000362000c1e1b00 */
[----:B---3--:R-:W3:Y:S01]  /*01b0*/  @!P0 LDC.64 R18, c[0x0][0x240] ;  /* 0x00009000ff128b82 */ /* 0x008ee20000000a00 */
[----:B------:R-:W-:-:S03]  /*01c0*/  CS2R R8, SRZ ;  /* 0x0000000000087805 */ /* 0x000fc6000001ff00 */
[----:B------:R-:W-:Y:S01]  /*01d0*/  @!P2 LEA R3, R0, R3, 0x9 ;  /* 0x000000030003a211 */ /* 0x000fe200078e48ff */
[----:B--2---:R-:W-:-:S03]  /*01e0*/  @!P3 IMAD.WIDE.U32 R20, R7, 0x8, R20 ;  /* 0x000000080714b825 */ /* 0x004fc600078e0014 */
[----:B-1----:R-:W1:Y:S02]  /*01f0*/  @!P0 LDC.64 R28, c[0x0][0x238] ;  /* 0x00008e00ff1c8b82 */ /* 0x002e640000000a00 */
[----:B------:R-:W5:Y:S01]  /*0200*/  @!P3 LDG.E.64 R8, desc[UR4][R20.64] ;  /* 0x000000041408b981 */ /* 0x000f62000c1e1b00 */
[----:B0-----:R-:W-:Y:S01]  /*0210*/  @!P3 IMAD.WIDE.U32 R22, R7, 0x8, R22 ;  /* 0x000000080716b825 */ /* 0x001fe200078e0016 */
[----:B------:R-:W-:-:S04]  /*0220*/  CS2R R6, SRZ ;  /* 0x0000000000067805 */ /* 0x000fc8000001ff00 */
[----:B------:R-:W0:Y:S02]  /*0230*/  @!P2 LDC.64 R24, c[0x0][0x238] ;  /* 0x00008e00ff18ab82 */ /* 0x000e240000000a00 */
[----:B------:R3:W5:Y:S06]  /*0240*/  @!P3 LDG.E.64 R6, desc[UR4][R22.64] ;  /* 0x000000041606b981 */ /* 0x00076c000c1e1b00 */
[----:B------:R-:W2:Y:S01]  /*0250*/  @!P2 LDC.64 R26, c[0x0][0x240] ;  /* 0x00009000ff1aab82 */ /* 0x000ea20000000a00 */
[----:B---3--:R-:W-:Y:S01]  /*0260*/  @!P0 IMAD.WIDE.U32 R22, R16, 0x8, R18 ;  /* 0x0000000810168825 */ /* 0x008fe200078e0012 */
[----:B------:R-:W-:-:S06]  /*0270*/  CS2R R18, SRZ ;  /* 0x0000000000127805 */ /* 0x000fcc000001ff00 */
[----:B------:R-:W3:Y:S01]  /*0280*/  @!P0 LDC.64 R20, c[0x0][0x228] ;  /* 0x00008a00ff148b82 */ /* 0x000ee20000000a00 */
[----:B-1----:R-:W-:-:S05]  /*0290*/  @!P0 IMAD.WIDE.U32 R28, R16, 0x8, R28 ;  /* 0x00000008101c8825 */ /* 0x002fca00078e001c */
[----:B------:R-:W5:Y:S01]  /*02a0*/  @!P0 LDG.E.64 R18, desc[UR4][R28.64] ;  /* 0x000000041c128981 */ /* 0x000f62000c1e1b00 */
[----:B0-----:R-:W-:Y:S01]  /*02b0*/  @!P2 IMAD.WIDE.U32 R24, R3, 0x8, R24 ;  /* 0x000000080318a825 */ /* 0x001fe200078e0018 */
[----:B------:R-:W-:-:S03]  /*02c0*/  CS2R R4, SRZ ;  /* 0x0000000000047805 */ /* 0x000fc6000001ff00 */
[----:B--2---:R-:W-:Y:S01]  /*02d0*/  @!P2 IMAD.WIDE.U32 R26, R3, 0x8, R26 ;  /* 0x00000008031aa825 */ /* 0x004fe200078e001a */
[----:B------:R-:W-:Y:S02]  /*02e0*/  CS2R R2, SRZ ;  /* 0x0000000000027805 */ /* 0x000fe4000001ff00 */
[----:B------:R-:W5:Y:S04]  /*02f0*/  @!P2 LDG.E.64 R4, desc[UR4][R24.64] ;  /* 0x000000041804a981 */ /* 0x000f68000c1e1b00 */
[----:B------:R0:W5:Y:S01]  /*0300*/  @!P2 LDG.E.64 R2, desc[UR4][R26.64] ;  /* 0x000000041a02a981 */ /* 0x000162000c1e1b00 */
[----:B------:R-:W-:Y:S01]  /*0310*/  CS2R R16, SRZ ;  /* 0x0000000000107805 */ /* 0x000fe2000001ff00 */
[----:B------:R-:W-:Y:S05]  /*0320*/  BSSY B0, `(.L_x_6116) ;  /* 0x0000017000007945 */ /* 0x000fea0003800000 */
[----:B------:R1:W5:Y:S01]  /*0330*/  @!P0 LDG.E.64 R16, desc[UR4][R22.64] ;  /* 0x0000000416108981 */ /* 0x000362000c1e1b00 */
[----:B0-----:R-:W-:-:S04]  /*0340*/  MOV R27, R15 ;  /* 0x0000000f001b7202 */ /* 0x001fc80000000f00 */
[C---:B------:R-:W-:Y:S02]  /*0350*/  IADD3 R26, R27.reuse, 0x80, RZ ;  /* 0x000000801b1a7810 */ /* 0x040fe40007ffe0ff */
[C---:B------:R-:W-:Y:S02]  /*0360*/  IADD3 R25, R27.reuse, 0x100, RZ ;  /* 0x000001001b197810 */ /* 0x040fe40007ffe0ff */
[----:B------:R-:W-:Y:S02]  /*0370*/  IADD3 R24, R27, 0x180, RZ ;  /* 0x000001801b187810 */ /* 0x000fe40007ffe0ff */
[----:B------:R-:W-:Y:S02]  /*0380*/  @!P0 MOV R27, R26 ;  /* 0x0000001a001b8202 */ /* 0x000fe40000000f00 */
[-C--:B------:R-:W-:Y:S01]  /*0390*/  ISETP.GE.AND P2, PT, R25, R14.reuse, PT ;  /* 0x0000000e1900720c */ /* 0x080fe20003f46270 */
[----:B------:R-:W-:Y:S01]  /*03a0*/  HFMA2.MMA R25, -RZ, RZ, 0, 0 ;  /* 0x00000000ff197435 */ /* 0x000fe200000001ff */
[----:B------:R-:W-:-:S02]  /*03b0*/  ISETP.GE.AND P1, PT, R26, R14, PT ;  /* 0x0000000e1a00720c */ /* 0x000fc40003f26270 */
[----:B-1----:R-:W-:Y:S02]  /*03c0*/  CS2R R22, SRZ ;  /* 0x0000000000167805 */ /* 0x002fe4000001ff00 */
[-C--:B------:R-:W-:Y:S02]  /*03d0*/  ISETP.GE.AND P3, PT, R24, R14.reuse, PT ;  /* 0x0000000e1800720c */ /* 0x080fe40003f66270 */
[----:B------:R-:W-:Y:S01]  /*03e0*/  ISETP.GE.AND P4, PT, R27, R14, PT ;  /* 0x0000000e1b00720c */ /* 0x000fe20003f86270 */
[----:B---3--:R-:W-:-:S12]  /*03f0*/  @P0 BRA `(.L_x_6117) ;  /* 0x0000000000240947 */ /* 0x008fd80003800000 */
        /* <DEDUP_REMOVED lines=9> */
.L_x_6117:
[----:B------:R-:W-:Y:S05]  /*0490*/  BSYNC B0 ;  /* 0x0000000000007941 */ /* 0x000fea0003800000 */
.L_x_6116:
[----:B------:R-:W-:Y:S01]  /*04a0*/  BSSY B0, `(.L_x_6118) ;  /* 0x000000c000007945 */ /* 0x000fe20003800000 */
[----:B------:R-:W-:-:S03]  /*04b0*/  MOV R24, RZ ;  /* 0x000000ff00187202 */ /* 0x000fc60000000f00 */
        /* <DEDUP_REMOVED lines=10> */
.L_x_6119:
[----:B------:R-:W-:Y:S05]  /*0560*/  BSYNC B0 ;  /* 0x0000000000007941 */ /* 0x000fea0003800000 */
.L_x_6118:
[----:B------:R-:W-:Y:S01]  /*0570*/  BSSY B0, `(.L_x_6120) ;  /* 0x000000e000007945 */ /* 0x000fe20003800000 */
[----:B-----5:R-:W-:Y:S01]  /*0580*/  HFMA2.MMA R11, -RZ, RZ, 0, 0 ;  /* 0x00000000ff0b7435 */ /* 0x020fe200000001ff */
[----:B------:R-:W-:Y:S02]  /*0590*/  CS2R R12, SRZ ;  /* 0x00000000000c7805 */ /* 0x000fe4000001ff00 */
[----:B------:R-:W-:Y:S01]  /*05a0*/  @!P0 LEA R15, R0, R15, 0x9 ;  /* 0x0000000f000f8211 */ /* 0x000fe200078e48ff */
[----:B------:R-:W-:Y:S07]  /*05b0*/  @P2 BRA `(.L_x_6121) ;  /* 0x0000000000242947 */ /* 0x000fee0003800000 */
        /* <DEDUP_REMOVED lines=9> */
.L_x_6121:
[----:B------:R-:W-:Y:S05]  /*0650*/  BSYNC B0 ;  /* 0x0000000000007941 */ /* 0x000fea0003800000 */
.L_x_6120:
[----:B------:R-:W-:Y:S01]  /*0660*/  BSSY B0, `(.L_x_6122) ;  /* 0x000000d000007945 */ /* 0x000fe20003800000 */
[----:B------:R-:W-:Y:S01]  /*0670*/  @!P0 IMAD.WIDE.U32 R20, R15, 0x8, R20 ;  /* 0x000000080f148825 */ /* 0x000fe200078e0014 */
[----:B------:R-:W-:Y:S02]  /*0680*/  MOV R10, RZ ;  /* 0x000000ff000a7202 */ /* 0x000fe40000000f00 */
        /* <DEDUP_REMOVED lines=10> */
.L_x_6123:
[----:B------:R-:W-:Y:S05]  /*0730*/  BSYNC B0 ;  /* 0x0000000000007941 */ /* 0x000fea0003800000 */
.L_x_6122:
        /* <DEDUP_REMOVED lines=13> */
.L_x_6125:
[----:B------:R-:W-:Y:S05]  /*0810*/  BSYNC B0 ;  /* 0x0000000000007941 */ /* 0x000fea0003800000 */
.L_x_6124:
[----:B------:R-:W-:-:S13]  /*0820*/  ISETP.GE.AND P0, PT, R27, R14, PT ;  /* 0x0000000e1b00720c */ /* 0x000fda0003f06270 */
[----:B------:R-:W-:Y:S05]  /*0830*/  @P0 EXIT ;  /* 0x000000000000094d */ /* 0x000fea0003800000 */
[----:B-1----:R-:W1:Y:S01]  /*0840*/  LDC.64 R2, c[0x0][0x228] ;  /* 0x00008a00ff027b82 */ /* 0x002e620000000a00 */
[----:B------:R-:W-:-:S05]  /*0850*/  LEA R27, R0, R27, 0x9 ;  /* 0x0000001b001b7211 */ /* 0x000fca00078e48ff */
[----:B-1----:R-:W-:-:S05]  /*0860*/  IMAD.WIDE.U32 R2, R27, 0x8, R2 ;  /* 0x000000081b027825 */ /* 0x002fca00078e0002 */
[----:B------:R-:W-:Y:S01]  /*0870*/  STG.E.64 desc[UR4][R2.64], R10 ;  /* 0x0000000a02007986 */ /* 0x000fe2000c101b04 */
[----:B------:R-:W-:Y:S05]  /*0880*/  EXIT ;  /* 0x000000000000794d */ /* 0x000fea0003800000 */
.L_x_6126:
        /* <DEDUP_REMOVED lines=15> */
.L_x_24122:


//--------------------- .text._ZN2at6native29vectorized_elementwise_kernelILi2EZZZNS0_54_GLOBAL__N__d8c5977b_16_LinearAlgebra_cu_7dd49032_297216addr_kernel_cudaERNS_14TensorIteratorERKN3c106ScalarES8_ENKUlvE_clEvENKUlvE7_clEvEUlNS5_7complexIfEESC_SC_E_St5arrayIPcLm4EEEEviT0_T1_ --------------------------
	.section	.text._ZN2at6native29vectorized_elementwise_kernelILi2EZZZNS0_54_GLOBAL__N__d8c5977b_16_LinearAlgebra_cu_7dd49032_297216addr_kernel_cudaERNS_14TensorIteratorERKN3c106ScalarES8_ENKUlvE_clEvENKUlvE7_clEvEUlNS5_7complexIfEESC_SC_E_St5arrayIPcLm4EEEEviT0_T1_,"ax",@progbits
	.align	128
        .global         _ZN2at6native29vectorized_elementwise_kernelILi2EZZZNS0_54_GLOBAL__N__d8c5977b_16_LinearAlgebra_cu_7dd49032_297216addr_kernel_cudaERNS_14TensorIteratorERKN3c106ScalarES8_ENKUlvE_clEvENKUlvE7_clEvEUlNS5_7complexIfEESC_SC_E_St5arrayIPcLm4EEEEviT0_T1_
        .type           _ZN2at6native29vectorized_elementwise_kernelILi2EZZZNS0_54_GLOBAL__N__d8c5977b_16_LinearAlgebra_cu_7dd49032_297216addr_kernel_cudaERNS_14TensorIteratorERKN3c106ScalarES8_ENKUlvE_clEvENKUlvE7_clEvEUlNS5_7complexIfEESC_SC_E_St5arrayIPcLm4EEEEviT0_T1_,@function
        .size           _ZN2at6native29vectorized_elementwise_kernelILi2EZZZNS0_54_GLOBAL__N__d8c5977b_16_LinearAlgebra_cu_7dd49032_297216addr_kernel_cudaERNS_14TensorIteratorERKN3c106ScalarES8_ENKUlvE_clEvENKUlvE7_clEvEUlNS5_7complexIfEESC_SC_E_St5arrayIPcLm4EEEEviT0_T1_,(.L_x_24123 - _ZN2at6native29vectorized_elementwise_kernelILi2EZZZNS0_54_GLOBAL__N__d8c5977b_16_LinearAlgebra_cu_7dd49032_297216addr_kernel_cudaERNS_14TensorIteratorERKN3c106ScalarES8_ENKUlvE_clEvENKUlvE7_clEvEUlNS5_7complexIfEESC_SC_E_St5arrayIPcLm4EEEEviT0_T1_)
        .other          _ZN2at6native29vectorized_elementwise_kernelILi2EZZZNS0_54_GLOBAL__N__d8c5977b_16_LinearAlgebra_cu_7dd49032_297216addr_kernel_cudaERNS_14TensorIteratorERKN3c106ScalarES8_ENKUlvE_clEvENKUlvE7_clEvEUlNS5_7complexIfEESC_SC_E_St5arrayIPcLm4EEEEviT0_T1_,@"STO_CUDA_ENTRY STV_DEFAULT"
_ZN2at6native29vectorized_elementwise_kernelILi2EZZZNS0_54_GLOBAL__N__d8c5977b_16_LinearAlgebra_cu_7dd49032_297216addr_kernel_cudaERNS_14TensorIteratorERKN3c106ScalarES8_ENKUlvE_clEvENKUlvE7_clEvEUlNS5_7complexIfEESC_SC_E_St5arrayIPcLm4EEEEviT0_T1_:
.text._ZN2at6native29vectorized_elementwise_kernelILi2EZZZNS0_54_GLOBAL__N__d8c5977b_16_LinearAlgebra_cu_7dd49032_297216addr_kernel_cudaERNS_14TensorIteratorERKN3c106ScalarES8_ENKUlvE_clEvENKUlvE7_clEvEUlNS5_7complexIfEESC_SC_E_St5arrayIPcLm4EEEEviT0_T1_:
        /* <DEDUP_REMOVED lines=10> */
[----:B------:R-:W-:-:S07]  /*00a0*/  ULDC.64 UR6, c[0x0][0x218] ;  /* 0x0000860000067ab9 */ /* 0x000fce0000000a00 */
[----:B------:R-:W2:Y:S01]  /*00b0*/  LDC.64 R4, c[0x0][0x240] ;  /* 0x00009000ff047b82 */ /* 0x000ea20000000a00 */
[----:B-1----:R-:W-:-:S04]  /*00c0*/  IMAD.WIDE R2, R39, 0x8, R2 ;  /* 0x0000000827027825 */ /* 0x002fc800078e0202 */
[----:B0-----:R-:W-:-:S04]  /*00d0*/  IMAD.WIDE.U32 R36, R0, 0x10, R2 ;  /* 0x0000001000247825 */ /* 0x001fc800078e0002 */
[C---:B--2---:R-:W-:Y:S01]  /*00e0*/  IMAD.WIDE R2, R39.reuse, 0x8, R4 ;  /* 0x0000000827027825 */ /* 0x044fe200078e0204 */
[----:B------:R-:W2:Y:S04]  /*00f0*/  LDG.E.128 R32, desc[UR4][R36.64] ;  /* 0x0000000424207981 */ /* 0x000ea8000c1e1d00 */
[----:B------:R-:W3:Y:S01]  /*0100*/  LDG.E.128 R4, desc[UR4][R36.64+0x800] ;  /* 0x0008000424047981 */ /* 0x000ee2000c1e1d00 */
[----:B------:R-:W-:Y:S02]  /*0110*/  IMAD.WIDE.U32 R40, R0, 0x10, R2 ;  /* 0x0000001000287825 */ /* 0x000fe400078e0002 */
[----:B------:R-:W0:Y:S01]  /*0120*/  LDC.64 R2, c[0x0][0x228] ;  /* 0x00008a00ff027b82 */ /* 0x000e220000000a00 */
[----:B------:R-:W4:Y:S04]  /*0130*/  LDG.E.128 R12, desc[UR4][R36.64+0x1000] ;  /* 0x00100004240c7981 */ /* 0x000f28000c1e1d00 */
[----:B------:R-:W5:Y:S04]  /*0140*/  LDG.E.128 R28, desc[UR4][R40.64] ;  /* 0x00000004281c7981 */ /* 0x000f68000c1e1d00 */
[----:B------:R-:W4:Y:S04]  /*0150*/  LDG.E.128 R8, desc[UR4][R40.64+0x800] ;  /* 0x0008000428087981 */ /* 0x000f28000c1e1d00 */
[----:B------:R-:W4:Y:S04]  /*0160*/  LDG.E.128 R16, desc[UR4][R36.64+0x1800] ;  /* 0x0018000424107981 */ /* 0x000f28000c1e1d00 */
[----:B------:R-:W4:Y:S04]  /*0170*/  LDG.E.128 R20, desc[UR4][R40.64+0x1000] ;  /* 0x0010000428147981 */ /* 0x000f28000c1e1d00 */
[----:B------:R-:W4:Y:S01]  /*0180*/  LDG.E.128 R24, desc[UR4][R40.64+0x1800] ;  /* 0x0018000428187981 */ /* 0x000f22000c1e1d00 */
[----:B0-----:R-:W-:-:S04]  /*0190*/  IMAD.WIDE.U32 R2, R39, 0x8, R2 ;  /* 0x0000000827027825 */ /* 0x001fc800078e0002 */
[----:B------:R-:W-:-:S04]  /*01a0*/  IMAD.WIDE R2, R0, 0x10, R2 ;  /* 0x0000001000027825 */ /* 0x000fc800078e0202 */
[----:B--2---:R-:W-:Y:S01]  /*01b0*/  FMUL.FTZ R38, R32, UR7 ;  /* 0x0000000720267c20 */ /* 0x004fe20008410000 */
[----:B------:R-:W-:Y:S01]  /*01c0*/  FMUL.FTZ R42, R34, UR7 ;  /* 0x00000007222a7c20 */ /* 0x000fe20008410000 */
[----:B------:R-:W-:Y:S01]  /*01d0*/  FMUL.FTZ R43, R33, UR7 ;  /* 0x00000007212b7c20 */ /* 0x000fe20008410000 */
[----:B------:R-:W-:Y:S01]  /*01e0*/  FMUL.FTZ R45, R35, UR7 ;  /* 0x00000007232d7c20 */ /* 0x000fe20008410000 */
[----:B------:R-:W-:Y:S01]  /*01f0*/  FFMA.FTZ R38, R33, UR6, R38 ;  /* 0x0000000621267c23 */ /* 0x000fe20008010026 */
[----:B------:R-:W-:Y:S01]  /*0200*/  FFMA.FTZ R42, R35, UR6, R42 ;  /* 0x00000006232a7c23 */ /* 0x000fe2000801002a */
[----:B------:R-:W-:Y:S01]  /*0210*/  FFMA.FTZ R43, R32, UR6, -R43 ;  /* 0x00000006202b7c23 */ /* 0x000fe2000801082b */
[----:B------:R-:W-:Y:S01]  /*0220*/  FFMA.FTZ R45, R34, UR6, -R45 ;  /* 0x00000006222d7c23 */ /* 0x000fe2000801082d */
[----:B-----5:R-:W-:Y:S01]  /*0230*/  FMUL.FTZ R32, R28, R38 ;  /* 0x000000261c207220 */ /* 0x020fe20000410000 */
[----:B------:R-:W-:Y:S01]  /*0240*/  FMUL.FTZ R34, R30, R42 ;  /* 0x0000002a1e227220 */ /* 0x000fe20000410000 */
[----:B------:R-:W-:Y:S01]  /*0250*/  FMUL.FTZ R33, R29, R38 ;  /* 0x000000261d217220 */ /* 0x000fe20000410000 */
[----:B------:R-:W-:Y:S01]  /*0260*/  FMUL.FTZ R35, R31, R42 ;  /* 0x0000002a1f237220 */ /* 0x000fe20000410000 */
[----:B------:R-:W-:Y:S01]  /*0270*/  FFMA.FTZ R29, R29, R43, R32 ;  /* 0x0000002b1d1d7223 */ /* 0x000fe20000010020 */
[----:B------:R-:W-:Y:S01]  /*0280*/  FFMA.FTZ R31, R31, R45, R34 ;  /* 0x0000002d1f1f7223 */ /* 0x000fe20000010022 */
[----:B---3--:R-:W-:Y:S01]  /*0290*/  FMUL.FTZ R32, R4, UR7 ;  /* 0x0000000704207c20 */ /* 0x008fe20008410000 */
[----:B------:R-:W-:Y:S01]  /*02a0*/  FMUL.FTZ R34, R6, UR7 ;  /* 0x0000000706227c20 */ /* 0x000fe20008410000 */
[----:B------:R-:W-:Y:S01]  /*02b0*/  FFMA.FTZ R28, R28, R43, -R33 ;  /* 0x0000002b1c1c7223 */ /* 0x000fe20000010821 */
[----:B------:R-:W-:Y:S01]  /*02c0*/  FFMA.FTZ R30, R30, R45, -R35 ;  /* 0x0000002d1e1e7223 */ /* 0x000fe20000010823 */
[----:B------:R-:W-:Y:S01]  /*02d0*/  FMUL.FTZ R33, R5, UR7 ;  /* 0x0000000705217c20 */ /* 0x000fe20008410000 */
[----:B------:R-:W-:Y:S01]  /*02e0*/  FMUL.FTZ R35, R7, UR7 ;  /* 0x0000000707237c20 */ /* 0x000fe20008410000 */
[----:B------:R-:W-:Y:S01]  /*02f0*/  FFMA.FTZ R32, R5, UR6, R32 ;  /* 0x0000000605207c23 */ /* 0x000fe20008010020 */
[----:B------:R-:W-:Y:S01]  /*0300*/  FFMA.FTZ R34, R7, UR6, R34 ;  /* 0x0000000607227c23 */ /* 0x000fe20008010022 */
[----:B------:R-:W-:Y:S01]  /*0310*/  FFMA.FTZ R33, R4, UR6, -R33 ;  /* 0x0000000604217c23 */ /* 0x000fe20008010821 */
[----:B------:R-:W-:Y:S01]  /*0320*/  FFMA.FTZ R35, R6, UR6, -R35 ;  /* 0x0000000606237c23 */ /* 0x000fe20008010823 */
[----:B----4-:R-:W-:Y:S01]  /*0330*/  FMUL.FTZ R4, R8, R32 ;  /* 0x0000002008047220 */ /* 0x010fe20000410000 */
[----:B------:R-:W-:Y:S01]  /*0340*/  FMUL.FTZ R7, R11, R34 ;  /* 0x000000220b077220 */ /* 0x000fe20000410000 */
[C---:B------:R-:W-:Y:S01]  /*0350*/  FMUL.FTZ R5, R9.reuse, R32 ;  /* 0x0000002009057220 */ /* 0x040fe20000410000 */
[C---:B------:R-:W-:Y:S01]  /*0360*/  FMUL.FTZ R6, R10.reuse, R34 ;  /* 0x000000220a067220 */ /* 0x040fe20000410000 */
[----:B------:R-:W-:Y:S01]  /*0370*/  FFMA.FTZ R9, R9, R33, R4 ;  /* 0x0000002109097223 */ /* 0x000fe20000010004 */
[----:B------:R-:W-:Y:S01]  /*0380*/  FFMA.FTZ R10, R10, R35, -R7 ;  /* 0x000000230a0a7223 */ /* 0x000fe20000010807 */
[----:B------:R-:W-:Y:S01]  /*0390*/  FMUL.FTZ R7, R15, UR7 ;  /* 0x000000070f077c20 */ /* 0x000fe20008410000 */
[----:B------:R-:W-:Y:S01]  /*03a0*/  FMUL.FTZ R4, R14, UR7 ;  /* 0x000000070e047c20 */ /* 0x000fe20008410000 */
[----:B------:R-:W-:-:S02]  /*03b0*/  FMUL.FTZ R0, R12, UR7 ;  /* 0x000000070c007c20 */ /* 0x000fc40008410000 */
[----:B------:R-:W-:Y:S01]  /*03c0*/  FFMA.FTZ R14, R14, UR6, -R7 ;  /* 0x000000060e0e7c23 */ /* 0x000fe20008010807 */
[----:B------:R-:W-:Y:S01]  /*03d0*/  FFMA.FTZ R15, R15, UR6, R4 ;  /* 0x000000060f0f7c23 */ /* 0x000fe20008010004 */
[----:B------:R-:W-:Y:S01]  /*03e0*/  FMUL.FTZ R7, R17, UR7 ;  /* 0x0000000711077c20 */ /* 0x000fe20008410000 */
[----:B------:R-:W-:Y:S01]  /*03f0*/  FMUL.FTZ R4, R16, UR7 ;  /* 0x0000000710047c20 */ /* 0x000fe20008410000 */
[----:B------:R-:W-:Y:S01]  /*0400*/  FFMA.FTZ R0, R13, UR6, R0 ;  /* 0x000000060d007c23 */ /* 0x000fe20008010000 */
[----:B------:R-:W-:Y:S01]  /*0410*/  FFMA.FTZ R8, R8, R33, -R5 ;  /* 0x0000002108087223 */ /* 0x000fe20000010805 */
[----:B------:R-:W-:Y:S01]  /*0420*/  FFMA.FTZ R11, R11, R35, R6 ;  /* 0x000000230b0b7223 */ /* 0x000fe20000010006 */
[----:B------:R-:W-:Y:S01]  /*0430*/  FMUL.FTZ R5, R13, UR7 ;  /* 0x000000070d057c20 */ /* 0x000fe20008410000 */
[----:B------:R-:W-:Y:S01]  /*0440*/  FMUL.FTZ R6, R18, UR7 ;  /* 0x0000000712067c20 */ /* 0x000fe20008410000 */
[----:B------:R-:W-:Y:S01]  /*0450*/  FFMA.FTZ R16, R16, UR6, -R7 ;  /* 0x0000000610107c23 */ /* 0x000fe20008010807 */
[----:B------:R-:W-:Y:S01]  /*0460*/  FFMA.FTZ R17, R17, UR6, R4 ;  /* 0x0000000611117c23 */ /* 0x000fe20008010004 */
[-C--:B------:R-:W-:Y:S01]  /*0470*/  FMUL.FTZ R4, R20, R0.reuse ;  /* 0x0000000014047220 */ /* 0x080fe20000410000 */
[----:B------:R-:W-:Y:S01]  /*0480*/  FMUL.FTZ R7, R21, R0 ;  /* 0x0000000015077220 */ /* 0x000fe20000410000 */
[-C--:B------:R-:W-:Y:S01]  /*0490*/  FMUL.FTZ R0, R22, R15.reuse ;  /* 0x0000000f16007220 */ /* 0x080fe20000410000 */
[----:B------:R-:W-:Y:S01]  /*04a0*/  FFMA.FTZ R5, R12, UR6, -R5 ;  /* 0x000000060c057c23 */ /* 0x000fe20008010805 */
[C---:B------:R-:W-:Y:S01]  /*04b0*/  FMUL.FTZ R13, R19.reuse, UR7 ;  /* 0x00000007130d7c20 */ /* 0x040fe20008410000 */
[----:B------:R-:W-:Y:S01]  /*04c0*/  FFMA.FTZ R6, R19, UR6, R6 ;  /* 0x0000000613067c23 */ /* 0x000fe20008010006 */
[C---:B------:R-:W-:Y:S01]  /*04d0*/  FMUL.FTZ R15, R23.reuse, R15 ;  /* 0x0000000f170f7220 */ /* 0x040fe20000410000 */
[----:B------:R-:W-:Y:S01]  /*04e0*/  FFMA.FTZ R23, R23, R14, R0 ;  /* 0x0000000e17177223 */ /* 0x000fe20000010000 */
[-C--:B------:R-:W-:Y:S01]  /*04f0*/  FFMA.FTZ R21, R21, R5.reuse, R4 ;  /* 0x0000000515157223 */ /* 0x080fe20000010004 */
[----:B------:R-:W-:Y:S01]  /*0500*/  FFMA.FTZ R20, R20, R5, -R7 ;  /* 0x0000000514147223 */ /* 0x000fe20000010807 */
[-C--:B------:R-:W-:Y:S01]  /*0510*/  FMUL.FTZ R0, R24, R17.reuse ;  /* 0x0000001118007220 */ /* 0x080fe20000410000 */
[----:B------:R-:W-:Y:S01]  /*0520*/  FFMA.FTZ R13, R18, UR6, -R13 ;  /* 0x00000006120d7c23 */ /* 0x000fe2000801080d */
[----:B------:R-:W-:Y:S01]  /*0530*/  FMUL.FTZ R17, R25, R17 ;  /* 0x0000001119117220 */ /* 0x000fe20000410000 */
[-C--:B------:R-:W-:Y:S01]  /*0540*/  FMUL.FTZ R4, R26, R6.reuse ;  /* 0x000000061a047220 */ /* 0x080fe20000410000 */
[----:B------:R-:W-:Y:S01]  /*0550*/  FMUL.FTZ R5, R27, R6 ;  /* 0x000000061b057220 */ /* 0x000fe20000410000 */
[----:B------:R-:W-:Y:S01]  /*0560*/  FFMA.FTZ R22, R22, R14, -R15 ;  /* 0x0000000e16167223 */ /* 0x000fe2000001080f */
[-C--:B------:R-:W-:Y:S01]  /*0570*/  FFMA.FTZ R25, R25, R16.reuse, R0 ;  /* 0x0000001019197223 */ /* 0x080fe20000010000 */
[----:B------:R-:W-:Y:S01]  /*0580*/  FFMA.FTZ R24, R24, R16, -R17 ;  /* 0x0000001018187223 */ /* 0x000fe20000010811 */
[-C--:B------:R-:W-:Y:S01]  /*0590*/  FFMA.FTZ R27, R27, R13.reuse, R4 ;  /* 0x0000000d1b1b7223 */ /* 0x080fe20000010004 */
[----:B------:R-:W-:Y:S01]  /*05a0*/  FFMA.FTZ R26, R26, R13, -R5 ;  /* 0x0000000d1a1a7223 */ /* 0x000fe20000010805 */
[----:B------:R-:W-:Y:S04]  /*05b0*/  STG.E.128 desc[UR4][R2.64], R28 ;  /* 0x0000001c02007986 */ /* 0x000fe8000c101d04 */
[----:B------:R-:W-:Y:S04]  /*05c0*/  STG.E.128 desc[UR4][R2.64+0x800], R8 ;  /* 0x0008000802007986 */ /* 0x000fe8000c101d04 */
[----:B------:R-:W-:Y:S04]  /*05d0*/  STG.E.128 desc[UR4][R2.64+0x1000], R20 ;  /* 0x0010001402007986 */ /* 0x000fe8000c101d04 */
[----:B------:R-:W-:Y:S01]  /*05e0*/  STG.E.128 desc[UR4][R2.64+0x1800], R24 ;  /* 0x0018001802007986 */ /* 0x000fe2000c101d04 */
[----:B------:R-:W-:Y:S05]  /*05f0*/  EXIT ;  /* 0x000000000000794d */ /* 0x000fea0003800000 */
.L_x_6127:
[----:B------:R-:W0:Y:S01]  /*0600*/  S2R R36, SR_TID.X ;  /* 0x0000000000247919 */ /* 0x000e220000002100 */
[----:B------:R-:W-:Y:S02]  /*0610*/  CS2R R14, SRZ ;  /* 0x00000000000e7805 */ /* 0x000fe4000001ff00 */
[----:B------:R-:W-:Y:S02]  /*0620*/  CS2R R12, SRZ ;  /* 0x00000000000c7805 */ /* 0x000fe4000001ff00 */
        /* <DEDUP_REMOVED lines=16> */
[----:B------:R3:W5:Y:S01]  /*0730*/  @!P6 LDG.E.64 R14, desc[UR4][R8.64] ;  /* 0x00000004080ee981 */ /* 0x000762000c1e1b00 */
[----:B-1----:R-:W-:-:S06]  /*0740*/  @!P6 IMAD.WIDE.U32 R26, R27, 0x8, R10 ;  /* 0x000000081b1ae825 */ /* 0x002fcc00078e000a */
[----:B------:R-:W-:Y:S01]  /*0750*/  @!P4 IADD3 R7, R39, R0, RZ ;  /* 0x000000002707c210 */ /* 0x000fe20007ffe0ff */
[----:B------:R-:W5:Y:S01]  /*0760*/  @!P6 LDG.E.64 R12, desc[UR4][R26.64] ;  /* 0x000000041a0ce981 */ /* 0x000f62000c1e1b00 */
[----:B------:R-:W-:Y:S01]  /*0770*/  @!P4 IADD3 R0, R0, 0x80, RZ ;  /* 0x000000800000c810 */ /* 0x000fe20007ffe0ff */
[----:B------:R-:W1:Y:S03]  /*0780*/  @!P4 LDC.64 R20, c[0x0][0x240] ;  /* 0x00009000ff14cb82 */ /* 0x000e660000000a00 */
[----:B------:R-:W-:Y:S01]  /*0790*/  ISETP.GE.AND P3, PT, R0, R37, PT ;  /* 0x000000250000720c */ /* 0x000fe20003f66270 */
[----:B--2---:R-:W-:-:S04]  /*07a0*/  @!P5 IMAD.WIDE.U32 R42, R29, 0x8, R42 ;  /* 0x000000081d2ad825 */ /* 0x004fc800078e002a */
[----:B------:R-:W2:Y:S08]  /*07b0*/  @!P4 LDC.64 R18, c[0x0][0x238] ;  /* 0x00008e00ff12cb82 */ /* 0x000eb00000000a00 */
[----:B------:R-:W-:Y:S01]  /*07c0*/  @!P3 IADD3 R5, R39, R0, RZ ;  /* 0x000000002705b210 */ /* 0x000fe20007ffe0ff */
[----:B------:R-:W4:Y:S01]  /*07d0*/  @!P3 LDC.64 R22, c[0x0][0x238] ;  /* 0x00008e00ff16bb82 */ /* 0x000f220000000a00 */
[----:B------:R-:W-:-:S04]  /*07e0*/  @!P3 IADD3 R0, R0, 0x80, RZ ;  /* 0x000000800000b810 */ /* 0x000fc80007ffe0ff */
[C---:B------:R-:W-:Y:S02]  /*07f0*/  ISETP.GE.AND P2, PT, R0.reuse, R37, PT ;  /* 0x000000250000720c */ /* 0x040fe40003f46270 */
[----:B------:R-:W-:Y:S02]  /*0800*/  CS2R R10, SRZ ;  /* 0x00000000000a7805 */ /* 0x000fe4000001ff00 */
[----:B---3--:R-:W-:Y:S01]  /*0810*/  CS2R R8, SRZ ;  /* 0x0000000000087805 */ /* 0x008fe2000001ff00 */
[----:B------:R-:W3:Y:S01]  /*0820*/  @!P3 LDC.64 R24, c[0x0][0x240] ;  /* 0x00009000ff18bb82 */ /* 0x000ee20000000a00 */
[----:B0-----:R-:W-:Y:S02]  /*0830*/  @!P5 IMAD.WIDE.U32 R44, R29, 0x8, R44 ;  /* 0x000000081d2cd825 */ /* 0x001fe400078e002c */
[----:B------:R-:W5:Y:S04]  /*0840*/  @!P5 LDG.E.64 R10, desc[UR4][R42.64] ;  /* 0x000000042a0ad981 */ /* 0x000f68000c1e1b00 */
[----:B------:R0:W5:Y:S01]  /*0850*/  @!P5 LDG.E.64 R8, desc[UR4][R44.64] ;  /* 0x000000042c08d981 */ /* 0x000162000c1e1b00 */
[----:B------:R-:W-:Y:S01]  /*0860*/  @!P2 IADD3 R3, R39, R0, RZ ;  /* 0x000000002703a210 */ /* 0x000fe20007ffe0ff */
[----:B------:R-:W1:Y:S01]  /*0870*/  @!P2 LDC.64 R30, c[0x0][0x238] ;  /* 0x00008e00ff1eab82 */ /* 0x000e620000000a00 */
[----:B------:R-:W-:-:S04]  /*0880*/  @!P2 IADD3 R0, R0, 0x80, RZ ;  /* 0x000000800000a810 */ /* 0x000fc80007ffe0ff */
[----:B------:R-:W-:-:S03]  /*0890*/  ISETP.GE.AND P1, PT, R0, R37, PT ;  /* 0x000000250000720c */ /* 0x000fc60003f26270 */
[----:B------:R-:W2:Y:S10]  /*08a0*/  @!P2 LDC.64 R32, c[0x0][0x240] ;  /* 0x00009000ff20ab82 */ /* 0x000eb40000000a00 */
[----:B------:R-:W-:Y:S01]  /*08b0*/  @!P1 IADD3 R41, R39, R0, RZ ;  /* 0x0000000027299210 */ /* 0x000fe20007ffe0ff */
[----:B------:R-:W3:Y:S01]  /*08c0*/  @!P1 LDC.64 R34, c[0x0][0x238] ;  /* 0x00008e00ff229b82 */ /* 0x000ee20000000a00 */
[----:B------:R-:W-:-:S04]  /*08d0*/  @!P1 IADD3 R0, R0, 0x80, RZ ;  /* 0x0000008000009810 */ /* 0x000fc80007ffe0ff */
[----:B------:R-:W-:-:S03]  /*08e0*/  ISETP.GE.AND P6, PT, R0, R37, PT ;  /* 0x000000250000720c */ /* 0x000fc60003fc6270 */
[----:B------:R-:W3:Y:S01]  /*08f0*/  @!P1 LDC.64 R16, c[0x0][0x240] ;  /* 0x00009000ff109b82 */ /* 0x000ee20000000a00 */
[----:B0-----:R-:W-:Y:S02]  /*0900*/  CS2R R44, SRZ ;  /* 0x00000000002c7805 */ /* 0x001fe4000001ff00 */
[----:B------:R-:W-:Y:S01]  /*0910*/  CS2R R42, SRZ ;  /* 0x00000000002a7805 */ /* 0x000fe2000001ff00 */
[----:B-1----:R-:W-:-:S04]  /*0920*/  @!P2 IMAD.WIDE.U32 R30, R3, 0x8, R30 ;  /* 0x00000008031ea825 */ /* 0x002fc800078e001e */
[----:B--2---:R-:W-:Y:S01]  /*0930*/  @!P2 IMAD.WIDE.U32 R32, R3, 0x8, R32 ;  /* 0x000000080320a825 */ /* 0x004fe200078e0020 */
[----:B------:R0:W5:Y:S01]  /*0940*/  @!P2 LDG.E.64 R44, desc[UR4][R30.64] ;  /* 0x000000041e2ca981 */ /* 0x000162000c1e1b00 */
[----:B------:R-:W1:Y:S03]  /*0950*/  @!P6 LDC.64 R26, c[0x0][0x238] ;  /* 0x00008e00ff1aeb82 */ /* 0x000e660000000a00 */
[----:B------:R2:W5:Y:S05]  /*0960*/  @!P2 LDG.E.64 R42, desc[UR4][R32.64] ;  /* 0x00000004202aa981 */ /* 0x00056a000c1e1b00 */
[----:B0-----:R-:W0:Y:S08]  /*0970*/  @!P0 LDC.64 R30, c[0x0][0x238] ;  /* 0x00008e00ff1e8b82 */ /* 0x001e300000000a00 */
[----:B--2---:R-:W2:Y:S01]  /*0980*/  @!P0 LDC.64 R32, c[0x0][0x240] ;  /* 0x00009000ff208b82 */ /* 0x004ea20000000a00 */
[----:B----4-:R-:W-:-:S04]  /*0990*/  @!P3 IMAD.WIDE.U32 R22, R5, 0x8, R22 ;  /* 0x000000080516b825 */ /* 0x010fc800078e0016 */
[----:B---3--:R-:W-:Y:S01]  /*09a0*/  @!P3 IMAD.WIDE.U32 R24, R5, 0x8, R24 ;  /* 0x000000080518b825 */ /* 0x008fe200078e0018 */
[----:B------:R-:W-:-:S03]  /*09b0*/  CS2R R4, SRZ ;  /* 0x0000000000047805 */ /* 0x000fc6000001ff00 */
[----:B------:R-:W-:Y:S01]  /*09c0*/  @!P1 IMAD.WIDE.U32 R34, R41, 0x8, R34 ;  /* 0x0000000829229825 */ /* 0x000fe200078e0022 */
[----:B------:R-:W-:Y:S01]  /*09d0*/  @!P6 IADD3 R0, R39, R0, RZ ;  /* 0x000000002700e210 */ /* 0x000fe20007ffe0ff */
[----:B------:R-:W3:Y:S02]  /*09e0*/  @!P6 LDC.64 R28, c[0x0][0x240] ;  /* 0x00009000ff1ceb82 */ /* 0x000ee40000000a00 */
[----:B------:R-:W-:Y:S01]  /*09f0*/  @!P1 IMAD.WIDE.U32 R16, R41, 0x8, R16 ;  /* 0x0000000829109825 */ /* 0x000fe200078e0010 */
[----:B------:R-:W-:-:S03]  /*0a00*/  CS2R R40, SRZ ;  /* 0x0000000000287805 */ /* 0x000fc6000001ff00 */
[----:B------:R-:W-:-:S03]  /*0a10*/  @!P4 IMAD.WIDE.U32 R20, R7, 0x8, R20 ;  /* 0x000000080714c825 */ /* 0x000fc600078e0014 */
[----:B------:R4:W5:Y:S01]  /*0a20*/  @!P3 LDG.E.64 R40, desc[UR4][R24.64] ;  /* 0x000000041828b981 */ /* 0x000962000c1e1b00 */
[----:B-1----:R-:W-:-:S03]  /*0a30*/  @!P6 IMAD.WIDE.U32 R26, R0, 0x8, R26 ;  /* 0x00000008001ae825 */ /* 0x002fc600078e001a */
[----:B------:R1:W5:Y:S01]  /*0a40*/  @!P4 LDG.E.64 R4, desc[UR4][R20.64] ;  /* 0x000000041404c981 */ /* 0x000362000c1e1b00 */
[----:B----4-:R-:W-:Y:S02]  /*0a50*/  CS2R R24, SRZ ;  /* 0x0000000000187805 */ /* 0x010fe4000001ff00 */
[----:B-1----:R-:W-:-:S04]  /*0a60*/  CS2R R20, SRZ ;  /* 0x0000000000147805 */ /* 0x002fc8000001ff00 */
[----:B------:R2:W5:Y:S04]  /*0a70*/  @!P1 LDG.E.64 R24, desc[UR4][R34.64] ;  /* 0x0000000422189981 */ /* 0x000568000c1e1b00 */
[----:B------:R0:W5:Y:S01]  /*0a80*/  @!P6 LDG.E.64 R20, desc[UR4][R26.64] ;  /* 0x000000041a14e981 */ /* 0x000162000c1e1b00 */
[----:B--2---:R-:W-:Y:S01]  /*0a90*/  @!P0 IMAD.WIDE.U32 R34, R38, 0x8, R32 ;  /* 0x0000000826228825 */ /* 0x004fe200078e0020 */
[----:B------:R-:W-:-:S03]  /*0aa0*/  CS2R R32, SRZ ;  /* 0x0000000000207805 */ /* 0x000fc6000001ff00 */
[----:B0-----:R-:W-:Y:S01]  /*0ab0*/  @!P0 IMAD.WIDE.U32 R26, R38, 0x8, R30 ;  /* 0x00000008261a8825 */ /* 0x001fe200078e001e */
[----:B------:R-:W-:-:S04]  /*0ac0*/  CS2R R30, SRZ ;  /* 0x00000000001e7805 */ /* 0x000fc8000001ff00 */
[----:B------:R-:W5:Y:S04]  /*0ad0*/  @!P0 LDG.E.64 R32, desc[UR4][R26.64] ;  /* 0x000000041a208981 */ /* 0x000f68000c1e1b00 */
[----:B------:R-:W5:Y:S01]  /*0ae0*/  @!P0 LDG.E.64 R30, desc[UR4][R34.64] ;  /* 0x00000004221e8981 */ /* 0x000f62000c1e1b00 */
[----:B------:R-:W-:Y:S01]  /*0af0*/  CS2R R2, SRZ ;  /* 0x0000000000027805 */ /* 0x000fe2000001ff00 */
[----:B------:R-:W-:Y:S01]  /*0b00*/  @!P4 IMAD.WIDE.U32 R18, R7, 0x8, R18 ;  /* 0x000000080712c825 */ /* 0x000fe200078e0012 */
[----:B------:R-:W-:-:S04]  /*0b10*/  CS2R R6, SRZ ;  /* 0x0000000000067805 */ /* 0x000fc8000001ff00 */
[----:B------:R0:W5:Y:S01]  /*0b20*/  @!P3 LDG.E.64 R2, desc[UR4][R22.64] ;  /* 0x000000041602b981 */ /* 0x000162000c1e1b00 */
[----:B---3--:R-:W-:-:S03]  /*0b30*/  @!P6 IMAD.WIDE.U32 R28, R0, 0x8, R28 ;  /* 0x00000008001ce825 */ /* 0x008fc600078e001c */
[----:B------:R1:W5:Y:S01]  /*0b40*/  @!P4 LDG.E.64 R6, desc[UR4][R18.64] ;  /* 0x000000041206c981 */ /* 0x000362000c1e1b00 */
[----:B0-----:R-:W-:Y:S02]  /*0b50*/  CS2R R22, SRZ ;  /* 0x0000000000167805 */ /* 0x001fe4000001ff00 */
[----:B-1----:R-:W-:Y:S01]  /*0b60*/  CS2R R18, SRZ ;  /* 0x0000000000127805 */ /* 0x002fe2000001ff00 */
[----:B------:R-:W-:Y:S03]  /*0b70*/  BSSY B0, `(.L_x_6128) ;  /* 0x0000010000007945 */ /* 0x000fe60003800000 */
[----:B------:R0:W5:Y:S01]  /*0b80*/  @!P1 LDG.E.64 R22, desc[UR4][R16.64] ;  /* 0x0000000410169981 */ /* 0x000162000c1e1b00 */
[----:B------:R-:W-:-:S03]  /*0b90*/  IADD3 R0, R36, 0x100, RZ ;  /* 0x0000010024007810 */ /* 0x000fc60007ffe0ff */
[----:B------:R1:W5:Y:S01]  /*0ba0*/  @!P6 LDG.E.64 R18, desc[UR4][R28.64] ;  /* 0x000000041c12e981 */ /* 0x000362000c1e1b00 */
[----:B0-----:R-:W-:Y:S01]  /*0bb0*/  HFMA2.MMA R17, -RZ, RZ, 0, 0 ;  /* 0x00000000ff117435 */ /* 0x001fe200000001ff */
[----:B-1----:R-:W-:Y:S01]  /*0bc0*/  CS2R R28, SRZ ;  /* 0x00000000001c7805 */ /* 0x002fe2000001ff00 */
[----:B------:R-:W-:Y:S09]  /*0bd0*/  @P0 BRA `(.L_x_6129) ;  /* 0x0000000000240947 */ /* 0x000ff20003800000 */
        /* <DEDUP_REMOVED lines=9> */
.L_x_6129:
[----:B------:R-:W-:Y:S05]  /*0c70*/  BSYNC B0 ;  /* 0x0000000000007941 */ /* 0x000fea0003800000 */
.L_x_6128:
[-C--:B------:R-:W-:Y:S01]  /*0c80*/  ISETP.GE.AND P1, PT, R0, R37.reuse, PT ;  /* 0x000000250000720c */ /* 0x080fe20003f26270 */
[----:B------:R-:W0:Y:S01]  /*0c90*/  @!P0 LDC.64 R26, c[0x0][0x228] ;  /* 0x00008a00ff1a8b82 */ /* 0x000e220000000a00 */
[C---:B------:R-:W-:Y:S01]  /*0ca0*/  IADD3 R0, R36.reuse, 0x200, RZ ;  /* 0x0000020024007810 */ /* 0x040fe20007ffe0ff */
[----:B------:R-:W-:Y:S01]  /*0cb0*/  BSSY B0, `(.L_x_6130) ;  /* 0x0000018000007945 */ /* 0x000fe20003800000 */
[----:B------:R-:W-:Y:S02]  /*0cc0*/  IADD3 R16, R36, 0x180, RZ ;  /* 0x0000018024107810 */ /* 0x000fe40007ffe0ff */
[----:B------:R-:W-:Y:S02]  /*0cd0*/  ISETP.GE.AND P2, PT, R0, R37, PT ;  /* 0x000000250000720c */ /* 0x000fe40003f46270 */
[----:B------:R-:W-:Y:S02]  /*0ce0*/  IADD3 R0, R36, 0x80, RZ ;  /* 0x0000008024007810 */ /* 0x000fe40007ffe0ff */
[----:B-----5:R-:W-:-:S02]  /*0cf0*/  P2R R30, PR, RZ, 0x2 ;  /* 0x00000002ff1e7803 */ /* 0x020fc40000000000 */
[-C--:B------:R-:W-:Y:S02]  /*0d00*/  ISETP.GE.AND P6, PT, R0, R37.reuse, PT ;  /* 0x000000250000720c */ /* 0x080fe40003fc6270 */
[-C--:B------:R-:W-:Y:S02]  /*0d10*/  ISETP.GE.AND P1, PT, R16, R37.reuse, PT ;  /* 0x000000251000720c */ /* 0x080fe40003f26270 */
[C---:B------:R-:W-:Y:S02]  /*0d20*/  IADD3 R16, R36.reuse, 0x280, RZ ;  /* 0x0000028024107810 */ /* 0x040fe40007ffe0ff */
[C---:B------:R-:W-:Y:S02]  /*0d30*/  IADD3 R32, R36.reuse, 0x300, RZ ;  /* 0x0000030024207810 */ /* 0x040fe40007ffe0ff */
[----:B------:R-:W-:Y:S02]  /*0d40*/  IADD3 R34, R36, 0x380, RZ ;  /* 0x0000038024227810 */ /* 0x000fe40007ffe0ff */
[----:B------:R-:W-:-:S02]  /*0d50*/  ISETP.GE.AND P3, PT, R16, R37, PT ;  /* 0x000000251000720c */ /* 0x000fc40003f66270 */
[-C--:B------:R-:W-:Y:S02]  /*0d60*/  ISETP.GE.AND P4, PT, R32, R37.reuse, PT ;  /* 0x000000252000720c */ /* 0x080fe40003f86270 */
[----:B------:R-:W-:Y:S02]  /*0d70*/  MOV R16, RZ ;  /* 0x000000ff00107202 */ /* 0x000fe40000000f00 */
[----:B------:R-:W-:Y:S01]  /*0d80*/  ISETP.GE.AND P5, PT, R34, R37, PT ;  /* 0x000000252200720c */ /* 0x000fe20003fa6270 */
[----:B------:R-:W-:-:S12]  /*0d90*/  @P6 BRA `(.L_x_6131) ;  /* 0x0000000000246947 */ /* 0x000fd80003800000 */
        /* <DEDUP_REMOVED lines=9> */
.L_x_6131:
[----:B------:R-:W-:Y:S05]  /*0e30*/  BSYNC B0 ;  /* 0x0000000000007941 */ /* 0x000fea0003800000 */
.L_x_6130:
[----:B------:R-:W-:Y:S01]  /*0e40*/  ISETP.NE.AND P6, PT, R30, RZ, PT ;  /* 0x000000ff1e00720c */ /* 0x000fe20003fc5270 */
[----:B------:R-:W-:Y:S01]  /*0e50*/  BSSY B0, `(.L_x_6132) ;  /* 0x000000d000007945 */ /* 0x000fe20003800000 */
[----:B------:R-:W-:Y:S01]  /*0e60*/  HFMA2.MMA R13, -RZ, RZ, 0, 0 ;  /* 0x00000000ff0d7435 */ /* 0x000fe200000001ff */
[----:B------:R-:W-:-:S10]  /*0e70*/  CS2R R14, SRZ ;  /* 0x00000000000e7805 */ /* 0x000fd4000001ff00 */
        /* <DEDUP_REMOVED lines=10> */
.L_x_6133:
[----:B------:R-:W-:Y:S05]  /*0f20*/  BSYNC B0 ;  /* 0x0000000000007941 */ /* 0x000fea0003800000 */
.L_x_6132:
[----:B------:R-:W-:Y:S01]  /*0f30*/  BSSY B0, `(.L_x_6134) ;  /* 0x000000c000007945 */ /* 0x000fe20003800000 */
[----:B------:R-:W-:-:S03]  /*0f40*/  MOV R12, RZ ;  /* 0x000000ff000c7202 */ /* 0x000fc60000000f00 */
        /* <DEDUP_REMOVED lines=10> */
.L_x_6135:
[----:B------:R-:W-:Y:S05]  /*0ff0*/  BSYNC B0 ;  /* 0x0000000000007941 */ /* 0x000fea0003800000 */
.L_x_6134:
[----:B------:R-:W-:Y:S01]  /*1000*/  BSSY B0, `(.L_x_6136) ;  /* 0x000000d000007945 */ /* 0x000fe20003800000 */
[----:B------:R-:W-:Y:S01]  /*1010*/  HFMA2.MMA R7, -RZ, RZ, 0, 0 ;  /* 0x00000000ff077435 */ /* 0x000fe200000001ff */
[----:B------:R-:W-:Y:S02]  /*1020*/  CS2R R4, SRZ ;  /* 0x0000000000047805 */ /* 0x000fe4000001ff00 */
[----:B------:R-:W-:Y:S08]  /*1030*/  @P2 BRA `(.L_x_6137) ;  /* 0x0000000000242947 */ /* 0x000ff00003800000 */
        /* <DEDUP_REMOVED lines=9> */
.L_x_6137:
[----:B------:R-:W-:Y:S05]  /*10d0*/  BSYNC B0 ;  /* 0x0000000000007941 */ /* 0x000fea0003800000 */
.L_x_6136:
        /* <DEDUP_REMOVED lines=12> */
.L_x_6139:
[----:B------:R-:W-:Y:S05]  /*11a0*/  BSYNC B0 ;  /* 0x0000000000007941 */ /* 0x000fea0003800000 */
.L_x_6138:
[----:B------:R-:W-:Y:S01]  /*11b0*/  BSSY B0, `(.L_x_6140) ;  /* 0x000000e000007945 */ /* 0x000fe20003800000 */
[----:B------:R-:W-:Y:S01]  /*11c0*/  HFMA2.MMA R3, -RZ, RZ, 0, 0 ;  /* 0x00000000ff037435 */ /* 0x000fe200000001ff */
[----:B------:R-:W-:Y:S02]  /*11d0*/  CS2R R8, SRZ ;  /* 0x0000000000087805 */ /* 0x000fe4000001ff00 */
[----:B------:R-:W-:Y:S01]  /*11e0*/  @!P0 IADD3 R11, R39, R36, RZ ;  /* 0x00000024270b8210 */ /* 0x000fe20007ffe0ff */
        /* <DEDUP_REMOVED lines=10> */
.L_x_6141:
[----:B------:R-:W-:Y:S05]  /*1290*/  BSYNC B0 ;  /* 0x0000000000007941 */ /* 0x000fea0003800000 */
.L_x_6140:
[----:B------:R-:W-:Y:S01]  /*12a0*/  BSSY B0, `(.L_x_6142) ;  /* 0x000000d000007945 */ /* 0x000fe20003800000 */
[----:B0-----:R-:W-:Y:S01]  /*12b0*/  @!P0 IMAD.WIDE.U32 R26, R11, 0x8, R26 ;  /* 0x000000080b1a8825 */ /* 0x001fe200078e001a */
        /* <DEDUP_REMOVED lines=11> */
.L_x_6143:
[----:B------:R-:W-:Y:S05]  /*1370*/  BSYNC B0 ;  /* 0x0000000000007941 */ /* 0x000fea0003800000 */
.L_x_6142:
        /* <DEDUP_REMOVED lines=18> */
.L_x_6146:
[----:B------:R-:W-:-:S13]  /*14a0*/  ISETP.GE.AND P0, PT, R36, R37, PT ;  /* 0x000000252400720c */ /* 0x000fda0003f06270 */
[----:B------:R-:W-:Y:S05]  /*14b0*/  @P0 BRA `(.L_x_6148) ;  /* 0x0000000000300947 */ /* 0x000fea0003800000 */
[----:B0-----:R-:W0:Y:S01]  /*14c0*/  LDC.64 R10, c[0x0][0x228] ;  /* 0x00008a00ff0a7b82 */ /* 0x001e220000000a00 */
[----:B------:R-:W-:Y:S02]  /*14d0*/  IADD3 R15, R39, R36, RZ ;  /* 0x00000024270f7210 */ /* 0x000fe40007ffe0ff */
[----:B------:R-:W-:-:S03]  /*14e0*/  IADD3 R36, R36, 0x80, RZ ;  /* 0x0000008024247810 */ /* 0x000fc60007ffe0ff */
[----:B0-----:R-:W-:-:S05]  /*14f0*/  IMAD.WIDE.U32 R10, R15, 0x8, R10 ;  /* 0x000000080f0a7825 */ /* 0x001fca00078e000a */
[----:B------:R1:W-:Y:S02]  /*1500*/  STG.E.64 desc[UR4][R10.64], R12 ;  /* 0x0000000c0a007986 */ /* 0x0003e4000c101b04 */
.L_x_6147:
[----:B------:R-:W-:-:S13]  /*1510*/  ISETP.GE.AND P0, PT, R36, R37, PT ;  /* 0x000000252400720c */ /* 0x000fda0003f06270 */
[----:B------:R-:W-:Y:S05]  /*1520*/  @P0 BRA `(.L_x_6149) ;  /* 0x0000000000340947 */ /* 0x000fea0003800000 */
[----:B01----:R-:W0:Y:S01]  /*1530*/  LDC.64 R10, c[0x0][0x228] ;  /* 0x00008a00ff0a7b82 */ /* 0x003e220000000a00 */
[----:B------:R-:W-:Y:S02]  /*1540*/  IADD3 R13, R39, R36, RZ ;  /* 0x00000024270d7210 */ /* 0x000fe40007ffe0ff */
[----:B------:R-:W-:-:S03]  /*1550*/  IADD3 R36, R36, 0x80, RZ ;  /* 0x0000008024247810 */ /* 0x000fc60007ffe0ff */
[----:B0-----:R-:W-:-:S05]  /*1560*/  IMAD.WIDE.U32 R10, R13, 0x8, R10 ;  /* 0x000000080d0a7825 */ /* 0x001fca00078e000a */
[----:B------:R1:W-:Y:S02]  /*1570*/  STG.E.64 desc[UR4][R10.64], R4 ;  /* 0x000000040a007986 */ /* 0x0003e4000c101b04 */
.L_x_6148:
[----:B------:R-:W-:-:S13]  /*1580*/  ISETP.GE.AND P0, PT, R36, R37, PT ;  /* 0x000000252400720c */ /* 0x000fda0003f06270 */
[----:B------:R-:W-:Y:S05]  /*1590*/  @P0 BREAK B1 ;  /* 0x0000000000010942 */ /* 0x000fea0003800000 */
[----:B------:R-:W-:Y:S05]  /*15a0*/  @P0 BRA `(.L_x_6150) ;  /* 0x0000000000300947 */ /* 0x000fea0003800000 */
[----:B-1----:R-:W1:Y:S01]  /*15b0*/  LDC.64 R4, c[0x0][0x228] ;  /* 0x00008a00ff047b82 */ /* 0x002e620000000a00 */
[----:B0-----:R-:W-:Y:S02]  /*15c0*/  IADD3 R11, R39, R36, RZ ;  /* 0x00000024270b7210 */ /* 0x001fe40007ffe0ff */
[----:B------:R-:W-:-:S03]  /*15d0*/  IADD3 R36, R36, 0x80, RZ ;  /* 0x0000008024247810 */ /* 0x000fc60007ffe0ff */
[----:B-1----:R-:W-:-:S05]  /*15e0*/  IMAD.WIDE.U32 R4, R11, 0x8, R4 ;  /* 0x000000080b047825 */ /* 0x002fca00078e0004 */
[----:B------:R2:W-:Y:S02]  /*15f0*/  STG.E.64 desc[UR4][R4.64], R6 ;  /* 0x0000000604007986 */ /* 0x0005e4000c101b04 */
.L_x_6149:
[----:B------:R-:W-:Y:S05]  /*1600*/  BSYNC B1 ;  /* 0x0000000000017941 */ /* 0x000fea0003800000 */
.L_x_6145:
[----:B------:R-:W-:-:S13]  /*1610*/  ISETP.GE.AND P0, PT, R36, R37, PT ;  /* 0x000000252400720c */ /* 0x000fda0003f06270 */
[----:B--2---:R-:W2:Y:S01]  /*1620*/  @!P0 LDC.64 R4, c[0x0][0x228] ;  /* 0x00008a00ff048b82 */ /* 0x004ea20000000a00 */
[----:B------:R-:W-:Y:S02]  /*1630*/  @!P0 IADD3 R7, R39, R36, RZ ;  /* 0x0000002427078210 */ /* 0x000fe40007ffe0ff */
[----:B------:R-:W-:-:S03]  /*1640*/  @!P0 IADD3 R36, R36, 0x80, RZ ;  /* 0x0000008024248810 */ /* 0x000fc60007ffe0ff */
[----:B--2---:R-:W-:-:S05]  /*1650*/  @!P0 IMAD.WIDE.U32 R4, R7, 0x8, R4 ;  /* 0x0000000807048825 */ /* 0x004fca00078e0004 */
[----:B------:R2:W-:Y:S02]  /*1660*/  @!P0 STG.E.64 desc[UR4][R4.64], R8 ;  /* 0x0000000804008986 */ /* 0x0005e4000c101b04 */
.L_x_6150:
[----:B------:R-:W-:Y:S05]  /*1670*/  BSYNC B0 ;  /* 0x0000000000007941 */ /* 0x000fea0003800000 */
.L_x_6144:
[----:B------:R-:W-:Y:S05]  /*1680*/  WARPSYNC.ALL ;  /* 0x0000000000007948 */ /* 0x000fea0003800000 */
[----:B------:R-:W-:-:S13]  /*1690*/  ISETP.GE.AND P0, PT, R36, R37, PT ;  /* 0x000000252400720c */ /* 0x000fda0003f06270 */
[----:B------:R-:W-:Y:S05]  /*16a0*/  @P0 EXIT ;  /* 0x000000000000094d */ /* 0x000fea0003800000 */
[----:B-12---:R-:W1:Y:S01]  /*16b0*/  LDC.64 R4, c[0x0][0x228] ;  /* 0x00008a00ff047b82 */ /* 0x006e620000000a00 */
[----:B------:R-:W-:-:S05]  /*16c0*/  IADD3 R39, R39, R36, RZ ;  /* 0x0000002427277210 */ /* 0x000fca0007ffe0ff */
[----:B-1----:R-:W-:-:S05]  /*16d0*/  IMAD.WIDE.U32 R4, R39, 0x8, R4 ;  /* 0x0000000827047825 */ /* 0x002fca00078e0004 */
[----:B------:R-:W-:Y:S01]  /*16e0*/  STG.E.64 desc[UR4][R4.64], R2 ;  /* 0x0000000204007986 */ /* 0x000fe2000c101b04 */
[----:B------:R-:W-:Y:S05]  /*16f0*/  EXIT ;  /* 0x000000000000794d */ /* 0x000fea0003800000 */
.L_x_6151:
        /* <DEDUP_REMOVED lines=16> */
.L_x_24123:


//--------------------- .text._ZN2at6native29vectorized_elementwise_kernelILi4EZZZNS0_54_GLOBAL__N__d8c5977b_16_LinearAlgebra_cu_7dd49032_297216addr_kernel_cudaERNS_14TensorIteratorERKN3c106ScalarES8_ENKUlvE_clEvENKUlvE7_clEvEUlNS5_7complexIfEESC_SC_E_St5arrayIPcLm4EEEEviT0_T1_ --------------------------
	.section	.text._ZN2at6native29vectorized_elementwise_kernelILi4EZZZNS0_54_GLOBAL__N__d8c5977b_16_LinearAlgebra_cu_7dd49032_297216addr_kernel_cudaERNS_14TensorIteratorERKN3c106ScalarES8_ENKUlvE_clEvENKUlvE7_clEvEUlNS5_7complexIfEESC_SC_E_St5arrayIPcLm4EEEEviT0_T1_,"ax",@progbits
	.align	128
        .global         _ZN2at6native29vectorized_elementwise_kernelILi4EZZZNS0_54_GLOBAL__N__d8c5977b_16_LinearAlgebra_cu_7dd49032_297216addr_kernel_cudaERNS_14TensorIteratorERKN3c106ScalarES8_ENKUlvE_clEvENKUlvE7_clEvEUlNS5_7complexIfEESC_SC_E_St5arrayIPcLm4EEEEviT0_T1_
        .type           _ZN2at6native29vectorized_elementwise_kernelILi4EZZZNS0_54_GLOBAL__N__d8c5977b_16_LinearAlgebra_cu_7dd49032_297216addr_kernel_cudaERNS_14TensorIteratorERKN3c106ScalarES8_ENKUlvE_clEvENKUlvE7_clEvEUlNS5_7complexIfEESC_SC_E_St5arrayIPcLm4EEEEviT0_T1_,@function
        .size           _ZN2at6native29vectorized_elementwise_kernelILi4EZZZNS0_54_GLOBAL__N__d8c5977b_16_LinearAlgebra_cu_7dd49032_297216addr_kernel_cudaERNS_14TensorIteratorERKN3c106ScalarES8_ENKUlvE_clEvENKUlvE7_clEvEUlNS5_7complexIfEESC_SC_E_St5arrayIPcLm4EEEEviT0_T1_,(.L_x_24124 - _ZN2at6native29vectorized_elementwise_kernelILi4EZZZNS0_54_GLOBAL__N__d8c5977b_16_LinearAlgebra_cu_7dd49032_297216addr_kernel_cudaERNS_14TensorIteratorERKN3c106ScalarES8_ENKUlvE_clEvENKUlvE7_clEvEUlNS5_7complexIfEESC_SC_E_St5arrayIPcLm4EEEEviT0_T1_)
        .other          _ZN2at6native29vectorized_elementwise_kernelILi4EZZZNS0_54_GLOBAL__N__d8c5977b_16_LinearAlgebra_cu_7dd49032_297216addr_kernel_cudaERNS_14TensorIteratorERKN3c106ScalarES8_ENKUlvE_clEvENKUlvE7_clEvEUlNS5_7complexIfEESC_SC_E_St5arrayIPcLm4EEEEviT0_T1_,@"STO_CUDA_ENTRY STV_DEFAULT"
_ZN2at6native29vectorized_elementwise_kernelILi4EZZZNS0_54_GLOBAL__N__d8c5977b_16_LinearAlgebra_cu_7dd49032_297216addr_kernel_cudaERNS_14TensorIteratorERKN3c106ScalarES8_ENKUlvE_clEvENKUlvE7_clEvEUlNS5_7complexIfEESC_SC_E_St5arrayIPcLm4EEEEviT0_T1_:
.text._ZN2at6native29vectorized_elementwise_kernelILi4EZZZNS0_54_GLOBAL__N__d8c5977b_16_LinearAlgebra_cu_7dd49032_297216addr_kernel_cudaERNS_14TensorIteratorERKN3c106ScalarES8_ENKUlvE_clEvENKUlvE7_clEvEUlNS5_7complexIfEESC_SC_E_St5arrayIPcLm4EEEEviT0_T1_:
        /* <DEDUP_REMOVED lines=96> */
.L_x_6152:
        /* <DEDUP_REMOVED lines=103> */
.L_x_6154:
[----:B------:R-:W-:Y:S05]  /*0c70*/  BSYNC B0 ;  /* 0x0000000000007941 */ /* 0x000fea0003800000 */
.L_x_6153:
        /* <DEDUP_REMOVED lines=27> */
.L_x_6156:
[----:B------:R-:W-:Y:S05]  /*0e30*/  BSYNC B0 ;  /* 0x0000000000007941 */ /* 0x000fea0003800000 */
.L_x_6155:
        /* <DEDUP_REMOVED lines=14> */
.L_x_6158:
[----:B------:R-:W-:Y:S05]  /*0f20*/  BSYNC B0 ;  /* 0x0000000000007941 */ /* 0x000fea0003800000 */
.L_x_6157:
        /* <DEDUP_REMOVED lines=12> */
.L_x_6160:
[----:B------:R-:W-:Y:S05]  /*0ff0*/  BSYNC B0 ;  /* 0x0000000000007941 */ /* 0x000fea0003800000 */
.L_x_6159:
        /* <DEDUP_REMOVED lines=13> */
.L_x_6162:
[----:B------:R-:W-:Y:S05]  /*10d0*/  BSYNC B0 ;  /* 0x0000000000007941 */ /* 0x000fea0003800000 */
.L_x_6161:
        /* <DEDUP_REMOVED lines=12> */
.L_x_6164:
[----:B------:R-:W-:Y:S05]  /*11a0*/  BSYNC B0 ;  /* 0x0000000000007941 */ /* 0x000fea0003800000 */
.L_x_6163:
        /* <DEDUP_REMOVED lines=14> */
.L_x_6166:
[----:B------:R-:W-:Y:S05]  /*1290*/  BSYNC B0 ;  /* 0x0000000000007941 */ /* 0x000fea0003800000 */
.L_x_6165:
        /* <DEDUP_REMOVED lines=13> */
.L_x_6168:
[----:B------:R-:W-:Y:S05]  /*1370*/  BSYNC B0 ;  /* 0x0000000000007941 */ /* 0x000fea0003800000 */
.L_x_6167:
        /* <DEDUP_REMOVED lines=18> */
.L_x_6171:
[----:B------:R-:W-:-:S13]  /*14a0*/  ISETP.GE.AND P0, PT, R36, R37, PT ;  /* 0x000000252400720c */ /* 0x000fda0003f06270 */
[----:B------:R-:W-:Y:S05]  /*14b0*/  @P0 BRA `(.L_x_6173) ;  /* 0x0000000000300947 */ /* 0x000fea0003800000 */
[----:B0-----:R-:W0:Y:S01]  /*14c0*/  LDC.64 R10, c[0x0][0x228] ;  /* 0x00008a00ff0a7b82 */ /* 0x001e220000000a00 */
[----:B------:R-:W-:Y:S02]  /*14d0*/  IADD3 R15, R39, R36, RZ ;  /* 0x00000024270f7210 */ /* 0x000fe40007ffe0ff */
[----:B------:R-:W-:-:S03]  /*14e0*/  IADD3 R36, R36, 0x80, RZ ;  /* 0x0000008024247810 */ /* 0x000fc60007ffe0ff */
[----:B0-----:R-:W-:-:S05]  /*14f0*/  IMAD.WIDE.U32 R10, R15, 0x8, R10 ;  /* 0x000000080f0a7825 */ /* 0x001fca00078e000a */
[----:B------:R1:W-:Y:S02]  /*1500*/  STG.E.64 desc[UR4][R10.64], R12 ;  /* 0x0000000c0a007986 */ /* 0x0003e4000c101b04 */
.L_x_6172:
[----:B------:R-:W-:-:S13]  /*1510*/  ISETP.GE.AND P0, PT, R36, R37, PT ;  /* 0x000000252400720c */ /* 0x000fda0003f06270 */
[----:B------:R-:W-:Y:S05]  /*1520*/  @P0 BRA `(.L_x_6174) ;  /* 0x0000000000340947 */ /* 0x000fea0003800000 */
[----:B01----:R-:W0:Y:S01]  /*1530*/  LDC.64 R10, c[0x0][0x228] ;  /* 0x00008a00ff0a7b82 */ /* 0x003e220000000a00 */
[----:B------:R-:W-:Y:S02]  /*1540*/  IADD3 R13, R39, R36, RZ ;  /* 0x00000024270d7210 */ /* 0x000fe40007ffe0ff */
[----:B------:R-:W-:-:S03]  /*1550*/  IADD3 R36, R36, 0x80, RZ ;  /* 0x0000008024247810 */ /* 0x000fc60007ffe0ff */
[----:B0-----:R-:W-:-:S05]  /*1560*/  IMAD.WIDE.U32 R10, R13, 0x8, R10 ;  /* 0x000000080d0a7825 */ /* 0x001fca00078e000a */
[----:B------:R1:W-:Y:S02]  /*1570*/  STG.E.64 desc[UR4][R10.64], R4 ;  /* 0x000000040a007986 */ /* 0x0003e4000c101b04 */
.L_x_6173:
        /* <DEDUP_REMOVED lines=8> */
.L_x_6174:
[----:B------:R-:W-:Y:S05]  /*1600*/  BSYNC B1 ;  /* 0x0000000000017941 */ /* 0x000fea0003800000 */
.L_x_6170:
[----:B------:R-:W-:-:S13]  /*1610*/  ISETP.GE.AND P0, PT, R36, R37, PT ;  /* 0x000000252400720c */ /* 0x000fda0003f06270 */
[----:B--2---:R-:W2:Y:S01]  /*1620*/  @!P0 LDC.64 R4, c[0x0][0x228] ;  /* 0x00008a00ff048b82 */ /* 0x004ea20000000a00 */
[----:B------:R-:W-:Y:S02]  /*1630*/  @!P0 IADD3 R7, R39, R36, RZ ;  /* 0x0000002427078210 */ /* 0x000fe40007ffe0ff */
[----:B------:R-:W-:-:S03]  /*1640*/  @!P0 IADD3 R36, R36, 0x80, RZ ;  /* 0x0000008024248810 */ /* 0x000fc60007ffe0ff */
[----:B--2---:R-:W-:-:S05]  /*1650*/  @!P0 IMAD.WIDE.U32 R4, R7, 0x8, R4 ;  /* 0x0000000807048825 */ /* 0x004fca00078e0004 */
[----:B------:R2:W-:Y:S02]  /*1660*/  @!P0 STG.E.64 desc[UR4][R4.64], R8 ;  /* 0x0000000804008986 */ /* 0x0005e4000c101b04 */
.L_x_6175:
[----:B------:R-:W-:Y:S05]  /*1670*/  BSYNC B0 ;  /* 0x0000000000007941 */ /* 0x000fea0003800000 */
.L_x_6169:
        /* <DEDUP_REMOVED lines=8> */
.L_x_6176:
        /* <DEDUP_REMOVED lines=16> */
.L_x_24124:


//--------------------- .text._ZN2at6native29vectorized_elementwise_kernelILi8EZZZNS0_54_GLOBAL__N__d8c5977b_16_LinearAlgebra_cu_7dd49032_297216addr_kernel_cudaERNS_14TensorIteratorERKN3c106ScalarES8_ENKUlvE_clEvENKUlvE7_clEvEUlNS5_7complexIfEESC_SC_E_St5arrayIPcLm4EEEEviT0_T1_ --------------------------
	.section	.text._ZN2at6native29vectorized_elementwise_kernelILi8EZZZNS0_54_GLOBAL__N__d8c5977b_16_LinearAlgebra_cu_7dd49032_297216addr_kernel_cudaERNS_14TensorIteratorERKN3c106ScalarES8_ENKUlvE_clEvENKUlvE7_clEvEUlNS5_7complexIfEESC_SC_E_St5arrayIPcLm4EEEEviT0_T1_,"ax",@progbits
	.align	128
        .global         _ZN2at6native29vectorized_elementwise_kernelILi8EZZZNS0_54_GLOBAL__N__d8c5977b_16_LinearAlgebra_cu_7dd49032_297216addr_kernel_cudaERNS_14TensorIteratorERKN3c106ScalarES8_ENKUlvE_clEvENKUlvE7_clEvEUlNS5_7complexIfEESC_SC_E_St5arrayIPcLm4EEEEviT0_T1_
        .type           _ZN2at6native29vectorized_elementwise_kernelILi8EZZZNS0_54_GLOBAL__N__d8c5977b_16_LinearAlgebra_cu_7dd49032_297216addr_kernel_cudaERNS_14TensorIteratorERKN3c106ScalarES8_ENKUlvE_clEvENKUlvE7_clEvEUlNS5_7complexIfEESC_SC_E_St5arrayIPcLm4EEEEviT0_T1_,@function
        .size           _ZN2at6native29vectorized_elementwise_kernelILi8EZZZNS0_54_GLOBAL__N__d8c5977b_16_LinearAlgebra_cu_7dd49032_297216addr_kernel_cudaERNS_14TensorIteratorERKN3c106ScalarES8_ENKUlvE_clEvENKUlvE7_clEvEUlNS5_7complexIfEESC_SC_E_St5arrayIPcLm4EEEEviT0_T1_,(.L_x_24125 - _ZN2at6native29vectorized_elementwise_kernelILi8EZZZNS0_54_GLOBAL__N__d8c5977b_16_LinearAlgebra_cu_7dd49032_297216addr_kernel_cudaERNS_14TensorIteratorERKN3c106ScalarES8_ENKUlvE_clEvENKUlvE7_clEvEUlNS5_7complexIfEESC_SC_E_St5arrayIPcLm4EEEEviT0_T1_)
        .other          _ZN2at6native29vectorized_elementwise_kernelILi8EZZZNS0_54_GLOBAL__N__d8c5977b_16_LinearAlgebra_cu_7dd49032_297216addr_kernel_cudaERNS_14TensorIteratorERKN3c106ScalarES8_ENKUlvE_clEvENKUlvE7_clEvEUlNS5_7complexIfEESC_SC_E_St5arrayIPcLm4EEEEviT0_T1_,@"STO_CUDA_ENTRY STV_DEFAULT"
_ZN2at6native29vectorized_elementwise_kernelILi8EZZZNS0_54_GLOBAL__N__d8c5977b_16_LinearAlgebra_cu_7dd49032_297216addr_kernel_cudaERNS_14TensorIteratorERKN3c106ScalarES8_ENKUlvE_clEvENKUlvE7_clEvEUlNS5_7complexIfEESC_SC_E_St5arrayIPcLm4EEEEviT0_T1_:
.text._ZN2at6native29vectorized_elementwise_kernelILi8EZZZNS0_54_GLOBAL__N__d8c5977b_16_LinearAlgebra_cu_7dd49032_297216addr_kernel_cudaERNS_14TensorIteratorERKN3c106ScalarES8_ENKUlvE_clEvENKUlvE7_clEvEUlNS5_7complexIfEESC_SC_E_St5arrayIPcLm4EEEEviT0_T1_:
        /* <DEDUP_REMOVED lines=96> */
.L_x_6177:
        /* <DEDUP_REMOVED lines=103> */
.L_x_6179:
[----:B------:R-:W-:Y:S05]  /*0c70*/  BSYNC B0 ;  /* 0x0000000000007941 */ /* 0x000fea0003800000 */
.L_x_6178:
        /* <DEDUP_REMOVED lines=27> */
.L_x_6181:
[----:B------:R-:W-:Y:S05]  /*0e30*/  BSYNC B0 ;  /* 0x0000000000007941 */ /* 0x000fea0003800000 */
.L_x_6180:
        /* <DEDUP_REMOVED lines=14> */
.L_x_6183:
[----:B------:R-:W-:Y:S05]  /*0f20*/  BSYNC B0 ;  /* 0x0000000000007941 */ /* 0x000fea0003800000 */
.L_x_6182:
        /* <DEDUP_REMOVED lines=12> */
.L_x_6185:
[----:B------:R-:W-:Y:S05]  /*0ff0*/  BSYNC B0 ;  /* 0x0000000000007941 */ /* 0x000fea0003800000 */
.L_x_6184:
        /* <DEDUP_REMOVED lines=13> */
.L_x_6187:
[----:B------:R-:W-:Y:S05]  /*10d0*/  BSYNC B0 ;  /* 0x0000000000007941 */ /* 0x000fea0003800000 */
.L_x_6186:
        /* <DEDUP_REMOVED lines=12> */
.L_x_6189:
[----:B------:R-:W-:Y:S05]  /*11a0*/  BSYNC B0 ;  /* 0x0000000000007941 */ /* 0x000fea0003800000 */
.L_x_6188:
        /* <DEDUP_REMOVED lines=14> */
.L_x_6191:
[----:B------:R-:W-:Y:S05]  /*1290*/  BSYNC B0 ;  /* 0x0000000000007941 */ /* 0x000fea0003800000 */
.L_x_6190:
        /* <DEDUP_REMOVED lines=13> */
.L_x_6193:
[----:B------:R-:W-:Y:S05]  /*1370*/  BSYNC B0 ;  /* 0x0000000000007941 */ /* 0x000fea0003800000 */
.L_x_6192:
        /* <DEDUP_REMOVED lines=18> */
.L_x_6196:
[----:B------:R-:W-:-:S13]  /*14a0*/  ISETP.GE.AND P0, PT, R36, R37, PT ;  /* 0x000000252400720c */ /* 0x000fda0003f06270 */
[----:B------:R-:W-:Y:S05]  /*14b0*/  @P0 BRA `(.L_x_6198) ;  /* 0x0000000000300947 */ /* 0x000fea0003800000 */
[----:B0-----:R-:W0:Y:S01]  /*14c0*/  LDC.64 R10, c[0x0][0x228] ;  /* 0x00008a00ff0a7b82 */ /* 0x001e220000000a00 */
[----:B------:R-:W-:Y:S02]  /*14d0*/  IADD3 R15, R39, R36, RZ ;  /* 0x00000024270f7210 */ /* 0x000fe40007ffe0ff */
[----:B------:R-:W-:-:S03]  /*14e0*/  IADD3 R36, R36, 0x80, RZ ;  /* 0x0000008024247810 */ /* 0x000fc60007ffe0ff */
[----:B0-----:R-:W-:-:S05]  /*14f0*/  IMAD.WIDE.U32 R10, R15, 0x8, R10 ;  /* 0x000000080f0a7825 */ /* 0x001fca00078e000a */
[----:B------:R1:W-:Y:S02]  /*1500*/  STG.E.64 desc[UR4][R10.64], R12 ;  /* 0x0000000c0a007986 */ /* 0x0003e4000c101b04 */
.L_x_6197:
[----:B------:R-:W-:-:S13]  /*1510*/  ISETP.GE.AND P0, PT, R36, R37, PT ;  /* 0x000000252400720c */ /* 0x000fda0003f06270 */
[----:B------:R-:W-:Y:S05]  /*1520*/  @P0 BRA `(.L_x_6199) ;  /* 0x0000000000340947 */ /* 0x000fea0003800000 */
[----:B01----:R-:W0:Y:S01]  /*1530*/  LDC.64 R10, c[0x0][0x228] ;  /* 0x00008a00ff0a7b82 */ /* 0x003e220000000a00 */
[----:B------:R-:W-:Y:S02]  /*1540*/  IADD3 R13, R39, R36, RZ ;  /* 0x00000024270d7210 */ /* 0x000fe40007ffe0ff */
[----:B------:R-:W-:-:S03]  /*1550*/  IADD3 R36, R36, 0x80, RZ ;  /* 0x0000008024247810 */ /* 0x000fc60007ffe0ff */
[----:B0-----:R-:W-:-:S05]  /*1560*/  IMAD.WIDE.U32 R10, R13, 0x8, R10 ;  /* 0x000000080d0a7825 */ /* 0x001fca00078e000a */
[----:B------:R1:W-:Y:S02]  /*1570*/  STG.E.64 desc[UR4][R10.64], R4 ;  /* 0x000000040a007986 */ /* 0x0003e4000c101b04 */
.L_x_6198:
        /* <DEDUP_REMOVED lines=8> */
.L_x_6199:
[----:B------:R-:W-:Y:S05]  /*1600*/  BSYNC B1 ;  /* 0x0000000000017941 */ /* 0x000fea0003800000 */
.L_x_6195:
[----:B------:R-:W-:-:S13]  /*1610*/  ISETP.GE.AND P0, PT, R36, R37, PT ;  /* 0x000000252400720c */ /* 0x000fda0003f06270 */
[----:B--2---:R-:W2:Y:S01]  /*1620*/  @!P0 LDC.64 R4, c[0x0][0x228] ;  /* 0x00008a00ff048b82 */ /* 0x004ea20000000a00 */
[----:B------:R-:W-:Y:S02]  /*1630*/  @!P0 IADD3 R7, R39, R36, RZ ;  /* 0x0000002427078210 */ /* 0x000fe40007ffe0ff */
[----:B------:R-:W-:-:S03]  /*1640*/  @!P0 IADD3 R36, R36, 0x80, RZ ;  /* 0x0000008024248810 */ /* 0x000fc60007ffe0ff */
[----:B--2---:R-:W-:-:S05]  /*1650*/  @!P0 IMAD.WIDE.U32 R4, R7, 0x8, R4 ;  /* 0x0000000807048825 */ /* 0x004fca00078e0004 */
[----:B------:R2:W-:Y:S02]  /*1660*/  @!P0 STG.E.64 desc[UR4][R4.64], R8 ;  /* 0x0000000804008986 */ /* 0x0005e4000c101b04 */
.L_x_6200:
[----:B------:R-:W-:Y:S05]  /*1670*/  BSYNC B0 ;  /* 0x0000000000007941 */ /* 0x000fea0003800000 */
.L_x_6194:
        /* <DEDUP_REMOVED lines=8> */
.L_x_6201:
        /* <DEDUP_REMOVED lines=16> */
.L_x_24125:


//--------------------- .text._ZN2at6native18elementwise_kernelILi128ELi4EZNS0_15gpu_kernel_implIZZZNS0_54_GLOBAL__N__d8c5977b_16_LinearAlgebra_cu_7dd49032_297216addr_kernel_cudaERNS_14TensorIteratorERKN3c106ScalarES9_ENKUlvE_clEvENKUlvE6_clEvEUlNS6_7complexIdEESD_SD_E0_EEvRNS_18TensorIteratorBaseERKT_EUliE_EEviT1_ --------------------------
	.section	.text._ZN2at6native18elementwise_kernelILi128ELi4EZNS0_15gpu_kernel_implIZZZNS0_54_GLOBAL__N__d8c5977b_16_LinearAlgebra_cu_7dd49032_297216addr_kernel_cudaERNS_14TensorIteratorERKN3c106ScalarES9_ENKUlvE_clEvENKUlvE6_clEvEUlNS6_7complexIdEESD_SD_E0_EEvRNS_18TensorIteratorBaseERKT_EUliE_EEviT1_,"ax",@progbits
	.align	128
        .global         _ZN2at6native18elementwise_kernelILi128ELi4EZNS0_15gpu_kernel_implIZZZNS0_54_GLOBAL__N__d8c5977b_16_LinearAlgebra_cu_7dd49032_297216addr_kernel_cudaERNS_14TensorIteratorERKN3c106ScalarES9_ENKUlvE_clEvENKUlvE6_clEvEUlNS6_7complexIdEESD_SD_E0_EEvRNS_18TensorIteratorBaseERKT_EUliE_EEviT1_
        .type           _ZN2at6native18elementwise_kernelILi128ELi4EZNS0_15gpu_kernel_implIZZZNS0_54_GLOBAL__N__d8c5977b_16_LinearAlgebra_cu_7dd49032_297216addr_kernel_cudaERNS_14TensorIteratorERKN3c106ScalarES9_ENKUlvE_clEvENKUlvE6_clEvEUlNS6_7complexIdEESD_SD_E0_EEvRNS_18TensorIteratorBaseERKT_EUliE_EEviT1_,@function
        .size           _ZN2at6native18elementwise_kernelILi128ELi4EZNS0_15gpu_kernel_implIZZZNS0_54_GLOBAL__N__d8c5977b_16_LinearAlgebra_cu_7dd49032_297216addr_kernel_cudaERNS_14TensorIteratorERKN3c106ScalarES9_ENKUlvE_clEvENKUlvE6_clEvEUlNS6_7complexIdEESD_SD_E0_EEvRNS_18TensorIteratorBaseERKT_EUliE_EEviT1_,(.L_x_24126 - _ZN2at6native18elementwise_kernelILi128ELi4EZNS0_15gpu_kernel_implIZZZNS0_54_GLOBAL__N__d8c5977b_16_LinearAlgebra_cu_7dd49032_297216addr_kernel_cudaERNS_14TensorIteratorERKN3c106ScalarES9_ENKUlvE_clEvENKUlvE6_clEvEUlNS6_7complexIdEESD_SD_E0_EEvRNS_18TensorIteratorBaseERKT_EUliE_EEviT1_)
        .other          _ZN2at6native18elementwise_kernelILi128ELi4EZNS0_15gpu_kernel_implIZZZNS0_54_GLOBAL__N__d8c5977b_16_LinearAlgebra_cu_7dd49032_297216addr_kernel_cudaERNS_14TensorIteratorERKN3c106ScalarES9_ENKUlvE_clEvENKUlvE6_clEvEUlNS6_7complexIdEESD_SD_E0_EEvRNS_18TensorIteratorBaseERKT_EUliE_EEviT1_,@"STO_CUDA_ENTRY STV_DEFAULT"
_ZN2at6native18elementwise_kernelILi128ELi4EZNS0_15gpu_kernel_implIZZZNS0_54_GLOBAL__N__d8c5977b_16_LinearAlgebra_cu_7dd49032_297216addr_kernel_cudaERNS_14TensorIteratorERKN3c106ScalarES9_ENKUlvE_clEvENKUlvE6_clEvEUlNS6_7complexIdEESD_SD_E0_EEvRNS_18TensorIteratorBaseERKT_EUliE_EEviT1_:
.text._ZN2at6native18elementwise_kernelILi128ELi4EZNS0_15gpu_kernel_implIZZZNS0_54_GLOBAL__N__d8c5977b_16_LinearAlgebra_cu_7dd49032_297216addr_kernel_cudaERNS_14TensorIteratorERKN3c106ScalarES9_ENKUlvE_clEvENKUlvE6_clEvEUlNS6_7complexIdEESD_SD_E0_EEvRNS_18TensorIteratorBaseERKT_EUliE_EEviT1_:
        /* <DEDUP_REMOVED lines=391> */
.L_x_6204:
        /* <DEDUP_REMOVED lines=19> */
[----:B------:R-:W-:Y:S01]  /*19a0*/  CS2R R26, SRZ ;  /* 0x00000000001a7805 */ /* 0x000fe2000001ff00 */
[----:B--2---:R0:W1:Y:S01]  /*19b0*/  I2F.F64.S16 R24, R4 ;  /* 0x0000000400187312 */ /* 0x0040620000101c00 */
[----:B------:R-:W-:Y:S05]  /*19c0*/  BRA `(.L_x_6210) ;  /* 0x0000000c00d87947 */ /* 0x000fea0003800000 */
.L_x_6208:
[----:B------:R-:W2:Y:S01]  /*19d0*/  LDG.E.U8 R4, desc[UR36][R4.64] ;  /* 0x0000002404047981 */ /* 0x000ea2000c1e1100 */
[----:B------:R-:W-:Y:S01]  /*19e0*/  CS2R R26, SRZ ;  /* 0x00000000001a7805 */ /* 0x000fe2000001ff00 */
[----:B--2---:R0:W1:Y:S01]  /*19f0*/  I2F.F64.U16 R24, R4 ;  /* 0x0000000400187312 */ /* 0x0040620000101800 */
[----:B------:R-:W-:Y:S05]  /*1a00*/  BRA `(.L_x_6210) ;  /* 0x0000000c00c87947 */ /* 0x000fea0003800000 */
.L_x_6207:
[----:B------:R-:W-:-:S13]  /*1a10*/  ISETP.NE.AND P0, PT, R3, 0x2, PT ;  /* 0x000000020300780c */ /* 0x000fda0003f05270 */
[----:B------:R-:W-:Y:S05]  /*1a20*/  @!P0 BRA `(.L_x_6211) ;  /* 0x0000000000308947 */ /* 0x000fea0003800000 */
[----:B------:R-:W-:-:S13]  /*1a30*/  ISETP.NE.AND P0, PT, R3, 0x3, PT ;  /* 0x000000030300780c */ /* 0x000fda0003f05270 */
[----:B------:R-:W-:Y:S05]  /*1a40*/  @!P0 BRA `(.L_x_6212) ;  /* 0x0000000000188947 */ /* 0x000fea0003800000 */
[----:B------:R-:W-:-:S13]  /*1a50*/  ISETP.NE.AND P0, PT, R3, 0x4, PT ;  /* 0x000000040300780c */ /* 0x000fda0003f05270 */
[----:B------:R-:W-:Y:S05]  /*1a60*/  @P0 BRA `(.L_x_6209) ;  /* 0x0000000c00480947 */ /* 0x000fea0003800000 */
[----:B------:R-:W2:Y:S01]  /*1a70*/  LDG.E.64 R24, desc[UR36][R4.64] ;  /* 0x0000002404187981 */ /* 0x000ea2000c1e1b00 */
[----:B------:R-:W-:Y:S01]  /*1a80*/  CS2R R26, SRZ ;  /* 0x00000000001a7805 */ /* 0x000fe2000001ff00 */
[----:B--2---:R-:W0:Y:S01]  /*1a90*/  I2F.F64.S64 R24, R24 ;  /* 0x0000001800187312 */ /* 0x004e220000301c00 */
[----:B------:R-:W-:Y:S05]  /*1aa0*/  BRA `(.L_x_6210) ;  /* 0x0000000c00a07947 */ /* 0x000fea0003800000 */
.L_x_6212:
[----:B------:R-:W2:Y:S01]  /*1ab0*/  LDG.E R4, desc[UR36][R4.64] ;  /* 0x0000002404047981 */ /* 0x000ea2000c1e1900 */
[----:B------:R-:W-:Y:S01]  /*1ac0*/  CS2R R26, SRZ ;  /* 0x00000000001a7805 */ /* 0x000fe2000001ff00 */
[----:B--2---:R0:W1:Y:S01]  /*1ad0*/  I2F.F64 R24, R4 ;  /* 0x0000000400187312 */ /* 0x0040620000201c00 */
[----:B------:R-:W-:Y:S05]  /*1ae0*/  BRA `(.L_x_6210) ;  /* 0x0000000c00907947 */ /* 0x000fea0003800000 */
.L_x_6211:
[----:B------:R-:W2:Y:S01]  /*1af0*/  LDG.E.U16 R4, desc[UR36][R4.64] ;  /* 0x0000002404047981 */ /* 0x000ea2000c1e1500 */
[----:B------:R-:W-:Y:S01]  /*1b00*/  CS2R R26, SRZ ;  /* 0x00000000001a7805 */ /* 0x000fe2000001ff00 */
[----:B--2---:R0:W1:Y:S01]  /*1b10*/  I2F.F64.S16 R24, R4 ;  /* 0x0000000400187312 */ /* 0x0040620000101c00 */
[----:B------:R-:W-:Y:S05]  /*1b20*/  BRA `(.L_x_6210) ;  /* 0x0000000c00807947 */ /* 0x000fea0003800000 */
.L_x_6206:
[----:B------:R-:W-:-:S13]  /*1b30*/  ISETP.GT.AND P0, PT, R3, 0x6, PT ;  /* 0x000000060300780c */ /* 0x000fda0003f04270 */
[----:B------:R-:W-:Y:S05]  /*1b40*/  @P0 BRA `(.L_x_6213) ;  /* 0x00000000003c0947 */ /* 0x000fea0003800000 */
[----:B------:R-:W-:-:S13]  /*1b50*/  ISETP.NE.AND P0, PT, R3, 0x5, PT ;  /* 0x000000050300780c */ /* 0x000fda0003f05270 */
[----:B------:R-:W-:Y:S05]  /*1b60*/  @!P0 BRA `(.L_x_6214) ;  /* 0x00000000001c8947 */ /* 0x000fea0003800000 */
[----:B------:R-:W-:-:S13]  /*1b70*/  ISETP.NE.AND P0, PT, R3, 0x6, PT ;  /* 0x000000060300780c */ /* 0x000fda0003f05270 */
[----:B------:R-:W-:Y:S05]  /*1b80*/  @P0 BRA `(.L_x_6209) ;  /* 0x0000000c00000947 */ /* 0x000fea0003800000 */
[----:B------:R-:W2:Y:S01]  /*1b90*/  LDG.E R24, desc[UR36][R4.64] ;  /* 0x0000002404187981 */ /* 0x000ea2000c1e1900 */
[----:B------:R-:W-:Y:S01]  /*1ba0*/  CS2R R26, SRZ ;  /* 0x00000000001a7805 */ /* 0x000fe2000001ff00 */
[----:B--2---:R-:W-:-:S06]  /*1bb0*/  FMUL.FTZ R24, R24, 1 ;  /* 0x3f80000018187820 */ /* 0x004fcc0000410000 */
[----:B------:R-:W0:Y:S01]  /*1bc0*/  F2F.F64.F32 R24, R24 ;  /* 0x0000001800187310 */ /* 0x000e220000201800 */
[----:B------:R-:W-:Y:S05]  /*1bd0*/  BRA `(.L_x_6210) ;  /* 0x0000000c00547947 */ /* 0x000fea0003800000 */
.L_x_6214:
[----:B------:R-:W2:Y:S01]  /*1be0*/  LDG.E.U16 R0, desc[UR36][R4.64] ;  /* 0x0000002404007981 */ /* 0x000ea2000c1e1500 */
[----:B------:R-:W-:Y:S01]  /*1bf0*/  CS2R R26, SRZ ;  /* 0x00000000001a7805 */ /* 0x000fe2000001ff00 */
[----:B--2---:R-:W-:-:S05]  /*1c00*/  HADD2.F32 R0, -RZ, R0.H0_H0 ;  /* 0x20000000ff007230 */ /* 0x004fca0000004100 */
[----:B------:R-:W-:-:S04]  /*1c10*/  FMUL.FTZ R0, R0, 1 ;  /* 0x3f80000000007820 */ /* 0x000fc80000410000 */
[----:B------:R0:W1:Y:S01]  /*1c20*/  F2F.F64.F32 R24, R0 ;  /* 0x0000000000187310 */ /* 0x0000620000201800 */
[----:B------:R-:W-:Y:S05]  /*1c30*/  BRA `(.L_x_6210) ;  /* 0x0000000c003c7947 */ /* 0x000fea0003800000 */
.L_x_6213:
[----:B------:R-:W-:-:S13]  /*1c40*/  ISETP.NE.AND P0, PT, R3, 0x7, PT ;  /* 0x000000070300780c */ /* 0x000fda0003f05270 */
[----:B------:R-:W-:Y:S05]  /*1c50*/  @!P0 BRA `(.L_x_6215) ;  /* 0x0000000000488947 */ /* 0x000fea0003800000 */
[----:B------:R-:W-:-:S13]  /*1c60*/  ISETP.NE.AND P0, PT, R3, 0x8, PT ;  /* 0x000000080300780c */ /* 0x000fda0003f05270 */
[----:B------:R-:W-:Y:S05]  /*1c70*/  @!P0 BRA `(.L_x_6216) ;  /* 0x0000000000208947 */ /* 0x000fea0003800000 */
[----:B------:R-:W-:-:S13]  /*1c80*/  ISETP.NE.AND P0, PT, R3, 0x9, PT ;  /* 0x000000090300780c */ /* 0x000fda0003f05270 */
[----:B------:R-:W-:Y:S05]  /*1c90*/  @P0 BRA `(.L_x_6209) ;  /* 0x0000000800bc0947 */ /* 0x000fea0003800000 */
[----:B------:R-:W2:Y:S02]  /*1ca0*/  LDG.E.64 R4, desc[UR36][R4.64] ;  /* 0x0000002404047981 */ /* 0x000ea4000c1e1b00 */
[----:B--2---:R-:W-:Y:S01]  /*1cb0*/  FMUL.FTZ R26, R5, 1 ;  /* 0x3f800000051a7820 */ /* 0x004fe20000410000 */
[----:B------:R-:W-:-:S05]  /*1cc0*/  FMUL.FTZ R24, R4, 1 ;  /* 0x3f80000004187820 */ /* 0x000fca0000410000 */
[----:B------:R-:W0:Y:S08]  /*1cd0*/  F2F.F64.F32 R26, R26 ;  /* 0x0000001a001a7310 */ /* 0x000e300000201800 */
[----:B------:R-:W1:Y:S01]  /*1ce0*/  F2F.F64.F32 R24, R24 ;  /* 0x0000001800187310 */ /* 0x000e620000201800 */
[----:B------:R-:W-:Y:S05]  /*1cf0*/  BRA `(.L_x_6210) ;  /* 0x0000000c000c7947 */ /* 0x000fea0003800000 */
.L_x_6216:
[----:B------:R-:W2:Y:S02]  /*1d00*/  LDG.E R0, desc[UR36][R4.64] ;  /* 0x0000002404007981 */ /* 0x000ea4000c1e1900 */
[--C-:B--2---:R-:W-:Y:S02]  /*1d10*/  HADD2.F32 R3, -RZ, R0.reuse.H1_H1 ;  /* 0x30000000ff037230 */ /* 0x104fe40000004100 */
[----:B------:R-:W-:-:S03]  /*1d20*/  HADD2.F32 R0, -RZ, R0.H0_H0 ;  /* 0x20000000ff007230 */ /* 0x000fc60000004100 */
[----:B------:R-:W-:Y:S02]  /*1d30*/  FMUL.FTZ R3, R3, 1 ;  /* 0x3f80000003037820 */ /* 0x000fe40000410000 */
[----:B------:R-:W-:Y:S02]  /*1d40*/  FMUL.FTZ R0, R0, 1 ;  /* 0x3f80000000007820 */ /* 0x000fe40000410000 */
[----:B------:R0:W1:Y:S08]  /*1d50*/  F2F.F64.F32 R26, R3 ;  /* 0x00000003001a7310 */ /* 0x0000700000201800 */
[----:B------:R0:W2:Y:S01]  /*1d60*/  F2F.F64.F32 R24, R0 ;  /* 0x0000000000187310 */ /* 0x0000a20000201800 */
[----:B------:R-:W-:Y:S05]  /*1d70*/  BRA `(.L_x_6210) ;  /* 0x0000000800ec7947 */ /* 0x000fea0003800000 */
.L_x_6215:
[----:B------:R0:W5:Y:S01]  /*1d80*/  LDG.E.64 R24, desc[UR36][R4.64] ;  /* 0x0000002404187981 */ /* 0x000162000c1e1b00 */
[----:B------:R-:W-:Y:S01]  /*1d90*/  CS2R R26, SRZ ;  /* 0x00000000001a7805 */ /* 0x000fe2000001ff00 */
[----:B------:R-:W-:Y:S06]  /*1da0*/  BRA `(.L_x_6210) ;  /* 0x0000000800e07947 */ /* 0x000fec0003800000 */
.L_x_6205:
        /* <DEDUP_REMOVED lines=9> */
[----:B------:R-:W-:Y:S01]  /*1e40*/  CS2R R26, SRZ ;  /* 0x00000000001a7805 */ /* 0x000fe2000001ff00 */
[----:B------:R-:W-:Y:S01]  /*1e50*/  IMAD.MOV.U32 R24, RZ, RZ, RZ ;  /* 0x000000ffff187224 */ /* 0x000fe200078e00ff */
[----:B--2---:R-:W-:-:S04]  /*1e60*/  ISETP.NE.AND P0, PT, R4, RZ, PT ;  /* 0x000000ff0400720c */ /* 0x004fc80003f05270 */
[----:B------:R-:W-:Y:S01]  /*1e70*/  FSEL R25, RZ, 1.875, !P0 ;  /* 0x3ff00000ff197808 */ /* 0x000fe20004000000 */
[----:B------:R-:W-:Y:S08]  /*1e80*/  BRA `(.L_x_6210) ;  /* 0x0000000800a87947 */ /* 0x000ff00003800000 */
.L_x_6219:
[----:B------:R0:W5:Y:S01]  /*1e90*/  LDG.E.128 R24, desc[UR36][R4.64] ;  /* 0x0000002404187981 */ /* 0x000162000c1e1d00 */
[----:B------:R-:W-:Y:S05]  /*1ea0*/  BRA `(.L_x_6210) ;  /* 0x0000000800a07947 */ /* 0x000fea0003800000 */
.L_x_6218:
        /* <DEDUP_REMOVED lines=8> */
[----:B------:R-:W-:Y:S01]  /*1f30*/  CS2R R26, SRZ ;  /* 0x00000000001a7805 */ /* 0x000fe2000001ff00 */
        /* <DEDUP_REMOVED lines=16> */
[----:B------:R-:W-:-:S05]  /*2040*/  LOP3.LUT R7, R7, 0x80000000, R0, 0xf8, !PT ;  /* 0x8000000007077812 */ /* 0x000fca00078ef800 */
[----:B------:R-:W-:-:S04]  /*2050*/  FMUL.FTZ R7, R7, 1 ;  /* 0x3f80000007077820 */ /* 0x000fc80000410000 */
[----:B------:R0:W1:Y:S01]  /*2060*/  F2F.F64.F32 R24, R7 ;  /* 0x0000000700187310 */ /* 0x0000620000201800 */
[----:B------:R-:W-:Y:S05]  /*2070*/  BRA `(.L_x_6210) ;  /* 0x00000008002c7947 */ /* 0x000fea0003800000 */
.L_x_6221:
[----:B------:R-:W2:Y:S01]  /*2080*/  LDG.E.U8 R4, desc[UR36][R4.64] ;  /* 0x0000002404047981 */ /* 0x000ea2000c1e1100 */
[----:B------:R-:W-:Y:S01]  /*2090*/  CS2R R26, SRZ ;  /* 0x00000000001a7805 */ /* 0x000fe2000001ff00 */
        /* <DEDUP_REMOVED lines=10> */
[----:B------:R-:W-:-:S05]  /*2140*/  LOP3.LUT R0, R3, 0x80000000, R0, 0xf8, !PT ;  /* 0x8000000003007812 */ /* 0x000fca00078ef800 */
[----:B------:R-:W-:-:S04]  /*2150*/  FMUL.FTZ R0, R0, 1 ;  /* 0x3f80000000007820 */ /* 0x000fc80000410000 */
[----:B------:R0:W1:Y:S01]  /*2160*/  F2F.F64.F32 R24, R0 ;  /* 0x0000000000187310 */ /* 0x0000620000201800 */
[----:B------:R-:W-:Y:S05]  /*2170*/  BRA `(.L_x_6210) ;  /* 0x0000000400ec7947 */ /* 0x000fea0003800000 */
.L_x_6220:
[----:B------:R-:W2:Y:S01]  /*2180*/  LDG.E.U16 R0, desc[UR36][R4.64] ;  /* 0x0000002404007981 */ /* 0x000ea2000c1e1500 */
[----:B------:R-:W-:Y:S01]  /*2190*/  CS2R R26, SRZ ;  /* 0x00000000001a7805 */ /* 0x000fe2000001ff00 */
[----:B--2---:R-:W-:-:S04]  /*21a0*/  IMAD.U32 R0, R0, 0x10000, RZ ;  /* 0x0001000000007824 */ /* 0x004fc800078e00ff */
[----:B------:R-:W-:-:S04]  /*21b0*/  FMUL.FTZ R0, R0, 1 ;  /* 0x3f80000000007820 */ /* 0x000fc80000410000 */
[----:B------:R0:W1:Y:S01]  /*21c0*/  F2F.F64.F32 R24, R0 ;  /* 0x0000000000187310 */ /* 0x0000620000201800 */
[----:B------:R-:W-:Y:S05]  /*21d0*/  BRA `(.L_x_6210) ;  /* 0x0000000400d47947 */ /* 0x000fea0003800000 */
.L_x_6217:
        /* <DEDUP_REMOVED lines=9> */
[----:B------:R-:W-:Y:S01]  /*2270*/  CS2R R26, SRZ ;  /* 0x00000000001a7805 */ /* 0x000fe2000001ff00 */
[----:B--2---:R0:W1:Y:S01]  /*2280*/  I2F.F64.U16 R24, R4 ;  /* 0x0000000400187312 */ /* 0x0040620000101800 */
[----:B------:R-:W-:Y:S05]  /*2290*/  BRA `(.L_x_6210) ;  /* 0x0000000400a47947 */ /* 0x000fea0003800000 */
.L_x_6224:
        /* <DEDUP_REMOVED lines=21> */
.L_x_6228:
[----:B------:R-:W-:Y:S05]  /*23f0*/  BSYNC B1 ;  /* 0x0000000000017941 */ /* 0x000fea0003800000 */
.L_x_6227:
[----:B------:R-:W-:Y:S01]  /*2400*/  LEA R5, R0, 0x3b800000, 0x17 ;  /* 0x3b80000000057811 */ /* 0x000fe200078eb8ff */
[----:B------:R-:W-:-:S05]  /*2410*/  IMAD.SHL.U32 R0, R3, 0x100000, RZ ;  /* 0x0010000003007824 */ /* 0x000fca00078e00ff */
[----:B------:R-:W-:-:S07]  /*2420*/  LOP3.LUT R0, R5, R0, R6, 0xfe, !PT ;  /* 0x0000000005007212 */ /* 0x000fce00078efe06 */
.L_x_6226:
[----:B------:R-:W-:Y:S05]  /*2430*/  BSYNC B0 ;  /* 0x0000000000007941 */ /* 0x000fea0003800000 */
.L_x_6225:
[----:B------:R-:W-:Y:S01]  /*2440*/  FMUL.FTZ R0, R0, 1 ;  /* 0x3f80000000007820 */ /* 0x000fe20000410000 */
[----:B------:R-:W-:-:S03]  /*2450*/  CS2R R26, SRZ ;  /* 0x00000000001a7805 */ /* 0x000fc6000001ff00 */
[----:B------:R2:W3:Y:S01]  /*2460*/  F2F.F64.F32 R24, R0 ;  /* 0x0000000000187310 */ /* 0x0004e20000201800 */
[----:B------:R-:W-:Y:S05]  /*2470*/  BRA `(.L_x_6210) ;  /* 0x00000004002c7947 */ /* 0x000fea0003800000 */
.L_x_6223:
        /* <DEDUP_REMOVED lines=21> */
.L_x_6232:
[----:B------:R-:W-:Y:S05]  /*25d0*/  BSYNC B1 ;  /* 0x0000000000017941 */ /* 0x000fea0003800000 */
.L_x_6231:
[----:B------:R-:W-:Y:S01]  /*25e0*/  LEA R5, R0, 0x37800000, 0x17 ;  /* 0x3780000000057811 */ /* 0x000fe200078eb8ff */
[----:B------:R-:W-:-:S05]  /*25f0*/  IMAD.SHL.U32 R0, R3, 0x200000, RZ ;  /* 0x0020000003007824 */ /* 0x000fca00078e00ff */
[----:B------:R-:W-:-:S07]  /*2600*/  LOP3.LUT R0, R5, R0, R6, 0xfe, !PT ;  /* 0x0000000005007212 */ /* 0x000fce00078efe06 */
.L_x_6230:
[----:B------:R-:W-:Y:S05]  /*2610*/  BSYNC B0 ;  /* 0x0000000000007941 */ /* 0x000fea0003800000 */
.L_x_6229:
[----:B------:R-:W-:Y:S01]  /*2620*/  FMUL.FTZ R0, R0, 1 ;  /* 0x3f80000000007820 */ /* 0x000fe20000410000 */
[----:B------:R-:W-:-:S03]  /*2630*/  CS2R R26, SRZ ;  /* 0x00000000001a7805 */ /* 0x000fc6000001ff00 */
[----:B------:R4:W0:Y:S01]  /*2640*/  F2F.F64.F32 R24, R0 ;  /* 0x0000000000187310 */ /* 0x0008220000201800 */
[----:B------:R-:W-:Y:S05]  /*2650*/  BRA `(.L_x_6210) ;  /* 0x0000000000b47947 */ /* 0x000fea0003800000 */
.L_x_6222:
        /* <DEDUP_REMOVED lines=14> */
.L_x_6236:
[----:B------:R-:W-:Y:S05]  /*2740*/  BSYNC B0 ;  /* 0x0000000000007941 */ /* 0x000fea0003800000 */
.L_x_6235:
[----:B------:R-:W-:Y:S01]  /*2750*/  FMUL.FTZ R0, R0, 1 ;  /* 0x3f80000000007820 */ /* 0x000fe20000410000 */
[----:B------:R-:W-:-:S03]  /*2760*/  CS2R R26, SRZ ;  /* 0x00000000001a7805 */ /* 0x000fc6000001ff00 */
[----:B------:R0:W1:Y:S01]  /*2770*/  F2F.F64.F32 R24, R0 ;  /* 0x0000000000187310 */ /* 0x0000620000201800 */
[----:B------:R-:W-:Y:S05]  /*2780*/  BRA `(.L_x_6210) ;  /* 0x0000000000687947 */ /* 0x000fea0003800000 */
.L_x_6209:
        /* <DEDUP_REMOVED lines=16> */
.L_x_6237:
[----:B------:R-:W-:Y:S02]  /*2890*/  CS2R R24, SRZ ;  /* 0x0000000000187805 */ /* 0x000fe4000001ff00 */
[----:B------:R-:W-:Y:S01]  /*28a0*/  CS2R R26, SRZ ;  /* 0x00000000001a7805 */ /* 0x000fe2000001ff00 */
[----:B------:R-:W-:Y:S06]  /*28b0*/  BRA `(.L_x_6210) ;  /* 0x00000000001c7947 */ /* 0x000fec0003800000 */
.L_x_6234:
[----:B------:R-:W2:Y:S01]  /*28c0*/  LDG.E.64 R24, desc[UR36][R4.64] ;  /* 0x0000002404187981 */ /* 0x000ea2000c1e1b00 */
[----:B------:R-:W-:Y:S01]  /*28d0*/  CS2R R26, SRZ ;  /* 0x00000000001a7805 */ /* 0x000fe2000001ff00 */
[----:B--2---:R-:W0:Y:S01]  /*28e0*/  I2F.F64.U64 R24, R24 ;  /* 0x0000001800187312 */ /* 0x004e220000301800 */
[----:B------:R-:W-:Y:S05]  /*28f0*/  BRA `(.L_x_6210) ;  /* 0x00000000000c7947 */ /* 0x000fea0003800000 */
.L_x_6233:
[----:B------:R-:W2:Y:S01]  /*2900*/  LDG.E R4, desc[UR36][R4.64] ;  /* 0x0000002404047981 */ /* 0x000ea2000c1e1900 */
[----:B------:R-:W-:Y:S01]  /*2910*/  CS2R R26, SRZ ;  /* 0x00000000001a7805 */ /* 0x000fe2000001ff00 */
[----:B--2---:R0:W1:Y:S06]  /*2920*/  I2F.F64.U32 R24, R4 ;  /* 0x0000000400187312 */ /* 0x00406c0000201800 */
.L_x_6210:
[----:B0-----:R-:W2:Y:S01]  /*2930*/  LDC.U8 R3, c[0x0][0x532] ;  /* 0x00014c80ff037b82 */ /* 0x001ea20000000000 */
[----:B------:R-:W-:Y:S02]  /*2940*/  ULDC.64 UR4, c[0x0][0x4f0] ;  /* 0x00013c0000047ab9 */ /* 0x000fe40000000a00 */
[----:B------:R-:W-:-:S05]  /*2950*/  IADD3 R4, P1, R16, UR4, RZ ;  /* 0x0000000410047c10 */ /* 0x000fca000ff3e0ff */
[----:B------:R-:W-:Y:S01]  /*2960*/  IMAD.X R5, RZ, RZ, UR5, P1 ;  /* 0x00000005ff057e24 */ /* 0x000fe200088e06ff */
[----:B--2-4-:R-:W-:-:S04]  /*2970*/  PRMT R0, R3, 0x9910, RZ ;  /* 0x0000991003007816 */ /* 0x014fc800000000ff */
        /* <DEDUP_REMOVED lines=12> */
[----:B--2---:R0:W2:Y:S01]  /*2a40*/  I2F.F64.S16 R16, R4 ;  /* 0x0000000400107312 */ /* 0x0040a20000101c00 */
[----:B------:R-:W-:Y:S05]  /*2a50*/  BRA `(.L_x_6243) ;  /* 0x0000000c00d87947 */ /* 0x000fea0003800000 */
.L_x_6241:
[----:B------:R-:W2:Y:S01]  /*2a60*/  LDG.E.U8 R4, desc[UR36][R4.64] ;  /* 0x0000002404047981 */ /* 0x000ea2000c1e1100 */
[----:B------:R-:W-:Y:S01]  /*2a70*/  CS2R R18, SRZ ;  /* 0x0000000000127805 */ /* 0x000fe2000001ff00 */
[----:B--2---:R0:W2:Y:S01]  /*2a80*/  I2F.F64.U16 R16, R4 ;  /* 0x0000000400107312 */ /* 0x0040a20000101800 */
[----:B------:R-:W-:Y:S05]  /*2a90*/  BRA `(.L_x_6243) ;  /* 0x0000000c00c87947 */ /* 0x000fea0003800000 */
.L_x_6240:
        /* <DEDUP_REMOVED lines=10> */
.L_x_6245:
[----:B------:R-:W2:Y:S01]  /*2b40*/  LDG.E R4, desc[UR36][R4.64] ;  /* 0x0000002404047981 */ /* 0x000ea2000c1e1900 */
[----:B------:R-:W-:Y:S01]  /*2b50*/  CS2R R18, SRZ ;  /* 0x0000000000127805 */ /* 0x000fe2000001ff00 */
[----:B--2---:R2:W4:Y:S01]  /*2b60*/  I2F.F64 R16, R4 ;  /* 0x0000000400107312 */ /* 0x0045220000201c00 */
[----:B------:R-:W-:Y:S05]  /*2b70*/  BRA `(.L_x_6243) ;  /* 0x0000000c00907947 */ /* 0x000fea0003800000 */
.L_x_6244:
[----:B------:R-:W2:Y:S01]  /*2b80*/  LDG.E.U16 R4, desc[UR36][R4.64] ;  /* 0x0000002404047981 */ /* 0x000ea2000c1e1500 */
[----:B------:R-:W-:Y:S01]  /*2b90*/  CS2R R18, SRZ ;  /* 0x0000000000127805 */ /* 0x000fe2000001ff00 */
[----:B--2---:R0:W2:Y:S01]  /*2ba0*/  I2F.F64.S16 R16, R4 ;  /* 0x0000000400107312 */ /* 0x0040a20000101c00 */
[----:B------:R-:W-:Y:S05]  /*2bb0*/  BRA `(.L_x_6243) ;  /* 0x0000000c00807947 */ /* 0x000fea0003800000 */
.L_x_6239:
        /* <DEDUP_REMOVED lines=11> */
.L_x_6247:
[----:B------:R-:W2:Y:S01]  /*2c70*/  LDG.E.U16 R0, desc[UR36][R4.64] ;  /* 0x0000002404007981 */ /* 0x000ea2000c1e1500 */
[----:B------:R-:W-:Y:S01]  /*2c80*/  CS2R R18, SRZ ;  /* 0x0000000000127805 */ /* 0x000fe2000001ff00 */
[----:B--2---:R-:W-:-:S05]  /*2c90*/  HADD2.F32 R0, -RZ, R0.H0_H0 ;  /* 0x20000000ff007230 */ /* 0x004fca0000004100 */
[----:B------:R-:W-:-:S04]  /*2ca0*/  FMUL.FTZ R0, R0, 1 ;  /* 0x3f80000000007820 */ /* 0x000fc80000410000 */
[----:B------:R0:W2:Y:S01]  /*2cb0*/  F2F.F64.F32 R16, R0 ;  /* 0x0000000000107310 */ /* 0x0000a20000201800 */
[----:B------:R-:W-:Y:S05]  /*2cc0*/  BRA `(.L_x_6243) ;  /* 0x0000000c003c7947 */ /* 0x000fea0003800000 */
.L_x_6246:
        /* <DEDUP_REMOVED lines=10> */
[----:B------:R-:W2:Y:S01]  /*2d70*/  F2F.F64.F32 R16, R16 ;  /* 0x0000001000107310 */ /* 0x000ea20000201800 */
[----:B------:R-:W-:Y:S05]  /*2d80*/  BRA `(.L_x_6243) ;  /* 0x0000000c000c7947 */ /* 0x000fea0003800000 */
.L_x_6249:
[----:B------:R-:W2:Y:S02]  /*2d90*/  LDG.E R0, desc[UR36][R4.64] ;  /* 0x0000002404007981 */ /* 0x000ea4000c1e1900 */
[--C-:B--2---:R-:W-:Y:S02]  /*2da0*/  HADD2.F32 R3, -RZ, R0.reuse.H1_H1 ;  /* 0x30000000ff037230 */ /* 0x104fe40000004100 */
[----:B------:R-:W-:-:S03]  /*2db0*/  HADD2.F32 R0, -RZ, R0.H0_H0 ;  /* 0x20000000ff007230 */ /* 0x000fc60000004100 */
[----:B------:R-:W-:Y:S02]  /*2dc0*/  FMUL.FTZ R3, R3, 1 ;  /* 0x3f80000003037820 */ /* 0x000fe40000410000 */
[----:B------:R-:W-:Y:S02]  /*2dd0*/  FMUL.FTZ R0, R0, 1 ;  /* 0x3f80000000007820 */ /* 0x000fe40000410000 */
[----:B------:R0:W2:Y:S08]  /*2de0*/  F2F.F64.F32 R18, R3 ;  /* 0x0000000300127310 */ /* 0x0000b00000201800 */
[----:B------:R0:W4:Y:S01]  /*2df0*/  F2F.F64.F32 R16, R0 ;  /* 0x0000000000107310 */ /* 0x0001220000201800 */
[----:B------:R-:W-:Y:S05]  /*2e00*/  BRA `(.L_x_6243) ;  /* 0x0000000800ec7947 */ /* 0x000fea0003800000 */
.L_x_6248:
[----:B------:R0:W5:Y:S01]  /*2e10*/  LDG.E.64 R16, desc[UR36][R4.64] ;  /* 0x0000002404107981 */ /* 0x000162000c1e1b00 */
[----:B------:R-:W-:Y:S01]  /*2e20*/  CS2R R18, SRZ ;  /* 0x0000000000127805 */ /* 0x000fe2000001ff00 */
[----:B------:R-:W-:Y:S06]  /*2e30*/  BRA `(.L_x_6243) ;  /* 0x0000000800e07947 */ /* 0x000fec0003800000 */
.L_x_6238:
        /* <DEDUP_REMOVED lines=14> */
.L_x_6252:
[----:B------:R0:W5:Y:S01]  /*2f20*/  LDG.E.128 R16, desc[UR36][R4.64] ;  /* 0x0000002404107981 */ /* 0x000162000c1e1d00 */
[----:B------:R-:W-:Y:S05]  /*2f30*/  BRA `(.L_x_6243) ;  /* 0x0000000800a07947 */ /* 0x000fea0003800000 */
.L_x_6251:
        /* <DEDUP_REMOVED lines=27> */
[----:B------:R0:W2:Y:S01]  /*30f0*/  F2F.F64.F32 R16, R7 ;  /* 0x0000000700107310 */ /* 0x0000a20000201800 */
[----:B------:R-:W-:Y:S05]  /*3100*/  BRA `(.L_x_6243) ;  /* 0x00000008002c7947 */ /* 0x000fea0003800000 */
.L_x_6254:
        /* <DEDUP_REMOVED lines=14> */
[----:B------:R0:W2:Y:S01]  /*31f0*/  F2F.F64.F32 R16, R0 ;  /* 0x0000000000107310 */ /* 0x0000a20000201800 */
[----:B------:R-:W-:Y:S05]  /*3200*/  BRA `(.L_x_6243) ;  /* 0x0000000400ec7947 */ /* 0x000fea0003800000 */
.L_x_6253:
[----:B------:R-:W2:Y:S01]  /*3210*/  LDG.E.U16 R0, desc[UR36][R4.64] ;  /* 0x0000002404007981 */ /* 0x000ea2000c1e1500 */
[----:B------:R-:W-:Y:S01]  /*3220*/  CS2R R18, SRZ ;  /* 0x0000000000127805 */ /* 0x000fe2000001ff00 */
[----:B--2---:R-:W-:-:S04]  /*3230*/  IMAD.U32 R0, R0, 0x10000, RZ ;  /* 0x0001000000007824 */ /* 0x004fc800078e00ff */
[----:B------:R-:W-:-:S04]  /*3240*/  FMUL.FTZ R0, R0, 1 ;  /* 0x3f80000000007820 */ /* 0x000fc80000410000 */
[----:B------:R0:W2:Y:S01]  /*3250*/  F2F.F64.F32 R16, R0 ;  /* 0x0000000000107310 */ /* 0x0000a20000201800 */
[----:B------:R-:W-:Y:S05]  /*3260*/  BRA `(.L_x_6243) ;  /* 0x0000000400d47947 */ /* 0x000fea0003800000 */
.L_x_6250:
        /* <DEDUP_REMOVED lines=10> */
[----:B--2---:R0:W2:Y:S01]  /*3310*/  I2F.F64.U16 R16, R4 ;  /* 0x0000000400107312 */ /* 0x0040a20000101800 */
[----:B------:R-:W-:Y:S05]  /*3320*/  BRA `(.L_x_6243) ;  /* 0x0000000400a47947 */ /* 0x000fea0003800000 */
.L_x_6257:
        /* <DEDUP_REMOVED lines=21> */
.L_x_6261:
[----:B------:R-:W-:Y:S05]  /*3480*/  BSYNC B1 ;  /* 0x0000000000017941 */ /* 0x000fea0003800000 */
.L_x_6260:
[----:B------:R-:W-:Y:S01]  /*3490*/  LEA R5, R0, 0x3b800000, 0x17 ;  /* 0x3b80000000057811 */ /* 0x000fe200078eb8ff */
[----:B------:R-:W-:-:S05]  /*34a0*/  IMAD.SHL.U32 R0, R3, 0x100000, RZ ;  /* 0x0010000003007824 */ /* 0x000fca00078e00ff */
[----:B------:R-:W-:-:S07]  /*34b0*/  LOP3.LUT R0, R5, R0, R6, 0xfe, !PT ;  /* 0x0000000005007212 */ /* 0x000fce00078efe06 */
.L_x_6259:
[----:B------:R-:W-:Y:S05]  /*34c0*/  BSYNC B0 ;  /* 0x0000000000007941 */ /* 0x000fea0003800000 */
.L_x_6258:
[----:B------:R-:W-:Y:S01]  /*34d0*/  FMUL.FTZ R0, R0, 1 ;  /* 0x3f80000000007820 */ /* 0x000fe20000410000 */
[----:B------:R-:W-:-:S03]  /*34e0*/  CS2R R18, SRZ ;  /* 0x0000000000127805 */ /* 0x000fc6000001ff00 */
[----:B------:R0:W2:Y:S01]  /*34f0*/  F2F.F64.F32 R16, R0 ;  /* 0x0000000000107310 */ /* 0x0000a20000201800 */
[----:B------:R-:W-:Y:S05]  /*3500*/  BRA `(.L_x_6243) ;  /* 0x00000004002c7947 */ /* 0x000fea0003800000 */
.L_x_6256:
        /* <DEDUP_REMOVED lines=21> */
.L_x_6265:
[----:B------:R-:W-:Y:S05]  /*3660*/  BSYNC B1 ;  /* 0x0000000000017941 */ /* 0x000fea0003800000 */
.L_x_6264:
[----:B------:R-:W-:Y:S01]  /*3670*/  LEA R5, R0, 0x37800000, 0x17 ;  /* 0x3780000000057811 */ /* 0x000fe200078eb8ff */
[----:B------:R-:W-:-:S05]  /*3680*/  IMAD.SHL.U32 R0, R3, 0x200000, RZ ;  /* 0x0020000003007824 */ /* 0x000fca00078e00ff */
[----:B------:R-:W-:-:S07]  /*3690*/  LOP3.LUT R0, R5, R0, R6, 0xfe, !PT ;  /* 0x0000000005007212 */ /* 0x000fce00078efe06 */
.L_x_6263:
[----:B------:R-:W-:Y:S05]  /*36a0*/  BSYNC B0 ;  /* 0x0000000000007941 */ /* 0x000fea0003800000 */
.L_x_6262:
[----:B------:R-:W-:Y:S01]  /*36b0*/  FMUL.FTZ R0, R0, 1 ;  /* 0x3f80000000007820 */ /* 0x000fe20000410000 */
[----:B------:R-:W-:-:S03]  /*36c0*/  CS2R R18, SRZ ;  /* 0x0000000000127805 */ /* 0x000fc6000001ff00 */
[----:B------:R0:W2:Y:S01]  /*36d0*/  F2F.F64.F32 R16, R0 ;  /* 0x0000000000107310 */ /* 0x0000a20000201800 */
[----:B------:R-:W-:Y:S05]  /*36e0*/  BRA `(.L_x_6243) ;  /* 0x0000000000b47947 */ /* 0x000fea0003800000 */
.L_x_6255:
        /* <DEDUP_REMOVED lines=14> */
.L_x_6269:
[----:B------:R-:W-:Y:S05]  /*37d0*/  BSYNC B0 ;  /* 0x0000000000007941 */ /* 0x000fea0003800000 */
.L_x_6268:
[----:B------:R-:W-:Y:S01]  /*37e0*/  FMUL.FTZ R0, R0, 1 ;  /* 0x3f80000000007820 */ /* 0x000fe20000410000 */
[----:B------:R-:W-:-:S03]  /*37f0*/  CS2R R18, SRZ ;  /* 0x0000000000127805 */ /* 0x000fc6000001ff00 */
[----:B------:R0:W2:Y:S01]  /*3800*/  F2F.F64.F32 R16, R0 ;  /* 0x0000000000107310 */ /* 0x0000a20000201800 */
[----:B------:R-:W-:Y:S05]  /*3810*/  BRA `(.L_x_6243) ;  /* 0x0000000000687947 */ /* 0x000fea0003800000 */
.L_x_6242:
        /* <DEDUP_REMOVED lines=16> */
.L_x_6270:
[----:B------:R-:W-:Y:S02]  /*3920*/  CS2R R16, SRZ ;  /* 0x0000000000107805 */ /* 0x000fe4000001ff00 */
[----:B------:R-:W-:Y:S01]  /*3930*/  CS2R R18, SRZ ;  /* 0x0000000000127805 */ /* 0x000fe2000001ff00 */
[----:B------:R-:W-:Y:S06]  /*3940*/  BRA `(.L_x_6243) ;  /* 0x00000000001c7947 */ /* 0x000fec0003800000 */
.L_x_6267:
[----:B------:R-:W2:Y:S01]  /*3950*/  LDG.E.64 R16, desc[UR36][R4.64] ;  /* 0x0000002404107981 */ /* 0x000ea2000c1e1b00 */
[----:B------:R-:W-:Y:S01]  /*3960*/  CS2R R18, SRZ ;  /* 0x0000000000127805 */ /* 0x000fe2000001ff00 */
[----:B--2---:R-:W0:Y:S01]  /*3970*/  I2F.F64.U64 R16, R16 ;  /* 0x0000001000107312 */ /* 0x004e220000301800 */
[----:B------:R-:W-:Y:S05]  /*3980*/  BRA `(.L_x_6243) ;  /* 0x00000000000c7947 */ /* 0x000fea0003800000 */
.L_x_6266:
[----:B------:R-:W2:Y:S01]  /*3990*/  LDG.E R4, desc[UR36][R4.64] ;  /* 0x0000002404047981 */ /* 0x000ea2000c1e1900 */
[----:B------:R-:W-:Y:S01]  /*39a0*/  CS2R R18, SRZ ;  /* 0x0000000000127805 */ /* 0x000fe2000001ff00 */
[----:B--2---:R0:W2:Y:S06]  /*39b0*/  I2F.F64.U32 R16, R4 ;  /* 0x0000000400107312 */ /* 0x0040ac0000201800 */
.L_x_6243:
[----:B0-----:R-:W0:Y:S01]  /*39c0*/  LDC.U8 R3, c[0x0][0x533] ;  /* 0x00014cc0ff037b82 */ /* 0x001e220000000000 */
        /* <DEDUP_REMOVED lines=14> */
[----:B--2---:R-:W2:Y:S01]  /*3ab0*/  LDG.E.S8 R4, desc[UR36][R22.64] ;  /* 0x0000002416047981 */ /* 0x004ea2000c1e1300 */
[----:B------:R-:W-:Y:S01]  /*3ac0*/  CS2R R6, SRZ ;  /* 0x0000000000067805 */ /* 0x000fe2000001ff00 */
[----:B--2---:R-:W0:Y:S01]  /*3ad0*/  I2F.F64.S16 R4, R4 ;  /* 0x0000000400047312 */ /* 0x004e220000101c00 */
[----:B------:R-:W-:Y:S05]  /*3ae0*/  BRA `(.L_x_6276) ;  /* 0x0000000c00d87947 */ /* 0x000fea0003800000 */
.L_x_6274:
[----:B--2---:R-:W2:Y:S01]  /*3af0*/  LDG.E.U8 R4, desc[UR36][R22.64] ;  /* 0x0000002416047981 */ /* 0x004ea2000c1e1100 */
[----:B------:R-:W-:Y:S01]  /*3b00*/  CS2R R6, SRZ ;  /* 0x0000000000067805 */ /* 0x000fe2000001ff00 */
[----:B--2---:R-:W2:Y:S01]  /*3b10*/  I2F.F64.U16 R4, R4 ;  /* 0x0000000400047312 */ /* 0x004ea20000101800 */
[----:B------:R-:W-:Y:S05]  /*3b20*/  BRA `(.L_x_6276) ;  /* 0x0000000c00c87947 */ /* 0x000fea0003800000 */
.L_x_6273:
[----:B------:R-:W-:-:S13]  /*3b30*/  ISETP.NE.AND P0, PT, R0, 0x2, PT ;  /* 0x000000020000780c */ /* 0x000fda0003f05270 */
[----:B------:R-:W-:Y:S05]  /*3b40*/  @!P0 BRA `(.L_x_6277) ;  /* 0x0000000000308947 */ /* 0x000fea0003800000 */
[----:B------:R-:W-:-:S13]  /*3b50*/  ISETP.NE.AND P0, PT, R0, 0x3, PT ;  /* 0x000000030000780c */ /* 0x000fda0003f05270 */
[----:B------:R-:W-:Y:S05]  /*3b60*/  @!P0 BRA `(.L_x_6278) ;  /* 0x0000000000188947 */ /* 0x000fea0003800000 */
[----:B------:R-:W-:-:S13]  /*3b70*/  ISETP.NE.AND P0, PT, R0, 0x4, PT ;  /* 0x000000040000780c */ /* 0x000fda0003f05270 */
[----:B------:R-:W-:Y:S05]  /*3b80*/  @P0 BRA `(.L_x_6275) ;  /* 0x0000000c00480947 */ /* 0x000fea0003800000 */
[----:B--2---:R-:W2:Y:S01]  /*3b90*/  LDG.E.64 R4, desc[UR36][R22.64] ;  /* 0x0000002416047981 */ /* 0x004ea2000c1e1b00 */
[----:B------:R-:W-:Y:S01]  /*3ba0*/  CS2R R6, SRZ ;  /* 0x0000000000067805 */ /* 0x000fe2000001ff00 */
[----:B--2---:R-:W0:Y:S01]  /*3bb0*/  I2F.F64.S64 R4, R4 ;  /* 0x0000000400047312 */ /* 0x004e220000301c00 */
[----:B------:R-:W-:Y:S05]  /*3bc0*/  BRA `(.L_x_6276) ;  /* 0x0000000c00a07947 */ /* 0x000fea0003800000 */
.L_x_6278:
[----:B--2---:R-:W2:Y:S01]  /*3bd0*/  LDG.E R4, desc[UR36][R22.64] ;  /* 0x0000002416047981 */ /* 0x004ea2000c1e1900 */
[----:B------:R-:W-:Y:S01]  /*3be0*/  CS2R R6, SRZ ;  /* 0x0000000000067805 */ /* 0x000fe2000001ff00 */
[----:B--2---:R-:W0:Y:S01]  /*3bf0*/  I2F.F64 R4, R4 ;  /* 0x0000000400047312 */ /* 0x004e220000201c00 */
[----:B------:R-:W-:Y:S05]  /*3c00*/  BRA `(.L_x_6276) ;  /* 0x0000000c00907947 */ /* 0x000fea0003800000 */
.L_x_6277:
[----:B--2---:R-:W2:Y:S01]  /*3c10*/  LDG.E.U16 R4, desc[UR36][R22.64] ;  /* 0x0000002416047981 */ /* 0x004ea2000c1e1500 */
[----:B------:R-:W-:Y:S01]  /*3c20*/  CS2R R6, SRZ ;  /* 0x0000000000067805 */ /* 0x000fe2000001ff00 */
[----:B--2---:R-:W0:Y:S01]  /*3c30*/  I2F.F64.S16 R4, R4 ;  /* 0x0000000400047312 */ /* 0x004e220000101c00 */
[----:B------:R-:W-:Y:S05]  /*3c40*/  BRA `(.L_x_6276) ;  /* 0x0000000c00807947 */ /* 0x000fea0003800000 */
.L_x_6272:
[----:B------:R-:W-:-:S13]  /*3c50*/  ISETP.GT.AND P0, PT, R0, 0x6, PT ;  /* 0x000000060000780c */ /* 0x000fda0003f04270 */
[----:B------:R-:W-:Y:S05]  /*3c60*/  @P0 BRA `(.L_x_6279) ;  /* 0x00000000003c0947 */ /* 0x000fea0003800000 */
[----:B------:R-:W-:-:S13]  /*3c70*/  ISETP.NE.AND P0, PT, R0, 0x5, PT ;  /* 0x000000050000780c */ /* 0x000fda0003f05270 */
[----:B------:R-:W-:Y:S05]  /*3c80*/  @!P0 BRA `(.L_x_6280) ;  /* 0x00000000001c8947 */ /* 0x000fea0003800000 */
[----:B------:R-:W-:-:S13]  /*3c90*/  ISETP.NE.AND P0, PT, R0, 0x6, PT ;  /* 0x000000060000780c */ /* 0x000fda0003f05270 */
[----:B------:R-:W-:Y:S05]  /*3ca0*/  @P0 BRA `(.L_x_6275) ;  /* 0x0000000c00000947 */ /* 0x000fea0003800000 */
[----:B--2---:R-:W2:Y:S01]  /*3cb0*/  LDG.E R4, desc[UR36][R22.64] ;  /* 0x0000002416047981 */ /* 0x004ea2000c1e1900 */
[----:B------:R-:W-:Y:S01]  /*3cc0*/  CS2R R6, SRZ ;  /* 0x0000000000067805 */ /* 0x000fe2000001ff00 */
[----:B--2---:R-:W-:-:S06]  /*3cd0*/  FMUL.FTZ R4, R4, 1 ;  /* 0x3f80000004047820 */ /* 0x004fcc0000410000 */
[----:B------:R-:W0:Y:S01]  /*3ce0*/  F2F.F64.F32 R4, R4 ;  /* 0x0000000400047310 */ /* 0x000e220000201800 */
[----:B------:R-:W-:Y:S05]  /*3cf0*/  BRA `(.L_x_6276) ;  /* 0x0000000c00547947 */ /* 0x000fea0003800000 */
.L_x_6280:
[----:B------:R-:W2:Y:S01]  /*3d00*/  LDG.E.U16 R0, desc[UR36][R22.64] ;  /* 0x0000002416007981 */ /* 0x000ea2000c1e1500 */
[----:B------:R-:W-:Y:S01]  /*3d10*/  CS2R R6, SRZ ;  /* 0x0000000000067805 */ /* 0x000fe2000001ff00 */
[----:B--2---:R-:W-:-:S05]  /*3d20*/  HADD2.F32 R0, -RZ, R0.H0_H0 ;  /* 0x20000000ff007230 */ /* 0x004fca0000004100 */
[----:B------:R-:W-:-:S04]  /*3d30*/  FMUL.FTZ R0, R0, 1 ;  /* 0x3f80000000007820 */ /* 0x000fc80000410000 */
[----:B------:R0:W2:Y:S01]  /*3d40*/  F2F.F64.F32 R4, R0 ;  /* 0x0000000000047310 */ /* 0x0000a20000201800 */
[----:B------:R-:W-:Y:S05]  /*3d50*/  BRA `(.L_x_6276) ;  /* 0x0000000c003c7947 */ /* 0x000fea0003800000 */
.L_x_6279:
        /* <DEDUP_REMOVED lines=12> */
.L_x_6282:
[----:B------:R-:W2:Y:S02]  /*3e20*/  LDG.E R0, desc[UR36][R22.64] ;  /* 0x0000002416007981 */ /* 0x000ea4000c1e1900 */
[--C-:B--2---:R-:W-:Y:S02]  /*3e30*/  HADD2.F32 R3, -RZ, R0.reuse.H1_H1 ;  /* 0x30000000ff037230 */ /* 0x104fe40000004100 */
[----:B------:R-:W-:-:S03]  /*3e40*/  HADD2.F32 R0, -RZ, R0.H0_H0 ;  /* 0x20000000ff007230 */ /* 0x000fc60000004100 */
[----:B------:R-:W-:Y:S02]  /*3e50*/  FMUL.FTZ R3, R3, 1 ;  /* 0x3f80000003037820 */ /* 0x000fe40000410000 */
[----:B------:R-:W-:Y:S02]  /*3e60*/  FMUL.FTZ R0, R0, 1 ;  /* 0x3f80000000007820 */ /* 0x000fe40000410000 */
[----:B------:R0:W2:Y:S08]  /*3e70*/  F2F.F64.F32 R6, R3 ;  /* 0x0000000300067310 */ /* 0x0000b00000201800 */
[----:B------:R0:W0:Y:S01]  /*3e80*/  F2F.F64.F32 R4, R0 ;  /* 0x0000000000047310 */ /* 0x0000220000201800 */
[----:B------:R-:W-:Y:S05]  /*3e90*/  BRA `(.L_x_6276) ;  /* 0x0000000800ec7947 */ /* 0x000fea0003800000 */
.L_x_6281:
[----:B--2---:R0:W5:Y:S01]  /*3ea0*/  LDG.E.64 R4, desc[UR36][R22.64] ;  /* 0x0000002416047981 */ /* 0x004162000c1e1b00 */
[----:B------:R-:W-:Y:S01]  /*3eb0*/  CS2R R6, SRZ ;  /* 0x0000000000067805 */ /* 0x000fe2000001ff00 */
[----:B------:R-:W-:Y:S06]  /*3ec0*/  BRA `(.L_x_6276) ;  /* 0x0000000800e07947 */ /* 0x000fec0003800000 */
.L_x_6271:
        /* <DEDUP_REMOVED lines=9> */
[----:B------:R-:W-:Y:S01]  /*3f60*/  CS2R R6, SRZ ;  /* 0x0000000000067805 */ /* 0x000fe2000001ff00 */
[----:B--2---:R-:W-:Y:S01]  /*3f70*/  IMAD.MOV.U32 R4, RZ, RZ, RZ ;  /* 0x000000ffff047224 */ /* 0x004fe200078e00ff */
[----:B---3--:R-:W-:-:S04]  /*3f80*/  ISETP.NE.AND P0, PT, R22, RZ, PT ;  /* 0x000000ff1600720c */ /* 0x008fc80003f05270 */
[----:B------:R-:W-:Y:S01]  /*3f90*/  FSEL R5, RZ, 1.875, !P0 ;  /* 0x3ff00000ff057808 */ /* 0x000fe20004000000 */
[----:B------:R-:W-:Y:S08]  /*3fa0*/  BRA `(.L_x_6276) ;  /* 0x0000000800a87947 */ /* 0x000ff00003800000 */
.L_x_6285:
[----:B--2---:R0:W5:Y:S01]  /*3fb0*/  LDG.E.128 R4, desc[UR36][R22.64] ;  /* 0x0000002416047981 */ /* 0x004162000c1e1d00 */
[----:B------:R-:W-:Y:S05]  /*3fc0*/  BRA `(.L_x_6276) ;  /* 0x0000000800a07947 */ /* 0x000fea0003800000 */
.L_x_6284:
        /* <DEDUP_REMOVED lines=22> */
[----:B------:R-:W-:Y:S02]  /*4130*/  LOP3.LUT R5, R6, 0x7f800000, R5, 0xf8, !PT ;  /* 0x7f80000006057812 */ /* 0x000fe400078ef805 */
[----:B------:R-:W-:Y:S02]  /*4140*/  CS2R R6, SRZ ;  /* 0x0000000000067805 */ /* 0x000fe4000001ff00 */
[----:B------:R-:W-:-:S04]  /*4150*/  LOP3.LUT R5, R5, R4, RZ, 0x30, !PT ;  /* 0x0000000405057212 */ /* 0x000fc800078e30ff */
[----:B------:R-:W-:-:S05]  /*4160*/  LOP3.LUT R5, R5, 0x80000000, R0, 0xf8, !PT ;  /* 0x8000000005057812 */ /* 0x000fca00078ef800 */
[----:B------:R-:W-:-:S06]  /*4170*/  FMUL.FTZ R5, R5, 1 ;  /* 0x3f80000005057820 */ /* 0x000fcc0000410000 */
[----:B------:R-:W0:Y:S01]  /*4180*/  F2F.F64.F32 R4, R5 ;  /* 0x0000000500047310 */ /* 0x000e220000201800 */
[----:B------:R-:W-:Y:S05]  /*4190*/  BRA `(.L_x_6276) ;  /* 0x00000008002c7947 */ /* 0x000fea0003800000 */
.L_x_6287:
        /* <DEDUP_REMOVED lines=16> */
.L_x_6286:
[----:B------:R-:W2:Y:S01]  /*42a0*/  LDG.E.U16 R0, desc[UR36][R22.64] ;  /* 0x0000002416007981 */ /* 0x000ea2000c1e1500 */
[----:B------:R-:W-:Y:S01]  /*42b0*/  CS2R R6, SRZ ;  /* 0x0000000000067805 */ /* 0x000fe2000001ff00 */
[----:B--2---:R-:W-:-:S04]  /*42c0*/  IMAD.U32 R0, R0, 0x10000, RZ ;  /* 0x0001000000007824 */ /* 0x004fc800078e00ff */
[----:B------:R-:W-:-:S04]  /*42d0*/  FMUL.FTZ R0, R0, 1 ;  /* 0x3f80000000007820 */ /* 0x000fc80000410000 */
[----:B------:R0:W2:Y:S01]  /*42e0*/  F2F.F64.F32 R4, R0 ;  /* 0x0000000000047310 */ /* 0x0000a20000201800 */
[----:B------:R-:W-:Y:S05]  /*42f0*/  BRA `(.L_x_6276) ;  /* 0x0000000400d47947 */ /* 0x000fea0003800000 */
.L_x_6283:
        /* <DEDUP_REMOVED lines=8> */
[----:B--2---:R-:W2:Y:S01]  /*4380*/  LDG.E.U16 R4, desc[UR36][R22.64] ;  /* 0x0000002416047981 */ /* 0x004ea2000c1e1500 */
[----:B------:R-:W-:Y:S01]  /*4390*/  CS2R R6, SRZ ;  /* 0x0000000000067805 */ /* 0x000fe2000001ff00 */
[----:B--2---:R-:W0:Y:S01]  /*43a0*/  I2F.F64.U16 R4, R4 ;  /* 0x0000000400047312 */ /* 0x004e220000101800 */
[----:B------:R-:W-:Y:S05]  /*43b0*/  BRA `(.L_x_6276) ;  /* 0x0000000400a47947 */ /* 0x000fea0003800000 */
.L_x_6290:
        /* <DEDUP_REMOVED lines=21> */
.L_x_6294:
[----:B------:R-:W-:Y:S05]  /*4510*/  BSYNC B1 ;  /* 0x0000000000017941 */ /* 0x000fea0003800000 */
.L_x_6293:
[----:B------:R-:W-:Y:S01]  /*4520*/  LEA R5, R0, 0x3b800000, 0x17 ;  /* 0x3b80000000057811 */ /* 0x000fe200078eb8ff */
[----:B------:R-:W-:-:S05]  /*4530*/  IMAD.SHL.U32 R0, R3, 0x100000, RZ ;  /* 0x0010000003007824 */ /* 0x000fca00078e00ff */
[----:B------:R-:W-:-:S07]  /*4540*/  LOP3.LUT R0, R5, R0, R6, 0xfe, !PT ;  /* 0x0000000005007212 */ /* 0x000fce00078efe06 */
.L_x_6292:
[----:B------:R-:W-:Y:S05]  /*4550*/  BSYNC B0 ;  /* 0x0000000000007941 */ /* 0x000fea0003800000 */
.L_x_6291:
[----:B------:R-:W-:Y:S01]  /*4560*/  FMUL.FTZ R0, R0, 1 ;  /* 0x3f80000000007820 */ /* 0x000fe20000410000 */
[----:B------:R-:W-:-:S03]  /*4570*/  CS2R R6, SRZ ;  /* 0x0000000000067805 */ /* 0x000fc6000001ff00 */
[----:B------:R0:W2:Y:S01]  /*4580*/  F2F.F64.F32 R4, R0 ;  /* 0x0000000000047310 */ /* 0x0000a20000201800 */
[----:B------:R-:W-:Y:S05]  /*4590*/  BRA `(.L_x_6276) ;  /* 0x00000004002c7947 */ /* 0x000fea0003800000 */
.L_x_6289:
        /* <DEDUP_REMOVED lines=21> */
.L_x_6298:
[----:B------:R-:W-:Y:S05]  /*46f0*/  BSYNC B1 ;  /* 0x0000000000017941 */ /* 0x000fea0003800000 */
.L_x_6297:
[----:B------:R-:W-:Y:S01]  /*4700*/  LEA R5, R0, 0x37800000, 0x17 ;  /* 0x3780000000057811 */ /* 0x000fe200078eb8ff */
[----:B------:R-:W-:-:S05]  /*4710*/  IMAD.SHL.U32 R0, R3, 0x200000, RZ ;  /* 0x0020000003007824 */ /* 0x000fca00078e00ff */
[----:B------:R-:W-:-:S07]  /*4720*/  LOP3.LUT R0, R5, R0, R6, 0xfe, !PT ;  /* 0x0000000005007212 */ /* 0x000fce00078efe06 */
.L_x_6296:
[----:B------:R-:W-:Y:S05]  /*4730*/  BSYNC B0 ;  /* 0x0000000000007941 */ /* 0x000fea0003800000 */
.L_x_6295:
[----:B------:R-:W-:Y:S01]  /*4740*/  FMUL.FTZ R0, R0, 1 ;  /* 0x3f80000000007820 */ /* 0x000fe20000410000 */
[----:B------:R-:W-:-:S03]  /*4750*/  CS2R R6, SRZ ;  /* 0x0000000000067805 */ /* 0x000fc6000001ff00 */
[----:B------:R0:W2:Y:S01]  /*4760*/  F2F.F64.F32 R4, R0 ;  /* 0x0000000000047310 */ /* 0x0000a20000201800 */
[----:B------:R-:W-:Y:S05]  /*4770*/  BRA `(.L_x_6276) ;  /* 0x0000000000b47947 */ /* 0x000fea0003800000 */
.L_x_6288:
        /* <DEDUP_REMOVED lines=14> */
.L_x_6302:
[----:B------:R-:W-:Y:S05]  /*4860*/  BSYNC B0 ;  /* 0x0000000000007941 */ /* 0x000fea0003800000 */
.L_x_6301:
[----:B------:R-:W-:Y:S01]  /*4870*/  FMUL.FTZ R0, R0, 1 ;  /* 0x3f80000000007820 */ /* 0x000fe20000410000 */
[----:B------:R-:W-:-:S03]  /*4880*/  CS2R R6, SRZ ;  /* 0x0000000000067805 */ /* 0x000fc6000001ff00 */
[----:B------:R0:W2:Y:S01]  /*4890*/  F2F.F64.F32 R4, R0 ;  /* 0x0000000000047310 */ /* 0x0000a20000201800 */
[----:B------:R-:W-:Y:S05]  /*48a0*/  BRA `(.L_x_6276) ;  /* 0x0000000000687947 */ /* 0x000fea0003800000 */
.L_x_6275:
[----:B------:R-:W-:Y:S01]  /*48b0*/  MOV R14, 0x228 ;  /* 0x00000228000e7802 */ /* 0x000fe20000000f00 */
[----:B------:R-:W-:Y:S01]  /*48c0*/  ULDC.64 UR4, c[0x4][0x218] ;  /* 0x0100860000047ab9 */ /* 0x000fe20000000a00 */
[----:B------:R-:W-:Y:S01]  /*48d0*/  ULDC.64 UR6, c[0x4][0x80] ;  /* 0x0100200000067ab9 */ /* 0x000fe20000000a00 */
[----:B--2---:R-:W-:Y:S02]  /*48e0*/  IMAD.U32 R4, RZ, RZ, UR4 ;  /* 0x00000004ff047e24 */ /* 0x004fe4000f8e00ff */
        /* <DEDUP_REMOVED lines=12> */
.L_x_6303:
[----:B------:R-:W-:Y:S02]  /*49b0*/  CS2R R4, SRZ ;  /* 0x0000000000047805 */ /* 0x000fe4000001ff00 */
[----:B------:R-:W-:Y:S01]  /*49c0*/  CS2R R6, SRZ ;  /* 0x0000000000067805 */ /* 0x000fe2000001ff00 */
[----:B------:R-:W-:Y:S06]  /*49d0*/  BRA `(.L_x_6276) ;  /* 0x00000000001c7947 */ /* 0x000fec0003800000 */
.L_x_6300:
[----:B--2---:R-:W2:Y:S01]  /*49e0*/  LDG.E.64 R4, desc[UR36][R22.64] ;  /* 0x0000002416047981 */ /* 0x004ea2000c1e1b00 */
[----:B------:R-:W-:Y:S01]  /*49f0*/  CS2R R6, SRZ ;  /* 0x0000000000067805 */ /* 0x000fe2000001ff00 */
[----:B--2---:R-:W0:Y:S01]  /*4a00*/  I2F.F64.U64 R4, R4 ;  /* 0x0000000400047312 */ /* 0x004e220000301800 */
[----:B------:R-:W-:Y:S05]  /*4a10*/  BRA `(.L_x_6276) ;  /* 0x00000000000c7947 */ /* 0x000fea0003800000 */
.L_x_6299:
[----:B--2---:R-:W2:Y:S01]  /*4a20*/  LDG.E R4, desc[UR36][R22.64] ;  /* 0x0000002416047981 */ /* 0x004ea2000c1e1900 */
[----:B------:R-:W-:Y:S01]  /*4a30*/  CS2R R6, SRZ ;  /* 0x0000000000067805 */ /* 0x000fe2000001ff00 */
[----:B--2---:R-:W0:Y:S06]  /*4a40*/  I2F.F64.U32 R4, R4 ;  /* 0x0000000400047312 */ /* 0x004e2c0000201800 */
.L_x_6276:
[----:B0-----:R-:W0:Y:S01]  /*4a50*/  LDC.U8 R0, c[0x0][0x530] ;  /* 0x00014c00ff007b82 */ /* 0x001e220000000000 */
[----:B------:R-:W-:Y:S02]  /*4a60*/  ULDC.64 UR4, c[0x0][0x518] ;  /* 0x0001460000047ab9 */ /* 0x000fe40000000a00 */
[----:B----45:R-:W-:Y:S02]  /*4a70*/  DMUL R12, R16, UR4 ;  /* 0x00000004100c7c28 */ /* 0x030fe40008000000 */
[----:B------:R-:W-:Y:S01]  /*4a80*/  DMUL R8, R18, UR4 ;  /* 0x0000000412087c28 */ /* 0x000fe20008000000 */
[----:B------:R-:W-:-:S05]  /*4a90*/  ULDC.64 UR4, c[0x0][0x510] ;  /* 0x0001440000047ab9 */ /* 0x000fca0000000a00 */
[----:B------:R-:W-:Y:S02]  /*4aa0*/  DFMA R12, R18, UR4, R12 ;  /* 0x00000004120c7c2b */ /* 0x000fe4000800000c */
[----:B------:R-:W-:Y:S01]  /*4ab0*/  DFMA R16, R16, UR4, -R8 ;  /* 0x0000000410107c2b */ /* 0x000fe20008000808 */
[----:B------:R-:W-:Y:S02]  /*4ac0*/  ULDC.64 UR4, c[0x0][0x508] ;  /* 0x0001420000047ab9 */ /* 0x000fe40000000a00 */
[----:B-1----:R-:W-:Y:S02]  /*4ad0*/  DMUL R14, R26, UR4 ;  /* 0x000000041a0e7c28 */ /* 0x002fe40008000000 */
[----:B---3--:R-:W-:Y:S01]  /*4ae0*/  DMUL R10, R24, UR4 ;  /* 0x00000004180a7c28 */ /* 0x008fe20008000000 */
[----:B------:R-:W-:Y:S01]  /*4af0*/  ULDC.64 UR4, c[0x0][0x500] ;  /* 0x0001400000047ab9 */ /* 0x000fe20000000a00 */
[C---:B--2---:R-:W-:Y:S02]  /*4b00*/  DMUL R8, R12.reuse, R6 ;  /* 0x000000060c087228 */ /* 0x044fe40000000000 */
[----:B------:R-:W-:Y:S01]  /*4b10*/  DMUL R12, R12, R4 ;  /* 0x000000040c0c7228 */ /* 0x000fe20000000000 */
[----:B0-----:R-:W-:Y:S01]  /*4b20*/  PRMT R3, R0, 0x9910, RZ ;  /* 0x0000991000037816 */ /* 0x001fe200000000ff */
[----:B------:R-:W-:-:S02]  /*4b30*/  DFMA R24, R24, UR4, -R14 ;  /* 0x0000000418187c2b */ /* 0x000fc4000800080e */
[----:B------:R-:W-:Y:S01]  /*4b40*/  DFMA R10, R26, UR4, R10 ;  /* 0x000000041a0a7c2b */ /* 0x000fe2000800000a */
[----:B------:R-:W-:Y:S01]  /*4b50*/  ISETP.GT.AND P0, PT, R3, 0x9, PT ;  /* 0x000000090300780c */ /* 0x000fe20003f04270 */
[C---:B------:R-:W-:Y:S02]  /*4b60*/  DFMA R4, R16.reuse, R4, -R8 ;  /* 0x000000041004722b */ /* 0x040fe40000000808 */
[----:B------:R-:W-:-:S06]  /*4b70*/  DFMA R6, R16, R6, R12 ;  /* 0x000000061006722b */ /* 0x000fcc000000000c */
[----:B------:R-:W-:Y:S02]  /*4b80*/  DADD R4, R24, R4 ;  /* 0x0000000018047229 */ /* 0x000fe40000000004 */
[----:B------:R-:W-:Y:S02]  /*4b90*/  DADD R6, R10, R6 ;  /* 0x000000000a067229 */ /* 0x000fe40000000006 */
[----:B------:R-:W-:Y:S09]  /*4ba0*/  @P0 BRA `(.L_x_6304) ;  /* 0x0000000400400947 */ /* 0x000ff20003800000 */
        /* <DEDUP_REMOVED lines=8> */
[----:B------:R-:W0:Y:S02]  /*4c30*/  F2I.F64.TRUNC R5, R4 ;  /* 0x0000000400057311 */ /* 0x000e24000030d100 */
[----:B0-----:R0:W-:Y:S01]  /*4c40*/  STG.E.U8 desc[UR36][R30.64], R5 ;  /* 0x000000051e007986 */ /* 0x0011e2000c101124 */
[----:B------:R-:W-:Y:S05]  /*4c50*/  BRA `(.L_x_6309) ;  /* 0x0000001000187947 */ /* 0x000fea0003800000 */
.L_x_6307:
[----:B------:R-:W0:Y:S02]  /*4c60*/  F2I.S64.F64.TRUNC R4, R4 ;  /* 0x0000000400047311 */ /* 0x000e24000030d900 */
[----:B0-----:R-:W-:-:S05]  /*4c70*/  IMAD.MOV.U32 R3, RZ, RZ, R4 ;  /* 0x000000ffff037224 */ /* 0x001fca00078e0004 */
[----:B------:R0:W-:Y:S01]  /*4c80*/  STG.E.U8 desc[UR36][R30.64], R3 ;  /* 0x000000031e007986 */ /* 0x0001e2000c101124 */
[----:B------:R-:W-:Y:S05]  /*4c90*/  BRA `(.L_x_6309) ;  /* 0x0000001000087947 */ /* 0x000fea0003800000 */
.L_x_6306:
[----:B------:R-:W-:-:S13]  /*4ca0*/  ISETP.NE.AND P0, PT, R3, 0x2, PT ;  /* 0x000000020300780c */ /* 0x000fda0003f05270 */
[----:B------:R-:W-:Y:S05]  /*4cb0*/  @!P0 BRA `(.L_x_6310) ;  /* 0x0000000000288947 */ /* 0x000fea0003800000 */
[----:B------:R-:W-:-:S13]  /*4cc0*/  ISETP.NE.AND P0, PT, R3, 0x3, PT ;  /* 0x000000030300780c */ /* 0x000fda0003f05270 */
[----:B------:R-:W-:Y:S05]  /*4cd0*/  @!P0 BRA `(.L_x_6311) ;  /* 0x0000000000148947 */ /* 0x000fea0003800000 */
[----:B------:R-:W-:-:S13]  /*4ce0*/  ISETP.NE.AND P0, PT, R3, 0x4, PT ;  /* 0x000000040300780c */ /* 0x000fda0003f05270 */
[----:B------:R-:W-:Y:S05]  /*4cf0*/  @P0 BRA `(.L_x_6308) ;  /* 0x0000000c00980947 */ /* 0x000fea0003800000 */
[----:B------:R-:W0:Y:S02]  /*4d00*/  F2I.S64.F64.TRUNC R4, R4 ;  /* 0x0000000400047311 */ /* 0x000e24000030d900 */
[----:B0-----:R0:W-:Y:S01]  /*4d10*/  STG.E.64 desc[UR36][R30.64], R4 ;  /* 0x000000041e007986 */ /* 0x0011e2000c101b24 */
[----:B------:R-:W-:Y:S05]  /*4d20*/  BRA `(.L_x_6309) ;  /* 0x0000000c00e47947 */ /* 0x000fea0003800000 */
.L_x_6311:
[----:B------:R-:W0:Y:S02]  /*4d30*/  F2I.F64.TRUNC R5, R4 ;  /* 0x0000000400057311 */ /* 0x000e24000030d100 */
[----:B0-----:R0:W-:Y:S01]  /*4d40*/  STG.E desc[UR36][R30.64], R5 ;  /* 0x000000051e007986 */ /* 0x0011e2000c101924 */
[----:B------:R-:W-:Y:S05]  /*4d50*/  BRA `(.L_x_6309) ;  /* 0x0000000c00d87947 */ /* 0x000fea0003800000 */
.L_x_6310:
[----:B------:R-:W0:Y:S02]  /*4d60*/  F2I.F64.TRUNC R5, R4 ;  /* 0x0000000400057311 */ /* 0x000e24000030d100 */
[----:B0-----:R0:W-:Y:S01]  /*4d70*/  STG.E.U16 desc[UR36][R30.64], R5 ;  /* 0x000000051e007986 */ /* 0x0011e2000c101524 */
[----:B------:R-:W-:Y:S05]  /*4d80*/  BRA `(.L_x_6309) ;  /* 0x0000000c00cc7947 */ /* 0x000fea0003800000 */
.L_x_6305:
[----:B------:R-:W-:-:S13]  /*4d90*/  ISETP.GT.AND P0, PT, R3, 0x6, PT ;  /* 0x000000060300780c */ /* 0x000fda0003f04270 */
[----:B------:R-:W-:Y:S05]  /*4da0*/  @P0 BRA `(.L_x_6312) ;  /* 0x00000000004c0947 */ /* 0x000fea0003800000 */
[----:B------:R-:W-:-:S13]  /*4db0*/  ISETP.NE.AND P0, PT, R3, 0x5, PT ;  /* 0x000000050300780c */ /* 0x000fda0003f05270 */
[----:B------:R-:W-:Y:S05]  /*4dc0*/  @!P0 BRA `(.L_x_6313) ;  /* 0x0000000000248947 */ /* 0x000fea0003800000 */
[----:B------:R-:W-:-:S13]  /*4dd0*/  ISETP.NE.AND P0, PT, R3, 0x6, PT ;  /* 0x000000060300780c */ /* 0x000fda0003f05270 */
[----:B------:R-:W-:Y:S05]  /*4de0*/  @P0 BRA `(.L_x_6308) ;  /* 0x0000000c005c0947 */ /* 0x000fea0003800000 */
[----:B------:R-:W-:Y:S01]  /*4df0*/  UMOV UR4, 0xf0000000 ;  /* 0xf000000000047882 */ /* 0x000fe20000000000 */
[----:B------:R-:W-:Y:S01]  /*4e00*/  UMOV UR5, 0x380fffff ;  /* 0x380fffff00057882 */ /* 0x000fe20000000000 */
[----:B------:R-:W0:Y:S01]  /*4e10*/  F2F.F32.F64 R3, R4 ;  /* 0x0000000400037310 */ /* 0x000e220000301000 */
[----:B------:R-:W-:-:S14]  /*4e20*/  DSETP.GEU.AND P0, PT, |R4|, UR4, PT ;  /* 0x0000000404007e2a */ /* 0x000fdc000bf0e200 */
[----:B0-----:R-:W-:-:S05]  /*4e30*/  @!P0 FMUL R3, R3, 1.175494350822287508e-38 ;  /* 0x0080000003038820 */ /* 0x001fca0000400000 */
[----:B------:R0:W-:Y:S01]  /*4e40*/  STG.E desc[UR36][R30.64], R3 ;  /* 0x000000031e007986 */ /* 0x0001e2000c101924 */
[----:B------:R-:W-:Y:S05]  /*4e50*/  BRA `(.L_x_6309) ;  /* 0x0000000c00987947 */ /* 0x000fea0003800000 */
.L_x_6313:
[----:B------:R-:W-:Y:S01]  /*4e60*/  UMOV UR4, 0xf0000000 ;  /* 0xf000000000047882 */ /* 0x000fe20000000000 */
[----:B------:R-:W-:Y:S01]  /*4e70*/  UMOV UR5, 0x380fffff ;  /* 0x380fffff00057882 */ /* 0x000fe20000000000 */
[----:B------:R-:W0:Y:S01]  /*4e80*/  F2F.F32.F64 R0, R4 ;  /* 0x0000000400007310 */ /* 0x000e220000301000 */
[----:B------:R-:W-:-:S14]  /*4e90*/  DSETP.GEU.AND P0, PT, |R4|, UR4, PT ;  /* 0x0000000404007e2a */ /* 0x000fdc000bf0e200 */
[----:B0-----:R-:W-:-:S05]  /*4ea0*/  @!P0 FMUL R0, R0, 1.175494350822287508e-38 ;  /* 0x0080000000008820 */ /* 0x001fca0000400000 */
[----:B------:R-:W-:-:S05]  /*4eb0*/  F2FP.F16.F32.PACK_AB R0, RZ, R0 ;  /* 0x00000000ff00723e */ /* 0x000fca00000000ff */
[----:B------:R0:W-:Y:S01]  /*4ec0*/  STG.E.U16 desc[UR36][R30.64], R0 ;  /* 0x000000001e007986 */ /* 0x0001e2000c101524 */
[----:B------:R-:W-:Y:S05]  /*4ed0*/  BRA `(.L_x_6309) ;  /* 0x0000000c00787947 */ /* 0x000fea0003800000 */
.L_x_6312:
[----:B------:R-:W-:-:S13]  /*4ee0*/  ISETP.NE.AND P0, PT, R3, 0x7, PT ;  /* 0x000000070300780c */ /* 0x000fda0003f05270 */
[----:B------:R-:W-:Y:S05]  /*4ef0*/  @!P0 BRA `(.L_x_6314) ;  /* 0x0000000000648947 */ /* 0x000fea0003800000 */
[----:B------:R-:W-:-:S13]  /*4f00*/  ISETP.NE.AND P0, PT, R3, 0x8, PT ;  /* 0x000000080300780c */ /* 0x000fda0003f05270 */
[----:B------:R-:W-:Y:S05]  /*4f10*/  @!P0 BRA `(.L_x_6315) ;  /* 0x0000000000308947 */ /* 0x000fea0003800000 */
[----:B------:R-:W-:-:S13]  /*4f20*/  ISETP.NE.AND P0, PT, R3, 0x9, PT ;  /* 0x000000090300780c */ /* 0x000fda0003f05270 */
[----:B------:R-:W-:Y:S05]  /*4f30*/  @P0 BRA `(.L_x_6308) ;  /* 0x0000000c00080947 */ /* 0x000fea0003800000 */
[----:B------:R-:W-:Y:S01]  /*4f40*/  UMOV UR4, 0xf0000000 ;  /* 0xf000000000047882 */ /* 0x000fe20000000000 */
[----:B------:R-:W-:Y:S01]  /*4f50*/  UMOV UR5, 0x380fffff ;  /* 0x380fffff00057882 */ /* 0x000fe20000000000 */
[----:B------:R-:W0:Y:S01]  /*4f60*/  F2F.F32.F64 R9, R6 ;  /* 0x0000000600097310 */ /* 0x000e220000301000 */
[----:B------:R-:W-:Y:S02]  /*4f70*/  DSETP.GEU.AND P0, PT, |R6|, UR4, PT ;  /* 0x0000000406007e2a */ /* 0x000fe4000bf0e200 */
[----:B------:R-:W-:-:S05]  /*4f80*/  DSETP.GEU.AND P1, PT, |R4|, UR4, PT ;  /* 0x0000000404007e2a */ /* 0x000fca000bf2e200 */
[----:B------:R-:W1:Y:S07]  /*4f90*/  F2F.F32.F64 R8, R4 ;  /* 0x0000000400087310 */ /* 0x000e6e0000301000 */
[----:B0-----:R-:W-:Y:S02]  /*4fa0*/  @!P0 FMUL R9, R9, 1.175494350822287508e-38 ;  /* 0x0080000009098820 */ /* 0x001fe40000400000 */
[----:B-1----:R-:W-:-:S05]  /*4fb0*/  @!P1 FMUL R8, R8, 1.175494350822287508e-38 ;  /* 0x0080000008089820 */ /* 0x002fca0000400000 */
[----:B------:R0:W-:Y:S01]  /*4fc0*/  STG.E.64 desc[UR36][R30.64], R8 ;  /* 0x000000081e007986 */ /* 0x0001e2000c101b24 */
[----:B------:R-:W-:Y:S05]  /*4fd0*/  BRA `(.L_x_6309) ;  /* 0x0000000c00387947 */ /* 0x000fea0003800000 */
.L_x_6315:
        /* <DEDUP_REMOVED lines=8> */
[----:B------:R-:W-:-:S05]  /*5060*/  F2FP.F16.F32.PACK_AB R3, R0, R3 ;  /* 0x000000030003723e */ /* 0x000fca00000000ff */
[----:B------:R0:W-:Y:S01]  /*5070*/  STG.E desc[UR36][R30.64], R3 ;  /* 0x000000031e007986 */ /* 0x0001e2000c101924 */
[----:B------:R-:W-:Y:S05]  /*5080*/  BRA `(.L_x_6309) ;  /* 0x0000000c000c7947 */ /* 0x000fea0003800000 */
.L_x_6314:
[----:B------:R0:W-:Y:S01]  /*5090*/  STG.E.64 desc[UR36][R30.64], R4 ;  /* 0x000000041e007986 */ /* 0x0001e2000c101b24 */
[----:B------:R-:W-:Y:S05]  /*50a0*/  BRA `(.L_x_6309) ;  /* 0x0000000c00047947 */ /* 0x000fea0003800000 */
.L_x_6304:
        /* <DEDUP_REMOVED lines=8> */
[----:B------:R-:W-:-:S06]  /*5130*/  DSETP.NEU.AND P0, PT, R6, RZ, PT ;  /* 0x000000ff0600722a */ /* 0x000fcc0003f0d000 */
[----:B------:R-:W-:-:S06]  /*5140*/  DSETP.NEU.OR P0, PT, R4, RZ, P0 ;  /* 0x000000ff0400722a */ /* 0x000fcc000070d400 */
[----:B------:R-:W-:-:S05]  /*5150*/  SEL R3, RZ, 0x1, !P0 ;  /* 0x00000001ff037807 */ /* 0x000fca0004000000 */
[----:B------:R0:W-:Y:S01]  /*5160*/  STG.E.U8 desc[UR36][R30.64], R3 ;  /* 0x000000031e007986 */ /* 0x0001e2000c101124 */
[----:B------:R-:W-:Y:S05]  /*5170*/  BRA `(.L_x_6309) ;  /* 0x0000000800d07947 */ /* 0x000fea0003800000 */
.L_x_6318:
[----:B------:R0:W-:Y:S01]  /*5180*/  STG.E.128 desc[UR36][R30.64], R4 ;  /* 0x000000041e007986 */ /* 0x0001e2000c101d24 */
[----:B------:R-:W-:Y:S05]  /*5190*/  BRA `(.L_x_6309) ;  /* 0x0000000800c87947 */ /* 0x000fea0003800000 */
.L_x_6317:
        /* <DEDUP_REMOVED lines=9> */
[----:B------:R-:W-:Y:S01]  /*5230*/  DSETP.GEU.AND P0, PT, |R4|, UR4, PT ;  /* 0x0000000404007e2a */ /* 0x000fe2000bf0e200 */
[----:B------:R-:W-:-:S13]  /*5240*/  BSSY B0, `(.L_x_6321) ;  /* 0x000000f000007945 */ /* 0x000fda0003800000 */
[----:B0-----:R-:W-:-:S05]  /*5250*/  @!P0 FMUL R9, R9, 1.175494350822287508e-38 ;  /* 0x0080000009098820 */ /* 0x001fca0000400000 */
        /* <DEDUP_REMOVED lines=13> */
.L_x_6322:
[----:B------:R-:W-:Y:S05]  /*5330*/  BSYNC B0 ;  /* 0x0000000000007941 */ /* 0x000fea0003800000 */
.L_x_6321:
[----:B------:R-:W-:-:S05]  /*5340*/  LOP3.LUT R7, R0, R7, RZ, 0xfc, !PT ;  /* 0x0000000700077212 */ /* 0x000fca00078efcff */
[----:B------:R0:W-:Y:S01]  /*5350*/  STG.E.U8 desc[UR36][R30.64], R7 ;  /* 0x000000071e007986 */ /* 0x0001e2000c101124 */
[----:B------:R-:W-:Y:S05]  /*5360*/  BRA `(.L_x_6309) ;  /* 0x0000000800547947 */ /* 0x000fea0003800000 */
.L_x_6320:
[----:B------:R-:W-:Y:S01]  /*5370*/  UMOV UR4, 0xf0000000 ;  /* 0xf000000000047882 */ /* 0x000fe20000000000 */
[----:B------:R-:W-:Y:S01]  /*5380*/  UMOV UR5, 0x380fffff ;  /* 0x380fffff00057882 */ /* 0x000fe20000000000 */
[----:B------:R-:W0:Y:S01]  /*5390*/  F2F.F32.F64 R7, R4 ;  /* 0x0000000400077310 */ /* 0x000e220000301000 */
[----:B------:R-:W-:Y:S01]  /*53a0*/  DSETP.GEU.AND P0, PT, |R4|, UR4, PT ;  /* 0x0000000404007e2a */ /* 0x000fe2000bf0e200 */
[----:B------:R-:W-:-:S13]  /*53b0*/  BSSY B0, `(.L_x_6323) ;  /* 0x0000010000007945 */ /* 0x000fda0003800000 */
[----:B0-----:R-:W-:-:S05]  /*53c0*/  @!P0 FMUL R7, R7, 1.175494350822287508e-38 ;  /* 0x0080000007078820 */ /* 0x001fca0000400000 */
        /* <DEDUP_REMOVED lines=11> */
.L_x_6324:
[----:B------:R-:W-:Y:S01]  /*5480*/  IMAD.MOV.U32 R0, RZ, RZ, 0x7f ;  /* 0x0000007fff007424 */ /* 0x000fe200078e00ff */
[----:B------:R-:W-:-:S04]  /*5490*/  ISETP.GT.U32.AND P0, PT, R3, 0x7f800000, PT ;  /* 0x7f8000000300780c */ /* 0x000fc80003f04070 */
[----:B------:R-:W-:-:S09]  /*54a0*/  SEL R0, R0, 0x7c, P0 ;  /* 0x0000007c00007807 */ /* 0x000fd20000000000 */
.L_x_6325:
[----:B------:R-:W-:Y:S05]  /*54b0*/  BSYNC B0 ;  /* 0x0000000000007941 */ /* 0x000fea0003800000 */
.L_x_6323:
[----:B------:R-:W-:-:S04]  /*54c0*/  LOP3.LUT R3, R7, 0x80000000, RZ, 0xc0, !PT ;  /* 0x8000000007037812 */ /* 0x000fc800078ec0ff */
[----:B------:R-:W-:-:S04]  /*54d0*/  SHF.R.U32.HI R3, RZ, 0x18, R3 ;  /* 0x00000018ff037819 */ /* 0x000fc80000011603 */
[----:B------:R-:W-:-:S05]  /*54e0*/  LOP3.LUT R3, R0, R3, RZ, 0xfc, !PT ;  /* 0x0000000300037212 */ /* 0x000fca00078efcff */
[----:B------:R0:W-:Y:S01]  /*54f0*/  STG.E.U8 desc[UR36][R30.64], R3 ;  /* 0x000000031e007986 */ /* 0x0001e2000c101124 */
[----:B------:R-:W-:Y:S05]  /*5500*/  BRA `(.L_x_6309) ;  /* 0x0000000400ec7947 */ /* 0x000fea0003800000 */
.L_x_6319:
[----:B------:R-:W-:Y:S01]  /*5510*/  UMOV UR4, 0xf0000000 ;  /* 0xf000000000047882 */ /* 0x000fe20000000000 */
[----:B------:R-:W-:Y:S01]  /*5520*/  UMOV UR5, 0x380fffff ;  /* 0x380fffff00057882 */ /* 0x000fe20000000000 */
[----:B------:R-:W0:Y:S01]  /*5530*/  F2F.F32.F64 R0, R4 ;  /* 0x0000000400007310 */ /* 0x000e220000301000 */
[----:B------:R-:W-:-:S14]  /*5540*/  DSETP.GEU.AND P0, PT, |R4|, UR4, PT ;  /* 0x0000000404007e2a */ /* 0x000fdc000bf0e200 */
[----:B0-----:R-:W-:-:S05]  /*5550*/  @!P0 FMUL R0, R0, 1.175494350822287508e-38 ;  /* 0x0080000000008820 */ /* 0x001fca0000400000 */
[----:B------:R-:W-:-:S05]  /*5560*/  F2FP.BF16.F32.PACK_AB R0, RZ, R0 ;  /* 0x00000000ff00723e */ /* 0x000fca00000010ff */
[----:B------:R0:W-:Y:S01]  /*5570*/  STG.E.U16 desc[UR36][R30.64], R0 ;  /* 0x000000001e007986 */ /* 0x0001e2000c101524 */
[----:B------:R-:W-:Y:S05]  /*5580*/  BRA `(.L_x_6309) ;  /* 0x0000000400cc7947 */ /* 0x000fea0003800000 */
.L_x_6316:
        /* <DEDUP_REMOVED lines=8> */
[----:B------:R-:W0:Y:S02]  /*5610*/  F2I.U32.F64.TRUNC R5, R4 ;  /* 0x0000000400057311 */ /* 0x000e24000030d000 */
[----:B0-----:R4:W-:Y:S01]  /*5620*/  STG.E.U16 desc[UR36][R30.64], R5 ;  /* 0x000000051e007986 */ /* 0x0019e2000c101524 */
[----:B------:R-:W-:Y:S05]  /*5630*/  BRA `(.L_x_6309) ;  /* 0x0000000400a07947 */ /* 0x000fea0003800000 */
.L_x_6328:
[----:B------:R-:W-:Y:S01]  /*5640*/  UMOV UR4, 0xf0000000 ;  /* 0xf000000000047882 */ /* 0x000fe20000000000 */
[----:B------:R-:W-:Y:S01]  /*5650*/  UMOV UR5, 0x380fffff ;  /* 0x380fffff00057882 */ /* 0x000fe20000000000 */
[----:B------:R-:W0:Y:S01]  /*5660*/  F2F.F32.F64 R7, R4 ;  /* 0x0000000400077310 */ /* 0x000e220000301000 */
[----:B------:R-:W-:Y:S01]  /*5670*/  DSETP.GEU.AND P0, PT, |R4|, UR4, PT ;  /* 0x0000000404007e2a */ /* 0x000fe2000bf0e200 */
[----:B------:R-:W-:Y:S01]  /*5680*/  BSSY B0, `(.L_x_6329) ;  /* 0x0000015000007945 */ /* 0x000fe20003800000 */
[----:B------:R-:W-:-:S12]  /*5690*/  IMAD.MOV.U32 R15, RZ, RZ, 0x80 ;  /* 0x00000080ff0f7424 */ /* 0x000fd800078e00ff */
[----:B0-----:R-:W-:-:S05]  /*56a0*/  @!P0 FMUL R7, R7, 1.175494350822287508e-38 ;  /* 0x0080000007078820 */ /* 0x001fca0000400000 */
        /* <DEDUP_REMOVED lines=14> */
.L_x_6331:
[----:B------:R-:W-:-:S04]  /*5790*/  LOP3.LUT R3, R7, 0x80000000, RZ, 0xc0, !PT ;  /* 0x8000000007037812 */ /* 0x000fc800078ec0ff */
[----:B------:R-:W-:-:S04]  /*57a0*/  SHF.R.U32.HI R3, RZ, 0x18, R3 ;  /* 0x00000018ff037819 */ /* 0x000fc80000011603 */
[----:B------:R-:W-:-:S04]  /*57b0*/  LOP3.LUT R0, R0, R3, RZ, 0xfc, !PT ;  /* 0x0000000300007212 */ /* 0x000fc800078efcff */
[----:B------:R-:W-:-:S07]  /*57c0*/  PRMT R15, R0, 0x7610, R15 ;  /* 0x00007610000f7816 */ /* 0x000fce000000000f */
.L_x_6330:
[----:B------:R-:W-:Y:S05]  /*57d0*/  BSYNC B0 ;  /* 0x0000000000007941 */ /* 0x000fea0003800000 */
.L_x_6329:
[----:B------:R3:W-:Y:S01]  /*57e0*/  STG.E.U8 desc[UR36][R30.64], R15 ;  /* 0x0000000f1e007986 */ /* 0x0007e2000c101124 */
[----:B------:R-:W-:Y:S05]  /*57f0*/  BRA `(.L_x_6309) ;  /* 0x0000000400307947 */ /* 0x000fea0003800000 */
.L_x_6327:
        /* <DEDUP_REMOVED lines=21> */
.L_x_6334:
[----:B------:R-:W-:-:S04]  /*5950*/  LOP3.LUT R3, R7, 0x80000000, RZ, 0xc0, !PT ;  /* 0x8000000007037812 */ /* 0x000fc800078ec0ff */
[----:B------:R-:W-:-:S04]  /*5960*/  SHF.R.U32.HI R3, RZ, 0x18, R3 ;  /* 0x00000018ff037819 */ /* 0x000fc80000011603 */
[----:B------:R-:W-:-:S04]  /*5970*/  LOP3.LUT R0, R0, R3, RZ, 0xfc, !PT ;  /* 0x0000000300007212 */ /* 0x000fc800078efcff */
[----:B------:R-:W-:-:S07]  /*5980*/  PRMT R15, R0, 0x7610, R15 ;  /* 0x00007610000f7816 */ /* 0x000fce000000000f */
.L_x_6333:
[----:B------:R-:W-:Y:S05]  /*5990*/  BSYNC B0 ;  /* 0x0000000000007941 */ /* 0x000fea0003800000 */
.L_x_6332:
[----:B------:R0:W-:Y:S01]  /*59a0*/  STG.E.U8 desc[UR36][R30.64], R15 ;  /* 0x0000000f1e007986 */ /* 0x0001e2000c101124 */
[----:B------:R-:W-:Y:S05]  /*59b0*/  BRA `(.L_x_6309) ;  /* 0x0000000000c07947 */ /* 0x000fea0003800000 */
.L_x_6326:
        /* <DEDUP_REMOVED lines=26> */
.L_x_6308:
        /* <DEDUP_REMOVED lines=16> */
.L_x_6337:
[----:B------:R-:W-:Y:S05]  /*5c60*/  BRA `(.L_x_6309) ;  /* 0x0000000000147947 */ /* 0x000fea0003800000 */
.L_x_6336:
[----:B------:R-:W0:Y:S02]  /*5c70*/  F2I.U64.F64.TRUNC R4, R4 ;  /* 0x0000000400047311 */ /* 0x000e24000030d800 */
[----:B0-----:R1:W-:Y:S01]  /*5c80*/  STG.E.64 desc[UR36][R30.64], R4 ;  /* 0x000000041e007986 */ /* 0x0013e2000c101b24 */
[----:B------:R-:W-:Y:S05]  /*5c90*/  BRA `(.L_x_6309) ;  /* 0x0000000000087947 */ /* 0x000fea0003800000 */
.L_x_6335:
[----:B------:R-:W0:Y:S02]  /*5ca0*/  F2I.U32.F64.TRUNC R5, R4 ;  /* 0x0000000400057311 */ /* 0x000e24000030d000 */
[----:B0-----:R0:W-:Y:S02]  /*5cb0*/  STG.E desc[UR36][R30.64], R5 ;  /* 0x000000051e007986 */ /* 0x0011e4000c101924 */
.L_x_6309:
[----:B------:R-:W-:-:S04]  /*5cc0*/  IMAD R2, R29, 0x200, R2 ;  /* 0x000002001d027824 */ /* 0x000fc800078e0202 */
[----:B------:R-:W-:-:S07]  /*5cd0*/  VIADD R23, R2, 0x80 ;  /* 0x0000008002177836 */ /* 0x000fce0000000000 */
.L_x_6203:
[----:B------:R-:W-:Y:S05]  /*5ce0*/  BSYNC B6 ;  /* 0x0000000000067941 */ /* 0x000fea0003800000 */
.L_x_6202:
[----:B------:R-:W-:Y:S01]  /*5cf0*/  ULDC UR4, c[0x0][0x210] ;  /* 0x0000840000047ab9 */ /* 0x000fe20000000800 */
[----:B------:R-:W-:Y:S01]  /*5d00*/  BSSY B6, `(.L_x_6338) ;  /* 0x00005c5000067945 */ /* 0x000fe20003800000 */
[----:B------:R-:W-:-:S13]  /*5d10*/  ISETP.GE.AND P0, PT, R23, UR4, PT ;  /* 0x0000000417007c0c */ /* 0x000fda000bf06270 */
[----:B------:R-:W-:Y:S05]  /*5d20*/  @P0 BRA `(.L_x_6339) ;  /* 0x0000005c00080947 */ /* 0x000fea0003800000 */
[----:B0-2---:R-:W0:Y:S01]  /*5d30*/  LDC R3, c[0x0][0x220] ;  /* 0x00008800ff037b82 */ /* 0x005e220000000800 */
        /* <DEDUP_REMOVED lines=10> */
[----:B-1----:R-:W-:Y:S01]  /*5de0*/  IMAD.HI.U32 R4, R23, UR4, R22 ;  /* 0x0000000417047c27 */ /* 0x002fe2000f8e0016 */
[----:B------:R-:W-:-:S04]  /*5df0*/  ULDC UR4, c[0x0][0x224] ;  /* 0x0000890000047ab9 */ /* 0x000fc80000000800 */
[----:B----4-:R-:W-:-:S05]  /*5e00*/  SHF.R.U32.HI R5, RZ, UR5, R4 ;  /* 0x00000005ff057c19 */ /* 0x010fca0008011604 */
        /* <DEDUP_REMOVED lines=366> */
.L_x_6340:
[----:B------:R-:W0:Y:S01]  /*74f0*/  LDC.U8 R6, c[0x0][0x531] ;  /* 0x00014c40ff067b82 */ /* 0x000e220000000000 */
[----:B------:R-:W-:Y:S01]  /*7500*/  ULDC.64 UR4, c[0x0][0x4e0] ;  /* 0x0001380000047ab9 */ /* 0x000fe20000000a00 */
[----:B------:R-:W-:Y:S01]  /*7510*/  ULDC.64 UR6, c[0x0][0x4e8] ;  /* 0x00013a0000067ab9 */ /* 0x000fe20000000a00 */
[----:B------:R-:W-:Y:S02]  /*7520*/  IADD3 R28, P0, R28, UR4, RZ ;  /* 0x000000041c1c7c10 */ /* 0x000fe4000ff1e0ff */
[----:B-1----:R-:W-:-:S03]  /*7530*/  IADD3 R4, P1, R0, UR6, RZ ;  /* 0x0000000600047c10 */ /* 0x002fc6000ff3e0ff */
[----:B------:R-:W-:Y:S02]  /*7540*/  IMAD.X R29, RZ, RZ, UR5, P0 ;  /* 0x00000005ff1d7e24 */ /* 0x000fe400080e06ff */
[----:B----4-:R-:W-:Y:S01]  /*7550*/  IMAD.X R5, RZ, RZ, UR7, P1 ;  /* 0x00000007ff057e24 */ /* 0x010fe200088e06ff */
        /* <DEDUP_REMOVED lines=15> */
.L_x_6344:
[----:B------:R-:W2:Y:S01]  /*7650*/  LDG.E.U8 R4, desc[UR36][R4.64] ;  /* 0x0000002404047981 */ /* 0x000ea2000c1e1100 */
[----:B------:R-:W-:Y:S01]  /*7660*/  CS2R R26, SRZ ;  /* 0x00000000001a7805 */ /* 0x000fe2000001ff00 */
[----:B--2---:R0:W1:Y:S01]  /*7670*/  I2F.F64.U16 R24, R4 ;  /* 0x0000000400187312 */ /* 0x0040620000101800 */
[----:B------:R-:W-:Y:S05]  /*7680*/  BRA `(.L_x_6346) ;  /* 0x0000000c00c87947 */ /* 0x000fea0003800000 */
.L_x_6343:
        /* <DEDUP_REMOVED lines=8> */
[----:B--2---:R-:W2:Y:S01]  /*7710*/  I2F.F64.S64 R24, R24 ;  /* 0x0000001800187312 */ /* 0x004ea20000301c00 */
[----:B------:R-:W-:Y:S05]  /*7720*/  BRA `(.L_x_6346) ;  /* 0x0000000c00a07947 */ /* 0x000fea0003800000 */
.L_x_6348:
[----:B------:R-:W2:Y:S01]  /*7730*/  LDG.E R4, desc[UR36][R4.64] ;  /* 0x0000002404047981 */ /* 0x000ea2000c1e1900 */
[----:B------:R-:W-:Y:S01]  /*7740*/  CS2R R26, SRZ ;  /* 0x00000000001a7805 */ /* 0x000fe2000001ff00 */
[----:B--2---:R4:W0:Y:S01]  /*7750*/  I2F.F64 R24, R4 ;  /* 0x0000000400187312 */ /* 0x0048220000201c00 */
[----:B------:R-:W-:Y:S05]  /*7760*/  BRA `(.L_x_6346) ;  /* 0x0000000c00907947 */ /* 0x000fea0003800000 */
.L_x_6347:
[----:B------:R-:W2:Y:S01]  /*7770*/  LDG.E.U16 R4, desc[UR36][R4.64] ;  /* 0x0000002404047981 */ /* 0x000ea2000c1e1500 */
[----:B------:R-:W-:Y:S01]  /*7780*/  CS2R R26, SRZ ;  /* 0x00000000001a7805 */ /* 0x000fe2000001ff00 */
[----:B--2---:R0:W1:Y:S01]  /*7790*/  I2F.F64.S16 R24, R4 ;  /* 0x0000000400187312 */ /* 0x0040620000101c00 */
[----:B------:R-:W-:Y:S05]  /*77a0*/  BRA `(.L_x_6346) ;  /* 0x0000000c00807947 */ /* 0x000fea0003800000 */
.L_x_6342:
        /* <DEDUP_REMOVED lines=11> */
.L_x_6350:
[----:B------:R-:W2:Y:S01]  /*7860*/  LDG.E.U16 R0, desc[UR36][R4.64] ;  /* 0x0000002404007981 */ /* 0x000ea2000c1e1500 */
[----:B------:R-:W-:Y:S01]  /*7870*/  CS2R R26, SRZ ;  /* 0x00000000001a7805 */ /* 0x000fe2000001ff00 */
[----:B--2---:R-:W-:-:S05]  /*7880*/  HADD2.F32 R0, -RZ, R0.H0_H0 ;  /* 0x20000000ff007230 */ /* 0x004fca0000004100 */
[----:B------:R-:W-:-:S04]  /*7890*/  FMUL.FTZ R0, R0, 1 ;  /* 0x3f80000000007820 */ /* 0x000fc80000410000 */
[----:B------:R0:W1:Y:S01]  /*78a0*/  F2F.F64.F32 R24, R0 ;  /* 0x0000000000187310 */ /* 0x0000620000201800 */
[----:B------:R-:W-:Y:S05]  /*78b0*/  BRA `(.L_x_6346) ;  /* 0x0000000c003c7947 */ /* 0x000fea0003800000 */
.L_x_6349:
        /* <DEDUP_REMOVED lines=12> */
.L_x_6352:
        /* <DEDUP_REMOVED lines=8> */
.L_x_6351:
[----:B------:R0:W5:Y:S01]  /*7a00*/  LDG.E.64 R24, desc[UR36][R4.64] ;  /* 0x0000002404187981 */ /* 0x000162000c1e1b00 */
[----:B------:R-:W-:Y:S01]  /*7a10*/  CS2R R26, SRZ ;  /* 0x00000000001a7805 */ /* 0x000fe2000001ff00 */
[----:B------:R-:W-:Y:S06]  /*7a20*/  BRA `(.L_x_6346) ;  /* 0x0000000800e07947 */ /* 0x000fec0003800000 */
.L_x_6341:
        /* <DEDUP_REMOVED lines=14> */
.L_x_6355:
[----:B------:R0:W5:Y:S01]  /*7b10*/  LDG.E.128 R24, desc[UR36][R4.64] ;  /* 0x0000002404187981 */ /* 0x000162000c1e1d00 */
[----:B------:R-:W-:Y:S05]  /*7b20*/  BRA `(.L_x_6346) ;  /* 0x0000000800a07947 */ /* 0x000fea0003800000 */
.L_x_6354:
        /* <DEDUP_REMOVED lines=29> */
.L_x_6357:
        /* <DEDUP_REMOVED lines=16> */
.L_x_6356:
[----:B------:R-:W2:Y:S01]  /*7e00*/  LDG.E.U16 R0, desc[UR36][R4.64] ;  /* 0x0000002404007981 */ /* 0x000ea2000c1e1500 */
[----:B------:R-:W-:Y:S01]  /*7e10*/  CS2R R26, SRZ ;  /* 0x00000000001a7805 */ /* 0x000fe2000001ff00 */
[----:B--2---:R-:W-:-:S04]  /*7e20*/  IMAD.U32 R0, R0, 0x10000, RZ ;  /* 0x0001000000007824 */ /* 0x004fc800078e00ff */
[----:B------:R-:W-:-:S04]  /*7e30*/  FMUL.FTZ R0, R0, 1 ;  /* 0x3f80000000007820 */ /* 0x000fc80000410000 */
[----:B------:R0:W1:Y:S01]  /*7e40*/  F2F.F64.F32 R24, R0 ;  /* 0x0000000000187310 */ /* 0x0000620000201800 */
[----:B------:R-:W-:Y:S05]  /*7e50*/  BRA `(.L_x_6346) ;  /* 0x0000000400d47947 */ /* 0x000fea0003800000 */
.L_x_6353:
        /* <DEDUP_REMOVED lines=12> */
.L_x_6360:
        /* <DEDUP_REMOVED lines=21> */
.L_x_6364:
[----:B------:R-:W-:Y:S05]  /*8070*/  BSYNC B1 ;  /* 0x0000000000017941 */ /* 0x000fea0003800000 */
.L_x_6363:
[----:B------:R-:W-:Y:S01]  /*8080*/  LEA R5, R0, 0x3b800000, 0x17 ;  /* 0x3b80000000057811 */ /* 0x000fe200078eb8ff */
[----:B------:R-:W-:-:S05]  /*8090*/  IMAD.SHL.U32 R0, R3, 0x100000, RZ ;  /* 0x0010000003007824 */ /* 0x000fca00078e00ff */
[----:B------:R-:W-:-:S07]  /*80a0*/  LOP3.LUT R0, R5, R0, R6, 0xfe, !PT ;  /* 0x0000000005007212 */ /* 0x000fce00078efe06 */
.L_x_6362:
[----:B------:R-:W-:Y:S05]  /*80b0*/  BSYNC B0 ;  /* 0x0000000000007941 */ /* 0x000fea0003800000 */
.L_x_6361:
[----:B------:R-:W-:Y:S01]  /*80c0*/  FMUL.FTZ R0, R0, 1 ;  /* 0x3f80000000007820 */ /* 0x000fe20000410000 */
[----:B------:R-:W-:-:S03]  /*80d0*/  CS2R R26, SRZ ;  /* 0x00000000001a7805 */ /* 0x000fc6000001ff00 */
[----:B------:R0:W1:Y:S01]  /*80e0*/  F2F.F64.F32 R24, R0 ;  /* 0x0000000000187310 */ /* 0x0000620000201800 */
[----:B------:R-:W-:Y:S05]  /*80f0*/  BRA `(.L_x_6346) ;  /* 0x00000004002c7947 */ /* 0x000fea0003800000 */
.L_x_6359:
        /* <DEDUP_REMOVED lines=21> */
.L_x_6368:
[----:B------:R-:W-:Y:S05]  /*8250*/  BSYNC B1 ;  /* 0x0000000000017941 */ /* 0x000fea0003800000 */
.L_x_6367:
[----:B------:R-:W-:Y:S01]  /*8260*/  LEA R5, R0, 0x37800000, 0x17 ;  /* 0x3780000000057811 */ /* 0x000fe200078eb8ff */
[----:B------:R-:W-:-:S05]  /*8270*/  IMAD.SHL.U32 R0, R3, 0x200000, RZ ;  /* 0x0020000003007824 */ /* 0x000fca00078e00ff */
[----:B------:R-:W-:-:S07]  /*8280*/  LOP3.LUT R0, R5, R0, R6, 0xfe, !PT ;  /* 0x0000000005007212 */ /* 0x000fce00078efe06 */
.L_x_6366:
[----:B------:R-:W-:Y:S05]  /*8290*/  BSYNC B0 ;  /* 0x0000000000007941 */ /* 0x000fea0003800000 */
.L_x_6365:
[----:B------:R-:W-:Y:S01]  /*82a0*/  FMUL.FTZ R0, R0, 1 ;  /* 0x3f80000000007820 */ /* 0x000fe20000410000 */
[----:B------:R-:W-:-:S03]  /*82b0*/  CS2R R26, SRZ ;  /* 0x00000000001a7805 */ /* 0x000fc6000001ff00 */
[----:B------:R0:W1:Y:S01]  /*82c0*/  F2F.F64.F32 R24, R0 ;  /* 0x0000000000187310 */ /* 0x0000620000201800 */
[----:B------:R-:W-:Y:S05]  /*82d0*/  BRA `(.L_x_6346) ;  /* 0x0000000000b47947 */ /* 0x000fea0003800000 */
.L_x_6358:
        /* <DEDUP_REMOVED lines=14> */
.L_x_6372:
[----:B------:R-:W-:Y:S05]  /*83c0*/  BSYNC B0 ;  /* 0x0000000000007941 */ /* 0x000fea0003800000 */
.L_x_6371:
[----:B------:R-:W-:Y:S01]  /*83d0*/  FMUL.FTZ R0, R0, 1 ;  /* 0x3f80000000007820 */ /* 0x000fe20000410000 */
[----:B------:R-:W-:-:S03]  /*83e0*/  CS2R R26, SRZ ;  /* 0x00000000001a7805 */ /* 0x000fc6000001ff00 */
[----:B------:R0:W1:Y:S01]  /*83f0*/  F2F.F64.F32 R24, R0 ;  /* 0x0000000000187310 */ /* 0x0000620000201800 */
[----:B------:R-:W-:Y:S05]  /*8400*/  BRA `(.L_x_6346) ;  /* 0x0000000000687947 */ /* 0x000fea0003800000 */
.L_x_6345:
[----:B------:R-:W-:Y:S01]  /*8410*/  MOV R14, 0x228 ;  /* 0x00000228000e7802 */ /* 0x000fe20000000f00 */
[----:B------:R-:W-:Y:S01]  /*8420*/  ULDC.64 UR4, c[0x4][0x218] ;  /* 0x0100860000047ab9 */ /* 0x000fe20000000a00 */
[----:B------:R-:W-:Y:S01]  /*8430*/  ULDC.64 UR6, c[0x4][0x80] ;  /* 0x0100200000067ab9 */ /* 0x000fe20000000a00 */
[----:B------:R-:W-:Y:S02]  /*8440*/  IMAD.U32 R4, RZ, RZ, UR4 ;  /* 0x00000004ff047e24 */ /* 0x000fe4000f8e00ff */
[----:B------:R-:W-:Y:S01]  /*8450*/  IMAD.U32 R5, RZ, RZ, UR5 ;  /* 0x00000005ff057e24 */ /* 0x000fe2000f8e00ff */
[----:B---3--:R-:W0:Y:S01]  /*8460*/  LDC.64 R14, c[0x4][R14] ;  /* 0x010000000e0e7b82 */ /* 0x008e220000000a00 */
        /* <DEDUP_REMOVED lines=10> */
.L_x_6373:
[----:B------:R-:W-:Y:S02]  /*8510*/  CS2R R24, SRZ ;  /* 0x0000000000187805 */ /* 0x000fe4000001ff00 */
[----:B------:R-:W-:Y:S01]  /*8520*/  CS2R R26, SRZ ;  /* 0x00000000001a7805 */ /* 0x000fe2000001ff00 */
[----:B------:R-:W-:Y:S06]  /*8530*/  BRA `(.L_x_6346) ;  /* 0x00000000001c7947 */ /* 0x000fec0003800000 */
.L_x_6370:
[----:B------:R-:W2:Y:S01]  /*8540*/  LDG.E.64 R24, desc[UR36][R4.64] ;  /* 0x0000002404187981 */ /* 0x000ea2000c1e1b00 */
[----:B------:R-:W-:Y:S01]  /*8550*/  CS2R R26, SRZ ;  /* 0x00000000001a7805 */ /* 0x000fe2000001ff00 */
[----:B--2---:R-:W0:Y:S01]  /*8560*/  I2F.F64.U64 R24, R24 ;  /* 0x0000001800187312 */ /* 0x004e220000301800 */
[----:B------:R-:W-:Y:S05]  /*8570*/  BRA `(.L_x_6346) ;  /* 0x00000000000c7947 */ /* 0x000fea0003800000 */
.L_x_6369:
[----:B------:R-:W2:Y:S01]  /*8580*/  LDG.E R4, desc[UR36][R4.64] ;  /* 0x0000002404047981 */ /* 0x000ea2000c1e1900 */
[----:B------:R-:W-:Y:S01]  /*8590*/  CS2R R26, SRZ ;  /* 0x00000000001a7805 */ /* 0x000fe2000001ff00 */
[----:B--2---:R0:W1:Y:S06]  /*85a0*/  I2F.F64.U32 R24, R4 ;  /* 0x0000000400187312 */ /* 0x00406c0000201800 */
.L_x_6346:
[----:B0-----:R-:W0:Y:S01]  /*85b0*/  LDC.U8 R3, c[0x0][0x532] ;  /* 0x00014c80ff037b82 */ /* 0x001e220000000000 */
[----:B------:R-:W-:Y:S02]  /*85c0*/  ULDC.64 UR4, c[0x0][0x4f0] ;  /* 0x00013c0000047ab9 */ /* 0x000fe40000000a00 */
[----:B----4-:R-:W-:-:S05]  /*85d0*/  IADD3 R4, P0, R16, UR4, RZ ;  /* 0x0000000410047c10 */ /* 0x010fca000ff1e0ff */
        /* <DEDUP_REMOVED lines=13> */
[----:B------:R-:W-:Y:S01]  /*86b0*/  CS2R R18, SRZ ;  /* 0x0000000000127805 */ /* 0x000fe2000001ff00 */
[----:B----4-:R0:W4:Y:S01]  /*86c0*/  I2F.F64.S16 R16, R4 ;  /* 0x0000000400107312 */ /* 0x0101220000101c00 */
[----:B------:R-:W-:Y:S05]  /*86d0*/  BRA `(.L_x_6379) ;  /* 0x0000000c00d87947 */ /* 0x000fea0003800000 */
.L_x_6377:
[----:B------:R-:W4:Y:S01]  /*86e0*/  LDG.E.U8 R4, desc[UR36][R4.64] ;  /* 0x0000002404047981 */ /* 0x000f22000c1e1100 */
[----:B------:R-:W-:Y:S01]  /*86f0*/  CS2R R18, SRZ ;  /* 0x0000000000127805 */ /* 0x000fe2000001ff00 */
[----:B----4-:R0:W4:Y:S01]  /*8700*/  I2F.F64.U16 R16, R4 ;  /* 0x0000000400107312 */ /* 0x0101220000101800 */
[----:B------:R-:W-:Y:S05]  /*8710*/  BRA `(.L_x_6379) ;  /* 0x0000000c00c87947 */ /* 0x000fea0003800000 */
.L_x_6376:
[----:B------:R-:W-:-:S13]  /*8720*/  ISETP.NE.AND P0, PT, R0, 0x2, PT ;  /* 0x000000020000780c */ /* 0x000fda0003f05270 */
[----:B------:R-:W-:Y:S05]  /*8730*/  @!P0 BRA `(.L_x_6380) ;  /* 0x0000000000308947 */ /* 0x000fea0003800000 */
[----:B------:R-:W-:-:S13]  /*8740*/  ISETP.NE.AND P0, PT, R0, 0x3, PT ;  /* 0x000000030000780c */ /* 0x000fda0003f05270 */
[----:B------:R-:W-:Y:S05]  /*8750*/  @!P0 BRA `(.L_x_6381) ;  /* 0x0000000000188947 */ /* 0x000fea0003800000 */
[----:B------:R-:W-:-:S13]  /*8760*/  ISETP.NE.AND P0, PT, R0, 0x4, PT ;  /* 0x000000040000780c */ /* 0x000fda0003f05270 */
[----:B------:R-:W-:Y:S05]  /*8770*/  @P0 BRA `(.L_x_6378) ;  /* 0x0000000c00480947 */ /* 0x000fea0003800000 */
[----:B------:R-:W4:Y:S01]  /*8780*/  LDG.E.64 R16, desc[UR36][R4.64] ;  /* 0x0000002404107981 */ /* 0x000f22000c1e1b00 */
[----:B------:R-:W-:Y:S01]  /*8790*/  CS2R R18, SRZ ;  /* 0x0000000000127805 */ /* 0x000fe2000001ff00 */
[----:B----4-:R-:W0:Y:S01]  /*87a0*/  I2F.F64.S64 R16, R16 ;  /* 0x0000001000107312 */ /* 0x010e220000301c00 */
[----:B------:R-:W-:Y:S05]  /*87b0*/  BRA `(.L_x_6379) ;  /* 0x0000000c00a07947 */ /* 0x000fea0003800000 */
.L_x_6381:
[----:B------:R-:W4:Y:S01]  /*87c0*/  LDG.E R4, desc[UR36][R4.64] ;  /* 0x0000002404047981 */ /* 0x000f22000c1e1900 */
[----:B------:R-:W-:Y:S01]  /*87d0*/  CS2R R18, SRZ ;  /* 0x0000000000127805 */ /* 0x000fe2000001ff00 */
[----:B----4-:R0:W4:Y:S01]  /*87e0*/  I2F.F64 R16, R4 ;  /* 0x0000000400107312 */ /* 0x0101220000201c00 */
[----:B------:R-:W-:Y:S05]  /*87f0*/  BRA `(.L_x_6379) ;  /* 0x0000000c00907947 */ /* 0x000fea0003800000 */
.L_x_6380:
[----:B------:R-:W4:Y:S01]  /*8800*/  LDG.E.U16 R4, desc[UR36][R4.64] ;  /* 0x0000002404047981 */ /* 0x000f22000c1e1500 */
[----:B------:R-:W-:Y:S01]  /*8810*/  CS2R R18, SRZ ;  /* 0x0000000000127805 */ /* 0x000fe2000001ff00 */
[----:B----4-:R0:W4:Y:S01]  /*8820*/  I2F.F64.S16 R16, R4 ;  /* 0x0000000400107312 */ /* 0x0101220000101c00 */
[----:B------:R-:W-:Y:S05]  /*8830*/  BRA `(.L_x_6379) ;  /* 0x0000000c00807947 */ /* 0x000fea0003800000 */
.L_x_6375:
[----:B------:R-:W-:-:S13]  /*8840*/  ISETP.GT.AND P0, PT, R0, 0x6, PT ;  /* 0x000000060000780c */ /* 0x000fda0003f04270 */
[----:B------:R-:W-:Y:S05]  /*8850*/  @P0 BRA `(.L_x_6382) ;  /* 0x00000000003c0947 */ /* 0x000fea0003800000 */
[----:B------:R-:W-:-:S13]  /*8860*/  ISETP.NE.AND P0, PT, R0, 0x5, PT ;  /* 0x000000050000780c */ /* 0x000fda0003f05270 */
[----:B------:R-:W-:Y:S05]  /*8870*/  @!P0 BRA `(.L_x_6383) ;  /* 0x00000000001c8947 */ /* 0x000fea0003800000 */
[----:B------:R-:W-:-:S13]  /*8880*/  ISETP.NE.AND P0, PT, R0, 0x6, PT ;  /* 0x000000060000780c */ /* 0x000fda0003f05270 */
[----:B------:R-:W-:Y:S05]  /*8890*/  @P0 BRA `(.L_x_6378) ;  /* 0x0000000c00000947 */ /* 0x000fea0003800000 */
[----:B------:R-:W4:Y:S01]  /*88a0*/  LDG.E R16, desc[UR36][R4.64] ;  /* 0x0000002404107981 */ /* 0x000f22000c1e1900 */
[----:B------:R-:W-:Y:S01]  /*88b0*/  CS2R R18, SRZ ;  /* 0x0000000000127805 */ /* 0x000fe2000001ff00 */
[----:B----4-:R-:W-:-:S06]  /*88c0*/  FMUL.FTZ R16, R16, 1 ;  /* 0x3f80000010107820 */ /* 0x010fcc0000410000 */
[----:B------:R-:W0:Y:S01]  /*88d0*/  F2F.F64.F32 R16, R16 ;  /* 0x0000001000107310 */ /* 0x000e220000201800 */
[----:B------:R-:W-:Y:S05]  /*88e0*/  BRA `(.L_x_6379) ;  /* 0x0000000c00547947 */ /* 0x000fea0003800000 */
.L_x_6383:
[----:B------:R-:W4:Y:S01]  /*88f0*/  LDG.E.U16 R0, desc[UR36][R4.64] ;  /* 0x0000002404007981 */ /* 0x000f22000c1e1500 */
[----:B------:R-:W-:Y:S01]  /*8900*/  CS2R R18, SRZ ;  /* 0x0000000000127805 */ /* 0x000fe2000001ff00 */
[----:B----4-:R-:W-:-:S05]  /*8910*/  HADD2.F32 R0, -RZ, R0.H0_H0 ;  /* 0x20000000ff007230 */ /* 0x010fca0000004100 */
[----:B------:R-:W-:-:S04]  /*8920*/  FMUL.FTZ R0, R0, 1 ;  /* 0x3f80000000007820 */ /* 0x000fc80000410000 */
[----:B------:R0:W4:Y:S01]  /*8930*/  F2F.F64.F32 R16, R0 ;  /* 0x0000000000107310 */ /* 0x0001220000201800 */
[----:B------:R-:W-:Y:S05]  /*8940*/  BRA `(.L_x_6379) ;  /* 0x0000000c003c7947 */ /* 0x000fea0003800000 */
.L_x_6382:
[----:B------:R-:W-:-:S13]  /*8950*/  ISETP.NE.AND P0, PT, R0, 0x7, PT ;  /* 0x000000070000780c */ /* 0x000fda0003f05270 */
[----:B------:R-:W-:Y:S05]  /*8960*/  @!P0 BRA `(.L_x_6384) ;  /* 0x0000000000488947 */ /* 0x000fea0003800000 */
[----:B------:R-:W-:-:S13]  /*8970*/  ISETP.NE.AND P0, PT, R0, 0x8, PT ;  /* 0x000000080000780c */ /* 0x000fda0003f05270 */
[----:B------:R-:W-:Y:S05]  /*8980*/  @!P0 BRA `(.L_x_6385) ;  /* 0x0000000000208947 */ /* 0x000fea0003800000 */
[----:B------:R-:W-:-:S13]  /*8990*/  ISETP.NE.AND P0, PT, R0, 0x9, PT ;  /* 0x000000090000780c */ /* 0x000fda0003f05270 */
[----:B------:R-:W-:Y:S05]  /*89a0*/  @P0 BRA `(.L_x_6378) ;  /* 0x0000000800bc0947 */ /* 0x000fea0003800000 */
[----:B------:R-:W4:Y:S02]  /*89b0*/  LDG.E.64 R4, desc[UR36][R4.64] ;  /* 0x0000002404047981 */ /* 0x000f24000c1e1b00 */
[----:B----4-:R-:W-:Y:S01]  /*89c0*/  FMUL.FTZ R18, R5, 1 ;  /* 0x3f80000005127820 */ /* 0x010fe20000410000 */
[----:B------:R-:W-:-:S05]  /*89d0*/  FMUL.FTZ R16, R4, 1 ;  /* 0x3f80000004107820 */ /* 0x000fca0000410000 */
[----:B------:R-:W0:Y:S08]  /*89e0*/  F2F.F64.F32 R18, R18 ;  /* 0x0000001200127310 */ /* 0x000e300000201800 */
[----:B------:R-:W4:Y:S01]  /*89f0*/  F2F.F64.F32 R16, R16 ;  /* 0x0000001000107310 */ /* 0x000f220000201800 */
[----:B------:R-:W-:Y:S05]  /*8a00*/  BRA `(.L_x_6379) ;  /* 0x0000000c000c7947 */ /* 0x000fea0003800000 */
.L_x_6385:
[----:B------:R-:W4:Y:S02]  /*8a10*/  LDG.E R0, desc[UR36][R4.64] ;  /* 0x0000002404007981 */ /* 0x000f24000c1e1900 */
[--C-:B----4-:R-:W-:Y:S02]  /*8a20*/  HADD2.F32 R3, -RZ, R0.reuse.H1_H1 ;  /* 0x30000000ff037230 */ /* 0x110fe40000004100 */
[----:B------:R-:W-:-:S03]  /*8a30*/  HADD2.F32 R0, -RZ, R0.H0_H0 ;  /* 0x20000000ff007230 */ /* 0x000fc60000004100 */
[----:B------:R-:W-:Y:S02]  /*8a40*/  FMUL.FTZ R3, R3, 1 ;  /* 0x3f80000003037820 */ /* 0x000fe40000410000 */
[----:B------:R-:W-:Y:S02]  /*8a50*/  FMUL.FTZ R0, R0, 1 ;  /* 0x3f80000000007820 */ /* 0x000fe40000410000 */
[----:B------:R0:W4:Y:S08]  /*8a60*/  F2F.F64.F32 R18, R3 ;  /* 0x0000000300127310 */ /* 0x0001300000201800 */
[----:B------:R0:W0:Y:S01]  /*8a70*/  F2F.F64.F32 R16, R0 ;  /* 0x0000000000107310 */ /* 0x0000220000201800 */
[----:B------:R-:W-:Y:S05]  /*8a80*/  BRA `(.L_x_6379) ;  /* 0x0000000800ec7947 */ /* 0x000fea0003800000 */
.L_x_6384:
[----:B------:R0:W5:Y:S01]  /*8a90*/  LDG.E.64 R16, desc[UR36][R4.64] ;  /* 0x0000002404107981 */ /* 0x000162000c1e1b00 */
[----:B------:R-:W-:Y:S01]  /*8aa0*/  CS2R R18, SRZ ;  /* 0x0000000000127805 */ /* 0x000fe2000001ff00 */
[----:B------:R-:W-:Y:S06]  /*8ab0*/  BRA `(.L_x_6379) ;  /* 0x0000000800e07947 */ /* 0x000fec0003800000 */
.L_x_6374:
        /* <DEDUP_REMOVED lines=9> */
[----:B------:R-:W-:Y:S01]  /*8b50*/  CS2R R18, SRZ ;  /* 0x0000000000127805 */ /* 0x000fe2000001ff00 */
[----:B------:R-:W-:Y:S01]  /*8b60*/  IMAD.MOV.U32 R16, RZ, RZ, RZ ;  /* 0x000000ffff107224 */ /* 0x000fe200078e00ff */
[----:B----4-:R-:W-:-:S04]  /*8b70*/  ISETP.NE.AND P0, PT, R4, RZ, PT ;  /* 0x000000ff0400720c */ /* 0x010fc80003f05270 */
[----:B------:R-:W-:Y:S01]  /*8b80*/  FSEL R17, RZ, 1.875, !P0 ;  /* 0x3ff00000ff117808 */ /* 0x000fe20004000000 */
[----:B------:R-:W-:Y:S08]  /*8b90*/  BRA `(.L_x_6379) ;  /* 0x0000000800a87947 */ /* 0x000ff00003800000 */
.L_x_6388:
[----:B------:R0:W5:Y:S01]  /*8ba0*/  LDG.E.128 R16, desc[UR36][R4.64] ;  /* 0x0000002404107981 */ /* 0x000162000c1e1d00 */
[----:B------:R-:W-:Y:S05]  /*8bb0*/  BRA `(.L_x_6379) ;  /* 0x0000000800a07947 */ /* 0x000fea0003800000 */
.L_x_6387:
[----:B------:R-:W-:-:S13]  /*8bc0*/  ISETP.NE.AND P0, PT, R0, 0xf, PT ;  /* 0x0000000f0000780c */ /* 0x000fda0003f05270 */
[----:B------:R-:W-:Y:S05]  /*8bd0*/  @!P0 BRA `(.L_x_6389) ;  /* 0x0000000000ac8947 */ /* 0x000fea0003800000 */
[----:B------:R-:W-:-:S13]  /*8be0*/  ISETP.NE.AND P0, PT, R0, 0x17, PT ;  /* 0x000000170000780c */ /* 0x000fda0003f05270 */
[----:B------:R-:W-:Y:S05]  /*8bf0*/  @!P0 BRA `(.L_x_6390) ;  /* 0x0000000000648947 */ /* 0x000fea0003800000 */
[----:B------:R-:W-:-:S13]  /*8c00*/  ISETP.NE.AND P0, PT, R0, 0x18, PT ;  /* 0x000000180000780c */ /* 0x000fda0003f05270 */
[----:B------:R-:W-:Y:S05]  /*8c10*/  @P0 BRA `(.L_x_6378) ;  /* 0x0000000800200947 */ /* 0x000fea0003800000 */
[----:B------:R-:W4:Y:S01]  /*8c20*/  LDG.E.U8 R0, desc[UR36][R4.64] ;  /* 0x0000002404007981 */ /* 0x000f22000c1e1100 */
[----:B------:R-:W-:Y:S01]  /*8c30*/  IMAD.MOV.U32 R9, RZ, RZ, -0x800000 ;  /* 0xff800000ff097424 */ /* 0x000fe200078e00ff */
[----:B------:R-:W-:Y:S01]  /*8c40*/  CS2R R18, SRZ ;  /* 0x0000000000127805 */ /* 0x000fe2000001ff00 */
[----:B----4-:R-:W-:-:S05]  /*8c50*/  IMAD.SHL.U32 R0, R0, 0x1000000, RZ ;  /* 0x0100000000007824 */ /* 0x010fca00078e00ff */
        /* <DEDUP_REMOVED lines=17> */
[----:B------:R0:W4:Y:S01]  /*8d70*/  F2F.F64.F32 R16, R7 ;  /* 0x0000000700107310 */ /* 0x0001220000201800 */
[----:B------:R-:W-:Y:S05]  /*8d80*/  BRA `(.L_x_6379) ;  /* 0x00000008002c7947 */ /* 0x000fea0003800000 */
.L_x_6390:
[----:B------:R-:W4:Y:S01]  /*8d90*/  LDG.E.U8 R4, desc[UR36][R4.64] ;  /* 0x0000002404047981 */ /* 0x000f22000c1e1100 */
[----:B------:R-:W-:Y:S01]  /*8da0*/  CS2R R18, SRZ ;  /* 0x0000000000127805 */ /* 0x000fe2000001ff00 */
[----:B----4-:R-:W-:-:S05]  /*8db0*/  IMAD.SHL.U32 R0, R4, 0x2000000, RZ ;  /* 0x0200000004007824 */ /* 0x010fca00078e00ff */
        /* <DEDUP_REMOVED lines=11> */
[----:B------:R0:W4:Y:S01]  /*8e70*/  F2F.F64.F32 R16, R0 ;  /* 0x0000000000107310 */ /* 0x0001220000201800 */
[----:B------:R-:W-:Y:S05]  /*8e80*/  BRA `(.L_x_6379) ;  /* 0x0000000400ec7947 */ /* 0x000fea0003800000 */
.L_x_6389:
[----:B------:R-:W4:Y:S01]  /*8e90*/  LDG.E.U16 R0, desc[UR36][R4.64] ;  /* 0x0000002404007981 */ /* 0x000f22000c1e1500 */
[----:B------:R-:W-:Y:S01]  /*8ea0*/  CS2R R18, SRZ ;  /* 0x0000000000127805 */ /* 0x000fe2000001ff00 */
[----:B----4-:R-:W-:-:S04]  /*8eb0*/  IMAD.U32 R0, R0, 0x10000, RZ ;  /* 0x0001000000007824 */ /* 0x010fc800078e00ff */
[----:B------:R-:W-:-:S04]  /*8ec0*/  FMUL.FTZ R0, R0, 1 ;  /* 0x3f80000000007820 */ /* 0x000fc80000410000 */
[----:B------:R0:W4:Y:S01]  /*8ed0*/  F2F.F64.F32 R16, R0 ;  /* 0x0000000000107310 */ /* 0x0001220000201800 */
[----:B------:R-:W-:Y:S05]  /*8ee0*/  BRA `(.L_x_6379) ;  /* 0x0000000400d47947 */ /* 0x000fea0003800000 */
.L_x_6386:
        /* <DEDUP_REMOVED lines=9> */
[----:B------:R-:W-:Y:S01]  /*8f80*/  CS2R R18, SRZ ;  /* 0x0000000000127805 */ /* 0x000fe2000001ff00 */
[----:B----4-:R0:W4:Y:S01]  /*8f90*/  I2F.F64.U16 R16, R4 ;  /* 0x0000000400107312 */ /* 0x0101220000101800 */
[----:B------:R-:W-:Y:S05]  /*8fa0*/  BRA `(.L_x_6379) ;  /* 0x0000000400a47947 */ /* 0x000fea0003800000 */
.L_x_6393:
[----:B------:R-:W4:Y:S01]  /*8fb0*/  LDG.E.U8 R3, desc[UR36][R4.64] ;  /* 0x0000002404037981 */ /* 0x000f22000c1e1100 */
[----:B------:R-:W-:Y:S01]  /*8fc0*/  BSSY B0, `(.L_x_6394) ;  /* 0x0000018000007945 */ /* 0x000fe20003800000 */
[----:B------:R-:W-:Y:S01]  /*8fd0*/  IMAD.MOV.U32 R0, RZ, RZ, RZ ;  /* 0x000000ffff007224 */ /* 0x000fe200078e00ff */
        /* <DEDUP_REMOVED lines=18> */
.L_x_6397:
[----:B------:R-:W-:Y:S05]  /*9100*/  BSYNC B1 ;  /* 0x0000000000017941 */ /* 0x000fea0003800000 */
.L_x_6396:
[----:B------:R-:W-:Y:S01]  /*9110*/  LEA R5, R0, 0x3b800000, 0x17 ;  /* 0x3b80000000057811 */ /* 0x000fe200078eb8ff */
[----:B------:R-:W-:-:S05]  /*9120*/  IMAD.SHL.U32 R0, R3, 0x100000, RZ ;  /* 0x0010000003007824 */ /* 0x000fca00078e00ff */
[----:B------:R-:W-:-:S07]  /*9130*/  LOP3.LUT R0, R5, R0, R6, 0xfe, !PT ;  /* 0x0000000005007212 */ /* 0x000fce00078efe06 */
.L_x_6395:
[----:B------:R-:W-:Y:S05]  /*9140*/  BSYNC B0 ;  /* 0x0000000000007941 */ /* 0x000fea0003800000 */
.L_x_6394:
[----:B------:R-:W-:Y:S01]  /*9150*/  FMUL.FTZ R0, R0, 1 ;  /* 0x3f80000000007820 */ /* 0x000fe20000410000 */
[----:B------:R-:W-:-:S03]  /*9160*/  CS2R R18, SRZ ;  /* 0x0000000000127805 */ /* 0x000fc6000001ff00 */
[----:B------:R0:W4:Y:S01]  /*9170*/  F2F.F64.F32 R16, R0 ;  /* 0x0000000000107310 */ /* 0x0001220000201800 */
[----:B------:R-:W-:Y:S05]  /*9180*/  BRA `(.L_x_6379) ;  /* 0x00000004002c7947 */ /* 0x000fea0003800000 */
.L_x_6392:
        /* <DEDUP_REMOVED lines=21> */
.L_x_6401:
[----:B------:R-:W-:Y:S05]  /*92e0*/  BSYNC B1 ;  /* 0x0000000000017941 */ /* 0x000fea0003800000 */
.L_x_6400:
[----:B------:R-:W-:Y:S01]  /*92f0*/  LEA R5, R0, 0x37800000, 0x17 ;  /* 0x3780000000057811 */ /* 0x000fe200078eb8ff */
[----:B------:R-:W-:-:S05]  /*9300*/  IMAD.SHL.U32 R0, R3, 0x200000, RZ ;  /* 0x0020000003007824 */ /* 0x000fca00078e00ff */
[----:B------:R-:W-:-:S07]  /*9310*/  LOP3.LUT R0, R5, R0, R6, 0xfe, !PT ;  /* 0x0000000005007212 */ /* 0x000fce00078efe06 */
.L_x_6399:
[----:B------:R-:W-:Y:S05]  /*9320*/  BSYNC B0 ;  /* 0x0000000000007941 */ /* 0x000fea0003800000 */
.L_x_6398:
[----:B------:R-:W-:Y:S01]  /*9330*/  FMUL.FTZ R0, R0, 1 ;  /* 0x3f80000000007820 */ /* 0x000fe20000410000 */
[----:B------:R-:W-:-:S03]  /*9340*/  CS2R R18, SRZ ;  /* 0x0000000000127805 */ /* 0x000fc6000001ff00 */
[----:B------:R0:W4:Y:S01]  /*9350*/  F2F.F64.F32 R16, R0 ;  /* 0x0000000000107310 */ /* 0x0001220000201800 */
[----:B------:R-:W-:Y:S05]  /*9360*/  BRA `(.L_x_6379) ;  /* 0x0000000000b47947 */ /* 0x000fea0003800000 */
.L_x_6391:
        /* <DEDUP_REMOVED lines=14> */
.L_x_6405:
[----:B------:R-:W-:Y:S05]  /*9450*/  BSYNC B0 ;  /* 0x0000000000007941 */ /* 0x000fea0003800000 */
.L_x_6404:
[----:B------:R-:W-:Y:S01]  /*9460*/  FMUL.FTZ R0, R0, 1 ;  /* 0x3f80000000007820 */ /* 0x000fe20000410000 */
[----:B------:R-:W-:-:S03]  /*9470*/  CS2R R18, SRZ ;  /* 0x0000000000127805 */ /* 0x000fc6000001ff00 */
[----:B------:R0:W4:Y:S01]  /*9480*/  F2F.F64.F32 R16, R0 ;  /* 0x0000000000107310 */ /* 0x0001220000201800 */
[----:B------:R-:W-:Y:S05]  /*9490*/  BRA `(.L_x_6379) ;  /* 0x0000000000687947 */ /* 0x000fea0003800000 */
.L_x_6378:
        /* <DEDUP_REMOVED lines=16> */
.L_x_6406:
[----:B------:R-:W-:Y:S02]  /*95a0*/  CS2R R16, SRZ ;  /* 0x0000000000107805 */ /* 0x000fe4000001ff00 */
[----:B------:R-:W-:Y:S01]  /*95b0*/  CS2R R18, SRZ ;  /* 0x0000000000127805 */ /* 0x000fe2000001ff00 */
[----:B------:R-:W-:Y:S06]  /*95c0*/  BRA `(.L_x_6379) ;  /* 0x00000000001c7947 */ /* 0x000fec0003800000 */
.L_x_6403:
[----:B------:R-:W4:Y:S01]  /*95d0*/  LDG.E.64 R16, desc[UR36][R4.64] ;  /* 0x0000002404107981 */ /* 0x000f22000c1e1b00 */
[----:B------:R-:W-:Y:S01]  /*95e0*/  CS2R R18, SRZ ;  /* 0x0000000000127805 */ /* 0x000fe2000001ff00 */
[----:B----4-:R-:W0:Y:S01]  /*95f0*/  I2F.F64.U64 R16, R16 ;  /* 0x0000001000107312 */ /* 0x010e220000301800 */
[----:B------:R-:W-:Y:S05]  /*9600*/  BRA `(.L_x_6379) ;  /* 0x00000000000c7947 */ /* 0x000fea0003800000 */
.L_x_6402:
[----:B------:R-:W4:Y:S01]  /*9610*/  LDG.E R4, desc[UR36][R4.64] ;  /* 0x0000002404047981 */ /* 0x000f22000c1e1900 */
[----:B------:R-:W-:Y:S01]  /*9620*/  CS2R R18, SRZ ;  /* 0x0000000000127805 */ /* 0x000fe2000001ff00 */
[----:B----4-:R0:W4:Y:S06]  /*9630*/  I2F.F64.U32 R16, R4 ;  /* 0x0000000400107312 */ /* 0x01012c0000201800 */
.L_x_6379:
        /* <DEDUP_REMOVED lines=19> */
.L_x_6410:
[----:B------:R-:W2:Y:S01]  /*9770*/  LDG.E.U8 R2, desc[UR36][R2.64] ;  /* 0x0000002402027981 */ /* 0x000ea2000c1e1100 */
[----:B------:R-:W-:Y:S01]  /*9780*/  CS2R R6, SRZ ;  /* 0x0000000000067805 */ /* 0x000fe2000001ff00 */
[----:B--2---:R0:W2:Y:S01]  /*9790*/  I2F.F64.U16 R4, R2 ;  /* 0x0000000200047312 */ /* 0x0040a20000101800 */
[----:B------:R-:W-:Y:S05]  /*97a0*/  BRA `(.L_x_6412) ;  /* 0x0000000c00c87947 */ /* 0x000fea0003800000 */
.L_x_6409:
        /* <DEDUP_REMOVED lines=10> */
.L_x_6414:
[----:B------:R-:W2:Y:S01]  /*9850*/  LDG.E R2, desc[UR36][R2.64] ;  /* 0x0000002402027981 */ /* 0x000ea2000c1e1900 */
[----:B------:R-:W-:Y:S01]  /*9860*/  CS2R R6, SRZ ;  /* 0x0000000000067805 */ /* 0x000fe2000001ff00 */
[----:B--2---:R0:W2:Y:S01]  /*9870*/  I2F.F64 R4, R2 ;  /* 0x0000000200047312 */ /* 0x0040a20000201c00 */
[----:B------:R-:W-:Y:S05]  /*9880*/  BRA `(.L_x_6412) ;  /* 0x0000000c00907947 */ /* 0x000fea0003800000 */
.L_x_6413:
[----:B------:R-:W2:Y:S01]  /*9890*/  LDG.E.U16 R2, desc[UR36][R2.64] ;  /* 0x0000002402027981 */ /* 0x000ea2000c1e1500 */
[----:B------:R-:W-:Y:S01]  /*98a0*/  CS2R R6, SRZ ;  /* 0x0000000000067805 */ /* 0x000fe2000001ff00 */
[----:B--2---:R0:W2:Y:S01]  /*98b0*/  I2F.F64.S16 R4, R2 ;  /* 0x0000000200047312 */ /* 0x0040a20000101c00 */
[----:B------:R-:W-:Y:S05]  /*98c0*/  BRA `(.L_x_6412) ;  /* 0x0000000c00807947 */ /* 0x000fea0003800000 */
.L_x_6408:
        /* <DEDUP_REMOVED lines=11> */
.L_x_6416:
[----:B------:R-:W2:Y:S01]  /*9980*/  LDG.E.U16 R0, desc[UR36][R2.64] ;  /* 0x0000002402007981 */ /* 0x000ea2000c1e1500 */
[----:B------:R-:W-:Y:S01]  /*9990*/  CS2R R6, SRZ ;  /* 0x0000000000067805 */ /* 0x000fe2000001ff00 */
[----:B--2---:R-:W-:-:S05]  /*99a0*/  HADD2.F32 R0, -RZ, R0.H0_H0 ;  /* 0x20000000ff007230 */ /* 0x004fca0000004100 */
[----:B------:R-:W-:-:S04]  /*99b0*/  FMUL.FTZ R0, R0, 1 ;  /* 0x3f80000000007820 */ /* 0x000fc80000410000 */
[----:B------:R0:W2:Y:S01]  /*99c0*/  F2F.F64.F32 R4, R0 ;  /* 0x0000000000047310 */ /* 0x0000a20000201800 */
[----:B------:R-:W-:Y:S05]  /*99d0*/  BRA `(.L_x_6412) ;  /* 0x0000000c003c7947 */ /* 0x000fea0003800000 */
.L_x_6415:
        /* <DEDUP_REMOVED lines=12> */
.L_x_6418:
[----:B------:R-:W2:Y:S02]  /*9aa0*/  LDG.E R0, desc[UR36][R2.64] ;  /* 0x0000002402007981 */ /* 0x000ea4000c1e1900 */
[--C-:B--2---:R-:W-:Y:S02]  /*9ab0*/  HADD2.F32 R4, -RZ, R0.reuse.H1_H1 ;  /* 0x30000000ff047230 */ /* 0x104fe40000004100 */
[----:B------:R-:W-:-:S03]  /*9ac0*/  HADD2.F32 R0, -RZ, R0.H0_H0 ;  /* 0x20000000ff007230 */ /* 0x000fc60000004100 */
[----:B------:R-:W-:Y:S02]  /*9ad0*/  FMUL.FTZ R6, R4, 1 ;  /* 0x3f80000004067820 */ /* 0x000fe40000410000 */
[----:B------:R-:W-:-:S04]  /*9ae0*/  FMUL.FTZ R0, R0, 1 ;  /* 0x3f80000000007820 */ /* 0x000fc80000410000 */
[----:B------:R-:W0:Y:S08]  /*9af0*/  F2F.F64.F32 R6, R6 ;  /* 0x0000000600067310 */ /* 0x000e300000201800 */
[----:B------:R2:W0:Y:S01]  /*9b00*/  F2F.F64.F32 R4, R0 ;  /* 0x0000000000047310 */ /* 0x0004220000201800 */
[----:B------:R-:W-:Y:S05]  /*9b10*/  BRA `(.L_x_6412) ;  /* 0x0000000800ec7947 */ /* 0x000fea0003800000 */
.L_x_6417:
[----:B------:R0:W5:Y:S01]  /*9b20*/  LDG.E.64 R4, desc[UR36][R2.64] ;  /* 0x0000002402047981 */ /* 0x000162000c1e1b00 */
[----:B------:R-:W-:Y:S01]  /*9b30*/  CS2R R6, SRZ ;  /* 0x0000000000067805 */ /* 0x000fe2000001ff00 */
[----:B------:R-:W-:Y:S06]  /*9b40*/  BRA `(.L_x_6412) ;  /* 0x0000000800e07947 */ /* 0x000fec0003800000 */
.L_x_6407:
        /* <DEDUP_REMOVED lines=14> */
.L_x_6421:
[----:B------:R0:W5:Y:S01]  /*9c30*/  LDG.E.128 R4, desc[UR36][R2.64] ;  /* 0x0000002402047981 */ /* 0x000162000c1e1d00 */
[----:B------:R-:W-:Y:S05]  /*9c40*/  BRA `(.L_x_6412) ;  /* 0x0000000800a07947 */ /* 0x000fea0003800000 */
.L_x_6420:
        /* <DEDUP_REMOVED lines=22> */
[----:B------:R-:W-:Y:S02]  /*9db0*/  LOP3.LUT R5, R5, 0x7f800000, R6, 0xf8, !PT ;  /* 0x7f80000005057812 */ /* 0x000fe400078ef806 */
[----:B------:R-:W-:Y:S02]  /*9dc0*/  CS2R R6, SRZ ;  /* 0x0000000000067805 */ /* 0x000fe4000001ff00 */
[----:B------:R-:W-:-:S04]  /*9dd0*/  LOP3.LUT R5, R5, R2, RZ, 0x30, !PT ;  /* 0x0000000205057212 */ /* 0x000fc800078e30ff */
[----:B------:R-:W-:-:S05]  /*9de0*/  LOP3.LUT R5, R5, 0x80000000, R0, 0xf8, !PT ;  /* 0x8000000005057812 */ /* 0x000fca00078ef800 */
[----:B------:R-:W-:-:S06]  /*9df0*/  FMUL.FTZ R5, R5, 1 ;  /* 0x3f80000005057820 */ /* 0x000fcc0000410000 */
[----:B------:R-:W0:Y:S01]  /*9e00*/  F2F.F64.F32 R4, R5 ;  /* 0x0000000500047310 */ /* 0x000e220000201800 */
[----:B------:R-:W-:Y:S05]  /*9e10*/  BRA `(.L_x_6412) ;  /* 0x00000008002c7947 */ /* 0x000fea0003800000 */
.L_x_6423:
[----:B------:R-:W2:Y:S01]  /*9e20*/  LDG.E.U8 R2, desc[UR36][R2.64] ;  /* 0x0000002402027981 */ /* 0x000ea2000c1e1100 */
[----:B------:R-:W-:Y:S01]  /*9e30*/  CS2R R6, SRZ ;  /* 0x0000000000067805 */ /* 0x000fe2000001ff00 */
        /* <DEDUP_REMOVED lines=10> */
[----:B------:R-:W-:-:S05]  /*9ee0*/  LOP3.LUT R4, R4, 0x80000000, R5, 0xf8, !PT ;  /* 0x8000000004047812 */ /* 0x000fca00078ef805 */
[----:B------:R-:W-:-:S06]  /*9ef0*/  FMUL.FTZ R4, R4, 1 ;  /* 0x3f80000004047820 */ /* 0x000fcc0000410000 */
[----:B------:R-:W0:Y:S01]  /*9f00*/  F2F.F64.F32 R4, R4 ;  /* 0x0000000400047310 */ /* 0x000e220000201800 */
[----:B------:R-:W-:Y:S05]  /*9f10*/  BRA `(.L_x_6412) ;  /* 0x0000000400ec7947 */ /* 0x000fea0003800000 */
.L_x_6422:
[----:B------:R-:W2:Y:S01]  /*9f20*/  LDG.E.U16 R0, desc[UR36][R2.64] ;  /* 0x0000002402007981 */ /* 0x000ea2000c1e1500 */
[----:B------:R-:W-:Y:S01]  /*9f30*/  CS2R R6, SRZ ;  /* 0x0000000000067805 */ /* 0x000fe2000001ff00 */
[----:B--2---:R-:W-:-:S04]  /*9f40*/  IMAD.U32 R0, R0, 0x10000, RZ ;  /* 0x0001000000007824 */ /* 0x004fc800078e00ff */
[----:B------:R-:W-:-:S04]  /*9f50*/  FMUL.FTZ R0, R0, 1 ;  /* 0x3f80000000007820 */ /* 0x000fc80000410000 */
[----:B------:R0:W2:Y:S01]  /*9f60*/  F2F.F64.F32 R4, R0 ;  /* 0x0000000000047310 */ /* 0x0000a20000201800 */
[----:B------:R-:W-:Y:S05]  /*9f70*/  BRA `(.L_x_6412) ;  /* 0x0000000400d47947 */ /* 0x000fea0003800000 */
.L_x_6419:
        /* <DEDUP_REMOVED lines=12> */
.L_x_6426:
        /* <DEDUP_REMOVED lines=21> */
.L_x_6430:
[----:B------:R-:W-:Y:S05]  /*a190*/  BSYNC B1 ;  /* 0x0000000000017941 */ /* 0x000fea0003800000 */
.L_x_6429:
[----:B------:R-:W-:Y:S01]  /*a1a0*/  LEA R3, R0, 0x3b800000, 0x17 ;  /* 0x3b80000000037811 */ /* 0x000fe200078eb8ff */
[----:B------:R-:W-:-:S05]  /*a1b0*/  IMAD.SHL.U32 R0, R2, 0x100000, RZ ;  /* 0x0010000002007824 */ /* 0x000fca00078e00ff */
[----:B------:R-:W-:-:S07]  /*a1c0*/  LOP3.LUT R0, R3, R0, R4, 0xfe, !PT ;  /* 0x0000000003007212 */ /* 0x000fce00078efe04 */
.L_x_6428:
[----:B------:R-:W-:Y:S05]  /*a1d0*/  BSYNC B0 ;  /* 0x0000000000007941 */ /* 0x000fea0003800000 */
.L_x_6427:
[----:B------:R-:W-:Y:S01]  /*a1e0*/  FMUL.FTZ R0, R0, 1 ;  /* 0x3f80000000007820 */ /* 0x000fe20000410000 */
[----:B------:R-:W-:-:S03]  /*a1f0*/  CS2R R6, SRZ ;  /* 0x0000000000067805 */ /* 0x000fc6000001ff00 */
[----:B------:R0:W2:Y:S01]  /*a200*/  F2F.F64.F32 R4, R0 ;  /* 0x0000000000047310 */ /* 0x0000a20000201800 */
[----:B------:R-:W-:Y:S05]  /*a210*/  BRA `(.L_x_6412) ;  /* 0x00000004002c7947 */ /* 0x000fea0003800000 */
.L_x_6425:
        /* <DEDUP_REMOVED lines=21> */
.L_x_6434:
[----:B------:R-:W-:Y:S05]  /*a370*/  BSYNC B1 ;  /* 0x0000000000017941 */ /* 0x000fea0003800000 */
.L_x_6433:
[----:B------:R-:W-:Y:S01]  /*a380*/  LEA R3, R0, 0x37800000, 0x17 ;  /* 0x3780000000037811 */ /* 0x000fe200078eb8ff */
[----:B------:R-:W-:-:S05]  /*a390*/  IMAD.SHL.U32 R0, R2, 0x200000, RZ ;  /* 0x0020000002007824 */ /* 0x000fca00078e00ff */
[----:B------:R-:W-:-:S07]  /*a3a0*/  LOP3.LUT R0, R3, R0, R4, 0xfe, !PT ;  /* 0x0000000003007212 */ /* 0x000fce00078efe04 */
.L_x_6432:
[----:B------:R-:W-:Y:S05]  /*a3b0*/  BSYNC B0 ;  /* 0x0000000000007941 */ /* 0x000fea0003800000 */
.L_x_6431:
[----:B------:R-:W-:Y:S01]  /*a3c0*/  FMUL.FTZ R0, R0, 1 ;  /* 0x3f80000000007820 */ /* 0x000fe20000410000 */
[----:B------:R-:W-:-:S03]  /*a3d0*/  CS2R R6, SRZ ;  /* 0x0000000000067805 */ /* 0x000fc6000001ff00 */
[----:B------:R0:W2:Y:S01]  /*a3e0*/  F2F.F64.F32 R4, R0 ;  /* 0x0000000000047310 */ /* 0x0000a20000201800 */
[----:B------:R-:W-:Y:S05]  /*a3f0*/  BRA `(.L_x_6412) ;  /* 0x0000000000b47947 */ /* 0x000fea0003800000 */
.L_x_6424:
        /* <DEDUP_REMOVED lines=14> */
.L_x_6438:
[----:B------:R-:W-:Y:S05]  /*a4e0*/  BSYNC B0 ;  /* 0x0000000000007941 */ /* 0x000fea0003800000 */
.L_x_6437:
[----:B------:R-:W-:Y:S01]  /*a4f0*/  FMUL.FTZ R0, R0, 1 ;  /* 0x3f80000000007820 */ /* 0x000fe20000410000 */
[----:B------:R-:W-:-:S03]  /*a500*/  CS2R R6, SRZ ;  /* 0x0000000000067805 */ /* 0x000fc6000001ff00 */
[----:B------:R0:W2:Y:S01]  /*a510*/  F2F.F64.F32 R4, R0 ;  /* 0x0000000000047310 */ /* 0x0000a20000201800 */
[----:B------:R-:W-:Y:S05]  /*a520*/  BRA `(.L_x_6412) ;  /* 0x0000000000687947 */ /* 0x000fea0003800000 */
.L_x_6411:
        /* <DEDUP_REMOVED lines=16> */
.L_x_6439:
[----:B------:R-:W-:Y:S02]  /*a630*/  CS2R R4, SRZ ;  /* 0x0000000000047805 */ /* 0x000fe4000001ff00 */
[----:B------:R-:W-:Y:S01]  /*a640*/  CS2R R6, SRZ ;  /* 0x0000000000067805 */ /* 0x000fe2000001ff00 */
[----:B------:R-:W-:Y:S06]  /*a650*/  BRA `(.L_x_6412) ;  /* 0x00000000001c7947 */ /* 0x000fec0003800000 */
.L_x_6436:
[----:B------:R-:W2:Y:S01]  /*a660*/  LDG.E.64 R4, desc[UR36][R2.64] ;  /* 0x0000002402047981 */ /* 0x000ea2000c1e1b00 */
[----:B------:R-:W-:Y:S01]  /*a670*/  CS2R R6, SRZ ;  /* 0x0000000000067805 */ /* 0x000fe2000001ff00 */
[----:B--2---:R-:W0:Y:S01]  /*a680*/  I2F.F64.U64 R4, R4 ;  /* 0x0000000400047312 */ /* 0x004e220000301800 */
[----:B------:R-:W-:Y:S05]  /*a690*/  BRA `(.L_x_6412) ;  /* 0x00000000000c7947 */ /* 0x000fea0003800000 */
.L_x_6435:
[----:B------:R-:W2:Y:S01]  /*a6a0*/  LDG.E R2, desc[UR36][R2.64] ;  /* 0x0000002402027981 */ /* 0x000ea2000c1e1900 */
[----:B------:R-:W-:Y:S01]  /*a6b0*/  CS2R R6, SRZ ;  /* 0x0000000000067805 */ /* 0x000fe2000001ff00 */
[----:B--2---:R0:W2:Y:S06]  /*a6c0*/  I2F.F64.U32 R4, R2 ;  /* 0x0000000200047312 */ /* 0x0040ac0000201800 */
.L_x_6412:
[----:B------:R-:W-:Y:S01]  /*a6d0*/  ULDC.64 UR4, c[0x0][0x518] ;  /* 0x0001460000047ab9 */ /* 0x000fe20000000a00 */
[----:B0-2---:R-:W0:Y:S01]  /*a6e0*/  LDC.U8 R0, c[0x0][0x530] ;  /* 0x00014c00ff007b82 */ /* 0x005e220000000000 */
[----:B----45:R-:W-:Y:S02]  /*a6f0*/  DMUL R8, R16, UR4 ;  /* 0x0000000410087c28 */ /* 0x030fe40008000000 */
[----:B------:R-:W-:Y:S01]  /*a700*/  DMUL R2, R18, UR4 ;  /* 0x0000000412027c28 */ /* 0x000fe20008000000 */
[----:B------:R-:W-:-:S05]  /*a710*/  ULDC.64 UR4, c[0x0][0x510] ;  /* 0x0001440000047ab9 */ /* 0x000fca0000000a00 */
[----:B------:R-:W-:Y:S02]  /*a720*/  DFMA R8, R18, UR4, R8 ;  /* 0x0000000412087c2b */ /* 0x000fe40008000008 */
[----:B------:R-:W-:Y:S01]  /*a730*/  DFMA R16, R16, UR4, -R2 ;  /* 0x0000000410107c2b */ /* 0x000fe20008000802 */
[----:B------:R-:W-:Y:S02]  /*a740*/  ULDC.64 UR4, c[0x0][0x508] ;  /* 0x0001420000047ab9 */ /* 0x000fe40000000a00 */
[----:B-1----:R-:W-:Y:S02]  /*a750*/  DMUL R10, R26, UR4 ;  /* 0x000000041a0a7c28 */ /* 0x002fe40008000000 */
[----:B------:R-:W-:Y:S01]  /*a760*/  DMUL R12, R24, UR4 ;  /* 0x00000004180c7c28 */ /* 0x000fe20008000000 */
[----:B------:R-:W-:Y:S01]  /*a770*/  ULDC.64 UR4, c[0x0][0x500] ;  /* 0x0001400000047ab9 */ /* 0x000fe20000000a00 */
[C---:B------:R-:W-:Y:S02]  /*a780*/  DMUL R2, R8.reuse, R6 ;  /* 0x0000000608027228 */ /* 0x040fe40000000000 */
[----:B------:R-:W-:-:S02]  /*a790*/  DMUL R8, R8, R4 ;  /* 0x0000000408087228 */ /* 0x000fc40000000000 */
[----:B------:R-:W-:Y:S02]  /*a7a0*/  DFMA R24, R24, UR4, -R10 ;  /* 0x0000000418187c2b */ /* 0x000fe4000800080a */
[----:B------:R-:W-:Y:S02]  /*a7b0*/  DFMA R26, R26, UR4, R12 ;  /* 0x000000041a1a7c2b */ /* 0x000fe4000800000c */
[C---:B------:R-:W-:Y:S01]  /*a7c0*/  DFMA R4, R16.reuse, R4, -R2 ;  /* 0x000000041004722b */ /* 0x040fe20000000802 */
[----:B0-----:R-:W-:Y:S01]  /*a7d0*/  PRMT R2, R0, 0x9910, RZ ;  /* 0x0000991000027816 */ /* 0x001fe200000000ff */
[----:B------:R-:W-:-:S03]  /*a7e0*/  DFMA R6, R16, R6, R8 ;  /* 0x000000061006722b */ /* 0x000fc60000000008 */
[----:B------:R-:W-:-:S03]  /*a7f0*/  ISETP.GT.AND P0, PT, R2, 0x9, PT ;  /* 0x000000090200780c */ /* 0x000fc60003f04270 */
[----:B------:R-:W-:Y:S02]  /*a800*/  DADD R4, R24, R4 ;  /* 0x0000000018047229 */ /* 0x000fe40000000004 */
[----:B------:R-:W-:-:S08]  /*a810*/  DADD R6, R26, R6 ;  /* 0x000000001a067229 */ /* 0x000fd00000000006 */
        /* <DEDUP_REMOVED lines=12> */
.L_x_6443:
[----:B------:R-:W0:Y:S02]  /*a8e0*/  F2I.S64.F64.TRUNC R4, R4 ;  /* 0x0000000400047311 */ /* 0x000e24000030d900 */
[----:B0-----:R-:W-:-:S05]  /*a8f0*/  IMAD.MOV.U32 R3, RZ, RZ, R4 ;  /* 0x000000ffff037224 */ /* 0x001fca00078e0004 */
[----:B------:R0:W-:Y:S01]  /*a900*/  STG.E.U8 desc[UR36][R28.64], R3 ;  /* 0x000000031c007986 */ /* 0x0001e2000c101124 */
[----:B------:R-:W-:Y:S05]  /*a910*/  BRA `(.L_x_6445) ;  /* 0x0000001000087947 */ /* 0x000fea0003800000 */
.L_x_6442:
        /* <DEDUP_REMOVED lines=9> */
.L_x_6447:
[----:B------:R-:W0:Y:S02]  /*a9b0*/  F2I.F64.TRUNC R5, R4 ;  /* 0x0000000400057311 */ /* 0x000e24000030d100 */
[----:B0-----:R0:W-:Y:S01]  /*a9c0*/  STG.E desc[UR36][R28.64], R5 ;  /* 0x000000051c007986 */ /* 0x0011e2000c101924 */
[----:B------:R-:W-:Y:S05]  /*a9d0*/  BRA `(.L_x_6445) ;  /* 0x0000000c00d87947 */ /* 0x000fea0003800000 */
.L_x_6446:
[----:B------:R-:W0:Y:S02]  /*a9e0*/  F2I.F64.TRUNC R5, R4 ;  /* 0x0000000400057311 */ /* 0x000e24000030d100 */
[----:B0-----:R0:W-:Y:S01]  /*a9f0*/  STG.E.U16 desc[UR36][R28.64], R5 ;  /* 0x000000051c007986 */ /* 0x0011e2000c101524 */
[----:B------:R-:W-:Y:S05]  /*aa00*/  BRA `(.L_x_6445) ;  /* 0x0000000c00cc7947 */ /* 0x000fea0003800000 */
.L_x_6441:
        /* <DEDUP_REMOVED lines=13> */
.L_x_6449:
        /* <DEDUP_REMOVED lines=8> */
.L_x_6448:
        /* <DEDUP_REMOVED lines=16> */
.L_x_6451:
        /* <DEDUP_REMOVED lines=11> */
.L_x_6450:
[----:B------:R0:W-:Y:S01]  /*ad10*/  STG.E.64 desc[UR36][R28.64], R4 ;  /* 0x000000041c007986 */ /* 0x0001e2000c101b24 */
[----:B------:R-:W-:Y:S05]  /*ad20*/  BRA `(.L_x_6445) ;  /* 0x0000000c00047947 */ /* 0x000fea0003800000 */
.L_x_6440:
        /* <DEDUP_REMOVED lines=13> */
.L_x_6454:
[----:B------:R0:W-:Y:S01]  /*ae00*/  STG.E.128 desc[UR36][R28.64], R4 ;  /* 0x000000041c007986 */ /* 0x0001e2000c101d24 */
[----:B------:R-:W-:Y:S05]  /*ae10*/  BRA `(.L_x_6445) ;  /* 0x0000000800c87947 */ /* 0x000fea0003800000 */
.L_x_6453:
        /* <DEDUP_REMOVED lines=25> */
.L_x_6458:
[----:B------:R-:W-:Y:S05]  /*afb0*/  BSYNC B0 ;  /* 0x0000000000007941 */ /* 0x000fea0003800000 */
.L_x_6457:
[----:B------:R-:W-:-:S05]  /*afc0*/  LOP3.LUT R3, R0, R3, RZ, 0xfc, !PT ;  /* 0x0000000300037212 */ /* 0x000fca00078efcff */
[----:B------:R0:W-:Y:S01]  /*afd0*/  STG.E.U8 desc[UR36][R28.64], R3 ;  /* 0x000000031c007986 */ /* 0x0001e2000c101124 */
[----:B------:R-:W-:Y:S05]  /*afe0*/  BRA `(.L_x_6445) ;  /* 0x0000000800547947 */ /* 0x000fea0003800000 */
.L_x_6456:
        /* <DEDUP_REMOVED lines=17> */
.L_x_6460:
[----:B------:R-:W-:Y:S01]  /*b100*/  IMAD.MOV.U32 R0, RZ, RZ, 0x7f ;  /* 0x0000007fff007424 */ /* 0x000fe200078e00ff */
[----:B------:R-:W-:-:S04]  /*b110*/  ISETP.GT.U32.AND P0, PT, R2, 0x7f800000, PT ;  /* 0x7f8000000200780c */ /* 0x000fc80003f04070 */
[----:B------:R-:W-:-:S09]  /*b120*/  SEL R0, R0, 0x7c, P0 ;  /* 0x0000007c00007807 */ /* 0x000fd20000000000 */
.L_x_6461:
[----:B------:R-:W-:Y:S05]  /*b130*/  BSYNC B0 ;  /* 0x0000000000007941 */ /* 0x000fea0003800000 */
.L_x_6459:
[----:B------:R-:W-:-:S04]  /*b140*/  LOP3.LUT R2, R3, 0x80000000, RZ, 0xc0, !PT ;  /* 0x8000000003027812 */ /* 0x000fc800078ec0ff */
[----:B------:R-:W-:-:S04]  /*b150*/  SHF.R.U32.HI R3, RZ, 0x18, R2 ;  /* 0x00000018ff037819 */ /* 0x000fc80000011602 */
[----:B------:R-:W-:-:S05]  /*b160*/  LOP3.LUT R3, R0, R3, RZ, 0xfc, !PT ;  /* 0x0000000300037212 */ /* 0x000fca00078efcff */
[----:B------:R0:W-:Y:S01]  /*b170*/  STG.E.U8 desc[UR36][R28.64], R3 ;  /* 0x000000031c007986 */ /* 0x0001e2000c101124 */
[----:B------:R-:W-:Y:S05]  /*b180*/  BRA `(.L_x_6445) ;  /* 0x0000000400ec7947 */ /* 0x000fea0003800000 */
.L_x_6455:
        /* <DEDUP_REMOVED lines=8> */
.L_x_6452:
        /* <DEDUP_REMOVED lines=11> */
.L_x_6464:
        /* <DEDUP_REMOVED lines=21> */
.L_x_6467:
[----:B------:R-:W-:-:S04]  /*b410*/  LOP3.LUT R2, R3, 0x80000000, RZ, 0xc0, !PT ;  /* 0x8000000003027812 */ /* 0x000fc800078ec0ff */
[----:B------:R-:W-:-:S04]  /*b420*/  SHF.R.U32.HI R3, RZ, 0x18, R2 ;  /* 0x00000018ff037819 */ /* 0x000fc80000011602 */
[----:B------:R-:W-:-:S04]  /*b430*/  LOP3.LUT R0, R0, R3, RZ, 0xfc, !PT ;  /* 0x0000000300007212 */ /* 0x000fc800078efcff */
[----:B------:R-:W-:-:S07]  /*b440*/  PRMT R14, R0, 0x7610, R14 ;  /* 0x00007610000e7816 */ /* 0x000fce000000000e */
.L_x_6466:
[----:B------:R-:W-:Y:S05]  /*b450*/  BSYNC B0 ;  /* 0x0000000000007941 */ /* 0x000fea0003800000 */
.L_x_6465:
[----:B------:R0:W-:Y:S01]  /*b460*/  STG.E.U8 desc[UR36][R28.64], R14 ;  /* 0x0000000e1c007986 */ /* 0x0001e2000c101124 */
[----:B------:R-:W-:Y:S05]  /*b470*/  BRA `(.L_x_6445) ;  /* 0x0000000400307947 */ /* 0x000fea0003800000 */
.L_x_6463:
        /* <DEDUP_REMOVED lines=21> */
.L_x_6470:
[----:B------:R-:W-:-:S04]  /*b5d0*/  LOP3.LUT R2, R3, 0x80000000, RZ, 0xc0, !PT ;  /* 0x8000000003027812 */ /* 0x000fc800078ec0ff */
[----:B------:R-:W-:-:S04]  /*b5e0*/  SHF.R.U32.HI R3, RZ, 0x18, R2 ;  /* 0x00000018ff037819 */ /* 0x000fc80000011602 */
[----:B------:R-:W-:-:S04]  /*b5f0*/  LOP3.LUT R0, R0, R3, RZ, 0xfc, !PT ;  /* 0x0000000300007212 */ /* 0x000fc800078efcff */
[----:B------:R-:W-:-:S07]  /*b600*/  PRMT R14, R0, 0x7610, R14 ;  /* 0x00007610000e7816 */ /* 0x000fce000000000e */
.L_x_6469:
[----:B------:R-:W-:Y:S05]  /*b610*/  BSYNC B0 ;  /* 0x0000000000007941 */ /* 0x000fea0003800000 */
.L_x_6468:
[----:B------:R4:W-:Y:S01]  /*b620*/  STG.E.U8 desc[UR36][R28.64], R14 ;  /* 0x0000000e1c007986 */ /* 0x0009e2000c101124 */
[----:B------:R-:W-:Y:S05]  /*b630*/  BRA `(.L_x_6445) ;  /* 0x0000000000c07947 */ /* 0x000fea0003800000 */
.L_x_6462:
        /* <DEDUP_REMOVED lines=26> */
.L_x_6444:
        /* <DEDUP_REMOVED lines=15> */
[----:B-1-3--:R-:W-:Y:S05]  /*b8d0*/  CALL.ABS.NOINC R2 ;  /* 0x0000000002007343 */ /* 0x00afea0003c00000 */
.L_x_6473:
[----:B------:R-:W-:Y:S05]  /*b8e0*/  BRA `(.L_x_6445) ;  /* 0x0000000000147947 */ /* 0x000fea0003800000 */
.L_x_6472:
[----:B------:R-:W0:Y:S02]  /*b8f0*/  F2I.U64.F64.TRUNC R4, R4 ;  /* 0x0000000400047311 */ /* 0x000e24000030d800 */
[----:B0-----:R2:W-:Y:S01]  /*b900*/  STG.E.64 desc[UR36][R28.64], R4 ;  /* 0x000000041c007986 */ /* 0x0015e2000c101b24 */
[----:B------:R-:W-:Y:S05]  /*b910*/  BRA `(.L_x_6445) ;  /* 0x0000000000087947 */ /* 0x000fea0003800000 */
.L_x_6471:
[----:B------:R-:W0:Y:S02]  /*b920*/  F2I.U32.F64.TRUNC R5, R4 ;  /* 0x0000000400057311 */ /* 0x000e24000030d000 */
[----:B0-----:R0:W-:Y:S02]  /*b930*/  STG.E desc[UR36][R28.64], R5 ;  /* 0x000000051c007986 */ /* 0x0011e4000c101924 */
.L_x_6445:
[----:B------:R-:W-:-:S07]  /*b940*/  VIADD R23, R23, 0x80 ;  /* 0x0000008017177836 */ /* 0x000fce0000000000 */
.L_x_6339:
[----:B------:R-:W-:Y:S05]  /*b950*/  BSYNC B6 ;  /* 0x0000000000067941 */ /* 0x000fea0003800000 */
.L_x_6338:
[----:B------:R-:W-:Y:S01]  /*b960*/  ULDC UR4, c[0x0][0x210] ;  /* 0x0000840000047ab9 */ /* 0x000fe20000000800 */
[----:B------:R-:W-:Y:S01]  /*b970*/  BSSY B6, `(.L_x_6474) ;  /* 0x00005c5000067945 */ /* 0x000fe20003800000 */
[----:B------:R-:W-:-:S13]  /*b980*/  ISETP.GE.AND P0, PT, R23, UR4, PT ;  /* 0x0000000417007c0c */ /* 0x000fda000bf06270 */
[----:B------:R-:W-:Y:S05]  /*b990*/  @P0 BRA `(.L_x_6475) ;  /* 0x0000005c00080947 */ /* 0x000fea0003800000 */
[----:B012---:R-:W0:Y:S01]  /*b9a0*/  LDC R3, c[0x0][0x220] ;  /* 0x00008800ff037b82 */ /* 0x007e220000000800 */
[----:B------:R-:W-:Y:S02]  /*b9b0*/  IMAD.MOV.U32 R2, RZ, RZ, RZ ;  /* 0x000000ffff027224 */ /* 0x000fe400078e00ff */
[----:B------:R-:W-:Y:S02]  /*b9c0*/  IMAD.MOV.U32 R16, RZ, RZ, RZ ;  /* 0x000000ffff107224 */ /* 0x000fe400078e00ff */
[----:B------:R-:W-:Y:S02]  /*b9d0*/  IMAD.MOV.U32 R0, RZ, RZ, RZ ;  /* 0x000000ffff007224 */ /* 0x000fe400078e00ff */
[----:B----4-:R-:W-:Y:S01]  /*b9e0*/  IMAD.MOV.U32 R28, RZ, RZ, RZ ;  /* 0x000000ffff1c7224 */ /* 0x010fe200078e00ff */
        /* <DEDUP_REMOVED lines=375> */
.L_x_6476:
        /* <DEDUP_REMOVED lines=22> */
.L_x_6480:
[----:B------:R-:W2:Y:S01]  /*d2c0*/  LDG.E.U8 R4, desc[UR36][R4.64] ;  /* 0x0000002404047981 */ /* 0x000ea2000c1e1100 */
[----:B------:R-:W-:Y:S01]  /*d2d0*/  CS2R R26, SRZ ;  /* 0x00000000001a7805 */ /* 0x000fe2000001ff00 */
[----:B--2---:R0:W1:Y:S01]  /*d2e0*/  I2F.F64.U16 R24, R4 ;  /* 0x0000000400187312 */ /* 0x0040620000101800 */
[----:B------:R-:W-:Y:S05]  /*d2f0*/  BRA `(.L_x_6482) ;  /* 0x0000000c00c87947 */ /* 0x000fea0003800000 */
.L_x_6479:
        /* <DEDUP_REMOVED lines=10> */
.L_x_6484:
[----:B------:R-:W2:Y:S01]  /*d3a0*/  LDG.E R4, desc[UR36][R4.64] ;  /* 0x0000002404047981 */ /* 0x000ea2000c1e1900 */
[----:B------:R-:W-:Y:S01]  /*d3b0*/  CS2R R26, SRZ ;  /* 0x00000000001a7805 */ /* 0x000fe2000001ff00 */
[----:B--2---:R0:W1:Y:S01]  /*d3c0*/  I2F.F64 R24, R4 ;  /* 0x0000000400187312 */ /* 0x0040620000201c00 */
[----:B------:R-:W-:Y:S05]  /*d3d0*/  BRA `(.L_x_6482) ;  /* 0x0000000c00907947 */ /* 0x000fea0003800000 */
.L_x_6483:
[----:B------:R-:W2:Y:S01]  /*d3e0*/  LDG.E.U16 R4, desc[UR36][R4.64] ;  /* 0x0000002404047981 */ /* 0x000ea2000c1e1500 */
[----:B------:R-:W-:Y:S01]  /*d3f0*/  CS2R R26, SRZ ;  /* 0x00000000001a7805 */ /* 0x000fe2000001ff00 */
[----:B--2---:R0:W1:Y:S01]  /*d400*/  I2F.F64.S16 R24, R4 ;  /* 0x0000000400187312 */ /* 0x0040620000101c00 */
[----:B------:R-:W-:Y:S05]  /*d410*/  BRA `(.L_x_6482) ;  /* 0x0000000c00807947 */ /* 0x000fea0003800000 */
.L_x_6478:
        /* <DEDUP_REMOVED lines=11> */
.L_x_6486:
[----:B------:R-:W2:Y:S01]  /*d4d0*/  LDG.E.U16 R0, desc[UR36][R4.64] ;  /* 0x0000002404007981 */ /* 0x000ea2000c1e1500 */
[----:B------:R-:W-:Y:S01]  /*d4e0*/  CS2R R26, SRZ ;  /* 0x00000000001a7805 */ /* 0x000fe2000001ff00 */
[----:B--2---:R-:W-:-:S05]  /*d4f0*/  HADD2.F32 R0, -RZ, R0.H0_H0 ;  /* 0x20000000ff007230 */ /* 0x004fca0000004100 */
[----:B------:R-:W-:-:S04]  /*d500*/  FMUL.FTZ R0, R0, 1 ;  /* 0x3f80000000007820 */ /* 0x000fc80000410000 */
[----:B------:R0:W1:Y:S01]  /*d510*/  F2F.F64.F32 R24, R0 ;  /* 0x0000000000187310 */ /* 0x0000620000201800 */
[----:B------:R-:W-:Y:S05]  /*d520*/  BRA `(.L_x_6482) ;  /* 0x0000000c003c7947 */ /* 0x000fea0003800000 */
.L_x_6485:
        /* <DEDUP_REMOVED lines=12> */
.L_x_6488:
        /* <DEDUP_REMOVED lines=8> */
.L_x_6487:
[----:B------:R0:W5:Y:S01]  /*d670*/  LDG.E.64 R24, desc[UR36][R4.64] ;  /* 0x0000002404187981 */ /* 0x000162000c1e1b00 */
[----:B------:R-:W-:Y:S01]  /*d680*/  CS2R R26, SRZ ;  /* 0x00000000001a7805 */ /* 0x000fe2000001ff00 */
[----:B------:R-:W-:Y:S06]  /*d690*/  BRA `(.L_x_6482) ;  /* 0x0000000800e07947 */ /* 0x000fec0003800000 */
.L_x_6477:
        /* <DEDUP_REMOVED lines=14> */
.L_x_6491:
[----:B------:R0:W5:Y:S01]  /*d780*/  LDG.E.128 R24, desc[UR36][R4.64] ;  /* 0x0000002404187981 */ /* 0x000162000c1e1d00 */
[----:B------:R-:W-:Y:S05]  /*d790*/  BRA `(.L_x_6482) ;  /* 0x0000000800a07947 */ /* 0x000fea0003800000 */
.L_x_6490:
        /* <DEDUP_REMOVED lines=29> */
.L_x_6493:
        /* <DEDUP_REMOVED lines=16> */
.L_x_6492:
[----:B------:R-:W2:Y:S01]  /*da70*/  LDG.E.U16 R0, desc[UR36][R4.64] ;  /* 0x0000002404007981 */ /* 0x000ea2000c1e1500 */
[----:B------:R-:W-:Y:S01]  /*da80*/  CS2R R26, SRZ ;  /* 0x00000000001a7805 */ /* 0x000fe2000001ff00 */
[----:B--2---:R-:W-:-:S04]  /*da90*/  IMAD.U32 R0, R0, 0x10000, RZ ;  /* 0x0001000000007824 */ /* 0x004fc800078e00ff */
[----:B------:R-:W-:-:S04]  /*daa0*/  FMUL.FTZ R0, R0, 1 ;  /* 0x3f80000000007820 */ /* 0x000fc80000410000 */
[----:B------:R0:W1:Y:S01]  /*dab0*/  F2F.F64.F32 R24, R0 ;  /* 0x0000000000187310 */ /* 0x0000620000201800 */
[----:B------:R-:W-:Y:S05]  /*dac0*/  BRA `(.L_x_6482) ;  /* 0x0000000400d47947 */ /* 0x000fea0003800000 */
.L_x_6489:
        /* <DEDUP_REMOVED lines=10> */
[----:B--2---:R2:W4:Y:S01]  /*db70*/  I2F.F64.U16 R24, R4 ;  /* 0x0000000400187312 */ /* 0x0045220000101800 */
[----:B------:R-:W-:Y:S05]  /*db80*/  BRA `(.L_x_6482) ;  /* 0x0000000400a47947 */ /* 0x000fea0003800000 */
.L_x_6496:
        /* <DEDUP_REMOVED lines=21> */
.L_x_6500:
[----:B------:R-:W-:Y:S05]  /*dce0*/  BSYNC B1 ;  /* 0x0000000000017941 */ /* 0x000fea0003800000 */
.L_x_6499:
[----:B------:R-:W-:Y:S01]  /*dcf0*/  LEA R5, R0, 0x3b800000, 0x17 ;  /* 0x3b80000000057811 */ /* 0x000fe200078eb8ff */
[----:B------:R-:W-:-:S05]  /*dd00*/  IMAD.SHL.U32 R0, R3, 0x100000, RZ ;  /* 0x0010000003007824 */ /* 0x000fca00078e00ff */
[----:B------:R-:W-:-:S07]  /*dd10*/  LOP3.LUT R0, R5, R0, R6, 0xfe, !PT ;  /* 0x0000000005007212 */ /* 0x000fce00078efe06 */
.L_x_6498:
[----:B------:R-:W-:Y:S05]  /*dd20*/  BSYNC B0 ;  /* 0x0000000000007941 */ /* 0x000fea0003800000 */
.L_x_6497:
[----:B------:R-:W-:Y:S01]  /*dd30*/  FMUL.FTZ R0, R0, 1 ;  /* 0x3f80000000007820 */ /* 0x000fe20000410000 */
[----:B------:R-:W-:-:S03]  /*dd40*/  CS2R R26, SRZ ;  /* 0x00000000001a7805 */ /* 0x000fc6000001ff00 */
[----:B------:R0:W1:Y:S01]  /*dd50*/  F2F.F64.F32 R24, R0 ;  /* 0x0000000000187310 */ /* 0x0000620000201800 */
[----:B------:R-:W-:Y:S05]  /*dd60*/  BRA `(.L_x_6482) ;  /* 0x00000004002c7947 */ /* 0x000fea0003800000 */
.L_x_6495:
        /* <DEDUP_REMOVED lines=21> */
.L_x_6504:
[----:B------:R-:W-:Y:S05]  /*dec0*/  BSYNC B1 ;  /* 0x0000000000017941 */ /* 0x000fea0003800000 */
.L_x_6503:
[----:B------:R-:W-:Y:S01]  /*ded0*/  LEA R5, R0, 0x37800000, 0x17 ;  /* 0x3780000000057811 */ /* 0x000fe200078eb8ff */
[----:B------:R-:W-:-:S05]  /*dee0*/  IMAD.SHL.U32 R0, R3, 0x200000, RZ ;  /* 0x0020000003007824 */ /* 0x000fca00078e00ff */
[----:B------:R-:W-:-:S07]  /*def0*/  LOP3.LUT R0, R5, R0, R6, 0xfe, !PT ;  /* 0x0000000005007212 */ /* 0x000fce00078efe06 */
.L_x_6502:
[----:B------:R-:W-:Y:S05]  /*df00*/  BSYNC B0 ;  /* 0x0000000000007941 */ /* 0x000fea0003800000 */
.L_x_6501:
[----:B------:R-:W-:Y:S01]  /*df10*/  FMUL.FTZ R0, R0, 1 ;  /* 0x3f80000000007820 */ /* 0x000fe20000410000 */
[----:B------:R-:W-:-:S03]  /*df20*/  CS2R R26, SRZ ;  /* 0x00000000001a7805 */ /* 0x000fc6000001ff00 */
[----:B------:R0:W1:Y:S01]  /*df30*/  F2F.F64.F32 R24, R0 ;  /* 0x0000000000187310 */ /* 0x0000620000201800 */
[----:B------:R-:W-:Y:S05]  /*df40*/  BRA `(.L_x_6482) ;  /* 0x0000000000b47947 */ /* 0x000fea0003800000 */
.L_x_6494:
        /* <DEDUP_REMOVED lines=14> */
.L_x_6508:
[----:B------:R-:W-:Y:S05]  /*e030*/  BSYNC B0 ;  /* 0x0000000000007941 */ /* 0x000fea0003800000 */
.L_x_6507:
[----:B------:R-:W-:Y:S01]  /*e040*/  FMUL.FTZ R0, R0, 1 ;  /* 0x3f80000000007820 */ /* 0x000fe20000410000 */
[----:B------:R-:W-:-:S03]  /*e050*/  CS2R R26, SRZ ;  /* 0x00000000001a7805 */ /* 0x000fc6000001ff00 */
[----:B------:R0:W1:Y:S01]  /*e060*/  F2F.F64.F32 R24, R0 ;  /* 0x0000000000187310 */ /* 0x0000620000201800 */
[----:B------:R-:W-:Y:S05]  /*e070*/  BRA `(.L_x_6482) ;  /* 0x0000000000687947 */ /* 0x000fea0003800000 */
.L_x_6481:
        /* <DEDUP_REMOVED lines=16> */
.L_x_6509:
[----:B------:R-:W-:Y:S02]  /*e180*/  CS2R R24, SRZ ;  /* 0x0000000000187805 */ /* 0x000fe4000001ff00 */
[----:B------:R-:W-:Y:S01]  /*e190*/  CS2R R26, SRZ ;  /* 0x00000000001a7805 */ /* 0x000fe2000001ff00 */
[----:B------:R-:W-:Y:S06]  /*e1a0*/  BRA `(.L_x_6482) ;  /* 0x00000000001c7947 */ /* 0x000fec0003800000 */
.L_x_6506:
[----:B------:R-:W2:Y:S01]  /*e1b0*/  LDG.E.64 R24, desc[UR36][R4.64] ;  /* 0x0000002404187981 */ /* 0x000ea2000c1e1b00 */
[----:B------:R-:W-:Y:S01]  /*e1c0*/  CS2R R26, SRZ ;  /* 0x00000000001a7805 */ /* 0x000fe2000001ff00 */
[----:B--2---:R-:W0:Y:S01]  /*e1d0*/  I2F.F64.U64 R24, R24 ;  /* 0x0000001800187312 */ /* 0x004e220000301800 */
[----:B------:R-:W-:Y:S05]  /*e1e0*/  BRA `(.L_x_6482) ;  /* 0x00000000000c7947 */ /* 0x000fea0003800000 */
.L_x_6505:
[----:B------:R-:W2:Y:S01]  /*e1f0*/  LDG.E R4, desc[UR36][R4.64] ;  /* 0x0000002404047981 */ /* 0x000ea2000c1e1900 */
[----:B------:R-:W-:Y:S01]  /*e200*/  CS2R R26, SRZ ;  /* 0x00000000001a7805 */ /* 0x000fe2000001ff00 */
[----:B--2---:R0:W1:Y:S06]  /*e210*/  I2F.F64.U32 R24, R4 ;  /* 0x0000000400187312 */ /* 0x00406c0000201800 */
.L_x_6482:
[----:B0-----:R-:W0:Y:S01]  /*e220*/  LDC.U8 R3, c[0x0][0x532] ;  /* 0x00014c80ff037b82 */ /* 0x001e220000000000 */
[----:B------:R-:W-:Y:S02]  /*e230*/  ULDC.64 UR4, c[0x0][0x4f0] ;  /* 0x00013c0000047ab9 */ /* 0x000fe40000000a00 */
[----:B--2---:R-:W-:-:S05]  /*e240*/  IADD3 R4, P0, R16, UR4, RZ ;  /* 0x0000000410047c10 */ /* 0x004fca000ff1e0ff */
        /* <DEDUP_REMOVED lines=16> */
.L_x_6513:
[----:B------:R-:W2:Y:S01]  /*e350*/  LDG.E.U8 R4, desc[UR36][R4.64] ;  /* 0x0000002404047981 */ /* 0x000ea2000c1e1100 */
[----:B------:R-:W-:Y:S01]  /*e360*/  CS2R R18, SRZ ;  /* 0x0000000000127805 */ /* 0x000fe2000001ff00 */
[----:B--2---:R0:W2:Y:S01]  /*e370*/  I2F.F64.U16 R16, R4 ;  /* 0x0000000400107312 */ /* 0x0040a20000101800 */
[----:B------:R-:W-:Y:S05]  /*e380*/  BRA `(.L_x_6515) ;  /* 0x0000000c00c87947 */ /* 0x000fea0003800000 */
.L_x_6512:
        /* <DEDUP_REMOVED lines=10> */
.L_x_6517:
[----:B------:R-:W2:Y:S01]  /*e430*/  LDG.E R4, desc[UR36][R4.64] ;  /* 0x0000002404047981 */ /* 0x000ea2000c1e1900 */
[----:B------:R-:W-:Y:S01]  /*e440*/  CS2R R18, SRZ ;  /* 0x0000000000127805 */ /* 0x000fe2000001ff00 */
[----:B--2---:R0:W2:Y:S01]  /*e450*/  I2F.F64 R16, R4 ;  /* 0x0000000400107312 */ /* 0x0040a20000201c00 */
[----:B------:R-:W-:Y:S05]  /*e460*/  BRA `(.L_x_6515) ;  /* 0x0000000c00907947 */ /* 0x000fea0003800000 */
.L_x_6516:
[----:B------:R-:W2:Y:S01]  /*e470*/  LDG.E.U16 R4, desc[UR36][R4.64] ;  /* 0x0000002404047981 */ /* 0x000ea2000c1e1500 */
[----:B------:R-:W-:Y:S01]  /*e480*/  CS2R R18, SRZ ;  /* 0x0000000000127805 */ /* 0x000fe2000001ff00 */
[----:B--2---:R0:W2:Y:S01]  /*e490*/  I2F.F64.S16 R16, R4 ;  /* 0x0000000400107312 */ /* 0x0040a20000101c00 */
[----:B------:R-:W-:Y:S05]  /*e4a0*/  BRA `(.L_x_6515) ;  /* 0x0000000c00807947 */ /* 0x000fea0003800000 */
.L_x_6511:
        /* <DEDUP_REMOVED lines=11> */
.L_x_6519:
[----:B------:R-:W2:Y:S01]  /*e560*/  LDG.E.U16 R0, desc[UR36][R4.64] ;  /* 0x0000002404007981 */ /* 0x000ea2000c1e1500 */
[----:B------:R-:W-:Y:S01]  /*e570*/  CS2R R18, SRZ ;  /* 0x0000000000127805 */ /* 0x000fe2000001ff00 */
[----:B--2---:R-:W-:-:S05]  /*e580*/  HADD2.F32 R0, -RZ, R0.H0_H0 ;  /* 0x20000000ff007230 */ /* 0x004fca0000004100 */
[----:B------:R-:W-:-:S04]  /*e590*/  FMUL.FTZ R0, R0, 1 ;  /* 0x3f80000000007820 */ /* 0x000fc80000410000 */
[----:B------:R0:W2:Y:S01]  /*e5a0*/  F2F.F64.F32 R16, R0 ;  /* 0x0000000000107310 */ /* 0x0000a20000201800 */
[----:B------:R-:W-:Y:S05]  /*e5b0*/  BRA `(.L_x_6515) ;  /* 0x0000000c003c7947 */ /* 0x000fea0003800000 */
.L_x_6518:
        /* <DEDUP_REMOVED lines=9> */
[----:B------:R-:W2:Y:S08]  /*e650*/  F2F.F64.F32 R18, R18 ;  /* 0x0000001200127310 */ /* 0x000eb00000201800 */
[----:B------:R-:W0:Y:S01]  /*e660*/  F2F.F64.F32 R16, R16 ;  /* 0x0000001000107310 */ /* 0x000e220000201800 */
[----:B------:R-:W-:Y:S05]  /*e670*/  BRA `(.L_x_6515) ;  /* 0x0000000c000c7947 */ /* 0x000fea0003800000 */
.L_x_6521:
        /* <DEDUP_REMOVED lines=8> */
.L_x_6520:
[----:B------:R0:W5:Y:S01]  /*e700*/  LDG.E.64 R16, desc[UR36][R4.64] ;  /* 0x0000002404107981 */ /* 0x000162000c1e1b00 */
[----:B------:R-:W-:Y:S01]  /*e710*/  CS2R R18, SRZ ;  /* 0x0000000000127805 */ /* 0x000fe2000001ff00 */
[----:B------:R-:W-:Y:S06]  /*e720*/  BRA `(.L_x_6515) ;  /* 0x0000000800e07947 */ /* 0x000fec0003800000 */
.L_x_6510:
        /* <DEDUP_REMOVED lines=14> */
.L_x_6524:
[----:B------:R0:W5:Y:S01]  /*e810*/  LDG.E.128 R16, desc[UR36][R4.64] ;  /* 0x0000002404107981 */ /* 0x000162000c1e1d00 */
[----:B------:R-:W-:Y:S05]  /*e820*/  BRA `(.L_x_6515) ;  /* 0x0000000800a07947 */ /* 0x000fea0003800000 */
.L_x_6523:
        /* <DEDUP_REMOVED lines=29> */
.L_x_6526:
        /* <DEDUP_REMOVED lines=16> */
.L_x_6525:
[----:B------:R-:W2:Y:S01]  /*eb00*/  LDG.E.U16 R0, desc[UR36][R4.64] ;  /* 0x0000002404007981 */ /* 0x000ea2000c1e1500 */
[----:B------:R-:W-:Y:S01]  /*eb10*/  CS2R R18, SRZ ;  /* 0x0000000000127805 */ /* 0x000fe2000001ff00 */
[----:B--2---:R-:W-:-:S04]  /*eb20*/  IMAD.U32 R0, R0, 0x10000, RZ ;  /* 0x0001000000007824 */ /* 0x004fc800078e00ff */
[----:B------:R-:W-:-:S04]  /*eb30*/  FMUL.FTZ R0, R0, 1 ;  /* 0x3f80000000007820 */ /* 0x000fc80000410000 */
[----:B------:R0:W2:Y:S01]  /*eb40*/  F2F.F64.F32 R16, R0 ;  /* 0x0000000000107310 */ /* 0x0000a20000201800 */
[----:B------:R-:W-:Y:S05]  /*eb50*/  BRA `(.L_x_6515) ;  /* 0x0000000400d47947 */ /* 0x000fea0003800000 */
.L_x_6522:
        /* <DEDUP_REMOVED lines=12> */
.L_x_6529:
        /* <DEDUP_REMOVED lines=21> */
.L_x_6533:
[----:B------:R-:W-:Y:S05]  /*ed70*/  BSYNC B1 ;  /* 0x0000000000017941 */ /* 0x000fea0003800000 */
.L_x_6532:
[----:B------:R-:W-:Y:S01]  /*ed80*/  LEA R5, R0, 0x3b800000, 0x17 ;  /* 0x3b80000000057811 */ /* 0x000fe200078eb8ff */
[----:B------:R-:W-:-:S05]  /*ed90*/  IMAD.SHL.U32 R0, R3, 0x100000, RZ ;  /* 0x0010000003007824 */ /* 0x000fca00078e00ff */
[----:B------:R-:W-:-:S07]  /*eda0*/  LOP3.LUT R0, R5, R0, R6, 0xfe, !PT ;  /* 0x0000000005007212 */ /* 0x000fce00078efe06 */
.L_x_6531:
[----:B------:R-:W-:Y:S05]  /*edb0*/  BSYNC B0 ;  /* 0x0000000000007941 */ /* 0x000fea0003800000 */
.L_x_6530:
[----:B------:R-:W-:Y:S01]  /*edc0*/  FMUL.FTZ R0, R0, 1 ;  /* 0x3f80000000007820 */ /* 0x000fe20000410000 */
[----:B------:R-:W-:-:S03]  /*edd0*/  CS2R R18, SRZ ;  /* 0x0000000000127805 */ /* 0x000fc6000001ff00 */
[----:B------:R0:W2:Y:S01]  /*ede0*/  F2F.F64.F32 R16, R0 ;  /* 0x0000000000107310 */ /* 0x0000a20000201800 */
[----:B------:R-:W-:Y:S05]  /*edf0*/  BRA `(.L_x_6515) ;  /* 0x00000004002c7947 */ /* 0x000fea0003800000 */
.L_x_6528:
        /* <DEDUP_REMOVED lines=21> */
.L_x_6537:
[----:B------:R-:W-:Y:S05]  /*ef50*/  BSYNC B1 ;  /* 0x0000000000017941 */ /* 0x000fea0003800000 */
.L_x_6536:
[----:B------:R-:W-:Y:S01]  /*ef60*/  LEA R5, R0, 0x37800000, 0x17 ;  /* 0x3780000000057811 */ /* 0x000fe200078eb8ff */
[----:B------:R-:W-:-:S05]  /*ef70*/  IMAD.SHL.U32 R0, R3, 0x200000, RZ ;  /* 0x0020000003007824 */ /* 0x000fca00078e00ff */
[----:B------:R-:W-:-:S07]  /*ef80*/  LOP3.LUT R0, R5, R0, R6, 0xfe, !PT ;  /* 0x0000000005007212 */ /* 0x000fce00078efe06 */
.L_x_6535:
[----:B------:R-:W-:Y:S05]  /*ef90*/  BSYNC B0 ;  /* 0x0000000000007941 */ /* 0x000fea0003800000 */
.L_x_6534:
[----:B------:R-:W-:Y:S01]  /*efa0*/  FMUL.FTZ R0, R0, 1 ;  /* 0x3f80000000007820 */ /* 0x000fe20000410000 */
[----:B------:R-:W-:-:S03]  /*efb0*/  CS2R R18, SRZ ;  /* 0x0000000000127805 */ /* 0x000fc6000001ff00 */
[----:B------:R0:W2:Y:S01]  /*efc0*/  F2F.F64.F32 R16, R0 ;  /* 0x0000000000107310 */ /* 0x0000a20000201800 */
[----:B------:R-:W-:Y:S05]  /*efd0*/  BRA `(.L_x_6515) ;  /* 0x0000000000b47947 */ /* 0x000fea0003800000 */
.L_x_6527:
        /* <DEDUP_REMOVED lines=14> */
.L_x_6541:
[----:B------:R-:W-:Y:S05]  /*f0c0*/  BSYNC B0 ;  /* 0x0000000000007941 */ /* 0x000fea0003800000 */
.L_x_6540:
[----:B------:R-:W-:Y:S01]  /*f0d0*/  FMUL.FTZ R0, R0, 1 ;  /* 0x3f80000000007820 */ /* 0x000fe20000410000 */
[----:B------:R-:W-:-:S03]  /*f0e0*/  CS2R R18, SRZ ;  /* 0x0000000000127805 */ /* 0x000fc6000001ff00 */
[----:B------:R0:W2:Y:S01]  /*f0f0*/  F2F.F64.F32 R16, R0 ;  /* 0x0000000000107310 */ /* 0x0000a20000201800 */
[----:B------:R-:W-:Y:S05]  /*f100*/  BRA `(.L_x_6515) ;  /* 0x0000000000687947 */ /* 0x000fea0003800000 */
.L_x_6514:
        /* <DEDUP_REMOVED lines=16> */
.L_x_6542:
[----:B------:R-:W-:Y:S02]  /*f210*/  CS2R R16, SRZ ;  /* 0x0000000000107805 */ /* 0x000fe4000001ff00 */
[----:B------:R-:W-:Y:S01]  /*f220*/  CS2R R18, SRZ ;  /* 0x0000000000127805 */ /* 0x000fe2000001ff00 */
[----:B------:R-:W-:Y:S06]  /*f230*/  BRA `(.L_x_6515) ;  /* 0x00000000001c7947 */ /* 0x000fec0003800000 */
.L_x_6539:
[----:B------:R-:W2:Y:S01]  /*f240*/  LDG.E.64 R16, desc[UR36][R4.64] ;  /* 0x0000002404107981 */ /* 0x000ea2000c1e1b00 */
[----:B------:R-:W-:Y:S01]  /*f250*/  CS2R R18, SRZ ;  /* 0x0000000000127805 */ /* 0x000fe2000001ff00 */
[----:B--2---:R-:W0:Y:S01]  /*f260*/  I2F.F64.U64 R16, R16 ;  /* 0x0000001000107312 */ /* 0x004e220000301800 */
[----:B------:R-:W-:Y:S05]  /*f270*/  BRA `(.L_x_6515) ;  /* 0x00000000000c7947 */ /* 0x000fea0003800000 */
.L_x_6538:
[----:B------:R-:W2:Y:S01]  /*f280*/  LDG.E R4, desc[UR36][R4.64] ;  /* 0x0000002404047981 */ /* 0x000ea2000c1e1900 */
[----:B------:R-:W-:Y:S01]  /*f290*/  CS2R R18, SRZ ;  /* 0x0000000000127805 */ /* 0x000fe2000001ff00 */
[----:B--2---:R0:W2:Y:S06]  /*f2a0*/  I2F.F64.U32 R16, R4 ;  /* 0x0000000400107312 */ /* 0x0040ac0000201800 */
.L_x_6515:
        /* <DEDUP_REMOVED lines=19> */
.L_x_6546:
[----:B------:R-:W2:Y:S01]  /*f3e0*/  LDG.E.U8 R2, desc[UR36][R2.64] ;  /* 0x0000002402027981 */ /* 0x000ea2000c1e1100 */
[----:B------:R-:W-:Y:S01]  /*f3f0*/  CS2R R6, SRZ ;  /* 0x0000000000067805 */ /* 0x000fe2000001ff00 */
[----:B--2---:R0:W2:Y:S01]  /*f400*/  I2F.F64.U16 R4, R2 ;  /* 0x0000000200047312 */ /* 0x0040a20000101800 */
[----:B------:R-:W-:Y:S05]  /*f410*/  BRA `(.L_x_6548) ;  /* 0x0000000c00c87947 */ /* 0x000fea0003800000 */
.L_x_6545:
        /* <DEDUP_REMOVED lines=10> */
.L_x_6550:
[----:B------:R-:W2:Y:S01]  /*f4c0*/  LDG.E R2, desc[UR36][R2.64] ;  /* 0x0000002402027981 */ /* 0x000ea2000c1e1900 */
[----:B------:R-:W-:Y:S01]  /*f4d0*/  CS2R R6, SRZ ;  /* 0x0000000000067805 */ /* 0x000fe2000001ff00 */
[----:B--2---:R0:W2:Y:S01]  /*f4e0*/  I2F.F64 R4, R2 ;  /* 0x0000000200047312 */ /* 0x0040a20000201c00 */
[----:B------:R-:W-:Y:S05]  /*f4f0*/  BRA `(.L_x_6548) ;  /* 0x0000000c00907947 */ /* 0x000fea0003800000 */
.L_x_6549:
[----:B------:R-:W2:Y:S01]  /*f500*/  LDG.E.U16 R2, desc[UR36][R2.64] ;  /* 0x0000002402027981 */ /* 0x000ea2000c1e1500 */
[----:B------:R-:W-:Y:S01]  /*f510*/  CS2R R6, SRZ ;  /* 0x0000000000067805 */ /* 0x000fe2000001ff00 */
[----:B--2---:R0:W2:Y:S01]  /*f520*/  I2F.F64.S16 R4, R2 ;  /* 0x0000000200047312 */ /* 0x0040a20000101c00 */
[----:B------:R-:W-:Y:S05]  /*f530*/  BRA `(.L_x_6548) ;  /* 0x0000000c00807947 */ /* 0x000fea0003800000 */
.L_x_6544:
        /* <DEDUP_REMOVED lines=11> */
.L_x_6552:
[----:B------:R-:W2:Y:S01]  /*f5f0*/  LDG.E.U16 R0, desc[UR36][R2.64] ;  /* 0x0000002402007981 */ /* 0x000ea2000c1e1500 */
[----:B------:R-:W-:Y:S01]  /*f600*/  CS2R R6, SRZ ;  /* 0x0000000000067805 */ /* 0x000fe2000001ff00 */
[----:B--2---:R-:W-:-:S05]  /*f610*/  HADD2.F32 R0, -RZ, R0.H0_H0 ;  /* 0x20000000ff007230 */ /* 0x004fca0000004100 */
[----:B------:R-:W-:-:S04]  /*f620*/  FMUL.FTZ R0, R0, 1 ;  /* 0x3f80000000007820 */ /* 0x000fc80000410000 */
[----:B------:R0:W2:Y:S01]  /*f630*/  F2F.F64.F32 R4, R0 ;  /* 0x0000000000047310 */ /* 0x0000a20000201800 */
[----:B------:R-:W-:Y:S05]  /*f640*/  BRA `(.L_x_6548) ;  /* 0x0000000c003c7947 */ /* 0x000fea0003800000 */
.L_x_6551:
        /* <DEDUP_REMOVED lines=12> */
.L_x_6554:
        /* <DEDUP_REMOVED lines=8> */
.L_x_6553:
[----:B------:R0:W5:Y:S01]  /*f790*/  LDG.E.64 R4, desc[UR36][R2.64] ;  /* 0x0000002402047981 */ /* 0x000162000c1e1b00 */
[----:B------:R-:W-:Y:S01]  /*f7a0*/  CS2R R6, SRZ ;  /* 0x0000000000067805 */ /* 0x000fe2000001ff00 */
[----:B------:R-:W-:Y:S06]  /*f7b0*/  BRA `(.L_x_6548) ;  /* 0x0000000800e07947 */ /* 0x000fec0003800000 */
.L_x_6543:
        /* <DEDUP_REMOVED lines=14> */
.L_x_6557:
[----:B------:R0:W5:Y:S01]  /*f8a0*/  LDG.E.128 R4, desc[UR36][R2.64] ;  /* 0x0000002402047981 */ /* 0x000162000c1e1d00 */
[----:B------:R-:W-:Y:S05]  /*f8b0*/  BRA `(.L_x_6548) ;  /* 0x0000000800a07947 */ /* 0x000fea0003800000 */
.L_x_6556:
        /* <DEDUP_REMOVED lines=29> */
.L_x_6559:
        /* <DEDUP_REMOVED lines=14> */
[----:B------:R-:W2:Y:S01]  /*fb70*/  F2F.F64.F32 R4, R4 ;  /* 0x0000000400047310 */ /* 0x000ea20000201800 */
[----:B------:R-:W-:Y:S05]  /*fb80*/  BRA `(.L_x_6548) ;  /* 0x0000000400ec7947 */ /* 0x000fea0003800000 */
.L_x_6558:
[----:B------:R-:W2:Y:S01]  /*fb90*/  LDG.E.U16 R0, desc[UR36][R2.64] ;  /* 0x0000002402007981 */ /* 0x000ea2000c1e1500 */
[----:B------:R-:W-:Y:S01]  /*fba0*/  CS2R R6, SRZ ;  /* 0x0000000000067805 */ /* 0x000fe2000001ff00 */
[----:B--2---:R-:W-:-:S04]  /*fbb0*/  IMAD.U32 R0, R0, 0x10000, RZ ;  /* 0x0001000000007824 */ /* 0x004fc800078e00ff */
[----:B------:R-:W-:-:S04]  /*fbc0*/  FMUL.FTZ R0, R0, 1 ;  /* 0x3f80000000007820 */ /* 0x000fc80000410000 */
[----:B------:R0:W2:Y:S01]  /*fbd0*/  F2F.F64.F32 R4, R0 ;  /* 0x0000000000047310 */ /* 0x0000a20000201800 */
[----:B------:R-:W-:Y:S05]  /*fbe0*/  BRA `(.L_x_6548) ;  /* 0x0000000400d47947 */ /* 0x000fea0003800000 */
.L_x_6555:
        /* <DEDUP_REMOVED lines=12> */
.L_x_6562:
        /* <DEDUP_REMOVED lines=21> */
.L_x_6566:
[----:B------:R-:W-:Y:S05]  /*fe00*/  BSYNC B1 ;  /* 0x0000000000017941 */ /* 0x000fea0003800000 */
.L_x_6565:
[----:B------:R-:W-:Y:S01]  /*fe10*/  LEA R3, R0, 0x3b800000, 0x17 ;  /* 0x3b80000000037811 */ /* 0x000fe200078eb8ff */
[----:B------:R-:W-:-:S05]  /*fe20*/  IMAD.SHL.U32 R0, R2, 0x100000, RZ ;  /* 0x0010000002007824 */ /* 0x000fca00078e00ff */
[----:B------:R-:W-:-:S07]  /*fe30*/  LOP3.LUT R0, R3, R0, R4, 0xfe, !PT ;  /* 0x0000000003007212 */ /* 0x000fce00078efe04 */
.L_x_6564:
[----:B------:R-:W-:Y:S05]  /*fe40*/  BSYNC B0 ;  /* 0x0000000000007941 */ /* 0x000fea0003800000 */
.L_x_6563:
[----:B------:R-:W-:Y:S01]  /*fe50*/  FMUL.FTZ R0, R0, 1 ;  /* 0x3f80000000007820 */ /* 0x000fe20000410000 */
[----:B------:R-:W-:-:S03]  /*fe60*/  CS2R R6, SRZ ;  /* 0x0000000000067805 */ /* 0x000fc6000001ff00 */
[----:B------:R0:W2:Y:S01]  /*fe70*/  F2F.F64.F32 R4, R0 ;  /* 0x0000000000047310 */ /* 0x0000a20000201800 */
[----:B------:R-:W-:Y:S05]  /*fe80*/  BRA `(.L_x_6548) ;  /* 0x00000004002c7947 */ /* 0x000fea0003800000 */
.L_x_6561:
        /* <DEDUP_REMOVED lines=21> */
.L_x_6570:
[----:B------:R-:W-:Y:S05]  /*ffe0*/  BSYNC B1 ;  /* 0x0000000000017941 */ /* 0x000fea0003800000 */
.L_x_6569:
[----:B------:R-:W-:Y:S01]  /*fff0*/  LEA R3, R0, 0x37800000, 0x17 ;  /* 0x3780000000037811 */ /* 0x000fe200078eb8ff */
[----:B------:R-:W-:-:S05]  /*10000*/  IMAD.SHL.U32 R0, R2, 0x200000, RZ ;  /* 0x0020000002007824 */ /* 0x000fca00078e00ff */
[----:B------:R-:W-:-:S07]  /*10010*/  LOP3.LUT R0, R3, R0, R4, 0xfe, !PT ;  /* 0x0000000003007212 */ /* 0x000fce00078efe04 */
.L_x_6568:
[----:B------:R-:W-:Y:S05]  /*10020*/  BSYNC B0 ;  /* 0x0000000000007941 */ /* 0x000fea0003800000 */
.L_x_6567:
[----:B------:R-:W-:Y:S01]  /*10030*/  FMUL.FTZ R0, R0, 1 ;  /* 0x3f80000000007820 */ /* 0x000fe20000410000 */
[----:B------:R-:W-:-:S03]  /*10040*/  CS2R R6, SRZ ;  /* 0x0000000000067805 */ /* 0x000fc6000001ff00 */
[----:B------:R0:W2:Y:S01]  /*10050*/  F2F.F64.F32 R4, R0 ;  /* 0x0000000000047310 */ /* 0x0000a20000201800 */
[----:B------:R-:W-:Y:S05]  /*10060*/  BRA `(.L_x_6548) ;  /* 0x0000000000b47947 */ /* 0x000fea0003800000 */
.L_x_6560:
        /* <DEDUP_REMOVED lines=14> */
.L_x_6574:
[----:B------:R-:W-:Y:S05]  /*10150*/  BSYNC B0 ;  /* 0x0000000000007941 */ /* 0x000fea0003800000 */
.L_x_6573:
[----:B------:R-:W-:Y:S01]  /*10160*/  FMUL.FTZ R0, R0, 1 ;  /* 0x3f80000000007820 */ /* 0x000fe20000410000 */
[----:B------:R-:W-:-:S03]  /*10170*/  CS2R R6, SRZ ;  /* 0x0000000000067805 */ /* 0x000fc6000001ff00 */
[----:B------:R0:W2:Y:S01]  /*10180*/  F2F.F64.F32 R4, R0 ;  /* 0x0000000000047310 */ /* 0x0000a20000201800 */
[----:B------:R-:W-:Y:S05]  /*10190*/  BRA `(.L_x_6548) ;  /* 0x0000000000687947 */ /* 0x000fea0003800000 */
.L_x_6547:
        /* <DEDUP_REMOVED lines=16> */
.L_x_6575:
[----:B------:R-:W-:Y:S02]  /*102a0*/  CS2R R4, SRZ ;  /* 0x0000000000047805 */ /* 0x000fe4000001ff00 */
[----:B------:R-:W-:Y:S01]  /*102b0*/  CS2R R6, SRZ ;  /* 0x0000000000067805 */ /* 0x000fe2000001ff00 */
[----:B------:R-:W-:Y:S06]  /*102c0*/  BRA `(.L_x_6548) ;  /* 0x00000000001c7947 */ /* 0x000fec0003800000 */
.L_x_6572:
[----:B------:R-:W2:Y:S01]  /*102d0*/  LDG.E.64 R4, desc[UR36][R2.64] ;  /* 0x0000002402047981 */ /* 0x000ea2000c1e1b00 */
[----:B------:R-:W-:Y:S01]  /*102e0*/  CS2R R6, SRZ ;  /* 0x0000000000067805 */ /* 0x000fe2000001ff00 */
[----:B--2---:R-:W0:Y:S01]  /*102f0*/  I2F.F64.U64 R4, R4 ;  /* 0x0000000400047312 */ /* 0x004e220000301800 */
[----:B------:R-:W-:Y:S05]  /*10300*/  BRA `(.L_x_6548) ;  /* 0x00000000000c7947 */ /* 0x000fea0003800000 */
.L_x_6571:
[----:B------:R-:W2:Y:S01]  /*10310*/  LDG.E R2, desc[UR36][R2.64] ;  /* 0x0000002402027981 */ /* 0x000ea2000c1e1900 */
[----:B------:R-:W-:Y:S01]  /*10320*/  CS2R R6, SRZ ;  /* 0x0000000000067805 */ /* 0x000fe2000001ff00 */
[----:B--2---:R0:W2:Y:S06]  /*10330*/  I2F.F64.U32 R4, R2 ;  /* 0x0000000200047312 */ /* 0x0040ac0000201800 */
.L_x_6548:
[----:B------:R-:W-:Y:S01]  /*10340*/  ULDC.64 UR4, c[0x0][0x518] ;  /* 0x0001460000047ab9 */ /* 0x000fe20000000a00 */
[----:B0-2---:R-:W0:Y:S01]  /*10350*/  LDC.U8 R0, c[0x0][0x530] ;  /* 0x00014c00ff007b82 */ /* 0x005e220000000000 */
[----:B-----5:R-:W-:Y:S02]  /*10360*/  DMUL R8, R16, UR4 ;  /* 0x0000000410087c28 */ /* 0x020fe40008000000 */
[----:B------:R-:W-:Y:S01]  /*10370*/  DMUL R2, R18, UR4 ;  /* 0x0000000412027c28 */ /* 0x000fe20008000000 */
[----:B------:R-:W-:-:S05]  /*10380*/  ULDC.64 UR4, c[0x0][0x510] ;  /* 0x0001440000047ab9 */ /* 0x000fca0000000a00 */
[----:B------:R-:W-:Y:S02]  /*10390*/  DFMA R8, R18, UR4, R8 ;  /* 0x0000000412087c2b */ /* 0x000fe40008000008 */
[----:B------:R-:W-:Y:S01]  /*103a0*/  DFMA R16, R16, UR4, -R2 ;  /* 0x0000000410107c2b */ /* 0x000fe20008000802 */
[----:B------:R-:W-:Y:S02]  /*103b0*/  ULDC.64 UR4, c[0x0][0x508] ;  /* 0x0001420000047ab9 */ /* 0x000fe40000000a00 */
[----:B-1----:R-:W-:Y:S02]  /*103c0*/  DMUL R10, R26, UR4 ;  /* 0x000000041a0a7c28 */ /* 0x002fe40008000000 */
[----:B----4-:R-:W-:Y:S01]  /*103d0*/  DMUL R12, R24, UR4 ;  /* 0x00000004180c7c28 */ /* 0x010fe20008000000 */
        /* <DEDUP_REMOVED lines=23> */
.L_x_6579:
[----:B------:R-:W0:Y:S02]  /*10550*/  F2I.S64.F64.TRUNC R4, R4 ;  /* 0x0000000400047311 */ /* 0x000e24000030d900 */
[----:B0-----:R-:W-:-:S05]  /*10560*/  IMAD.MOV.U32 R3, RZ, RZ, R4 ;  /* 0x000000ffff037224 */ /* 0x001fca00078e0004 */
[----:B------:R0:W-:Y:S01]  /*10570*/  STG.E.U8 desc[UR36][R28.64], R3 ;  /* 0x000000031c007986 */ /* 0x0001e2000c101124 */
[----:B------:R-:W-:Y:S05]  /*10580*/  BRA `(.L_x_6581) ;  /* 0x0000001000087947 */ /* 0x000fea0003800000 */
.L_x_6578:
        /* <DEDUP_REMOVED lines=9> */
.L_x_6583:
[----:B------:R-:W0:Y:S02]  /*10620*/  F2I.F64.TRUNC R5, R4 ;  /* 0x0000000400057311 */ /* 0x000e24000030d100 */
[----:B0-----:R0:W-:Y:S01]  /*10630*/  STG.E desc[UR36][R28.64], R5 ;  /* 0x000000051c007986 */ /* 0x0011e2000c101924 */
[----:B------:R-:W-:Y:S05]  /*10640*/  BRA `(.L_x_6581) ;  /* 0x0000000c00d87947 */ /* 0x000fea0003800000 */
.L_x_6582:
[----:B------:R-:W0:Y:S02]  /*10650*/  F2I.F64.TRUNC R5, R4 ;  /* 0x0000000400057311 */ /* 0x000e24000030d100 */
[----:B0-----:R0:W-:Y:S01]  /*10660*/  STG.E.U16 desc[UR36][R28.64], R5 ;  /* 0x000000051c007986 */ /* 0x0011e2000c101524 */
[----:B------:R-:W-:Y:S05]  /*10670*/  BRA `(.L_x_6581) ;  /* 0x0000000c00cc7947 */ /* 0x000fea0003800000 */
.L_x_6577:
        /* <DEDUP_REMOVED lines=13> */
.L_x_6585:
        /* <DEDUP_REMOVED lines=8> */
.L_x_6584:
        /* <DEDUP_REMOVED lines=16> */
.L_x_6587:
        /* <DEDUP_REMOVED lines=11> */
.L_x_6586:
[----:B------:R0:W-:Y:S01]  /*10980*/  STG.E.64 desc[UR36][R28.64], R4 ;  /* 0x000000041c007986 */ /* 0x0001e2000c101b24 */
[----:B------:R-:W-:Y:S05]  /*10990*/  BRA `(.L_x_6581) ;  /* 0x0000000c00047947 */ /* 0x000fea0003800000 */
.L_x_6576:
        /* <DEDUP_REMOVED lines=13> */
.L_x_6590:
[----:B------:R1:W-:Y:S01]  /*10a70*/  STG.E.128 desc[UR36][R28.64], R4 ;  /* 0x000000041c007986 */ /* 0x0003e2000c101d24 */
[----:B------:R-:W-:Y:S05]  /*10a80*/  BRA `(.L_x_6581) ;  /* 0x0000000800c87947 */ /* 0x000fea0003800000 */
.L_x_6589:
        /* <DEDUP_REMOVED lines=25> */
.L_x_6594:
[----:B------:R-:W-:Y:S05]  /*10c20*/  BSYNC B0 ;  /* 0x0000000000007941 */ /* 0x000fea0003800000 */
.L_x_6593:
[----:B------:R-:W-:-:S05]  /*10c30*/  LOP3.LUT R3, R0, R3, RZ, 0xfc, !PT ;  /* 0x0000000300037212 */ /* 0x000fca00078efcff */
[----:B------:R2:W-:Y:S01]  /*10c40*/  STG.E.U8 desc[UR36][R28.64], R3 ;  /* 0x000000031c007986 */ /* 0x0005e2000c101124 */
[----:B------:R-:W-:Y:S05]  /*10c50*/  BRA `(.L_x_6581) ;  /* 0x0000000800547947 */ /* 0x000fea0003800000 */
.L_x_6592:
        /* <DEDUP_REMOVED lines=17> */
.L_x_6596:
[----:B------:R-:W-:Y:S01]  /*10d70*/  IMAD.MOV.U32 R0, RZ, RZ, 0x7f ;  /* 0x0000007fff007424 */ /* 0x000fe200078e00ff */
[----:B------:R-:W-:-:S04]  /*10d80*/  ISETP.GT.U32.AND P0, PT, R2, 0x7f800000, PT ;  /* 0x7f8000000200780c */ /* 0x000fc80003f04070 */
[----:B------:R-:W-:-:S09]  /*10d90*/  SEL R0, R0, 0x7c, P0 ;  /* 0x0000007c00007807 */ /* 0x000fd20000000000 */
.L_x_6597:
[----:B------:R-:W-:Y:S05]  /*10da0*/  BSYNC B0 ;  /* 0x0000000000007941 */ /* 0x000fea0003800000 */
.L_x_6595:
[----:B------:R-:W-:-:S04]  /*10db0*/  LOP3.LUT R2, R3, 0x80000000, RZ, 0xc0, !PT ;  /* 0x8000000003027812 */ /* 0x000fc800078ec0ff */
[----:B------:R-:W-:-:S04]  /*10dc0*/  SHF.R.U32.HI R3, RZ, 0x18, R2 ;  /* 0x00000018ff037819 */ /* 0x000fc80000011602 */
[----:B------:R-:W-:-:S05]  /*10dd0*/  LOP3.LUT R3, R0, R3, RZ, 0xfc, !PT ;  /* 0x0000000300037212 */ /* 0x000fca00078efcff */
[----:B------:R4:W-:Y:S01]  /*10de0*/  STG.E.U8 desc[UR36][R28.64], R3 ;  /* 0x000000031c007986 */ /* 0x0009e2000c101124 */
[----:B------:R-:W-:Y:S05]  /*10df0*/  BRA `(.L_x_6581) ;  /* 0x0000000400ec7947 */ /* 0x000fea0003800000 */
.L_x_6591:
        /* <DEDUP_REMOVED lines=8> */
.L_x_6588:
        /* <DEDUP_REMOVED lines=11> */
.L_x_6600:
        /* <DEDUP_REMOVED lines=21> */
.L_x_6603:
[----:B------:R-:W-:-:S04]  /*11080*/  LOP3.LUT R2, R3, 0x80000000, RZ, 0xc0, !PT ;  /* 0x8000000003027812 */ /* 0x000fc800078ec0ff */
[----:B------:R-:W-:-:S04]  /*11090*/  SHF.R.U32.HI R3, RZ, 0x18, R2 ;  /* 0x00000018ff037819 */ /* 0x000fc80000011602 */
[----:B------:R-:W-:-:S04]  /*110a0*/  LOP3.LUT R0, R0, R3, RZ, 0xfc, !PT ;  /* 0x0000000300007212 */ /* 0x000fc800078efcff */
[----:B------:R-:W-:-:S07]  /*110b0*/  PRMT R14, R0, 0x7610, R14 ;  /* 0x00007610000e7816 */ /* 0x000fce000000000e */
.L_x_6602:
[----:B------:R-:W-:Y:S05]  /*110c0*/  BSYNC B0 ;  /* 0x0000000000007941 */ /* 0x000fea0003800000 */
.L_x_6601:
[----:B------:R0:W-:Y:S01]  /*110d0*/  STG.E.U8 desc[UR36][R28.64], R14 ;  /* 0x0000000e1c007986 */ /* 0x0001e2000c101124 */
[----:B------:R-:W-:Y:S05]  /*110e0*/  BRA `(.L_x_6581) ;  /* 0x0000000400307947 */ /* 0x000fea0003800000 */
.L_x_6599:
        /* <DEDUP_REMOVED lines=21> */
.L_x_6606:
[----:B------:R-:W-:-:S04]  /*11240*/  LOP3.LUT R2, R3, 0x80000000, RZ, 0xc0, !PT ;  /* 0x8000000003027812 */ /* 0x000fc800078ec0ff */
[----:B------:R-:W-:-:S04]  /*11250*/  SHF.R.U32.HI R3, RZ, 0x18, R2 ;  /* 0x00000018ff037819 */ /* 0x000fc80000011602 */
[----:B------:R-:W-:-:S04]  /*11260*/  LOP3.LUT R0, R0, R3, RZ, 0xfc, !PT ;  /* 0x0000000300007212 */ /* 0x000fc800078efcff */
[----:B------:R-:W-:-:S07]  /*11270*/  PRMT R14, R0, 0x7610, R14 ;  /* 0x00007610000e7816 */ /* 0x000fce000000000e */
.L_x_6605:
[----:B------:R-:W-:Y:S05]  /*11280*/  BSYNC B0 ;  /* 0x0000000000007941 */ /* 0x000fea0003800000 */
.L_x_6604:
[----:B------:R0:W-:Y:S01]  /*11290*/  STG.E.U8 desc[UR36][R28.64], R14 ;  /* 0x0000000e1c007986 */ /* 0x0001e2000c101124 */
[----:B------:R-:W-:Y:S05]  /*112a0*/  BRA `(.L_x_6581) ;  /* 0x0000000000c07947 */ /* 0x000fea0003800000 */
.L_x_6598:
        /* <DEDUP_REMOVED lines=26> */
.L_x_6580:
        /* <DEDUP_REMOVED lines=16> */
.L_x_6609:
[----:B------:R-:W-:Y:S05]  /*11550*/  BRA `(.L_x_6581) ;  /* 0x0000000000147947 */ /* 0x000fea0003800000 */
.L_x_6608:
[----:B------:R-:W0:Y:S02]  /*11560*/  F2I.U64.F64.TRUNC R4, R4 ;  /* 0x0000000400047311 */ /* 0x000e24000030d800 */
[----:B0-----:R0:W-:Y:S01]  /*11570*/  STG.E.64 desc[UR36][R28.64], R4 ;  /* 0x000000041c007986 */ /* 0x0011e2000c101b24 */
[----:B------:R-:W-:Y:S05]  /*11580*/  BRA `(.L_x_6581) ;  /* 0x0000000000087947 */ /* 0x000fea0003800000 */
.L_x_6607:
[----:B------:R-:W0:Y:S02]  /*11590*/  F2I.U32.F64.TRUNC R5, R4 ;  /* 0x0000000400057311 */ /* 0x000e24000030d000 */
[----:B0-----:R0:W-:Y:S02]  /*115a0*/  STG.E desc[UR36][R28.64], R5 ;  /* 0x000000051c007986 */ /* 0x0011e4000c101924 */
.L_x_6581:
[----:B------:R-:W-:-:S07]  /*115b0*/  VIADD R23, R23, 0x80 ;  /* 0x0000008017177836 */ /* 0x000fce0000000000 */
.L_x_6475:
[----:B------:R-:W-:Y:S05]  /*115c0*/  BSYNC B6 ;  /* 0x0000000000067941 */ /* 0x000fea0003800000 */
.L_x_6474:
[----:B------:R-:W-:Y:S02]  /*115d0*/  ULDC UR4, c[0x0][0x210] ;  /* 0x0000840000047ab9 */ /* 0x000fe40000000800 */
[----:B------:R-:W-:-:S13]  /*115e0*/  ISETP.GE.AND P0, PT, R23, UR4, PT ;  /* 0x0000000417007c0c */ /* 0x000fda000bf06270 */
[----:B------:R-:W-:Y:S05]  /*115f0*/  @P0 EXIT ;  /* 0x000000000000094d */ /* 0x000fea0003800000 */
[----:B012-4-:R-:W0:Y:S01]  /*11600*/  LDC R3, c[0x0][0x220] ;  /* 0x00008800ff037b82 */ /* 0x017e220000000800 */
        /* <DEDUP_REMOVED lines=379> */
.L_x_6610:
        /* <DEDUP_REMOVED lines=22> */
.L_x_6614:
[----:B------:R-:W2:Y:S01]  /*12f20*/  LDG.E.U8 R4, desc[UR36][R4.64] ;  /* 0x0000002404047981 */ /* 0x000ea2000c1e1100 */
[----:B------:R-:W-:Y:S01]  /*12f30*/  CS2R R26, SRZ ;  /* 0x00000000001a7805 */ /* 0x000fe2000001ff00 */
[----:B--2---:R0:W1:Y:S01]  /*12f40*/  I2F.F64.U16 R24, R4 ;  /* 0x0000000400187312 */ /* 0x0040620000101800 */
[----:B------:R-:W-:Y:S05]  /*12f50*/  BRA `(.L_x_6616) ;  /* 0x0000000c00c87947 */ /* 0x000fea0003800000 */
.L_x_6613:
        /* <DEDUP_REMOVED lines=10> */
.L_x_6618:
[----:B------:R-:W2:Y:S01]  /*13000*/  LDG.E R4, desc[UR36][R4.64] ;  /* 0x0000002404047981 */ /* 0x000ea2000c1e1900 */
[----:B------:R-:W-:Y:S01]  /*13010*/  CS2R R26, SRZ ;  /* 0x00000000001a7805 */ /* 0x000fe2000001ff00 */
[----:B--2---:R0:W1:Y:S01]  /*13020*/  I2F.F64 R24, R4 ;  /* 0x0000000400187312 */ /* 0x0040620000201c00 */
[----:B------:R-:W-:Y:S05]  /*13030*/  BRA `(.L_x_6616) ;  /* 0x0000000c00907947 */ /* 0x000fea0003800000 */
.L_x_6617:
[----:B------:R-:W2:Y:S01]  /*13040*/  LDG.E.U16 R4, desc[UR36][R4.64] ;  /* 0x0000002404047981 */ /* 0x000ea2000c1e1500 */
[----:B------:R-:W-:Y:S01]  /*13050*/  CS2R R26, SRZ ;  /* 0x00000000001a7805 */ /* 0x000fe2000001ff00 */
[----:B--2---:R0:W1:Y:S01]  /*13060*/  I2F.F64.S16 R24, R4 ;  /* 0x0000000400187312 */ /* 0x0040620000101c00 */
[----:B------:R-:W-:Y:S05]  /*13070*/  BRA `(.L_x_6616) ;  /* 0x0000000c00807947 */ /* 0x000fea0003800000 */
.L_x_6612:
        /* <DEDUP_REMOVED lines=11> */
.L_x_6620:
[----:B------:R-:W2:Y:S01]  /*13130*/  LDG.E.U16 R0, desc[UR36][R4.64] ;  /* 0x0000002404007981 */ /* 0x000ea2000c1e1500 */
[----:B------:R-:W-:Y:S01]  /*13140*/  CS2R R26, SRZ ;  /* 0x00000000001a7805 */ /* 0x000fe2000001ff00 */
[----:B--2---:R-:W-:-:S05]  /*13150*/  HADD2.F32 R0, -RZ, R0.H0_H0 ;  /* 0x20000000ff007230 */ /* 0x004fca0000004100 */
[----:B------:R-:W-:-:S04]  /*13160*/  FMUL.FTZ R0, R0, 1 ;  /* 0x3f80000000007820 */ /* 0x000fc80000410000 */
[----:B------:R1:W2:Y:S01]  /*13170*/  F2F.F64.F32 R24, R0 ;  /* 0x0000000000187310 */ /* 0x0002a20000201800 */
[----:B------:R-:W-:Y:S05]  /*13180*/  BRA `(.L_x_6616) ;  /* 0x0000000c003c7947 */ /* 0x000fea0003800000 */
.L_x_6619:
        /* <DEDUP_REMOVED lines=12> */
.L_x_6622:
        /* <DEDUP_REMOVED lines=8> */
.L_x_6621:
[----:B------:R4:W5:Y:S01]  /*132d0*/  LDG.E.64 R24, desc[UR36][R4.64] ;  /* 0x0000002404187981 */ /* 0x000962000c1e1b00 */
[----:B------:R-:W-:Y:S01]  /*132e0*/  CS2R R26, SRZ ;  /* 0x00000000001a7805 */ /* 0x000fe2000001ff00 */
[----:B------:R-:W-:Y:S06]  /*132f0*/  BRA `(.L_x_6616) ;  /* 0x0000000800e07947 */ /* 0x000fec0003800000 */
.L_x_6611:
        /* <DEDUP_REMOVED lines=14> */
.L_x_6625:
[----:B------:R0:W5:Y:S01]  /*133e0*/  LDG.E.128 R24, desc[UR36][R4.64] ;  /* 0x0000002404187981 */ /* 0x000162000c1e1d00 */
[----:B------:R-:W-:Y:S05]  /*133f0*/  BRA `(.L_x_6616) ;  /* 0x0000000800a07947 */ /* 0x000fea0003800000 */
.L_x_6624:
        /* <DEDUP_REMOVED lines=29> */
.L_x_6627:
        /* <DEDUP_REMOVED lines=16> */
.L_x_6626:
[----:B------:R-:W2:Y:S01]  /*136d0*/  LDG.E.U16 R0, desc[UR36][R4.64] ;  /* 0x0000002404007981 */ /* 0x000ea2000c1e1500 */
[----:B------:R-:W-:Y:S01]  /*136e0*/  CS2R R26, SRZ ;  /* 0x00000000001a7805 */ /* 0x000fe2000001ff00 */
[----:B--2---:R-:W-:-:S04]  /*136f0*/  IMAD.U32 R0, R0, 0x10000, RZ ;  /* 0x0001000000007824 */ /* 0x004fc800078e00ff */
[----:B------:R-:W-:-:S04]  /*13700*/  FMUL.FTZ R0, R0, 1 ;  /* 0x3f80000000007820 */ /* 0x000fc80000410000 */
[----:B------:R0:W1:Y:S01]  /*13710*/  F2F.F64.F32 R24, R0 ;  /* 0x0000000000187310 */ /* 0x0000620000201800 */
[----:B------:R-:W-:Y:S05]  /*13720*/  BRA `(.L_x_6616) ;  /* 0x0000000400d47947 */ /* 0x000fea0003800000 */
.L_x_6623:
        /* <DEDUP_REMOVED lines=12> */
.L_x_6630:
        /* <DEDUP_REMOVED lines=21> */
.L_x_6634:
[----:B------:R-:W-:Y:S05]  /*13940*/  BSYNC B1 ;  /* 0x0000000000017941 */ /* 0x000fea0003800000 */
.L_x_6633:
[----:B------:R-:W-:Y:S01]  /*13950*/  LEA R5, R0, 0x3b800000, 0x17 ;  /* 0x3b80000000057811 */ /* 0x000fe200078eb8ff */
[----:B------:R-:W-:-:S05]  /*13960*/  IMAD.SHL.U32 R0, R3, 0x100000, RZ ;  /* 0x0010000003007824 */ /* 0x000fca00078e00ff */
[----:B------:R-:W-:-:S07]  /*13970*/  LOP3.LUT R0, R5, R0, R6, 0xfe, !PT ;  /* 0x0000000005007212 */ /* 0x000fce00078efe06 */
.L_x_6632:
[----:B------:R-:W-:Y:S05]  /*13980*/  BSYNC B0 ;  /* 0x0000000000007941 */ /* 0x000fea0003800000 */
.L_x_6631:
[----:B------:R-:W-:Y:S01]  /*13990*/  FMUL.FTZ R0, R0, 1 ;  /* 0x3f80000000007820 */ /* 0x000fe20000410000 */
[----:B------:R-:W-:-:S03]  /*139a0*/  CS2R R26, SRZ ;  /* 0x00000000001a7805 */ /* 0x000fc6000001ff00 */
[----:B------:R0:W1:Y:S01]  /*139b0*/  F2F.F64.F32 R24, R0 ;  /* 0x0000000000187310 */ /* 0x0000620000201800 */
[----:B------:R-:W-:Y:S05]  /*139c0*/  BRA `(.L_x_6616) ;  /* 0x00000004002c7947 */ /* 0x000fea0003800000 */
.L_x_6629:
        /* <DEDUP_REMOVED lines=21> */
.L_x_6638:
[----:B------:R-:W-:Y:S05]  /*13b20*/  BSYNC B1 ;  /* 0x0000000000017941 */ /* 0x000fea0003800000 */
.L_x_6637:
[----:B------:R-:W-:Y:S01]  /*13b30*/  LEA R5, R0, 0x37800000, 0x17 ;  /* 0x3780000000057811 */ /* 0x000fe200078eb8ff */
[----:B------:R-:W-:-:S05]  /*13b40*/  IMAD.SHL.U32 R0, R3, 0x200000, RZ ;  /* 0x0020000003007824 */ /* 0x000fca00078e00ff */
[----:B------:R-:W-:-:S07]  /*13b50*/  LOP3.LUT R0, R5, R0, R6, 0xfe, !PT ;  /* 0x0000000005007212 */ /* 0x000fce00078efe06 */
.L_x_6636:
[----:B------:R-:W-:Y:S05]  /*13b60*/  BSYNC B0 ;  /* 0x0000000000007941 */ /* 0x000fea0003800000 */
.L_x_6635:
[----:B------:R-:W-:Y:S01]  /*13b70*/  FMUL.FTZ R0, R0, 1 ;  /* 0x3f80000000007820 */ /* 0x000fe20000410000 */
[----:B------:R-:W-:-:S03]  /*13b80*/  CS2R R26, SRZ ;  /* 0x00000000001a7805 */ /* 0x000fc6000001ff00 */
[----:B------:R0:W1:Y:S01]  /*13b90*/  F2F.F64.F32 R24, R0 ;  /* 0x0000000000187310 */ /* 0x0000620000201800 */
[----:B------:R-:W-:Y:S05]  /*13ba0*/  BRA `(.L_x_6616) ;  /* 0x0000000000b47947 */ /* 0x000fea0003800000 */
.L_x_6628:
        /* <DEDUP_REMOVED lines=14> */
.L_x_6642:
[----:B------:R-:W-:Y:S05]  /*13c90*/  BSYNC B0 ;  /* 0x0000000000007941 */ /* 0x000fea0003800000 */
.L_x_6641:
[----:B------:R-:W-:Y:S01]  /*13ca0*/  FMUL.FTZ R0, R0, 1 ;  /* 0x3f80000000007820 */ /* 0x000fe20000410000 */
[----:B------:R-:W-:-:S03]  /*13cb0*/  CS2R R26, SRZ ;  /* 0x00000000001a7805 */ /* 0x000fc6000001ff00 */
[----:B------:R0:W1:Y:S01]  /*13cc0*/  F2F.F64.F32 R24, R0 ;  /* 0x0000000000187310 */ /* 0x0000620000201800 */
[----:B------:R-:W-:Y:S05]  /*13cd0*/  BRA `(.L_x_6616) ;  /* 0x0000000000687947 */ /* 0x000fea0003800000 */
.L_x_6615:
        /* <DEDUP_REMOVED lines=16> */
.L_x_6643:
[----:B------:R-:W-:Y:S02]  /*13de0*/  CS2R R24, SRZ ;  /* 0x0000000000187805 */ /* 0x000fe4000001ff00 */
[----:B------:R-:W-:Y:S01]  /*13df0*/  CS2R R26, SRZ ;  /* 0x00000000001a7805 */ /* 0x000fe2000001ff00 */
[----:B------:R-:W-:Y:S06]  /*13e00*/  BRA `(.L_x_6616) ;  /* 0x00000000001c7947 */ /* 0x000fec0003800000 */
.L_x_6640:
[----:B------:R-:W2:Y:S01]  /*13e10*/  LDG.E.64 R24, desc[UR36][R4.64] ;  /* 0x0000002404187981 */ /* 0x000ea2000c1e1b00 */
[----:B------:R-:W-:Y:S01]  /*13e20*/  CS2R R26, SRZ ;  /* 0x00000000001a7805 */ /* 0x000fe2000001ff00 */
[----:B--2---:R-:W0:Y:S01]  /*13e30*/  I2F.F64.U64 R24, R24 ;  /* 0x0000001800187312 */ /* 0x004e220000301800 */
[----:B------:R-:W-:Y:S05]  /*13e40*/  BRA `(.L_x_6616) ;  /* 0x00000000000c7947 */ /* 0x000fea0003800000 */
.L_x_6639:
[----:B------:R-:W2:Y:S01]  /*13e50*/  LDG.E R4, desc[UR36][R4.64] ;  /* 0x0000002404047981 */ /* 0x000ea2000c1e1900 */
[----:B------:R-:W-:Y:S01]  /*13e60*/  CS2R R26, SRZ ;  /* 0x00000000001a7805 */ /* 0x000fe2000001ff00 */
[----:B--2---:R0:W1:Y:S06]  /*13e70*/  I2F.F64.U32 R24, R4 ;  /* 0x0000000400187312 */ /* 0x00406c0000201800 */
.L_x_6616:
[----:B0-----:R-:W1:Y:S01]  /*13e80*/  LDC.U8 R3, c[0x0][0x532] ;  /* 0x00014c80ff037b82 */ /* 0x001e620000000000 */
[----:B------:R-:W-:Y:S02]  /*13e90*/  ULDC.64 UR4, c[0x0][0x4f0] ;  /* 0x00013c0000047ab9 */ /* 0x000fe40000000a00 */
[----:B----4-:R-:W-:-:S05]  /*13ea0*/  IADD3 R4, P0, R16, UR4, RZ ;  /* 0x0000000410047c10 */ /* 0x010fca000ff1e0ff */
        /* <DEDUP_REMOVED lines=14> */
[----:B----4-:R0:W1:Y:S01]  /*13f90*/  I2F.F64.S16 R16, R4 ;  /* 0x0000000400107312 */ /* 0x0100620000101c00 */
[----:B------:R-:W-:Y:S05]  /*13fa0*/  BRA `(.L_x_6649) ;  /* 0x0000000c00d87947 */ /* 0x000fea0003800000 */
.L_x_6647:
[----:B------:R-:W4:Y:S01]  /*13fb0*/  LDG.E.U8 R4, desc[UR36][R4.64] ;  /* 0x0000002404047981 */ /* 0x000f22000c1e1100 */
[----:B------:R-:W-:Y:S01]  /*13fc0*/  CS2R R18, SRZ ;  /* 0x0000000000127805 */ /* 0x000fe2000001ff00 */
[----:B----4-:R0:W1:Y:S01]  /*13fd0*/  I2F.F64.U16 R16, R4 ;  /* 0x0000000400107312 */ /* 0x0100620000101800 */
[----:B------:R-:W-:Y:S05]  /*13fe0*/  BRA `(.L_x_6649) ;  /* 0x0000000c00c87947 */ /* 0x000fea0003800000 */
.L_x_6646:
        /* <DEDUP_REMOVED lines=10> */
.L_x_6651:
[----:B------:R-:W4:Y:S01]  /*14090*/  LDG.E R4, desc[UR36][R4.64] ;  /* 0x0000002404047981 */ /* 0x000f22000c1e1900 */
[----:B------:R-:W-:Y:S01]  /*140a0*/  CS2R R18, SRZ ;  /* 0x0000000000127805 */ /* 0x000fe2000001ff00 */
[----:B----4-:R0:W1:Y:S01]  /*140b0*/  I2F.F64 R16, R4 ;  /* 0x0000000400107312 */ /* 0x0100620000201c00 */
[----:B------:R-:W-:Y:S05]  /*140c0*/  BRA `(.L_x_6649) ;  /* 0x0000000c00907947 */ /* 0x000fea0003800000 */
.L_x_6650:
[----:B------:R-:W4:Y:S01]  /*140d0*/  LDG.E.U16 R4, desc[UR36][R4.64] ;  /* 0x0000002404047981 */ /* 0x000f22000c1e1500 */
[----:B------:R-:W-:Y:S01]  /*140e0*/  CS2R R18, SRZ ;  /* 0x0000000000127805 */ /* 0x000fe2000001ff00 */
[----:B----4-:R0:W1:Y:S01]  /*140f0*/  I2F.F64.S16 R16, R4 ;  /* 0x0000000400107312 */ /* 0x0100620000101c00 */
[----:B------:R-:W-:Y:S05]  /*14100*/  BRA `(.L_x_6649) ;  /* 0x0000000c00807947 */ /* 0x000fea0003800000 */
.L_x_6645:
        /* <DEDUP_REMOVED lines=11> */
.L_x_6653:
[----:B------:R-:W4:Y:S01]  /*141c0*/  LDG.E.U16 R0, desc[UR36][R4.64] ;  /* 0x0000002404007981 */ /* 0x000f22000c1e1500 */
[----:B------:R-:W-:Y:S01]  /*141d0*/  CS2R R18, SRZ ;  /* 0x0000000000127805 */ /* 0x000fe2000001ff00 */
[----:B----4-:R-:W-:-:S05]  /*141e0*/  HADD2.F32 R0, -RZ, R0.H0_H0 ;  /* 0x20000000ff007230 */ /* 0x010fca0000004100 */
[----:B------:R-:W-:-:S04]  /*141f0*/  FMUL.FTZ R0, R0, 1 ;  /* 0x3f80000000007820 */ /* 0x000fc80000410000 */
[----:B------:R0:W1:Y:S01]  /*14200*/  F2F.F64.F32 R16, R0 ;  /* 0x0000000000107310 */ /* 0x0000620000201800 */
[----:B------:R-:W-:Y:S05]  /*14210*/  BRA `(.L_x_6649) ;  /* 0x0000000c003c7947 */ /* 0x000fea0003800000 */
.L_x_6652:
        /* <DEDUP_REMOVED lines=10> */
[----:B------:R-:W1:Y:S01]  /*142c0*/  F2F.F64.F32 R16, R16 ;  /* 0x0000001000107310 */ /* 0x000e620000201800 */
[----:B------:R-:W-:Y:S05]  /*142d0*/  BRA `(.L_x_6649) ;  /* 0x0000000c000c7947 */ /* 0x000fea0003800000 */
.L_x_6655:
[----:B------:R-:W4:Y:S02]  /*142e0*/  LDG.E R0, desc[UR36][R4.64] ;  /* 0x0000002404007981 */ /* 0x000f24000c1e1900 */
[--C-:B----4-:R-:W-:Y:S02]  /*142f0*/  HADD2.F32 R3, -RZ, R0.reuse.H1_H1 ;  /* 0x30000000ff037230 */ /* 0x110fe40000004100 */
[----:B------:R-:W-:-:S03]  /*14300*/  HADD2.F32 R0, -RZ, R0.H0_H0 ;  /* 0x20000000ff007230 */ /* 0x000fc60000004100 */
[----:B------:R-:W-:Y:S02]  /*14310*/  FMUL.FTZ R3, R3, 1 ;  /* 0x3f80000003037820 */ /* 0x000fe40000410000 */
[----:B------:R-:W-:Y:S02]  /*14320*/  FMUL.FTZ R0, R0, 1 ;  /* 0x3f80000000007820 */ /* 0x000fe40000410000 */
[----:B------:R0:W1:Y:S08]  /*14330*/  F2F.F64.F32 R18, R3 ;  /* 0x0000000300127310 */ /* 0x0000700000201800 */
[----:B------:R0:W4:Y:S01]  /*14340*/  F2F.F64.F32 R16, R0 ;  /* 0x0000000000107310 */ /* 0x0001220000201800 */
[----:B------:R-:W-:Y:S05]  /*14350*/  BRA `(.L_x_6649) ;  /* 0x0000000800ec7947 */ /* 0x000fea0003800000 */
.L_x_6654:
[----:B------:R0:W5:Y:S01]  /*14360*/  LDG.E.64 R16, desc[UR36][R4.64] ;  /* 0x0000002404107981 */ /* 0x000162000c1e1b00 */
[----:B------:R-:W-:Y:S01]  /*14370*/  CS2R R18, SRZ ;  /* 0x0000000000127805 */ /* 0x000fe2000001ff00 */
[----:B------:R-:W-:Y:S06]  /*14380*/  BRA `(.L_x_6649) ;  /* 0x0000000800e07947 */ /* 0x000fec0003800000 */
.L_x_6644:
        /* <DEDUP_REMOVED lines=14> */
.L_x_6658:
[----:B------:R0:W5:Y:S01]  /*14470*/  LDG.E.128 R16, desc[UR36][R4.64] ;  /* 0x0000002404107981 */ /* 0x000162000c1e1d00 */
[----:B------:R-:W-:Y:S05]  /*14480*/  BRA `(.L_x_6649) ;  /* 0x0000000800a07947 */ /* 0x000fea0003800000 */
.L_x_6657:
        /* <DEDUP_REMOVED lines=29> */
.L_x_6660:
        /* <DEDUP_REMOVED lines=16> */
.L_x_6659:
[----:B------:R-:W4:Y:S01]  /*14760*/  LDG.E.U16 R0, desc[UR36][R4.64] ;  /* 0x0000002404007981 */ /* 0x000f22000c1e1500 */
[----:B------:R-:W-:Y:S01]  /*14770*/  CS2R R18, SRZ ;  /* 0x0000000000127805 */ /* 0x000fe2000001ff00 */
[----:B----4-:R-:W-:-:S04]  /*14780*/  IMAD.U32 R0, R0, 0x10000, RZ ;  /* 0x0001000000007824 */ /* 0x010fc800078e00ff */
[----:B------:R-:W-:-:S04]  /*14790*/  FMUL.FTZ R0, R0, 1 ;  /* 0x3f80000000007820 */ /* 0x000fc80000410000 */
[----:B------:R0:W1:Y:S01]  /*147a0*/  F2F.F64.F32 R16, R0 ;  /* 0x0000000000107310 */ /* 0x0000620000201800 */
[----:B------:R-:W-:Y:S05]  /*147b0*/  BRA `(.L_x_6649) ;  /* 0x0000000400d47947 */ /* 0x000fea0003800000 */
.L_x_6656:
        /* <DEDUP_REMOVED lines=10> */
[----:B----4-:R0:W1:Y:S01]  /*14860*/  I2F.F64.U16 R16, R4 ;  /* 0x0000000400107312 */ /* 0x0100620000101800 */
[----:B------:R-:W-:Y:S05]  /*14870*/  BRA `(.L_x_6649) ;  /* 0x0000000400a47947 */ /* 0x000fea0003800000 */
.L_x_6663:
        /* <DEDUP_REMOVED lines=21> */
.L_x_6667:
[----:B------:R-:W-:Y:S05]  /*149d0*/  BSYNC B1 ;  /* 0x0000000000017941 */ /* 0x000fea0003800000 */
.L_x_6666:
[----:B------:R-:W-:Y:S01]  /*149e0*/  LEA R5, R0, 0x3b800000, 0x17 ;  /* 0x3b80000000057811 */ /* 0x000fe200078eb8ff */
[----:B------:R-:W-:-:S05]  /*149f0*/  IMAD.SHL.U32 R0, R3, 0x100000, RZ ;  /* 0x0010000003007824 */ /* 0x000fca00078e00ff */
[----:B------:R-:W-:-:S07]  /*14a00*/  LOP3.LUT R0, R5, R0, R6, 0xfe, !PT ;  /* 0x0000000005007212 */ /* 0x000fce00078efe06 */
.L_x_6665:
[----:B------:R-:W-:Y:S05]  /*14a10*/  BSYNC B0 ;  /* 0x0000000000007941 */ /* 0x000fea0003800000 */
.L_x_6664:
[----:B------:R-:W-:Y:S01]  /*14a20*/  FMUL.FTZ R0, R0, 1 ;  /* 0x3f80000000007820 */ /* 0x000fe20000410000 */
[----:B------:R-:W-:-:S03]  /*14a30*/  CS2R R18, SRZ ;  /* 0x0000000000127805 */ /* 0x000fc6000001ff00 */
[----:B------:R4:W0:Y:S01]  /*14a40*/  F2F.F64.F32 R16, R0 ;  /* 0x0000000000107310 */ /* 0x0008220000201800 */
[----:B------:R-:W-:Y:S05]  /*14a50*/  BRA `(.L_x_6649) ;  /* 0x00000004002c7947 */ /* 0x000fea0003800000 */
.L_x_6662:
        /* <DEDUP_REMOVED lines=21> */
.L_x_6671:
[----:B------:R-:W-:Y:S05]  /*14bb0*/  BSYNC B1 ;  /* 0x0000000000017941 */ /* 0x000fea0003800000 */
.L_x_6670:
[----:B------:R-:W-:Y:S01]  /*14bc0*/  LEA R5, R0, 0x37800000, 0x17 ;  /* 0x3780000000057811 */ /* 0x000fe200078eb8ff */
[----:B------:R-:W-:-:S05]  /*14bd0*/  IMAD.SHL.U32 R0, R3, 0x200000, RZ ;  /* 0x0020000003007824 */ /* 0x000fca00078e00ff */
[----:B------:R-:W-:-:S07]  /*14be0*/  LOP3.LUT R0, R5, R0, R6, 0xfe, !PT ;  /* 0x0000000005007212 */ /* 0x000fce00078efe06 */
.L_x_6669:
[----:B------:R-:W-:Y:S05]  /*14bf0*/  BSYNC B0 ;  /* 0x0000000000007941 */ /* 0x000fea0003800000 */
.L_x_6668:
[----:B------:R-:W-:Y:S01]  /*14c00*/  FMUL.FTZ R0, R0, 1 ;  /* 0x3f80000000007820 */ /* 0x000fe20000410000 */
[----:B------:R-:W-:-:S03]  /*14c10*/  CS2R R18, SRZ ;  /* 0x0000000000127805 */ /* 0x000fc6000001ff00 */
[----:B------:R0:W1:Y:S01]  /*14c20*/  F2F.F64.F32 R16, R0 ;  /* 0x0000000000107310 */ /* 0x0000620000201800 */
[----:B------:R-:W-:Y:S05]  /*14c30*/  BRA `(.L_x_6649) ;  /* 0x0000000000b47947 */ /* 0x000fea0003800000 */
.L_x_6661:
        /* <DEDUP_REMOVED lines=14> */
.L_x_6675:
[----:B------:R-:W-:Y:S05]  /*14d20*/  BSYNC B0 ;  /* 0x0000000000007941 */ /* 0x000fea0003800000 */
.L_x_6674:
[----:B------:R-:W-:Y:S01]  /*14d30*/  FMUL.FTZ R0, R0, 1 ;  /* 0x3f80000000007820 */ /* 0x000fe20000410000 */
[----:B------:R-:W-:-:S03]  /*14d40*/  CS2R R18, SRZ ;  /* 0x0000000000127805 */ /* 0x000fc6000001ff00 */
[----:B------:R0:W1:Y:S01]  /*14d50*/  F2F.F64.F32 R16, R0 ;  /* 0x0000000000107310 */ /* 0x0000620000201800 */
[----:B------:R-:W-:Y:S05]  /*14d60*/  BRA `(.L_x_6649) ;  /* 0x0000000000687947 */ /* 0x000fea0003800000 */
.L_x_6648:
        /* <DEDUP_REMOVED lines=15> */
[----:B0-2--5:R-:W-:Y:S05]  /*14e60*/  CALL.ABS.NOINC R14 ;  /* 0x000000000e007343 */ /* 0x025fea0003c00000 */
.L_x_6676:
[----:B------:R-:W-:Y:S02]  /*14e70*/  CS2R R16, SRZ ;  /* 0x0000000000107805 */ /* 0x000fe4000001ff00 */
[----:B------:R-:W-:Y:S01]  /*14e80*/  CS2R R18, SRZ ;  /* 0x0000000000127805 */ /* 0x000fe2000001ff00 */
[----:B------:R-:W-:Y:S06]  /*14e90*/  BRA `(.L_x_6649) ;  /* 0x00000000001c7947 */ /* 0x000fec0003800000 */
.L_x_6673:
[----:B------:R-:W4:Y:S01]  /*14ea0*/  LDG.E.64 R16, desc[UR36][R4.64] ;  /* 0x0000002404107981 */ /* 0x000f22000c1e1b00 */
[----:B------:R-:W-:Y:S01]  /*14eb0*/  CS2R R18, SRZ ;  /* 0x0000000000127805 */ /* 0x000fe2000001ff00 */
[----:B----4-:R-:W0:Y:S01]  /*14ec0*/  I2F.F64.U64 R16, R16 ;  /* 0x0000001000107312 */ /* 0x010e220000301800 */
[----:B------:R-:W-:Y:S05]  /*14ed0*/  BRA `(.L_x_6649) ;  /* 0x00000000000c7947 */ /* 0x000fea0003800000 */
.L_x_6672:
[----:B------:R-:W4:Y:S01]  /*14ee0*/  LDG.E R4, desc[UR36][R4.64] ;  /* 0x0000002404047981 */ /* 0x000f22000c1e1900 */
[----:B------:R-:W-:Y:S01]  /*14ef0*/  CS2R R18, SRZ ;  /* 0x0000000000127805 */ /* 0x000fe2000001ff00 */
[----:B----4-:R0:W1:Y:S06]  /*14f00*/  I2F.F64.U32 R16, R4 ;  /* 0x0000000400107312 */ /* 0x01006c0000201800 */
.L_x_6649:
[----:B0-----:R-:W4:Y:S01]  /*14f10*/  LDC.U8 R4, c[0x0][0x533] ;  /* 0x00014cc0ff047b82 */ /* 0x001f220000000000 */
[----:B------:R-:W-:Y:S02]  /*14f20*/  ULDC.64 UR4, c[0x0][0x4f8] ;  /* 0x00013e0000047ab9 */ /* 0x000fe40000000a00 */
[----:B------:R-:W-:-:S05]  /*14f30*/  IADD3 R2, P0, R2, UR4, RZ ;  /* 0x0000000402027c10 */ /* 0x000fca000ff1e0ff */
[----:B------:R-:W-:Y:S01]  /*14f40*/  IMAD.X R3, RZ, RZ, UR5, P0 ;  /* 0x00000005ff037e24 */ /* 0x000fe200080e06ff */
[----:B----4-:R-:W-:-:S04]  /*14f50*/  PRMT R0, R4, 0x9910, RZ ;  /* 0x0000991004007816 */ /* 0x010fc800000000ff */
        /* <DEDUP_REMOVED lines=14> */
.L_x_6680:
[----:B------:R-:W4:Y:S01]  /*15040*/  LDG.E.U8 R2, desc[UR36][R2.64] ;  /* 0x0000002402027981 */ /* 0x000f22000c1e1100 */
[----:B------:R-:W-:Y:S01]  /*15050*/  CS2R R6, SRZ ;  /* 0x0000000000067805 */ /* 0x000fe2000001ff00 */
[----:B----4-:R0:W4:Y:S01]  /*15060*/  I2F.F64.U16 R4, R2 ;  /* 0x0000000200047312 */ /* 0x0101220000101800 */
[----:B------:R-:W-:Y:S05]  /*15070*/  BRA `(.L_x_6682) ;  /* 0x0000000c00c87947 */ /* 0x000fea0003800000 */
.L_x_6679:
        /* <DEDUP_REMOVED lines=10> */
.L_x_6684:
[----:B------:R-:W4:Y:S01]  /*15120*/  LDG.E R2, desc[UR36][R2.64] ;  /* 0x0000002402027981 */ /* 0x000f22000c1e1900 */
[----:B------:R-:W-:Y:S01]  /*15130*/  CS2R R6, SRZ ;  /* 0x0000000000067805 */ /* 0x000fe2000001ff00 */
[----:B----4-:R0:W4:Y:S01]  /*15140*/  I2F.F64 R4, R2 ;  /* 0x0000000200047312 */ /* 0x0101220000201c00 */
[----:B------:R-:W-:Y:S05]  /*15150*/  BRA `(.L_x_6682) ;  /* 0x0000000c00907947 */ /* 0x000fea0003800000 */
.L_x_6683:
[----:B------:R-:W4:Y:S01]  /*15160*/  LDG.E.U16 R2, desc[UR36][R2.64] ;  /* 0x0000002402027981 */ /* 0x000f22000c1e1500 */
[----:B------:R-:W-:Y:S01]  /*15170*/  CS2R R6, SRZ ;  /* 0x0000000000067805 */ /* 0x000fe2000001ff00 */
[----:B----4-:R0:W4:Y:S01]  /*15180*/  I2F.F64.S16 R4, R2 ;  /* 0x0000000200047312 */ /* 0x0101220000101c00 */
[----:B------:R-:W-:Y:S05]  /*15190*/  BRA `(.L_x_6682) ;  /* 0x0000000c00807947 */ /* 0x000fea0003800000 */
.L_x_6678:
        /* <DEDUP_REMOVED lines=11> */
.L_x_6686:
[----:B------:R-:W4:Y:S01]  /*15250*/  LDG.E.U16 R0, desc[UR36][R2.64] ;  /* 0x0000002402007981 */ /* 0x000f22000c1e1500 */
[----:B------:R-:W-:Y:S01]  /*15260*/  CS2R R6, SRZ ;  /* 0x0000000000067805 */ /* 0x000fe2000001ff00 */
[----:B----4-:R-:W-:-:S05]  /*15270*/  HADD2.F32 R0, -RZ, R0.H0_H0 ;  /* 0x20000000ff007230 */ /* 0x010fca0000004100 */
[----:B------:R-:W-:-:S04]  /*15280*/  FMUL.FTZ R0, R0, 1 ;  /* 0x3f80000000007820 */ /* 0x000fc80000410000 */
[----:B------:R0:W4:Y:S01]  /*15290*/  F2F.F64.F32 R4, R0 ;  /* 0x0000000000047310 */ /* 0x0001220000201800 */
[----:B------:R-:W-:Y:S05]  /*152a0*/  BRA `(.L_x_6682) ;  /* 0x0000000c003c7947 */ /* 0x000fea0003800000 */
.L_x_6685:
        /* <DEDUP_REMOVED lines=12> */
.L_x_6688:
[----:B------:R-:W4:Y:S02]  /*15370*/  LDG.E R0, desc[UR36][R2.64] ;  /* 0x0000002402007981 */ /* 0x000f24000c1e1900 */
[--C-:B----4-:R-:W-:Y:S02]  /*15380*/  HADD2.F32 R4, -RZ, R0.reuse.H1_H1 ;  /* 0x30000000ff047230 */ /* 0x110fe40000004100 */
[----:B------:R-:W-:-:S03]  /*15390*/  HADD2.F32 R0, -RZ, R0.H0_H0 ;  /* 0x20000000ff007230 */ /* 0x000fc60000004100 */
[----:B------:R-:W-:Y:S02]  /*153a0*/  FMUL.FTZ R6, R4, 1 ;  /* 0x3f80000004067820 */ /* 0x000fe40000410000 */
[----:B------:R-:W-:-:S04]  /*153b0*/  FMUL.FTZ R0, R0, 1 ;  /* 0x3f80000000007820 */ /* 0x000fc80000410000 */
[----:B------:R-:W0:Y:S08]  /*153c0*/  F2F.F64.F32 R6, R6 ;  /* 0x0000000600067310 */ /* 0x000e300000201800 */
[----:B------:R4:W0:Y:S01]  /*153d0*/  F2F.F64.F32 R4, R0 ;  /* 0x0000000000047310 */ /* 0x0008220000201800 */
[----:B------:R-:W-:Y:S05]  /*153e0*/  BRA `(.L_x_6682) ;  /* 0x0000000800ec7947 */ /* 0x000fea0003800000 */
.L_x_6687:
[----:B------:R0:W5:Y:S01]  /*153f0*/  LDG.E.64 R4, desc[UR36][R2.64] ;  /* 0x0000002402047981 */ /* 0x000162000c1e1b00 */
[----:B------:R-:W-:Y:S01]  /*15400*/  CS2R R6, SRZ ;  /* 0x0000000000067805 */ /* 0x000fe2000001ff00 */
[----:B------:R-:W-:Y:S06]  /*15410*/  BRA `(.L_x_6682) ;  /* 0x0000000800e07947 */ /* 0x000fec0003800000 */
.L_x_6677:
        /* <DEDUP_REMOVED lines=14> */
.L_x_6691:
[----:B------:R0:W5:Y:S01]  /*15500*/  LDG.E.128 R4, desc[UR36][R2.64] ;  /* 0x0000002402047981 */ /* 0x000162000c1e1d00 */
[----:B------:R-:W-:Y:S05]  /*15510*/  BRA `(.L_x_6682) ;  /* 0x0000000800a07947 */ /* 0x000fea0003800000 */
.L_x_6690:
        /* <DEDUP_REMOVED lines=29> */
.L_x_6693:
[----:B------:R-:W4:Y:S01]  /*156f0*/  LDG.E.U8 R2, desc[UR36][R2.64] ;  /* 0x0000002402027981 */ /* 0x000f22000c1e1100 */
[----:B------:R-:W-:Y:S01]  /*15700*/  CS2R R6, SRZ ;  /* 0x0000000000067805 */ /* 0x000fe2000001ff00 */
[C---:B----4-:R-:W-:Y:S02]  /*15710*/  IMAD.SHL.U32 R0, R2.reuse, 0x2000000, RZ ;  /* 0x0200000002007824 */ /* 0x050fe400078e00ff */
        /* <DEDUP_REMOVED lines=11> */
[----:B------:R-:W4:Y:S01]  /*157d0*/  F2F.F64.F32 R4, R4 ;  /* 0x0000000400047310 */ /* 0x000f220000201800 */
[----:B------:R-:W-:Y:S05]  /*157e0*/  BRA `(.L_x_6682) ;  /* 0x0000000400ec7947 */ /* 0x000fea0003800000 */
.L_x_6692:
[----:B------:R-:W4:Y:S01]  /*157f0*/  LDG.E.U16 R0, desc[UR36][R2.64] ;  /* 0x0000002402007981 */ /* 0x000f22000c1e1500 */
[----:B------:R-:W-:Y:S01]  /*15800*/  CS2R R6, SRZ ;  /* 0x0000000000067805 */ /* 0x000fe2000001ff00 */
[----:B----4-:R-:W-:-:S04]  /*15810*/  IMAD.U32 R0, R0, 0x10000, RZ ;  /* 0x0001000000007824 */ /* 0x010fc800078e00ff */
[----:B------:R-:W-:-:S04]  /*15820*/  FMUL.FTZ R0, R0, 1 ;  /* 0x3f80000000007820 */ /* 0x000fc80000410000 */
[----:B------:R0:W4:Y:S01]  /*15830*/  F2F.F64.F32 R4, R0 ;  /* 0x0000000000047310 */ /* 0x0001220000201800 */
[----:B------:R-:W-:Y:S05]  /*15840*/  BRA `(.L_x_6682) ;  /* 0x0000000400d47947 */ /* 0x000fea0003800000 */
.L_x_6689:
        /* <DEDUP_REMOVED lines=12> */
.L_x_6696:
        /* <DEDUP_REMOVED lines=21> */
.L_x_6700:
[----:B------:R-:W-:Y:S05]  /*15a60*/  BSYNC B1 ;  /* 0x0000000000017941 */ /* 0x000fea0003800000 */
.L_x_6699:
[----:B------:R-:W-:Y:S01]  /*15a70*/  LEA R3, R0, 0x3b800000, 0x17 ;  /* 0x3b80000000037811 */ /* 0x000fe200078eb8ff */
[----:B------:R-:W-:-:S05]  /*15a80*/  IMAD.SHL.U32 R0, R2, 0x100000, RZ ;  /* 0x0010000002007824 */ /* 0x000fca00078e00ff */
[----:B------:R-:W-:-:S07]  /*15a90*/  LOP3.LUT R0, R3, R0, R4, 0xfe, !PT ;  /* 0x0000000003007212 */ /* 0x000fce00078efe04 */
.L_x_6698:
[----:B------:R-:W-:Y:S05]  /*15aa0*/  BSYNC B0 ;  /* 0x0000000000007941 */ /* 0x000fea0003800000 */
.L_x_6697:
[----:B------:R-:W-:Y:S01]  /*15ab0*/  FMUL.FTZ R0, R0, 1 ;  /* 0x3f80000000007820 */ /* 0x000fe20000410000 */
[----:B------:R-:W-:-:S03]  /*15ac0*/  CS2R R6, SRZ ;  /* 0x0000000000067805 */ /* 0x000fc6000001ff00 */
[----:B------:R0:W4:Y:S01]  /*15ad0*/  F2F.F64.F32 R4, R0 ;  /* 0x0000000000047310 */ /* 0x0001220000201800 */
[----:B------:R-:W-:Y:S05]  /*15ae0*/  BRA `(.L_x_6682) ;  /* 0x00000004002c7947 */ /* 0x000fea0003800000 */
.L_x_6695:
        /* <DEDUP_REMOVED lines=21> */
.L_x_6704:
[----:B------:R-:W-:Y:S05]  /*15c40*/  BSYNC B1 ;  /* 0x0000000000017941 */ /* 0x000fea0003800000 */
.L_x_6703:
[----:B------:R-:W-:Y:S01]  /*15c50*/  LEA R3, R0, 0x37800000, 0x17 ;  /* 0x3780000000037811 */ /* 0x000fe200078eb8ff */
[----:B------:R-:W-:-:S05]  /*15c60*/  IMAD.SHL.U32 R0, R2, 0x200000, RZ ;  /* 0x0020000002007824 */ /* 0x000fca00078e00ff */
[----:B------:R-:W-:-:S07]  /*15c70*/  LOP3.LUT R0, R3, R0, R4, 0xfe, !PT ;  /* 0x0000000003007212 */ /* 0x000fce00078efe04 */
.L_x_6702:
[----:B------:R-:W-:Y:S05]  /*15c80*/  BSYNC B0 ;  /* 0x0000000000007941 */ /* 0x000fea0003800000 */
.L_x_6701:
[----:B------:R-:W-:Y:S01]  /*15c90*/  FMUL.FTZ R0, R0, 1 ;  /* 0x3f80000000007820 */ /* 0x000fe20000410000 */
[----:B------:R-:W-:-:S03]  /*15ca0*/  CS2R R6, SRZ ;  /* 0x0000000000067805 */ /* 0x000fc6000001ff00 */
[----:B------:R0:W4:Y:S01]  /*15cb0*/  F2F.F64.F32 R4, R0 ;  /* 0x0000000000047310 */ /* 0x0001220000201800 */
[----:B------:R-:W-:Y:S05]  /*15cc0*/  BRA `(.L_x_6682) ;  /* 0x0000000000b47947 */ /* 0x000fea0003800000 */
.L_x_6694:
        /* <DEDUP_REMOVED lines=14> */
.L_x_6708:
[----:B------:R-:W-:Y:S05]  /*15db0*/  BSYNC B0 ;  /* 0x0000000000007941 */ /* 0x000fea0003800000 */
.L_x_6707:
[----:B------:R-:W-:Y:S01]  /*15dc0*/  FMUL.FTZ R0, R0, 1 ;  /* 0x3f80000000007820 */ /* 0x000fe20000410000 */
[----:B------:R-:W-:-:S03]  /*15dd0*/  CS2R R6, SRZ ;  /* 0x0000000000067805 */ /* 0x000fc6000001ff00 */
[----:B------:R0:W4:Y:S01]  /*15de0*/  F2F.F64.F32 R4, R0 ;  /* 0x0000000000047310 */ /* 0x0001220000201800 */
[----:B------:R-:W-:Y:S05]  /*15df0*/  BRA `(.L_x_6682) ;  /* 0x0000000000687947 */ /* 0x000fea0003800000 */
.L_x_6681:
        /* <DEDUP_REMOVED lines=16> */
.L_x_6709:
[----:B------:R-:W-:Y:S02]  /*15f00*/  CS2R R4, SRZ ;  /* 0x0000000000047805 */ /* 0x000fe4000001ff00 */
[----:B------:R-:W-:Y:S01]  /*15f10*/  CS2R R6, SRZ ;  /* 0x0000000000067805 */ /* 0x000fe2000001ff00 */
[----:B------:R-:W-:Y:S06]  /*15f20*/  BRA `(.L_x_6682) ;  /* 0x00000000001c7947 */ /* 0x000fec0003800000 */
.L_x_6706:
[----:B------:R-:W4:Y:S01]  /*15f30*/  LDG.E.64 R4, desc[UR36][R2.64] ;  /* 0x0000002402047981 */ /* 0x000f22000c1e1b00 */
[----:B------:R-:W-:Y:S01]  /*15f40*/  CS2R R6, SRZ ;  /* 0x0000000000067805 */ /* 0x000fe2000001ff00 */
[----:B----4-:R-:W0:Y:S01]  /*15f50*/  I2F.F64.U64 R4, R4 ;  /* 0x0000000400047312 */ /* 0x010e220000301800 */
[----:B------:R-:W-:Y:S05]  /*15f60*/  BRA `(.L_x_6682) ;  /* 0x00000000000c7947 */ /* 0x000fea0003800000 */
.L_x_6705:
[----:B------:R-:W4:Y:S01]  /*15f70*/  LDG.E R2, desc[UR36][R2.64] ;  /* 0x0000002402027981 */ /* 0x000f22000c1e1900 */
[----:B------:R-:W-:Y:S01]  /*15f80*/  CS2R R6, SRZ ;  /* 0x0000000000067805 */ /* 0x000fe2000001ff00 */
[----:B----4-:R0:W4:Y:S06]  /*15f90*/  I2F.F64.U32 R4, R2 ;  /* 0x0000000200047312 */ /* 0x01012c0000201800 */
.L_x_6682:
[----:B0---4-:R-:W0:Y:S01]  /*15fa0*/  LDC.U8 R0, c[0x0][0x530] ;  /* 0x00014c00ff007b82 */ /* 0x011e220000000000 */
[----:B------:R-:W-:Y:S02]  /*15fb0*/  ULDC.64 UR4, c[0x0][0x518] ;  /* 0x0001460000047ab9 */ /* 0x000fe40000000a00 */
[----:B-1---5:R-:W-:Y:S02]  /*15fc0*/  DMUL R8, R16, UR4 ;  /* 0x0000000410087c28 */ /* 0x022fe40008000000 */
[----:B------:R-:W-:Y:S01]  /*15fd0*/  DMUL R2, R18, UR4 ;  /* 0x0000000412027c28 */ /* 0x000fe20008000000 */
[----:B------:R-:W-:-:S05]  /*15fe0*/  ULDC.64 UR4, c[0x0][0x510] ;  /* 0x0001440000047ab9 */ /* 0x000fca0000000a00 */
[----:B------:R-:W-:Y:S02]  /*15ff0*/  DFMA R18, R18, UR4, R8 ;  /* 0x0000000412127c2b */ /* 0x000fe40008000008 */
[----:B------:R-:W-:Y:S01]  /*16000*/  DFMA R16, R16, UR4, -R2 ;  /* 0x0000000410107c2b */ /* 0x000fe20008000802 */
[----:B------:R-:W-:Y:S02]  /*16010*/  ULDC.64 UR4, c[0x0][0x508] ;  /* 0x0001420000047ab9 */ /* 0x000fe40000000a00 */
[----:B------:R-:W-:Y:S02]  /*16020*/  DMUL R8, R26, UR4 ;  /* 0x000000041a087c28 */ /* 0x000fe40008000000 */
[----:B--2---:R-:W-:Y:S01]  /*16030*/  DMUL R10, R24, UR4 ;  /* 0x00000004180a7c28 */ /* 0x004fe20008000000 */
[----:B------:R-:W-:Y:S01]  /*16040*/  ULDC.64 UR4, c[0x0][0x500] ;  /* 0x0001400000047ab9 */ /* 0x000fe20000000a00 */
[C---:B------:R-:W-:Y:S02]  /*16050*/  DMUL R2, R18.reuse, R4 ;  /* 0x0000000412027228 */ /* 0x040fe40000000000 */
[----:B------:R-:W-:-:S02]  /*16060*/  DMUL R12, R18, R6 ;  /* 0x00000006120c7228 */ /* 0x000fc40000000000 */
[----:B------:R-:W-:Y:S01]  /*16070*/  DFMA R24, R24, UR4, -R8 ;  /* 0x0000000418187c2b */ /* 0x000fe20008000808 */
[----:B0-----:R-:W-:Y:S01]  /*16080*/  PRMT R8, R0, 0x9910, RZ ;  /* 0x0000991000087816 */ /* 0x001fe200000000ff */
[----:B------:R-:W-:Y:S02]  /*16090*/  DFMA R10, R26, UR4, R10 ;  /* 0x000000041a0a7c2b */ /* 0x000fe4000800000a */
[C---:B------:R-:W-:Y:S02]  /*160a0*/  DFMA R6, R16.reuse, R6, R2 ;  /* 0x000000061006722b */ /* 0x040fe40000000002 */
[----:B------:R-:W-:Y:S01]  /*160b0*/  IMAD.MOV.U32 R2, RZ, RZ, R8 ;  /* 0x000000ffff027224 */ /* 0x000fe200078e0008 */
[----:B------:R-:W-:-:S04]  /*160c0*/  DFMA R4, R16, R4, -R12 ;  /* 0x000000041004722b */ /* 0x000fc8000000080c */
[----:B------:R-:W-:Y:S01]  /*160d0*/  ISETP.GT.AND P0, PT, R2, 0x9, PT ;  /* 0x000000090200780c */ /* 0x000fe20003f04270 */
[----:B------:R-:W-:-:S03]  /*160e0*/  DADD R6, R10, R6 ;  /* 0x000000000a067229 */ /* 0x000fc60000000006 */
[----:B------:R-:W-:-:S09]  /*160f0*/  DADD R4, R24, R4 ;  /* 0x0000000018047229 */ /* 0x000fd20000000004 */
        /* <DEDUP_REMOVED lines=10> */
[----:B0-----:R-:W-:Y:S01]  /*161a0*/  STG.E.U8 desc[UR36][R22.64], R5 ;  /* 0x0000000516007986 */ /* 0x001fe2000c101124 */
[----:B------:R-:W-:Y:S05]  /*161b0*/  EXIT ;  /* 0x000000000000794d */ /* 0x000fea0003800000 */
.L_x_6713:
[----:B------:R-:W0:Y:S02]  /*161c0*/  F2I.S64.F64.TRUNC R4, R4 ;  /* 0x0000000400047311 */ /* 0x000e24000030d900 */
[----:B0-----:R-:W-:-:S05]  /*161d0*/  IMAD.MOV.U32 R3, RZ, RZ, R4 ;  /* 0x000000ffff037224 */ /* 0x001fca00078e0004 */
[----:B------:R-:W-:Y:S01]  /*161e0*/  STG.E.U8 desc[UR36][R22.64], R3 ;  /* 0x0000000316007986 */ /* 0x000fe2000c101124 */
[----:B------:R-:W-:Y:S05]  /*161f0*/  EXIT ;  /* 0x000000000000794d */ /* 0x000fea0003800000 */
.L_x_6712:
[----:B------:R-:W-:-:S13]  /*16200*/  ISETP.NE.AND P0, PT, R2, 0x2, PT ;  /* 0x000000020200780c */ /* 0x000fda0003f05270 */
[----:B------:R-:W-:Y:S05]  /*16210*/  @!P0 BRA `(.L_x_6715) ;  /* 0x0000000000288947 */ /* 0x000fea0003800000 */
[----:B------:R-:W-:-:S13]  /*16220*/  ISETP.NE.AND P0, PT, R2, 0x3, PT ;  /* 0x000000030200780c */ /* 0x000fda0003f05270 */
[----:B------:R-:W-:Y:S05]  /*16230*/  @!P0 BRA `(.L_x_6716) ;  /* 0x0000000000148947 */ /* 0x000fea0003800000 */
[----:B------:R-:W-:-:S13]  /*16240*/  ISETP.NE.AND P0, PT, R2, 0x4, PT ;  /* 0x000000040200780c */ /* 0x000fda0003f05270 */
[----:B------:R-:W-:Y:S05]  /*16250*/  @P0 BRA `(.L_x_6714) ;  /* 0x0000000c00980947 */ /* 0x000fea0003800000 */
[----:B------:R-:W0:Y:S02]  /*16260*/  F2I.S64.F64.TRUNC R4, R4 ;  /* 0x0000000400047311 */ /* 0x000e24000030d900 */
[----:B0-----:R-:W-:Y:S01]  /*16270*/  STG.E.64 desc[UR36][R22.64], R4 ;  /* 0x0000000416007986 */ /* 0x001fe2000c101b24 */
[----:B------:R-:W-:Y:S05]  /*16280*/  EXIT ;  /* 0x000000000000794d */ /* 0x000fea0003800000 */
.L_x_6716:
[----:B------:R-:W0:Y:S02]  /*16290*/  F2I.F64.TRUNC R5, R4 ;  /* 0x0000000400057311 */ /* 0x000e24000030d100 */
[----:B0-----:R-:W-:Y:S01]  /*162a0*/  STG.E desc[UR36][R22.64], R5 ;  /* 0x0000000516007986 */ /* 0x001fe2000c101924 */
[----:B------:R-:W-:Y:S05]  /*162b0*/  EXIT ;  /* 0x000000000000794d */ /* 0x000fea0003800000 */
.L_x_6715:
[----:B------:R-:W0:Y:S02]  /*162c0*/  F2I.F64.TRUNC R5, R4 ;  /* 0x0000000400057311 */ /* 0x000e24000030d100 */
[----:B0-----:R-:W-:Y:S01]  /*162d0*/  STG.E.U16 desc[UR36][R22.64], R5 ;  /* 0x0000000516007986 */ /* 0x001fe2000c101524 */
[----:B------:R-:W-:Y:S05]  /*162e0*/  EXIT ;  /* 0x000000000000794d */ /* 0x000fea0003800000 */
.L_x_6711:
        /* <DEDUP_REMOVED lines=11> */
[----:B------:R-:W-:Y:S01]  /*163a0*/  STG.E desc[UR36][R22.64], R3 ;  /* 0x0000000316007986 */ /* 0x000fe2000c101924 */
[----:B------:R-:W-:Y:S05]  /*163b0*/  EXIT ;  /* 0x000000000000794d */ /* 0x000fea0003800000 */
.L_x_6718:
[----:B------:R-:W-:Y:S01]  /*163c0*/  UMOV UR4, 0xf0000000 ;  /* 0xf000000000047882 */ /* 0x000fe20000000000 */
[----:B------:R-:W-:Y:S01]  /*163d0*/  UMOV UR5, 0x380fffff ;  /* 0x380fffff00057882 */ /* 0x000fe20000000000 */
[----:B------:R-:W0:Y:S01]  /*163e0*/  F2F.F32.F64 R0, R4 ;  /* 0x0000000400007310 */ /* 0x000e220000301000 */
[----:B------:R-:W-:-:S14]  /*163f0*/  DSETP.GEU.AND P0, PT, |R4|, UR4, PT ;  /* 0x0000000404007e2a */ /* 0x000fdc000bf0e200 */
[----:B0-----:R-:W-:-:S05]  /*16400*/  @!P0 FMUL R0, R0, 1.175494350822287508e-38 ;  /* 0x0080000000008820 */ /* 0x001fca0000400000 */
[----:B------:R-:W-:-:S05]  /*16410*/  F2FP.F16.F32.PACK_AB R0, RZ, R0 ;  /* 0x00000000ff00723e */ /* 0x000fca00000000ff */
[----:B------:R-:W-:Y:S01]  /*16420*/  STG.E.U16 desc[UR36][R22.64], R0 ;  /* 0x0000000016007986 */ /* 0x000fe2000c101524 */
[----:B------:R-:W-:Y:S05]  /*16430*/  EXIT ;  /* 0x000000000000794d */ /* 0x000fea0003800000 */
.L_x_6717:
        /* <DEDUP_REMOVED lines=14> */
[----:B------:R-:W-:Y:S01]  /*16520*/  STG.E.64 desc[UR36][R22.64], R2 ;  /* 0x0000000216007986 */ /* 0x000fe2000c101b24 */
[----:B------:R-:W-:Y:S05]  /*16530*/  EXIT ;  /* 0x000000000000794d */ /* 0x000fea0003800000 */
.L_x_6720:
        /* <DEDUP_REMOVED lines=9> */
[----:B------:R-:W-:Y:S01]  /*165d0*/  STG.E desc[UR36][R22.64], R3 ;  /* 0x0000000316007986 */ /* 0x000fe2000c101924 */
[----:B------:R-:W-:Y:S05]  /*165e0*/  EXIT ;  /* 0x000000000000794d */ /* 0x000fea0003800000 */
.L_x_6719:
[----:B------:R-:W-:Y:S01]  /*165f0*/  STG.E.64 desc[UR36][R22.64], R4 ;  /* 0x0000000416007986 */ /* 0x000fe2000c101b24 */
[----:B------:R-:W-:Y:S05]  /*16600*/  EXIT ;  /* 0x000000000000794d */ /* 0x000fea0003800000 */
.L_x_6710:
        /* <DEDUP_REMOVED lines=11> */
[----:B------:R-:W-:Y:S01]  /*166c0*/  STG.E.U8 desc[UR36][R22.64], R3 ;  /* 0x0000000316007986 */ /* 0x000fe2000c101124 */
[----:B------:R-:W-:Y:S05]  /*166d0*/  EXIT ;  /* 0x000000000000794d */ /* 0x000fea0003800000 */
.L_x_6723:
[----:B------:R-:W-:Y:S01]  /*166e0*/  STG.E.128 desc[UR36][R22.64], R4 ;  /* 0x0000000416007986 */ /* 0x000fe2000c101d24 */
[----:B------:R-:W-:Y:S05]  /*166f0*/  EXIT ;  /* 0x000000000000794d */ /* 0x000fea0003800000 */
.L_x_6722:
        /* <DEDUP_REMOVED lines=25> */
.L_x_6727:
[----:B------:R-:W-:Y:S05]  /*16890*/  BSYNC B0 ;  /* 0x0000000000007941 */ /* 0x000fea0003800000 */
.L_x_6726:
[----:B------:R-:W-:-:S05]  /*168a0*/  LOP3.LUT R3, R0, R3, RZ, 0xfc, !PT ;  /* 0x0000000300037212 */ /* 0x000fca00078efcff */
[----:B------:R-:W-:Y:S01]  /*168b0*/  STG.E.U8 desc[UR36][R22.64], R3 ;  /* 0x0000000316007986 */ /* 0x000fe2000c101124 */
[----:B------:R-:W-:Y:S05]  /*168c0*/  EXIT ;  /* 0x000000000000794d */ /* 0x000fea0003800000 */
.L_x_6725:
        /* <DEDUP_REMOVED lines=17> */
.L_x_6729:
[----:B------:R-:W-:Y:S01]  /*169e0*/  IMAD.MOV.U32 R0, RZ, RZ, 0x7f ;  /* 0x0000007fff007424 */ /* 0x000fe200078e00ff */
[----:B------:R-:W-:-:S04]  /*169f0*/  ISETP.GT.U32.AND P0, PT, R2, 0x7f800000, PT ;  /* 0x7f8000000200780c */ /* 0x000fc80003f04070 */
[----:B------:R-:W-:-:S09]  /*16a00*/  SEL R0, R0, 0x7c, P0 ;  /* 0x0000007c00007807 */ /* 0x000fd20000000000 */
.L_x_6730:
[----:B------:R-:W-:Y:S05]  /*16a10*/  BSYNC B0 ;  /* 0x0000000000007941 */ /* 0x000fea0003800000 */
.L_x_6728:
[----:B------:R-:W-:-:S04]  /*16a20*/  LOP3.LUT R2, R3, 0x80000000, RZ, 0xc0, !PT ;  /* 0x8000000003027812 */ /* 0x000fc800078ec0ff */
[----:B------:R-:W-:-:S04]  /*16a30*/  SHF.R.U32.HI R3, RZ, 0x18, R2 ;  /* 0x00000018ff037819 */ /* 0x000fc80000011602 */
[----:B------:R-:W-:-:S05]  /*16a40*/  LOP3.LUT R3, R0, R3, RZ, 0xfc, !PT ;  /* 0x0000000300037212 */ /* 0x000fca00078efcff */
[----:B------:R-:W-:Y:S01]  /*16a50*/  STG.E.U8 desc[UR36][R22.64], R3 ;  /* 0x0000000316007986 */ /* 0x000fe2000c101124 */
[----:B------:R-:W-:Y:S05]  /*16a60*/  EXIT ;  /* 0x000000000000794d */ /* 0x000fea0003800000 */
.L_x_6724:
[----:B------:R-:W-:Y:S01]  /*16a70*/  UMOV UR4, 0xf0000000 ;  /* 0xf000000000047882 */ /* 0x000fe20000000000 */
[----:B------:R-:W-:Y:S01]  /*16a80*/  UMOV UR5, 0x380fffff ;  /* 0x380fffff00057882 */ /* 0x000fe20000000000 */
[----:B------:R-:W0:Y:S01]  /*16a90*/  F2F.F32.F64 R0, R4 ;  /* 0x0000000400007310 */ /* 0x000e220000301000 */
[----:B------:R-:W-:-:S14]  /*16aa0*/  DSETP.GEU.AND P0, PT, |R4|, UR4, PT ;  /* 0x0000000404007e2a */ /* 0x000fdc000bf0e200 */
[----:B0-----:R-:W-:-:S05]  /*16ab0*/  @!P0 FMUL R0, R0, 1.175494350822287508e-38 ;  /* 0x0080000000008820 */ /* 0x001fca0000400000 */
[----:B------:R-:W-:-:S05]  /*16ac0*/  F2FP.BF16.F32.PACK_AB R0, RZ, R0 ;  /* 0x00000000ff00723e */ /* 0x000fca00000010ff */
[----:B------:R-:W-:Y:S01]  /*16ad0*/  STG.E.U16 desc[UR36][R22.64], R0 ;  /* 0x0000000016007986 */ /* 0x000fe2000c101524 */
[----:B------:R-:W-:Y:S05]  /*16ae0*/  EXIT ;  /* 0x000000000000794d */ /* 0x000fea0003800000 */
.L_x_6721:
        /* <DEDUP_REMOVED lines=9> */
[----:B0-----:R-:W-:Y:S01]  /*16b80*/  STG.E.U16 desc[UR36][R22.64], R5 ;  /* 0x0000000516007986 */ /* 0x001fe2000c101524 */
[----:B------:R-:W-:Y:S05]  /*16b90*/  EXIT ;  /* 0x000000000000794d */ /* 0x000fea0003800000 */
.L_x_6733:
        /* <DEDUP_REMOVED lines=21> */
.L_x_6736:
[----:B------:R-:W-:-:S04]  /*16cf0*/  LOP3.LUT R2, R3, 0x80000000, RZ, 0xc0, !PT ;  /* 0x8000000003027812 */ /* 0x000fc800078ec0ff */
[----:B------:R-:W-:-:S04]  /*16d00*/  SHF.R.U32.HI R3, RZ, 0x18, R2 ;  /* 0x00000018ff037819 */ /* 0x000fc80000011602 */
[----:B------:R-:W-:-:S04]  /*16d10*/  LOP3.LUT R0, R0, R3, RZ, 0xfc, !PT ;  /* 0x0000000300007212 */ /* 0x000fc800078efcff */
[----:B------:R-:W-:-:S07]  /*16d20*/  PRMT R11, R0, 0x7610, R11 ;  /* 0x00007610000b7816 */ /* 0x000fce000000000b */
.L_x_6735:
[----:B------:R-:W-:Y:S05]  /*16d30*/  BSYNC B0 ;  /* 0x0000000000007941 */ /* 0x000fea0003800000 */
.L_x_6734:
[----:B------:R-:W-:Y:S01]  /*16d40*/  STG.E.U8 desc[UR36][R22.64], R11 ;  /* 0x0000000b16007986 */ /* 0x000fe2000c101124 */
[----:B------:R-:W-:Y:S05]  /*16d50*/  EXIT ;  /* 0x000000000000794d */ /* 0x000fea0003800000 */
.L_x_6732:
        /* <DEDUP_REMOVED lines=21> */
.L_x_6739:
[----:B------:R-:W-:-:S04]  /*16eb0*/  LOP3.LUT R2, R3, 0x80000000, RZ, 0xc0, !PT ;  /* 0x8000000003027812 */ /* 0x000fc800078ec0ff */
[----:B------:R-:W-:-:S04]  /*16ec0*/  SHF.R.U32.HI R3, RZ, 0x18, R2 ;  /* 0x00000018ff037819 */ /* 0x000fc80000011602 */
[----:B------:R-:W-:-:S04]  /*16ed0*/  LOP3.LUT R0, R0, R3, RZ, 0xfc, !PT ;  /* 0x0000000300007212 */ /* 0x000fc800078efcff */
[----:B------:R-:W-:-:S07]  /*16ee0*/  PRMT R11, R0, 0x7610, R11 ;  /* 0x00007610000b7816 */ /* 0x000fce000000000b */
.L_x_6738:
[----:B------:R-:W-:Y:S05]  /*16ef0*/  BSYNC B0 ;  /* 0x0000000000007941 */ /* 0x000fea0003800000 */
.L_x_6737:
[----:B------:R-:W-:Y:S01]  /*16f00*/  STG.E.U8 desc[UR36][R22.64], R11 ;  /* 0x0000000b16007986 */ /* 0x000fe2000c101124 */
[----:B------:R-:W-:Y:S05]  /*16f10*/  EXIT ;  /* 0x000000000000794d */ /* 0x000fea0003800000 */
.L_x_6731:
        /* <DEDUP_REMOVED lines=26> */
.L_x_6714:
        /* <DEDUP_REMOVED lines=16> */
.L_x_6742:
[----:B------:R-:W-:Y:S05]  /*171c0*/  EXIT ;  /* 0x000000000000794d */ /* 0x000fea0003800000 */
.L_x_6741:
[----:B------:R-:W0:Y:S02]  /*171d0*/  F2I.U64.F64.TRUNC R4, R4 ;  /* 0x0000000400047311 */ /* 0x000e24000030d800 */
[----:B0-----:R-:W-:Y:S01]  /*171e0*/  STG.E.64 desc[UR36][R22.64], R4 ;  /* 0x0000000416007986 */ /* 0x001fe2000c101b24 */
[----:B------:R-:W-:Y:S05]  /*171f0*/  EXIT ;  /* 0x000000000000794d */ /* 0x000fea0003800000 */
.L_x_6740:
[----:B------:R-:W0:Y:S02]  /*17200*/  F2I.U32.F64.TRUNC R5, R4 ;  /* 0x0000000400057311 */ /* 0x000e24000030d000 */
[----:B0-----:R-:W-:Y:S01]  /*17210*/  STG.E desc[UR36][R22.64], R5 ;  /* 0x0000000516007986 */ /* 0x001fe2000c101924 */
[----:B------:R-:W-:Y:S05]  /*17220*/  EXIT ;  /* 0x000000000000794d */ /* 0x000fea0003800000 */
.L_x_6743:
        /* <DEDUP_REMOVED lines=13> */
.L_x_24126:


//--------------------- .text._ZN2at6native27unrolled_elementwise_kernelIZZZNS0_54_GLOBAL__N__d8c5977b_16_LinearAlgebra_cu_7dd49032_297216addr_kernel_cudaERNS_14TensorIteratorERKN3c106ScalarES8_ENKUlvE_clEvENKUlvE6_clEvEUlNS5_7complexIdEESC_SC_E0_St5arrayIPcLm4EELi4E23TrivialOffsetCalculatorILi3EjESH_ILi1EjENS0_6memory12LoadWithCastILi3EEENSK_13StoreWithCastILi1EEEEEviT_T0_T2_T3_T4_T5_ --------------------------
	.section	.text._ZN2at6native27unrolled_elementwise_kernelIZZZNS0_54_GLOBAL__N__d8c5977b_16_LinearAlgebra_cu_7dd49032_297216addr_kernel_cudaERNS_14TensorIteratorERKN3c106ScalarES8_ENKUlvE_clEvENKUlvE6_clEvEUlNS5_7complexIdEESC_SC_E0_St5arrayIPcLm4EELi4E23TrivialOffsetCalculatorILi3EjESH_ILi1EjENS0_6memory12LoadWithCastILi3EEENSK_13StoreWithCastILi1EEEEEviT_T0_T2_T3_T4_T5_,"ax",@progbits
	.align	128
        .global         _ZN2at6native27unrolled_elementwise_kernelIZZZNS0_54_GLOBAL__N__d8c5977b_16_LinearAlgebra_cu_7dd49032_297216addr_kernel_cudaERNS_14TensorIteratorERKN3c106ScalarES8_ENKUlvE_clEvENKUlvE6_clEvEUlNS5_7complexIdEESC_SC_E0_St5arrayIPcLm4EELi4E23TrivialOffsetCalculatorILi3EjESH_ILi1EjENS0_6memory12LoadWithCastILi3EEENSK_13StoreWithCastILi1EEEEEviT_T0_T2_T3_T4_T5_
        .type           _ZN2at6native27unrolled_elementwise_kernelIZZZNS0_54_GLOBAL__N__d8c5977b_16_LinearAlgebra_cu_7dd49032_297216addr_kernel_cudaERNS_14TensorIteratorERKN3c106ScalarES8_ENKUlvE_clEvENKUlvE6_clEvEUlNS5_7complexIdEESC_SC_E0_St5arrayIPcLm4EELi4E23TrivialOffsetCalculatorILi3EjESH_ILi1EjENS0_6memory12LoadWithCastILi3EEENSK_13StoreWithCastILi1EEEEEviT_T0_T2_T3_T4_T5_,@function
        .size           _ZN2at6native27unrolled_elementwise_kernelIZZZNS0_54_GLOBAL__N__d8c5977b_16_LinearAlgebra_cu_7dd49032_297216addr_kernel_cudaERNS_14TensorIteratorERKN3c106ScalarES8_ENKUlvE_clEvENKUlvE6_clEvEUlNS5_7complexIdEESC_SC_E0_St5arrayIPcLm4EELi4E23TrivialOffsetCalculatorILi3EjESH_ILi1EjENS0_6memory12LoadWithCastILi3EEENSK_13StoreWithCastILi1EEEEEviT_T0_T2_T3_T4_T5_,(.L_x_24127 - _ZN2at6native27unrolled_elementwise_kernelIZZZNS0_54_GLOBAL__N__d8c5977b_16_LinearAlgebra_cu_7dd49032_297216addr_kernel_cudaERNS_14TensorIteratorERKN3c106ScalarES8_ENKUlvE_clEvENKUlvE6_clEvEUlNS5_7complexIdEESC_SC_E0_St5arrayIPcLm4EELi4E23TrivialOffsetCalculatorILi3EjESH_ILi1EjENS0_6memory12LoadWithCastILi3EEENSK_13StoreWithCastILi1EEEEEviT_T0_T2_T3_T4_T5_)
        .other          _ZN2at6native27unrolled_elementwise_kernelIZZZNS0_54_GLOBAL__N__d8c5977b_16_LinearAlgebra_cu_7dd49032_297216addr_kernel_cudaERNS_14TensorIteratorERKN3c106ScalarES8_ENKUlvE_clEvENKUlvE6_clEvEUlNS5_7complexIdEESC_SC_E0_St5arrayIPcLm4EELi4E23TrivialOffsetCalculatorILi3EjESH_ILi1EjENS0_6memory12LoadWithCastILi3EEENSK_13StoreWithCastILi1EEEEEviT_T0_T2_T3_T4_T5_,@"STO_CUDA_ENTRY STV_DEFAULT"
_ZN2at6native27unrolled_elementwise_kernelIZZZNS0_54_GLOBAL__N__d8c5977b_16_LinearAlgebra_cu_7dd49032_297216addr_kernel_cudaERNS_14TensorIteratorERKN3c106ScalarES8_ENKUlvE_clEvENKUlvE6_clEvEUlNS5_7complexIdEESC_SC_E0_St5arrayIPcLm4EELi4E23TrivialOffsetCalculatorILi3EjESH_ILi1EjENS0_6memory12LoadWithCastILi3EEENSK_13StoreWithCastILi1EEEEEviT_T0_T2_T3_T4_T5_:
.text._ZN2at6native27unrolled_elementwise_kernelIZZZNS0_54_GLOBAL__N__d8c5977b_16_LinearAlgebra_cu_7dd49032_297216addr_kernel_cudaERNS_14TensorIteratorERKN3c106ScalarES8_ENKUlvE_clEvENKUlvE6_clEvEUlNS5_7complexIdEESC_SC_E0_St5arrayIPcLm4EELi4E23TrivialOffsetCalculatorILi3EjESH_ILi1EjENS0_6memory12LoadWithCastILi3EEENSK_13StoreWithCastILi1EEEEEviT_T0_T2_T3_T4_T5_:
[----:B------:R-:W0:Y:S01]  /*0000*/  LDC R1, c[0x0][0x28] ;  /* 0x00000a00ff017b82 */ /* 0x000e220000000800 */
[----:B------:R-:W1:Y:S07]  /*0010*/  S2R R65, SR_CTAID.X ;  /* 0x0000000000417919 */ /* 0x000e6e0000002500 */
[----:B------:R-:W1:Y:S01]  /*0020*/  LDC R2, c[0x0][0x210] ;  /* 0x00008400ff027b82 */ /* 0x000e620000000800 */
[----:B------:R-:W-:Y:S01]  /*0030*/  ULDC.64 UR36, c[0x0][0x208] ;  /* 0x0000820000247ab9 */ /* 0x000fe20000000a00 */
[----:B------:R-:W-:Y:S01]  /*0040*/  BSSY B6, `(.L_x_6744) ;  /* 0x000032f000067945 */ /* 0x000fe20003800000 */
[----:B------:R-:W2:Y:S01]  /*0050*/  S2R R66, SR_TID.X ;  /* 0x0000000000427919 */ /* 0x000ea20000002100 */
[----:B------:R-:W-:-:S02]  /*0060*/  CS2R R50, SRZ ;  /* 0x0000000000327805 */ /* 0x000fc4000001ff00 */
[----:B------:R-:W-:Y:S02]  /*0070*/  CS2R R62, SRZ ;  /* 0x00000000003e7805 */ /* 0x000fe4000001ff00 */
[----:B------:R-:W-:Y:S02]  /*0080*/  CS2R R60, SRZ ;  /* 0x00000000003c7805 */ /* 0x000fe4000001ff00 */
[----:B------:R-:W-:Y:S01]  /*0090*/  CS2R R58, SRZ ;  /* 0x00000000003a7805 */ /* 0x000fe2000001ff00 */
[----:B------:R-:W3:Y:S01]  /*00a0*/  LDC.U8 R64, c[0x0][0x274] ;  /* 0x00009d00ff407b82 */ /* 0x000ee20000000000 */
[----:B------:R-:W-:Y:S02]  /*00b0*/  CS2R R56, SRZ ;  /* 0x0000000000387805 */ /* 0x000fe4000001ff00 */
[----:B------:R-:W-:Y:S02]  /*00c0*/  CS2R R54, SRZ ;  /* 0x0000000000367805 */ /* 0x000fe4000001ff00 */
[----:B------:R-:W-:-:S03]  /*00d0*/  CS2R R52, SRZ ;  /* 0x0000000000347805 */ /* 0x000fc6000001ff00 */
[----:B------:R-:W4:Y:S08]  /*00e0*/  LDC.U8 R23, c[0x0][0x275] ;  /* 0x00009d40ff177b82 */ /* 0x000f300000000000 */
[----:B------:R-:W0:Y:S01]  /*00f0*/  LDC.U8 R22, c[0x0][0x276] ;  /* 0x00009d80ff167b82 */ /* 0x000e220000000000 */
[----:B-1----:R-:W-:-:S05]  /*0100*/  IMAD R2, R65, -0x200, R2 ;  /* 0xfffffe0041027824 */ /* 0x002fca00078e0202 */
[----:B--2---:R-:W-:-:S13]  /*0110*/  ISETP.GE.AND P0, PT, R66, R2, PT ;  /* 0x000000024200720c */ /* 0x004fda0003f06270 */
[----:B---3--:R-:W-:Y:S05]  /*0120*/  @P0 BRA `(.L_x_6745) ;  /* 0x0000003000800947 */ /* 0x008fea0003800000 */
        /* <DEDUP_REMOVED lines=21> */
.L_x_6749:
[----:B------:R-:W2:Y:S01]  /*0280*/  LDG.E.U8 R4, desc[UR36][R4.64] ;  /* 0x0000002404047981 */ /* 0x000ea2000c1e1100 */
[----:B------:R-:W-:Y:S01]  /*0290*/  CS2R R62, SRZ ;  /* 0x00000000003e7805 */ /* 0x000fe2000001ff00 */
[----:B--2---:R1:W2:Y:S01]  /*02a0*/  I2F.F64.U16 R60, R4 ;  /* 0x00000004003c7312 */ /* 0x0042a20000101800 */
[----:B------:R-:W-:Y:S05]  /*02b0*/  BRA `(.L_x_6751) ;  /* 0x0000000c00c87947 */ /* 0x000fea0003800000 */
.L_x_6748:
        /* <DEDUP_REMOVED lines=8> */
[----:B--2---:R-:W1:Y:S01]  /*0340*/  I2F.F64.S64 R60, R60 ;  /* 0x0000003c003c7312 */ /* 0x004e620000301c00 */
[----:B------:R-:W-:Y:S05]  /*0350*/  BRA `(.L_x_6751) ;  /* 0x0000000c00a07947 */ /* 0x000fea0003800000 */
.L_x_6753:
[----:B------:R-:W2:Y:S01]  /*0360*/  LDG.E R4, desc[UR36][R4.64] ;  /* 0x0000002404047981 */ /* 0x000ea2000c1e1900 */
[----:B------:R-:W-:Y:S01]  /*0370*/  CS2R R62, SRZ ;  /* 0x00000000003e7805 */ /* 0x000fe2000001ff00 */
[----:B--2---:R2:W3:Y:S01]  /*0380*/  I2F.F64 R60, R4 ;  /* 0x00000004003c7312 */ /* 0x0044e20000201c00 */
[----:B------:R-:W-:Y:S05]  /*0390*/  BRA `(.L_x_6751) ;  /* 0x0000000c00907947 */ /* 0x000fea0003800000 */
.L_x_6752:
[----:B------:R-:W2:Y:S01]  /*03a0*/  LDG.E.U16 R4, desc[UR36][R4.64] ;  /* 0x0000002404047981 */ /* 0x000ea2000c1e1500 */
[----:B------:R-:W-:Y:S01]  /*03b0*/  CS2R R62, SRZ ;  /* 0x00000000003e7805 */ /* 0x000fe2000001ff00 */
[----:B--2---:R1:W2:Y:S01]  /*03c0*/  I2F.F64.S16 R60, R4 ;  /* 0x00000004003c7312 */ /* 0x0042a20000101c00 */
[----:B------:R-:W-:Y:S05]  /*03d0*/  BRA `(.L_x_6751) ;  /* 0x0000000c00807947 */ /* 0x000fea0003800000 */
.L_x_6747:
        /* <DEDUP_REMOVED lines=9> */
[----:B------:R-:W1:Y:S01]  /*0470*/  F2F.F64.F32 R60, R60 ;  /* 0x0000003c003c7310 */ /* 0x000e620000201800 */
[----:B------:R-:W-:Y:S05]  /*0480*/  BRA `(.L_x_6751) ;  /* 0x0000000c00547947 */ /* 0x000fea0003800000 */
.L_x_6755:
[----:B------:R-:W2:Y:S01]  /*0490*/  LDG.E.U16 R0, desc[UR36][R4.64] ;  /* 0x0000002404007981 */ /* 0x000ea2000c1e1500 */
[----:B------:R-:W-:Y:S01]  /*04a0*/  CS2R R62, SRZ ;  /* 0x00000000003e7805 */ /* 0x000fe2000001ff00 */
[----:B--2---:R-:W-:-:S05]  /*04b0*/  HADD2.F32 R0, -RZ, R0.H0_H0 ;  /* 0x20000000ff007230 */ /* 0x004fca0000004100 */
[----:B------:R-:W-:-:S04]  /*04c0*/  FMUL.FTZ R0, R0, 1 ;  /* 0x3f80000000007820 */ /* 0x000fc80000410000 */
[----:B------:R1:W2:Y:S01]  /*04d0*/  F2F.F64.F32 R60, R0 ;  /* 0x00000000003c7310 */ /* 0x0002a20000201800 */
[----:B------:R-:W-:Y:S05]  /*04e0*/  BRA `(.L_x_6751) ;  /* 0x0000000c003c7947 */ /* 0x000fea0003800000 */
.L_x_6754:
        /* <DEDUP_REMOVED lines=9> */
[----:B------:R-:W1:Y:S08]  /*0580*/  F2F.F64.F32 R62, R62 ;  /* 0x0000003e003e7310 */ /* 0x000e700000201800 */
[----:B------:R-:W2:Y:S01]  /*0590*/  F2F.F64.F32 R60, R60 ;  /* 0x0000003c003c7310 */ /* 0x000ea20000201800 */
[----:B------:R-:W-:Y:S05]  /*05a0*/  BRA `(.L_x_6751) ;  /* 0x0000000c000c7947 */ /* 0x000fea0003800000 */
.L_x_6757:
[----:B------:R-:W2:Y:S02]  /*05b0*/  LDG.E R0, desc[UR36][R4.64] ;  /* 0x0000002404007981 */ /* 0x000ea4000c1e1900 */
[--C-:B--2---:R-:W-:Y:S02]  /*05c0*/  HADD2.F32 R3, -RZ, R0.reuse.H1_H1 ;  /* 0x30000000ff037230 */ /* 0x104fe40000004100 */
[----:B------:R-:W-:-:S03]  /*05d0*/  HADD2.F32 R0, -RZ, R0.H0_H0 ;  /* 0x20000000ff007230 */ /* 0x000fc60000004100 */
[----:B------:R-:W-:Y:S02]  /*05e0*/  FMUL.FTZ R3, R3, 1 ;  /* 0x3f80000003037820 */ /* 0x000fe40000410000 */
[----:B------:R-:W-:Y:S02]  /*05f0*/  FMUL.FTZ R0, R0, 1 ;  /* 0x3f80000000007820 */ /* 0x000fe40000410000 */
[----:B------:R1:W2:Y:S08]  /*0600*/  F2F.F64.F32 R62, R3 ;  /* 0x00000003003e7310 */ /* 0x0002b00000201800 */
[----:B------:R1:W3:Y:S01]  /*0610*/  F2F.F64.F32 R60, R0 ;  /* 0x00000000003c7310 */ /* 0x0002e20000201800 */
[----:B------:R-:W-:Y:S05]  /*0620*/  BRA `(.L_x_6751) ;  /* 0x0000000800ec7947 */ /* 0x000fea0003800000 */
.L_x_6756:
[----:B------:R1:W5:Y:S01]  /*0630*/  LDG.E.64 R60, desc[UR36][R4.64] ;  /* 0x00000024043c7981 */ /* 0x000362000c1e1b00 */
[----:B------:R-:W-:Y:S01]  /*0640*/  CS2R R62, SRZ ;  /* 0x00000000003e7805 */ /* 0x000fe2000001ff00 */
[----:B------:R-:W-:Y:S06]  /*0650*/  BRA `(.L_x_6751) ;  /* 0x0000000800e07947 */ /* 0x000fec0003800000 */
.L_x_6746:
        /* <DEDUP_REMOVED lines=14> */
.L_x_6760:
[----:B------:R1:W5:Y:S01]  /*0740*/  LDG.E.128 R60, desc[UR36][R4.64] ;  /* 0x00000024043c7981 */ /* 0x000362000c1e1d00 */
[----:B------:R-:W-:Y:S05]  /*0750*/  BRA `(.L_x_6751) ;  /* 0x0000000800a07947 */ /* 0x000fea0003800000 */
.L_x_6759:
        /* <DEDUP_REMOVED lines=29> */
.L_x_6762:
        /* <DEDUP_REMOVED lines=16> */
.L_x_6761:
[----:B------:R-:W2:Y:S01]  /*0a30*/  LDG.E.U16 R0, desc[UR36][R4.64] ;  /* 0x0000002404007981 */ /* 0x000ea2000c1e1500 */
[----:B------:R-:W-:Y:S01]  /*0a40*/  CS2R R62, SRZ ;  /* 0x00000000003e7805 */ /* 0x000fe2000001ff00 */
[----:B--2---:R-:W-:-:S04]  /*0a50*/  IMAD.U32 R0, R0, 0x10000, RZ ;  /* 0x0001000000007824 */ /* 0x004fc800078e00ff */
[----:B------:R-:W-:-:S04]  /*0a60*/  FMUL.FTZ R0, R0, 1 ;  /* 0x3f80000000007820 */ /* 0x000fc80000410000 */
[----:B------:R1:W2:Y:S01]  /*0a70*/  F2F.F64.F32 R60, R0 ;  /* 0x00000000003c7310 */ /* 0x0002a20000201800 */
[----:B------:R-:W-:Y:S05]  /*0a80*/  BRA `(.L_x_6751) ;  /* 0x0000000400d47947 */ /* 0x000fea0003800000 */
.L_x_6758:
        /* <DEDUP_REMOVED lines=12> */
.L_x_6765:
        /* <DEDUP_REMOVED lines=21> */
.L_x_6769:
[----:B------:R-:W-:Y:S05]  /*0ca0*/  BSYNC B1 ;  /* 0x0000000000017941 */ /* 0x000fea0003800000 */
.L_x_6768:
[----:B------:R-:W-:Y:S01]  /*0cb0*/  LEA R5, R0, 0x3b800000, 0x17 ;  /* 0x3b80000000057811 */ /* 0x000fe200078eb8ff */
[----:B------:R-:W-:-:S05]  /*0cc0*/  IMAD.SHL.U32 R0, R3, 0x100000, RZ ;  /* 0x0010000003007824 */ /* 0x000fca00078e00ff */
[----:B------:R-:W-:-:S07]  /*0cd0*/  LOP3.LUT R0, R5, R0, R6, 0xfe, !PT ;  /* 0x0000000005007212 */ /* 0x000fce00078efe06 */
.L_x_6767:
[----:B------:R-:W-:Y:S05]  /*0ce0*/  BSYNC B0 ;  /* 0x0000000000007941 */ /* 0x000fea0003800000 */
.L_x_6766:
[----:B------:R-:W-:Y:S01]  /*0cf0*/  FMUL.FTZ R0, R0, 1 ;  /* 0x3f80000000007820 */ /* 0x000fe20000410000 */
[----:B------:R-:W-:-:S03]  /*0d00*/  CS2R R62, SRZ ;  /* 0x00000000003e7805 */ /* 0x000fc6000001ff00 */
[----:B------:R1:W2:Y:S01]  /*0d10*/  F2F.F64.F32 R60, R0 ;  /* 0x00000000003c7310 */ /* 0x0002a20000201800 */
[----:B------:R-:W-:Y:S05]  /*0d20*/  BRA `(.L_x_6751) ;  /* 0x00000004002c7947 */ /* 0x000fea0003800000 */
.L_x_6764:
        /* <DEDUP_REMOVED lines=21> */
.L_x_6773:
[----:B------:R-:W-:Y:S05]  /*0e80*/  BSYNC B1 ;  /* 0x0000000000017941 */ /* 0x000fea0003800000 */
.L_x_6772:
[----:B------:R-:W-:Y:S01]  /*0e90*/  LEA R5, R0, 0x37800000, 0x17 ;  /* 0x3780000000057811 */ /* 0x000fe200078eb8ff */
[----:B------:R-:W-:-:S05]  /*0ea0*/  IMAD.SHL.U32 R0, R3, 0x200000, RZ ;  /* 0x0020000003007824 */ /* 0x000fca00078e00ff */
[----:B------:R-:W-:-:S07]  /*0eb0*/  LOP3.LUT R0, R5, R0, R6, 0xfe, !PT ;  /* 0x0000000005007212 */ /* 0x000fce00078efe06 */
.L_x_6771:
[----:B------:R-:W-:Y:S05]  /*0ec0*/  BSYNC B0 ;  /* 0x0000000000007941 */ /* 0x000fea0003800000 */
.L_x_6770:
[----:B------:R-:W-:Y:S01]  /*0ed0*/  FMUL.FTZ R0, R0, 1 ;  /* 0x3f80000000007820 */ /* 0x000fe20000410000 */
[----:B------:R-:W-:-:S03]  /*0ee0*/  CS2R R62, SRZ ;  /* 0x00000000003e7805 */ /* 0x000fc6000001ff00 */
[----:B------:R1:W2:Y:S01]  /*0ef0*/  F2F.F64.F32 R60, R0 ;  /* 0x00000000003c7310 */ /* 0x0002a20000201800 */
[----:B------:R-:W-:Y:S05]  /*0f00*/  BRA `(.L_x_6751) ;  /* 0x0000000000b47947 */ /* 0x000fea0003800000 */
.L_x_6763:
        /* <DEDUP_REMOVED lines=14> */
.L_x_6777:
[----:B------:R-:W-:Y:S05]  /*0ff0*/  BSYNC B0 ;  /* 0x0000000000007941 */ /* 0x000fea0003800000 */
.L_x_6776:
[----:B------:R-:W-:Y:S01]  /*1000*/  FMUL.FTZ R0, R0, 1 ;  /* 0x3f80000000007820 */ /* 0x000fe20000410000 */
[----:B------:R-:W-:-:S03]  /*1010*/  CS2R R62, SRZ ;  /* 0x00000000003e7805 */ /* 0x000fc6000001ff00 */
[----:B------:R1:W2:Y:S01]  /*1020*/  F2F.F64.F32 R60, R0 ;  /* 0x00000000003c7310 */ /* 0x0002a20000201800 */
[----:B------:R-:W-:Y:S05]  /*1030*/  BRA `(.L_x_6751) ;  /* 0x0000000000687947 */ /* 0x000fea0003800000 */
.L_x_6750:
        /* <DEDUP_REMOVED lines=13> */
[----:B-1----:R-:W-:-:S07]  /*1110*/  IMAD.MOV.U32 R13, RZ, RZ, RZ ;  /* 0x000000ffff0d7224 */ /* 0x002fce00078e00ff */
[----:B------:R-:W-:-:S07]  /*1120*/  LEPC R20, `(.L_x_6778) ;  /* 0x000000001014794e */ /* 0x000fce0000000000 */
[----:B0-2-4-:R-:W-:Y:S05]  /*1130*/  CALL.ABS.NOINC R14 ;  /* 0x000000000e007343 */ /* 0x015fea0003c00000 */
.L_x_6778:
[----:B------:R-:W-:Y:S02]  /*1140*/  CS2R R60, SRZ ;  /* 0x00000000003c7805 */ /* 0x000fe4000001ff00 */
[----:B------:R-:W-:Y:S01]  /*1150*/  CS2R R62, SRZ ;  /* 0x00000000003e7805 */ /* 0x000fe2000001ff00 */
[----:B------:R-:W-:Y:S06]  /*1160*/  BRA `(.L_x_6751) ;  /* 0x00000000001c7947 */ /* 0x000fec0003800000 */
.L_x_6775:
[----:B------:R-:W2:Y:S01]  /*1170*/  LDG.E.64 R60, desc[UR36][R4.64] ;  /* 0x00000024043c7981 */ /* 0x000ea2000c1e1b00 */
[----:B------:R-:W-:Y:S01]  /*1180*/  CS2R R62, SRZ ;  /* 0x00000000003e7805 */ /* 0x000fe2000001ff00 */
[----:B--2---:R-:W1:Y:S01]  /*1190*/  I2F.F64.U64 R60, R60 ;  /* 0x0000003c003c7312 */ /* 0x004e620000301800 */
[----:B------:R-:W-:Y:S05]  /*11a0*/  BRA `(.L_x_6751) ;  /* 0x00000000000c7947 */ /* 0x000fea0003800000 */
.L_x_6774:
[----:B------:R-:W2:Y:S01]  /*11b0*/  LDG.E R4, desc[UR36][R4.64] ;  /* 0x0000002404047981 */ /* 0x000ea2000c1e1900 */
[----:B------:R-:W-:Y:S01]  /*11c0*/  CS2R R62, SRZ ;  /* 0x00000000003e7805 */ /* 0x000fe2000001ff00 */
[----:B--2---:R1:W2:Y:S06]  /*11d0*/  I2F.F64.U32 R60, R4 ;  /* 0x00000004003c7312 */ /* 0x0042ac0000201800 */
.L_x_6751:
[----:B-12---:R-:W1:Y:S01]  /*11e0*/  LDC.64 R4, c[0x0][0x260] ;  /* 0x00009800ff047b82 */ /* 0x006e620000000a00 */
[----:B----4-:R-:W-:Y:S01]  /*11f0*/  PRMT R0, R23, 0x9910, RZ ;  /* 0x0000991017007816 */ /* 0x010fe200000000ff */
        /* <DEDUP_REMOVED lines=18> */
.L_x_6782:
[----:B------:R-:W2:Y:S01]  /*1320*/  LDG.E.U8 R4, desc[UR36][R4.64] ;  /* 0x0000002404047981 */ /* 0x000ea2000c1e1100 */
[----:B------:R-:W-:Y:S01]  /*1330*/  CS2R R58, SRZ ;  /* 0x00000000003a7805 */ /* 0x000fe2000001ff00 */
[----:B--2---:R4:W1:Y:S01]  /*1340*/  I2F.F64.U16 R56, R4 ;  /* 0x0000000400387312 */ /* 0x0048620000101800 */
[----:B------:R-:W-:Y:S05]  /*1350*/  BRA `(.L_x_6784) ;  /* 0x0000000c00c87947 */ /* 0x000fea0003800000 */
.L_x_6781:
        /* <DEDUP_REMOVED lines=10> */
.L_x_6786:
[----:B------:R-:W2:Y:S01]  /*1400*/  LDG.E R4, desc[UR36][R4.64] ;  /* 0x0000002404047981 */ /* 0x000ea2000c1e1900 */
[----:B------:R-:W-:Y:S01]  /*1410*/  CS2R R58, SRZ ;  /* 0x00000000003a7805 */ /* 0x000fe2000001ff00 */
[----:B--2---:R1:W2:Y:S01]  /*1420*/  I2F.F64 R56, R4 ;  /* 0x0000000400387312 */ /* 0x0042a20000201c00 */
[----:B------:R-:W-:Y:S05]  /*1430*/  BRA `(.L_x_6784) ;  /* 0x0000000c00907947 */ /* 0x000fea0003800000 */
.L_x_6785:
[----:B------:R-:W2:Y:S01]  /*1440*/  LDG.E.U16 R4, desc[UR36][R4.64] ;  /* 0x0000002404047981 */ /* 0x000ea2000c1e1500 */
[----:B------:R-:W-:Y:S01]  /*1450*/  CS2R R58, SRZ ;  /* 0x00000000003a7805 */ /* 0x000fe2000001ff00 */
[----:B--2---:R1:W2:Y:S01]  /*1460*/  I2F.F64.S16 R56, R4 ;  /* 0x0000000400387312 */ /* 0x0042a20000101c00 */
[----:B------:R-:W-:Y:S05]  /*1470*/  BRA `(.L_x_6784) ;  /* 0x0000000c00807947 */ /* 0x000fea0003800000 */
.L_x_6780:
        /* <DEDUP_REMOVED lines=11> */
.L_x_6788:
[----:B------:R-:W2:Y:S01]  /*1530*/  LDG.E.U16 R0, desc[UR36][R4.64] ;  /* 0x0000002404007981 */ /* 0x000ea2000c1e1500 */
[----:B------:R-:W-:Y:S01]  /*1540*/  CS2R R58, SRZ ;  /* 0x00000000003a7805 */ /* 0x000fe2000001ff00 */
[----:B--2---:R-:W-:-:S05]  /*1550*/  HADD2.F32 R0, -RZ, R0.H0_H0 ;  /* 0x20000000ff007230 */ /* 0x004fca0000004100 */
[----:B------:R-:W-:-:S04]  /*1560*/  FMUL.FTZ R0, R0, 1 ;  /* 0x3f80000000007820 */ /* 0x000fc80000410000 */
[----:B------:R1:W2:Y:S01]  /*1570*/  F2F.F64.F32 R56, R0 ;  /* 0x0000000000387310 */ /* 0x0002a20000201800 */
[----:B------:R-:W-:Y:S05]  /*1580*/  BRA `(.L_x_6784) ;  /* 0x0000000c003c7947 */ /* 0x000fea0003800000 */
.L_x_6787:
        /* <DEDUP_REMOVED lines=12> */
.L_x_6790:
        /* <DEDUP_REMOVED lines=8> */
.L_x_6789:
[----:B------:R1:W5:Y:S01]  /*16d0*/  LDG.E.64 R56, desc[UR36][R4.64] ;  /* 0x0000002404387981 */ /* 0x000362000c1e1b00 */
[----:B------:R-:W-:Y:S01]  /*16e0*/  CS2R R58, SRZ ;  /* 0x00000000003a7805 */ /* 0x000fe2000001ff00 */
[----:B------:R-:W-:Y:S06]  /*16f0*/  BRA `(.L_x_6784) ;  /* 0x0000000800e07947 */ /* 0x000fec0003800000 */
.L_x_6779:
        /* <DEDUP_REMOVED lines=14> */
.L_x_6793:
[----:B------:R1:W5:Y:S01]  /*17e0*/  LDG.E.128 R56, desc[UR36][R4.64] ;  /* 0x0000002404387981 */ /* 0x000362000c1e1d00 */
[----:B------:R-:W-:Y:S05]  /*17f0*/  BRA `(.L_x_6784) ;  /* 0x0000000800a07947 */ /* 0x000fea0003800000 */
.L_x_6792:
        /* <DEDUP_REMOVED lines=29> */
.L_x_6795:
        /* <DEDUP_REMOVED lines=16> */
.L_x_6794:
[----:B------:R-:W2:Y:S01]  /*1ad0*/  LDG.E.U16 R0, desc[UR36][R4.64] ;  /* 0x0000002404007981 */ /* 0x000ea2000c1e1500 */
[----:B------:R-:W-:Y:S01]  /*1ae0*/  CS2R R58, SRZ ;  /* 0x00000000003a7805 */ /* 0x000fe2000001ff00 */
[----:B--2---:R-:W-:-:S04]  /*1af0*/  IMAD.U32 R0, R0, 0x10000, RZ ;  /* 0x0001000000007824 */ /* 0x004fc800078e00ff */
[----:B------:R-:W-:-:S04]  /*1b00*/  FMUL.FTZ R0, R0, 1 ;  /* 0x3f80000000007820 */ /* 0x000fc80000410000 */
[----:B------:R1:W2:Y:S01]  /*1b10*/  F2F.F64.F32 R56, R0 ;  /* 0x0000000000387310 */ /* 0x0002a20000201800 */
[----:B------:R-:W-:Y:S05]  /*1b20*/  BRA `(.L_x_6784) ;  /* 0x0000000400d47947 */ /* 0x000fea0003800000 */
.L_x_6791:
        /* <DEDUP_REMOVED lines=12> */
.L_x_6798:
        /* <DEDUP_REMOVED lines=21> */
.L_x_6802:
[----:B------:R-:W-:Y:S05]  /*1d40*/  BSYNC B1 ;  /* 0x0000000000017941 */ /* 0x000fea0003800000 */
.L_x_6801:
[----:B------:R-:W-:Y:S01]  /*1d50*/  LEA R5, R0, 0x3b800000, 0x17 ;  /* 0x3b80000000057811 */ /* 0x000fe200078eb8ff */
[----:B------:R-:W-:-:S05]  /*1d60*/  IMAD.SHL.U32 R0, R3, 0x100000, RZ ;  /* 0x0010000003007824 */ /* 0x000fca00078e00ff */
[----:B------:R-:W-:-:S07]  /*1d70*/  LOP3.LUT R0, R5, R0, R6, 0xfe, !PT ;  /* 0x0000000005007212 */ /* 0x000fce00078efe06 */
.L_x_6800:
[----:B------:R-:W-:Y:S05]  /*1d80*/  BSYNC B0 ;  /* 0x0000000000007941 */ /* 0x000fea0003800000 */
.L_x_6799:
[----:B------:R-:W-:Y:S01]  /*1d90*/  FMUL.FTZ R0, R0, 1 ;  /* 0x3f80000000007820 */ /* 0x000fe20000410000 */
[----:B------:R-:W-:-:S03]  /*1da0*/  CS2R R58, SRZ ;  /* 0x00000000003a7805 */ /* 0x000fc6000001ff00 */
[----:B------:R1:W2:Y:S01]  /*1db0*/  F2F.F64.F32 R56, R0 ;  /* 0x0000000000387310 */ /* 0x0002a20000201800 */
[----:B------:R-:W-:Y:S05]  /*1dc0*/  BRA `(.L_x_6784) ;  /* 0x00000004002c7947 */ /* 0x000fea0003800000 */
.L_x_6797:
        /* <DEDUP_REMOVED lines=21> */
.L_x_6806:
[----:B------:R-:W-:Y:S05]  /*1f20*/  BSYNC B1 ;  /* 0x0000000000017941 */ /* 0x000fea0003800000 */
.L_x_6805:
[----:B------:R-:W-:Y:S01]  /*1f30*/  LEA R5, R0, 0x37800000, 0x17 ;  /* 0x3780000000057811 */ /* 0x000fe200078eb8ff */
[----:B------:R-:W-:-:S05]  /*1f40*/  IMAD.SHL.U32 R0, R3, 0x200000, RZ ;  /* 0x0020000003007824 */ /* 0x000fca00078e00ff */
[----:B------:R-:W-:-:S07]  /*1f50*/  LOP3.LUT R0, R5, R0, R6, 0xfe, !PT ;  /* 0x0000000005007212 */ /* 0x000fce00078efe06 */
.L_x_6804:
[----:B------:R-:W-:Y:S05]  /*1f60*/  BSYNC B0 ;  /* 0x0000000000007941 */ /* 0x000fea0003800000 */
.L_x_6803:
[----:B------:R-:W-:Y:S01]  /*1f70*/  FMUL.FTZ R0, R0, 1 ;  /* 0x3f80000000007820 */ /* 0x000fe20000410000 */
[----:B------:R-:W-:-:S03]  /*1f80*/  CS2R R58, SRZ ;  /* 0x00000000003a7805 */ /* 0x000fc6000001ff00 */
[----:B------:R1:W2:Y:S01]  /*1f90*/  F2F.F64.F32 R56, R0 ;  /* 0x0000000000387310 */ /* 0x0002a20000201800 */
[----:B------:R-:W-:Y:S05]  /*1fa0*/  BRA `(.L_x_6784) ;  /* 0x0000000000b47947 */ /* 0x000fea0003800000 */
.L_x_6796:
        /* <DEDUP_REMOVED lines=14> */
.L_x_6810:
[----:B------:R-:W-:Y:S05]  /*2090*/  BSYNC B0 ;  /* 0x0000000000007941 */ /* 0x000fea0003800000 */
.L_x_6809:
[----:B------:R-:W-:Y:S01]  /*20a0*/  FMUL.FTZ R0, R0, 1 ;  /* 0x3f80000000007820 */ /* 0x000fe20000410000 */
[----:B------:R-:W-:-:S03]  /*20b0*/  CS2R R58, SRZ ;  /* 0x00000000003a7805 */ /* 0x000fc6000001ff00 */
[----:B------:R1:W2:Y:S01]  /*20c0*/  F2F.F64.F32 R56, R0 ;  /* 0x0000000000387310 */ /* 0x0002a20000201800 */
[----:B------:R-:W-:Y:S05]  /*20d0*/  BRA `(.L_x_6784) ;  /* 0x0000000000687947 */ /* 0x000fea0003800000 */
.L_x_6783:
        /* <DEDUP_REMOVED lines=15> */
[----:B0-23-5:R-:W-:Y:S05]  /*21d0*/  CALL.ABS.NOINC R14 ;  /* 0x000000000e007343 */ /* 0x02dfea0003c00000 */
.L_x_6811:
[----:B------:R-:W-:Y:S02]  /*21e0*/  CS2R R56, SRZ ;  /* 0x0000000000387805 */ /* 0x000fe4000001ff00 */
[----:B------:R-:W-:Y:S01]  /*21f0*/  CS2R R58, SRZ ;  /* 0x00000000003a7805 */ /* 0x000fe2000001ff00 */
[----:B------:R-:W-:Y:S06]  /*2200*/  BRA `(.L_x_6784) ;  /* 0x00000000001c7947 */ /* 0x000fec0003800000 */
.L_x_6808:
[----:B------:R-:W2:Y:S01]  /*2210*/  LDG.E.64 R56, desc[UR36][R4.64] ;  /* 0x0000002404387981 */ /* 0x000ea2000c1e1b00 */
[----:B------:R-:W-:Y:S01]  /*2220*/  CS2R R58, SRZ ;  /* 0x00000000003a7805 */ /* 0x000fe2000001ff00 */
[----:B--2---:R-:W1:Y:S01]  /*2230*/  I2F.F64.U64 R56, R56 ;  /* 0x0000003800387312 */ /* 0x004e620000301800 */
[----:B------:R-:W-:Y:S05]  /*2240*/  BRA `(.L_x_6784) ;  /* 0x00000000000c7947 */ /* 0x000fea0003800000 */
.L_x_6807:
[----:B------:R-:W2:Y:S01]  /*2250*/  LDG.E R4, desc[UR36][R4.64] ;  /* 0x0000002404047981 */ /* 0x000ea2000c1e1900 */
[----:B------:R-:W-:Y:S01]  /*2260*/  CS2R R58, SRZ ;  /* 0x00000000003a7805 */ /* 0x000fe2000001ff00 */
[----:B--2---:R1:W2:Y:S06]  /*2270*/  I2F.F64.U32 R56, R4 ;  /* 0x0000000400387312 */ /* 0x0042ac0000201800 */
.L_x_6784:
[----:B-1--4-:R-:W1:Y:S01]  /*2280*/  LDC.64 R4, c[0x0][0x268] ;  /* 0x00009a00ff047b82 */ /* 0x012e620000000a00 */
        /* <DEDUP_REMOVED lines=19> */
.L_x_6815:
[----:B------:R-:W4:Y:S01]  /*23c0*/  LDG.E.U8 R4, desc[UR36][R4.64] ;  /* 0x0000002404047981 */ /* 0x000f22000c1e1100 */
[----:B------:R-:W-:Y:S01]  /*23d0*/  CS2R R54, SRZ ;  /* 0x0000000000367805 */ /* 0x000fe2000001ff00 */
[----:B----4-:R0:W1:Y:S01]  /*23e0*/  I2F.F64.U16 R52, R4 ;  /* 0x0000000400347312 */ /* 0x0100620000101800 */
[----:B------:R-:W-:Y:S05]  /*23f0*/  BRA `(.L_x_6817) ;  /* 0x0000000c00c87947 */ /* 0x000fea0003800000 */
.L_x_6814:
        /* <DEDUP_REMOVED lines=10> */
.L_x_6819:
[----:B------:R-:W4:Y:S01]  /*24a0*/  LDG.E R4, desc[UR36][R4.64] ;  /* 0x0000002404047981 */ /* 0x000f22000c1e1900 */
[----:B------:R-:W-:Y:S01]  /*24b0*/  CS2R R54, SRZ ;  /* 0x0000000000367805 */ /* 0x000fe2000001ff00 */
[----:B----4-:R0:W1:Y:S01]  /*24c0*/  I2F.F64 R52, R4 ;  /* 0x0000000400347312 */ /* 0x0100620000201c00 */
[----:B------:R-:W-:Y:S05]  /*24d0*/  BRA `(.L_x_6817) ;  /* 0x0000000c00907947 */ /* 0x000fea0003800000 */
.L_x_6818:
[----:B------:R-:W4:Y:S01]  /*24e0*/  LDG.E.U16 R4, desc[UR36][R4.64] ;  /* 0x0000002404047981 */ /* 0x000f22000c1e1500 */
[----:B------:R-:W-:Y:S01]  /*24f0*/  CS2R R54, SRZ ;  /* 0x0000000000367805 */ /* 0x000fe2000001ff00 */
[----:B----4-:R0:W1:Y:S01]  /*2500*/  I2F.F64.S16 R52, R4 ;  /* 0x0000000400347312 */ /* 0x0100620000101c00 */
[----:B------:R-:W-:Y:S05]  /*2510*/  BRA `(.L_x_6817) ;  /* 0x0000000c00807947 */ /* 0x000fea0003800000 */
.L_x_6813:
        /* <DEDUP_REMOVED lines=9> */
[----:B------:R-:W4:Y:S01]  /*25b0*/  F2F.F64.F32 R52, R52 ;  /* 0x0000003400347310 */ /* 0x000f220000201800 */
[----:B------:R-:W-:Y:S05]  /*25c0*/  BRA `(.L_x_6817) ;  /* 0x0000000c00547947 */ /* 0x000fea0003800000 */
.L_x_6821:
[----:B------:R-:W4:Y:S01]  /*25d0*/  LDG.E.U16 R0, desc[UR36][R4.64] ;  /* 0x0000002404007981 */ /* 0x000f22000c1e1500 */
[----:B------:R-:W-:Y:S01]  /*25e0*/  CS2R R54, SRZ ;  /* 0x0000000000367805 */ /* 0x000fe2000001ff00 */
[----:B----4-:R-:W-:-:S05]  /*25f0*/  HADD2.F32 R0, -RZ, R0.H0_H0 ;  /* 0x20000000ff007230 */ /* 0x010fca0000004100 */
[----:B------:R-:W-:-:S04]  /*2600*/  FMUL.FTZ R0, R0, 1 ;  /* 0x3f80000000007820 */ /* 0x000fc80000410000 */
[----:B------:R0:W1:Y:S01]  /*2610*/  F2F.F64.F32 R52, R0 ;  /* 0x0000000000347310 */ /* 0x0000620000201800 */
[----:B------:R-:W-:Y:S05]  /*2620*/  BRA `(.L_x_6817) ;  /* 0x0000000c003c7947 */ /* 0x000fea0003800000 */
.L_x_6820:
        /* <DEDUP_REMOVED lines=12> */
.L_x_6823:
        /* <DEDUP_REMOVED lines=8> */
.L_x_6822:
[----:B------:R0:W5:Y:S01]  /*2770*/  LDG.E.64 R52, desc[UR36][R4.64] ;  /* 0x0000002404347981 */ /* 0x000162000c1e1b00 */
[----:B------:R-:W-:Y:S01]  /*2780*/  CS2R R54, SRZ ;  /* 0x0000000000367805 */ /* 0x000fe2000001ff00 */
[----:B------:R-:W-:Y:S06]  /*2790*/  BRA `(.L_x_6817) ;  /* 0x0000000800e07947 */ /* 0x000fec0003800000 */
.L_x_6812:
        /* <DEDUP_REMOVED lines=14> */
.L_x_6826:
[----:B------:R0:W5:Y:S01]  /*2880*/  LDG.E.128 R52, desc[UR36][R4.64] ;  /* 0x0000002404347981 */ /* 0x000162000c1e1d00 */
[----:B------:R-:W-:Y:S05]  /*2890*/  BRA `(.L_x_6817) ;  /* 0x0000000800a07947 */ /* 0x000fea0003800000 */
.L_x_6825:
        /* <DEDUP_REMOVED lines=29> */
.L_x_6828:
        /* <DEDUP_REMOVED lines=16> */
.L_x_6827:
[----:B------:R-:W4:Y:S01]  /*2b70*/  LDG.E.U16 R0, desc[UR36][R4.64] ;  /* 0x0000002404007981 */ /* 0x000f22000c1e1500 */
[----:B------:R-:W-:Y:S01]  /*2b80*/  CS2R R54, SRZ ;  /* 0x0000000000367805 */ /* 0x000fe2000001ff00 */
[----:B----4-:R-:W-:-:S04]  /*2b90*/  IMAD.U32 R0, R0, 0x10000, RZ ;  /* 0x0001000000007824 */ /* 0x010fc800078e00ff */
[----:B------:R-:W-:-:S04]  /*2ba0*/  FMUL.FTZ R0, R0, 1 ;  /* 0x3f80000000007820 */ /* 0x000fc80000410000 */
[----:B------:R0:W1:Y:S01]  /*2bb0*/  F2F.F64.F32 R52, R0 ;  /* 0x0000000000347310 */ /* 0x0000620000201800 */
[----:B------:R-:W-:Y:S05]  /*2bc0*/  BRA `(.L_x_6817) ;  /* 0x0000000400d47947 */ /* 0x000fea0003800000 */
.L_x_6824:
        /* <DEDUP_REMOVED lines=12> */
.L_x_6831:
        /* <DEDUP_REMOVED lines=21> */
.L_x_6835:
[----:B------:R-:W-:Y:S05]  /*2de0*/  BSYNC B1 ;  /* 0x0000000000017941 */ /* 0x000fea0003800000 */
.L_x_6834:
[----:B------:R-:W-:Y:S01]  /*2df0*/  LEA R5, R0, 0x3b800000, 0x17 ;  /* 0x3b80000000057811 */ /* 0x000fe200078eb8ff */
[----:B------:R-:W-:-:S05]  /*2e00*/  IMAD.SHL.U32 R0, R3, 0x100000, RZ ;  /* 0x0010000003007824 */ /* 0x000fca00078e00ff */
[----:B------:R-:W-:-:S07]  /*2e10*/  LOP3.LUT R0, R5, R0, R6, 0xfe, !PT ;  /* 0x0000000005007212 */ /* 0x000fce00078efe06 */
.L_x_6833:
[----:B------:R-:W-:Y:S05]  /*2e20*/  BSYNC B0 ;  /* 0x0000000000007941 */ /* 0x000fea0003800000 */
.L_x_6832:
[----:B------:R-:W-:Y:S01]  /*2e30*/  FMUL.FTZ R0, R0, 1 ;  /* 0x3f80000000007820 */ /* 0x000fe20000410000 */
[----:B------:R-:W-:-:S03]  /*2e40*/  CS2R R54, SRZ ;  /* 0x0000000000367805 */ /* 0x000fc6000001ff00 */
[----:B------:R0:W1:Y:S01]  /*2e50*/  F2F.F64.F32 R52, R0 ;  /* 0x0000000000347310 */ /* 0x0000620000201800 */
[----:B------:R-:W-:Y:S05]  /*2e60*/  BRA `(.L_x_6817) ;  /* 0x00000004002c7947 */ /* 0x000fea0003800000 */
.L_x_6830:
        /* <DEDUP_REMOVED lines=21> */
.L_x_6839:
[----:B------:R-:W-:Y:S05]  /*2fc0*/  BSYNC B1 ;  /* 0x0000000000017941 */ /* 0x000fea0003800000 */
.L_x_6838:
[----:B------:R-:W-:Y:S01]  /*2fd0*/  LEA R5, R0, 0x37800000, 0x17 ;  /* 0x3780000000057811 */ /* 0x000fe200078eb8ff */
[----:B------:R-:W-:-:S05]  /*2fe0*/  IMAD.SHL.U32 R0, R3, 0x200000, RZ ;  /* 0x0020000003007824 */ /* 0x000fca00078e00ff */
[----:B------:R-:W-:-:S07]  /*2ff0*/  LOP3.LUT R0, R5, R0, R6, 0xfe, !PT ;  /* 0x0000000005007212 */ /* 0x000fce00078efe06 */
.L_x_6837:
[----:B------:R-:W-:Y:S05]  /*3000*/  BSYNC B0 ;  /* 0x0000000000007941 */ /* 0x000fea0003800000 */
.L_x_6836:
[----:B------:R-:W-:Y:S01]  /*3010*/  FMUL.FTZ R0, R0, 1 ;  /* 0x3f80000000007820 */ /* 0x000fe20000410000 */
[----:B------:R-:W-:-:S03]  /*3020*/  CS2R R54, SRZ ;  /* 0x0000000000367805 */ /* 0x000fc6000001ff00 */
[----:B------:R0:W1:Y:S01]  /*3030*/  F2F.F64.F32 R52, R0 ;  /* 0x0000000000347310 */ /* 0x0000620000201800 */
[----:B------:R-:W-:Y:S05]  /*3040*/  BRA `(.L_x_6817) ;  /* 0x0000000000b47947 */ /* 0x000fea0003800000 */
.L_x_6829:
        /* <DEDUP_REMOVED lines=14> */
.L_x_6843:
[----:B------:R-:W-:Y:S05]  /*3130*/  BSYNC B0 ;  /* 0x0000000000007941 */ /* 0x000fea0003800000 */
.L_x_6842:
[----:B------:R-:W-:Y:S01]  /*3140*/  FMUL.FTZ R0, R0, 1 ;  /* 0x3f80000000007820 */ /* 0x000fe20000410000 */
[----:B------:R-:W-:-:S03]  /*3150*/  CS2R R54, SRZ ;  /* 0x0000000000367805 */ /* 0x000fc6000001ff00 */
[----:B------:R0:W1:Y:S01]  /*3160*/  F2F.F64.F32 R52, R0 ;  /* 0x0000000000347310 */ /* 0x0000620000201800 */
[----:B------:R-:W-:Y:S05]  /*3170*/  BRA `(.L_x_6817) ;  /* 0x0000000000687947 */ /* 0x000fea0003800000 */
.L_x_6816:
        /* <DEDUP_REMOVED lines=16> */
.L_x_6844:
[----:B------:R-:W-:Y:S02]  /*3280*/  CS2R R52, SRZ ;  /* 0x0000000000347805 */ /* 0x000fe4000001ff00 */
[----:B------:R-:W-:Y:S01]  /*3290*/  CS2R R54, SRZ ;  /* 0x0000000000367805 */ /* 0x000fe2000001ff00 */
[----:B------:R-:W-:Y:S06]  /*32a0*/  BRA `(.L_x_6817) ;  /* 0x00000000001c7947 */ /* 0x000fec0003800000 */
.L_x_6841:
[----:B------:R-:W4:Y:S01]  /*32b0*/  LDG.E.64 R52, desc[UR36][R4.64] ;  /* 0x0000002404347981 */ /* 0x000f22000c1e1b00 */
[----:B------:R-:W-:Y:S01]  /*32c0*/  CS2R R54, SRZ ;  /* 0x0000000000367805 */ /* 0x000fe2000001ff00 */
[----:B----4-:R-:W0:Y:S01]  /*32d0*/  I2F.F64.U64 R52, R52 ;  /* 0x0000003400347312 */ /* 0x010e220000301800 */
[----:B------:R-:W-:Y:S05]  /*32e0*/  BRA `(.L_x_6817) ;  /* 0x00000000000c7947 */ /* 0x000fea0003800000 */
.L_x_6840:
[----:B------:R-:W4:Y:S01]  /*32f0*/  LDG.E R4, desc[UR36][R4.64] ;  /* 0x0000002404047981 */ /* 0x000f22000c1e1900 */
[----:B------:R-:W-:Y:S01]  /*3300*/  CS2R R54, SRZ ;  /* 0x0000000000367805 */ /* 0x000fe2000001ff00 */
[----:B----4-:R0:W1:Y:S06]  /*3310*/  I2F.F64.U32 R52, R4 ;  /* 0x0000000400347312 */ /* 0x01006c0000201800 */
.L_x_6817:
[----:B------:R-:W-:-:S07]  /*3320*/  VIADD R66, R66, 0x80 ;  /* 0x0000008042427836 */ /* 0x000fce0000000000 */
.L_x_6745:
[----:B------:R-:W-:Y:S05]  /*3330*/  BSYNC B6 ;  /* 0x0000000000067941 */ /* 0x000fea0003800000 */
.L_x_6744:
[----:B------:R-:W-:Y:S01]  /*3340*/  ISETP.GE.AND P0, PT, R66, R2, PT ;  /* 0x000000024200720c */ /* 0x000fe20003f06270 */
[----:B------:R-:W-:Y:S01]  /*3350*/  BSSY B6, `(.L_x_6845) ;  /* 0x0000327000067945 */ /* 0x000fe20003800000 */
[----:B------:R-:W-:Y:S02]  /*3360*/  CS2R R48, SRZ ;  /* 0x0000000000307805 */ /* 0x000fe4000001ff00 */
[----:B------:R-:W-:Y:S02]  /*3370*/  CS2R R46, SRZ ;  /* 0x00000000002e7805 */ /* 0x000fe4000001ff00 */
[----:B------:R-:W-:Y:S02]  /*3380*/  CS2R R44, SRZ ;  /* 0x00000000002c7805 */ /* 0x000fe4000001ff00 */
[----:B------:R-:W-:Y:S02]  /*3390*/  CS2R R42, SRZ ;  /* 0x00000000002a7805 */ /* 0x000fe4000001ff00 */
[----:B------:R-:W-:-:S03]  /*33a0*/  CS2R R40, SRZ ;  /* 0x0000000000287805 */ /* 0x000fc6000001ff00 */
        /* <DEDUP_REMOVED lines=22> */
.L_x_6850:
[----:B------:R-:W2:Y:S01]  /*3510*/  LDG.E.U8 R4, desc[UR36][R4.64] ;  /* 0x0000002404047981 */ /* 0x000ea2000c1e1100 */
[----:B------:R-:W-:Y:S01]  /*3520*/  CS2R R50, SRZ ;  /* 0x0000000000327805 */ /* 0x000fe2000001ff00 */
[----:B--2---:R0:W2:Y:S01]  /*3530*/  I2F.F64.U16 R48, R4 ;  /* 0x0000000400307312 */ /* 0x0040a20000101800 */
[----:B------:R-:W-:Y:S05]  /*3540*/  BRA `(.L_x_6852) ;  /* 0x0000000c00c87947 */ /* 0x000fea0003800000 */
.L_x_6849:
        /* <DEDUP_REMOVED lines=10> */
.L_x_6854:
[----:B------:R-:W2:Y:S01]  /*35f0*/  LDG.E R4, desc[UR36][R4.64] ;  /* 0x0000002404047981 */ /* 0x000ea2000c1e1900 */
[----:B------:R-:W-:Y:S01]  /*3600*/  CS2R R50, SRZ ;  /* 0x0000000000327805 */ /* 0x000fe2000001ff00 */
[----:B--2---:R0:W2:Y:S01]  /*3610*/  I2F.F64 R48, R4 ;  /* 0x0000000400307312 */ /* 0x0040a20000201c00 */
[----:B------:R-:W-:Y:S05]  /*3620*/  BRA `(.L_x_6852) ;  /* 0x0000000c00907947 */ /* 0x000fea0003800000 */
.L_x_6853:
[----:B------:R-:W2:Y:S01]  /*3630*/  LDG.E.U16 R4, desc[UR36][R4.64] ;  /* 0x0000002404047981 */ /* 0x000ea2000c1e1500 */
[----:B------:R-:W-:Y:S01]  /*3640*/  CS2R R50, SRZ ;  /* 0x0000000000327805 */ /* 0x000fe2000001ff00 */
[----:B--2---:R0:W2:Y:S01]  /*3650*/  I2F.F64.S16 R48, R4 ;  /* 0x0000000400307312 */ /* 0x0040a20000101c00 */
[----:B------:R-:W-:Y:S05]  /*3660*/  BRA `(.L_x_6852) ;  /* 0x0000000c00807947 */ /* 0x000fea0003800000 */
.L_x_6848:
        /* <DEDUP_REMOVED lines=11> */
.L_x_6856:
[----:B------:R-:W2:Y:S01]  /*3720*/  LDG.E.U16 R0, desc[UR36][R4.64] ;  /* 0x0000002404007981 */ /* 0x000ea2000c1e1500 */
[----:B------:R-:W-:Y:S01]  /*3730*/  CS2R R50, SRZ ;  /* 0x0000000000327805 */ /* 0x000fe2000001ff00 */
[----:B--2---:R-:W-:-:S05]  /*3740*/  HADD2.F32 R0, -RZ, R0.H0_H0 ;  /* 0x20000000ff007230 */ /* 0x004fca0000004100 */
[----:B------:R-:W-:-:S04]  /*3750*/  FMUL.FTZ R0, R0, 1 ;  /* 0x3f80000000007820 */ /* 0x000fc80000410000 */
[----:B------:R0:W2:Y:S01]  /*3760*/  F2F.F64.F32 R48, R0 ;  /* 0x0000000000307310 */ /* 0x0000a20000201800 */
[----:B------:R-:W-:Y:S05]  /*3770*/  BRA `(.L_x_6852) ;  /* 0x0000000c003c7947 */ /* 0x000fea0003800000 */
.L_x_6855:
        /* <DEDUP_REMOVED lines=12> */
.L_x_6858:
        /* <DEDUP_REMOVED lines=8> */
.L_x_6857:
[----:B------:R0:W5:Y:S01]  /*38c0*/  LDG.E.64 R48, desc[UR36][R4.64] ;  /* 0x0000002404307981 */ /* 0x000162000c1e1b00 */
[----:B------:R-:W-:Y:S01]  /*38d0*/  CS2R R50, SRZ ;  /* 0x0000000000327805 */ /* 0x000fe2000001ff00 */
[----:B------:R-:W-:Y:S06]  /*38e0*/  BRA `(.L_x_6852) ;  /* 0x0000000800e07947 */ /* 0x000fec0003800000 */
.L_x_6847:
        /* <DEDUP_REMOVED lines=14> */
.L_x_6861:
[----:B------:R0:W5:Y:S01]  /*39d0*/  LDG.E.128 R48, desc[UR36][R4.64] ;  /* 0x0000002404307981 */ /* 0x000162000c1e1d00 */
[----:B------:R-:W-:Y:S05]  /*39e0*/  BRA `(.L_x_6852) ;  /* 0x0000000800a07947 */ /* 0x000fea0003800000 */
.L_x_6860:
        /* <DEDUP_REMOVED lines=29> */
.L_x_6863:
        /* <DEDUP_REMOVED lines=16> */
.L_x_6862:
[----:B------:R-:W2:Y:S01]  /*3cc0*/  LDG.E.U16 R0, desc[UR36][R4.64] ;  /* 0x0000002404007981 */ /* 0x000ea2000c1e1500 */
[----:B------:R-:W-:Y:S01]  /*3cd0*/  CS2R R50, SRZ ;  /* 0x0000000000327805 */ /* 0x000fe2000001ff00 */
[----:B--2---:R-:W-:-:S04]  /*3ce0*/  IMAD.U32 R0, R0, 0x10000, RZ ;  /* 0x0001000000007824 */ /* 0x004fc800078e00ff */
[----:B------:R-:W-:-:S04]  /*3cf0*/  FMUL.FTZ R0, R0, 1 ;  /* 0x3f80000000007820 */ /* 0x000fc80000410000 */
[----:B------:R0:W2:Y:S01]  /*3d00*/  F2F.F64.F32 R48, R0 ;  /* 0x0000000000307310 */ /* 0x0000a20000201800 */
[----:B------:R-:W-:Y:S05]  /*3d10*/  BRA `(.L_x_6852) ;  /* 0x0000000400d47947 */ /* 0x000fea0003800000 */
.L_x_6859:
        /* <DEDUP_REMOVED lines=12> */
.L_x_6866:
        /* <DEDUP_REMOVED lines=21> */
.L_x_6870:
[----:B------:R-:W-:Y:S05]  /*3f30*/  BSYNC B1 ;  /* 0x0000000000017941 */ /* 0x000fea0003800000 */
.L_x_6869:
[----:B------:R-:W-:Y:S01]  /*3f40*/  LEA R5, R0, 0x3b800000, 0x17 ;  /* 0x3b80000000057811 */ /* 0x000fe200078eb8ff */
[----:B------:R-:W-:-:S05]  /*3f50*/  IMAD.SHL.U32 R0, R3, 0x100000, RZ ;  /* 0x0010000003007824 */ /* 0x000fca00078e00ff */
[----:B------:R-:W-:-:S07]  /*3f60*/  LOP3.LUT R0, R5, R0, R6, 0xfe, !PT ;  /* 0x0000000005007212 */ /* 0x000fce00078efe06 */
.L_x_6868:
[----:B------:R-:W-:Y:S05]  /*3f70*/  BSYNC B0 ;  /* 0x0000000000007941 */ /* 0x000fea0003800000 */
.L_x_6867:
[----:B------:R-:W-:Y:S01]  /*3f80*/  FMUL.FTZ R0, R0, 1 ;  /* 0x3f80000000007820 */ /* 0x000fe20000410000 */
[----:B------:R-:W-:-:S03]  /*3f90*/  CS2R R50, SRZ ;  /* 0x0000000000327805 */ /* 0x000fc6000001ff00 */
[----:B------:R0:W2:Y:S01]  /*3fa0*/  F2F.F64.F32 R48, R0 ;  /* 0x0000000000307310 */ /* 0x0000a20000201800 */
[----:B------:R-:W-:Y:S05]  /*3fb0*/  BRA `(.L_x_6852) ;  /* 0x00000004002c7947 */ /* 0x000fea0003800000 */
.L_x_6865:
        /* <DEDUP_REMOVED lines=21> */
.L_x_6874:
[----:B------:R-:W-:Y:S05]  /*4110*/  BSYNC B1 ;  /* 0x0000000000017941 */ /* 0x000fea0003800000 */
.L_x_6873:
[----:B------:R-:W-:Y:S01]  /*4120*/  LEA R5, R0, 0x37800000, 0x17 ;  /* 0x3780000000057811 */ /* 0x000fe200078eb8ff */
[----:B------:R-:W-:-:S05]  /*4130*/  IMAD.SHL.U32 R0, R3, 0x200000, RZ ;  /* 0x0020000003007824 */ /* 0x000fca00078e00ff */
[----:B------:R-:W-:-:S07]  /*4140*/  LOP3.LUT R0, R5, R0, R6, 0xfe, !PT ;  /* 0x0000000005007212 */ /* 0x000fce00078efe06 */
.L_x_6872:
[----:B------:R-:W-:Y:S05]  /*4150*/  BSYNC B0 ;  /* 0x0000000000007941 */ /* 0x000fea0003800000 */
.L_x_6871:
[----:B------:R-:W-:Y:S01]  /*4160*/  FMUL.FTZ R0, R0, 1 ;  /* 0x3f80000000007820 */ /* 0x000fe20000410000 */
[----:B------:R-:W-:-:S03]  /*4170*/  CS2R R50, SRZ ;  /* 0x0000000000327805 */ /* 0x000fc6000001ff00 */
[----:B------:R0:W2:Y:S01]  /*4180*/  F2F.F64.F32 R48, R0 ;  /* 0x0000000000307310 */ /* 0x0000a20000201800 */
[----:B------:R-:W-:Y:S05]  /*4190*/  BRA `(.L_x_6852) ;  /* 0x0000000000b47947 */ /* 0x000fea0003800000 */
.L_x_6864:
        /* <DEDUP_REMOVED lines=14> */
.L_x_6878:
[----:B------:R-:W-:Y:S05]  /*4280*/  BSYNC B0 ;  /* 0x0000000000007941 */ /* 0x000fea0003800000 */
.L_x_6877:
[----:B------:R-:W-:Y:S01]  /*4290*/  FMUL.FTZ R0, R0, 1 ;  /* 0x3f80000000007820 */ /* 0x000fe20000410000 */
[----:B------:R-:W-:-:S03]  /*42a0*/  CS2R R50, SRZ ;  /* 0x0000000000327805 */ /* 0x000fc6000001ff00 */
[----:B------:R0:W2:Y:S01]  /*42b0*/  F2F.F64.F32 R48, R0 ;  /* 0x0000000000307310 */ /* 0x0000a20000201800 */
[----:B------:R-:W-:Y:S05]  /*42c0*/  BRA `(.L_x_6852) ;  /* 0x0000000000687947 */ /* 0x000fea0003800000 */
.L_x_6851:
[----:B------:R-:W-:Y:S01]  /*42d0*/  MOV R0, 0x228 ;  /* 0x0000022800007802 */ /* 0x000fe20000000f00 */
[----:B------:R-:W-:Y:S01]  /*42e0*/  ULDC.64 UR4, c[0x4][0x218] ;  /* 0x0100860000047ab9 */ /* 0x000fe20000000a00 */
[----:B------:R-:W-:Y:S01]  /*42f0*/  ULDC.64 UR6, c[0x4][0x80] ;  /* 0x0100200000067ab9 */ /* 0x000fe20000000a00 */
[----:B------:R-:W-:Y:S01]  /*4300*/  IMAD.U32 R4, RZ, RZ, UR4 ;  /* 0x00000004ff047e24 */ /* 0x000fe2000f8e00ff */
[----:B------:R0:W0:Y:S01]  /*4310*/  LDC.64 R14, c[0x4][R0] ;  /* 0x01000000000e7b82 */ /* 0x0000220000000a00 */
        /* <DEDUP_REMOVED lines=8> */
[----:B------:R-:W-:-:S07]  /*43a0*/  IMAD.MOV.U32 R13, RZ, RZ, RZ ;  /* 0x000000ffff0d7224 */ /* 0x000fce00078e00ff */
[----:B------:R-:W-:-:S07]  /*43b0*/  LEPC R20, `(.L_x_6879) ;  /* 0x000000001014794e */ /* 0x000fce0000000000 */
[----:B012345:R-:W-:Y:S05]  /*43c0*/  CALL.ABS.NOINC R14 ;  /* 0x000000000e007343 */ /* 0x03ffea0003c00000 */
.L_x_6879:
[----:B------:R-:W-:Y:S02]  /*43d0*/  CS2R R48, SRZ ;  /* 0x0000000000307805 */ /* 0x000fe4000001ff00 */
[----:B------:R-:W-:Y:S01]  /*43e0*/  CS2R R50, SRZ ;  /* 0x0000000000327805 */ /* 0x000fe2000001ff00 */
[----:B------:R-:W-:Y:S06]  /*43f0*/  BRA `(.L_x_6852) ;  /* 0x00000000001c7947 */ /* 0x000fec0003800000 */
.L_x_6876:
[----:B------:R-:W2:Y:S01]  /*4400*/  LDG.E.64 R48, desc[UR36][R4.64] ;  /* 0x0000002404307981 */ /* 0x000ea2000c1e1b00 */
[----:B------:R-:W-:Y:S01]  /*4410*/  CS2R R50, SRZ ;  /* 0x0000000000327805 */ /* 0x000fe2000001ff00 */
[----:B--2---:R-:W0:Y:S01]  /*4420*/  I2F.F64.U64 R48, R48 ;  /* 0x0000003000307312 */ /* 0x004e220000301800 */
[----:B------:R-:W-:Y:S05]  /*4430*/  BRA `(.L_x_6852) ;  /* 0x00000000000c7947 */ /* 0x000fea0003800000 */
.L_x_6875:
[----:B------:R-:W2:Y:S01]  /*4440*/  LDG.E R4, desc[UR36][R4.64] ;  /* 0x0000002404047981 */ /* 0x000ea2000c1e1900 */
[----:B------:R-:W-:Y:S01]  /*4450*/  CS2R R50, SRZ ;  /* 0x0000000000327805 */ /* 0x000fe2000001ff00 */
[----:B--2---:R0:W2:Y:S06]  /*4460*/  I2F.F64.U32 R48, R4 ;  /* 0x0000000400307312 */ /* 0x0040ac0000201800 */
.L_x_6852:
[----:B0-----:R-:W0:Y:S01]  /*4470*/  LDC.64 R4, c[0x0][0x260] ;  /* 0x00009800ff047b82 */ /* 0x001e220000000a00 */
[----:B----4-:R-:W-:Y:S01]  /*4480*/  PRMT R0, R23, 0x9910, RZ ;  /* 0x0000991017007816 */ /* 0x010fe200000000ff */
        /* <DEDUP_REMOVED lines=18> */
.L_x_6883:
[----:B------:R-:W4:Y:S01]  /*45b0*/  LDG.E.U8 R4, desc[UR36][R4.64] ;  /* 0x0000002404047981 */ /* 0x000f22000c1e1100 */
[----:B------:R-:W-:Y:S01]  /*45c0*/  CS2R R46, SRZ ;  /* 0x00000000002e7805 */ /* 0x000fe2000001ff00 */
[----:B----4-:R0:W4:Y:S01]  /*45d0*/  I2F.F64.U16 R44, R4 ;  /* 0x00000004002c7312 */ /* 0x0101220000101800 */
[----:B------:R-:W-:Y:S05]  /*45e0*/  BRA `(.L_x_6885) ;  /* 0x0000000c00c87947 */ /* 0x000fea0003800000 */
.L_x_6882:
        /* <DEDUP_REMOVED lines=10> */
.L_x_6887:
[----:B------:R-:W4:Y:S01]  /*4690*/  LDG.E R4, desc[UR36][R4.64] ;  /* 0x0000002404047981 */ /* 0x000f22000c1e1900 */
[----:B------:R-:W-:Y:S01]  /*46a0*/  CS2R R46, SRZ ;  /* 0x00000000002e7805 */ /* 0x000fe2000001ff00 */
[----:B----4-:R0:W4:Y:S01]  /*46b0*/  I2F.F64 R44, R4 ;  /* 0x00000004002c7312 */ /* 0x0101220000201c00 */
[----:B------:R-:W-:Y:S05]  /*46c0*/  BRA `(.L_x_6885) ;  /* 0x0000000c00907947 */ /* 0x000fea0003800000 */
.L_x_6886:
[----:B------:R-:W4:Y:S01]  /*46d0*/  LDG.E.U16 R4, desc[UR36][R4.64] ;  /* 0x0000002404047981 */ /* 0x000f22000c1e1500 */
[----:B------:R-:W-:Y:S01]  /*46e0*/  CS2R R46, SRZ ;  /* 0x00000000002e7805 */ /* 0x000fe2000001ff00 */
[----:B----4-:R0:W4:Y:S01]  /*46f0*/  I2F.F64.S16 R44, R4 ;  /* 0x00000004002c7312 */ /* 0x0101220000101c00 */
[----:B------:R-:W-:Y:S05]  /*4700*/  BRA `(.L_x_6885) ;  /* 0x0000000c00807947 */ /* 0x000fea0003800000 */
.L_x_6881:
        /* <DEDUP_REMOVED lines=11> */
.L_x_6889:
[----:B------:R-:W4:Y:S01]  /*47c0*/  LDG.E.U16 R0, desc[UR36][R4.64] ;  /* 0x0000002404007981 */ /* 0x000f22000c1e1500 */
[----:B------:R-:W-:Y:S01]  /*47d0*/  CS2R R46, SRZ ;  /* 0x00000000002e7805 */ /* 0x000fe2000001ff00 */
[----:B----4-:R-:W-:-:S05]  /*47e0*/  HADD2.F32 R0, -RZ, R0.H0_H0 ;  /* 0x20000000ff007230 */ /* 0x010fca0000004100 */
[----:B------:R-:W-:-:S04]  /*47f0*/  FMUL.FTZ R0, R0, 1 ;  /* 0x3f80000000007820 */ /* 0x000fc80000410000 */
[----:B------:R0:W4:Y:S01]  /*4800*/  F2F.F64.F32 R44, R0 ;  /* 0x00000000002c7310 */ /* 0x0001220000201800 */
[----:B------:R-:W-:Y:S05]  /*4810*/  BRA `(.L_x_6885) ;  /* 0x0000000c003c7947 */ /* 0x000fea0003800000 */
.L_x_6888:
        /* <DEDUP_REMOVED lines=12> */
.L_x_6891:
        /* <DEDUP_REMOVED lines=8> */
.L_x_6890:
[----:B------:R0:W5:Y:S01]  /*4960*/  LDG.E.64 R44, desc[UR36][R4.64] ;  /* 0x00000024042c7981 */ /* 0x000162000c1e1b00 */
[----:B------:R-:W-:Y:S01]  /*4970*/  CS2R R46, SRZ ;  /* 0x00000000002e7805 */ /* 0x000fe2000001ff00 */
[----:B------:R-:W-:Y:S06]  /*4980*/  BRA `(.L_x_6885) ;  /* 0x0000000800e07947 */ /* 0x000fec0003800000 */
.L_x_6880:
        /* <DEDUP_REMOVED lines=14> */
.L_x_6894:
[----:B------:R0:W5:Y:S01]  /*4a70*/  LDG.E.128 R44, desc[UR36][R4.64] ;  /* 0x00000024042c7981 */ /* 0x000162000c1e1d00 */
[----:B------:R-:W-:Y:S05]  /*4a80*/  BRA `(.L_x_6885) ;  /* 0x0000000800a07947 */ /* 0x000fea0003800000 */
.L_x_6893:
        /* <DEDUP_REMOVED lines=29> */
.L_x_6896:
        /* <DEDUP_REMOVED lines=16> */
.L_x_6895:
[----:B------:R-:W4:Y:S01]  /*4d60*/  LDG.E.U16 R0, desc[UR36][R4.64] ;  /* 0x0000002404007981 */ /* 0x000f22000c1e1500 */
[----:B------:R-:W-:Y:S01]  /*4d70*/  CS2R R46, SRZ ;  /* 0x00000000002e7805 */ /* 0x000fe2000001ff00 */
[----:B----4-:R-:W-:-:S04]  /*4d80*/  IMAD.U32 R0, R0, 0x10000, RZ ;  /* 0x0001000000007824 */ /* 0x010fc800078e00ff */
[----:B------:R-:W-:-:S04]  /*4d90*/  FMUL.FTZ R0, R0, 1 ;  /* 0x3f80000000007820 */ /* 0x000fc80000410000 */
[----:B------:R0:W4:Y:S01]  /*4da0*/  F2F.F64.F32 R44, R0 ;  /* 0x00000000002c7310 */ /* 0x0001220000201800 */
[----:B------:R-:W-:Y:S05]  /*4db0*/  BRA `(.L_x_6885) ;  /* 0x0000000400d47947 */ /* 0x000fea0003800000 */
.L_x_6892:
        /* <DEDUP_REMOVED lines=12> */
.L_x_6899:
        /* <DEDUP_REMOVED lines=21> */
.L_x_6903:
[----:B------:R-:W-:Y:S05]  /*4fd0*/  BSYNC B1 ;  /* 0x0000000000017941 */ /* 0x000fea0003800000 */
.L_x_6902:
[----:B------:R-:W-:Y:S01]  /*4fe0*/  LEA R5, R0, 0x3b800000, 0x17 ;  /* 0x3b80000000057811 */ /* 0x000fe200078eb8ff */
[----:B------:R-:W-:-:S05]  /*4ff0*/  IMAD.SHL.U32 R0, R3, 0x100000, RZ ;  /* 0x0010000003007824 */ /* 0x000fca00078e00ff */
[----:B------:R-:W-:-:S07]  /*5000*/  LOP3.LUT R0, R5, R0, R6, 0xfe, !PT ;  /* 0x0000000005007212 */ /* 0x000fce00078efe06 */
.L_x_6901:
[----:B------:R-:W-:Y:S05]  /*5010*/  BSYNC B0 ;  /* 0x0000000000007941 */ /* 0x000fea0003800000 */
.L_x_6900:
[----:B------:R-:W-:Y:S01]  /*5020*/  FMUL.FTZ R0, R0, 1 ;  /* 0x3f80000000007820 */ /* 0x000fe20000410000 */
[----:B------:R-:W-:-:S03]  /*5030*/  CS2R R46, SRZ ;  /* 0x00000000002e7805 */ /* 0x000fc6000001ff00 */
[----:B------:R0:W4:Y:S01]  /*5040*/  F2F.F64.F32 R44, R0 ;  /* 0x00000000002c7310 */ /* 0x0001220000201800 */
[----:B------:R-:W-:Y:S05]  /*5050*/  BRA `(.L_x_6885) ;  /* 0x00000004002c7947 */ /* 0x000fea0003800000 */
.L_x_6898:
        /* <DEDUP_REMOVED lines=21> */
.L_x_6907:
[----:B------:R-:W-:Y:S05]  /*51b0*/  BSYNC B1 ;  /* 0x0000000000017941 */ /* 0x000fea0003800000 */
.L_x_6906:
[----:B------:R-:W-:Y:S01]  /*51c0*/  LEA R5, R0, 0x37800000, 0x17 ;  /* 0x3780000000057811 */ /* 0x000fe200078eb8ff */
[----:B------:R-:W-:-:S05]  /*51d0*/  IMAD.SHL.U32 R0, R3, 0x200000, RZ ;  /* 0x0020000003007824 */ /* 0x000fca00078e00ff */
[----:B------:R-:W-:-:S07]  /*51e0*/  LOP3.LUT R0, R5, R0, R6, 0xfe, !PT ;  /* 0x0000000005007212 */ /* 0x000fce00078efe06 */
.L_x_6905:
[----:B------:R-:W-:Y:S05]  /*51f0*/  BSYNC B0 ;  /* 0x0000000000007941 */ /* 0x000fea0003800000 */
.L_x_6904:
[----:B------:R-:W-:Y:S01]  /*5200*/  FMUL.FTZ R0, R0, 1 ;  /* 0x3f80000000007820 */ /* 0x000fe20000410000 */
[----:B------:R-:W-:-:S03]  /*5210*/  CS2R R46, SRZ ;  /* 0x00000000002e7805 */ /* 0x000fc6000001ff00 */
[----:B------:R0:W4:Y:S01]  /*5220*/  F2F.F64.F32 R44, R0 ;  /* 0x00000000002c7310 */ /* 0x0001220000201800 */
[----:B------:R-:W-:Y:S05]  /*5230*/  BRA `(.L_x_6885) ;  /* 0x0000000000b47947 */ /* 0x000fea0003800000 */
.L_x_6897:
        /* <DEDUP_REMOVED lines=14> */
.L_x_6911:
[----:B------:R-:W-:Y:S05]  /*5320*/  BSYNC B0 ;  /* 0x0000000000007941 */ /* 0x000fea0003800000 */
.L_x_6910:
[----:B------:R-:W-:Y:S01]  /*5330*/  FMUL.FTZ R0, R0, 1 ;  /* 0x3f80000000007820 */ /* 0x000fe20000410000 */
[----:B------:R-:W-:-:S03]  /*5340*/  CS2R R46, SRZ ;  /* 0x00000000002e7805 */ /* 0x000fc6000001ff00 */
[----:B------:R0:W4:Y:S01]  /*5350*/  F2F.F64.F32 R44, R0 ;  /* 0x00000000002c7310 */ /* 0x0001220000201800 */
[----:B------:R-:W-:Y:S05]  /*5360*/  BRA `(.L_x_6885) ;  /* 0x0000000000687947 */ /* 0x000fea0003800000 */
.L_x_6884:
        /* <DEDUP_REMOVED lines=15> */
[----:B-12345:R-:W-:Y:S05]  /*5460*/  CALL.ABS.NOINC R14 ;  /* 0x000000000e007343 */ /* 0x03efea0003c00000 */
.L_x_6912:
[----:B------:R-:W-:Y:S02]  /*5470*/  CS2R R44, SRZ ;  /* 0x00000000002c7805 */ /* 0x000fe4000001ff00 */
[----:B------:R-:W-:Y:S01]  /*5480*/  CS2R R46, SRZ ;  /* 0x00000000002e7805 */ /* 0x000fe2000001ff00 */
[----:B------:R-:W-:Y:S06]  /*5490*/  BRA `(.L_x_6885) ;  /* 0x00000000001c7947 */ /* 0x000fec0003800000 */
.L_x_6909:
[----:B------:R-:W4:Y:S01]  /*54a0*/  LDG.E.64 R44, desc[UR36][R4.64] ;  /* 0x00000024042c7981 */ /* 0x000f22000c1e1b00 */
[----:B------:R-:W-:Y:S01]  /*54b0*/  CS2R R46, SRZ ;  /* 0x00000000002e7805 */ /* 0x000fe2000001ff00 */
[----:B----4-:R-:W0:Y:S01]  /*54c0*/  I2F.F64.U64 R44, R44 ;  /* 0x0000002c002c7312 */ /* 0x010e220000301800 */
[----:B------:R-:W-:Y:S05]  /*54d0*/  BRA `(.L_x_6885) ;  /* 0x00000000000c7947 */ /* 0x000fea0003800000 */
.L_x_6908:
[----:B------:R-:W4:Y:S01]  /*54e0*/  LDG.E R4, desc[UR36][R4.64] ;  /* 0x0000002404047981 */ /* 0x000f22000c1e1900 */
[----:B------:R-:W-:Y:S01]  /*54f0*/  CS2R R46, SRZ ;  /* 0x00000000002e7805 */ /* 0x000fe2000001ff00 */
[----:B----4-:R0:W4:Y:S06]  /*5500*/  I2F.F64.U32 R44, R4 ;  /* 0x00000004002c7312 */ /* 0x01012c0000201800 */
.L_x_6885:
        /* <DEDUP_REMOVED lines=20> */
.L_x_6916:
[----:B------:R-:W2:Y:S01]  /*5650*/  LDG.E.U8 R4, desc[UR36][R4.64] ;  /* 0x0000002404047981 */ /* 0x000ea2000c1e1100 */
[----:B------:R-:W-:Y:S01]  /*5660*/  CS2R R42, SRZ ;  /* 0x00000000002a7805 */ /* 0x000fe2000001ff00 */
[----:B--2---:R0:W2:Y:S01]  /*5670*/  I2F.F64.U16 R40, R4 ;  /* 0x0000000400287312 */ /* 0x0040a20000101800 */
[----:B------:R-:W-:Y:S05]  /*5680*/  BRA `(.L_x_6918) ;  /* 0x0000000c00c87947 */ /* 0x000fea0003800000 */
.L_x_6915:
        /* <DEDUP_REMOVED lines=10> */
.L_x_6920:
[----:B------:R-:W2:Y:S01]  /*5730*/  LDG.E R4, desc[UR36][R4.64] ;  /* 0x0000002404047981 */ /* 0x000ea2000c1e1900 */
[----:B------:R-:W-:Y:S01]  /*5740*/  CS2R R42, SRZ ;  /* 0x00000000002a7805 */ /* 0x000fe2000001ff00 */
[----:B--2---:R0:W2:Y:S01]  /*5750*/  I2F.F64 R40, R4 ;  /* 0x0000000400287312 */ /* 0x0040a20000201c00 */
[----:B------:R-:W-:Y:S05]  /*5760*/  BRA `(.L_x_6918) ;  /* 0x0000000c00907947 */ /* 0x000fea0003800000 */
.L_x_6919:
[----:B------:R-:W2:Y:S01]  /*5770*/  LDG.E.U16 R4, desc[UR36][R4.64] ;  /* 0x0000002404047981 */ /* 0x000ea2000c1e1500 */
[----:B------:R-:W-:Y:S01]  /*5780*/  CS2R R42, SRZ ;  /* 0x00000000002a7805 */ /* 0x000fe2000001ff00 */
[----:B--2---:R0:W2:Y:S01]  /*5790*/  I2F.F64.S16 R40, R4 ;  /* 0x0000000400287312 */ /* 0x0040a20000101c00 */
[----:B------:R-:W-:Y:S05]  /*57a0*/  BRA `(.L_x_6918) ;  /* 0x0000000c00807947 */ /* 0x000fea0003800000 */
.L_x_6914:
        /* <DEDUP_REMOVED lines=11> */
.L_x_6922:
[----:B------:R-:W2:Y:S01]  /*5860*/  LDG.E.U16 R0, desc[UR36][R4.64] ;  /* 0x0000002404007981 */ /* 0x000ea2000c1e1500 */
[----:B------:R-:W-:Y:S01]  /*5870*/  CS2R R42, SRZ ;  /* 0x00000000002a7805 */ /* 0x000fe2000001ff00 */
[----:B--2---:R-:W-:-:S05]  /*5880*/  HADD2.F32 R0, -RZ, R0.H0_H0 ;  /* 0x20000000ff007230 */ /* 0x004fca0000004100 */
[----:B------:R-:W-:-:S04]  /*5890*/  FMUL.FTZ R0, R0, 1 ;  /* 0x3f80000000007820 */ /* 0x000fc80000410000 */
[----:B------:R0:W2:Y:S01]  /*58a0*/  F2F.F64.F32 R40, R0 ;  /* 0x0000000000287310 */ /* 0x0000a20000201800 */
[----:B------:R-:W-:Y:S05]  /*58b0*/  BRA `(.L_x_6918) ;  /* 0x0000000c003c7947 */ /* 0x000fea0003800000 */
.L_x_6921:
        /* <DEDUP_REMOVED lines=12> */
.L_x_6924:
        /* <DEDUP_REMOVED lines=8> */
.L_x_6923:
[----:B------:R0:W5:Y:S01]  /*5a00*/  LDG.E.64 R40, desc[UR36][R4.64] ;  /* 0x0000002404287981 */ /* 0x000162000c1e1b00 */
[----:B------:R-:W-:Y:S01]  /*5a10*/  CS2R R42, SRZ ;  /* 0x00000000002a7805 */ /* 0x000fe2000001ff00 */
[----:B------:R-:W-:Y:S06]  /*5a20*/  BRA `(.L_x_6918) ;  /* 0x0000000800e07947 */ /* 0x000fec0003800000 */
.L_x_6913:
        /* <DEDUP_REMOVED lines=14> */
.L_x_6927:
[----:B------:R0:W5:Y:S01]  /*5b10*/  LDG.E.128 R40, desc[UR36][R4.64] ;  /* 0x0000002404287981 */ /* 0x000162000c1e1d00 */
[----:B------:R-:W-:Y:S05]  /*5b20*/  BRA `(.L_x_6918) ;  /* 0x0000000800a07947 */ /* 0x000fea0003800000 */
.L_x_6926:
        /* <DEDUP_REMOVED lines=29> */
.L_x_6929:
        /* <DEDUP_REMOVED lines=16> */
.L_x_6928:
[----:B------:R-:W2:Y:S01]  /*5e00*/  LDG.E.U16 R0, desc[UR36][R4.64] ;  /* 0x0000002404007981 */ /* 0x000ea2000c1e1500 */
[----:B------:R-:W-:Y:S01]  /*5e10*/  CS2R R42, SRZ ;  /* 0x00000000002a7805 */ /* 0x000fe2000001ff00 */
[----:B--2---:R-:W-:-:S04]  /*5e20*/  IMAD.U32 R0, R0, 0x10000, RZ ;  /* 0x0001000000007824 */ /* 0x004fc800078e00ff */
[----:B------:R-:W-:-:S04]  /*5e30*/  FMUL.FTZ R0, R0, 1 ;  /* 0x3f80000000007820 */ /* 0x000fc80000410000 */
[----:B------:R0:W2:Y:S01]  /*5e40*/  F2F.F64.F32 R40, R0 ;  /* 0x0000000000287310 */ /* 0x0000a20000201800 */
[----:B------:R-:W-:Y:S05]  /*5e50*/  BRA `(.L_x_6918) ;  /* 0x0000000400d47947 */ /* 0x000fea0003800000 */
.L_x_6925:
        /* <DEDUP_REMOVED lines=12> */
.L_x_6932:
        /* <DEDUP_REMOVED lines=21> */
.L_x_6936:
[----:B------:R-:W-:Y:S05]  /*6070*/  BSYNC B1 ;  /* 0x0000000000017941 */ /* 0x000fea0003800000 */
.L_x_6935:
[----:B------:R-:W-:Y:S01]  /*6080*/  LEA R5, R0, 0x3b800000, 0x17 ;  /* 0x3b80000000057811 */ /* 0x000fe200078eb8ff */
[----:B------:R-:W-:-:S05]  /*6090*/  IMAD.SHL.U32 R0, R3, 0x100000, RZ ;  /* 0x0010000003007824 */ /* 0x000fca00078e00ff */
[----:B------:R-:W-:-:S07]  /*60a0*/  LOP3.LUT R0, R5, R0, R6, 0xfe, !PT ;  /* 0x0000000005007212 */ /* 0x000fce00078efe06 */
.L_x_6934:
[----:B------:R-:W-:Y:S05]  /*60b0*/  BSYNC B0 ;  /* 0x0000000000007941 */ /* 0x000fea0003800000 */
.L_x_6933:
[----:B------:R-:W-:Y:S01]  /*60c0*/  FMUL.FTZ R0, R0, 1 ;  /* 0x3f80000000007820 */ /* 0x000fe20000410000 */
[----:B------:R-:W-:-:S03]  /*60d0*/  CS2R R42, SRZ ;  /* 0x00000000002a7805 */ /* 0x000fc6000001ff00 */
[----:B------:R0:W2:Y:S01]  /*60e0*/  F2F.F64.F32 R40, R0 ;  /* 0x0000000000287310 */ /* 0x0000a20000201800 */
[----:B------:R-:W-:Y:S05]  /*60f0*/  BRA `(.L_x_6918) ;  /* 0x00000004002c7947 */ /* 0x000fea0003800000 */
.L_x_6931:
        /* <DEDUP_REMOVED lines=21> */
.L_x_6940:
[----:B------:R-:W-:Y:S05]  /*6250*/  BSYNC B1 ;  /* 0x0000000000017941 */ /* 0x000fea0003800000 */
.L_x_6939:
[----:B------:R-:W-:Y:S01]  /*6260*/  LEA R5, R0, 0x37800000, 0x17 ;  /* 0x3780000000057811 */ /* 0x000fe200078eb8ff */
[----:B------:R-:W-:-:S05]  /*6270*/  IMAD.SHL.U32 R0, R3, 0x200000, RZ ;  /* 0x0020000003007824 */ /* 0x000fca00078e00ff */
[----:B------:R-:W-:-:S07]  /*6280*/  LOP3.LUT R0, R5, R0, R6, 0xfe, !PT ;  /* 0x0000000005007212 */ /* 0x000fce00078efe06 */
.L_x_6938:
[----:B------:R-:W-:Y:S05]  /*6290*/  BSYNC B0 ;  /* 0x0000000000007941 */ /* 0x000fea0003800000 */
.L_x_6937:
[----:B------:R-:W-:Y:S01]  /*62a0*/  FMUL.FTZ R0, R0, 1 ;  /* 0x3f80000000007820 */ /* 0x000fe20000410000 */
[----:B------:R-:W-:-:S03]  /*62b0*/  CS2R R42, SRZ ;  /* 0x00000000002a7805 */ /* 0x000fc6000001ff00 */
[----:B------:R0:W2:Y:S01]  /*62c0*/  F2F.F64.F32 R40, R0 ;  /* 0x0000000000287310 */ /* 0x0000a20000201800 */
[----:B------:R-:W-:Y:S05]  /*62d0*/  BRA `(.L_x_6918) ;  /* 0x0000000000b47947 */ /* 0x000fea0003800000 */
.L_x_6930:
        /* <DEDUP_REMOVED lines=14> */
.L_x_6944:
[----:B------:R-:W-:Y:S05]  /*63c0*/  BSYNC B0 ;  /* 0x0000000000007941 */ /* 0x000fea0003800000 */
.L_x_6943:
[----:B------:R-:W-:Y:S01]  /*63d0*/  FMUL.FTZ R0, R0, 1 ;  /* 0x3f80000000007820 */ /* 0x000fe20000410000 */
[----:B------:R-:W-:-:S03]  /*63e0*/  CS2R R42, SRZ ;  /* 0x00000000002a7805 */ /* 0x000fc6000001ff00 */
[----:B------:R0:W2:Y:S01]  /*63f0*/  F2F.F64.F32 R40, R0 ;  /* 0x0000000000287310 */ /* 0x0000a20000201800 */
[----:B------:R-:W-:Y:S05]  /*6400*/  BRA `(.L_x_6918) ;  /* 0x0000000000687947 */ /* 0x000fea0003800000 */
.L_x_6917:
        /* <DEDUP_REMOVED lines=16> */
.L_x_6945:
[----:B------:R-:W-:Y:S02]  /*6510*/  CS2R R40, SRZ ;  /* 0x0000000000287805 */ /* 0x000fe4000001ff00 */
[----:B------:R-:W-:Y:S01]  /*6520*/  CS2R R42, SRZ ;  /* 0x00000000002a7805 */ /* 0x000fe2000001ff00 */
[----:B------:R-:W-:Y:S06]  /*6530*/  BRA `(.L_x_6918) ;  /* 0x00000000001c7947 */ /* 0x000fec0003800000 */
.L_x_6942:
[----:B------:R-:W2:Y:S01]  /*6540*/  LDG.E.64 R40, desc[UR36][R4.64] ;  /* 0x0000002404287981 */ /* 0x000ea2000c1e1b00 */
[----:B------:R-:W-:Y:S01]  /*6550*/  CS2R R42, SRZ ;  /* 0x00000000002a7805 */ /* 0x000fe2000001ff00 */
[----:B--2---:R-:W0:Y:S01]  /*6560*/  I2F.F64.U64 R40, R40 ;  /* 0x0000002800287312 */ /* 0x004e220000301800 */
[----:B------:R-:W-:Y:S05]  /*6570*/  BRA `(.L_x_6918) ;  /* 0x00000000000c7947 */ /* 0x000fea0003800000 */
.L_x_6941:
[----:B------:R-:W2:Y:S01]  /*6580*/  LDG.E R4, desc[UR36][R4.64] ;  /* 0x0000002404047981 */ /* 0x000ea2000c1e1900 */
[----:B------:R-:W-:Y:S01]  /*6590*/  CS2R R42, SRZ ;  /* 0x00000000002a7805 */ /* 0x000fe2000001ff00 */
[----:B--2---:R0:W2:Y:S06]  /*65a0*/  I2F.F64.U32 R40, R4 ;  /* 0x0000000400287312 */ /* 0x0040ac0000201800 */
.L_x_6918:
[----:B------:R-:W-:-:S07]  /*65b0*/  VIADD R66, R66, 0x80 ;  /* 0x0000008042427836 */ /* 0x000fce0000000000 */
.L_x_6846:
[----:B------:R-:W-:Y:S05]  /*65c0*/  BSYNC B6 ;  /* 0x0000000000067941 */ /* 0x000fea0003800000 */
.L_x_6845:
[----:B------:R-:W-:Y:S01]  /*65d0*/  ISETP.GE.AND P0, PT, R66, R2, PT ;  /* 0x000000024200720c */ /* 0x000fe20003f06270 */
[----:B------:R-:W-:Y:S01]  /*65e0*/  BSSY B6, `(.L_x_6946) ;  /* 0x0000328000067945 */ /* 0x000fe20003800000 */
[----:B------:R-:W-:Y:S02]  /*65f0*/  CS2R R18, SRZ ;  /* 0x0000000000127805 */ /* 0x000fe4000001ff00 */
[----:B------:R-:W-:Y:S02]  /*6600*/  CS2R R16, SRZ ;  /* 0x0000000000107805 */ /* 0x000fe4000001ff00 */
[----:B------:R-:W-:Y:S02]  /*6610*/  CS2R R26, SRZ ;  /* 0x00000000001a7805 */ /* 0x000fe4000001ff00 */
[----:B------:R-:W-:Y:S02]  /*6620*/  CS2R R24, SRZ ;  /* 0x0000000000187805 */ /* 0x000fe4000001ff00 */
[----:B------:R-:W-:-:S02]  /*6630*/  CS2R R30, SRZ ;  /* 0x00000000001e7805 */ /* 0x000fc4000001ff00 */
[----:B------:R-:W-:Y:S01]  /*6640*/  CS2R R28, SRZ ;  /* 0x00000000001c7805 */ /* 0x000fe2000001ff00 */
[----:B------:R-:W-:Y:S06]  /*6650*/  @P0 BRA `(.L_x_6947) ;  /* 0x0000003000800947 */ /* 0x000fec0003800000 */
        /* <DEDUP_REMOVED lines=21> */
.L_x_6951:
[----:B------:R-:W2:Y:S01]  /*67b0*/  LDG.E.U8 R4, desc[UR36][R4.64] ;  /* 0x0000002404047981 */ /* 0x000ea2000c1e1100 */
[----:B------:R-:W-:Y:S01]  /*67c0*/  CS2R R18, SRZ ;  /* 0x0000000000127805 */ /* 0x000fe2000001ff00 */
[----:B--2---:R0:W2:Y:S01]  /*67d0*/  I2F.F64.U16 R16, R4 ;  /* 0x0000000400107312 */ /* 0x0040a20000101800 */
[----:B------:R-:W-:Y:S05]  /*67e0*/  BRA `(.L_x_6953) ;  /* 0x0000000c00c87947 */ /* 0x000fea0003800000 */
.L_x_6950:
        /* <DEDUP_REMOVED lines=10> */
.L_x_6955:
[----:B------:R-:W2:Y:S01]  /*6890*/  LDG.E R4, desc[UR36][R4.64] ;  /* 0x0000002404047981 */ /* 0x000ea2000c1e1900 */
[----:B------:R-:W-:Y:S01]  /*68a0*/  CS2R R18, SRZ ;  /* 0x0000000000127805 */ /* 0x000fe2000001ff00 */
[----:B--2---:R0:W2:Y:S01]  /*68b0*/  I2F.F64 R16, R4 ;  /* 0x0000000400107312 */ /* 0x0040a20000201c00 */
[----:B------:R-:W-:Y:S05]  /*68c0*/  BRA `(.L_x_6953) ;  /* 0x0000000c00907947 */ /* 0x000fea0003800000 */
.L_x_6954:
[----:B------:R-:W2:Y:S01]  /*68d0*/  LDG.E.U16 R4, desc[UR36][R4.64] ;  /* 0x0000002404047981 */ /* 0x000ea2000c1e1500 */
[----:B------:R-:W-:Y:S01]  /*68e0*/  CS2R R18, SRZ ;  /* 0x0000000000127805 */ /* 0x000fe2000001ff00 */
[----:B--2---:R0:W2:Y:S01]  /*68f0*/  I2F.F64.S16 R16, R4 ;  /* 0x0000000400107312 */ /* 0x0040a20000101c00 */
[----:B------:R-:W-:Y:S05]  /*6900*/  BRA `(.L_x_6953) ;  /* 0x0000000c00807947 */ /* 0x000fea0003800000 */
.L_x_6949:
        /* <DEDUP_REMOVED lines=11> */
.L_x_6957:
[----:B------:R-:W2:Y:S01]  /*69c0*/  LDG.E.U16 R0, desc[UR36][R4.64] ;  /* 0x0000002404007981 */ /* 0x000ea2000c1e1500 */
[----:B------:R-:W-:Y:S01]  /*69d0*/  CS2R R18, SRZ ;  /* 0x0000000000127805 */ /* 0x000fe2000001ff00 */
[----:B--2---:R-:W-:-:S05]  /*69e0*/  HADD2.F32 R0, -RZ, R0.H0_H0 ;  /* 0x20000000ff007230 */ /* 0x004fca0000004100 */
[----:B------:R-:W-:-:S04]  /*69f0*/  FMUL.FTZ R0, R0, 1 ;  /* 0x3f80000000007820 */ /* 0x000fc80000410000 */
[----:B------:R0:W2:Y:S01]  /*6a00*/  F2F.F64.F32 R16, R0 ;  /* 0x0000000000107310 */ /* 0x0000a20000201800 */
[----:B------:R-:W-:Y:S05]  /*6a10*/  BRA `(.L_x_6953) ;  /* 0x0000000c003c7947 */ /* 0x000fea0003800000 */
.L_x_6956:
        /* <DEDUP_REMOVED lines=12> */
.L_x_6959:
        /* <DEDUP_REMOVED lines=8> */
.L_x_6958:
[----:B------:R0:W5:Y:S01]  /*6b60*/  LDG.E.64 R16, desc[UR36][R4.64] ;  /* 0x0000002404107981 */ /* 0x000162000c1e1b00 */
[----:B------:R-:W-:Y:S01]  /*6b70*/  CS2R R18, SRZ ;  /* 0x0000000000127805 */ /* 0x000fe2000001ff00 */
[----:B------:R-:W-:Y:S06]  /*6b80*/  BRA `(.L_x_6953) ;  /* 0x0000000800e07947 */ /* 0x000fec0003800000 */
.L_x_6948:
        /* <DEDUP_REMOVED lines=14> */
.L_x_6962:
[----:B------:R0:W5:Y:S01]  /*6c70*/  LDG.E.128 R16, desc[UR36][R4.64] ;  /* 0x0000002404107981 */ /* 0x000162000c1e1d00 */
[----:B------:R-:W-:Y:S05]  /*6c80*/  BRA `(.L_x_6953) ;  /* 0x0000000800a07947 */ /* 0x000fea0003800000 */
.L_x_6961:
        /* <DEDUP_REMOVED lines=29> */
.L_x_6964:
        /* <DEDUP_REMOVED lines=16> */
.L_x_6963:
[----:B------:R-:W2:Y:S01]  /*6f60*/  LDG.E.U16 R0, desc[UR36][R4.64] ;  /* 0x0000002404007981 */ /* 0x000ea2000c1e1500 */
[----:B------:R-:W-:Y:S01]  /*6f70*/  CS2R R18, SRZ ;  /* 0x0000000000127805 */ /* 0x000fe2000001ff00 */
[----:B--2---:R-:W-:-:S04]  /*6f80*/  IMAD.U32 R0, R0, 0x10000, RZ ;  /* 0x0001000000007824 */ /* 0x004fc800078e00ff */
[----:B------:R-:W-:-:S04]  /*6f90*/  FMUL.FTZ R0, R0, 1 ;  /* 0x3f80000000007820 */ /* 0x000fc80000410000 */
[----:B------:R0:W2:Y:S01]  /*6fa0*/  F2F.F64.F32 R16, R0 ;  /* 0x0000000000107310 */ /* 0x0000a20000201800 */
[----:B------:R-:W-:Y:S05]  /*6fb0*/  BRA `(.L_x_6953) ;  /* 0x0000000400d47947 */ /* 0x000fea0003800000 */
.L_x_6960:
        /* <DEDUP_REMOVED lines=12> */
.L_x_6967:
        /* <DEDUP_REMOVED lines=21> */
.L_x_6971:
[----:B------:R-:W-:Y:S05]  /*71d0*/  BSYNC B1 ;  /* 0x0000000000017941 */ /* 0x000fea0003800000 */
.L_x_6970:
[----:B------:R-:W-:Y:S01]  /*71e0*/  LEA R5, R0, 0x3b800000, 0x17 ;  /* 0x3b80000000057811 */ /* 0x000fe200078eb8ff */
[----:B------:R-:W-:-:S05]  /*71f0*/  IMAD.SHL.U32 R0, R3, 0x100000, RZ ;  /* 0x0010000003007824 */ /* 0x000fca00078e00ff */
[----:B------:R-:W-:-:S07]  /*7200*/  LOP3.LUT R0, R5, R0, R6, 0xfe, !PT ;  /* 0x0000000005007212 */ /* 0x000fce00078efe06 */
.L_x_6969:
[----:B------:R-:W-:Y:S05]  /*7210*/  BSYNC B0 ;  /* 0x0000000000007941 */ /* 0x000fea0003800000 */
.L_x_6968:
[----:B------:R-:W-:Y:S01]  /*7220*/  FMUL.FTZ R0, R0, 1 ;  /* 0x3f80000000007820 */ /* 0x000fe20000410000 */
[----:B------:R-:W-:-:S03]  /*7230*/  CS2R R18, SRZ ;  /* 0x0000000000127805 */ /* 0x000fc6000001ff00 */
[----:B------:R0:W2:Y:S01]  /*7240*/  F2F.F64.F32 R16, R0 ;  /* 0x0000000000107310 */ /* 0x0000a20000201800 */
[----:B------:R-:W-:Y:S05]  /*7250*/  BRA `(.L_x_6953) ;  /* 0x00000004002c7947 */ /* 0x000fea0003800000 */
.L_x_6966:
        /* <DEDUP_REMOVED lines=21> */
.L_x_6975:
[----:B------:R-:W-:Y:S05]  /*73b0*/  BSYNC B1 ;  /* 0x0000000000017941 */ /* 0x000fea0003800000 */
.L_x_6974:
[----:B------:R-:W-:Y:S01]  /*73c0*/  LEA R5, R0, 0x37800000, 0x17 ;  /* 0x3780000000057811 */ /* 0x000fe200078eb8ff */
[----:B------:R-:W-:-:S05]  /*73d0*/  IMAD.SHL.U32 R0, R3, 0x200000, RZ ;  /* 0x0020000003007824 */ /* 0x000fca00078e00ff */
[----:B------:R-:W-:-:S07]  /*73e0*/  LOP3.LUT R0, R5, R0, R6, 0xfe, !PT ;  /* 0x0000000005007212 */ /* 0x000fce00078efe06 */
.L_x_6973:
[----:B------:R-:W-:Y:S05]  /*73f0*/  BSYNC B0 ;  /* 0x0000000000007941 */ /* 0x000fea0003800000 */
.L_x_6972:
[----:B------:R-:W-:Y:S01]  /*7400*/  FMUL.FTZ R0, R0, 1 ;  /* 0x3f80000000007820 */ /* 0x000fe20000410000 */
[----:B------:R-:W-:-:S03]  /*7410*/  CS2R R18, SRZ ;  /* 0x0000000000127805 */ /* 0x000fc6000001ff00 */
[----:B------:R0:W2:Y:S01]  /*7420*/  F2F.F64.F32 R16, R0 ;  /* 0x0000000000107310 */ /* 0x0000a20000201800 */
[----:B------:R-:W-:Y:S05]  /*7430*/  BRA `(.L_x_6953) ;  /* 0x0000000000b47947 */ /* 0x000fea0003800000 */
.L_x_6965:
        /* <DEDUP_REMOVED lines=14> */
.L_x_6979:
[----:B------:R-:W-:Y:S05]  /*7520*/  BSYNC B0 ;  /* 0x0000000000007941 */ /* 0x000fea0003800000 */
.L_x_6978:
[----:B------:R-:W-:Y:S01]  /*7530*/  FMUL.FTZ R0, R0, 1 ;  /* 0x3f80000000007820 */ /* 0x000fe20000410000 */
[----:B------:R-:W-:-:S03]  /*7540*/  CS2R R18, SRZ ;  /* 0x0000000000127805 */ /* 0x000fc6000001ff00 */
[----:B------:R0:W2:Y:S01]  /*7550*/  F2F.F64.F32 R16, R0 ;  /* 0x0000000000107310 */ /* 0x0000a20000201800 */
[----:B------:R-:W-:Y:S05]  /*7560*/  BRA `(.L_x_6953) ;  /* 0x0000000000687947 */ /* 0x000fea0003800000 */
.L_x_6952:
        /* <DEDUP_REMOVED lines=16> */
.L_x_6980:
[----:B------:R-:W-:Y:S02]  /*7670*/  CS2R R16, SRZ ;  /* 0x0000000000107805 */ /* 0x000fe4000001ff00 */
[----:B------:R-:W-:Y:S01]  /*7680*/  CS2R R18, SRZ ;  /* 0x0000000000127805 */ /* 0x000fe2000001ff00 */
[----:B------:R-:W-:Y:S06]  /*7690*/  BRA `(.L_x_6953) ;  /* 0x00000000001c7947 */ /* 0x000fec0003800000 */
.L_x_6977:
[----:B------:R-:W2:Y:S01]  /*76a0*/  LDG.E.64 R16, desc[UR36][R4.64] ;  /* 0x0000002404107981 */ /* 0x000ea2000c1e1b00 */
[----:B------:R-:W-:Y:S01]  /*76b0*/  CS2R R18, SRZ ;  /* 0x0000000000127805 */ /* 0x000fe2000001ff00 */
[----:B--2---:R-:W0:Y:S01]  /*76c0*/  I2F.F64.U64 R16, R16 ;  /* 0x0000001000107312 */ /* 0x004e220000301800 */
[----:B------:R-:W-:Y:S05]  /*76d0*/  BRA `(.L_x_6953) ;  /* 0x00000000000c7947 */ /* 0x000fea0003800000 */
.L_x_6976:
[----:B------:R-:W2:Y:S01]  /*76e0*/  LDG.E R4, desc[UR36][R4.64] ;  /* 0x0000002404047981 */ /* 0x000ea2000c1e1900 */
[----:B------:R-:W-:Y:S01]  /*76f0*/  CS2R R18, SRZ ;  /* 0x0000000000127805 */ /* 0x000fe2000001ff00 */
[----:B--2---:R0:W2:Y:S06]  /*7700*/  I2F.F64.U32 R16, R4 ;  /* 0x0000000400107312 */ /* 0x0040ac0000201800 */
.L_x_6953:
        /* <DEDUP_REMOVED lines=20> */
.L_x_6984:
[----:B------:R-:W4:Y:S01]  /*7850*/  LDG.E.U8 R4, desc[UR36][R4.64] ;  /* 0x0000002404047981 */ /* 0x000f22000c1e1100 */
[----:B------:R-:W-:Y:S01]  /*7860*/  CS2R R26, SRZ ;  /* 0x00000000001a7805 */ /* 0x000fe2000001ff00 */
[----:B----4-:R0:W4:Y:S01]  /*7870*/  I2F.F64.U16 R24, R4 ;  /* 0x0000000400187312 */ /* 0x0101220000101800 */
[----:B------:R-:W-:Y:S05]  /*7880*/  BRA `(.L_x_6986) ;  /* 0x0000000c00c87947 */ /* 0x000fea0003800000 */
.L_x_6983:
        /* <DEDUP_REMOVED lines=10> */
.L_x_6988:
[----:B------:R-:W4:Y:S01]  /*7930*/  LDG.E R4, desc[UR36][R4.64] ;  /* 0x0000002404047981 */ /* 0x000f22000c1e1900 */
[----:B------:R-:W-:Y:S01]  /*7940*/  CS2R R26, SRZ ;  /* 0x00000000001a7805 */ /* 0x000fe2000001ff00 */
[----:B----4-:R0:W4:Y:S01]  /*7950*/  I2F.F64 R24, R4 ;  /* 0x0000000400187312 */ /* 0x0101220000201c00 */
[----:B------:R-:W-:Y:S05]  /*7960*/  BRA `(.L_x_6986) ;  /* 0x0000000c00907947 */ /* 0x000fea0003800000 */
.L_x_6987:
[----:B------:R-:W4:Y:S01]  /*7970*/  LDG.E.U16 R4, desc[UR36][R4.64] ;  /* 0x0000002404047981 */ /* 0x000f22000c1e1500 */
[----:B------:R-:W-:Y:S01]  /*7980*/  CS2R R26, SRZ ;  /* 0x00000000001a7805 */ /* 0x000fe2000001ff00 */
[----:B----4-:R0:W4:Y:S01]  /*7990*/  I2F.F64.S16 R24, R4 ;  /* 0x0000000400187312 */ /* 0x0101220000101c00 */
[----:B------:R-:W-:Y:S05]  /*79a0*/  BRA `(.L_x_6986) ;  /* 0x0000000c00807947 */ /* 0x000fea0003800000 */
.L_x_6982:
        /* <DEDUP_REMOVED lines=11> */
.L_x_6990:
[----:B------:R-:W4:Y:S01]  /*7a60*/  LDG.E.U16 R0, desc[UR36][R4.64] ;  /* 0x0000002404007981 */ /* 0x000f22000c1e1500 */
[----:B------:R-:W-:Y:S01]  /*7a70*/  CS2R R26, SRZ ;  /* 0x00000000001a7805 */ /* 0x000fe2000001ff00 */
[----:B----4-:R-:W-:-:S05]  /*7a80*/  HADD2.F32 R0, -RZ, R0.H0_H0 ;  /* 0x20000000ff007230 */ /* 0x010fca0000004100 */
[----:B------:R-:W-:-:S04]  /*7a90*/  FMUL.FTZ R0, R0, 1 ;  /* 0x3f80000000007820 */ /* 0x000fc80000410000 */
[----:B------:R0:W4:Y:S01]  /*7aa0*/  F2F.F64.F32 R24, R0 ;  /* 0x0000000000187310 */ /* 0x0001220000201800 */
[----:B------:R-:W-:Y:S05]  /*7ab0*/  BRA `(.L_x_6986) ;  /* 0x0000000c003c7947 */ /* 0x000fea0003800000 */
.L_x_6989:
        /* <DEDUP_REMOVED lines=12> */
.L_x_6992:
        /* <DEDUP_REMOVED lines=8> */
.L_x_6991:
[----:B------:R0:W5:Y:S01]  /*7c00*/  LDG.E.64 R24, desc[UR36][R4.64] ;  /* 0x0000002404187981 */ /* 0x000162000c1e1b00 */
[----:B------:R-:W-:Y:S01]  /*7c10*/  CS2R R26, SRZ ;  /* 0x00000000001a7805 */ /* 0x000fe2000001ff00 */
[----:B------:R-:W-:Y:S06]  /*7c20*/  BRA `(.L_x_6986) ;  /* 0x0000000800e07947 */ /* 0x000fec0003800000 */
.L_x_6981:
        /* <DEDUP_REMOVED lines=14> */
.L_x_6995:
[----:B------:R0:W5:Y:S01]  /*7d10*/  LDG.E.128 R24, desc[UR36][R4.64] ;  /* 0x0000002404187981 */ /* 0x000162000c1e1d00 */
[----:B------:R-:W-:Y:S05]  /*7d20*/  BRA `(.L_x_6986) ;  /* 0x0000000800a07947 */ /* 0x000fea0003800000 */
.L_x_6994:
        /* <DEDUP_REMOVED lines=29> */
.L_x_6997:
        /* <DEDUP_REMOVED lines=16> */
.L_x_6996:
[----:B------:R-:W4:Y:S01]  /*8000*/  LDG.E.U16 R0, desc[UR36][R4.64] ;  /* 0x0000002404007981 */ /* 0x000f22000c1e1500 */
[----:B------:R-:W-:Y:S01]  /*8010*/  CS2R R26, SRZ ;  /* 0x00000000001a7805 */ /* 0x000fe2000001ff00 */
[----:B----4-:R-:W-:-:S04]  /*8020*/  IMAD.U32 R0, R0, 0x10000, RZ ;  /* 0x0001000000007824 */ /* 0x010fc800078e00ff */
[----:B------:R-:W-:-:S04]  /*8030*/  FMUL.FTZ R0, R0, 1 ;  /* 0x3f80000000007820 */ /* 0x000fc80000410000 */
[----:B------:R0:W4:Y:S01]  /*8040*/  F2F.F64.F32 R24, R0 ;  /* 0x0000000000187310 */ /* 0x0001220000201800 */
[----:B------:R-:W-:Y:S05]  /*8050*/  BRA `(.L_x_6986) ;  /* 0x0000000400d47947 */ /* 0x000fea0003800000 */
.L_x_6993:
        /* <DEDUP_REMOVED lines=12> */
.L_x_7000:
        /* <DEDUP_REMOVED lines=21> */
.L_x_7004:
[----:B------:R-:W-:Y:S05]  /*8270*/  BSYNC B1 ;  /* 0x0000000000017941 */ /* 0x000fea0003800000 */
.L_x_7003:
[----:B------:R-:W-:Y:S01]  /*8280*/  LEA R5, R0, 0x3b800000, 0x17 ;  /* 0x3b80000000057811 */ /* 0x000fe200078eb8ff */
[----:B------:R-:W-:-:S05]  /*8290*/  IMAD.SHL.U32 R0, R3, 0x100000, RZ ;  /* 0x0010000003007824 */ /* 0x000fca00078e00ff */
[----:B------:R-:W-:-:S07]  /*82a0*/  LOP3.LUT R0, R5, R0, R6, 0xfe, !PT ;  /* 0x0000000005007212 */ /* 0x000fce00078efe06 */
.L_x_7002:
[----:B------:R-:W-:Y:S05]  /*82b0*/  BSYNC B0 ;  /* 0x0000000000007941 */ /* 0x000fea0003800000 */
.L_x_7001:
[----:B------:R-:W-:Y:S01]  /*82c0*/  FMUL.FTZ R0, R0, 1 ;  /* 0x3f80000000007820 */ /* 0x000fe20000410000 */
[----:B------:R-:W-:-:S03]  /*82d0*/  CS2R R26, SRZ ;  /* 0x00000000001a7805 */ /* 0x000fc6000001ff00 */
[----:B------:R0:W4:Y:S01]  /*82e0*/  F2F.F64.F32 R24, R0 ;  /* 0x0000000000187310 */ /* 0x0001220000201800 */
[----:B------:R-:W-:Y:S05]  /*82f0*/  BRA `(.L_x_6986) ;  /* 0x00000004002c7947 */ /* 0x000fea0003800000 */
.L_x_6999:
        /* <DEDUP_REMOVED lines=21> */
.L_x_7008:
[----:B------:R-:W-:Y:S05]  /*8450*/  BSYNC B1 ;  /* 0x0000000000017941 */ /* 0x000fea0003800000 */
.L_x_7007:
[----:B------:R-:W-:Y:S01]  /*8460*/  LEA R5, R0, 0x37800000, 0x17 ;  /* 0x3780000000057811 */ /* 0x000fe200078eb8ff */
[----:B------:R-:W-:-:S05]  /*8470*/  IMAD.SHL.U32 R0, R3, 0x200000, RZ ;  /* 0x0020000003007824 */ /* 0x000fca00078e00ff */
[----:B------:R-:W-:-:S07]  /*8480*/  LOP3.LUT R0, R5, R0, R6, 0xfe, !PT ;  /* 0x0000000005007212 */ /* 0x000fce00078efe06 */
.L_x_7006:
[----:B------:R-:W-:Y:S05]  /*8490*/  BSYNC B0 ;  /* 0x0000000000007941 */ /* 0x000fea0003800000 */
.L_x_7005:
[----:B------:R-:W-:Y:S01]  /*84a0*/  FMUL.FTZ R0, R0, 1 ;  /* 0x3f80000000007820 */ /* 0x000fe20000410000 */
[----:B------:R-:W-:-:S03]  /*84b0*/  CS2R R26, SRZ ;  /* 0x00000000001a7805 */ /* 0x000fc6000001ff00 */
[----:B------:R0:W4:Y:S01]  /*84c0*/  F2F.F64.F32 R24, R0 ;  /* 0x0000000000187310 */ /* 0x0001220000201800 */
[----:B------:R-:W-:Y:S05]  /*84d0*/  BRA `(.L_x_6986) ;  /* 0x0000000000b47947 */ /* 0x000fea0003800000 */
.L_x_6998:
        /* <DEDUP_REMOVED lines=14> */
.L_x_7012:
[----:B------:R-:W-:Y:S05]  /*85c0*/  BSYNC B0 ;  /* 0x0000000000007941 */ /* 0x000fea0003800000 */
.L_x_7011:
[----:B------:R-:W-:Y:S01]  /*85d0*/  FMUL.FTZ R0, R0, 1 ;  /* 0x3f80000000007820 */ /* 0x000fe20000410000 */
[----:B------:R-:W-:-:S03]  /*85e0*/  CS2R R26, SRZ ;  /* 0x00000000001a7805 */ /* 0x000fc6000001ff00 */
[----:B------:R0:W4:Y:S01]  /*85f0*/  F2F.F64.F32 R24, R0 ;  /* 0x0000000000187310 */ /* 0x0001220000201800 */
[----:B------:R-:W-:Y:S05]  /*8600*/  BRA `(.L_x_6986) ;  /* 0x0000000000687947 */ /* 0x000fea0003800000 */
.L_x_6985:
        /* <DEDUP_REMOVED lines=16> */
.L_x_7013:
[----:B------:R-:W-:Y:S02]  /*8710*/  CS2R R24, SRZ ;  /* 0x0000000000187805 */ /* 0x000fe4000001ff00 */
[----:B------:R-:W-:Y:S01]  /*8720*/  CS2R R26, SRZ ;  /* 0x00000000001a7805 */ /* 0x000fe2000001ff00 */
[----:B------:R-:W-:Y:S06]  /*8730*/  BRA `(.L_x_6986) ;  /* 0x00000000001c7947 */ /* 0x000fec0003800000 */
.L_x_7010:
[----:B------:R-:W4:Y:S01]  /*8740*/  LDG.E.64 R24, desc[UR36][R4.64] ;  /* 0x0000002404187981 */ /* 0x000f22000c1e1b00 */
[----:B------:R-:W-:Y:S01]  /*8750*/  CS2R R26, SRZ ;  /* 0x00000000001a7805 */ /* 0x000fe2000001ff00 */
[----:B----4-:R-:W0:Y:S01]  /*8760*/  I2F.F64.U64 R24, R24 ;  /* 0x0000001800187312 */ /* 0x010e220000301800 */
[----:B------:R-:W-:Y:S05]  /*8770*/  BRA `(.L_x_6986) ;  /* 0x00000000000c7947 */ /* 0x000fea0003800000 */
.L_x_7009:
[----:B------:R-:W4:Y:S01]  /*8780*/  LDG.E R4, desc[UR36][R4.64] ;  /* 0x0000002404047981 */ /* 0x000f22000c1e1900 */
[----:B------:R-:W-:Y:S01]  /*8790*/  CS2R R26, SRZ ;  /* 0x00000000001a7805 */ /* 0x000fe2000001ff00 */
[----:B----4-:R0:W4:Y:S06]  /*87a0*/  I2F.F64.U32 R24, R4 ;  /* 0x0000000400187312 */ /* 0x01012c0000201800 */
.L_x_6986:
        /* <DEDUP_REMOVED lines=20> */
.L_x_7017:
[----:B------:R-:W2:Y:S01]  /*88f0*/  LDG.E.U8 R4, desc[UR36][R4.64] ;  /* 0x0000002404047981 */ /* 0x000ea2000c1e1100 */
[----:B------:R-:W-:Y:S01]  /*8900*/  CS2R R30, SRZ ;  /* 0x00000000001e7805 */ /* 0x000fe2000001ff00 */
[----:B--2---:R0:W2:Y:S01]  /*8910*/  I2F.F64.U16 R28, R4 ;  /* 0x00000004001c7312 */ /* 0x0040a20000101800 */
[----:B------:R-:W-:Y:S05]  /*8920*/  BRA `(.L_x_7019) ;  /* 0x0000000c00c87947 */ /* 0x000fea0003800000 */
.L_x_7016:
        /* <DEDUP_REMOVED lines=10> */
.L_x_7021:
[----:B------:R-:W2:Y:S01]  /*89d0*/  LDG.E R4, desc[UR36][R4.64] ;  /* 0x0000002404047981 */ /* 0x000ea2000c1e1900 */
[----:B------:R-:W-:Y:S01]  /*89e0*/  CS2R R30, SRZ ;  /* 0x00000000001e7805 */ /* 0x000fe2000001ff00 */
[----:B--2---:R0:W2:Y:S01]  /*89f0*/  I2F.F64 R28, R4 ;  /* 0x00000004001c7312 */ /* 0x0040a20000201c00 */
[----:B------:R-:W-:Y:S05]  /*8a00*/  BRA `(.L_x_7019) ;  /* 0x0000000c00907947 */ /* 0x000fea0003800000 */
.L_x_7020:
[----:B------:R-:W2:Y:S01]  /*8a10*/  LDG.E.U16 R4, desc[UR36][R4.64] ;  /* 0x0000002404047981 */ /* 0x000ea2000c1e1500 */
[----:B------:R-:W-:Y:S01]  /*8a20*/  CS2R R30, SRZ ;  /* 0x00000000001e7805 */ /* 0x000fe2000001ff00 */
[----:B--2---:R0:W2:Y:S01]  /*8a30*/  I2F.F64.S16 R28, R4 ;  /* 0x00000004001c7312 */ /* 0x0040a20000101c00 */
[----:B------:R-:W-:Y:S05]  /*8a40*/  BRA `(.L_x_7019) ;  /* 0x0000000c00807947 */ /* 0x000fea0003800000 */
.L_x_7015:
        /* <DEDUP_REMOVED lines=11> */
.L_x_7023:
[----:B------:R-:W2:Y:S01]  /*8b00*/  LDG.E.U16 R0, desc[UR36][R4.64] ;  /* 0x0000002404007981 */ /* 0x000ea2000c1e1500 */
[----:B------:R-:W-:Y:S01]  /*8b10*/  CS2R R30, SRZ ;  /* 0x00000000001e7805 */ /* 0x000fe2000001ff00 */
[----:B--2---:R-:W-:-:S05]  /*8b20*/  HADD2.F32 R0, -RZ, R0.H0_H0 ;  /* 0x20000000ff007230 */ /* 0x004fca0000004100 */
[----:B------:R-:W-:-:S04]  /*8b30*/  FMUL.FTZ R0, R0, 1 ;  /* 0x3f80000000007820 */ /* 0x000fc80000410000 */
[----:B------:R0:W2:Y:S01]  /*8b40*/  F2F.F64.F32 R28, R0 ;  /* 0x00000000001c7310 */ /* 0x0000a20000201800 */
[----:B------:R-:W-:Y:S05]  /*8b50*/  BRA `(.L_x_7019) ;  /* 0x0000000c003c7947 */ /* 0x000fea0003800000 */
.L_x_7022:
        /* <DEDUP_REMOVED lines=12> */
.L_x_7025:
        /* <DEDUP_REMOVED lines=8> */
.L_x_7024:
[----:B------:R0:W5:Y:S01]  /*8ca0*/  LDG.E.64 R28, desc[UR36][R4.64] ;  /* 0x00000024041c7981 */ /* 0x000162000c1e1b00 */
[----:B------:R-:W-:Y:S01]  /*8cb0*/  CS2R R30, SRZ ;  /* 0x00000000001e7805 */ /* 0x000fe2000001ff00 */
[----:B------:R-:W-:Y:S06]  /*8cc0*/  BRA `(.L_x_7019) ;  /* 0x0000000800e07947 */ /* 0x000fec0003800000 */
.L_x_7014:
        /* <DEDUP_REMOVED lines=14> */
.L_x_7028:
[----:B------:R0:W5:Y:S01]  /*8db0*/  LDG.E.128 R28, desc[UR36][R4.64] ;  /* 0x00000024041c7981 */ /* 0x000162000c1e1d00 */
[----:B------:R-:W-:Y:S05]  /*8dc0*/  BRA `(.L_x_7019) ;  /* 0x0000000800a07947 */ /* 0x000fea0003800000 */
.L_x_7027:
        /* <DEDUP_REMOVED lines=29> */
.L_x_7030:
        /* <DEDUP_REMOVED lines=16> */
.L_x_7029:
[----:B------:R-:W2:Y:S01]  /*90a0*/  LDG.E.U16 R0, desc[UR36][R4.64] ;  /* 0x0000002404007981 */ /* 0x000ea2000c1e1500 */
[----:B------:R-:W-:Y:S01]  /*90b0*/  CS2R R30, SRZ ;  /* 0x00000000001e7805 */ /* 0x000fe2000001ff00 */
[----:B--2---:R-:W-:-:S04]  /*90c0*/  IMAD.U32 R0, R0, 0x10000, RZ ;  /* 0x0001000000007824 */ /* 0x004fc800078e00ff */
[----:B------:R-:W-:-:S04]  /*90d0*/  FMUL.FTZ R0, R0, 1 ;  /* 0x3f80000000007820 */ /* 0x000fc80000410000 */
[----:B------:R0:W2:Y:S01]  /*90e0*/  F2F.F64.F32 R28, R0 ;  /* 0x00000000001c7310 */ /* 0x0000a20000201800 */
[----:B------:R-:W-:Y:S05]  /*90f0*/  BRA `(.L_x_7019) ;  /* 0x0000000400d47947 */ /* 0x000fea0003800000 */
.L_x_7026:
        /* <DEDUP_REMOVED lines=12> */
.L_x_7033:
        /* <DEDUP_REMOVED lines=21> */
.L_x_7037:
[----:B------:R-:W-:Y:S05]  /*9310*/  BSYNC B1 ;  /* 0x0000000000017941 */ /* 0x000fea0003800000 */
.L_x_7036:
[----:B------:R-:W-:Y:S01]  /*9320*/  LEA R5, R0, 0x3b800000, 0x17 ;  /* 0x3b80000000057811 */ /* 0x000fe200078eb8ff */
[----:B------:R-:W-:-:S05]  /*9330*/  IMAD.SHL.U32 R0, R3, 0x100000, RZ ;  /* 0x0010000003007824 */ /* 0x000fca00078e00ff */
[----:B------:R-:W-:-:S07]  /*9340*/  LOP3.LUT R0, R5, R0, R6, 0xfe, !PT ;  /* 0x0000000005007212 */ /* 0x000fce00078efe06 */
.L_x_7035:
[----:B------:R-:W-:Y:S05]  /*9350*/  BSYNC B0 ;  /* 0x0000000000007941 */ /* 0x000fea0003800000 */
.L_x_7034:
[----:B------:R-:W-:Y:S01]  /*9360*/  FMUL.FTZ R0, R0, 1 ;  /* 0x3f80000000007820 */ /* 0x000fe20000410000 */
[----:B------:R-:W-:-:S03]  /*9370*/  CS2R R30, SRZ ;  /* 0x00000000001e7805 */ /* 0x000fc6000001ff00 */
[----:B------:R0:W2:Y:S01]  /*9380*/  F2F.F64.F32 R28, R0 ;  /* 0x00000000001c7310 */ /* 0x0000a20000201800 */
[----:B------:R-:W-:Y:S05]  /*9390*/  BRA `(.L_x_7019) ;  /* 0x00000004002c7947 */ /* 0x000fea0003800000 */
.L_x_7032:
        /* <DEDUP_REMOVED lines=21> */
.L_x_7041:
[----:B------:R-:W-:Y:S05]  /*94f0*/  BSYNC B1 ;  /* 0x0000000000017941 */ /* 0x000fea0003800000 */
.L_x_7040:
[----:B------:R-:W-:Y:S01]  /*9500*/  LEA R5, R0, 0x37800000, 0x17 ;  /* 0x3780000000057811 */ /* 0x000fe200078eb8ff */
[----:B------:R-:W-:-:S05]  /*9510*/  IMAD.SHL.U32 R0, R3, 0x200000, RZ ;  /* 0x0020000003007824 */ /* 0x000fca00078e00ff */
[----:B------:R-:W-:-:S07]  /*9520*/  LOP3.LUT R0, R5, R0, R6, 0xfe, !PT ;  /* 0x0000000005007212 */ /* 0x000fce00078efe06 */
.L_x_7039:
[----:B------:R-:W-:Y:S05]  /*9530*/  BSYNC B0 ;  /* 0x0000000000007941 */ /* 0x000fea0003800000 */
.L_x_7038:
[----:B------:R-:W-:Y:S01]  /*9540*/  FMUL.FTZ R0, R0, 1 ;  /* 0x3f80000000007820 */ /* 0x000fe20000410000 */
[----:B------:R-:W-:-:S03]  /*9550*/  CS2R R30, SRZ ;  /* 0x00000000001e7805 */ /* 0x000fc6000001ff00 */
[----:B------:R0:W2:Y:S01]  /*9560*/  F2F.F64.F32 R28, R0 ;  /* 0x00000000001c7310 */ /* 0x0000a20000201800 */
[----:B------:R-:W-:Y:S05]  /*9570*/  BRA `(.L_x_7019) ;  /* 0x0000000000b47947 */ /* 0x000fea0003800000 */
.L_x_7031:
        /* <DEDUP_REMOVED lines=14> */
.L_x_7045:
[----:B------:R-:W-:Y:S05]  /*9660*/  BSYNC B0 ;  /* 0x0000000000007941 */ /* 0x000fea0003800000 */
.L_x_7044:
[----:B------:R-:W-:Y:S01]  /*9670*/  FMUL.FTZ R0, R0, 1 ;  /* 0x3f80000000007820 */ /* 0x000fe20000410000 */
[----:B------:R-:W-:-:S03]  /*9680*/  CS2R R30, SRZ ;  /* 0x00000000001e7805 */ /* 0x000fc6000001ff00 */
[----:B------:R0:W2:Y:S01]  /*9690*/  F2F.F64.F32 R28, R0 ;  /* 0x00000000001c7310 */ /* 0x0000a20000201800 */
[----:B------:R-:W-:Y:S05]  /*96a0*/  BRA `(.L_x_7019) ;  /* 0x0000000000687947 */ /* 0x000fea0003800000 */
.L_x_7018:
        /* <DEDUP_REMOVED lines=16> */
.L_x_7046:
[----:B------:R-:W-:Y:S02]  /*97b0*/  CS2R R28, SRZ ;  /* 0x00000000001c7805 */ /* 0x000fe4000001ff00 */
[----:B------:R-:W-:Y:S01]  /*97c0*/  CS2R R30, SRZ ;  /* 0x00000000001e7805 */ /* 0x000fe2000001ff00 */
[----:B------:R-:W-:Y:S06]  /*97d0*/  BRA `(.L_x_7019) ;  /* 0x00000000001c7947 */ /* 0x000fec0003800000 */
.L_x_7043:
[----:B------:R-:W2:Y:S01]  /*97e0*/  LDG.E.64 R28, desc[UR36][R4.64] ;  /* 0x00000024041c7981 */ /* 0x000ea2000c1e1b00 */
[----:B------:R-:W-:Y:S01]  /*97f0*/  CS2R R30, SRZ ;  /* 0x00000000001e7805 */ /* 0x000fe2000001ff00 */
[----:B--2---:R-:W0:Y:S01]  /*9800*/  I2F.F64.U64 R28, R28 ;  /* 0x0000001c001c7312 */ /* 0x004e220000301800 */
[----:B------:R-:W-:Y:S05]  /*9810*/  BRA `(.L_x_7019) ;  /* 0x00000000000c7947 */ /* 0x000fea0003800000 */
.L_x_7042:
[----:B------:R-:W2:Y:S01]  /*9820*/  LDG.E R4, desc[UR36][R4.64] ;  /* 0x0000002404047981 */ /* 0x000ea2000c1e1900 */
[----:B------:R-:W-:Y:S01]  /*9830*/  CS2R R30, SRZ ;  /* 0x00000000001e7805 */ /* 0x000fe2000001ff00 */
[----:B--2---:R0:W2:Y:S06]  /*9840*/  I2F.F64.U32 R28, R4 ;  /* 0x00000004001c7312 */ /* 0x0040ac0000201800 */
.L_x_7019:
[----:B------:R-:W-:-:S07]  /*9850*/  VIADD R66, R66, 0x80 ;  /* 0x0000008042427836 */ /* 0x000fce0000000000 */
.L_x_6947:
[----:B------:R-:W-:Y:S05]  /*9860*/  BSYNC B6 ;  /* 0x0000000000067941 */ /* 0x000fea0003800000 */
.L_x_6946:
        /* <DEDUP_REMOVED lines=30> */
.L_x_7052:
[----:B------:R-:W2:Y:S01]  /*9a50*/  LDG.E.U8 R4, desc[UR36][R4.64] ;  /* 0x0000002404047981 */ /* 0x000ea2000c1e1100 */
[----:B------:R-:W-:Y:S01]  /*9a60*/  CS2R R34, SRZ ;  /* 0x0000000000227805 */ /* 0x000fe2000001ff00 */
[----:B--2---:R0:W2:Y:S01]  /*9a70*/  I2F.F64.U16 R32, R4 ;  /* 0x0000000400207312 */ /* 0x0040a20000101800 */
[----:B------:R-:W-:Y:S05]  /*9a80*/  BRA `(.L_x_7054) ;  /* 0x0000000c00c87947 */ /* 0x000fea0003800000 */
.L_x_7051:
        /* <DEDUP_REMOVED lines=10> */
.L_x_7056:
[----:B------:R-:W2:Y:S01]  /*9b30*/  LDG.E R4, desc[UR36][R4.64] ;  /* 0x0000002404047981 */ /* 0x000ea2000c1e1900 */
[----:B------:R-:W-:Y:S01]  /*9b40*/  CS2R R34, SRZ ;  /* 0x0000000000227805 */ /* 0x000fe2000001ff00 */
[----:B--2---:R0:W2:Y:S01]  /*9b50*/  I2F.F64 R32, R4 ;  /* 0x0000000400207312 */ /* 0x0040a20000201c00 */
[----:B------:R-:W-:Y:S05]  /*9b60*/  BRA `(.L_x_7054) ;  /* 0x0000000c00907947 */ /* 0x000fea0003800000 */
.L_x_7055:
[----:B------:R-:W2:Y:S01]  /*9b70*/  LDG.E.U16 R4, desc[UR36][R4.64] ;  /* 0x0000002404047981 */ /* 0x000ea2000c1e1500 */
[----:B------:R-:W-:Y:S01]  /*9b80*/  CS2R R34, SRZ ;  /* 0x0000000000227805 */ /* 0x000fe2000001ff00 */
[----:B--2---:R0:W2:Y:S01]  /*9b90*/  I2F.F64.S16 R32, R4 ;  /* 0x0000000400207312 */ /* 0x0040a20000101c00 */
[----:B------:R-:W-:Y:S05]  /*9ba0*/  BRA `(.L_x_7054) ;  /* 0x0000000c00807947 */ /* 0x000fea0003800000 */
.L_x_7050:
        /* <DEDUP_REMOVED lines=11> */
.L_x_7058:
[----:B------:R-:W2:Y:S01]  /*9c60*/  LDG.E.U16 R0, desc[UR36][R4.64] ;  /* 0x0000002404007981 */ /* 0x000ea2000c1e1500 */
[----:B------:R-:W-:Y:S01]  /*9c70*/  CS2R R34, SRZ ;  /* 0x0000000000227805 */ /* 0x000fe2000001ff00 */
[----:B--2---:R-:W-:-:S05]  /*9c80*/  HADD2.F32 R0, -RZ, R0.H0_H0 ;  /* 0x20000000ff007230 */ /* 0x004fca0000004100 */
[----:B------:R-:W-:-:S04]  /*9c90*/  FMUL.FTZ R0, R0, 1 ;  /* 0x3f80000000007820 */ /* 0x000fc80000410000 */
[----:B------:R0:W2:Y:S01]  /*9ca0*/  F2F.F64.F32 R32, R0 ;  /* 0x0000000000207310 */ /* 0x0000a20000201800 */
[----:B------:R-:W-:Y:S05]  /*9cb0*/  BRA `(.L_x_7054) ;  /* 0x0000000c003c7947 */ /* 0x000fea0003800000 */
.L_x_7057:
        /* <DEDUP_REMOVED lines=12> */
.L_x_7060:
        /* <DEDUP_REMOVED lines=8> */
.L_x_7059:
[----:B------:R0:W5:Y:S01]  /*9e00*/  LDG.E.64 R32, desc[UR36][R4.64] ;  /* 0x0000002404207981 */ /* 0x000162000c1e1b00 */
[----:B------:R-:W-:Y:S01]  /*9e10*/  CS2R R34, SRZ ;  /* 0x0000000000227805 */ /* 0x000fe2000001ff00 */
[----:B------:R-:W-:Y:S06]  /*9e20*/  BRA `(.L_x_7054) ;  /* 0x0000000800e07947 */ /* 0x000fec0003800000 */
.L_x_7049:
        /* <DEDUP_REMOVED lines=14> */
.L_x_7063:
[----:B------:R0:W5:Y:S01]  /*9f10*/  LDG.E.128 R32, desc[UR36][R4.64] ;  /* 0x0000002404207981 */ /* 0x000162000c1e1d00 */
[----:B------:R-:W-:Y:S05]  /*9f20*/  BRA `(.L_x_7054) ;  /* 0x0000000800a07947 */ /* 0x000fea0003800000 */
.L_x_7062:
        /* <DEDUP_REMOVED lines=29> */
.L_x_7065:
        /* <DEDUP_REMOVED lines=16> */
.L_x_7064:
[----:B------:R-:W2:Y:S01]  /*a200*/  LDG.E.U16 R0, desc[UR36][R4.64] ;  /* 0x0000002404007981 */ /* 0x000ea2000c1e1500 */
[----:B------:R-:W-:Y:S01]  /*a210*/  CS2R R34, SRZ ;  /* 0x0000000000227805 */ /* 0x000fe2000001ff00 */
[----:B--2---:R-:W-:-:S04]  /*a220*/  IMAD.U32 R0, R0, 0x10000, RZ ;  /* 0x0001000000007824 */ /* 0x004fc800078e00ff */
[----:B------:R-:W-:-:S04]  /*a230*/  FMUL.FTZ R0, R0, 1 ;  /* 0x3f80000000007820 */ /* 0x000fc80000410000 */
[----:B------:R0:W2:Y:S01]  /*a240*/  F2F.F64.F32 R32, R0 ;  /* 0x0000000000207310 */ /* 0x0000a20000201800 */
[----:B------:R-:W-:Y:S05]  /*a250*/  BRA `(.L_x_7054) ;  /* 0x0000000400d47947 */ /* 0x000fea0003800000 */
.L_x_7061:
        /* <DEDUP_REMOVED lines=12> */
.L_x_7068:
        /* <DEDUP_REMOVED lines=21> */
.L_x_7072:
[----:B------:R-:W-:Y:S05]  /*a470*/  BSYNC B1 ;  /* 0x0000000000017941 */ /* 0x000fea0003800000 */
.L_x_7071:
[----:B------:R-:W-:Y:S01]  /*a480*/  LEA R5, R0, 0x3b800000, 0x17 ;  /* 0x3b80000000057811 */ /* 0x000fe200078eb8ff */
[----:B------:R-:W-:-:S05]  /*a490*/  IMAD.SHL.U32 R0, R3, 0x100000, RZ ;  /* 0x0010000003007824 */ /* 0x000fca00078e00ff */
[----:B------:R-:W-:-:S07]  /*a4a0*/  LOP3.LUT R0, R5, R0, R6, 0xfe, !PT ;  /* 0x0000000005007212 */ /* 0x000fce00078efe06 */
.L_x_7070:
[----:B------:R-:W-:Y:S05]  /*a4b0*/  BSYNC B0 ;  /* 0x0000000000007941 */ /* 0x000fea0003800000 */
.L_x_7069:
[----:B------:R-:W-:Y:S01]  /*a4c0*/  FMUL.FTZ R0, R0, 1 ;  /* 0x3f80000000007820 */ /* 0x000fe20000410000 */
[----:B------:R-:W-:-:S03]  /*a4d0*/  CS2R R34, SRZ ;  /* 0x0000000000227805 */ /* 0x000fc6000001ff00 */
[----:B------:R0:W2:Y:S01]  /*a4e0*/  F2F.F64.F32 R32, R0 ;  /* 0x0000000000207310 */ /* 0x0000a20000201800 */
[----:B------:R-:W-:Y:S05]  /*a4f0*/  BRA `(.L_x_7054) ;  /* 0x00000004002c7947 */ /* 0x000fea0003800000 */
.L_x_7067:
        /* <DEDUP_REMOVED lines=21> */
.L_x_7076:
[----:B------:R-:W-:Y:S05]  /*a650*/  BSYNC B1 ;  /* 0x0000000000017941 */ /* 0x000fea0003800000 */
.L_x_7075:
[----:B------:R-:W-:Y:S01]  /*a660*/  LEA R5, R0, 0x37800000, 0x17 ;  /* 0x3780000000057811 */ /* 0x000fe200078eb8ff */
[----:B------:R-:W-:-:S05]  /*a670*/  IMAD.SHL.U32 R0, R3, 0x200000, RZ ;  /* 0x0020000003007824 */ /* 0x000fca00078e00ff */
[----:B------:R-:W-:-:S07]  /*a680*/  LOP3.LUT R0, R5, R0, R6, 0xfe, !PT ;  /* 0x0000000005007212 */ /* 0x000fce00078efe06 */
.L_x_7074:
[----:B------:R-:W-:Y:S05]  /*a690*/  BSYNC B0 ;  /* 0x0000000000007941 */ /* 0x000fea0003800000 */
.L_x_7073:
[----:B------:R-:W-:Y:S01]  /*a6a0*/  FMUL.FTZ R0, R0, 1 ;  /* 0x3f80000000007820 */ /* 0x000fe20000410000 */
[----:B------:R-:W-:-:S03]  /*a6b0*/  CS2R R34, SRZ ;  /* 0x0000000000227805 */ /* 0x000fc6000001ff00 */
[----:B------:R0:W2:Y:S01]  /*a6c0*/  F2F.F64.F32 R32, R0 ;  /* 0x0000000000207310 */ /* 0x0000a20000201800 */
[----:B------:R-:W-:Y:S05]  /*a6d0*/  BRA `(.L_x_7054) ;  /* 0x0000000000b47947 */ /* 0x000fea0003800000 */
.L_x_7066:
        /* <DEDUP_REMOVED lines=14> */
.L_x_7080:
[----:B------:R-:W-:Y:S05]  /*a7c0*/  BSYNC B0 ;  /* 0x0000000000007941 */ /* 0x000fea0003800000 */
.L_x_7079:
[----:B------:R-:W-:Y:S01]  /*a7d0*/  FMUL.FTZ R0, R0, 1 ;  /* 0x3f80000000007820 */ /* 0x000fe20000410000 */
[----:B------:R-:W-:-:S03]  /*a7e0*/  CS2R R34, SRZ ;  /* 0x0000000000227805 */ /* 0x000fc6000001ff00 */
[----:B------:R0:W2:Y:S01]  /*a7f0*/  F2F.F64.F32 R32, R0 ;  /* 0x0000000000207310 */ /* 0x0000a20000201800 */
[----:B------:R-:W-:Y:S05]  /*a800*/  BRA `(.L_x_7054) ;  /* 0x0000000000687947 */ /* 0x000fea0003800000 */
.L_x_7053:
        /* <DEDUP_REMOVED lines=16> */
.L_x_7081:
[----:B------:R-:W-:Y:S02]  /*a910*/  CS2R R32, SRZ ;  /* 0x0000000000207805 */ /* 0x000fe4000001ff00 */
[----:B------:R-:W-:Y:S01]  /*a920*/  CS2R R34, SRZ ;  /* 0x0000000000227805 */ /* 0x000fe2000001ff00 */
[----:B------:R-:W-:Y:S06]  /*a930*/  BRA `(.L_x_7054) ;  /* 0x00000000001c7947 */ /* 0x000fec0003800000 */
.L_x_7078:
[----:B------:R-:W2:Y:S01]  /*a940*/  LDG.E.64 R32, desc[UR36][R4.64] ;  /* 0x0000002404207981 */ /* 0x000ea2000c1e1b00 */
[----:B------:R-:W-:Y:S01]  /*a950*/  CS2R R34, SRZ ;  /* 0x0000000000227805 */ /* 0x000fe2000001ff00 */
[----:B--2---:R-:W0:Y:S01]  /*a960*/  I2F.F64.U64 R32, R32 ;  /* 0x0000002000207312 */ /* 0x004e220000301800 */
[----:B------:R-:W-:Y:S05]  /*a970*/  BRA `(.L_x_7054) ;  /* 0x00000000000c7947 */ /* 0x000fea0003800000 */
.L_x_7077:
[----:B------:R-:W2:Y:S01]  /*a980*/  LDG.E R4, desc[UR36][R4.64] ;  /* 0x0000002404047981 */ /* 0x000ea2000c1e1900 */
[----:B------:R-:W-:Y:S01]  /*a990*/  CS2R R34, SRZ ;  /* 0x0000000000227805 */ /* 0x000fe2000001ff00 */
[----:B--2---:R0:W2:Y:S06]  /*a9a0*/  I2F.F64.U32 R32, R4 ;  /* 0x0000000400207312 */ /* 0x0040ac0000201800 */
.L_x_7054:
        /* <DEDUP_REMOVED lines=20> */
.L_x_7085:
[----:B------:R-:W4:Y:S01]  /*aaf0*/  LDG.E.U8 R4, desc[UR36][R4.64] ;  /* 0x0000002404047981 */ /* 0x000f22000c1e1100 */
[----:B------:R-:W-:Y:S01]  /*ab00*/  CS2R R38, SRZ ;  /* 0x0000000000267805 */ /* 0x000fe2000001ff00 */
[----:B----4-:R0:W4:Y:S01]  /*ab10*/  I2F.F64.U16 R36, R4 ;  /* 0x0000000400247312 */ /* 0x0101220000101800 */
[----:B------:R-:W-:Y:S05]  /*ab20*/  BRA `(.L_x_7087) ;  /* 0x0000000c00c87947 */ /* 0x000fea0003800000 */
.L_x_7084:
        /* <DEDUP_REMOVED lines=10> */
.L_x_7089:
[----:B------:R-:W4:Y:S01]  /*abd0*/  LDG.E R4, desc[UR36][R4.64] ;  /* 0x0000002404047981 */ /* 0x000f22000c1e1900 */
[----:B------:R-:W-:Y:S01]  /*abe0*/  CS2R R38, SRZ ;  /* 0x0000000000267805 */ /* 0x000fe2000001ff00 */
[----:B----4-:R0:W4:Y:S01]  /*abf0*/  I2F.F64 R36, R4 ;  /* 0x0000000400247312 */ /* 0x0101220000201c00 */
[----:B------:R-:W-:Y:S05]  /*ac00*/  BRA `(.L_x_7087) ;  /* 0x0000000c00907947 */ /* 0x000fea0003800000 */
.L_x_7088:
[----:B------:R-:W4:Y:S01]  /*ac10*/  LDG.E.U16 R4, desc[UR36][R4.64] ;  /* 0x0000002404047981 */ /* 0x000f22000c1e1500 */
[----:B------:R-:W-:Y:S01]  /*ac20*/  CS2R R38, SRZ ;  /* 0x0000000000267805 */ /* 0x000fe2000001ff00 */
[----:B----4-:R0:W4:Y:S01]  /*ac30*/  I2F.F64.S16 R36, R4 ;  /* 0x0000000400247312 */ /* 0x0101220000101c00 */
[----:B------:R-:W-:Y:S05]  /*ac40*/  BRA `(.L_x_7087) ;  /* 0x0000000c00807947 */ /* 0x000fea0003800000 */
.L_x_7083:
        /* <DEDUP_REMOVED lines=11> */
.L_x_7091:
[----:B------:R-:W4:Y:S01]  /*ad00*/  LDG.E.U16 R0, desc[UR36][R4.64] ;  /* 0x0000002404007981 */ /* 0x000f22000c1e1500 */
[----:B------:R-:W-:Y:S01]  /*ad10*/  CS2R R38, SRZ ;  /* 0x0000000000267805 */ /* 0x000fe2000001ff00 */
[----:B----4-:R-:W-:-:S05]  /*ad20*/  HADD2.F32 R0, -RZ, R0.H0_H0 ;  /* 0x20000000ff007230 */ /* 0x010fca0000004100 */
[----:B------:R-:W-:-:S04]  /*ad30*/  FMUL.FTZ R0, R0, 1 ;  /* 0x3f80000000007820 */ /* 0x000fc80000410000 */
[----:B------:R0:W4:Y:S01]  /*ad40*/  F2F.F64.F32 R36, R0 ;  /* 0x0000000000247310 */ /* 0x0001220000201800 */
[----:B------:R-:W-:Y:S05]  /*ad50*/  BRA `(.L_x_7087) ;  /* 0x0000000c003c7947 */ /* 0x000fea0003800000 */
.L_x_7090:
        /* <DEDUP_REMOVED lines=12> */
.L_x_7093:
        /* <DEDUP_REMOVED lines=8> */
.L_x_7092:
[----:B------:R0:W5:Y:S01]  /*aea0*/  LDG.E.64 R36, desc[UR36][R4.64] ;  /* 0x0000002404247981 */ /* 0x000162000c1e1b00 */
[----:B------:R-:W-:Y:S01]  /*aeb0*/  CS2R R38, SRZ ;  /* 0x0000000000267805 */ /* 0x000fe2000001ff00 */
[----:B------:R-:W-:Y:S06]  /*aec0*/  BRA `(.L_x_7087) ;  /* 0x0000000800e07947 */ /* 0x000fec0003800000 */
.L_x_7082:
        /* <DEDUP_REMOVED lines=14> */
.L_x_7096:
[----:B------:R0:W5:Y:S01]  /*afb0*/  LDG.E.128 R36, desc[UR36][R4.64] ;  /* 0x0000002404247981 */ /* 0x000162000c1e1d00 */
[----:B------:R-:W-:Y:S05]  /*afc0*/  BRA `(.L_x_7087) ;  /* 0x0000000800a07947 */ /* 0x000fea0003800000 */
.L_x_7095:
        /* <DEDUP_REMOVED lines=29> */
.L_x_7098:
        /* <DEDUP_REMOVED lines=16> */
.L_x_7097:
[----:B------:R-:W4:Y:S01]  /*b2a0*/  LDG.E.U16 R0, desc[UR36][R4.64] ;  /* 0x0000002404007981 */ /* 0x000f22000c1e1500 */
[----:B------:R-:W-:Y:S01]  /*b2b0*/  CS2R R38, SRZ ;  /* 0x0000000000267805 */ /* 0x000fe2000001ff00 */
[----:B----4-:R-:W-:-:S04]  /*b2c0*/  IMAD.U32 R0, R0, 0x10000, RZ ;  /* 0x0001000000007824 */ /* 0x010fc800078e00ff */
[----:B------:R-:W-:-:S04]  /*b2d0*/  FMUL.FTZ R0, R0, 1 ;  /* 0x3f80000000007820 */ /* 0x000fc80000410000 */
[----:B------:R0:W4:Y:S01]  /*b2e0*/  F2F.F64.F32 R36, R0 ;  /* 0x0000000000247310 */ /* 0x0001220000201800 */
[----:B------:R-:W-:Y:S05]  /*b2f0*/  BRA `(.L_x_7087) ;  /* 0x0000000400d47947 */ /* 0x000fea0003800000 */
.L_x_7094:
        /* <DEDUP_REMOVED lines=12> */
.L_x_7101:
        /* <DEDUP_REMOVED lines=21> */
.L_x_7105:
[----:B------:R-:W-:Y:S05]  /*b510*/  BSYNC B1 ;  /* 0x0000000000017941 */ /* 0x000fea0003800000 */
.L_x_7104:
[----:B------:R-:W-:Y:S01]  /*b520*/  LEA R5, R0, 0x3b800000, 0x17 ;  /* 0x3b80000000057811 */ /* 0x000fe200078eb8ff */
[----:B------:R-:W-:-:S05]  /*b530*/  IMAD.SHL.U32 R0, R3, 0x100000, RZ ;  /* 0x0010000003007824 */ /* 0x000fca00078e00ff */
[----:B------:R-:W-:-:S07]  /*b540*/  LOP3.LUT R0, R5, R0, R6, 0xfe, !PT ;  /* 0x0000000005007212 */ /* 0x000fce00078efe06 */
.L_x_7103:
[----:B------:R-:W-:Y:S05]  /*b550*/  BSYNC B0 ;  /* 0x0000000000007941 */ /* 0x000fea0003800000 */
.L_x_7102:
[----:B------:R-:W-:Y:S01]  /*b560*/  FMUL.FTZ R0, R0, 1 ;  /* 0x3f80000000007820 */ /* 0x000fe20000410000 */
[----:B------:R-:W-:-:S03]  /*b570*/  CS2R R38, SRZ ;  /* 0x0000000000267805 */ /* 0x000fc6000001ff00 */
[----:B------:R0:W4:Y:S01]  /*b580*/  F2F.F64.F32 R36, R0 ;  /* 0x0000000000247310 */ /* 0x0001220000201800 */
[----:B------:R-:W-:Y:S05]  /*b590*/  BRA `(.L_x_7087) ;  /* 0x00000004002c7947 */ /* 0x000fea0003800000 */
.L_x_7100:
        /* <DEDUP_REMOVED lines=21> */
.L_x_7109:
[----:B------:R-:W-:Y:S05]  /*b6f0*/  BSYNC B1 ;  /* 0x0000000000017941 */ /* 0x000fea0003800000 */
.L_x_7108:
[----:B------:R-:W-:Y:S01]  /*b700*/  LEA R5, R0, 0x37800000, 0x17 ;  /* 0x3780000000057811 */ /* 0x000fe200078eb8ff */
[----:B------:R-:W-:-:S05]  /*b710*/  IMAD.SHL.U32 R0, R3, 0x200000, RZ ;  /* 0x0020000003007824 */ /* 0x000fca00078e00ff */
[----:B------:R-:W-:-:S07]  /*b720*/  LOP3.LUT R0, R5, R0, R6, 0xfe, !PT ;  /* 0x0000000005007212 */ /* 0x000fce00078efe06 */
.L_x_7107:
[----:B------:R-:W-:Y:S05]  /*b730*/  BSYNC B0 ;  /* 0x0000000000007941 */ /* 0x000fea0003800000 */
.L_x_7106:
[----:B------:R-:W-:Y:S01]  /*b740*/  FMUL.FTZ R0, R0, 1 ;  /* 0x3f80000000007820 */ /* 0x000fe20000410000 */
[----:B------:R-:W-:-:S03]  /*b750*/  CS2R R38, SRZ ;  /* 0x0000000000267805 */ /* 0x000fc6000001ff00 */
[----:B------:R0:W4:Y:S01]  /*b760*/  F2F.F64.F32 R36, R0 ;  /* 0x0000000000247310 */ /* 0x0001220000201800 */
[----:B------:R-:W-:Y:S05]  /*b770*/  BRA `(.L_x_7087) ;  /* 0x0000000000b47947 */ /* 0x000fea0003800000 */
.L_x_7099:
        /* <DEDUP_REMOVED lines=14> */
.L_x_7113:
[----:B------:R-:W-:Y:S05]  /*b860*/  BSYNC B0 ;  /* 0x0000000000007941 */ /* 0x000fea0003800000 */
.L_x_7112:
[----:B------:R-:W-:Y:S01]  /*b870*/  FMUL.FTZ R0, R0, 1 ;  /* 0x3f80000000007820 */ /* 0x000fe20000410000 */
[----:B------:R-:W-:-:S03]  /*b880*/  CS2R R38, SRZ ;  /* 0x0000000000267805 */ /* 0x000fc6000001ff00 */
[----:B------:R0:W4:Y:S01]  /*b890*/  F2F.F64.F32 R36, R0 ;  /* 0x0000000000247310 */ /* 0x0001220000201800 */
[----:B------:R-:W-:Y:S05]  /*b8a0*/  BRA `(.L_x_7087) ;  /* 0x0000000000687947 */ /* 0x000fea0003800000 */
.L_x_7086:
        /* <DEDUP_REMOVED lines=16> */
.L_x_7114:
[----:B------:R-:W-:Y:S02]  /*b9b0*/  CS2R R36, SRZ ;  /* 0x0000000000247805 */ /* 0x000fe4000001ff00 */
[----:B------:R-:W-:Y:S01]  /*b9c0*/  CS2R R38, SRZ ;  /* 0x0000000000267805 */ /* 0x000fe2000001ff00 */
[----:B------:R-:W-:Y:S06]  /*b9d0*/  BRA `(.L_x_7087) ;  /* 0x00000000001c7947 */ /* 0x000fec0003800000 */
.L_x_7111:
[----:B------:R-:W4:Y:S01]  /*b9e0*/  LDG.E.64 R36, desc[UR36][R4.64] ;  /* 0x0000002404247981 */ /* 0x000f22000c1e1b00 */
[----:B------:R-:W-:Y:S01]  /*b9f0*/  CS2R R38, SRZ ;  /* 0x0000000000267805 */ /* 0x000fe2000001ff00 */
[----:B----4-:R-:W0:Y:S01]  /*ba00*/  I2F.F64.U64 R36, R36 ;  /* 0x0000002400247312 */ /* 0x010e220000301800 */
[----:B------:R-:W-:Y:S05]  /*ba10*/  BRA `(.L_x_7087) ;  /* 0x00000000000c7947 */ /* 0x000fea0003800000 */
.L_x_7110:
[----:B------:R-:W4:Y:S01]  /*ba20*/  LDG.E R4, desc[UR36][R4.64] ;  /* 0x0000002404047981 */ /* 0x000f22000c1e1900 */
[----:B------:R-:W-:Y:S01]  /*ba30*/  CS2R R38, SRZ ;  /* 0x0000000000267805 */ /* 0x000fe2000001ff00 */
[----:B----4-:R0:W4:Y:S06]  /*ba40*/  I2F.F64.U32 R36, R4 ;  /* 0x0000000400247312 */ /* 0x01012c0000201800 */
.L_x_7087:
        /* <DEDUP_REMOVED lines=20> */
.L_x_7118:
[----:B------:R-:W2:Y:S01]  /*bb90*/  LDG.E.U8 R4, desc[UR36][R4.64] ;  /* 0x0000002404047981 */ /* 0x000ea2000c1e1100 */
[----:B------:R-:W-:Y:S01]  /*bba0*/  CS2R R10, SRZ ;  /* 0x00000000000a7805 */ /* 0x000fe2000001ff00 */
[----:B--2---:R0:W2:Y:S01]  /*bbb0*/  I2F.F64.U16 R8, R4 ;  /* 0x0000000400087312 */ /* 0x0040a20000101800 */
[----:B------:R-:W-:Y:S05]  /*bbc0*/  BRA `(.L_x_7048) ;  /* 0x0000000c00c87947 */ /* 0x000fea0003800000 */
.L_x_7117:
        /* <DEDUP_REMOVED lines=10> */
.L_x_7121:
[----:B------:R-:W2:Y:S01]  /*bc70*/  LDG.E R4, desc[UR36][R4.64] ;  /* 0x0000002404047981 */ /* 0x000ea2000c1e1900 */
[----:B------:R-:W-:Y:S01]  /*bc80*/  CS2R R10, SRZ ;  /* 0x00000000000a7805 */ /* 0x000fe2000001ff00 */
[----:B--2---:R0:W2:Y:S01]  /*bc90*/  I2F.F64 R8, R4 ;  /* 0x0000000400087312 */ /* 0x0040a20000201c00 */
[----:B------:R-:W-:Y:S05]  /*bca0*/  BRA `(.L_x_7048) ;  /* 0x0000000c00907947 */ /* 0x000fea0003800000 */
.L_x_7120:
[----:B------:R-:W2:Y:S01]  /*bcb0*/  LDG.E.U16 R4, desc[UR36][R4.64] ;  /* 0x0000002404047981 */ /* 0x000ea2000c1e1500 */
[----:B------:R-:W-:Y:S01]  /*bcc0*/  CS2R R10, SRZ ;  /* 0x00000000000a7805 */ /* 0x000fe2000001ff00 */
[----:B--2---:R0:W2:Y:S01]  /*bcd0*/  I2F.F64.S16 R8, R4 ;  /* 0x0000000400087312 */ /* 0x0040a20000101c00 */
[----:B------:R-:W-:Y:S05]  /*bce0*/  BRA `(.L_x_7048) ;  /* 0x0000000c00807947 */ /* 0x000fea0003800000 */
.L_x_7116:
        /* <DEDUP_REMOVED lines=11> */
.L_x_7123:
[----:B------:R-:W2:Y:S01]  /*bda0*/  LDG.E.U16 R0, desc[UR36][R4.64] ;  /* 0x0000002404007981 */ /* 0x000ea2000c1e1500 */
[----:B------:R-:W-:Y:S01]  /*bdb0*/  CS2R R10, SRZ ;  /* 0x00000000000a7805 */ /* 0x000fe2000001ff00 */
[----:B--2---:R-:W-:-:S05]  /*bdc0*/  HADD2.F32 R0, -RZ, R0.H0_H0 ;  /* 0x20000000ff007230 */ /* 0x004fca0000004100 */
[----:B------:R-:W-:-:S04]  /*bdd0*/  FMUL.FTZ R0, R0, 1 ;  /* 0x3f80000000007820 */ /* 0x000fc80000410000 */
[----:B------:R0:W2:Y:S01]  /*bde0*/  F2F.F64.F32 R8, R0 ;  /* 0x0000000000087310 */ /* 0x0000a20000201800 */
[----:B------:R-:W-:Y:S05]  /*bdf0*/  BRA `(.L_x_7048) ;  /* 0x0000000c003c7947 */ /* 0x000fea0003800000 */
.L_x_7122:
        /* <DEDUP_REMOVED lines=12> */
.L_x_7125:
        /* <DEDUP_REMOVED lines=8> */
.L_x_7124:
[----:B------:R0:W5:Y:S01]  /*bf40*/  LDG.E.64 R8, desc[UR36][R4.64] ;  /* 0x0000002404087981 */ /* 0x000162000c1e1b00 */
[----:B------:R-:W-:Y:S01]  /*bf50*/  CS2R R10, SRZ ;  /* 0x00000000000a7805 */ /* 0x000fe2000001ff00 */
[----:B------:R-:W-:Y:S06]  /*bf60*/  BRA `(.L_x_7048) ;  /* 0x0000000800e07947 */ /* 0x000fec0003800000 */
.L_x_7115:
        /* <DEDUP_REMOVED lines=14> */
.L_x_7128:
[----:B------:R0:W5:Y:S01]  /*c050*/  LDG.E.128 R8, desc[UR36][R4.64] ;  /* 0x0000002404087981 */ /* 0x000162000c1e1d00 */
[----:B------:R-:W-:Y:S05]  /*c060*/  BRA `(.L_x_7048) ;  /* 0x0000000800a07947 */ /* 0x000fea0003800000 */
.L_x_7127:
        /* <DEDUP_REMOVED lines=29> */
.L_x_7130:
        /* <DEDUP_REMOVED lines=16> */
.L_x_7129:
[----:B------:R-:W2:Y:S01]  /*c340*/  LDG.E.U16 R0, desc[UR36][R4.64] ;  /* 0x0000002404007981 */ /* 0x000ea2000c1e1500 */
[----:B------:R-:W-:Y:S01]  /*c350*/  CS2R R10, SRZ ;  /* 0x00000000000a7805 */ /* 0x000fe2000001ff00 */
[----:B--2---:R-:W-:-:S04]  /*c360*/  IMAD.U32 R0, R0, 0x10000, RZ ;  /* 0x0001000000007824 */ /* 0x004fc800078e00ff */
[----:B------:R-:W-:-:S04]  /*c370*/  FMUL.FTZ R0, R0, 1 ;  /* 0x3f80000000007820 */ /* 0x000fc80000410000 */
[----:B------:R0:W2:Y:S01]  /*c380*/  F2F.F64.F32 R8, R0 ;  /* 0x0000000000087310 */ /* 0x0000a20000201800 */
[----:B------:R-:W-:Y:S05]  /*c390*/  BRA `(.L_x_7048) ;  /* 0x0000000400d47947 */ /* 0x000fea0003800000 */
.L_x_7126:
        /* <DEDUP_REMOVED lines=12> */
.L_x_7133:
        /* <DEDUP_REMOVED lines=21> */
.L_x_7137:
[----:B------:R-:W-:Y:S05]  /*c5b0*/  BSYNC B1 ;  /* 0x0000000000017941 */ /* 0x000fea0003800000 */
.L_x_7136:
[----:B------:R-:W-:Y:S01]  /*c5c0*/  LEA R5, R0, 0x3b800000, 0x17 ;  /* 0x3b80000000057811 */ /* 0x000fe200078eb8ff */
[----:B------:R-:W-:-:S05]  /*c5d0*/  IMAD.SHL.U32 R0, R3, 0x100000, RZ ;  /* 0x0010000003007824 */ /* 0x000fca00078e00ff */
[----:B------:R-:W-:-:S07]  /*c5e0*/  LOP3.LUT R0, R5, R0, R6, 0xfe, !PT ;  /* 0x0000000005007212 */ /* 0x000fce00078efe06 */
.L_x_7135:
[----:B------:R-:W-:Y:S05]  /*c5f0*/  BSYNC B0 ;  /* 0x0000000000007941 */ /* 0x000fea0003800000 */
.L_x_7134:
[----:B------:R-:W-:Y:S01]  /*c600*/  FMUL.FTZ R0, R0, 1 ;  /* 0x3f80000000007820 */ /* 0x000fe20000410000 */
[----:B------:R-:W-:-:S03]  /*c610*/  CS2R R10, SRZ ;  /* 0x00000000000a7805 */ /* 0x000fc6000001ff00 */
[----:B------:R0:W2:Y:S01]  /*c620*/  F2F.F64.F32 R8, R0 ;  /* 0x0000000000087310 */ /* 0x0000a20000201800 */
[----:B------:R-:W-:Y:S05]  /*c630*/  BRA `(.L_x_7048) ;  /* 0x00000004002c7947 */ /* 0x000fea0003800000 */
.L_x_7132:
        /* <DEDUP_REMOVED lines=21> */
.L_x_7141:
[----:B------:R-:W-:Y:S05]  /*c790*/  BSYNC B1 ;  /* 0x0000000000017941 */ /* 0x000fea0003800000 */
.L_x_7140:
[----:B------:R-:W-:Y:S01]  /*c7a0*/  LEA R5, R0, 0x37800000, 0x17 ;  /* 0x3780000000057811 */ /* 0x000fe200078eb8ff */
[----:B------:R-:W-:-:S05]  /*c7b0*/  IMAD.SHL.U32 R0, R3, 0x200000, RZ ;  /* 0x0020000003007824 */ /* 0x000fca00078e00ff */
[----:B------:R-:W-:-:S07]  /*c7c0*/  LOP3.LUT R0, R5, R0, R6, 0xfe, !PT ;  /* 0x0000000005007212 */ /* 0x000fce00078efe06 */
.L_x_7139:
[----:B------:R-:W-:Y:S05]  /*c7d0*/  BSYNC B0 ;  /* 0x0000000000007941 */ /* 0x000fea0003800000 */
.L_x_7138:
[----:B------:R-:W-:Y:S01]  /*c7e0*/  FMUL.FTZ R0, R0, 1 ;  /* 0x3f80000000007820 */ /* 0x000fe20000410000 */
[----:B------:R-:W-:-:S03]  /*c7f0*/  CS2R R10, SRZ ;  /* 0x00000000000a7805 */ /* 0x000fc6000001ff00 */
[----:B------:R0:W2:Y:S01]  /*c800*/  F2F.F64.F32 R8, R0 ;  /* 0x0000000000087310 */ /* 0x0000a20000201800 */
[----:B------:R-:W-:Y:S05]  /*c810*/  BRA `(.L_x_7048) ;  /* 0x0000000000b47947 */ /* 0x000fea0003800000 */
.L_x_7131:
        /* <DEDUP_REMOVED lines=14> */
.L_x_7145:
[----:B------:R-:W-:Y:S05]  /*c900*/  BSYNC B0 ;  /* 0x0000000000007941 */ /* 0x000fea0003800000 */
.L_x_7144:
[----:B------:R-:W-:Y:S01]  /*c910*/  FMUL.FTZ R0, R0, 1 ;  /* 0x3f80000000007820 */ /* 0x000fe20000410000 */
[----:B------:R-:W-:-:S03]  /*c920*/  CS2R R10, SRZ ;  /* 0x00000000000a7805 */ /* 0x000fc6000001ff00 */
[----:B------:R0:W2:Y:S01]  /*c930*/  F2F.F64.F32 R8, R0 ;  /* 0x0000000000087310 */ /* 0x0000a20000201800 */
[----:B------:R-:W-:Y:S05]  /*c940*/  BRA `(.L_x_7048) ;  /* 0x0000000000687947 */ /* 0x000fea0003800000 */
.L_x_7119:
        /* <DEDUP_REMOVED lines=16> */
.L_x_7146:
[----:B------:R-:W-:Y:S02]  /*ca50*/  CS2R R8, SRZ ;  /* 0x0000000000087805 */ /* 0x000fe4000001ff00 */
[----:B------:R-:W-:Y:S01]  /*ca60*/  CS2R R10, SRZ ;  /* 0x00000000000a7805 */ /* 0x000fe2000001ff00 */
[----:B------:R-:W-:Y:S06]  /*ca70*/  BRA `(.L_x_7048) ;  /* 0x00000000001c7947 */ /* 0x000fec0003800000 */
.L_x_7143:
[----:B------:R-:W2:Y:S01]  /*ca80*/  LDG.E.64 R8, desc[UR36][R4.64] ;  /* 0x0000002404087981 */ /* 0x000ea2000c1e1b00 */
[----:B------:R-:W-:Y:S01]  /*ca90*/  CS2R R10, SRZ ;  /* 0x00000000000a7805 */ /* 0x000fe2000001ff00 */
[----:B--2---:R-:W0:Y:S01]  /*caa0*/  I2F.F64.U64 R8, R8 ;  /* 0x0000000800087312 */ /* 0x004e220000301800 */
[----:B------:R-:W-:Y:S05]  /*cab0*/  BRA `(.L_x_7048) ;  /* 0x00000000000c7947 */ /* 0x000fea0003800000 */
.L_x_7142:
[----:B------:R-:W2:Y:S01]  /*cac0*/  LDG.E R4, desc[UR36][R4.64] ;  /* 0x0000002404047981 */ /* 0x000ea2000c1e1900 */
[----:B------:R-:W-:Y:S01]  /*cad0*/  CS2R R10, SRZ ;  /* 0x00000000000a7805 */ /* 0x000fe2000001ff00 */
[----:B--2---:R0:W2:Y:S06]  /*cae0*/  I2F.F64.U32 R8, R4 ;  /* 0x0000000400087312 */ /* 0x0040ac0000201800 */
.L_x_7048:
[----:B------:R-:W-:Y:S05]  /*caf0*/  BSYNC B6 ;  /* 0x0000000000067941 */ /* 0x000fea0003800000 */
.L_x_7047:
[----:B0-----:R-:W0:Y:S01]  /*cb00*/  S2R R3, SR_TID.X ;  /* 0x0000000000037919 */ /* 0x001e220000002100 */
[----:B------:R-:W-:Y:S01]  /*cb10*/  BSSY B0, `(.L_x_7147) ;  /* 0x0000017000007945 */ /* 0x000fe20003800000 */
[----:B------:R-:W-:Y:S02]  /*cb20*/  CS2R R6, SRZ ;  /* 0x0000000000067805 */ /* 0x000fe4000001ff00 */
[----:B------:R-:W-:Y:S02]  /*cb30*/  CS2R R4, SRZ ;  /* 0x0000000000047805 */ /* 0x000fe4000001ff00 */
[----:B0-----:R-:W-:-:S13]  /*cb40*/  ISETP.GE.AND P3, PT, R3, R2, PT ;  /* 0x000000020300720c */ /* 0x001fda0003f66270 */
[----:B------:R-:W-:Y:S05]  /*cb50*/  @P3 BRA `(.L_x_7148) ;  /* 0x0000000000483947 */ /* 0x000fea0003800000 */
[----:B------:R-:W-:Y:S01]  /*cb60*/  ULDC.64 UR4, c[0x0][0x238] ;  /* 0x00008e0000047ab9 */ /* 0x000fe20000000a00 */
[----:B------:R-:W-:Y:S01]  /*cb70*/  ULDC.64 UR6, c[0x0][0x230] ;  /* 0x00008c0000067ab9 */ /* 0x000fe20000000a00 */
[----:B--2--5:R-:W-:Y:S02]  /*cb80*/  DMUL R6, R56, UR4 ;  /* 0x0000000438067c28 */ /* 0x024fe40008000000 */
[----:B------:R-:W-:Y:S01]  /*cb90*/  DMUL R4, R58, UR4 ;  /* 0x000000043a047c28 */ /* 0x000fe20008000000 */
[----:B------:R-:W-:Y:S02]  /*cba0*/  ULDC.64 UR4, c[0x0][0x228] ;  /* 0x00008a0000047ab9 */ /* 0x000fe40000000a00 */
[----:B------:R-:W-:Y:S02]  /*cbb0*/  DMUL R12, R62, UR4 ;  /* 0x000000043e0c7c28 */ /* 0x000fe40008000000 */
[----:B---3--:R-:W-:Y:S01]  /*cbc0*/  DMUL R14, R60, UR4 ;  /* 0x000000043c0e7c28 */ /* 0x008fe20008000000 */
[----:B------:R-:W-:Y:S01]  /*cbd0*/  ULDC.64 UR4, c[0x0][0x220] ;  /* 0x0000880000047ab9 */ /* 0x000fe20000000a00 */
[----:B------:R-:W-:-:S02]  /*cbe0*/  DFMA R58, R58, UR6, R6 ;  /* 0x000000063a3a7c2b */ /* 0x000fc40008000006 */
[----:B------:R-:W-:Y:S02]  /*cbf0*/  DFMA R56, R56, UR6, -R4 ;  /* 0x0000000638387c2b */ /* 0x000fe40008000804 */
[----:B------:R-:W-:Y:S02]  /*cc00*/  DFMA R12, R60, UR4, -R12 ;  /* 0x000000043c0c7c2b */ /* 0x000fe4000800080c */
[----:B------:R-:W-:Y:S02]  /*cc10*/  DFMA R14, R62, UR4, R14 ;  /* 0x000000043e0e7c2b */ /* 0x000fe4000800000e */
[C---:B-1----:R-:W-:Y:S02]  /*cc20*/  DMUL R6, R58.reuse, R54 ;  /* 0x000000363a067228 */ /* 0x042fe40000000000 */
[----:B----4-:R-:W-:-:S06]  /*cc30*/  DMUL R4, R58, R52 ;  /* 0x000000343a047228 */ /* 0x010fcc0000000000 */
[C---:B------:R-:W-:Y:S02]  /*cc40*/  DFMA R6, R56.reuse, R52, -R6 ;  /* 0x000000343806722b */ /* 0x040fe40000000806 */
[----:B------:R-:W-:-:S06]  /*cc50*/  DFMA R54, R56, R54, R4 ;  /* 0x000000363836722b */ /* 0x000fcc0000000004 */
[----:B------:R-:W-:Y:S02]  /*cc60*/  DADD R4, R12, R6 ;  /* 0x000000000c047229 */ /* 0x000fe40000000006 */
[----:B------:R-:W-:-:S11]  /*cc70*/  DADD R6, R14, R54 ;  /* 0x000000000e067229 */ /* 0x000fd60000000036 */
.L_x_7148:
[----:B------:R-:W-:Y:S05]  /*cc80*/  BSYNC B0 ;  /* 0x0000000000007941 */ /* 0x000fea0003800000 */
.L_x_7147:
[----:B--2--5:R-:W-:Y:S01]  /*cc90*/  IMAD.MOV.U32 R57, RZ, RZ, R3 ;  /* 0x000000ffff397224 */ /* 0x024fe200078e0003 */
[----:B------:R-:W0:Y:S01]  /*cca0*/  LDC.U8 R22, c[0x0][0x284] ;  /* 0x0000a100ff167b82 */ /* 0x000e220000000000 */
[----:B------:R-:W-:Y:S01]  /*ccb0*/  BSSY B0, `(.L_x_7149) ;  /* 0x000001c000007945 */ /* 0x000fe20003800000 */
[----:B-1----:R-:W-:Y:S01]  /*ccc0*/  CS2R R54, SRZ ;  /* 0x0000000000367805 */ /* 0x002fe2000001ff00 */
[C---:B----4-:R-:W-:Y:S01]  /*ccd0*/  VIADD R23, R57.reuse, 0x80 ;  /* 0x0000008039177836 */ /* 0x050fe20000000000 */
[----:B------:R-:W-:Y:S01]  /*cce0*/  CS2R R52, SRZ ;  /* 0x0000000000347805 */ /* 0x000fe2000001ff00 */
[C---:B------:R-:W-:Y:S02]  /*ccf0*/  VIADD R13, R57.reuse, 0x100 ;  /* 0x00000100390d7836 */ /* 0x040fe40000000000 */
[----:B------:R-:W-:Y:S01]  /*cd00*/  VIADD R15, R57, 0x180 ;  /* 0x00000180390f7836 */ /* 0x000fe20000000000 */
[-C--:B------:R-:W-:Y:S02]  /*cd10*/  ISETP.GE.AND P0, PT, R23, R2.reuse, PT ;  /* 0x000000021700720c */ /* 0x080fe40003f06270 */
[----:B------:R-:W-:-:S02]  /*cd20*/  ISETP.GE.AND P1, PT, R13, R2, PT ;  /* 0x000000020d00720c */ /* 0x000fc40003f26270 */
[----:B------:R-:W-:-:S09]  /*cd30*/  ISETP.GE.AND P2, PT, R15, R2, PT ;  /* 0x000000020f00720c */ /* 0x000fd20003f46270 */
[----:B------:R-:W-:Y:S05]  /*cd40*/  @P0 BRA `(.L_x_7150) ;  /* 0x0000000000480947 */ /* 0x000fea0003800000 */
[----:B------:R-:W-:Y:S01]  /*cd50*/  ULDC.64 UR4, c[0x0][0x238] ;  /* 0x00008e0000047ab9 */ /* 0x000fe20000000a00 */
[----:B------:R-:W-:Y:S01]  /*cd60*/  ULDC.64 UR6, c[0x0][0x230] ;  /* 0x00008c0000067ab9 */ /* 0x000fe20000000a00 */
[----:B------:R-:W-:Y:S02]  /*cd70*/  DMUL R12, R44, UR4 ;  /* 0x000000042c0c7c28 */ /* 0x000fe40008000000 */
[----:B------:R-:W-:Y:S01]  /*cd80*/  DMUL R14, R46, UR4 ;  /* 0x000000042e0e7c28 */ /* 0x000fe20008000000 */
[----:B------:R-:W-:-:S05]  /*cd90*/  ULDC.64 UR4, c[0x0][0x228] ;  /* 0x00008a0000047ab9 */ /* 0x000fca0000000a00 */
[----:B------:R-:W-:Y:S02]  /*cda0*/  DFMA R20, R46, UR6, R12 ;  /* 0x000000062e147c2b */ /* 0x000fe4000800000c */
[----:B------:R-:W-:Y:S02]  /*cdb0*/  DFMA R44, R44, UR6, -R14 ;  /* 0x000000062c2c7c2b */ /* 0x000fe4000800080e */
[----:B------:R-:W-:Y:S02]  /*cdc0*/  DMUL R12, R50, UR4 ;  /* 0x00000004320c7c28 */ /* 0x000fe40008000000 */
[----:B------:R-:W-:Y:S01]  /*cdd0*/  DMUL R46, R48, UR4 ;  /* 0x00000004302e7c28 */ /* 0x000fe20008000000 */
[----:B------:R-:W-:Y:S01]  /*cde0*/  ULDC.64 UR4, c[0x0][0x220] ;  /* 0x0000880000047ab9 */ /* 0x000fe20000000a00 */
[C---:B------:R-:W-:Y:S02]  /*cdf0*/  DMUL R14, R20.reuse, R42 ;  /* 0x0000002a140e7228 */ /* 0x040fe40000000000 */
[----:B------:R-:W-:-:S02]  /*ce00*/  DMUL R20, R20, R40 ;  /* 0x0000002814147228 */ /* 0x000fc40000000000 */
[----:B------:R-:W-:Y:S02]  /*ce10*/  DFMA R12, R48, UR4, -R12 ;  /* 0x00000004300c7c2b */ /* 0x000fe4000800080c */
[----:B------:R-:W-:Y:S02]  /*ce20*/  DFMA R46, R50, UR4, R46 ;  /* 0x00000004322e7c2b */ /* 0x000fe4000800002e */
[C---:B------:R-:W-:Y:S02]  /*ce30*/  DFMA R14, R44.reuse, R40, -R14 ;  /* 0x000000282c0e722b */ /* 0x040fe4000000080e */
[----:B------:R-:W-:-:S06]  /*ce40*/  DFMA R20, R44, R42, R20 ;  /* 0x0000002a2c14722b */ /* 0x000fcc0000000014 */
[----:B------:R-:W-:Y:S02]  /*ce50*/  DADD R52, R12, R14 ;  /* 0x000000000c347229 */ /* 0x000fe4000000000e */
[----:B------:R-:W-:-:S11]  /*ce60*/  DADD R54, R46, R20 ;  /* 0x000000002e367229 */ /* 0x000fd60000000014 */
.L_x_7150:
[----:B------:R-:W-:Y:S05]  /*ce70*/  BSYNC B0 ;  /* 0x0000000000007941 */ /* 0x000fea0003800000 */
.L_x_7149:
[----:B------:R-:W-:Y:S01]  /*ce80*/  BSSY B0, `(.L_x_7151) ;  /* 0x0000017000007945 */ /* 0x000fe20003800000 */
[----:B------:R-:W-:Y:S02]  /*ce90*/  CS2R R42, SRZ ;  /* 0x00000000002a7805 */ /* 0x000fe4000001ff00 */
[----:B------:R-:W-:Y:S02]  /*cea0*/  CS2R R46, SRZ ;  /* 0x00000000002e7805 */ /* 0x000fe4000001ff00 */
[----:B------:R-:W-:Y:S01]  /*ceb0*/  CS2R R44, SRZ ;  /* 0x00000000002c7805 */ /* 0x000fe2000001ff00 */
[----:B------:R-:W-:Y:S06]  /*cec0*/  @P1 BRA `(.L_x_7152) ;  /* 0x0000000000481947 */ /* 0x000fec0003800000 */
        /* <DEDUP_REMOVED lines=18> */
.L_x_7152:
[----:B------:R-:W-:Y:S05]  /*cff0*/  BSYNC B0 ;  /* 0x0000000000007941 */ /* 0x000fea0003800000 */
.L_x_7151:
[----:B------:R-:W-:Y:S01]  /*d000*/  BSSY B0, `(.L_x_7153) ;  /* 0x0000015000007945 */ /* 0x000fe20003800000 */
[----:B------:R-:W-:-:S03]  /*d010*/  CS2R R40, SRZ ;  /* 0x0000000000287805 */ /* 0x000fc6000001ff00 */
        /* <DEDUP_REMOVED lines=19> */
.L_x_7154:
[----:B------:R-:W-:Y:S05]  /*d150*/  BSYNC B0 ;  /* 0x0000000000007941 */ /* 0x000fea0003800000 */
.L_x_7153:
[----:B------:R-:W-:Y:S04]  /*d160*/  BSSY B6, `(.L_x_7155) ;  /* 0x0000131000067945 */ /* 0x000fe80003800000 */
[----:B------:R-:W-:Y:S05]  /*d170*/  @P3 BRA `(.L_x_7156) ;  /* 0x0000001000bc3947 */ /* 0x000fea0003800000 */
[----:B------:R-:W1:Y:S01]  /*d180*/  S2R R0, SR_CTAID.X ;  /* 0x0000000000007919 */ /* 0x000e620000002500 */
[----:B------:R-:W2:Y:S01]  /*d190*/  LDC.64 R8, c[0x0][0x250] ;  /* 0x00009400ff087b82 */ /* 0x000ea20000000a00 */
[----:B------:R-:W-:Y:S01]  /*d1a0*/  ULDC UR4, c[0x0][0x288] ;  /* 0x0000a20000047ab9 */ /* 0x000fe20000000800 */
[----:B-1----:R-:W-:Y:S01]  /*d1b0*/  IMAD R3, R0, 0x200, R3 ;  /* 0x0000020000037824 */ /* 0x002fe200078e0203 */
[----:B0-----:R-:W-:-:S03]  /*d1c0*/  PRMT R0, R22, 0x9910, RZ ;  /* 0x0000991016007816 */ /* 0x001fc600000000ff */
[----:B------:R-:W-:Y:S01]  /*d1d0*/  IMAD R3, R3, UR4, RZ ;  /* 0x0000000403037c24 */ /* 0x000fe2000f8e02ff */
[----:B------:R-:W-:-:S04]  /*d1e0*/  ISETP.GT.AND P0, PT, R0, 0x9, PT ;  /* 0x000000090000780c */ /* 0x000fc80003f04270 */
[----:B--2---:R-:W-:-:S05]  /*d1f0*/  IADD3 R8, P1, R3, R8, RZ ;  /* 0x0000000803087210 */ /* 0x004fca0007f3e0ff */
        /* <DEDUP_REMOVED lines=10> */
[----:B------:R-:W0:Y:S01]  /*d2a0*/  F2I.F64.TRUNC R5, R4 ;  /* 0x0000000400057311 */ /* 0x000e22000030d100 */
[----:B------:R-:W-:Y:S01]  /*d2b0*/  IMAD.MOV.U32 R57, RZ, RZ, R23 ;  /* 0x000000ffff397224 */ /* 0x000fe200078e0017 */
[----:B0-----:R0:W-:Y:S01]  /*d2c0*/  STG.E.U8 desc[UR36][R8.64], R5 ;  /* 0x0000000508007986 */ /* 0x0011e2000c101124 */
[----:B------:R-:W-:Y:S05]  /*d2d0*/  BRA `(.L_x_7156) ;  /* 0x0000001000647947 */ /* 0x000fea0003800000 */
.L_x_7160:
[----:B------:R-:W0:Y:S01]  /*d2e0*/  F2I.S64.F64.TRUNC R4, R4 ;  /* 0x0000000400047311 */ /* 0x000e22000030d900 */
[----:B------:R-:W-:Y:S02]  /*d2f0*/  IMAD.MOV.U32 R57, RZ, RZ, R23 ;  /* 0x000000ffff397224 */ /* 0x000fe400078e0017 */
[----:B0-----:R-:W-:-:S05]  /*d300*/  IMAD.MOV.U32 R3, RZ, RZ, R4 ;  /* 0x000000ffff037224 */ /* 0x001fca00078e0004 */
[----:B------:R0:W-:Y:S01]  /*d310*/  STG.E.U8 desc[UR36][R8.64], R3 ;  /* 0x0000000308007986 */ /* 0x0001e2000c101124 */
[----:B------:R-:W-:Y:S05]  /*d320*/  BRA `(.L_x_7156) ;  /* 0x0000001000507947 */ /* 0x000fea0003800000 */
.L_x_7159:
[----:B------:R-:W-:-:S13]  /*d330*/  ISETP.NE.AND P0, PT, R0, 0x2, PT ;  /* 0x000000020000780c */ /* 0x000fda0003f05270 */
[----:B------:R-:W-:Y:S05]  /*d340*/  @!P0 BRA `(.L_x_7162) ;  /* 0x0000000000308947 */ /* 0x000fea0003800000 */
[----:B------:R-:W-:-:S13]  /*d350*/  ISETP.NE.AND P0, PT, R0, 0x3, PT ;  /* 0x000000030000780c */ /* 0x000fda0003f05270 */
[----:B------:R-:W-:Y:S05]  /*d360*/  @!P0 BRA `(.L_x_7163) ;  /* 0x0000000000188947 */ /* 0x000fea0003800000 */
[----:B------:R-:W-:-:S13]  /*d370*/  ISETP.NE.AND P0, PT, R0, 0x4, PT ;  /* 0x000000040000780c */ /* 0x000fda0003f05270 */
[----:B------:R-:W-:Y:S05]  /*d380*/  @P0 BRA `(.L_x_7161) ;  /* 0x0000000c00d40947 */ /* 0x000fea0003800000 */
[----:B------:R-:W0:Y:S01]  /*d390*/  F2I.S64.F64.TRUNC R4, R4 ;  /* 0x0000000400047311 */ /* 0x000e22000030d900 */
[----:B------:R-:W-:Y:S01]  /*d3a0*/  IMAD.MOV.U32 R57, RZ, RZ, R23 ;  /* 0x000000ffff397224 */ /* 0x000fe200078e0017 */
[----:B0-----:R1:W-:Y:S01]  /*d3b0*/  STG.E.64 desc[UR36][R8.64], R4 ;  /* 0x0000000408007986 */ /* 0x0013e2000c101b24 */
[----:B------:R-:W-:Y:S05]  /*d3c0*/  BRA `(.L_x_7156) ;  /* 0x0000001000287947 */ /* 0x000fea0003800000 */
.L_x_7163:
[----:B------:R-:W0:Y:S01]  /*d3d0*/  F2I.F64.TRUNC R5, R4 ;  /* 0x0000000400057311 */ /* 0x000e22000030d100 */
[----:B------:R-:W-:Y:S01]  /*d3e0*/  IMAD.MOV.U32 R57, RZ, RZ, R23 ;  /* 0x000000ffff397224 */ /* 0x000fe200078e0017 */
[----:B0-----:R2:W-:Y:S01]  /*d3f0*/  STG.E desc[UR36][R8.64], R5 ;  /* 0x0000000508007986 */ /* 0x0015e2000c101924 */
[----:B------:R-:W-:Y:S05]  /*d400*/  BRA `(.L_x_7156) ;  /* 0x0000001000187947 */ /* 0x000fea0003800000 */
.L_x_7162:
[----:B------:R-:W0:Y:S01]  /*d410*/  F2I.F64.TRUNC R5, R4 ;  /* 0x0000000400057311 */ /* 0x000e22000030d100 */
[----:B------:R-:W-:Y:S01]  /*d420*/  IMAD.MOV.U32 R57, RZ, RZ, R23 ;  /* 0x000000ffff397224 */ /* 0x000fe200078e0017 */
[----:B0-----:R4:W-:Y:S01]  /*d430*/  STG.E.U16 desc[UR36][R8.64], R5 ;  /* 0x0000000508007986 */ /* 0x0019e2000c101524 */
[----:B------:R-:W-:Y:S05]  /*d440*/  BRA `(.L_x_7156) ;  /* 0x0000001000087947 */ /* 0x000fea0003800000 */
.L_x_7158:
        /* <DEDUP_REMOVED lines=10> */
[----:B------:R-:W-:-:S13]  /*d4f0*/  IMAD.MOV.U32 R57, RZ, RZ, R23 ;  /* 0x000000ffff397224 */ /* 0x000fda00078e0017 */
[----:B0-----:R-:W-:-:S05]  /*d500*/  @!P0 FMUL R3, R3, 1.175494350822287508e-38 ;  /* 0x0080000003038820 */ /* 0x001fca0000400000 */
[----:B------:R0:W-:Y:S01]  /*d510*/  STG.E desc[UR36][R8.64], R3 ;  /* 0x0000000308007986 */ /* 0x0001e2000c101924 */
[----:B------:R-:W-:Y:S05]  /*d520*/  BRA `(.L_x_7156) ;  /* 0x0000000c00d07947 */ /* 0x000fea0003800000 */
.L_x_7165:
[----:B------:R-:W-:Y:S01]  /*d530*/  UMOV UR4, 0xf0000000 ;  /* 0xf000000000047882 */ /* 0x000fe20000000000 */
[----:B------:R-:W-:Y:S01]  /*d540*/  UMOV UR5, 0x380fffff ;  /* 0x380fffff00057882 */ /* 0x000fe20000000000 */
[----:B------:R-:W0:Y:S01]  /*d550*/  F2F.F32.F64 R0, R4 ;  /* 0x0000000400007310 */ /* 0x000e220000301000 */
[----:B------:R-:W-:Y:S01]  /*d560*/  DSETP.GEU.AND P0, PT, |R4|, UR4, PT ;  /* 0x0000000404007e2a */ /* 0x000fe2000bf0e200 */
[----:B------:R-:W-:-:S13]  /*d570*/  IMAD.MOV.U32 R57, RZ, RZ, R23 ;  /* 0x000000ffff397224 */ /* 0x000fda00078e0017 */
[----:B0-----:R-:W-:-:S05]  /*d580*/  @!P0 FMUL R0, R0, 1.175494350822287508e-38 ;  /* 0x0080000000008820 */ /* 0x001fca0000400000 */
[----:B------:R-:W-:-:S05]  /*d590*/  F2FP.F16.F32.PACK_AB R0, RZ, R0 ;  /* 0x00000000ff00723e */ /* 0x000fca00000000ff */
[----:B------:R0:W-:Y:S01]  /*d5a0*/  STG.E.U16 desc[UR36][R8.64], R0 ;  /* 0x0000000008007986 */ /* 0x0001e2000c101524 */
[----:B------:R-:W-:Y:S05]  /*d5b0*/  BRA `(.L_x_7156) ;  /* 0x0000000c00ac7947 */ /* 0x000fea0003800000 */
.L_x_7164:
        /* <DEDUP_REMOVED lines=10> */
[----:B------:R-:W-:Y:S01]  /*d660*/  IMAD.MOV.U32 R57, RZ, RZ, R23 ;  /* 0x000000ffff397224 */ /* 0x000fe200078e0017 */
[----:B------:R-:W-:-:S05]  /*d670*/  DSETP.GEU.AND P1, PT, |R4|, UR4, PT ;  /* 0x0000000404007e2a */ /* 0x000fca000bf2e200 */
[----:B------:R-:W1:Y:S07]  /*d680*/  F2F.F32.F64 R10, R4 ;  /* 0x00000004000a7310 */ /* 0x000e6e0000301000 */
[----:B0-----:R-:W-:Y:S02]  /*d690*/  @!P0 FMUL R11, R11, 1.175494350822287508e-38 ;  /* 0x008000000b0b8820 */ /* 0x001fe40000400000 */
[----:B-1----:R-:W-:-:S05]  /*d6a0*/  @!P1 FMUL R10, R10, 1.175494350822287508e-38 ;  /* 0x008000000a0a9820 */ /* 0x002fca0000400000 */
[----:B------:R0:W-:Y:S01]  /*d6b0*/  STG.E.64 desc[UR36][R8.64], R10 ;  /* 0x0000000a08007986 */ /* 0x0001e2000c101b24 */
[----:B------:R-:W-:Y:S05]  /*d6c0*/  BRA `(.L_x_7156) ;  /* 0x0000000c00687947 */ /* 0x000fea0003800000 */
.L_x_7167:
        /* <DEDUP_REMOVED lines=9> */
[----:B------:R-:W-:-:S05]  /*d760*/  F2FP.F16.F32.PACK_AB R3, R0, R3 ;  /* 0x000000030003723e */ /* 0x000fca00000000ff */
[----:B------:R0:W-:Y:S01]  /*d770*/  STG.E desc[UR36][R8.64], R3 ;  /* 0x0000000308007986 */ /* 0x0001e2000c101924 */
[----:B------:R-:W-:Y:S05]  /*d780*/  BRA `(.L_x_7156) ;  /* 0x0000000c00387947 */ /* 0x000fea0003800000 */
.L_x_7166:
[----:B------:R0:W-:Y:S01]  /*d790*/  STG.E.64 desc[UR36][R8.64], R4 ;  /* 0x0000000408007986 */ /* 0x0001e2000c101b24 */
[----:B------:R-:W-:Y:S01]  /*d7a0*/  IMAD.MOV.U32 R57, RZ, RZ, R23 ;  /* 0x000000ffff397224 */ /* 0x000fe200078e0017 */
[----:B------:R-:W-:Y:S06]  /*d7b0*/  BRA `(.L_x_7156) ;  /* 0x0000000c002c7947 */ /* 0x000fec0003800000 */
.L_x_7157:
        /* <DEDUP_REMOVED lines=8> */
[----:B------:R-:W-:Y:S01]  /*d840*/  DSETP.NEU.AND P0, PT, R6, RZ, PT ;  /* 0x000000ff0600722a */ /* 0x000fe20003f0d000 */
[----:B------:R-:W-:-:S05]  /*d850*/  IMAD.MOV.U32 R57, RZ, RZ, R23 ;  /* 0x000000ffff397224 */ /* 0x000fca00078e0017 */
[----:B------:R-:W-:-:S06]  /*d860*/  DSETP.NEU.OR P0, PT, R4, RZ, P0 ;  /* 0x000000ff0400722a */ /* 0x000fcc000070d400 */
[----:B------:R-:W-:-:S05]  /*d870*/  SEL R3, RZ, 0x1, !P0 ;  /* 0x00000001ff037807 */ /* 0x000fca0004000000 */
[----:B------:R0:W-:Y:S01]  /*d880*/  STG.E.U8 desc[UR36][R8.64], R3 ;  /* 0x0000000308007986 */ /* 0x0001e2000c101124 */
[----:B------:R-:W-:Y:S05]  /*d890*/  BRA `(.L_x_7156) ;  /* 0x0000000800f47947 */ /* 0x000fea0003800000 */
.L_x_7170:
[----:B------:R0:W-:Y:S01]  /*d8a0*/  STG.E.128 desc[UR36][R8.64], R4 ;  /* 0x0000000408007986 */ /* 0x0001e2000c101d24 */
[----:B------:R-:W-:Y:S01]  /*d8b0*/  IMAD.MOV.U32 R57, RZ, RZ, R23 ;  /* 0x000000ffff397224 */ /* 0x000fe200078e0017 */
[----:B------:R-:W-:Y:S06]  /*d8c0*/  BRA `(.L_x_7156) ;  /* 0x0000000800e87947 */ /* 0x000fec0003800000 */
.L_x_7169:
        /* <DEDUP_REMOVED lines=25> */
.L_x_7174:
[----:B------:R-:W-:Y:S05]  /*da60*/  BSYNC B0 ;  /* 0x0000000000007941 */ /* 0x000fea0003800000 */
.L_x_7173:
[----:B------:R-:W-:Y:S01]  /*da70*/  LOP3.LUT R7, R0, R7, RZ, 0xfc, !PT ;  /* 0x0000000700077212 */ /* 0x000fe200078efcff */
[----:B------:R-:W-:-:S04]  /*da80*/  IMAD.MOV.U32 R57, RZ, RZ, R23 ;  /* 0x000000ffff397224 */ /* 0x000fc800078e0017 */
[----:B------:R0:W-:Y:S01]  /*da90*/  STG.E.U8 desc[UR36][R8.64], R7 ;  /* 0x0000000708007986 */ /* 0x0001e2000c101124 */
[----:B------:R-:W-:Y:S05]  /*daa0*/  BRA `(.L_x_7156) ;  /* 0x0000000800707947 */ /* 0x000fea0003800000 */
.L_x_7172:
        /* <DEDUP_REMOVED lines=17> */
.L_x_7176:
[----:B------:R-:W-:Y:S01]  /*dbc0*/  IMAD.MOV.U32 R0, RZ, RZ, 0x7f ;  /* 0x0000007fff007424 */ /* 0x000fe200078e00ff */
[----:B------:R-:W-:-:S04]  /*dbd0*/  ISETP.GT.U32.AND P0, PT, R3, 0x7f800000, PT ;  /* 0x7f8000000300780c */ /* 0x000fc80003f04070 */
[----:B------:R-:W-:-:S09]  /*dbe0*/  SEL R0, R0, 0x7c, P0 ;  /* 0x0000007c00007807 */ /* 0x000fd20000000000 */
.L_x_7177:
[----:B------:R-:W-:Y:S05]  /*dbf0*/  BSYNC B0 ;  /* 0x0000000000007941 */ /* 0x000fea0003800000 */
.L_x_7175:
[----:B------:R-:W-:Y:S01]  /*dc00*/  LOP3.LUT R3, R7, 0x80000000, RZ, 0xc0, !PT ;  /* 0x8000000007037812 */ /* 0x000fe200078ec0ff */
[----:B------:R-:W-:-:S03]  /*dc10*/  IMAD.MOV.U32 R57, RZ, RZ, R23 ;  /* 0x000000ffff397224 */ /* 0x000fc600078e0017 */
[----:B------:R-:W-:-:S04]  /*dc20*/  SHF.R.U32.HI R3, RZ, 0x18, R3 ;  /* 0x00000018ff037819 */ /* 0x000fc80000011603 */
[----:B------:R-:W-:-:S05]  /*dc30*/  LOP3.LUT R3, R0, R3, RZ, 0xfc, !PT ;  /* 0x0000000300037212 */ /* 0x000fca00078efcff */
[----:B------:R0:W-:Y:S01]  /*dc40*/  STG.E.U8 desc[UR36][R8.64], R3 ;  /* 0x0000000308007986 */ /* 0x0001e2000c101124 */
[----:B------:R-:W-:Y:S05]  /*dc50*/  BRA `(.L_x_7156) ;  /* 0x0000000800047947 */ /* 0x000fea0003800000 */
.L_x_7171:
[----:B------:R-:W-:Y:S01]  /*dc60*/  UMOV UR4, 0xf0000000 ;  /* 0xf000000000047882 */ /* 0x000fe20000000000 */
[----:B------:R-:W-:Y:S01]  /*dc70*/  UMOV UR5, 0x380fffff ;  /* 0x380fffff00057882 */ /* 0x000fe20000000000 */
[----:B------:R-:W0:Y:S01]  /*dc80*/  F2F.F32.F64 R0, R4 ;  /* 0x0000000400007310 */ /* 0x000e220000301000 */
[----:B------:R-:W-:Y:S01]  /*dc90*/  DSETP.GEU.AND P0, PT, |R4|, UR4, PT ;  /* 0x0000000404007e2a */ /* 0x000fe2000bf0e200 */
[----:B------:R-:W-:-:S13]  /*dca0*/  IMAD.MOV.U32 R57, RZ, RZ, R23 ;  /* 0x000000ffff397224 */ /* 0x000fda00078e0017 */
[----:B0-----:R-:W-:-:S05]  /*dcb0*/  @!P0 FMUL R0, R0, 1.175494350822287508e-38 ;  /* 0x0080000000008820 */ /* 0x001fca0000400000 */
[----:B------:R-:W-:-:S05]  /*dcc0*/  F2FP.BF16.F32.PACK_AB R0, RZ, R0 ;  /* 0x00000000ff00723e */ /* 0x000fca00000010ff */
[----:B------:R0:W-:Y:S01]  /*dcd0*/  STG.E.U16 desc[UR36][R8.64], R0 ;  /* 0x0000000008007986 */ /* 0x0001e2000c101524 */
[----:B------:R-:W-:Y:S05]  /*dce0*/  BRA `(.L_x_7156) ;  /* 0x0000000400e07947 */ /* 0x000fea0003800000 */
.L_x_7168:
        /* <DEDUP_REMOVED lines=8> */
[----:B------:R-:W0:Y:S01]  /*dd70*/  F2I.U32.F64.TRUNC R5, R4 ;  /* 0x0000000400057311 */ /* 0x000e22000030d000 */
[----:B------:R-:W-:Y:S01]  /*dd80*/  IMAD.MOV.U32 R57, RZ, RZ, R23 ;  /* 0x000000ffff397224 */ /* 0x000fe200078e0017 */
[----:B0-----:R0:W-:Y:S01]  /*dd90*/  STG.E.U16 desc[UR36][R8.64], R5 ;  /* 0x0000000508007986 */ /* 0x0011e2000c101524 */
[----:B------:R-:W-:Y:S05]  /*dda0*/  BRA `(.L_x_7156) ;  /* 0x0000000400b07947 */ /* 0x000fea0003800000 */
.L_x_7180:
        /* <DEDUP_REMOVED lines=21> */
.L_x_7183:
[----:B------:R-:W-:-:S04]  /*df00*/  LOP3.LUT R0, R7, 0x80000000, RZ, 0xc0, !PT ;  /* 0x8000000007007812 */ /* 0x000fc800078ec0ff */
[----:B------:R-:W-:-:S04]  /*df10*/  SHF.R.U32.HI R0, RZ, 0x18, R0 ;  /* 0x00000018ff007819 */ /* 0x000fc80000011600 */
[----:B------:R-:W-:-:S07]  /*df20*/  LOP3.LUT R0, R3, R0, RZ, 0xfc, !PT ;  /* 0x0000000003007212 */ /* 0x000fce00078efcff */
.L_x_7182:
[----:B------:R-:W-:Y:S05]  /*df30*/  BSYNC B0 ;  /* 0x0000000000007941 */ /* 0x000fea0003800000 */
.L_x_7181:
[----:B------:R0:W-:Y:S01]  /*df40*/  STG.E.U8 desc[UR36][R8.64], R0 ;  /* 0x0000000008007986 */ /* 0x0001e2000c101124 */
[----:B------:R-:W-:Y:S01]  /*df50*/  IMAD.MOV.U32 R57, RZ, RZ, R23 ;  /* 0x000000ffff397224 */ /* 0x000fe200078e0017 */
[----:B------:R-:W-:Y:S06]  /*df60*/  BRA `(.L_x_7156) ;  /* 0x0000000400407947 */ /* 0x000fec0003800000 */
.L_x_7179:
        /* <DEDUP_REMOVED lines=21> */
.L_x_7186:
[----:B------:R-:W-:-:S04]  /*e0c0*/  LOP3.LUT R0, R7, 0x80000000, RZ, 0xc0, !PT ;  /* 0x8000000007007812 */ /* 0x000fc800078ec0ff */
[----:B------:R-:W-:-:S04]  /*e0d0*/  SHF.R.U32.HI R0, RZ, 0x18, R0 ;  /* 0x00000018ff007819 */ /* 0x000fc80000011600 */
[----:B------:R-:W-:-:S07]  /*e0e0*/  LOP3.LUT R0, R3, R0, RZ, 0xfc, !PT ;  /* 0x0000000003007212 */ /* 0x000fce00078efcff */
.L_x_7185:
[----:B------:R-:W-:Y:S05]  /*e0f0*/  BSYNC B0 ;  /* 0x0000000000007941 */ /* 0x000fea0003800000 */
.L_x_7184:
[----:B------:R0:W-:Y:S01]  /*e100*/  STG.E.U8 desc[UR36][R8.64], R0 ;  /* 0x0000000008007986 */ /* 0x0001e2000c101124 */
[----:B------:R-:W-:Y:S01]  /*e110*/  IMAD.MOV.U32 R57, RZ, RZ, R23 ;  /* 0x000000ffff397224 */ /* 0x000fe200078e0017 */
[----:B------:R-:W-:Y:S06]  /*e120*/  BRA `(.L_x_7156) ;  /* 0x0000000000d07947 */ /* 0x000fec0003800000 */
.L_x_7178:
        /* <DEDUP_REMOVED lines=27> */
.L_x_7161:
        /* <DEDUP_REMOVED lines=16> */
.L_x_7189:
[----:B------:R-:W-:Y:S01]  /*e3e0*/  IMAD.MOV.U32 R57, RZ, RZ, R23 ;  /* 0x000000ffff397224 */ /* 0x000fe200078e0017 */
[----:B------:R-:W-:Y:S06]  /*e3f0*/  BRA `(.L_x_7156) ;  /* 0x00000000001c7947 */ /* 0x000fec0003800000 */
.L_x_7188:
[----:B------:R-:W0:Y:S01]  /*e400*/  F2I.U64.F64.TRUNC R4, R4 ;  /* 0x0000000400047311 */ /* 0x000e22000030d800 */
[----:B------:R-:W-:Y:S01]  /*e410*/  IMAD.MOV.U32 R57, RZ, RZ, R23 ;  /* 0x000000ffff397224 */ /* 0x000fe200078e0017 */
[----:B0-----:R0:W-:Y:S01]  /*e420*/  STG.E.64 desc[UR36][R8.64], R4 ;  /* 0x0000000408007986 */ /* 0x0011e2000c101b24 */
[----:B------:R-:W-:Y:S05]  /*e430*/  BRA `(.L_x_7156) ;  /* 0x00000000000c7947 */ /* 0x000fea0003800000 */
.L_x_7187:
[----:B------:R-:W0:Y:S01]  /*e440*/  F2I.U32.F64.TRUNC R5, R4 ;  /* 0x0000000400057311 */ /* 0x000e22000030d000 */
[----:B------:R-:W-:Y:S01]  /*e450*/  IMAD.MOV.U32 R57, RZ, RZ, R23 ;  /* 0x000000ffff397224 */ /* 0x000fe200078e0017 */
[----:B0-----:R0:W-:Y:S06]  /*e460*/  STG.E desc[UR36][R8.64], R5 ;  /* 0x0000000508007986 */ /* 0x0011ec000c101924 */
.L_x_7156:
[----:B------:R-:W-:Y:S05]  /*e470*/  BSYNC B6 ;  /* 0x0000000000067941 */ /* 0x000fea0003800000 */
.L_x_7155:
[----:B------:R-:W-:Y:S01]  /*e480*/  ISETP.GE.AND P0, PT, R57, R2, PT ;  /* 0x000000023900720c */ /* 0x000fe20003f06270 */
[----:B------:R-:W-:-:S12]  /*e490*/  BSSY B6, `(.L_x_7190) ;  /* 0x000023a000067945 */ /* 0x000fd80003800000 */
[----:B------:R-:W-:Y:S05]  /*e4a0*/  @P0 BRA `(.L_x_7191) ;  /* 0x0000002000e00947 */ /* 0x000fea0003800000 */
[----:B0-----:R-:W0:Y:S01]  /*e4b0*/  S2R R0, SR_CTAID.X ;  /* 0x0000000000007919 */ /* 0x001e220000002500 */
[----:B-12-4-:R-:W1:Y:S01]  /*e4c0*/  LDC.64 R4, c[0x0][0x250] ;  /* 0x00009400ff047b82 */ /* 0x016e620000000a00 */
[----:B------:R-:W-:Y:S01]  /*e4d0*/  PRMT R6, R22, 0x9910, RZ ;  /* 0x0000991016067816 */ /* 0x000fe200000000ff */
[----:B------:R-:W-:Y:S01]  /*e4e0*/  ULDC UR4, c[0x0][0x288] ;  /* 0x0000a20000047ab9 */ /* 0x000fe20000000800 */
[----:B0-----:R-:W-:-:S04]  /*e4f0*/  IMAD R0, R0, 0x200, R57 ;  /* 0x0000020000007824 */ /* 0x001fc800078e0239 */
[----:B------:R-:W-:Y:S02]  /*e500*/  IMAD R3, R0, UR4, RZ ;  /* 0x0000000400037c24 */ /* 0x000fe4000f8e02ff */
[----:B------:R-:W-:-:S03]  /*e510*/  IMAD.MOV.U32 R0, RZ, RZ, R6 ;  /* 0x000000ffff007224 */ /* 0x000fc600078e0006 */
[----:B-1----:R-:W-:Y:S02]  /*e520*/  IADD3 R4, P0, R3, R4, RZ ;  /* 0x0000000403047210 */ /* 0x002fe40007f1e0ff */
        /* <DEDUP_REMOVED lines=14> */
.L_x_7195:
[----:B------:R-:W0:Y:S02]  /*e610*/  F2I.S64.F64.TRUNC R52, R52 ;  /* 0x0000003400347311 */ /* 0x000e24000030d900 */
[----:B0-----:R-:W-:-:S05]  /*e620*/  IMAD.MOV.U32 R3, RZ, RZ, R52 ;  /* 0x000000ffff037224 */ /* 0x001fca00078e0034 */
[----:B------:R4:W-:Y:S01]  /*e630*/  STG.E.U8 desc[UR36][R4.64], R3 ;  /* 0x0000000304007986 */ /* 0x0009e2000c101124 */
[----:B------:R-:W-:Y:S05]  /*e640*/  BRA `(.L_x_7197) ;  /* 0x0000001000007947 */ /* 0x000fea0003800000 */
.L_x_7194:
        /* <DEDUP_REMOVED lines=9> */
.L_x_7199:
[----:B------:R-:W0:Y:S02]  /*e6e0*/  F2I.F64.TRUNC R53, R52 ;  /* 0x0000003400357311 */ /* 0x000e24000030d100 */
[----:B0-----:R1:W-:Y:S01]  /*e6f0*/  STG.E desc[UR36][R4.64], R53 ;  /* 0x0000003504007986 */ /* 0x0013e2000c101924 */
[----:B------:R-:W-:Y:S05]  /*e700*/  BRA `(.L_x_7197) ;  /* 0x0000000c00d07947 */ /* 0x000fea0003800000 */
.L_x_7198:
[----:B------:R-:W0:Y:S02]  /*e710*/  F2I.F64.TRUNC R53, R52 ;  /* 0x0000003400357311 */ /* 0x000e24000030d100 */
[----:B0-----:R2:W-:Y:S01]  /*e720*/  STG.E.U16 desc[UR36][R4.64], R53 ;  /* 0x0000003504007986 */ /* 0x0015e2000c101524 */
[----:B------:R-:W-:Y:S05]  /*e730*/  BRA `(.L_x_7197) ;  /* 0x0000000c00c47947 */ /* 0x000fea0003800000 */
.L_x_7193:
        /* <DEDUP_REMOVED lines=13> */
.L_x_7201:
        /* <DEDUP_REMOVED lines=8> */
.L_x_7200:
        /* <DEDUP_REMOVED lines=16> */
.L_x_7203:
        /* <DEDUP_REMOVED lines=11> */
.L_x_7202:
[----:B------:R0:W-:Y:S01]  /*ea40*/  STG.E.64 desc[UR36][R4.64], R52 ;  /* 0x0000003404007986 */ /* 0x0001e2000c101b24 */
[----:B------:R-:W-:Y:S05]  /*ea50*/  BRA `(.L_x_7197) ;  /* 0x0000000800fc7947 */ /* 0x000fea0003800000 */
.L_x_7192:
        /* <DEDUP_REMOVED lines=13> */
.L_x_7206:
[----:B------:R0:W-:Y:S01]  /*eb30*/  STG.E.128 desc[UR36][R4.64], R52 ;  /* 0x0000003404007986 */ /* 0x0001e2000c101d24 */
[----:B------:R-:W-:Y:S05]  /*eb40*/  BRA `(.L_x_7197) ;  /* 0x0000000800c07947 */ /* 0x000fea0003800000 */
.L_x_7205:
        /* <DEDUP_REMOVED lines=25> */
.L_x_7210:
[----:B------:R-:W-:Y:S05]  /*ece0*/  BSYNC B0 ;  /* 0x0000000000007941 */ /* 0x000fea0003800000 */
.L_x_7209:
[----:B------:R-:W-:-:S05]  /*ecf0*/  LOP3.LUT R7, R0, R7, RZ, 0xfc, !PT ;  /* 0x0000000700077212 */ /* 0x000fca00078efcff */
[----:B------:R0:W-:Y:S01]  /*ed00*/  STG.E.U8 desc[UR36][R4.64], R7 ;  /* 0x0000000704007986 */ /* 0x0001e2000c101124 */
[----:B------:R-:W-:Y:S05]  /*ed10*/  BRA `(.L_x_7197) ;  /* 0x00000008004c7947 */ /* 0x000fea0003800000 */
.L_x_7208:
        /* <DEDUP_REMOVED lines=17> */
.L_x_7212:
[----:B------:R-:W-:Y:S01]  /*ee30*/  IMAD.MOV.U32 R0, RZ, RZ, 0x7f ;  /* 0x0000007fff007424 */ /* 0x000fe200078e00ff */
[----:B------:R-:W-:-:S04]  /*ee40*/  ISETP.GT.U32.AND P0, PT, R3, 0x7f800000, PT ;  /* 0x7f8000000300780c */ /* 0x000fc80003f04070 */
[----:B------:R-:W-:-:S09]  /*ee50*/  SEL R0, R0, 0x7c, P0 ;  /* 0x0000007c00007807 */ /* 0x000fd20000000000 */
.L_x_7213:
[----:B------:R-:W-:Y:S05]  /*ee60*/  BSYNC B0 ;  /* 0x0000000000007941 */ /* 0x000fea0003800000 */
.L_x_7211:
[----:B------:R-:W-:-:S04]  /*ee70*/  LOP3.LUT R3, R7, 0x80000000, RZ, 0xc0, !PT ;  /* 0x8000000007037812 */ /* 0x000fc800078ec0ff */
[----:B------:R-:W-:-:S04]  /*ee80*/  SHF.R.U32.HI R3, RZ, 0x18, R3 ;  /* 0x00000018ff037819 */ /* 0x000fc80000011603 */
[----:B------:R-:W-:-:S05]  /*ee90*/  LOP3.LUT R3, R0, R3, RZ, 0xfc, !PT ;  /* 0x0000000300037212 */ /* 0x000fca00078efcff */
[----:B------:R0:W-:Y:S01]  /*eea0*/  STG.E.U8 desc[UR36][R4.64], R3 ;  /* 0x0000000304007986 */ /* 0x0001e2000c101124 */
[----:B------:R-:W-:Y:S05]  /*eeb0*/  BRA `(.L_x_7197) ;  /* 0x0000000400e47947 */ /* 0x000fea0003800000 */
.L_x_7207:
        /* <DEDUP_REMOVED lines=8> */
.L_x_7204:
        /* <DEDUP_REMOVED lines=11> */
.L_x_7216:
        /* <DEDUP_REMOVED lines=21> */
.L_x_7219:
[----:B------:R-:W-:-:S04]  /*f140*/  LOP3.LUT R0, R7, 0x80000000, RZ, 0xc0, !PT ;  /* 0x8000000007007812 */ /* 0x000fc800078ec0ff */
[----:B------:R-:W-:-:S04]  /*f150*/  SHF.R.U32.HI R0, RZ, 0x18, R0 ;  /* 0x00000018ff007819 */ /* 0x000fc80000011600 */
[----:B------:R-:W-:-:S07]  /*f160*/  LOP3.LUT R0, R3, R0, RZ, 0xfc, !PT ;  /* 0x0000000003007212 */ /* 0x000fce00078efcff */
.L_x_7218:
[----:B------:R-:W-:Y:S05]  /*f170*/  BSYNC B0 ;  /* 0x0000000000007941 */ /* 0x000fea0003800000 */
.L_x_7217:
[----:B------:R0:W-:Y:S01]  /*f180*/  STG.E.U8 desc[UR36][R4.64], R0 ;  /* 0x0000000004007986 */ /* 0x0001e2000c101124 */
[----:B------:R-:W-:Y:S05]  /*f190*/  BRA `(.L_x_7197) ;  /* 0x00000004002c7947 */ /* 0x000fea0003800000 */
.L_x_7215:
        /* <DEDUP_REMOVED lines=21> */
.L_x_7222:
[----:B------:R-:W-:-:S04]  /*f2f0*/  LOP3.LUT R0, R7, 0x80000000, RZ, 0xc0, !PT ;  /* 0x8000000007007812 */ /* 0x000fc800078ec0ff */
[----:B------:R-:W-:-:S04]  /*f300*/  SHF.R.U32.HI R0, RZ, 0x18, R0 ;  /* 0x00000018ff007819 */ /* 0x000fc80000011600 */
[----:B------:R-:W-:-:S07]  /*f310*/  LOP3.LUT R0, R3, R0, RZ, 0xfc, !PT ;  /* 0x0000000003007212 */ /* 0x000fce00078efcff */
.L_x_7221:
[----:B------:R-:W-:Y:S05]  /*f320*/  BSYNC B0 ;  /* 0x0000000000007941 */ /* 0x000fea0003800000 */
.L_x_7220:
[----:B------:R0:W-:Y:S01]  /*f330*/  STG.E.U8 desc[UR36][R4.64], R0 ;  /* 0x0000000004007986 */ /* 0x0001e2000c101124 */
[----:B------:R-:W-:Y:S05]  /*f340*/  BRA `(.L_x_7197) ;  /* 0x0000000000c07947 */ /* 0x000fea0003800000 */
.L_x_7214:
        /* <DEDUP_REMOVED lines=26> */
.L_x_7196:
        /* <DEDUP_REMOVED lines=16> */
.L_x_7225:
[----:B------:R-:W-:Y:S05]  /*f5f0*/  BRA `(.L_x_7197) ;  /* 0x0000000000147947 */ /* 0x000fea0003800000 */
.L_x_7224:
[----:B------:R-:W0:Y:S02]  /*f600*/  F2I.U64.F64.TRUNC R52, R52 ;  /* 0x0000003400347311 */ /* 0x000e24000030d800 */
[----:B0-----:R0:W-:Y:S01]  /*f610*/  STG.E.64 desc[UR36][R4.64], R52 ;  /* 0x0000003404007986 */ /* 0x0011e2000c101b24 */
[----:B------:R-:W-:Y:S05]  /*f620*/  BRA `(.L_x_7197) ;  /* 0x0000000000087947 */ /* 0x000fea0003800000 */
.L_x_7223:
[----:B------:R-:W0:Y:S02]  /*f630*/  F2I.U32.F64.TRUNC R53, R52 ;  /* 0x0000003400357311 */ /* 0x000e24000030d000 */
[----:B0-----:R0:W-:Y:S02]  /*f640*/  STG.E desc[UR36][R4.64], R53 ;  /* 0x0000003504007986 */ /* 0x0011e4000c101924 */
.L_x_7197:
[----:B------:R-:W-:-:S05]  /*f650*/  VIADD R57, R57, 0x80 ;  /* 0x0000008039397836 */ /* 0x000fca0000000000 */
[----:B------:R-:W-:-:S13]  /*f660*/  ISETP.GE.AND P0, PT, R57, R2, PT ;  /* 0x000000023900720c */ /* 0x000fda0003f06270 */
        /* <DEDUP_REMOVED lines=23> */
.L_x_7229:
[----:B------:R-:W0:Y:S02]  /*f7e0*/  F2I.S64.F64.TRUNC R44, R44 ;  /* 0x0000002c002c7311 */ /* 0x000e24000030d900 */
[----:B0-----:R-:W-:-:S05]  /*f7f0*/  IMAD.MOV.U32 R3, RZ, RZ, R44 ;  /* 0x000000ffff037224 */ /* 0x001fca00078e002c */
[----:B------:R0:W-:Y:S01]  /*f800*/  STG.E.U8 desc[UR36][R4.64], R3 ;  /* 0x0000000304007986 */ /* 0x0001e2000c101124 */
[----:B------:R-:W-:Y:S05]  /*f810*/  BRA `(.L_x_7231) ;  /* 0x0000001000007947 */ /* 0x000fea0003800000 */
.L_x_7228:
        /* <DEDUP_REMOVED lines=9> */
.L_x_7233:
[----:B------:R-:W0:Y:S02]  /*f8b0*/  F2I.F64.TRUNC R45, R44 ;  /* 0x0000002c002d7311 */ /* 0x000e24000030d100 */
[----:B0-----:R0:W-:Y:S01]  /*f8c0*/  STG.E desc[UR36][R4.64], R45 ;  /* 0x0000002d04007986 */ /* 0x0011e2000c101924 */
[----:B------:R-:W-:Y:S05]  /*f8d0*/  BRA `(.L_x_7231) ;  /* 0x0000000c00d07947 */ /* 0x000fea0003800000 */
.L_x_7232:
[----:B------:R-:W0:Y:S02]  /*f8e0*/  F2I.F64.TRUNC R45, R44 ;  /* 0x0000002c002d7311 */ /* 0x000e24000030d100 */
[----:B0-----:R0:W-:Y:S01]  /*f8f0*/  STG.E.U16 desc[UR36][R4.64], R45 ;  /* 0x0000002d04007986 */ /* 0x0011e2000c101524 */
[----:B------:R-:W-:Y:S05]  /*f900*/  BRA `(.L_x_7231) ;  /* 0x0000000c00c47947 */ /* 0x000fea0003800000 */
.L_x_7227:
        /* <DEDUP_REMOVED lines=13> */
.L_x_7235:
        /* <DEDUP_REMOVED lines=8> */
.L_x_7234:
        /* <DEDUP_REMOVED lines=16> */
.L_x_7237:
        /* <DEDUP_REMOVED lines=11> */
.L_x_7236:
[----:B------:R0:W-:Y:S01]  /*fc10*/  STG.E.64 desc[UR36][R4.64], R44 ;  /* 0x0000002c04007986 */ /* 0x0001e2000c101b24 */
[----:B------:R-:W-:Y:S05]  /*fc20*/  BRA `(.L_x_7231) ;  /* 0x0000000800fc7947 */ /* 0x000fea0003800000 */
.L_x_7226:
        /* <DEDUP_REMOVED lines=13> */
.L_x_7240:
[----:B------:R0:W-:Y:S01]  /*fd00*/  STG.E.128 desc[UR36][R4.64], R44 ;  /* 0x0000002c04007986 */ /* 0x0001e2000c101d24 */
[----:B------:R-:W-:Y:S05]  /*fd10*/  BRA `(.L_x_7231) ;  /* 0x0000000800c07947 */ /* 0x000fea0003800000 */
.L_x_7239:
        /* <DEDUP_REMOVED lines=25> */
.L_x_7244:
[----:B------:R-:W-:Y:S05]  /*feb0*/  BSYNC B0 ;  /* 0x0000000000007941 */ /* 0x000fea0003800000 */
.L_x_7243:
[----:B------:R-:W-:-:S05]  /*fec0*/  LOP3.LUT R7, R0, R7, RZ, 0xfc, !PT ;  /* 0x0000000700077212 */ /* 0x000fca00078efcff */
[----:B------:R0:W-:Y:S01]  /*fed0*/  STG.E.U8 desc[UR36][R4.64], R7 ;  /* 0x0000000704007986 */ /* 0x0001e2000c101124 */
[----:B------:R-:W-:Y:S05]  /*fee0*/  BRA `(.L_x_7231) ;  /* 0x00000008004c7947 */ /* 0x000fea0003800000 */
.L_x_7242:
        /* <DEDUP_REMOVED lines=17> */
.L_x_7246:
[----:B------:R-:W-:Y:S01]  /*10000*/  IMAD.MOV.U32 R0, RZ, RZ, 0x7f ;  /* 0x0000007fff007424 */ /* 0x000fe200078e00ff */
[----:B------:R-:W-:-:S04]  /*10010*/  ISETP.GT.U32.AND P0, PT, R3, 0x7f800000, PT ;  /* 0x7f8000000300780c */ /* 0x000fc80003f04070 */
[----:B------:R-:W-:-:S09]  /*10020*/  SEL R0, R0, 0x7c, P0 ;  /* 0x0000007c00007807 */ /* 0x000fd20000000000 */
.L_x_7247:
[----:B------:R-:W-:Y:S05]  /*10030*/  BSYNC B0 ;  /* 0x0000000000007941 */ /* 0x000fea0003800000 */
.L_x_7245:
[----:B------:R-:W-:-:S04]  /*10040*/  LOP3.LUT R3, R7, 0x80000000, RZ, 0xc0, !PT ;  /* 0x8000000007037812 */ /* 0x000fc800078ec0ff */
[----:B------:R-:W-:-:S04]  /*10050*/  SHF.R.U32.HI R3, RZ, 0x18, R3 ;  /* 0x00000018ff037819 */ /* 0x000fc80000011603 */
[----:B------:R-:W-:-:S05]  /*10060*/  LOP3.LUT R3, R0, R3, RZ, 0xfc, !PT ;  /* 0x0000000300037212 */ /* 0x000fca00078efcff */
[----:B------:R0:W-:Y:S01]  /*10070*/  STG.E.U8 desc[UR36][R4.64], R3 ;  /* 0x0000000304007986 */ /* 0x0001e2000c101124 */
[----:B------:R-:W-:Y:S05]  /*10080*/  BRA `(.L_x_7231) ;  /* 0x0000000400e47947 */ /* 0x000fea0003800000 */
.L_x_7241:
        /* <DEDUP_REMOVED lines=8> */
.L_x_7238:
        /* <DEDUP_REMOVED lines=11> */
.L_x_7250:
        /* <DEDUP_REMOVED lines=21> */
.L_x_7253:
[----:B------:R-:W-:-:S04]  /*10310*/  LOP3.LUT R0, R7, 0x80000000, RZ, 0xc0, !PT ;  /* 0x8000000007007812 */ /* 0x000fc800078ec0ff */
[----:B------:R-:W-:-:S04]  /*10320*/  SHF.R.U32.HI R0, RZ, 0x18, R0 ;  /* 0x00000018ff007819 */ /* 0x000fc80000011600 */
[----:B------:R-:W-:-:S07]  /*10330*/  LOP3.LUT R0, R3, R0, RZ, 0xfc, !PT ;  /* 0x0000000003007212 */ /* 0x000fce00078efcff */
.L_x_7252:
[----:B------:R-:W-:Y:S05]  /*10340*/  BSYNC B0 ;  /* 0x0000000000007941 */ /* 0x000fea0003800000 */
.L_x_7251:
[----:B------:R4:W-:Y:S01]  /*10350*/  STG.E.U8 desc[UR36][R4.64], R0 ;  /* 0x0000000004007986 */ /* 0x0009e2000c101124 */
[----:B------:R-:W-:Y:S05]  /*10360*/  BRA `(.L_x_7231) ;  /* 0x00000004002c7947 */ /* 0x000fea0003800000 */
.L_x_7249:
        /* <DEDUP_REMOVED lines=21> */
.L_x_7256:
[----:B------:R-:W-:-:S04]  /*104c0*/  LOP3.LUT R0, R7, 0x80000000, RZ, 0xc0, !PT ;  /* 0x8000000007007812 */ /* 0x000fc800078ec0ff */
[----:B------:R-:W-:-:S04]  /*104d0*/  SHF.R.U32.HI R0, RZ, 0x18, R0 ;  /* 0x00000018ff007819 */ /* 0x000fc80000011600 */
[----:B------:R-:W-:-:S07]  /*104e0*/  LOP3.LUT R0, R3, R0, RZ, 0xfc, !PT ;  /* 0x0000000003007212 */ /* 0x000fce00078efcff */
.L_x_7255:
[----:B------:R-:W-:Y:S05]  /*104f0*/  BSYNC B0 ;  /* 0x0000000000007941 */ /* 0x000fea0003800000 */
.L_x_7254:
[----:B------:R0:W-:Y:S01]  /*10500*/  STG.E.U8 desc[UR36][R4.64], R0 ;  /* 0x0000000004007986 */ /* 0x0001e2000c101124 */
[----:B------:R-:W-:Y:S05]  /*10510*/  BRA `(.L_x_7231) ;  /* 0x0000000000c07947 */ /* 0x000fea0003800000 */
.L_x_7248:
        /* <DEDUP_REMOVED lines=26> */
.L_x_7230:
        /* <DEDUP_REMOVED lines=16> */
.L_x_7259:
[----:B------:R-:W-:Y:S05]  /*107c0*/  BRA `(.L_x_7231) ;  /* 0x0000000000147947 */ /* 0x000fea0003800000 */
.L_x_7258:
[----:B------:R-:W0:Y:S02]  /*107d0*/  F2I.U64.F64.TRUNC R44, R44 ;  /* 0x0000002c002c7311 */ /* 0x000e24000030d800 */
[----:B0-----:R2:W-:Y:S01]  /*107e0*/  STG.E.64 desc[UR36][R4.64], R44 ;  /* 0x0000002c04007986 */ /* 0x0015e2000c101b24 */
[----:B------:R-:W-:Y:S05]  /*107f0*/  BRA `(.L_x_7231) ;  /* 0x0000000000087947 */ /* 0x000fea0003800000 */
.L_x_7257:
[----:B------:R-:W0:Y:S02]  /*10800*/  F2I.U32.F64.TRUNC R45, R44 ;  /* 0x0000002c002d7311 */ /* 0x000e24000030d000 */
[----:B0-----:R0:W-:Y:S02]  /*10810*/  STG.E desc[UR36][R4.64], R45 ;  /* 0x0000002d04007986 */ /* 0x0011e4000c101924 */
.L_x_7231:
[----:B------:R-:W-:-:S07]  /*10820*/  VIADD R57, R57, 0x80 ;  /* 0x0000008039397836 */ /* 0x000fce0000000000 */
.L_x_7191:
[----:B------:R-:W-:Y:S05]  /*10830*/  BSYNC B6 ;  /* 0x0000000000067941 */ /* 0x000fea0003800000 */
.L_x_7190:
[----:B------:R-:W-:-:S13]  /*10840*/  ISETP.GE.AND P0, PT, R57, R2, PT ;  /* 0x000000023900720c */ /* 0x000fda0003f06270 */
[----:B------:R-:W-:Y:S05]  /*10850*/  @P0 EXIT ;  /* 0x000000000000094d */ /* 0x000fea0003800000 */
[----:B0---4-:R-:W0:Y:S01]  /*10860*/  S2R R0, SR_CTAID.X ;  /* 0x0000000000007919 */ /* 0x011e220000002500 */
[----:B-1----:R-:W1:Y:S01]  /*10870*/  LDC.64 R2, c[0x0][0x250] ;  /* 0x00009400ff027b82 */ /* 0x002e620000000a00 */
        /* <DEDUP_REMOVED lines=19> */
.L_x_7263:
[----:B------:R-:W2:Y:S02]  /*109b0*/  F2I.S64.F64.TRUNC R40, R40 ;  /* 0x0000002800287311 */ /* 0x000ea4000030d900 */
[----:B--2---:R-:W-:-:S05]  /*109c0*/  IMAD.MOV.U32 R5, RZ, RZ, R40 ;  /* 0x000000ffff057224 */ /* 0x004fca00078e0028 */
[----:B------:R-:W-:Y:S01]  /*109d0*/  STG.E.U8 desc[UR36][R2.64], R5 ;  /* 0x0000000502007986 */ /* 0x000fe2000c101124 */
[----:B------:R-:W-:Y:S05]  /*109e0*/  EXIT ;  /* 0x000000000000794d */ /* 0x000fea0003800000 */
.L_x_7262:
        /* <DEDUP_REMOVED lines=9> */
.L_x_7266:
[----:B------:R-:W0:Y:S02]  /*10a80*/  F2I.F64.TRUNC R41, R40 ;  /* 0x0000002800297311 */ /* 0x000e24000030d100 */
[----:B0-----:R-:W-:Y:S01]  /*10a90*/  STG.E desc[UR36][R2.64], R41 ;  /* 0x0000002902007986 */ /* 0x001fe2000c101924 */
[----:B------:R-:W-:Y:S05]  /*10aa0*/  EXIT ;  /* 0x000000000000794d */ /* 0x000fea0003800000 */
.L_x_7265:
[----:B------:R-:W0:Y:S02]  /*10ab0*/  F2I.F64.TRUNC R41, R40 ;  /* 0x0000002800297311 */ /* 0x000e24000030d100 */
[----:B0-----:R-:W-:Y:S01]  /*10ac0*/  STG.E.U16 desc[UR36][R2.64], R41 ;  /* 0x0000002902007986 */ /* 0x001fe2000c101524 */
[----:B------:R-:W-:Y:S05]  /*10ad0*/  EXIT ;  /* 0x000000000000794d */ /* 0x000fea0003800000 */
.L_x_7261:
        /* <DEDUP_REMOVED lines=8> */
[----:B--2---:R-:W0:Y:S01]  /*10b60*/  F2F.F32.F64 R5, R40 ;  /* 0x0000002800057310 */ /* 0x004e220000301000 */
[----:B------:R-:W-:-:S14]  /*10b70*/  DSETP.GEU.AND P0, PT, |R40|, UR4, PT ;  /* 0x0000000428007e2a */ /* 0x000fdc000bf0e200 */
[----:B0-----:R-:W-:-:S05]  /*10b80*/  @!P0 FMUL R5, R5, 1.175494350822287508e-38 ;  /* 0x0080000005058820 */ /* 0x001fca0000400000 */
[----:B------:R-:W-:Y:S01]  /*10b90*/  STG.E desc[UR36][R2.64], R5 ;  /* 0x0000000502007986 */ /* 0x000fe2000c101924 */
[----:B------:R-:W-:Y:S05]  /*10ba0*/  EXIT ;  /* 0x000000000000794d */ /* 0x000fea0003800000 */
.L_x_7268:
        /* <DEDUP_REMOVED lines=8> */
.L_x_7267:
        /* <DEDUP_REMOVED lines=8> */
[----:B--2---:R-:W0:Y:S01]  /*10cb0*/  F2F.F32.F64 R5, R42 ;  /* 0x0000002a00057310 */ /* 0x004e220000301000 */
[----:B------:R-:W-:Y:S02]  /*10cc0*/  DSETP.GEU.AND P0, PT, |R42|, UR4, PT ;  /* 0x000000042a007e2a */ /* 0x000fe4000bf0e200 */
[----:B------:R-:W-:-:S05]  /*10cd0*/  DSETP.GEU.AND P1, PT, |R40|, UR4, PT ;  /* 0x0000000428007e2a */ /* 0x000fca000bf2e200 */
[----:B------:R-:W1:Y:S07]  /*10ce0*/  F2F.F32.F64 R4, R40 ;  /* 0x0000002800047310 */ /* 0x000e6e0000301000 */
[----:B0-----:R-:W-:Y:S02]  /*10cf0*/  @!P0 FMUL R5, R5, 1.175494350822287508e-38 ;  /* 0x0080000005058820 */ /* 0x001fe40000400000 */
[----:B-1----:R-:W-:-:S05]  /*10d00*/  @!P1 FMUL R4, R4, 1.175494350822287508e-38 ;  /* 0x0080000004049820 */ /* 0x002fca0000400000 */
[----:B------:R-:W-:Y:S01]  /*10d10*/  STG.E.64 desc[UR36][R2.64], R4 ;  /* 0x0000000402007986 */ /* 0x000fe2000c101b24 */
[----:B------:R-:W-:Y:S05]  /*10d20*/  EXIT ;  /* 0x000000000000794d */ /* 0x000fea0003800000 */
.L_x_7270:
        /* <DEDUP_REMOVED lines=11> */
.L_x_7269:
[----:B------:R-:W-:Y:S01]  /*10de0*/  STG.E.64 desc[UR36][R2.64], R40 ;  /* 0x0000002802007986 */ /* 0x000fe2000c101b24 */
[----:B------:R-:W-:Y:S05]  /*10df0*/  EXIT ;  /* 0x000000000000794d */ /* 0x000fea0003800000 */
.L_x_7260:
        /* <DEDUP_REMOVED lines=10> */
[----:B--2---:R-:W-:-:S05]  /*10ea0*/  SEL R5, RZ, 0x1, !P0 ;  /* 0x00000001ff057807 */ /* 0x004fca0004000000 */
[----:B------:R-:W-:Y:S01]  /*10eb0*/  STG.E.U8 desc[UR36][R2.64], R5 ;  /* 0x0000000502007986 */ /* 0x000fe2000c101124 */
[----:B------:R-:W-:Y:S05]  /*10ec0*/  EXIT ;  /* 0x000000000000794d */ /* 0x000fea0003800000 */
.L_x_7273:
[----:B------:R-:W-:Y:S01]  /*10ed0*/  STG.E.128 desc[UR36][R2.64], R40 ;  /* 0x0000002802007986 */ /* 0x000fe2000c101d24 */
[----:B------:R-:W-:Y:S05]  /*10ee0*/  EXIT ;  /* 0x000000000000794d */ /* 0x000fea0003800000 */
.L_x_7272:
        /* <DEDUP_REMOVED lines=12> */
[C---:B--2---:R-:W-:Y:S02]  /*10fb0*/  LOP3.LUT R4, R7.reuse, 0x7fffffff, RZ, 0xc0, !PT ;  /* 0x7fffffff07047812 */ /* 0x044fe400078ec0ff */
        /* <DEDUP_REMOVED lines=12> */
.L_x_7277:
[----:B------:R-:W-:Y:S05]  /*11080*/  BSYNC B0 ;  /* 0x0000000000007941 */ /* 0x000fea0003800000 */
.L_x_7276:
[----:B------:R-:W-:-:S05]  /*11090*/  LOP3.LUT R5, R0, R5, RZ, 0xfc, !PT ;  /* 0x0000000500057212 */ /* 0x000fca00078efcff */
[----:B------:R-:W-:Y:S01]  /*110a0*/  STG.E.U8 desc[UR36][R2.64], R5 ;  /* 0x0000000502007986 */ /* 0x000fe2000c101124 */
[----:B------:R-:W-:Y:S05]  /*110b0*/  EXIT ;  /* 0x000000000000794d */ /* 0x000fea0003800000 */
.L_x_7275:
[----:B------:R-:W-:Y:S01]  /*110c0*/  UMOV UR4, 0xf0000000 ;  /* 0xf000000000047882 */ /* 0x000fe20000000000 */
[----:B------:R-:W-:Y:S01]  /*110d0*/  UMOV UR5, 0x380fffff ;  /* 0x380fffff00057882 */ /* 0x000fe20000000000 */
[----:B--2---:R-:W0:Y:S01]  /*110e0*/  F2F.F32.F64 R5, R40 ;  /* 0x0000002800057310 */ /* 0x004e220000301000 */
        /* <DEDUP_REMOVED lines=14> */
.L_x_7279:
[----:B------:R-:W-:Y:S01]  /*111d0*/  IMAD.MOV.U32 R0, RZ, RZ, 0x7f ;  /* 0x0000007fff007424 */ /* 0x000fe200078e00ff */
[----:B------:R-:W-:-:S04]  /*111e0*/  ISETP.GT.U32.AND P0, PT, R4, 0x7f800000, PT ;  /* 0x7f8000000400780c */ /* 0x000fc80003f04070 */
[----:B------:R-:W-:-:S09]  /*111f0*/  SEL R0, R0, 0x7c, P0 ;  /* 0x0000007c00007807 */ /* 0x000fd20000000000 */
.L_x_7280:
[----:B------:R-:W-:Y:S05]  /*11200*/  BSYNC B0 ;  /* 0x0000000000007941 */ /* 0x000fea0003800000 */
.L_x_7278:
[----:B------:R-:W-:-:S04]  /*11210*/  LOP3.LUT R4, R5, 0x80000000, RZ, 0xc0, !PT ;  /* 0x8000000005047812 */ /* 0x000fc800078ec0ff */
[----:B------:R-:W-:-:S04]  /*11220*/  SHF.R.U32.HI R5, RZ, 0x18, R4 ;  /* 0x00000018ff057819 */ /* 0x000fc80000011604 */
[----:B------:R-:W-:-:S05]  /*11230*/  LOP3.LUT R5, R0, R5, RZ, 0xfc, !PT ;  /* 0x0000000500057212 */ /* 0x000fca00078efcff */
[----:B------:R-:W-:Y:S01]  /*11240*/  STG.E.U8 desc[UR36][R2.64], R5 ;  /* 0x0000000502007986 */ /* 0x000fe2000c101124 */
[----:B------:R-:W-:Y:S05]  /*11250*/  EXIT ;  /* 0x000000000000794d */ /* 0x000fea0003800000 */
.L_x_7274:
        /* <DEDUP_REMOVED lines=8> */
.L_x_7271:
        /* <DEDUP_REMOVED lines=11> */
.L_x_7283:
[----:B------:R-:W-:Y:S01]  /*11390*/  UMOV UR4, 0xf0000000 ;  /* 0xf000000000047882 */ /* 0x000fe20000000000 */
[----:B------:R-:W-:Y:S01]  /*113a0*/  UMOV UR5, 0x380fffff ;  /* 0x380fffff00057882 */ /* 0x000fe20000000000 */
[----:B------:R-:W0:Y:S01]  /*113b0*/  F2F.F32.F64 R7, R40 ;  /* 0x0000002800077310 */ /* 0x000e220000301000 */
[----:B------:R-:W-:Y:S01]  /*113c0*/  DSETP.GEU.AND P0, PT, |R40|, UR4, PT ;  /* 0x0000000428007e2a */ /* 0x000fe2000bf0e200 */
[----:B------:R-:W-:Y:S01]  /*113d0*/  BSSY B0, `(.L_x_7284) ;  /* 0x0000015000007945 */ /* 0x000fe20003800000 */
[----:B------:R-:W-:-:S12]  /*113e0*/  IMAD.MOV.U32 R0, RZ, RZ, 0x80 ;  /* 0x00000080ff007424 */ /* 0x000fd800078e00ff */
[----:B0-----:R-:W-:-:S05]  /*113f0*/  @!P0 FMUL R7, R7, 1.175494350822287508e-38 ;  /* 0x0080000007078820 */ /* 0x001fca0000400000 */
[----:B--2---:R-:W-:-:S04]  /*11400*/  LOP3.LUT R5, R7, 0x7fffffff, RZ, 0xc0, !PT ;  /* 0x7fffffff07057812 */ /* 0x004fc800078ec0ff */
        /* <DEDUP_REMOVED lines=13> */
.L_x_7286:
[----:B------:R-:W-:-:S04]  /*114e0*/  LOP3.LUT R0, R7, 0x80000000, RZ, 0xc0, !PT ;  /* 0x8000000007007812 */ /* 0x000fc800078ec0ff */
[----:B------:R-:W-:-:S04]  /*114f0*/  SHF.R.U32.HI R5, RZ, 0x18, R0 ;  /* 0x00000018ff057819 */ /* 0x000fc80000011600 */
[----:B------:R-:W-:-:S04]  /*11500*/  LOP3.LUT R4, R4, R5, RZ, 0xfc, !PT ;  /* 0x0000000504047212 */ /* 0x000fc800078efcff */
[----:B------:R-:W-:-:S07]  /*11510*/  PRMT R0, R4, 0x7610, R0 ;  /* 0x0000761004007816 */ /* 0x000fce0000000000 */
.L_x_7285:
[----:B------:R-:W-:Y:S05]  /*11520*/  BSYNC B0 ;  /* 0x0000000000007941 */ /* 0x000fea0003800000 */
.L_x_7284:
[----:B------:R-:W-:Y:S01]  /*11530*/  STG.E.U8 desc[UR36][R2.64], R0 ;  /* 0x0000000002007986 */ /* 0x000fe2000c101124 */
[----:B------:R-:W-:Y:S05]  /*11540*/  EXIT ;  /* 0x000000000000794d */ /* 0x000fea0003800000 */
.L_x_7282:
        /* <DEDUP_REMOVED lines=21> */
.L_x_7289:
[----:B------:R-:W-:-:S04]  /*116a0*/  LOP3.LUT R0, R7, 0x80000000, RZ, 0xc0, !PT ;  /* 0x8000000007007812 */ /* 0x000fc800078ec0ff */
[----:B------:R-:W-:-:S04]  /*116b0*/  SHF.R.U32.HI R5, RZ, 0x18, R0 ;  /* 0x00000018ff057819 */ /* 0x000fc80000011600 */
[----:B------:R-:W-:-:S04]  /*116c0*/  LOP3.LUT R4, R4, R5, RZ, 0xfc, !PT ;  /* 0x0000000504047212 */ /* 0x000fc800078efcff */
[----:B------:R-:W-:-:S07]  /*116d0*/  PRMT R0, R4, 0x7610, R0 ;  /* 0x0000761004007816 */ /* 0x000fce0000000000 */
.L_x_7288:
[----:B------:R-:W-:Y:S05]  /*116e0*/  BSYNC B0 ;  /* 0x0000000000007941 */ /* 0x000fea0003800000 */
.L_x_7287:
[----:B------:R-:W-:Y:S01]  /*116f0*/  STG.E.U8 desc[UR36][R2.64], R0 ;  /* 0x0000000002007986 */ /* 0x000fe2000c101124 */
[----:B------:R-:W-:Y:S05]  /*11700*/  EXIT ;  /* 0x000000000000794d */ /* 0x000fea0003800000 */
.L_x_7281:
        /* <DEDUP_REMOVED lines=11> */
[----:B--2---:R-:W-:-:S04]  /*117c0*/  SHF.R.U32.HI R4, RZ, 0x17, R6 ;  /* 0x00000017ff047819 */ /* 0x004fc80000011606 */
        /* <DEDUP_REMOVED lines=14> */
.L_x_7264:
[----:B------:R-:W-:Y:S01]  /*118b0*/  MOV R0, 0x228 ;  /* 0x0000022800007802 */ /* 0x000fe20000000f00 */
[----:B------:R-:W-:Y:S01]  /*118c0*/  ULDC.64 UR4, c[0x4][0x218] ;  /* 0x0100860000047ab9 */ /* 0x000fe20000000a00 */
[----:B------:R-:W-:Y:S01]  /*118d0*/  ULDC.64 UR6, c[0x4][0x88] ;  /* 0x0100220000067ab9 */ /* 0x000fe20000000a00 */
[----:B--2---:R-:W-:Y:S01]  /*118e0*/  IMAD.U32 R4, RZ, RZ, UR4 ;  /* 0x00000004ff047e24 */ /* 0x004fe2000f8e00ff */
        /* <DEDUP_REMOVED lines=12> */
.L_x_7292:
[----:B------:R-:W-:Y:S05]  /*119b0*/  EXIT ;  /* 0x000000000000794d */ /* 0x000fea0003800000 */
.L_x_7291:
[----:B------:R-:W0:Y:S02]  /*119c0*/  F2I.U64.F64.TRUNC R40, R40 ;  /* 0x0000002800287311 */ /* 0x000e24000030d800 */
[----:B0-----:R-:W-:Y:S01]  /*119d0*/  STG.E.64 desc[UR36][R2.64], R40 ;  /* 0x0000002802007986 */ /* 0x001fe2000c101b24 */
[----:B------:R-:W-:Y:S05]  /*119e0*/  EXIT ;  /* 0x000000000000794d */ /* 0x000fea0003800000 */
.L_x_7290:
[----:B------:R-:W0:Y:S02]  /*119f0*/  F2I.U32.F64.TRUNC R41, R40 ;  /* 0x0000002800297311 */ /* 0x000e24000030d000 */
[----:B0-----:R-:W-:Y:S01]  /*11a00*/  STG.E desc[UR36][R2.64], R41 ;  /* 0x0000002902007986 */ /* 0x001fe2000c101924 */
[----:B------:R-:W-:Y:S05]  /*11a10*/  EXIT ;  /* 0x000000000000794d */ /* 0x000fea0003800000 */
.L_x_7293:
        /* <DEDUP_REMOVED lines=14> */
.L_x_24127:


//--------------------- .text._ZN2at6native18elementwise_kernelILi128ELi2EZNS0_22gpu_kernel_impl_nocastIZZZNS0_54_GLOBAL__N__d8c5977b_16_LinearAlgebra_cu_7dd49032_297216addr_kernel_cudaERNS_14TensorIteratorERKN3c106ScalarES9_ENKUlvE_clEvENKUlvE6_clEvEUlNS6_7complexIdEESD_SD_E0_EEvRNS_18TensorIteratorBaseERKT_EUliE_EEviT1_ --------------------------
	.section	.text._ZN2at6native18elementwise_kernelILi128ELi2EZNS0_22gpu_kernel_impl_nocastIZZZNS0_54_GLOBAL__N__d8c5977b_16_LinearAlgebra_cu_7dd49032_297216addr_kernel_cudaERNS_14TensorIteratorERKN3c106ScalarES9_ENKUlvE_clEvENKUlvE6_clEvEUlNS6_7complexIdEESD_SD_E0_EEvRNS_18TensorIteratorBaseERKT_EUliE_EEviT1_,"ax",@progbits
	.align	128
        .global         _ZN2at6native18elementwise_kernelILi128ELi2EZNS0_22gpu_kernel_impl_nocastIZZZNS0_54_GLOBAL__N__d8c5977b_16_LinearAlgebra_cu_7dd49032_297216addr_kernel_cudaERNS_14TensorIteratorERKN3c106ScalarES9_ENKUlvE_clEvENKUlvE6_clEvEUlNS6_7complexIdEESD_SD_E0_EEvRNS_18TensorIteratorBaseERKT_EUliE_EEviT1_
        .type           _ZN2at6native18elementwise_kernelILi128ELi2EZNS0_22gpu_kernel_impl_nocastIZZZNS0_54_GLOBAL__N__d8c5977b_16_LinearAlgebra_cu_7dd49032_297216addr_kernel_cudaERNS_14TensorIteratorERKN3c106ScalarES9_ENKUlvE_clEvENKUlvE6_clEvEUlNS6_7complexIdEESD_SD_E0_EEvRNS_18TensorIteratorBaseERKT_EUliE_EEviT1_,@function
        .size           _ZN2at6native18elementwise_kernelILi128ELi2EZNS0_22gpu_kernel_impl_nocastIZZZNS0_54_GLOBAL__N__d8c5977b_16_LinearAlgebra_cu_7dd49032_297216addr_kernel_cudaERNS_14TensorIteratorERKN3c106ScalarES9_ENKUlvE_clEvENKUlvE6_clEvEUlNS6_7complexIdEESD_SD_E0_EEvRNS_18TensorIteratorBaseERKT_EUliE_EEviT1_,(.L_x_24128 - _ZN2at6native18elementwise_kernelILi128ELi2EZNS0_22gpu_kernel_impl_nocastIZZZNS0_54_GLOBAL__N__d8c5977b_16_LinearAlgebra_cu_7dd49032_297216addr_kernel_cudaERNS_14TensorIteratorERKN3c106ScalarES9_ENKUlvE_clEvENKUlvE6_clEvEUlNS6_7complexIdEESD_SD_E0_EEvRNS_18TensorIteratorBaseERKT_EUliE_EEviT1_)
        .other          _ZN2at6native18elementwise_kernelILi128ELi2EZNS0_22gpu_kernel_impl_nocastIZZZNS0_54_GLOBAL__N__d8c5977b_16_LinearAlgebra_cu_7dd49032_297216addr_kernel_cudaERNS_14TensorIteratorERKN3c106ScalarES9_ENKUlvE_clEvENKUlvE6_clEvEUlNS6_7complexIdEESD_SD_E0_EEvRNS_18TensorIteratorBaseERKT_EUliE_EEviT1_,@"STO_CUDA_ENTRY STV_DEFAULT"
_ZN2at6native18elementwise_kernelILi128ELi2EZNS0_22gpu_kernel_impl_nocastIZZZNS0_54_GLOBAL__N__d8c5977b_16_LinearAlgebra_cu_7dd49032_297216addr_kernel_cudaERNS_14TensorIteratorERKN3c106ScalarES9_ENKUlvE_clEvENKUlvE6_clEvEUlNS6_7complexIdEESD_SD_E0_EEvRNS_18TensorIteratorBaseERKT_EUliE_EEviT1_:
.text._ZN2at6native18elementwise_kernelILi128ELi2EZNS0_22gpu_kernel_impl_nocastIZZZNS0_54_GLOBAL__N__d8c5977b_16_LinearAlgebra_cu_7dd49032_297216addr_kernel_cudaERNS_14TensorIteratorERKN3c106ScalarES9_ENKUlvE_clEvENKUlvE6_clEvEUlNS6_7complexIdEESD_SD_E0_EEvRNS_18TensorIteratorBaseERKT_EUliE_EEviT1_:
[----:B------:R-:W-:Y:S01]  /*0000*/  LDC R1, c[0x0][0x28] ;  /* 0x00000a00ff017b82 */ /* 0x000fe20000000800 */
[----:B------:R-:W0:Y:S01]  /*0010*/  S2R R0, SR_CTAID.X ;  /* 0x0000000000007919 */ /* 0x000e220000002500 */
[----:B------:R-:W-:Y:S01]  /*0020*/  ULDC UR6, c[0x0][0x210] ;  /* 0x0000840000067ab9 */ /* 0x000fe20000000800 */
[----:B------:R-:W-:Y:S01]  /*0030*/  ULDC.64 UR4, c[0x0][0x208] ;  /* 0x0000820000047ab9 */ /* 0x000fe20000000a00 */
[----:B------:R-:W-:Y:S01]  /*0040*/  BSSY B0, `(.L_x_7294) ;  /* 0x00001a4000007945 */ /* 0x000fe20003800000 */
[----:B------:R-:W0:Y:S02]  /*0050*/  S2R R3, SR_TID.X ;  /* 0x0000000000037919 */ /* 0x000e240000002100 */
[----:B0-----:R-:W-:-:S04]  /*0060*/  LEA R0, R0, R3, 0x8 ;  /* 0x0000000300007211 */ /* 0x001fc800078e40ff */
[----:B------:R-:W-:Y:S02]  /*0070*/  ISETP.GE.AND P0, PT, R0, UR6, PT ;  /* 0x0000000600007c0c */ /* 0x000fe4000bf06270 */
[----:B------:R-:W-:-:S11]  /*0080*/  MOV R9, R0 ;  /* 0x0000000000097202 */ /* 0x000fd60000000f00 */
[----:B------:R-:W-:Y:S05]  /*0090*/  @P0 BRA `(.L_x_7295) ;  /* 0x0000001800780947 */ /* 0x000fea0003800000 */
[----:B------:R-:W0:Y:S01]  /*00a0*/  LDC R4, c[0x0][0x220] ;  /* 0x00008800ff047b82 */ /* 0x000e220000000800 */
[----:B------:R-:W-:Y:S01]  /*00b0*/  HFMA2.MMA R8, -RZ, RZ, 0, 0 ;  /* 0x00000000ff087435 */ /* 0x000fe200000001ff */
[----:B------:R-:W-:Y:S02]  /*00c0*/  MOV R5, RZ ;  /* 0x000000ff00057202 */ /* 0x000fe40000000f00 */
[----:B------:R-:W-:Y:S02]  /*00d0*/  CS2R R2, SRZ ;  /* 0x0000000000027805 */ /* 0x000fe4000001ff00 */
        /* <DEDUP_REMOVED lines=375> */
.L_x_7296:
[----:B------:R-:W-:Y:S01]  /*1850*/  ULDC.64 UR8, c[0x0][0x4f0] ;  /* 0x00013c0000087ab9 */ /* 0x000fe20000000a00 */
[----:B------:R-:W-:Y:S01]  /*1860*/  ULDC.64 UR10, c[0x0][0x4f8] ;  /* 0x00013e00000a7ab9 */ /* 0x000fe20000000a00 */
[----:B------:R-:W-:-:S04]  /*1870*/  IADD3 R4, P0, R5, UR8, RZ ;  /* 0x0000000805047c10 */ /* 0x000fc8000ff1e0ff */
[----:B------:R-:W-:Y:S01]  /*1880*/  IADD3.X R5, RZ, UR9, RZ, P0, !PT ;  /* 0x00000009ff057c10 */ /* 0x000fe200087fe4ff */
[----:B------:R-:W-:-:S05]  /*1890*/  ULDC.64 UR8, c[0x0][0x4e8] ;  /* 0x00013a0000087ab9 */ /* 0x000fca0000000a00 */
[----:B------:R-:W2:Y:S01]  /*18a0*/  LDG.E.128 R4, desc[UR4][R4.64] ;  /* 0x0000000404047981 */ /* 0x000ea2000c1e1d00 */
[----:B------:R-:W-:Y:S02]  /*18b0*/  IADD3 R12, P1, R8, UR10, RZ ;  /* 0x0000000a080c7c10 */ /* 0x000fe4000ff3e0ff */
[----:B------:R-:W-:Y:S02]  /*18c0*/  IADD3 R8, P0, R2, UR8, RZ ;  /* 0x0000000802087c10 */ /* 0x000fe4000ff1e0ff */
[----:B------:R-:W-:Y:S01]  /*18d0*/  IADD3.X R13, RZ, UR11, RZ, P1, !PT ;  /* 0x0000000bff0d7c10 */ /* 0x000fe20008ffe4ff */
[----:B------:R-:W-:Y:S01]  /*18e0*/  ULDC.64 UR10, c[0x0][0x510] ;  /* 0x00014400000a7ab9 */ /* 0x000fe20000000a00 */
[----:B------:R-:W-:Y:S01]  /*18f0*/  IADD3.X R9, RZ, UR9, RZ, P0, !PT ;  /* 0x00000009ff097c10 */ /* 0x000fe200087fe4ff */
[----:B------:R-:W-:-:S03]  /*1900*/  ULDC.64 UR8, c[0x0][0x518] ;  /* 0x0001460000087ab9 */ /* 0x000fc60000000a00 */
[----:B------:R-:W3:Y:S04]  /*1910*/  LDG.E.128 R12, desc[UR4][R12.64] ;  /* 0x000000040c0c7981 */ /* 0x000ee8000c1e1d00 */
[----:B------:R-:W4:Y:S01]  /*1920*/  LDG.E.128 R8, desc[UR4][R8.64] ;  /* 0x0000000408087981 */ /* 0x000f22000c1e1d00 */
[----:B--2---:R-:W-:Y:S02]  /*1930*/  DMUL R18, R4, UR8 ;  /* 0x0000000804127c28 */ /* 0x004fe40008000000 */
[----:B------:R-:W-:Y:S01]  /*1940*/  DMUL R16, R6, UR8 ;  /* 0x0000000806107c28 */ /* 0x000fe20008000000 */
[----:B------:R-:W-:-:S05]  /*1950*/  ULDC.64 UR8, c[0x0][0x508] ;  /* 0x0001420000087ab9 */ /* 0x000fca0000000a00 */
[----:B------:R-:W-:Y:S02]  /*1960*/  DFMA R18, R6, UR10, R18 ;  /* 0x0000000a06127c2b */ /* 0x000fe40008000012 */
[----:B------:R-:W-:Y:S02]  /*1970*/  DFMA R16, R4, UR10, -R16 ;  /* 0x0000000a04107c2b */ /* 0x000fe40008000810 */
[----:B----4-:R-:W-:-:S04]  /*1980*/  DMUL R6, R8, UR8 ;  /* 0x0000000808067c28 */ /* 0x010fc80008000000 */
[-C--:B---3--:R-:W-:Y:S02]  /*1990*/  DMUL R20, R14, R18.reuse ;  /* 0x000000120e147228 */ /* 0x088fe40000000000 */
[----:B------:R-:W-:Y:S02]  /*19a0*/  DMUL R18, R12, R18 ;  /* 0x000000120c127228 */ /* 0x000fe40000000000 */
[C---:B------:R-:W-:Y:S01]  /*19b0*/  DMUL R4, R10.reuse, UR8 ;  /* 0x000000080a047c28 */ /* 0x040fe20008000000 */
[----:B------:R-:W-:Y:S02]  /*19c0*/  ULDC.64 UR8, c[0x0][0x500] ;  /* 0x0001400000087ab9 */ /* 0x000fe40000000a00 */
[----:B------:R-:W-:Y:S02]  /*19d0*/  DFMA R6, R10, UR8, R6 ;  /* 0x000000080a067c2b */ /* 0x000fe40008000006 */
[-C--:B------:R-:W-:Y:S02]  /*19e0*/  DFMA R12, R12, R16.reuse, -R20 ;  /* 0x000000100c0c722b */ /* 0x080fe40000000814 */
[----:B------:R-:W-:-:S02]  /*19f0*/  DFMA R18, R14, R16, R18 ;  /* 0x000000100e12722b */ /* 0x000fc40000000012 */
[----:B------:R-:W-:Y:S01]  /*1a00*/  DFMA R4, R8, UR8, -R4 ;  /* 0x0000000808047c2b */ /* 0x000fe20008000804 */
[----:B------:R-:W-:Y:S01]  /*1a10*/  ULDC.64 UR8, c[0x0][0x4e0] ;  /* 0x0001380000087ab9 */ /* 0x000fe20000000a00 */
[----:B------:R-:W-:Y:S02]  /*1a20*/  IADD3 R9, R0, 0x80, RZ ;  /* 0x0000008000097810 */ /* 0x000fe40007ffe0ff */
[----:B------:R-:W-:Y:S02]  /*1a30*/  IADD3 R2, P0, R3, UR8, RZ ;  /* 0x0000000803027c10 */ /* 0x000fe4000ff1e0ff */
[----:B------:R-:W-:Y:S02]  /*1a40*/  DADD R6, R6, R18 ;  /* 0x0000000006067229 */ /* 0x000fe40000000012 */
[----:B------:R-:W-:Y:S01]  /*1a50*/  DADD R4, R4, R12 ;  /* 0x0000000004047229 */ /* 0x000fe2000000000c */
[----:B------:R-:W-:-:S06]  /*1a60*/  IADD3.X R3, RZ, UR9, RZ, P0, !PT ;  /* 0x00000009ff037c10 */ /* 0x000fcc00087fe4ff */
[----:B------:R0:W-:Y:S04]  /*1a70*/  STG.E.128 desc[UR4][R2.64], R4 ;  /* 0x0000000402007986 */ /* 0x0001e8000c101d04 */
.L_x_7295:
[----:B------:R-:W-:Y:S05]  /*1a80*/  BSYNC B0 ;  /* 0x0000000000007941 */ /* 0x000fea0003800000 */
.L_x_7294:
[----:B------:R-:W-:-:S13]  /*1a90*/  ISETP.GE.AND P0, PT, R9, UR6, PT ;  /* 0x0000000609007c0c */ /* 0x000fda000bf06270 */
[----:B------:R-:W-:Y:S05]  /*1aa0*/  @P0 EXIT ;  /* 0x000000000000094d */ /* 0x000fea0003800000 */
[----:B0-----:R-:W0:Y:S01]  /*1ab0*/  LDC R4, c[0x0][0x220] ;  /* 0x00008800ff047b82 */ /* 0x001e220000000800 */
[----:B------:R-:W-:Y:S01]  /*1ac0*/  HFMA2.MMA R0, -RZ, RZ, 0, 0 ;  /* 0x00000000ff007435 */ /* 0x000fe200000001ff */
[----:B------:R-:W-:Y:S02]  /*1ad0*/  CS2R R2, SRZ ;  /* 0x0000000000027805 */ /* 0x000fe4000001ff00 */
[----:B------:R-:W-:Y:S02]  /*1ae0*/  MOV R5, RZ ;  /* 0x000000ff00057202 */ /* 0x000fe40000000f00 */
        /* <DEDUP_REMOVED lines=375> */
.L_x_7297:
        /* <DEDUP_REMOVED lines=28> */
[----:B------:R-:W-:Y:S02]  /*3420*/  ULDC.64 UR6, c[0x0][0x4e0] ;  /* 0x0001380000067ab9 */ /* 0x000fe40000000a00 */
[----:B------:R-:W-:-:S03]  /*3430*/  IADD3 R2, P0, R3, UR6, RZ ;  /* 0x0000000603027c10 */ /* 0x000fc6000ff1e0ff */
[----:B------:R-:W-:Y:S01]  /*3440*/  DADD R14, R14, R18 ;  /* 0x000000000e0e7229 */ /* 0x000fe20000000012 */
[----:B------:R-:W-:Y:S01]  /*3450*/  IADD3.X R3, RZ, UR7, RZ, P0, !PT ;  /* 0x00000007ff037c10 */ /* 0x000fe200087fe4ff */
[----:B------:R-:W-:-:S07]  /*3460*/  DADD R12, R12, R20 ;  /* 0x000000000c0c7229 */ /* 0x000fce0000000014 */
[----:B------:R-:W-:Y:S01]  /*3470*/  STG.E.128 desc[UR4][R2.64], R12 ;  /* 0x0000000c02007986 */ /* 0x000fe2000c101d04 */
[----:B------:R-:W-:Y:S05]  /*3480*/  EXIT ;  /* 0x000000000000794d */ /* 0x000fea0003800000 */
.L_x_7298:
        /* <DEDUP_REMOVED lines=15> */
.L_x_24128:


//--------------------- .text._ZN2at6native27unrolled_elementwise_kernelIZZZNS0_54_GLOBAL__N__d8c5977b_16_LinearAlgebra_cu_7dd49032_297216addr_kernel_cudaERNS_14TensorIteratorERKN3c106ScalarES8_ENKUlvE_clEvENKUlvE6_clEvEUlNS5_7complexIdEESC_SC_E0_St5arrayIPcLm4EELi4E23TrivialOffsetCalculatorILi3EjESH_ILi1EjENS0_6memory15LoadWithoutCastENSK_16StoreWithoutCastEEEviT_T0_T2_T3_T4_T5_ --------------------------
	.section	.text._ZN2at6native27unrolled_elementwise_kernelIZZZNS0_54_GLOBAL__N__d8c5977b_16_LinearAlgebra_cu_7dd49032_297216addr_kernel_cudaERNS_14TensorIteratorERKN3c106ScalarES8_ENKUlvE_clEvENKUlvE6_clEvEUlNS5_7complexIdEESC_SC_E0_St5arrayIPcLm4EELi4E23TrivialOffsetCalculatorILi3EjESH_ILi1EjENS0_6memory15LoadWithoutCastENSK_16StoreWithoutCastEEEviT_T0_T2_T3_T4_T5_,"ax",@progbits
	.align	128
        .global         _ZN2at6native27unrolled_elementwise_kernelIZZZNS0_54_GLOBAL__N__d8c5977b_16_LinearAlgebra_cu_7dd49032_297216addr_kernel_cudaERNS_14TensorIteratorERKN3c106ScalarES8_ENKUlvE_clEvENKUlvE6_clEvEUlNS5_7complexIdEESC_SC_E0_St5arrayIPcLm4EELi4E23TrivialOffsetCalculatorILi3EjESH_ILi1EjENS0_6memory15LoadWithoutCastENSK_16StoreWithoutCastEEEviT_T0_T2_T3_T4_T5_
        .type           _ZN2at6native27unrolled_elementwise_kernelIZZZNS0_54_GLOBAL__N__d8c5977b_16_LinearAlgebra_cu_7dd49032_297216addr_kernel_cudaERNS_14TensorIteratorERKN3c106ScalarES8_ENKUlvE_clEvENKUlvE6_clEvEUlNS5_7complexIdEESC_SC_E0_St5arrayIPcLm4EELi4E23TrivialOffsetCalculatorILi3EjESH_ILi1EjENS0_6memory15LoadWithoutCastENSK_16StoreWithoutCastEEEviT_T0_T2_T3_T4_T5_,@function
        .size           _ZN2at6native27unrolled_elementwise_kernelIZZZNS0_54_GLOBAL__N__d8c5977b_16_LinearAlgebra_cu_7dd49032_297216addr_kernel_cudaERNS_14TensorIteratorERKN3c106ScalarES8_ENKUlvE_clEvENKUlvE6_clEvEUlNS5_7complexIdEESC_SC_E0_St5arrayIPcLm4EELi4E23TrivialOffsetCalculatorILi3EjESH_ILi1EjENS0_6memory15LoadWithoutCastENSK_16StoreWithoutCastEEEviT_T0_T2_T3_T4_T5_,(.L_x_24129 - _ZN2at6native27unrolled_elementwise_kernelIZZZNS0_54_GLOBAL__N__d8c5977b_16_LinearAlgebra_cu_7dd49032_297216addr_kernel_cudaERNS_14TensorIteratorERKN3c106ScalarES8_ENKUlvE_clEvENKUlvE6_clEvEUlNS5_7complexIdEESC_SC_E0_St5arrayIPcLm4EELi4E23TrivialOffsetCalculatorILi3EjESH_ILi1EjENS0_6memory15LoadWithoutCastENSK_16StoreWithoutCastEEEviT_T0_T2_T3_T4_T5_)
        .other          _ZN2at6native27unrolled_elementwise_kernelIZZZNS0_54_GLOBAL__N__d8c5977b_16_LinearAlgebra_cu_7dd49032_297216addr_kernel_cudaERNS_14TensorIteratorERKN3c106ScalarES8_ENKUlvE_clEvENKUlvE6_clEvEUlNS5_7complexIdEESC_SC_E0_St5arrayIPcLm4EELi4E23TrivialOffsetCalculatorILi3EjESH_ILi1EjENS0_6memory15LoadWithoutCastENSK_16StoreWithoutCastEEEviT_T0_T2_T3_T4_T5_,@"STO_CUDA_ENTRY STV_DEFAULT"
_ZN2at6native27unrolled_elementwise_kernelIZZZNS0_54_GLOBAL__N__d8c5977b_16_LinearAlgebra_cu_7dd49032_297216addr_kernel_cudaERNS_14TensorIteratorERKN3c106ScalarES8_ENKUlvE_clEvENKUlvE6_clEvEUlNS5_7complexIdEESC_SC_E0_St5arrayIPcLm4EELi4E23TrivialOffsetCalculatorILi3EjESH_ILi1EjENS0_6memory15LoadWithoutCastENSK_16StoreWithoutCastEEEviT_T0_T2_T3_T4_T5_:
.text._ZN2at6native27unrolled_elementwise_kernelIZZZNS0_54_GLOBAL__N__d8c5977b_16_LinearAlgebra_cu_7dd49032_297216addr_kernel_cudaERNS_14TensorIteratorERKN3c106ScalarES8_ENKUlvE_clEvENKUlvE6_clEvEUlNS5_7complexIdEESC_SC_E0_St5arrayIPcLm4EELi4E23TrivialOffsetCalculatorILi3EjESH_ILi1EjENS0_6memory15LoadWithoutCastENSK_16StoreWithoutCastEEEviT_T0_T2_T3_T4_T5_:
[----:B------:R-:W-:Y:S01]  /*0000*/  LDC R1, c[0x0][0x28] ;  /* 0x00000a00ff017b82 */ /* 0x000fe20000000800 */
[----:B------:R-:W0:Y:S07]  /*0010*/  S2R R3, SR_CTAID.X ;  /* 0x0000000000037919 */ /* 0x000e2e0000002500 */
[----:B------:R-:W0:Y:S01]  /*0020*/  LDC R2, c[0x0][0x210] ;  /* 0x00008400ff027b82 */ /* 0x000e220000000800 */
[----:B------:R-:W-:Y:S02]  /*0030*/  CS2R R38, SRZ ;  /* 0x0000000000267805 */ /* 0x000fe4000001ff00 */
[----:B------:R-:W-:Y:S01]  /*0040*/  CS2R R36, SRZ ;  /* 0x0000000000247805 */ /* 0x000fe2000001ff00 */
[----:B------:R-:W1:Y:S01]  /*0050*/  S2R R12, SR_TID.X ;  /* 0x00000000000c7919 */ /* 0x000e620000002100 */
[----:B------:R-:W-:Y:S01]  /*0060*/  ULDC.64 UR4, c[0x0][0x208] ;  /* 0x0000820000047ab9 */ /* 0x000fe20000000a00 */
[----:B------:R-:W-:-:S02]  /*0070*/  CS2R R34, SRZ ;  /* 0x0000000000227805 */ /* 0x000fc4000001ff00 */
[----:B------:R-:W-:Y:S02]  /*0080*/  CS2R R32, SRZ ;  /* 0x0000000000207805 */ /* 0x000fe4000001ff00 */
[----:B------:R-:W-:Y:S02]  /*0090*/  CS2R R30, SRZ ;  /* 0x00000000001e7805 */ /* 0x000fe4000001ff00 */
[----:B------:R-:W-:Y:S02]  /*00a0*/  CS2R R28, SRZ ;  /* 0x00000000001c7805 */ /* 0x000fe4000001ff00 */
[----:B------:R-:W-:Y:S02]  /*00b0*/  CS2R R26, SRZ ;  /* 0x00000000001a7805 */ /* 0x000fe4000001ff00 */
[----:B------:R-:W-:Y:S01]  /*00c0*/  CS2R R24, SRZ ;  /* 0x0000000000187805 */ /* 0x000fe2000001ff00 */
[----:B0-----:R-:W-:-:S05]  /*00d0*/  IMAD R2, R3, -0x200, R2 ;  /* 0xfffffe0003027824 */ /* 0x001fca00078e0202 */
[----:B-1----:R-:W-:-:S13]  /*00e0*/  ISETP.GE.AND P2, PT, R12, R2, PT ;  /* 0x000000020c00720c */ /* 0x002fda0003f46270 */
[----:B------:R-:W-:Y:S01]  /*00f0*/  @!P2 IMAD R0, R3, 0x200, R12 ;  /* 0x000002000300a824 */ /* 0x000fe200078e020c */
[----:B------:R-:W0:Y:S01]  /*0100*/  @!P2 LDC.64 R58, c[0x0][0x258] ;  /* 0x00009600ff3aab82 */ /* 0x000e220000000a00 */
[----:B------:R-:W-:-:S05]  /*0110*/  @!P2 VIADD R12, R12, 0x80 ;  /* 0x000000800c0ca836 */ /* 0x000fca0000000000 */
[----:B------:R-:W-:Y:S02]  /*0120*/  ISETP.GE.AND P0, PT, R12, R2, PT ;  /* 0x000000020c00720c */ /* 0x000fe40003f06270 */
[----:B------:R-:W1:Y:S08]  /*0130*/  @!P2 LDC.64 R56, c[0x0][0x260] ;  /* 0x00009800ff38ab82 */ /* 0x000e700000000a00 */
[----:B------:R-:W2:Y:S03]  /*0140*/  @!P2 LDC.64 R60, c[0x0][0x268] ;  /* 0x00009a00ff3cab82 */ /* 0x000ea60000000a00 */
[----:B------:R-:W-:-:S02]  /*0150*/  @!P0 IMAD R47, R3, 0x200, R12 ;  /* 0x00000200032f8824 */ /* 0x000fc400078e020c */
[----:B------:R-:W-:-:S03]  /*0160*/  @!P0 VIADD R12, R12, 0x80 ;  /* 0x000000800c0c8836 */ /* 0x000fc60000000000 */
[----:B------:R-:W3:Y:S02]  /*0170*/  @!P0 LDC.64 R6, c[0x0][0x258] ;  /* 0x00009600ff068b82 */ /* 0x000ee40000000a00 */
[----:B------:R-:W-:-:S06]  /*0180*/  ISETP.GE.AND P3, PT, R12, R2, PT ;  /* 0x000000020c00720c */ /* 0x000fcc0003f66270 */
[----:B------:R-:W4:Y:S07]  /*0190*/  @!P0 LDC.64 R44, c[0x0][0x260] ;  /* 0x00009800ff2c8b82 */ /* 0x000f2e0000000a00 */
[----:B------:R-:W-:Y:S01]  /*01a0*/  @!P3 IMAD R13, R3, 0x200, R12 ;  /* 0x00000200030db824 */ /* 0x000fe200078e020c */
[----:B------:R-:W0:Y:S01]  /*01b0*/  @!P0 LDC.64 R8, c[0x0][0x268] ;  /* 0x00009a00ff088b82 */ /* 0x000e220000000a00 */
[----:B------:R-:W-:-:S05]  /*01c0*/  @!P3 VIADD R12, R12, 0x80 ;  /* 0x000000800c0cb836 */ /* 0x000fca0000000000 */
[----:B------:R-:W-:Y:S02]  /*01d0*/  ISETP.GE.AND P1, PT, R12, R2, PT ;  /* 0x000000020c00720c */ /* 0x000fe40003f26270 */
[----:B------:R-:W1:Y:S01]  /*01e0*/  @!P3 LDC.64 R10, c[0x0][0x258] ;  /* 0x00009600ff0abb82 */ /* 0x000e620000000a00 */
[----:B---3--:R-:W-:Y:S01]  /*01f0*/  @!P0 IMAD.WIDE.U32 R6, R47, 0x10, R6 ;  /* 0x000000102f068825 */ /* 0x008fe200078e0006 */
[----:B------:R-:W-:-:S04]  /*0200*/  CS2R R14, SRZ ;  /* 0x00000000000e7805 */ /* 0x000fc8000001ff00 */
[----:B------:R3:W5:Y:S02]  /*0210*/  @!P0 LDG.E.128 R36, desc[UR4][R6.64] ;  /* 0x0000000406248981 */ /* 0x000764000c1e1d00 */
[----:B------:R-:W2:Y:S01]  /*0220*/  @!P3 LDC.64 R40, c[0x0][0x260] ;  /* 0x00009800ff28bb82 */ /* 0x000ea20000000a00 */
[----:B----4-:R-:W-:-:S04]  /*0230*/  @!P0 IMAD.WIDE.U32 R44, R47, 0x10, R44 ;  /* 0x000000102f2c8825 */ /* 0x010fc800078e002c */
[----:B------:R-:W-:Y:S01]  /*0240*/  @!P1 IMAD R53, R3, 0x200, R12 ;  /* 0x0000020003359824 */ /* 0x000fe200078e020c */
[----:B------:R4:W5:Y:S02]  /*0250*/  @!P0 LDG.E.128 R32, desc[UR4][R44.64] ;  /* 0x000000042c208981 */ /* 0x000964000c1e1d00 */
[----:B------:R-:W3:Y:S01]  /*0260*/  @!P1 LDC.64 R48, c[0x0][0x258] ;  /* 0x00009600ff309b82 */ /* 0x000ee20000000a00 */
[----:B0-----:R-:W-:-:S07]  /*0270*/  @!P0 IMAD.WIDE.U32 R46, R47, 0x10, R8 ;  /* 0x000000102f2e8825 */ /* 0x001fce00078e0008 */
[----:B------:R-:W0:Y:S01]  /*0280*/  @!P1 LDC.64 R50, c[0x0][0x260] ;  /* 0x00009800ff329b82 */ /* 0x000e220000000a00 */
[----:B-1----:R-:W-:-:S07]  /*0290*/  @!P3 IMAD.WIDE.U32 R54, R13, 0x10, R10 ;  /* 0x000000100d36b825 */ /* 0x002fce00078e000a */
[----:B------:R-:W1:Y:S01]  /*02a0*/  @!P3 LDC.64 R42, c[0x0][0x268] ;  /* 0x00009a00ff2abb82 */ /* 0x000e620000000a00 */
[----:B--2---:R-:W-:-:S07]  /*02b0*/  @!P3 IMAD.WIDE.U32 R40, R13, 0x10, R40 ;  /* 0x000000100d28b825 */ /* 0x004fce00078e0028 */
[----:B------:R-:W2:Y:S01]  /*02c0*/  @!P1 LDC.64 R4, c[0x0][0x268] ;  /* 0x00009a00ff049b82 */ /* 0x000ea20000000a00 */
[C---:B---3--:R-:W-:Y:S01]  /*02d0*/  @!P1 IMAD.WIDE.U32 R48, R53.reuse, 0x10, R48 ;  /* 0x0000001035309825 */ /* 0x048fe200078e0030 */
[----:B------:R-:W-:Y:S02]  /*02e0*/  CS2R R10, SRZ ;  /* 0x00000000000a7805 */ /* 0x000fe4000001ff00 */
[----:B------:R-:W-:Y:S02]  /*02f0*/  CS2R R8, SRZ ;  /* 0x0000000000087805 */ /* 0x000fe4000001ff00 */
[----:B------:R-:W-:Y:S01]  /*0300*/  CS2R R6, SRZ ;  /* 0x0000000000067805 */ /* 0x000fe2000001ff00 */
[----:B------:R3:W5:Y:S01]  /*0310*/  @!P0 LDG.E.128 R28, desc[UR4][R46.64] ;  /* 0x000000042e1c8981 */ /* 0x000762000c1e1d00 */
[----:B0-----:R-:W-:-:S03]  /*0320*/  @!P1 IMAD.WIDE.U32 R50, R53, 0x10, R50 ;  /* 0x0000001035329825 */ /* 0x001fc600078e0032 */
[----:B------:R-:W5:Y:S01]  /*0330*/  @!P3 LDG.E.128 R24, desc[UR4][R54.64] ;  /* 0x000000043618b981 */ /* 0x000f62000c1e1d00 */
[----:B----4-:R-:W-:-:S03]  /*0340*/  CS2R R44, SRZ ;  /* 0x00000000002c7805 */ /* 0x010fc6000001ff00 */
[----:B------:R0:W5:Y:S01]  /*0350*/  @!P1 LDG.E.128 R8, desc[UR4][R50.64] ;  /* 0x0000000432089981 */ /* 0x000162000c1e1d00 */
[----:B-1----:R-:W-:Y:S01]  /*0360*/  @!P3 IMAD.WIDE.U32 R42, R13, 0x10, R42 ;  /* 0x000000100d2ab825 */ /* 0x002fe200078e002a */
[----:B------:R-:W-:-:S03]  /*0370*/  CS2R R12, SRZ ;  /* 0x00000000000c7805 */ /* 0x000fc6000001ff00 */
[----:B--2---:R-:W-:Y:S01]  /*0380*/  @!P1 IMAD.WIDE.U32 R52, R53, 0x10, R4 ;  /* 0x0000001035349825 */ /* 0x004fe200078e0004 */
[----:B------:R-:W-:Y:S02]  /*0390*/  CS2R R4, SRZ ;  /* 0x0000000000047805 */ /* 0x000fe4000001ff00 */
[----:B------:R1:W5:Y:S01]  /*03a0*/  @!P1 LDG.E.128 R12, desc[UR4][R48.64] ;  /* 0x00000004300c9981 */ /* 0x000362000c1e1d00 */
[----:B---3--:R-:W-:Y:S02]  /*03b0*/  CS2R R46, SRZ ;  /* 0x00000000002e7805 */ /* 0x008fe4000001ff00 */
[----:B0-----:R-:W-:Y:S02]  /*03c0*/  CS2R R50, SRZ ;  /* 0x0000000000327805 */ /* 0x001fe4000001ff00 */
[----:B------:R-:W-:Y:S01]  /*03d0*/  CS2R R54, SRZ ;  /* 0x0000000000367805 */ /* 0x000fe2000001ff00 */
[----:B------:R0:W5:Y:S01]  /*03e0*/  @!P1 LDG.E.128 R4, desc[UR4][R52.64] ;  /* 0x0000000434049981 */ /* 0x000162000c1e1d00 */
[----:B------:R-:W-:Y:S01]  /*03f0*/  @!P2 IMAD.WIDE.U32 R58, R0, 0x10, R58 ;  /* 0x00000010003aa825 */ /* 0x000fe200078e003a */
[----:B-1----:R-:W-:-:S03]  /*0400*/  CS2R R48, SRZ ;  /* 0x0000000000307805 */ /* 0x002fc6000001ff00 */
[C---:B------:R-:W-:Y:S01]  /*0410*/  @!P2 IMAD.WIDE.U32 R56, R0.reuse, 0x10, R56 ;  /* 0x000000100038a825 */ /* 0x040fe200078e0038 */
[----:B------:R-:W5:Y:S01]  /*0420*/  @!P2 LDG.E.128 R44, desc[UR4][R58.64] ;  /* 0x000000043a2ca981 */ /* 0x000f62000c1e1d00 */
[----:B0-----:R-:W-:Y:S02]  /*0430*/  CS2R R52, SRZ ;  /* 0x0000000000347805 */ /* 0x001fe4000001ff00 */
[----:B------:R-:W-:Y:S01]  /*0440*/  @!P2 IMAD.WIDE.U32 R60, R0, 0x10, R60 ;  /* 0x00000010003ca825 */ /* 0x000fe200078e003c */
[----:B------:R-:W5:Y:S04]  /*0450*/  @!P2 LDG.E.128 R48, desc[UR4][R56.64] ;  /* 0x000000043830a981 */ /* 0x000f68000c1e1d00 */
[----:B------:R-:W5:Y:S01]  /*0460*/  @!P2 LDG.E.128 R52, desc[UR4][R60.64] ;  /* 0x000000043c34a981 */ /* 0x000f62000c1e1d00 */
[----:B------:R-:W0:Y:S01]  /*0470*/  S2R R0, SR_TID.X ;  /* 0x0000000000007919 */ /* 0x000e220000002100 */
[----:B------:R-:W-:-:S02]  /*0480*/  CS2R R22, SRZ ;  /* 0x0000000000167805 */ /* 0x000fc4000001ff00 */
[----:B------:R-:W-:Y:S02]  /*0490*/  CS2R R20, SRZ ;  /* 0x0000000000147805 */ /* 0x000fe4000001ff00 */
[----:B------:R-:W-:Y:S02]  /*04a0*/  CS2R R18, SRZ ;  /* 0x0000000000127805 */ /* 0x000fe4000001ff00 */
[----:B------:R-:W-:Y:S01]  /*04b0*/  CS2R R16, SRZ ;  /* 0x0000000000107805 */ /* 0x000fe2000001ff00 */
[----:B------:R-:W-:Y:S01]  /*04c0*/  BSSY B0, `(.L_x_7299) ;  /* 0x0000018000007945 */ /* 0x000fe20003800000 */
[----:B------:R1:W5:Y:S04]  /*04d0*/  @!P3 LDG.E.128 R20, desc[UR4][R40.64] ;  /* 0x000000042814b981 */ /* 0x000368000c1e1d00 */
[----:B------:R2:W5:Y:S01]  /*04e0*/  @!P3 LDG.E.128 R16, desc[UR4][R42.64] ;  /* 0x000000042a10b981 */ /* 0x000562000c1e1d00 */
[----:B-1----:R-:W-:-:S02]  /*04f0*/  CS2R R40, SRZ ;  /* 0x0000000000287805 */ /* 0x002fc4000001ff00 */
[----:B--2---:R-:W-:Y:S01]  /*0500*/  CS2R R42, SRZ ;  /* 0x00000000002a7805 */ /* 0x004fe2000001ff00 */
[----:B------:R-:W-:Y:S06]  /*0510*/  @P2 BRA `(.L_x_7300) ;  /* 0x0000000000482947 */ /* 0x000fec0003800000 */
[----:B------:R-:W-:Y:S01]  /*0520*/  ULDC.64 UR6, c[0x0][0x238] ;  /* 0x00008e0000067ab9 */ /* 0x000fe20000000a00 */
[----:B------:R-:W-:Y:S01]  /*0530*/  ULDC.64 UR8, c[0x0][0x230] ;  /* 0x00008c0000087ab9 */ /* 0x000fe20000000a00 */
[----:B-----5:R-:W-:Y:S02]  /*0540*/  DMUL R42, R48, UR6 ;  /* 0x00000006302a7c28 */ /* 0x020fe40008000000 */
[----:B------:R-:W-:Y:S01]  /*0550*/  DMUL R40, R50, UR6 ;  /* 0x0000000632287c28 */ /* 0x000fe20008000000 */
[----:B------:R-:W-:Y:S02]  /*0560*/  ULDC.64 UR6, c[0x0][0x228] ;  /* 0x00008a0000067ab9 */ /* 0x000fe40000000a00 */
[----:B------:R-:W-:-:S03]  /*0570*/  DMUL R56, R46, UR6 ;  /* 0x000000062e387c28 */ /* 0x000fc60008000000 */
[----:B------:R-:W-:Y:S02]  /*0580*/  DFMA R50, R50, UR8, R42 ;  /* 0x0000000832327c2b */ /* 0x000fe4000800002a */
[----:B------:R-:W-:-:S06]  /*0590*/  DFMA R48, R48, UR8, -R40 ;  /* 0x0000000830307c2b */ /* 0x000fcc0008000828 */
[C---:B------:R-:W-:Y:S02]  /*05a0*/  DMUL R42, R50.reuse, R54 ;  /* 0x00000036322a7228 */ /* 0x040fe40000000000 */
[-C--:B------:R-:W-:Y:S02]  /*05b0*/  DMUL R40, R50, R52.reuse ;  /* 0x0000003432287228 */ /* 0x080fe40000000000 */
[C---:B------:R-:W-:Y:S01]  /*05c0*/  DMUL R50, R44.reuse, UR6 ;  /* 0x000000062c327c28 */ /* 0x040fe20008000000 */
[----:B------:R-:W-:Y:S02]  /*05d0*/  ULDC.64 UR6, c[0x0][0x220] ;  /* 0x0000880000067ab9 */ /* 0x000fe40000000a00 */
[----:B------:R-:W-:Y:S02]  /*05e0*/  DFMA R44, R44, UR6, -R56 ;  /* 0x000000062c2c7c2b */ /* 0x000fe40008000838 */
[C---:B------:R-:W-:Y:S02]  /*05f0*/  DFMA R42, R48.reuse, R52, -R42 ;  /* 0x00000034302a722b */ /* 0x040fe4000000082a */
[----:B------:R-:W-:-:S02]  /*0600*/  DFMA R48, R48, R54, R40 ;  /* 0x000000363030722b */ /* 0x000fc40000000028 */
[----:B------:R-:W-:-:S04]  /*0610*/  DFMA R50, R46, UR6, R50 ;  /* 0x000000062e327c2b */ /* 0x000fc80008000032 */
[----:B------:R-:W-:-:S04]  /*0620*/  DADD R40, R44, R42 ;  /* 0x000000002c287229 */ /* 0x000fc8000000002a */
[----:B------:R-:W-:-:S11]  /*0630*/  DADD R42, R50, R48 ;  /* 0x00000000322a7229 */ /* 0x000fd60000000030 */
.L_x_7300:
[----:B------:R-:W-:Y:S05]  /*0640*/  BSYNC B0 ;  /* 0x0000000000007941 */ /* 0x000fea0003800000 */
.L_x_7299:
[C---:B0----5:R-:W-:Y:S01]  /*0650*/  VIADD R49, R0.reuse, 0x80 ;  /* 0x0000008000317836 */ /* 0x061fe20000000000 */
[----:B------:R-:W-:Y:S01]  /*0660*/  BSSY B0, `(.L_x_7301) ;  /* 0x000001c000007945 */ /* 0x000fe20003800000 */
[C---:B------:R-:W-:Y:S01]  /*0670*/  VIADD R45, R0.reuse, 0x100 ;  /* 0x00000100002d7836 */ /* 0x040fe20000000000 */
[CC--:B------:R-:W-:Y:S01]  /*0680*/  ISETP.GE.AND P3, PT, R0.reuse, R2.reuse, PT ;  /* 0x000000020000720c */ /* 0x0c0fe20003f66270 */
[----:B------:R-:W-:Y:S01]  /*0690*/  VIADD R47, R0, 0x180 ;  /* 0x00000180002f7836 */ /* 0x000fe20000000000 */
[-C--:B------:R-:W-:Y:S02]  /*06a0*/  ISETP.GE.AND P0, PT, R49, R2.reuse, PT ;  /* 0x000000023100720c */ /* 0x080fe40003f06270 */
[-C--:B------:R-:W-:Y:S02]  /*06b0*/  ISETP.GE.AND P1, PT, R45, R2.reuse, PT ;  /* 0x000000022d00720c */ /* 0x080fe40003f26270 */
[----:B------:R-:W-:Y:S02]  /*06c0*/  CS2R R44, SRZ ;  /* 0x00000000002c7805 */ /* 0x000fe4000001ff00 */
[----:B------:R-:W-:-:S02]  /*06d0*/  ISETP.GE.AND P2, PT, R47, R2, PT ;  /* 0x000000022f00720c */ /* 0x000fc40003f46270 */
[----:B------:R-:W-:-:S05]  /*06e0*/  CS2R R46, SRZ ;  /* 0x00000000002e7805 */ /* 0x000fca000001ff00 */
[----:B------:R-:W-:Y:S06]  /*06f0*/  @P0 BRA `(.L_x_7302) ;  /* 0x0000000000480947 */ /* 0x000fec0003800000 */
[----:B------:R-:W-:Y:S01]  /*0700*/  ULDC.64 UR6, c[0x0][0x238] ;  /* 0x00008e0000067ab9 */ /* 0x000fe20000000a00 */
[----:B------:R-:W-:Y:S01]  /*0710*/  ULDC.64 UR8, c[0x0][0x230] ;  /* 0x00008c0000087ab9 */ /* 0x000fe20000000a00 */
[----:B------:R-:W-:Y:S02]  /*0720*/  DMUL R46, R32, UR6 ;  /* 0x00000006202e7c28 */ /* 0x000fe40008000000 */
[----:B------:R-:W-:Y:S01]  /*0730*/  DMUL R44, R34, UR6 ;  /* 0x00000006222c7c28 */ /* 0x000fe20008000000 */
[----:B------:R-:W-:Y:S02]  /*0740*/  ULDC.64 UR6, c[0x0][0x228] ;  /* 0x00008a0000067ab9 */ /* 0x000fe40000000a00 */
[----:B------:R-:W-:-:S03]  /*0750*/  DMUL R50, R36, UR6 ;  /* 0x0000000624327c28 */ /* 0x000fc60008000000 */
[----:B------:R-:W-:Y:S02]  /*0760*/  DFMA R46, R34, UR8, R46 ;  /* 0x00000008222e7c2b */ /* 0x000fe4000800002e */
[----:B------:R-:W-:Y:S02]  /*0770*/  DFMA R32, R32, UR8, -R44 ;  /* 0x0000000820207c2b */ /* 0x000fe4000800082c */
[C---:B------:R-:W-:Y:S01]  /*0780*/  DMUL R34, R38.reuse, UR6 ;  /* 0x0000000626227c28 */ /* 0x040fe20008000000 */
[----:B------:R-:W-:Y:S02]  /*0790*/  ULDC.64 UR6, c[0x0][0x220] ;  /* 0x0000880000067ab9 */ /* 0x000fe40000000a00 */
[----:B------:R-:W-:Y:S02]  /*07a0*/  DFMA R50, R38, UR6, R50 ;  /* 0x0000000626327c2b */ /* 0x000fe40008000032 */
[C---:B------:R-:W-:Y:S02]  /*07b0*/  DMUL R44, R46.reuse, R30 ;  /* 0x0000001e2e2c7228 */ /* 0x040fe40000000000 */
[----:B------:R-:W-:-:S02]  /*07c0*/  DMUL R46, R46, R28 ;  /* 0x0000001c2e2e7228 */ /* 0x000fc40000000000 */
[----:B------:R-:W-:-:S04]  /*07d0*/  DFMA R34, R36, UR6, -R34 ;  /* 0x0000000624227c2b */ /* 0x000fc80008000822 */
[C---:B------:R-:W-:Y:S02]  /*07e0*/  DFMA R44, R32.reuse, R28, -R44 ;  /* 0x0000001c202c722b */ /* 0x040fe4000000082c */
[----:B------:R-:W-:-:S06]  /*07f0*/  DFMA R46, R32, R30, R46 ;  /* 0x0000001e202e722b */ /* 0x000fcc000000002e */
[----:B------:R-:W-:Y:S02]  /*0800*/  DADD R44, R34, R44 ;  /* 0x00000000222c7229 */ /* 0x000fe4000000002c */
[----:B------:R-:W-:-:S11]  /*0810*/  DADD R46, R50, R46 ;  /* 0x00000000322e7229 */ /* 0x000fd6000000002e */
.L_x_7302:
[----:B------:R-:W-:Y:S05]  /*0820*/  BSYNC B0 ;  /* 0x0000000000007941 */ /* 0x000fea0003800000 */
.L_x_7301:
        /* <DEDUP_REMOVED lines=23> */
.L_x_7304:
[----:B------:R-:W-:Y:S05]  /*09a0*/  BSYNC B0 ;  /* 0x0000000000007941 */ /* 0x000fea0003800000 */
.L_x_7303:
        /* <DEDUP_REMOVED lines=21> */
.L_x_7306:
[----:B------:R-:W-:Y:S05]  /*0b00*/  BSYNC B0 ;  /* 0x0000000000007941 */ /* 0x000fea0003800000 */
.L_x_7305:
[----:B------:R-:W-:Y:S04]  /*0b10*/  BSSY B0, `(.L_x_7307) ;  /* 0x0000017000007945 */ /* 0x000fe80003800000 */
[----:B------:R-:W-:Y:S04]  /*0b20*/  BSSY B1, `(.L_x_7308) ;  /* 0x000000f000017945 */ /* 0x000fe80003800000 */
[----:B------:R-:W-:Y:S05]  /*0b30*/  @P3 BRA `(.L_x_7309) ;  /* 0x0000000000343947 */ /* 0x000fea0003800000 */
[----:B------:R-:W0:Y:S01]  /*0b40*/  LDC.64 R4, c[0x0][0x250] ;  /* 0x00009400ff047b82 */ /* 0x000e220000000a00 */
[----:B------:R-:W-:Y:S02]  /*0b50*/  IMAD R7, R3, 0x200, R0 ;  /* 0x0000020003077824 */ /* 0x000fe400078e0200 */
[----:B------:R-:W-:-:S05]  /*0b60*/  IMAD.MOV.U32 R0, RZ, RZ, R49 ;  /* 0x000000ffff007224 */ /* 0x000fca00078e0031 */
[----:B------:R-:W-:-:S13]  /*0b70*/  ISETP.GE.AND P0, PT, R0, R2, PT ;  /* 0x000000020000720c */ /* 0x000fda0003f06270 */
[----:B------:R-:W-:Y:S05]  /*0b80*/  @P0 BREAK B1 ;  /* 0x0000000000010942 */ /* 0x000fea0003800000 */
[----:B0-----:R-:W-:-:S05]  /*0b90*/  IMAD.WIDE.U32 R4, R7, 0x10, R4 ;  /* 0x0000001007047825 */ /* 0x001fca00078e0004 */
[----:B------:R0:W-:Y:S01]  /*0ba0*/  STG.E.128 desc[UR4][R4.64], R40 ;  /* 0x0000002804007986 */ /* 0x0001e2000c101d04 */
[----:B------:R-:W-:Y:S05]  /*0bb0*/  @P0 BRA `(.L_x_7310) ;  /* 0x0000000000300947 */ /* 0x000fea0003800000 */
[----:B0-----:R-:W0:Y:S01]  /*0bc0*/  LDC.64 R4, c[0x0][0x250] ;  /* 0x00009400ff047b82 */ /* 0x001e220000000a00 */
[----:B------:R-:W-:Y:S02]  /*0bd0*/  IMAD R7, R3, 0x200, R0 ;  /* 0x0000020003077824 */ /* 0x000fe400078e0200 */
[----:B------:R-:W-:Y:S02]  /*0be0*/  VIADD R0, R0, 0x80 ;  /* 0x0000008000007836 */ /* 0x000fe40000000000 */
[----:B0-----:R-:W-:-:S05]  /*0bf0*/  IMAD.WIDE.U32 R4, R7, 0x10, R4 ;  /* 0x0000001007047825 */ /* 0x001fca00078e0004 */
[----:B------:R0:W-:Y:S02]  /*0c00*/  STG.E.128 desc[UR4][R4.64], R44 ;  /* 0x0000002c04007986 */ /* 0x0001e4000c101d04 */
.L_x_7309:
[----:B------:R-:W-:Y:S05]  /*0c10*/  BSYNC B1 ;  /* 0x0000000000017941 */ /* 0x000fea0003800000 */
.L_x_7308:
[----:B------:R-:W-:-:S13]  /*0c20*/  ISETP.GE.AND P0, PT, R0, R2, PT ;  /* 0x000000020000720c */ /* 0x000fda0003f06270 */
[----:B0-----:R-:W0:Y:S01]  /*0c30*/  @!P0 LDC.64 R4, c[0x0][0x250] ;  /* 0x00009400ff048b82 */ /* 0x001e220000000a00 */
[----:B------:R-:W-:Y:S02]  /*0c40*/  @!P0 IMAD R7, R3, 0x200, R0 ;  /* 0x0000020003078824 */ /* 0x000fe400078e0200 */
[----:B------:R-:W-:Y:S02]  /*0c50*/  @!P0 VIADD R0, R0, 0x80 ;  /* 0x0000008000008836 */ /* 0x000fe40000000000 */
[----:B0-----:R-:W-:-:S05]  /*0c60*/  @!P0 IMAD.WIDE.U32 R4, R7, 0x10, R4 ;  /* 0x0000001007048825 */ /* 0x001fca00078e0004 */
[----:B------:R1:W-:Y:S02]  /*0c70*/  @!P0 STG.E.128 desc[UR4][R4.64], R28 ;  /* 0x0000001c04008986 */ /* 0x0003e4000c101d04 */
.L_x_7310:
[----:B------:R-:W-:Y:S05]  /*0c80*/  BSYNC B0 ;  /* 0x0000000000007941 */ /* 0x000fea0003800000 */
.L_x_7307:
[----:B------:R-:W-:Y:S05]  /*0c90*/  WARPSYNC.ALL ;  /* 0x0000000000007948 */ /* 0x000fea0003800000 */
[----:B------:R-:W-:-:S13]  /*0ca0*/  ISETP.GE.AND P0, PT, R0, R2, PT ;  /* 0x000000020000720c */ /* 0x000fda0003f06270 */
[----:B------:R-:W-:Y:S05]  /*0cb0*/  @P0 EXIT ;  /* 0x000000000000094d */ /* 0x000fea0003800000 */
[----:B01----:R-:W0:Y:S01]  /*0cc0*/  LDC.64 R4, c[0x0][0x250] ;  /* 0x00009400ff047b82 */ /* 0x003e220000000a00 */
[----:B------:R-:W-:-:S04]  /*0cd0*/  IMAD R3, R3, 0x200, R0 ;  /* 0x0000020003037824 */ /* 0x000fc800078e0200 */
[----:B0-----:R-:W-:-:S05]  /*0ce0*/  IMAD.WIDE.U32 R2, R3, 0x10, R4 ;  /* 0x0000001003027825 */ /* 0x001fca00078e0004 */
[----:B------:R-:W-:Y:S01]  /*0cf0*/  STG.E.128 desc[UR4][R2.64], R32 ;  /* 0x0000002002007986 */ /* 0x000fe2000c101d04 */
[----:B------:R-:W-:Y:S05]  /*0d00*/  EXIT ;  /* 0x000000000000794d */ /* 0x000fea0003800000 */
.L_x_7311:
        /* <DEDUP_REMOVED lines=15> */
.L_x_24129:


//--------------------- .text._ZN2at6native29vectorized_elementwise_kernelILi2EZZZNS0_54_GLOBAL__N__d8c5977b_16_LinearAlgebra_cu_7dd49032_297216addr_kernel_cudaERNS_14TensorIteratorERKN3c106ScalarES8_ENKUlvE_clEvENKUlvE6_clEvEUlNS5_7complexIdEESC_SC_E0_St5arrayIPcLm4EEEEviT0_T1_ --------------------------
	.section	.text._ZN2at6native29vectorized_elementwise_kernelILi2EZZZNS0_54_GLOBAL__N__d8c5977b_16_LinearAlgebra_cu_7dd49032_297216addr_kernel_cudaERNS_14TensorIteratorERKN3c106ScalarES8_ENKUlvE_clEvENKUlvE6_clEvEUlNS5_7complexIdEESC_SC_E0_St5arrayIPcLm4EEEEviT0_T1_,"ax",@progbits
	.align	128
        .global         _ZN2at6native29vectorized_elementwise_kernelILi2EZZZNS0_54_GLOBAL__N__d8c5977b_16_LinearAlgebra_cu_7dd49032_297216addr_kernel_cudaERNS_14TensorIteratorERKN3c106ScalarES8_ENKUlvE_clEvENKUlvE6_clEvEUlNS5_7complexIdEESC_SC_E0_St5arrayIPcLm4EEEEviT0_T1_
        .type           _ZN2at6native29vectorized_elementwise_kernelILi2EZZZNS0_54_GLOBAL__N__d8c5977b_16_LinearAlgebra_cu_7dd49032_297216addr_kernel_cudaERNS_14TensorIteratorERKN3c106ScalarES8_ENKUlvE_clEvENKUlvE6_clEvEUlNS5_7complexIdEESC_SC_E0_St5arrayIPcLm4EEEEviT0_T1_,@function
        .size           _ZN2at6native29vectorized_elementwise_kernelILi2EZZZNS0_54_GLOBAL__N__d8c5977b_16_LinearAlgebra_cu_7dd49032_297216addr_kernel_cudaERNS_14TensorIteratorERKN3c106ScalarES8_ENKUlvE_clEvENKUlvE6_clEvEUlNS5_7complexIdEESC_SC_E0_St5arrayIPcLm4EEEEviT0_T1_,(.L_x_24130 - _ZN2at6native29vectorized_elementwise_kernelILi2EZZZNS0_54_GLOBAL__N__d8c5977b_16_LinearAlgebra_cu_7dd49032_297216addr_kernel_cudaERNS_14TensorIteratorERKN3c106ScalarES8_ENKUlvE_clEvENKUlvE6_clEvEUlNS5_7complexIdEESC_SC_E0_St5arrayIPcLm4EEEEviT0_T1_)
        .other          _ZN2at6native29vectorized_elementwise_kernelILi2EZZZNS0_54_GLOBAL__N__d8c5977b_16_LinearAlgebra_cu_7dd49032_297216addr_kernel_cudaERNS_14TensorIteratorERKN3c106ScalarES8_ENKUlvE_clEvENKUlvE6_clEvEUlNS5_7complexIdEESC_SC_E0_St5arrayIPcLm4EEEEviT0_T1_,@"STO_CUDA_ENTRY STV_DEFAULT"
_ZN2at6native29vectorized_elementwise_kernelILi2EZZZNS0_54_GLOBAL__N__d8c5977b_16_LinearAlgebra_cu_7dd49032_297216addr_kernel_cudaERNS_14TensorIteratorERKN3c106ScalarES8_ENKUlvE_clEvENKUlvE6_clEvEUlNS5_7complexIdEESC_SC_E0_St5arrayIPcLm4EEEEviT0_T1_:
.text._ZN2at6native29vectorized_elementwise_kernelILi2EZZZNS0_54_GLOBAL__N__d8c5977b_16_LinearAlgebra_cu_7dd49032_297216addr_kernel_cudaERNS_14TensorIteratorERKN3c106ScalarES8_ENKUlvE_clEvENKUlvE6_clEvEUlNS5_7complexIdEESC_SC_E0_St5arrayIPcLm4EEEEviT0_T1_:
[----:B------:R-:W-:Y:S01]  /*0000*/  LDC R1, c[0x0][0x28] ;  /* 0x00000a00ff017b82 */ /* 0x000fe20000000800 */
[----:B------:R-:W0:Y:S01]  /*0010*/  S2R R0, SR_CTAID.X ;  /* 0x0000000000007919 */ /* 0x000e220000002500 */
[----:B------:R-:W-:Y:S01]  /*0020*/  ULDC UR4, c[0x0][0x210] ;  /* 0x0000840000047ab9 */ /* 0x000fe20000000800 */
[----:B0-----:R-:W-:-:S05]  /*0030*/  IMAD.SHL.U32 R0, R0, 0x400, RZ ;  /* 0x0000040000007824 */ /* 0x001fca00078e00ff */
[----:B------:R-:W-:Y:S01]  /*0040*/  IADD3 R96, -R0, UR4, RZ ;  /* 0x0000000400607c10 */ /* 0x000fe2000fffe1ff */
[----:B------:R-:W-:-:S03]  /*0050*/  ULDC.64 UR4, c[0x0][0x208] ;  /* 0x0000820000047ab9 */ /* 0x000fc60000000a00 */
[----:B------:R-:W-:-:S13]  /*0060*/  ISETP.GE.U32.AND P0, PT, R96, 0x400, PT ;  /* 0x000004006000780c */ /* 0x000fda0003f06070 */
[----:B------:R-:W-:Y:S05]  /*0070*/  @!P0 BRA `(.L_x_7312) ;  /* 0x00000008008c8947 */ /* 0x000fea0003800000 */
[----:B------:R-:W0:Y:S01]  /*0080*/  S2R R9, SR_TID.X ;  /* 0x0000000000097919 */ /* 0x000e220000002100 */
[----:B------:R-:W1:Y:S01]  /*0090*/  LDC.64 R2, c[0x0][0x260] ;  /* 0x00009800ff027b82 */ /* 0x000e620000000a00 */
[----:B------:R-:W-:Y:S01]  /*00a0*/  ULDC.64 UR10, c[0x0][0x238] ;  /* 0x00008e00000a7ab9 */ /* 0x000fe20000000a00 */
[----:B------:R-:W-:Y:S01]  /*00b0*/  ULDC.64 UR12, c[0x0][0x230] ;  /* 0x00008c00000c7ab9 */ /* 0x000fe20000000a00 */
[----:B------:R-:W-:Y:S01]  /*00c0*/  ULDC.64 UR6, c[0x0][0x228] ;  /* 0x00008a0000067ab9 */ /* 0x000fe20000000a00 */
[----:B------:R-:W-:-:S04]  /*00d0*/  ULDC.64 UR8, c[0x0][0x220] ;  /* 0x0000880000087ab9 */ /* 0x000fc80000000a00 */
[----:B------:R-:W2:Y:S08]  /*00e0*/  LDC.64 R6, c[0x0][0x268] ;  /* 0x00009a00ff067b82 */ /* 0x000eb00000000a00 */
[----:B------:R-:W3:Y:S01]  /*00f0*/  LDC.64 R4, c[0x0][0x258] ;  /* 0x00009600ff047b82 */ /* 0x000ee20000000a00 */
[----:B-1----:R-:W-:-:S04]  /*0100*/  IMAD.WIDE R2, R0, 0x10, R2 ;  /* 0x0000001000027825 */ /* 0x002fc800078e0202 */
[----:B0-----:R-:W-:-:S05]  /*0110*/  IMAD.WIDE.U32 R100, R9, 0x20, R2 ;  /* 0x0000002009647825 */ /* 0x001fca00078e0002 */
[----:B------:R-:W4:Y:S01]  /*0120*/  LDG.E.128 R96, desc[UR4][R100.64] ;  /* 0x0000000464607981 */ /* 0x000f22000c1e1d00 */
[----:B--2---:R-:W-:-:S03]  /*0130*/  IMAD.WIDE R2, R0, 0x10, R6 ;  /* 0x0000001000027825 */ /* 0x004fc600078e0206 */
[----:B------:R-:W2:Y:S01]  /*0140*/  LDG.E.128 R84, desc[UR4][R100.64+0x10] ;  /* 0x0000100464547981 */ /* 0x000ea2000c1e1d00 */
[----:B------:R-:W-:-:S03]  /*0150*/  IMAD.WIDE.U32 R102, R9, 0x20, R2 ;  /* 0x0000002009667825 */ /* 0x000fc600078e0002 */
[----:B------:R-:W5:Y:S01]  /*0160*/  LDG.E.128 R76, desc[UR4][R100.64+0x1000] ;  /* 0x00100004644c7981 */ /* 0x000f62000c1e1d00 */
[----:B---3--:R-:W-:-:S03]  /*0170*/  IMAD.WIDE R2, R0, 0x10, R4 ;  /* 0x0000001000027825 */ /* 0x008fc600078e0204 */
[----:B------:R-:W3:Y:S04]  /*0180*/  LDG.E.128 R80, desc[UR4][R102.64] ;  /* 0x0000000466507981 */ /* 0x000ee8000c1e1d00 */
[----:B------:R-:W5:Y:S01]  /*0190*/  LDG.E.128 R88, desc[UR4][R102.64+0x10] ;  /* 0x0000100466587981 */ /* 0x000f62000c1e1d00 */
[----:B------:R-:W-:-:S03]  /*01a0*/  IMAD.WIDE.U32 R2, R9, 0x20, R2 ;  /* 0x0000002009027825 */ /* 0x000fc600078e0002 */
[----:B------:R-:W5:Y:S04]  /*01b0*/  LDG.E.128 R64, desc[UR4][R100.64+0x1010] ;  /* 0x0010100464407981 */ /* 0x000f68000c1e1d00 */
        /* <DEDUP_REMOVED lines=9> */
[----:B------:R0:W5:Y:S04]  /*0250*/  LDG.E.128 R40, desc[UR4][R2.64+0x3010] ;  /* 0x0030100402287981 */ /* 0x000168000c1e1d00 */
[----:B------:R-:W5:Y:S04]  /*0260*/  LDG.E.128 R12, desc[UR4][R100.64+0x2000] ;  /* 0x00200004640c7981 */ /* 0x000f68000c1e1d00 */
[----:B------:R-:W5:Y:S04]  /*0270*/  LDG.E.128 R20, desc[UR4][R100.64+0x2010] ;  /* 0x0020100464147981 */ /* 0x000f68000c1e1d00 */
[----:B------:R-:W5:Y:S04]  /*0280*/  LDG.E.128 R8, desc[UR4][R100.64+0x3000] ;  /* 0x0030000464087981 */ /* 0x000f68000c1e1d00 */
[----:B------:R2:W5:Y:S04]  /*0290*/  LDG.E.128 R32, desc[UR4][R100.64+0x3010] ;  /* 0x0030100464207981 */ /* 0x000568000c1e1d00 */
[----:B------:R-:W5:Y:S04]  /*02a0*/  LDG.E.128 R4, desc[UR4][R102.64+0x2000] ;  /* 0x0020000466047981 */ /* 0x000f68000c1e1d00 */
[----:B------:R-:W5:Y:S04]  /*02b0*/  LDG.E.128 R48, desc[UR4][R102.64+0x2010] ;  /* 0x0020100466307981 */ /* 0x000f68000c1e1d00 */
[----:B------:R-:W5:Y:S04]  /*02c0*/  LDG.E.128 R44, desc[UR4][R102.64+0x3000] ;  /* 0x00300004662c7981 */ /* 0x000f68000c1e1d00 */
[----:B------:R5:W5:Y:S01]  /*02d0*/  LDG.E.128 R36, desc[UR4][R102.64+0x3010] ;  /* 0x0030100466247981 */ /* 0x000b62000c1e1d00 */
[----:B----4-:R-:W-:-:S02]  /*02e0*/  DMUL R104, R96, UR10 ;  /* 0x0000000a60687c28 */ /* 0x010fc40008000000 */
[----:B0-----:R-:W-:-:S06]  /*02f0*/  DMUL R2, R98, UR10 ;  /* 0x0000000a62027c28 */ /* 0x001fcc0008000000 */
[----:B------:R-:W-:Y:S02]  /*0300*/  DFMA R104, R98, UR12, R104 ;  /* 0x0000000c62687c2b */ /* 0x000fe40008000068 */
[----:B------:R-:W-:Y:S02]  /*0310*/  DFMA R96, R96, UR12, -R2 ;  /* 0x0000000c60607c2b */ /* 0x000fe40008000802 */
[----:B--2---:R-:W-:-:S04]  /*0320*/  DMUL R100, R84, UR10 ;  /* 0x0000000a54647c28 */ /* 0x004fc80008000000 */
[-C--:B---3--:R-:W-:Y:S02]  /*0330*/  DMUL R2, R82, R104.reuse ;  /* 0x0000006852027228 */ /* 0x088fe40000000000 */
[----:B------:R-:W-:Y:S02]  /*0340*/  DMUL R104, R80, R104 ;  /* 0x0000006850687228 */ /* 0x000fe40000000000 */
[----:B-----5:R-:W-:Y:S02]  /*0350*/  DMUL R102, R76, UR10 ;  /* 0x0000000a4c667c28 */ /* 0x020fe40008000000 */
[----:B------:R-:W-:Y:S02]  /*0360*/  DMUL R98, R86, UR10 ;  /* 0x0000000a56627c28 */ /* 0x000fe40008000000 */
[----:B------:R-:W-:Y:S02]  /*0370*/  DFMA R2, R80, R96, -R2 ;  /* 0x000000605002722b */ /* 0x000fe40000000802 */
[----:B------:R-:W-:-:S02]  /*0380*/  DFMA R100, R86, UR12, R100 ;  /* 0x0000000c56647c2b */ /* 0x000fc40008000064 */
[----:B------:R-:W-:Y:S02]  /*0390*/  DFMA R80, R82, R96, R104 ;  /* 0x000000605250722b */ /* 0x000fe40000000068 */
[----:B------:R-:W-:Y:S02]  /*03a0*/  DMUL R82, R94, UR6 ;  /* 0x000000065e527c28 */ /* 0x000fe40008000000 */
[C---:B------:R-:W-:Y:S02]  /*03b0*/  DMUL R96, R78.reuse, UR10 ;  /* 0x0000000a4e607c28 */ /* 0x040fe40008000000 */
[----:B------:R-:W-:Y:S02]  /*03c0*/  DFMA R102, R78, UR12, R102 ;  /* 0x0000000c4e667c2b */ /* 0x000fe40008000066 */
[----:B------:R-:W-:Y:S02]  /*03d0*/  DMUL R78, R72, UR6 ;  /* 0x00000006484e7c28 */ /* 0x000fe40008000000 */
[----:B------:R-:W-:-:S02]  /*03e0*/  DFMA R98, R84, UR12, -R98 ;  /* 0x0000000c54627c2b */ /* 0x000fc40008000862 */
[-C--:B------:R-:W-:Y:S02]  /*03f0*/  DMUL R86, R90, R100.reuse ;  /* 0x000000645a567228 */ /* 0x080fe40000000000 */
[----:B------:R-:W-:Y:S02]  /*0400*/  DMUL R100, R88, R100 ;  /* 0x0000006458647228 */ /* 0x000fe40000000000 */
[C---:B------:R-:W-:Y:S02]  /*0410*/  DMUL R84, R92.reuse, UR6 ;  /* 0x000000065c547c28 */ /* 0x040fe40008000000 */
[----:B------:R-:W-:Y:S02]  /*0420*/  DFMA R82, R92, UR8, -R82 ;  /* 0x000000085c527c2b */ /* 0x000fe40008000852 */
[----:B------:R-:W-:Y:S02]  /*0430*/  DFMA R96, R76, UR12, -R96 ;  /* 0x0000000c4c607c2b */ /* 0x000fe40008000860 */
[----:B------:R-:W-:-:S02]  /*0440*/  DMUL R76, R74, UR6 ;  /* 0x000000064a4c7c28 */ /* 0x000fc40008000000 */
[----:B------:R-:W-:Y:S02]  /*0450*/  DMUL R92, R64, UR10 ;  /* 0x0000000a405c7c28 */ /* 0x000fe40008000000 */
[----:B------:R-:W-:Y:S02]  /*0460*/  DFMA R74, R74, UR8, R78 ;  /* 0x000000084a4a7c2b */ /* 0x000fe4000800004e */
[----:B------:R-:W-:Y:S02]  /*0470*/  DMUL R78, R66, UR10 ;  /* 0x0000000a424e7c28 */ /* 0x000fe40008000000 */
[-C--:B------:R-:W-:Y:S02]  /*0480*/  DFMA R86, R88, R98.reuse, -R86 ;  /* 0x000000625856722b */ /* 0x080fe40000000856 */
[----:B------:R-:W-:Y:S02]  /*0490*/  DFMA R88, R90, R98, R100 ;  /* 0x000000625a58722b */ /* 0x000fe40000000064 */
[----:B------:R-:W-:-:S02]  /*04a0*/  DMUL R90, R70, R102 ;  /* 0x00000066465a7228 */ /* 0x000fc40000000000 */
[----:B------:R-:W-:Y:S02]  /*04b0*/  DFMA R92, R66, UR12, R92 ;  /* 0x0000000c425c7c2b */ /* 0x000fe4000800005c */
[----:B------:R-:W-:Y:S02]  /*04c0*/  DMUL R66, R62, UR6 ;  /* 0x000000063e427c28 */ /* 0x000fe40008000000 */
[----:B------:R-:W-:Y:S02]  /*04d0*/  DFMA R78, R64, UR12, -R78 ;  /* 0x0000000c404e7c2b */ /* 0x000fe4000800084e */
[----:B------:R-:W-:Y:S02]  /*04e0*/  DMUL R64, R54, UR6 ;  /* 0x0000000636407c28 */ /* 0x000fe40008000000 */
[----:B------:R-:W-:Y:S02]  /*04f0*/  DMUL R102, R68, R102 ;  /* 0x0000006644667228 */ /* 0x000fe40000000000 */
[----:B------:R-:W-:-:S02]  /*0500*/  DFMA R72, R72, UR8, -R76 ;  /* 0x0000000848487c2b */ /* 0x000fc4000800084c */
[----:B------:R-:W-:Y:S02]  /*0510*/  DFMA R68, R68, R96, -R90 ;  /* 0x000000604444722b */ /* 0x000fe4000000085a */
[----:B------:R-:W-:Y:S02]  /*0520*/  DMUL R76, R60, UR6 ;  /* 0x000000063c4c7c28 */ /* 0x000fe40008000000 */
[-C--:B------:R-:W-:Y:S02]  /*0530*/  DMUL R90, R58, R92.reuse ;  /* 0x0000005c3a5a7228 */ /* 0x080fe40000000000 */
[----:B------:R-:W-:Y:S02]  /*0540*/  DMUL R92, R56, R92 ;  /* 0x0000005c385c7228 */ /* 0x000fe40000000000 */
[----:B------:R-:W-:Y:S02]  /*0550*/  DFMA R60, R60, UR8, -R66 ;  /* 0x000000083c3c7c2b */ /* 0x000fe40008000842 */
[----:B------:R-:W-:-:S02]  /*0560*/  DMUL R66, R52, UR6 ;  /* 0x0000000634427c28 */ /* 0x000fc40008000000 */
[----:B------:R-:W-:Y:S02]  /*0570*/  DFMA R52, R52, UR8, -R64 ;  /* 0x0000000834347c2b */ /* 0x000fe40008000840 */
[----:B------:R-:W-:Y:S02]  /*0580*/  DMUL R64, R18, UR6 ;  /* 0x0000000612407c28 */ /* 0x000fe40008000000 */
[-C--:B------:R-:W-:Y:S02]  /*0590*/  DFMA R56, R56, R78.reuse, -R90 ;  /* 0x0000004e3838722b */ /* 0x080fe4000000085a */
[----:B------:R-:W-:Y:S02]  /*05a0*/  DFMA R58, R58, R78, R92 ;  /* 0x0000004e3a3a722b */ /* 0x000fe4000000005c */
[----:B------:R-:W-:Y:S02]  /*05b0*/  DFMA R62, R62, UR8, R76 ;  /* 0x000000083e3e7c2b */ /* 0x000fe4000800004c */
[----:B------:R-:W-:-:S02]  /*05c0*/  DFMA R54, R54, UR8, R66 ;  /* 0x0000000836367c2b */ /* 0x000fc40008000042 */
[----:B------:R-:W-:Y:S02]  /*05d0*/  DMUL R78, R28, UR6 ;  /* 0x000000061c4e7c28 */ /* 0x000fe40008000000 */
[----:B------:R-:W-:Y:S02]  /*05e0*/  DMUL R76, R16, UR6 ;  /* 0x00000006104c7c28 */ /* 0x000fe40008000000 */
[----:B------:R-:W-:Y:S02]  /*05f0*/  DMUL R66, R30, UR6 ;  /* 0x000000061e427c28 */ /* 0x000fe40008000000 */
[----:B------:R-:W-:Y:S02]  /*0600*/  DFMA R16, R16, UR8, -R64 ;  /* 0x0000000810107c2b */ /* 0x000fe40008000840 */
[----:B------:R-:W-:Y:S02]  /*0610*/  DMUL R64, R24, UR6 ;  /* 0x0000000618407c28 */ /* 0x000fe40008000000 */
[----:B------:R-:W-:-:S02]  /*0620*/  DMUL R90, R26, UR6 ;  /* 0x000000061a5a7c28 */ /* 0x000fc40008000000 */
[----:B------:R-:W-:Y:S02]  /*0630*/  DFMA R30, R30, UR8, R78 ;  /* 0x000000081e1e7c2b */ /* 0x000fe4000800004e */
[----:B------:R-:W-:Y:S02]  /*0640*/  DFMA R28, R28, UR8, -R66 ;  /* 0x000000081c1c7c2b */ /* 0x000fe40008000842 */
[----:B------:R-:W-:Y:S02]  /*0650*/  DMUL R78, R42, UR6 ;  /* 0x000000062a4e7c28 */ /* 0x000fe40008000000 */
[----:B------:R-:W-:Y:S02]  /*0660*/  DMUL R66, R12, UR10 ;  /* 0x0000000a0c427c28 */ /* 0x000fe40008000000 */
[----:B------:R-:W-:Y:S02]  /*0670*/  DFMA R26, R26, UR8, R64 ;  /* 0x000000081a1a7c2b */ /* 0x000fe40008000040 */
[----:B------:R-:W-:-:S02]  /*0680*/  DMUL R64, R14, UR10 ;  /* 0x0000000a0e407c28 */ /* 0x000fc40008000000 */
[----:B------:R-:W-:Y:S02]  /*0690*/  DFMA R24, R24, UR8, -R90 ;  /* 0x0000000818187c2b */ /* 0x000fe4000800085a */
[C---:B------:R-:W-:Y:S02]  /*06a0*/  DMUL R90, R40.reuse, UR6 ;  /* 0x00000006285a7c28 */ /* 0x040fe40008000000 */
[----:B------:R-:W-:Y:S02]  /*06b0*/  DFMA R40, R40, UR8, -R78 ;  /* 0x0000000828287c2b */ /* 0x000fe4000800084e */
[----:B------:R-:W-:Y:S02]  /*06c0*/  DMUL R78, R20, UR10 ;  /* 0x0000000a144e7c28 */ /* 0x000fe40008000000 */
[----:B------:R-:W-:Y:S02]  /*06d0*/  DFMA R66, R14, UR12, R66 ;  /* 0x0000000c0e427c2b */ /* 0x000fe40008000042 */
[----:B------:R-:W-:-:S02]  /*06e0*/  DMUL R14, R10, UR10 ;  /* 0x0000000a0a0e7c28 */ /* 0x000fc40008000000 */
[----:B------:R-:W-:Y:S02]  /*06f0*/  DFMA R12, R12, UR12, -R64 ;  /* 0x0000000c0c0c7c2b */ /* 0x000fe40008000840 */
[----:B------:R-:W-:Y:S02]  /*0700*/  DMUL R64, R8, UR10 ;  /* 0x0000000a08407c28 */ /* 0x000fe40008000000 */
[----:B------:R-:W-:Y:S02]  /*0710*/  DFMA R18, R18, UR8, R76 ;  /* 0x0000000812127c2b */ /* 0x000fe4000800004c */
[----:B------:R-:W-:Y:S02]  /*0720*/  DMUL R76, R22, UR10 ;  /* 0x0000000a164c7c28 */ /* 0x000fe40008000000 */
[----:B------:R-:W-:Y:S02]  /*0730*/  DFMA R42, R42, UR8, R90 ;  /* 0x000000082a2a7c2b */ /* 0x000fe4000800005a */
[----:B------:R-:W-:-:S02]  /*0740*/  DMUL R90, R32, UR10 ;  /* 0x0000000a205a7c28 */ /* 0x000fc40008000000 */
[----:B------:R-:W-:Y:S02]  /*0750*/  DFMA R78, R22, UR12, R78 ;  /* 0x0000000c164e7c2b */ /* 0x000fe4000800004e */
[----:B------:R-:W-:Y:S01]  /*0760*/  DFMA R22, R8, UR12, -R14 ;  /* 0x0000000c08167c2b */ /* 0x000fe2000800080e */
[----:B------:R-:W0:Y:S01]  /*0770*/  S2R R8, SR_TID.X ;  /* 0x0000000000087919 */ /* 0x000e220000002100 */
[----:B------:R-:W-:Y:S01]  /*0780*/  DFMA R64, R10, UR12, R64 ;  /* 0x0000000c0a407c2b */ /* 0x000fe20008000040 */
[----:B------:R-:W1:Y:S01]  /*0790*/  LDC.64 R10, c[0x0][0x250] ;  /* 0x00009400ff0a7b82 */ /* 0x000e620000000a00 */
[----:B------:R-:W-:Y:S02]  /*07a0*/  DFMA R20, R20, UR12, -R76 ;  /* 0x0000000c14147c2b */ /* 0x000fe4000800084c */
[----:B------:R-:W-:Y:S02]  /*07b0*/  DMUL R76, R34, UR10 ;  /* 0x0000000a224c7c28 */ /* 0x000fe40008000000 */
[----:B------:R-:W-:-:S02]  /*07c0*/  DMUL R14, R6, R66 ;  /* 0x00000042060e7228 */ /* 0x000fc40000000000 */
[----:B------:R-:W-:Y:S02]  /*07d0*/  DFMA R90, R34, UR12, R90 ;  /* 0x0000000c225a7c2b */ /* 0x000fe4000800005a */
[----:B------:R-:W-:Y:S02]  /*07e0*/  DMUL R66, R4, R66 ;  /* 0x0000004204427228 */ /* 0x000fe40000000000 */
[----:B------:R-:W-:Y:S02]  /*07f0*/  DFMA R76, R32, UR12, -R76 ;  /* 0x0000000c204c7c2b */ /* 0x000fe4000800084c */
[----:B------:R-:W-:Y:S02]  /*0800*/  DFMA R14, R4, R12, -R14 ;  /* 0x0000000c040e722b */ /* 0x000fe4000000080e */
[----:B------:R-:W-:Y:S02]  /*0810*/  DMUL R4, R50, R78 ;  /* 0x0000004e32047228 */ /* 0x000fe40000000000 */
[----:B------:R-:W-:-:S02]  /*0820*/  DMUL R32, R46, R64 ;  /* 0x000000402e207228 */ /* 0x000fc40000000000 */
[----:B------:R-:W-:Y:S02]  /*0830*/  DMUL R34, R38, R90 ;  /* 0x0000005a26227228 */ /* 0x000fe40000000000 */
[----:B------:R-:W-:Y:S02]  /*0840*/  DMUL R78, R48, R78 ;  /* 0x0000004e304e7228 */ /* 0x000fe40000000000 */
[----:B------:R-:W-:Y:S02]  /*0850*/  DMUL R64, R44, R64 ;  /* 0x000000402c407228 */ /* 0x000fe40000000000 */
[----:B------:R-:W-:Y:S02]  /*0860*/  DMUL R90, R36, R90 ;  /* 0x0000005a245a7228 */ /* 0x000fe40000000000 */
[----:B------:R-:W-:Y:S02]  /*0870*/  DFMA R84, R94, UR8, R84 ;  /* 0x000000085e547c2b */ /* 0x000fe40008000054 */
[----:B------:R-:W-:-:S02]  /*0880*/  DFMA R70, R70, R96, R102 ;  /* 0x000000604646722b */ /* 0x000fc40000000066 */
[----:B------:R-:W-:Y:S02]  /*0890*/  DFMA R66, R6, R12, R66 ;  /* 0x0000000c0642722b */ /* 0x000fe40000000042 */
[-C--:B------:R-:W-:Y:S02]  /*08a0*/  DFMA R48, R48, R20.reuse, -R4 ;  /* 0x000000143030722b */ /* 0x080fe40000000804 */
[----:B------:R-:W-:Y:S02]  /*08b0*/  DFMA R78, R50, R20, R78 ;  /* 0x00000014324e722b */ /* 0x000fe4000000004e */
[-C--:B------:R-:W-:Y:S02]  /*08c0*/  DFMA R32, R44, R22.reuse, -R32 ;  /* 0x000000162c20722b */ /* 0x080fe40000000820 */
[----:B------:R-:W-:Y:S02]  /*08d0*/  DFMA R64, R46, R22, R64 ;  /* 0x000000162e40722b */ /* 0x000fe40000000040 */
[----:B------:R-:W-:-:S02]  /*08e0*/  DFMA R34, R36, R76, -R34 ;  /* 0x0000004c2422722b */ /* 0x000fc40000000822 */
[----:B------:R-:W-:Y:S01]  /*08f0*/  DFMA R90, R38, R76, R90 ;  /* 0x0000004c265a722b */ /* 0x000fe2000000005a */
[----:B-1----:R-:W-:Y:S01]  /*0900*/  IMAD.WIDE.U32 R10, R0, 0x10, R10 ;  /* 0x00000010000a7825 */ /* 0x002fe200078e000a */
[----:B------:R-:W-:Y:S02]  /*0910*/  DADD R6, R84, R80 ;  /* 0x0000000054067229 */ /* 0x000fe40000000050 */
[----:B------:R-:W-:Y:S02]  /*0920*/  DADD R4, R82, R2 ;  /* 0x0000000052047229 */ /* 0x000fe40000000002 */
[----:B------:R-:W-:Y:S02]  /*0930*/  DADD R74, R74, R88 ;  /* 0x000000004a4a7229 */ /* 0x000fe40000000058 */
[----:B------:R-:W-:Y:S02]  /*0940*/  DADD R72, R72, R86 ;  /* 0x0000000048487229 */ /* 0x000fe40000000056 */
[----:B------:R-:W-:-:S02]  /*0950*/  DADD R62, R62, R70 ;  /* 0x000000003e3e7229 */ /* 0x000fc40000000046 */
[----:B------:R-:W-:Y:S02]  /*0960*/  DADD R60, R60, R68 ;  /* 0x000000003c3c7229 */ /* 0x000fe40000000044 */
        /* <DEDUP_REMOVED lines=9> */
[----:B------:R-:W-:Y:S01]  /*0a00*/  DADD R40, R40, R34 ;  /* 0x0000000028287229 */ /* 0x000fe20000000022 */
[----:B0-----:R-:W-:-:S05]  /*0a10*/  IMAD.WIDE R8, R8, 0x20, R10 ;  /* 0x0000002008087825 */ /* 0x001fca00078e020a */
[----:B------:R-:W-:Y:S04]  /*0a20*/  STG.E.128 desc[UR4][R8.64], R4 ;  /* 0x0000000408007986 */ /* 0x000fe8000c101d04 */
[----:B------:R-:W-:Y:S04]  /*0a30*/  STG.E.128 desc[UR4][R8.64+0x10], R72 ;  /* 0x0000104808007986 */ /* 0x000fe8000c101d04 */
[----:B------:R-:W-:Y:S04]  /*0a40*/  STG.E.128 desc[UR4][R8.64+0x1000], R60 ;  /* 0x0010003c08007986 */ /* 0x000fe8000c101d04 */
[----:B------:R-:W-:Y:S04]  /*0a50*/  STG.E.128 desc[UR4][R8.64+0x1010], R52 ;  /* 0x0010103408007986 */ /* 0x000fe8000c101d04 */
[----:B------:R-:W-:Y:S04]  /*0a60*/  STG.E.128 desc[UR4][R8.64+0x2000], R16 ;  /* 0x0020001008007986 */ /* 0x000fe8000c101d04 */
[----:B------:R-:W-:Y:S04]  /*0a70*/  STG.E.128 desc[UR4][R8.64+0x2010], R28 ;  /* 0x0020101c08007986 */ /* 0x000fe8000c101d04 */
[----:B------:R-:W-:Y:S04]  /*0a80*/  STG.E.128 desc[UR4][R8.64+0x3000], R24 ;  /* 0x0030001808007986 */ /* 0x000fe8000c101d04 */
[----:B------:R-:W-:Y:S01]  /*0a90*/  STG.E.128 desc[UR4][R8.64+0x3010], R40 ;  /* 0x0030102808007986 */ /* 0x000fe2000c101d04 */
[----:B------:R-:W-:Y:S05]  /*0aa0*/  EXIT ;  /* 0x000000000000794d */ /* 0x000fea0003800000 */
.L_x_7312:
[----:B------:R-:W0:Y:S01]  /*0ab0*/  S2R R97, SR_TID.X ;  /* 0x0000000000617919 */ /* 0x000e220000002100 */
[----:B------:R-:W-:Y:S02]  /*0ac0*/  CS2R R90, SRZ ;  /* 0x00000000005a7805 */ /* 0x000fe4000001ff00 */
[----:B------:R-:W-:Y:S02]  /*0ad0*/  CS2R R88, SRZ ;  /* 0x0000000000587805 */ /* 0x000fe4000001ff00 */
[----:B------:R-:W-:Y:S02]  /*0ae0*/  CS2R R86, SRZ ;  /* 0x0000000000567805 */ /* 0x000fe4000001ff00 */
[----:B------:R-:W-:Y:S02]  /*0af0*/  CS2R R84, SRZ ;  /* 0x0000000000547805 */ /* 0x000fe4000001ff00 */
[----:B------:R-:W-:Y:S02]  /*0b00*/  CS2R R82, SRZ ;  /* 0x0000000000527805 */ /* 0x000fe4000001ff00 */
[----:B------:R-:W-:-:S02]  /*0b10*/  CS2R R80, SRZ ;  /* 0x0000000000507805 */ /* 0x000fc4000001ff00 */
[----:B0-----:R-:W-:Y:S01]  /*0b20*/  ISETP.GE.AND P0, PT, R97, R96, PT ;  /* 0x000000606100720c */ /* 0x001fe20003f06270 */
[----:B------:R-:W-:-:S12]  /*0b30*/  IMAD.MOV.U32 R3, RZ, RZ, R97 ;  /* 0x000000ffff037224 */ /* 0x000fd800078e0061 */
[----:B------:R-:W-:Y:S01]  /*0b40*/  @!P0 IMAD.IADD R2, R0, 0x1, R3 ;  /* 0x0000000100028824 */ /* 0x000fe200078e0203 */
[----:B------:R-:W0:Y:S01]  /*0b50*/  @!P0 LDC.64 R108, c[0x0][0x258] ;  /* 0x00009600ff6c8b82 */ /* 0x000e220000000a00 */
[----:B------:R-:W-:-:S05]  /*0b60*/  @!P0 VIADD R3, R3, 0x80 ;  /* 0x0000008003038836 */ /* 0x000fca0000000000 */
[----:B------:R-:W-:Y:S02]  /*0b70*/  ISETP.GE.AND P6, PT, R3, R96, PT ;  /* 0x000000600300720c */ /* 0x000fe40003fc6270 */
[----:B------:R-:W1:Y:S08]  /*0b80*/  @!P0 LDC.64 R110, c[0x0][0x260] ;  /* 0x00009800ff6e8b82 */ /* 0x000e700000000a00 */
[----:B------:R-:W2:Y:S03]  /*0b90*/  @!P0 LDC.64 R112, c[0x0][0x268] ;  /* 0x00009a00ff708b82 */ /* 0x000ea60000000a00 */
[----:B------:R-:W-:-:S02]  /*0ba0*/  @!P6 IMAD.IADD R11, R0, 0x1, R3 ;  /* 0x00000001000be824 */ /* 0x000fc400078e0203 */
[----:B------:R-:W-:-:S03]  /*0bb0*/  @!P6 VIADD R3, R3, 0x80 ;  /* 0x000000800303e836 */ /* 0x000fc60000000000 */
[----:B------:R-:W3:Y:S02]  /*0bc0*/  @!P6 LDC.64 R4, c[0x0][0x258] ;  /* 0x00009600ff04eb82 */ /* 0x000ee40000000a00 */
[----:B------:R-:W-:-:S06]  /*0bd0*/  ISETP.GE.AND P5, PT, R3, R96, PT ;  /* 0x000000600300720c */ /* 0x000fcc0003fa6270 */
[----:B------:R-:W4:Y:S07]  /*0be0*/  @!P6 LDC.64 R6, c[0x0][0x260] ;  /* 0x00009800ff06eb82 */ /* 0x000f2e0000000a00 */
[----:B------:R-:W-:Y:S01]  /*0bf0*/  @!P5 IMAD.IADD R31, R0, 0x1, R3 ;  /* 0x00000001001fd824 */ /* 0x000fe200078e0203 */
[----:B------:R-:W0:Y:S01]  /*0c00*/  @!P6 LDC.64 R8, c[0x0][0x268] ;  /* 0x00009a00ff08eb82 */ /* 0x000e220000000a00 */
[----:B------:R-:W-:-:S05]  /*0c10*/  @!P5 VIADD R3, R3, 0x80 ;  /* 0x000000800303d836 */ /* 0x000fca0000000000 */
[----:B------:R-:W-:Y:S01]  /*0c20*/  ISETP.GE.AND P4, PT, R3, R96, PT ;  /* 0x000000600300720c */ /* 0x000fe20003f86270 */
[C---:B---3--:R-:W-:Y:S01]  /*0c30*/  @!P6 IMAD.WIDE.U32 R4, R11.reuse, 0x10, R4 ;  /* 0x000000100b04e825 */ /* 0x048fe200078e0004 */
[----:B------:R-:W3:Y:S04]  /*0c40*/  @!P5 LDC.64 R14, c[0x0][0x260] ;  /* 0x00009800ff0edb82 */ /* 0x000ee80000000a00 */
[----:B------:R1:W5:Y:S01]  /*0c50*/  @!P6 LDG.E.128 R88, desc[UR4][R4.64] ;  /* 0x000000040458e981 */ /* 0x000362000c1e1d00 */
[----:B----4-:R-:W-:-:S03]  /*0c60*/  @!P6 IMAD.WIDE.U32 R6, R11, 0x10, R6 ;  /* 0x000000100b06e825 */ /* 0x010fc600078e0006 */
[----:B------:R-:W4:Y:S03]  /*0c70*/  @!P5 LDC.64 R16, c[0x0][0x268] ;  /* 0x00009a00ff10db82 */ /* 0x000f260000000a00 */
[----:B------:R-:W-:Y:S01]  /*0c80*/  @!P4 IMAD.IADD R33, R0, 0x1, R3 ;  /* 0x000000010021c824 */ /* 0x000fe200078e0203 */
[----:B------:R2:W5:Y:S01]  /*0c90*/  @!P6 LDG.E.128 R84, desc[UR4][R6.64] ;  /* 0x000000040654e981 */ /* 0x000562000c1e1d00 */
[----:B------:R-:W-:Y:S02]  /*0ca0*/  @!P4 VIADD R3, R3, 0x80 ;  /* 0x000000800303c836 */ /* 0x000fe40000000000 */
[----:B0-----:R-:W-:Y:S01]  /*0cb0*/  @!P6 IMAD.WIDE.U32 R8, R11, 0x10, R8 ;  /* 0x000000100b08e825 */ /* 0x001fe200078e0008 */
[----:B------:R-:W0:Y:S02]  /*0cc0*/  @!P4 LDC.64 R18, c[0x0][0x258] ;  /* 0x00009600ff12cb82 */ /* 0x000e240000000a00 */
[----:B------:R-:W-:-:S02]  /*0cd0*/  ISETP.GE.AND P3, PT, R3, R96, PT ;  /* 0x000000600300720c */ /* 0x000fc40003f66270 */
[----:B------:R0:W5:Y:S04]  /*0ce0*/  @!P6 LDG.E.128 R80, desc[UR4][R8.64] ;  /* 0x000000040850e981 */ /* 0x000168000c1e1d00 */
[----:B------:R-:W3:Y:S07]  /*0cf0*/  @!P5 LDC.64 R10, c[0x0][0x258] ;  /* 0x00009600ff0adb82 */ /* 0x000eee0000000a00 */
[----:B------:R-:W-:Y:S01]  /*0d00*/  @!P3 IMAD.IADD R35, R0, 0x1, R3 ;  /* 0x000000010023b824 */ /* 0x000fe200078e0203 */
[----:B------:R-:W4:Y:S01]  /*0d10*/  @!P4 LDC.64 R20, c[0x0][0x260] ;  /* 0x00009800ff14cb82 */ /* 0x000f220000000a00 */
[----:B------:R-:W-:-:S05]  /*0d20*/  @!P3 VIADD R3, R3, 0x80 ;  /* 0x000000800303b836 */ /* 0x000fca0000000000 */
[----:B------:R-:W-:Y:S02]  /*0d30*/  ISETP.GE.AND P2, PT, R3, R96, PT ;  /* 0x000000600300720c */ /* 0x000fe40003f46270 */
[----:B------:R-:W4:Y:S08]  /*0d40*/  @!P3 LDC.64 R24, c[0x0][0x258] ;  /* 0x00009600ff18bb82 */ /* 0x000f300000000a00 */
[----:B-1----:R-:W1:Y:S03]  /*0d50*/  @!P3 LDC.64 R4, c[0x0][0x260] ;  /* 0x00009800ff04bb82 */ /* 0x002e660000000a00 */
[----:B------:R-:W-:-:S02]  /*0d60*/  @!P2 IMAD.IADD R37, R0, 0x1, R3 ;  /* 0x000000010025a824 */ /* 0x000fc400078e0203 */
[----:B------:R-:W-:-:S03]  /*0d70*/  @!P2 VIADD R3, R3, 0x80 ;  /* 0x000000800303a836 */ /* 0x000fc60000000000 */
[----:B--2---:R-:W2:Y:S02]  /*0d80*/  @!P3 LDC.64 R6, c[0x0][0x268] ;  /* 0x00009a00ff06bb82 */ /* 0x004ea40000000a00 */
[----:B------:R-:W-:-:S06]  /*0d90*/  ISETP.GE.AND P1, PT, R3, R96, PT ;  /* 0x000000600300720c */ /* 0x000fcc0003f26270 */
[----:B------:R-:W2:Y:S07]  /*0da0*/  @!P4 LDC.64 R22, c[0x0][0x268] ;  /* 0x00009a00ff16cb82 */ /* 0x000eae0000000a00 */
[----:B------:R-:W-:Y:S01]  /*0db0*/  @!P1 IMAD.IADD R39, R0, 0x1, R3 ;  /* 0x0000000100279824 */ /* 0x000fe200078e0203 */
[----:B------:R-:W2:Y:S01]  /*0dc0*/  @!P2 LDC.64 R26, c[0x0][0x258] ;  /* 0x00009600ff1aab82 */ /* 0x000ea20000000a00 */
[----:B------:R-:W-:-:S05]  /*0dd0*/  @!P1 VIADD R3, R3, 0x80 ;  /* 0x0000008003039836 */ /* 0x000fca0000000000 */
[----:B------:R-:W-:Y:S02]  /*0de0*/  ISETP.GE.AND P6, PT, R3, R96, PT ;  /* 0x000000600300720c */ /* 0x000fe40003fc6270 */
[----:B------:R-:W2:Y:S08]  /*0df0*/  @!P1 LDC.64 R28, c[0x0][0x258] ;  /* 0x00009600ff1c9b82 */ /* 0x000eb00000000a00 */
[----:B------:R-:W2:Y:S08]  /*0e00*/  @!P2 LDC.64 R100, c[0x0][0x260] ;  /* 0x00009800ff64ab82 */ /* 0x000eb00000000a00 */
[----:B------:R-:W2:Y:S08]  /*0e10*/  @!P2 LDC.64 R102, c[0x0][0x268] ;  /* 0x00009a00ff66ab82 */ /* 0x000eb00000000a00 */
[----:B------:R-:W2:Y:S08]  /*0e20*/  @!P6 LDC.64 R92, c[0x0][0x258] ;  /* 0x00009600ff5ceb82 */ /* 0x000eb00000000a00 */
[----:B------:R-:W2:Y:S01]  /*0e30*/  @!P6 LDC.64 R94, c[0x0][0x260] ;  /* 0x00009800ff5eeb82 */ /* 0x000ea20000000a00 */
[----:B---3--:R-:W-:Y:S01]  /*0e40*/  @!P5 IMAD.WIDE.U32 R12, R31, 0x10, R10 ;  /* 0x000000101f0cd825 */ /* 0x008fe200078e000a */
[----:B------:R-:W-:-:S02]  /*0e50*/  CS2R R74, SRZ ;  /* 0x00000000004a7805 */ /* 0x000fc4000001ff00 */
[----:B------:R-:W-:Y:S02]  /*0e60*/  CS2R R72, SRZ ;  /* 0x0000000000487805 */ /* 0x000fe4000001ff00 */
[----:B------:R-:W-:Y:S02]  /*0e70*/  CS2R R70, SRZ ;  /* 0x0000000000467805 */ /* 0x000fe4000001ff00 */
[----:B------:R-:W-:Y:S02]  /*0e80*/  CS2R R68, SRZ ;  /* 0x0000000000447805 */ /* 0x000fe4000001ff00 */
[----:B------:R-:W-:Y:S02]  /*0e90*/  CS2R R62, SRZ ;  /* 0x00000000003e7805 */ /* 0x000fe4000001ff00 */
[----:B------:R-:W-:Y:S02]  /*0ea0*/  CS2R R60, SRZ ;  /* 0x00000000003c7805 */ /* 0x000fe4000001ff00 */
[----:B------:R-:W-:-:S02]  /*0eb0*/  CS2R R58, SRZ ;  /* 0x00000000003a7805 */ /* 0x000fc4000001ff00 */
[----:B------:R-:W-:Y:S02]  /*0ec0*/  CS2R R56, SRZ ;  /* 0x0000000000387805 */ /* 0x000fe4000001ff00 */
[----:B------:R-:W-:Y:S02]  /*0ed0*/  CS2R R50, SRZ ;  /* 0x0000000000327805 */ /* 0x000fe4000001ff00 */
[----:B------:R-:W-:Y:S01]  /*0ee0*/  CS2R R48, SRZ ;  /* 0x0000000000307805 */ /* 0x000fe2000001ff00 */
[----:B------:R-:W-:Y:S01]  /*0ef0*/  @!P5 IMAD.WIDE.U32 R14, R31, 0x10, R14 ;  /* 0x000000101f0ed825 */ /* 0x000fe200078e000e */
[----:B------:R-:W5:Y:S01]  /*0f00*/  @!P5 LDG.E.128 R72, desc[UR4][R12.64] ;  /* 0x000000040c48d981 */ /* 0x000f62000c1e1d00 */
[----:B------:R-:W-:Y:S01]  /*0f10*/  CS2R R106, SRZ ;  /* 0x00000000006a7805 */ /* 0x000fe2000001ff00 */
[----:B------:R-:W3:Y:S01]  /*0f20*/  @!P1 LDC.64 R76, c[0x0][0x260] ;  /* 0x00009800ff4c9b82 */ /* 0x000ee20000000a00 */
[C---:B0-----:R-:W-:Y:S01]  /*0f30*/  @!P4 IMAD.WIDE.U32 R8, R33.reuse, 0x10, R18 ;  /* 0x000000102108c825 */ /* 0x041fe200078e0012 */
[----:B------:R0:W5:Y:S03]  /*0f40*/  @!P5 LDG.E.128 R68, desc[UR4][R14.64] ;  /* 0x000000040e44d981 */ /* 0x000166000c1e1d00 */
[----:B----4-:R-:W-:Y:S01]  /*0f50*/  @!P4 IMAD.WIDE.U32 R10, R33, 0x10, R20 ;  /* 0x00000010210ac825 */ /* 0x010fe200078e0014 */
[----:B------:R-:W5:Y:S02]  /*0f60*/  @!P4 LDG.E.128 R60, desc[UR4][R8.64] ;  /* 0x00000004083cc981 */ /* 0x000f64000c1e1d00 */
[----:B------:R-:W4:Y:S01]  /*0f70*/  @!P1 LDC.64 R78, c[0x0][0x268] ;  /* 0x00009a00ff4e9b82 */ /* 0x000f220000000a00 */
[C---:B------:R-:W-:Y:S01]  /*0f80*/  @!P3 IMAD.WIDE.U32 R24, R35.reuse, 0x10, R24 ;  /* 0x000000102318b825 */ /* 0x040fe200078e0018 */
[----:B------:R-:W5:Y:S03]  /*0f90*/  @!P4 LDG.E.128 R56, desc[UR4][R10.64] ;  /* 0x000000040a38c981 */ /* 0x000f66000c1e1d00 */
[C---:B-1----:R-:W-:Y:S01]  /*0fa0*/  @!P3 IMAD.WIDE.U32 R18, R35.reuse, 0x10, R4 ;  /* 0x000000102312b825 */ /* 0x042fe200078e0004 */
[----:B------:R1:W5:Y:S03]  /*0fb0*/  @!P3 LDG.E.128 R48, desc[UR4][R24.64] ;  /* 0x000000041830b981 */ /* 0x000366000c1e1d00 */
[----:B------:R-:W-:Y:S01]  /*0fc0*/  @!P6 IMAD.IADD R3, R0, 0x1, R3 ;  /* 0x000000010003e824 */ /* 0x000fe200078e0203 */
[----:B------:R-:W4:Y:S01]  /*0fd0*/  @!P6 LDC.64 R98, c[0x0][0x268] ;  /* 0x00009a00ff62eb82 */ /* 0x000f220000000a00 */
[----:B--2---:R-:W-:Y:S01]  /*0fe0*/  @!P3 IMAD.WIDE.U32 R4, R35, 0x10, R6 ;  /* 0x000000102304b825 */ /* 0x004fe200078e0006 */
[----:B------:R-:W-:-:S02]  /*0ff0*/  CS2R R34, SRZ ;  /* 0x0000000000227805 */ /* 0x000fc4000001ff00 */
[----:B0-----:R-:W-:Y:S02]  /*1000*/  CS2R R14, SRZ ;  /* 0x00000000000e7805 */ /* 0x001fe4000001ff00 */
[----:B------:R-:W-:Y:S01]  /*1010*/  CS2R R12, SRZ ;  /* 0x00000000000c7805 */ /* 0x000fe2000001ff00 */
[----:B------:R-:W-:Y:S01]  /*1020*/  @!P5 IMAD.WIDE.U32 R16, R31, 0x10, R16 ;  /* 0x000000101f10d825 */ /* 0x000fe200078e0010 */
[----:B------:R-:W-:Y:S02]  /*1030*/  CS2R R30, SRZ ;  /* 0x00000000001e7805 */ /* 0x000fe4000001ff00 */
[----:B-1----:R-:W-:Y:S02]  /*1040*/  CS2R R24, SRZ ;  /* 0x0000000000187805 */ /* 0x002fe4000001ff00 */
[----:B------:R-:W-:Y:S01]  /*1050*/  CS2R R10, SRZ ;  /* 0x00000000000a7805 */ /* 0x000fe2000001ff00 */
[----:B------:R-:W-:Y:S01]  /*1060*/  @!P4 IMAD.WIDE.U32 R22, R33, 0x10, R22 ;  /* 0x000000102116c825 */ /* 0x000fe200078e0016 */
[----:B------:R-:W-:-:S02]  /*1070*/  CS2R R32, SRZ ;  /* 0x0000000000207805 */ /* 0x000fc4000001ff00 */
[----:B------:R-:W-:Y:S01]  /*1080*/  CS2R R8, SRZ ;  /* 0x0000000000087805 */ /* 0x000fe2000001ff00 */
[----:B------:R-:W-:Y:S01]  /*1090*/  @!P2 IMAD.WIDE.U32 R6, R37, 0x10, R26 ;  /* 0x000000102506a825 */ /* 0x000fe200078e001a */
[----:B------:R-:W-:-:S03]  /*10a0*/  CS2R R26, SRZ ;  /* 0x00000000001a7805 */ /* 0x000fc6000001ff00 */
[----:B------:R-:W-:Y:S01]  /*10b0*/  @!P1 IMAD.WIDE.U32 R104, R39, 0x10, R28 ;  /* 0x0000001027689825 */ /* 0x000fe200078e001c */
[----:B------:R-:W-:-:S03]  /*10c0*/  CS2R R28, SRZ ;  /* 0x00000000001c7805 */ /* 0x000fc6000001ff00 */
[C---:B------:R-:W-:Y:S01]  /*10d0*/  @!P2 IMAD.WIDE.U32 R100, R37.reuse, 0x10, R100 ;  /* 0x000000102564a825 */ /* 0x040fe200078e0064 */
[----:B------:R0:W5:Y:S03]  /*10e0*/  @!P1 LDG.E.128 R24, desc[UR4][R104.64] ;  /* 0x0000000468189981 */ /* 0x000166000c1e1d00 */
[----:B------:R-:W-:Y:S01]  /*10f0*/  @!P2 IMAD.WIDE.U32 R102, R37, 0x10, R102 ;  /* 0x000000102566a825 */ /* 0x000fe200078e0066 */
[----:B------:R1:W5:Y:S03]  /*1100*/  @!P2 LDG.E.128 R32, desc[UR4][R100.64] ;  /* 0x000000046420a981 */ /* 0x000366000c1e1d00 */
[C---:B------:R-:W-:Y:S01]  /*1110*/  @!P6 IMAD.WIDE.U32 R92, R3.reuse, 0x10, R92 ;  /* 0x00000010035ce825 */ /* 0x040fe200078e005c */
[----:B------:R2:W5:Y:S03]  /*1120*/  @!P2 LDG.E.128 R28, desc[UR4][R102.64] ;  /* 0x00000004661ca981 */ /* 0x000566000c1e1d00 */
[----:B------:R-:W-:Y:S01]  /*1130*/  @!P6 IMAD.WIDE.U32 R94, R3, 0x10, R94 ;  /* 0x00000010035ee825 */ /* 0x000fe200078e005e */
[----:B------:R3:W5:Y:S01]  /*1140*/  @!P6 LDG.E.128 R12, desc[UR4][R92.64] ;  /* 0x000000045c0ce981 */ /* 0x000762000c1e1d00 */
[----:B0-----:R-:W-:-:S02]  /*1150*/  CS2R R104, SRZ ;  /* 0x0000000000687805 */ /* 0x001fc4000001ff00 */
[----:B-1----:R-:W-:Y:S01]  /*1160*/  CS2R R100, SRZ ;  /* 0x0000000000647805 */ /* 0x002fe2000001ff00 */
[----:B------:R0:W5:Y:S01]  /*1170*/  @!P6 LDG.E.128 R8, desc[UR4][R94.64] ;  /* 0x000000045e08e981 */ /* 0x000162000c1e1d00 */
[----:B------:R-:W-:Y:S01]  /*1180*/  @!P0 IMAD.WIDE.U32 R108, R2, 0x10, R108 ;  /* 0x00000010026c8825 */ /* 0x000fe200078e006c */
[----:B--2---:R-:W-:-:S03]  /*1190*/  CS2R R102, SRZ ;  /* 0x0000000000667805 */ /* 0x004fc6000001ff00 */
[C---:B------:R-:W-:Y:S01]  /*11a0*/  @!P0 IMAD.WIDE.U32 R110, R2.reuse, 0x10, R110 ;  /* 0x00000010026e8825 */ /* 0x040fe200078e006e */
[----:B---3--:R-:W-:Y:S01]  /*11b0*/  CS2R R92, SRZ ;  /* 0x00000000005c7805 */ /* 0x008fe2000001ff00 */
[----:B------:R-:W5:Y:S02]  /*11c0*/  @!P0 LDG.E.128 R104, desc[UR4][R108.64] ;  /* 0x000000046c688981 */ /* 0x000f64000c1e1d00 */
[----:B------:R-:W-:Y:S01]  /*11d0*/  @!P0 IMAD.WIDE.U32 R112, R2, 0x10, R112 ;  /* 0x0000001002708825 */ /* 0x000fe200078e0070 */
[----:B0-----:R-:W-:Y:S01]  /*11e0*/  CS2R R94, SRZ ;  /* 0x00000000005e7805 */ /* 0x001fe2000001ff00 */
[----:B------:R-:W5:Y:S05]  /*11f0*/  @!P0 LDG.E.128 R100, desc[UR4][R110.64] ;  /* 0x000000046e648981 */ /* 0x000f6a000c1e1d00 */
[----:B------:R-:W5:Y:S01]  /*1200*/  @!P0 LDG.E.128 R92, desc[UR4][R112.64] ;  /* 0x00000004705c8981 */ /* 0x000f62000c1e1d00 */
[----:B------:R-:W-:Y:S01]  /*1210*/  @!P1 IMAD.WIDE.U32 R76, R39, 0x10, R76 ;  /* 0x00000010274c9825 */ /* 0x000fe200078e004c */
[----:B------:R-:W-:-:S02]  /*1220*/  CS2R R42, SRZ ;  /* 0x00000000002a7805 */ /* 0x000fc4000001ff00 */
[----:B------:R-:W-:Y:S02]  /*1230*/  CS2R R40, SRZ ;  /* 0x0000000000287805 */ /* 0x000fe4000001ff00 */
[----:B------:R-:W-:Y:S01]  /*1240*/  CS2R R36, SRZ ;  /* 0x0000000000247805 */ /* 0x000fe2000001ff00 */
[----:B----4-:R-:W-:Y:S01]  /*1250*/  @!P1 IMAD.WIDE.U32 R78, R39, 0x10, R78 ;  /* 0x00000010274e9825 */ /* 0x010fe200078e004e */
[----:B------:R-:W-:Y:S02]  /*1260*/  CS2R R38, SRZ ;  /* 0x0000000000267805 */ /* 0x000fe4000001ff00 */
[----:B------:R-:W-:Y:S02]  /*1270*/  CS2R R66, SRZ ;  /* 0x0000000000427805 */ /* 0x000fe4000001ff00 */
[----:B------:R-:W-:Y:S01]  /*1280*/  CS2R R64, SRZ ;  /* 0x0000000000407805 */ /* 0x000fe2000001ff00 */
[----:B------:R-:W-:Y:S01]  /*1290*/  @!P6 IMAD.WIDE.U32 R98, R3, 0x10, R98 ;  /* 0x000000100362e825 */ /* 0x000fe200078e0062 */
[----:B------:R-:W-:-:S02]  /*12a0*/  CS2R R54, SRZ ;  /* 0x0000000000367805 */ /* 0x000fc4000001ff00 */
[----:B------:R-:W-:Y:S02]  /*12b0*/  CS2R R52, SRZ ;  /* 0x0000000000347805 */ /* 0x000fe4000001ff00 */
[----:B------:R-:W-:Y:S02]  /*12c0*/  CS2R R46, SRZ ;  /* 0x00000000002e7805 */ /* 0x000fe4000001ff00 */
[----:B------:R-:W-:Y:S01]  /*12d0*/  CS2R R44, SRZ ;  /* 0x00000000002c7805 */ /* 0x000fe2000001ff00 */
[----:B------:R-:W0:Y:S01]  /*12e0*/  @!P0 LDC.64 R2, c[0x0][0x250] ;  /* 0x00009400ff028b82 */ /* 0x000e220000000a00 */
[----:B------:R1:W5:Y:S04]  /*12f0*/  @!P3 LDG.E.128 R40, desc[UR4][R4.64] ;  /* 0x000000040428b981 */ /* 0x000368000c1e1d00 */
[----:B------:R2:W5:Y:S01]  /*1300*/  @!P2 LDG.E.128 R36, desc[UR4][R6.64] ;  /* 0x000000040624a981 */ /* 0x000562000c1e1d00 */
[----:B------:R-:W-:-:S03]  /*1310*/  CS2R R20, SRZ ;  /* 0x0000000000147805 */ /* 0x000fc6000001ff00 */
[----:B------:R3:W5:Y:S01]  /*1320*/  @!P5 LDG.E.128 R64, desc[UR4][R16.64] ;  /* 0x000000041040d981 */ /* 0x000762000c1e1d00 */
[----:B-1----:R-:W-:-:S03]  /*1330*/  CS2R R4, SRZ ;  /* 0x0000000000047805 */ /* 0x002fc6000001ff00 */
[----:B------:R1:W5:Y:S01]  /*1340*/  @!P4 LDG.E.128 R52, desc[UR4][R22.64] ;  /* 0x000000041634c981 */ /* 0x000362000c1e1d00 */
[----:B--2---:R-:W-:-:S03]  /*1350*/  CS2R R6, SRZ ;  /* 0x0000000000067805 */ /* 0x004fc6000001ff00 */
[----:B------:R2:W5:Y:S01]  /*1360*/  @!P3 LDG.E.128 R44, desc[UR4][R18.64] ;  /* 0x00000004122cb981 */ /* 0x000562000c1e1d00 */
[----:B---3--:R-:W-:-:S03]  /*1370*/  CS2R R16, SRZ ;  /* 0x0000000000107805 */ /* 0x008fc6000001ff00 */
[----:B------:R3:W5:Y:S01]  /*1380*/  @!P6 LDG.E.128 R4, desc[UR4][R98.64] ;  /* 0x000000046204e981 */ /* 0x000762000c1e1d00 */
[----:B-1----:R-:W-:Y:S02]  /*1390*/  CS2R R22, SRZ ;  /* 0x0000000000167805 */ /* 0x002fe4000001ff00 */
[----:B--2---:R-:W-:-:S04]  /*13a0*/  CS2R R18, SRZ ;  /* 0x0000000000127805 */ /* 0x004fc8000001ff00 */
[----:B------:R1:W5:Y:S01]  /*13b0*/  @!P1 LDG.E.128 R20, desc[UR4][R76.64] ;  /* 0x000000044c149981 */ /* 0x000362000c1e1d00 */
[----:B---3--:R-:W-:-:S03]  /*13c0*/  VIADD R99, R97, 0x100 ;  /* 0x0000010061637836 */ /* 0x008fc60000000000 */
[----:B------:R2:W5:Y:S01]  /*13d0*/  @!P1 LDG.E.128 R16, desc[UR4][R78.64] ;  /* 0x000000044e109981 */ /* 0x000562000c1e1d00 */
[----:B------:R-:W-:Y:S01]  /*13e0*/  VIADD R115, R97, 0x280 ;  /* 0x0000028061737836 */ /* 0x000fe20000000000 */
[-C--:B------:R-:W-:Y:S01]  /*13f0*/  ISETP.GE.AND P1, PT, R99, R96.reuse, PT ;  /* 0x000000606300720c */ /* 0x080fe20003f26270 */
[C---:B------:R-:W-:Y:S02]  /*1400*/  VIADD R117, R97.reuse, 0x300 ;  /* 0x0000030061757836 */ /* 0x040fe40000000000 */
[C---:B-1----:R-:W-:Y:S01]  /*1410*/  VIADD R77, R97.reuse, 0x180 ;  /* 0x00000180614d7836 */ /* 0x042fe20000000000 */
[----:B------:R-:W-:Y:S01]  /*1420*/  BSSY B0, `(.L_x_7313) ;  /* 0x000001c000007945 */ /* 0x000fe20003800000 */
[----:B--2---:R-:W-:Y:S01]  /*1430*/  VIADD R79, R97, 0x200 ;  /* 0x00000200614f7836 */ /* 0x004fe20000000000 */
[----:B------:R-:W-:Y:S02]  /*1440*/  P2R R76, PR, RZ, 0x2 ;  /* 0x00000002ff4c7803 */ /* 0x000fe40000000000 */
[----:B------:R-:W-:-:S02]  /*1450*/  ISETP.GE.AND P1, PT, R77, R96, PT ;  /* 0x000000604d00720c */ /* 0x000fc40003f26270 */
[----:B------:R-:W-:Y:S02]  /*1460*/  CS2R R76, SRZ ;  /* 0x00000000004c7805 */ /* 0x000fe4000001ff00 */
[-C--:B------:R-:W-:Y:S02]  /*1470*/  ISETP.GE.AND P2, PT, R79, R96.reuse, PT ;  /* 0x000000604f00720c */ /* 0x080fe40003f46270 */
[----:B------:R-:W-:Y:S02]  /*1480*/  CS2R R78, SRZ ;  /* 0x00000000004e7805 */ /* 0x000fe4000001ff00 */
[-C--:B------:R-:W-:Y:S02]  /*1490*/  ISETP.GE.AND P3, PT, R115, R96.reuse, PT ;  /* 0x000000607300720c */ /* 0x080fe40003f66270 */
[----:B------:R-:W-:Y:S01]  /*14a0*/  ISETP.GE.AND P4, PT, R117, R96, PT ;  /* 0x000000607500720c */ /* 0x000fe20003f86270 */
[----:B0-----:R-:W-:-:S12]  /*14b0*/  @P0 BRA `(.L_x_7314) ;  /* 0x0000000000480947 */ /* 0x001fd80003800000 */
[----:B------:R-:W-:Y:S01]  /*14c0*/  ULDC.64 UR6, c[0x0][0x238] ;  /* 0x00008e0000067ab9 */ /* 0x000fe20000000a00 */
[----:B------:R-:W-:Y:S01]  /*14d0*/  ULDC.64 UR8, c[0x0][0x230] ;  /* 0x00008c0000087ab9 */ /* 0x000fe20000000a00 */
[----:B-----5:R-:W-:Y:S02]  /*14e0*/  DMUL R76, R100, UR6 ;  /* 0x00000006644c7c28 */ /* 0x020fe40008000000 */
        /* <DEDUP_REMOVED lines=15> */
.L_x_7314:
[----:B------:R-:W-:Y:S05]  /*15e0*/  BSYNC B0 ;  /* 0x0000000000007941 */ /* 0x000fea0003800000 */
.L_x_7313:
[C---:B-----5:R-:W-:Y:S01]  /*15f0*/  VIADD R101, R97.reuse, 0x80 ;  /* 0x0000008061657836 */ /* 0x060fe20000000000 */
[----:B------:R-:W-:Y:S01]  /*1600*/  BSSY B0, `(.L_x_7315) ;  /* 0x0000019000007945 */ /* 0x000fe20003800000 */
[----:B------:R-:W-:Y:S01]  /*1610*/  VIADD R103, R97, 0x380 ;  /* 0x0000038061677836 */ /* 0x000fe20000000000 */
[----:B------:R-:W-:Y:S02]  /*1620*/  CS2R R94, SRZ ;  /* 0x00000000005e7805 */ /* 0x000fe4000001ff00 */
[----:B------:R-:W-:Y:S02]  /*1630*/  CS2R R92, SRZ ;  /* 0x00000000005c7805 */ /* 0x000fe4000001ff00 */
[-C--:B------:R-:W-:Y:S02]  /*1640*/  ISETP.GE.AND P6, PT, R101, R96.reuse, PT ;  /* 0x000000606500720c */ /* 0x080fe40003fc6270 */
[----:B------:R-:W-:-:S11]  /*1650*/  ISETP.GE.AND P5, PT, R103, R96, PT ;  /* 0x000000606700720c */ /* 0x000fd60003fa6270 */
        /* <DEDUP_REMOVED lines=19> */
.L_x_7316:
[----:B------:R-:W-:Y:S05]  /*1790*/  BSYNC B0 ;  /* 0x0000000000007941 */ /* 0x000fea0003800000 */
.L_x_7315:
[----:B------:R-:W-:Y:S01]  /*17a0*/  ISETP.GE.AND P6, PT, R99, R96, PT ;  /* 0x000000606300720c */ /* 0x000fe20003fc6270 */
[----:B------:R-:W-:Y:S01]  /*17b0*/  BSSY B0, `(.L_x_7317) ;  /* 0x0000016000007945 */ /* 0x000fe20003800000 */
[----:B------:R-:W-:Y:S02]  /*17c0*/  CS2R R82, SRZ ;  /* 0x0000000000527805 */ /* 0x000fe4000001ff00 */
[----:B------:R-:W-:-:S09]  /*17d0*/  CS2R R80, SRZ ;  /* 0x0000000000507805 */ /* 0x000fd2000001ff00 */
        /* <DEDUP_REMOVED lines=19> */
.L_x_7318:
[----:B------:R-:W-:Y:S05]  /*1910*/  BSYNC B0 ;  /* 0x0000000000007941 */ /* 0x000fea0003800000 */
.L_x_7317:
[----:B------:R-:W-:Y:S01]  /*1920*/  BSSY B0, `(.L_x_7319) ;  /* 0x0000016000007945 */ /* 0x000fe20003800000 */
        /* <DEDUP_REMOVED lines=21> */
.L_x_7320:
[----:B------:R-:W-:Y:S05]  /*1a80*/  BSYNC B0 ;  /* 0x0000000000007941 */ /* 0x000fea0003800000 */
.L_x_7319:
        /* <DEDUP_REMOVED lines=11> */
[----:B------:R-:W-:Y:S02]  /*1b40*/  DMUL R46, R50, UR6 ;  /* 0x00000006322e7c28 */ /* 0x000fe40008000000 */
[----:B------:R-:W-:Y:S02]  /*1b50*/  DFMA R52, R44, UR8, -R52 ;  /* 0x000000082c347c2b */ /* 0x000fe40008000834 */
        /* <DEDUP_REMOVED lines=10> */
.L_x_7322:
[----:B------:R-:W-:Y:S05]  /*1c00*/  BSYNC B0 ;  /* 0x0000000000007941 */ /* 0x000fea0003800000 */
.L_x_7321:
        /* <DEDUP_REMOVED lines=21> */
.L_x_7324:
[----:B------:R-:W-:Y:S05]  /*1d60*/  BSYNC B0 ;  /* 0x0000000000007941 */ /* 0x000fea0003800000 */
.L_x_7323:
[----:B------:R-:W-:Y:S01]  /*1d70*/  BSSY B0, `(.L_x_7325) ;  /* 0x0000018000007945 */ /* 0x000fe20003800000 */
[----:B------:R-:W-:Y:S02]  /*1d80*/  CS2R R30, SRZ ;  /* 0x00000000001e7805 */ /* 0x000fe4000001ff00 */
[----:B------:R-:W-:Y:S01]  /*1d90*/  CS2R R34, SRZ ;  /* 0x0000000000227805 */ /* 0x000fe2000001ff00 */
[----:B------:R-:W-:Y:S01]  /*1da0*/  @!P0 IMAD.IADD R37, R0, 0x1, R97 ;  /* 0x0000000100258824 */ /* 0x000fe200078e0261 */
        /* <DEDUP_REMOVED lines=20> */
.L_x_7326:
[----:B------:R-:W-:Y:S05]  /*1ef0*/  BSYNC B0 ;  /* 0x0000000000007941 */ /* 0x000fea0003800000 */
.L_x_7325:
[----:B------:R-:W-:Y:S01]  /*1f00*/  BSSY B0, `(.L_x_7327) ;  /* 0x0000016000007945 */ /* 0x000fe20003800000 */
[----:B------:R-:W-:Y:S01]  /*1f10*/  @!P0 IMAD.WIDE.U32 R20, R37, 0x10, R2 ;  /* 0x0000001025148825 */ /* 0x000fe200078e0002 */
[----:B------:R-:W-:Y:S02]  /*1f20*/  CS2R R28, SRZ ;  /* 0x00000000001c7805 */ /* 0x000fe4000001ff00 */
        /* <DEDUP_REMOVED lines=19> */
.L_x_7328:
[----:B------:R-:W-:Y:S05]  /*2060*/  BSYNC B0 ;  /* 0x0000000000007941 */ /* 0x000fea0003800000 */
.L_x_7327:
[----:B------:R-:W-:Y:S01]  /*2070*/  @!P0 IMAD.MOV.U32 R97, RZ, RZ, R101 ;  /* 0x000000ffff618224 */ /* 0x000fe200078e0065 */
[----:B------:R0:W-:Y:S01]  /*2080*/  @!P0 STG.E.128 desc[UR4][R20.64], R76 ;  /* 0x0000004c14008986 */ /* 0x0001e2000c101d04 */
[----:B------:R-:W-:Y:S04]  /*2090*/  BSSY B0, `(.L_x_7329) ;  /* 0x000002d000007945 */ /* 0x000fe80003800000 */
[----:B------:R-:W-:Y:S01]  /*20a0*/  BSSY B1, `(.L_x_7330) ;  /* 0x0000025000017945 */ /* 0x000fe20003800000 */
[----:B------:R-:W-:-:S13]  /*20b0*/  ISETP.GE.AND P0, PT, R97, R96, PT ;  /* 0x000000606100720c */ /* 0x000fda0003f06270 */
[----:B0-----:R-:W-:Y:S05]  /*20c0*/  @P0 BRA `(.L_x_7331) ;  /* 0x0000000000300947 */ /* 0x001fea0003800000 */
[----:B------:R-:W0:Y:S01]  /*20d0*/  LDC.64 R2, c[0x0][0x250] ;  /* 0x00009400ff027b82 */ /* 0x000e220000000a00 */
[----:B------:R-:W-:Y:S02]  /*20e0*/  IMAD.IADD R5, R0, 0x1, R97 ;  /* 0x0000000100057824 */ /* 0x000fe400078e0261 */
[----:B------:R-:W-:-:S05]  /*20f0*/  VIADD R97, R97, 0x80 ;  /* 0x0000008061617836 */ /* 0x000fca0000000000 */
[----:B------:R-:W-:Y:S01]  /*2100*/  ISETP.GE.AND P0, PT, R97, R96, PT ;  /* 0x000000606100720c */ /* 0x000fe20003f06270 */
[----:B0-----:R-:W-:-:S05]  /*2110*/  IMAD.WIDE.U32 R2, R5, 0x10, R2 ;  /* 0x0000001005027825 */ /* 0x001fca00078e0002 */
[----:B------:R0:W-:Y:S07]  /*2120*/  STG.E.128 desc[UR4][R2.64], R92 ;  /* 0x0000005c02007986 */ /* 0x0001ee000c101d04 */
[----:B------:R-:W-:Y:S05]  /*2130*/  @P0 BRA `(.L_x_7332) ;  /* 0x0000000000300947 */ /* 0x000fea0003800000 */
[----:B0-----:R-:W0:Y:S01]  /*2140*/  LDC.64 R2, c[0x0][0x250] ;  /* 0x00009400ff027b82 */ /* 0x001e220000000a00 */
[----:B------:R-:W-:Y:S02]  /*2150*/  IMAD.IADD R5, R0, 0x1, R97 ;  /* 0x0000000100057824 */ /* 0x000fe400078e0261 */
[----:B------:R-:W-:Y:S02]  /*2160*/  VIADD R97, R97, 0x80 ;  /* 0x0000008061617836 */ /* 0x000fe40000000000 */
[----:B0-----:R-:W-:-:S05]  /*2170*/  IMAD.WIDE.U32 R2, R5, 0x10, R2 ;  /* 0x0000001005027825 */ /* 0x001fca00078e0002 */
[----:B------:R0:W-:Y:S02]  /*2180*/  STG.E.128 desc[UR4][R2.64], R80 ;  /* 0x0000005002007986 */ /* 0x0001e4000c101d04 */
.L_x_7331:
[----:B------:R-:W-:-:S13]  /*2190*/  ISETP.GE.AND P0, PT, R97, R96, PT ;  /* 0x000000606100720c */ /* 0x000fda0003f06270 */
[----:B------:R-:W-:Y:S05]  /*21a0*/  @P0 BRA `(.L_x_7333) ;  /* 0x0000000000300947 */ /* 0x000fea0003800000 */
[----:B0-----:R-:W0:Y:S01]  /*21b0*/  LDC.64 R2, c[0x0][0x250] ;  /* 0x00009400ff027b82 */ /* 0x001e220000000a00 */
[----:B------:R-:W-:Y:S02]  /*21c0*/  IMAD.IADD R5, R0, 0x1, R97 ;  /* 0x0000000100057824 */ /* 0x000fe400078e0261 */
[----:B------:R-:W-:Y:S02]  /*21d0*/  VIADD R97, R97, 0x80 ;  /* 0x0000008061617836 */ /* 0x000fe40000000000 */
[----:B0-----:R-:W-:-:S05]  /*21e0*/  IMAD.WIDE.U32 R2, R5, 0x10, R2 ;  /* 0x0000001005027825 */ /* 0x001fca00078e0002 */
[----:B------:R1:W-:Y:S02]  /*21f0*/  STG.E.128 desc[UR4][R2.64], R64 ;  /* 0x0000004002007986 */ /* 0x0003e4000c101d04 */
.L_x_7332:
[----:B------:R-:W-:-:S13]  /*2200*/  ISETP.GE.AND P0, PT, R97, R96, PT ;  /* 0x000000606100720c */ /* 0x000fda0003f06270 */
[----:B------:R-:W-:Y:S05]  /*2210*/  @P0 BRA `(.L_x_7334) ;  /* 0x0000000000340947 */ /* 0x000fea0003800000 */
[----:B01----:R-:W0:Y:S01]  /*2220*/  LDC.64 R2, c[0x0][0x250] ;  /* 0x00009400ff027b82 */ /* 0x003e220000000a00 */
[----:B------:R-:W-:Y:S02]  /*2230*/  IMAD.IADD R5, R0, 0x1, R97 ;  /* 0x0000000100057824 */ /* 0x000fe400078e0261 */
[----:B------:R-:W-:Y:S02]  /*2240*/  VIADD R97, R97, 0x80 ;  /* 0x0000008061617836 */ /* 0x000fe40000000000 */
[----:B0-----:R-:W-:-:S05]  /*2250*/  IMAD.WIDE.U32 R2, R5, 0x10, R2 ;  /* 0x0000001005027825 */ /* 0x001fca00078e0002 */
[----:B------:R1:W-:Y:S02]  /*2260*/  STG.E.128 desc[UR4][R2.64], R56 ;  /* 0x0000003802007986 */ /* 0x0003e4000c101d04 */
.L_x_7333:
[----:B------:R-:W-:-:S13]  /*2270*/  ISETP.GE.AND P0, PT, R97, R96, PT ;  /* 0x000000606100720c */ /* 0x000fda0003f06270 */
[----:B------:R-:W-:Y:S05]  /*2280*/  @P0 BREAK B1 ;  /* 0x0000000000010942 */ /* 0x000fea0003800000 */
[----:B------:R-:W-:Y:S05]  /*2290*/  @P0 BRA `(.L_x_7335) ;  /* 0x0000000000300947 */ /* 0x000fea0003800000 */
[----:B01----:R-:W0:Y:S01]  /*22a0*/  LDC.64 R2, c[0x0][0x250] ;  /* 0x00009400ff027b82 */ /* 0x003e220000000a00 */
[----:B------:R-:W-:Y:S02]  /*22b0*/  IMAD.IADD R5, R0, 0x1, R97 ;  /* 0x0000000100057824 */ /* 0x000fe400078e0261 */
[----:B------:R-:W-:Y:S02]  /*22c0*/  VIADD R97, R97, 0x80 ;  /* 0x0000008061617836 */ /* 0x000fe40000000000 */
[----:B0-----:R-:W-:-:S05]  /*22d0*/  IMAD.WIDE.U32 R2, R5, 0x10, R2 ;  /* 0x0000001005027825 */ /* 0x001fca00078e0002 */
[----:B------:R2:W-:Y:S02]  /*22e0*/  STG.E.128 desc[UR4][R2.64], R52 ;  /* 0x0000003402007986 */ /* 0x0005e4000c101d04 */
.L_x_7334:
[----:B------:R-:W-:Y:S05]  /*22f0*/  BSYNC B1 ;  /* 0x0000000000017941 */ /* 0x000fea0003800000 */
.L_x_7330:
[----:B------:R-:W-:-:S13]  /*2300*/  ISETP.GE.AND P0, PT, R97, R96, PT ;  /* 0x000000606100720c */ /* 0x000fda0003f06270 */
[----:B012---:R-:W0:Y:S01]  /*2310*/  @!P0 LDC.64 R2, c[0x0][0x250] ;  /* 0x00009400ff028b82 */ /* 0x007e220000000a00 */
[----:B------:R-:W-:Y:S02]  /*2320*/  @!P0 IMAD.IADD R5, R0, 0x1, R97 ;  /* 0x0000000100058824 */ /* 0x000fe400078e0261 */
[----:B------:R-:W-:Y:S02]  /*2330*/  @!P0 VIADD R97, R97, 0x80 ;  /* 0x0000008061618836 */ /* 0x000fe40000000000 */
[----:B0-----:R-:W-:-:S05]  /*2340*/  @!P0 IMAD.WIDE.U32 R2, R5, 0x10, R2 ;  /* 0x0000001005028825 */ /* 0x001fca00078e0002 */
[----:B------:R2:W-:Y:S02]  /*2350*/  @!P0 STG.E.128 desc[UR4][R2.64], R32 ;  /* 0x0000002002008986 */ /* 0x0005e4000c101d04 */
.L_x_7335:
[----:B------:R-:W-:Y:S05]  /*2360*/  BSYNC B0 ;  /* 0x0000000000007941 */ /* 0x000fea0003800000 */
.L_x_7329:
[----:B------:R-:W-:Y:S05]  /*2370*/  WARPSYNC.ALL ;  /* 0x0000000000007948 */ /* 0x000fea0003800000 */
[----:B------:R-:W-:-:S13]  /*2380*/  ISETP.GE.AND P0, PT, R97, R96, PT ;  /* 0x000000606100720c */ /* 0x000fda0003f06270 */
[----:B------:R-:W-:Y:S05]  /*2390*/  @P0 EXIT ;  /* 0x000000000000094d */ /* 0x000fea0003800000 */
[----:B012---:R-:W0:Y:S01]  /*23a0*/  LDC.64 R2, c[0x0][0x250] ;  /* 0x00009400ff027b82 */ /* 0x007e220000000a00 */
[----:B------:R-:W-:-:S04]  /*23b0*/  IMAD.IADD R97, R0, 0x1, R97 ;  /* 0x0000000100617824 */ /* 0x000fc800078e0261 */
[----:B0-----:R-:W-:-:S05]  /*23c0*/  IMAD.WIDE.U32 R2, R97, 0x10, R2 ;  /* 0x0000001061027825 */ /* 0x001fca00078e0002 */
[----:B------:R-:W-:Y:S01]  /*23d0*/  STG.E.128 desc[UR4][R2.64], R28 ;  /* 0x0000001c02007986 */ /* 0x000fe2000c101d04 */
[----:B------:R-:W-:Y:S05]  /*23e0*/  EXIT ;  /* 0x000000000000794d */ /* 0x000fea0003800000 */
.L_x_7336:
        /* <DEDUP_REMOVED lines=9> */
.L_x_24130:


//--------------------- .text._ZN2at6native29vectorized_elementwise_kernelILi4EZZZNS0_54_GLOBAL__N__d8c5977b_16_LinearAlgebra_cu_7dd49032_297216addr_kernel_cudaERNS_14TensorIteratorERKN3c106ScalarES8_ENKUlvE_clEvENKUlvE6_clEvEUlNS5_7complexIdEESC_SC_E0_St5arrayIPcLm4EEEEviT0_T1_ --------------------------
	.section	.text._ZN2at6native29vectorized_elementwise_kernelILi4EZZZNS0_54_GLOBAL__N__d8c5977b_16_LinearAlgebra_cu_7dd49032_297216addr_kernel_cudaERNS_14TensorIteratorERKN3c106ScalarES8_ENKUlvE_clEvENKUlvE6_clEvEUlNS5_7complexIdEESC_SC_E0_St5arrayIPcLm4EEEEviT0_T1_,"ax",@progbits
	.align	128
        .global         _ZN2at6native29vectorized_elementwise_kernelILi4EZZZNS0_54_GLOBAL__N__d8c5977b_16_LinearAlgebra_cu_7dd49032_297216addr_kernel_cudaERNS_14TensorIteratorERKN3c106ScalarES8_ENKUlvE_clEvENKUlvE6_clEvEUlNS5_7complexIdEESC_SC_E0_St5arrayIPcLm4EEEEviT0_T1_
        .type           _ZN2at6native29vectorized_elementwise_kernelILi4EZZZNS0_54_GLOBAL__N__d8c5977b_16_LinearAlgebra_cu_7dd49032_297216addr_kernel_cudaERNS_14TensorIteratorERKN3c106ScalarES8_ENKUlvE_clEvENKUlvE6_clEvEUlNS5_7complexIdEESC_SC_E0_St5arrayIPcLm4EEEEviT0_T1_,@function
        .size           _ZN2at6native29vectorized_elementwise_kernelILi4EZZZNS0_54_GLOBAL__N__d8c5977b_16_LinearAlgebra_cu_7dd49032_297216addr_kernel_cudaERNS_14TensorIteratorERKN3c106ScalarES8_ENKUlvE_clEvENKUlvE6_clEvEUlNS5_7complexIdEESC_SC_E0_St5arrayIPcLm4EEEEviT0_T1_,(.L_x_24131 - _ZN2at6native29vectorized_elementwise_kernelILi4EZZZNS0_54_GLOBAL__N__d8c5977b_16_LinearAlgebra_cu_7dd49032_297216addr_kernel_cudaERNS_14TensorIteratorERKN3c106ScalarES8_ENKUlvE_clEvENKUlvE6_clEvEUlNS5_7complexIdEESC_SC_E0_St5arrayIPcLm4EEEEviT0_T1_)
        .other          _ZN2at6native29vectorized_elementwise_kernelILi4EZZZNS0_54_GLOBAL__N__d8c5977b_16_LinearAlgebra_cu_7dd49032_297216addr_kernel_cudaERNS_14TensorIteratorERKN3c106ScalarES8_ENKUlvE_clEvENKUlvE6_clEvEUlNS5_7complexIdEESC_SC_E0_St5arrayIPcLm4EEEEviT0_T1_,@"STO_CUDA_ENTRY STV_DEFAULT"
_ZN2at6native29vectorized_elementwise_kernelILi4EZZZNS0_54_GLOBAL__N__d8c5977b_16_LinearAlgebra_cu_7dd49032_297216addr_kernel_cudaERNS_14TensorIteratorERKN3c106ScalarES8_ENKUlvE_clEvENKUlvE6_clEvEUlNS5_7complexIdEESC_SC_E0_St5arrayIPcLm4EEEEviT0_T1_:
.text._ZN2at6native29vectorized_elementwise_kernelILi4EZZZNS0_54_GLOBAL__N__d8c5977b_16_LinearAlgebra_cu_7dd49032_297216addr_kernel_cudaERNS_14TensorIteratorERKN3c106ScalarES8_ENKUlvE_clEvENKUlvE6_clEvEUlNS5_7complexIdEESC_SC_E0_St5arrayIPcLm4EEEEviT0_T1_:
        /* <DEDUP_REMOVED lines=171> */
.L_x_7337:
        /* <DEDUP_REMOVED lines=179> */
.L_x_7339:
[----:B------:R-:W-:Y:S05]  /*15e0*/  BSYNC B0 ;  /* 0x0000000000007941 */ /* 0x000fea0003800000 */
.L_x_7338:
        /* <DEDUP_REMOVED lines=26> */
.L_x_7341:
[----:B------:R-:W-:Y:S05]  /*1790*/  BSYNC B0 ;  /* 0x0000000000007941 */ /* 0x000fea0003800000 */
.L_x_7340:
        /* <DEDUP_REMOVED lines=23> */
.L_x_7343:
[----:B------:R-:W-:Y:S05]  /*1910*/  BSYNC B0 ;  /* 0x0000000000007941 */ /* 0x000fea0003800000 */
.L_x_7342:
        /* <DEDUP_REMOVED lines=22> */
.L_x_7345:
[----:B------:R-:W-:Y:S05]  /*1a80*/  BSYNC B0 ;  /* 0x0000000000007941 */ /* 0x000fea0003800000 */
.L_x_7344:
        /* <DEDUP_REMOVED lines=23> */
.L_x_7347:
[----:B------:R-:W-:Y:S05]  /*1c00*/  BSYNC B0 ;  /* 0x0000000000007941 */ /* 0x000fea0003800000 */
.L_x_7346:
        /* <DEDUP_REMOVED lines=21> */
.L_x_7349:
[----:B------:R-:W-:Y:S05]  /*1d60*/  BSYNC B0 ;  /* 0x0000000000007941 */ /* 0x000fea0003800000 */
.L_x_7348:
        /* <DEDUP_REMOVED lines=24> */
.L_x_7351:
[----:B------:R-:W-:Y:S05]  /*1ef0*/  BSYNC B0 ;  /* 0x0000000000007941 */ /* 0x000fea0003800000 */
.L_x_7350:
        /* <DEDUP_REMOVED lines=22> */
.L_x_7353:
[----:B------:R-:W-:Y:S05]  /*2060*/  BSYNC B0 ;  /* 0x0000000000007941 */ /* 0x000fea0003800000 */
.L_x_7352:
        /* <DEDUP_REMOVED lines=18> */
.L_x_7356:
[----:B------:R-:W-:-:S13]  /*2190*/  ISETP.GE.AND P0, PT, R97, R96, PT ;  /* 0x000000606100720c */ /* 0x000fda0003f06270 */
[----:B------:R-:W-:Y:S05]  /*21a0*/  @P0 BRA `(.L_x_7358) ;  /* 0x0000000000300947 */ /* 0x000fea0003800000 */
[----:B0-----:R-:W0:Y:S01]  /*21b0*/  LDC.64 R2, c[0x0][0x250] ;  /* 0x00009400ff027b82 */ /* 0x001e220000000a00 */
[----:B------:R-:W-:Y:S02]  /*21c0*/  IMAD.IADD R5, R0, 0x1, R97 ;  /* 0x0000000100057824 */ /* 0x000fe400078e0261 */
[----:B------:R-:W-:Y:S02]  /*21d0*/  VIADD R97, R97, 0x80 ;  /* 0x0000008061617836 */ /* 0x000fe40000000000 */
[----:B0-----:R-:W-:-:S05]  /*21e0*/  IMAD.WIDE.U32 R2, R5, 0x10, R2 ;  /* 0x0000001005027825 */ /* 0x001fca00078e0002 */
[----:B------:R1:W-:Y:S02]  /*21f0*/  STG.E.128 desc[UR4][R2.64], R64 ;  /* 0x0000004002007986 */ /* 0x0003e4000c101d04 */
.L_x_7357:
[----:B------:R-:W-:-:S13]  /*2200*/  ISETP.GE.AND P0, PT, R97, R96, PT ;  /* 0x000000606100720c */ /* 0x000fda0003f06270 */
[----:B------:R-:W-:Y:S05]  /*2210*/  @P0 BRA `(.L_x_7359) ;  /* 0x0000000000340947 */ /* 0x000fea0003800000 */
[----:B01----:R-:W0:Y:S01]  /*2220*/  LDC.64 R2, c[0x0][0x250] ;  /* 0x00009400ff027b82 */ /* 0x003e220000000a00 */
[----:B------:R-:W-:Y:S02]  /*2230*/  IMAD.IADD R5, R0, 0x1, R97 ;  /* 0x0000000100057824 */ /* 0x000fe400078e0261 */
[----:B------:R-:W-:Y:S02]  /*2240*/  VIADD R97, R97, 0x80 ;  /* 0x0000008061617836 */ /* 0x000fe40000000000 */
[----:B0-----:R-:W-:-:S05]  /*2250*/  IMAD.WIDE.U32 R2, R5, 0x10, R2 ;  /* 0x0000001005027825 */ /* 0x001fca00078e0002 */
[----:B------:R1:W-:Y:S02]  /*2260*/  STG.E.128 desc[UR4][R2.64], R56 ;  /* 0x0000003802007986 */ /* 0x0003e4000c101d04 */
.L_x_7358:
        /* <DEDUP_REMOVED lines=8> */
.L_x_7359:
[----:B------:R-:W-:Y:S05]  /*22f0*/  BSYNC B1 ;  /* 0x0000000000017941 */ /* 0x000fea0003800000 */
.L_x_7355:
[----:B------:R-:W-:-:S13]  /*2300*/  ISETP.GE.AND P0, PT, R97, R96, PT ;  /* 0x000000606100720c */ /* 0x000fda0003f06270 */
[----:B012---:R-:W0:Y:S01]  /*2310*/  @!P0 LDC.64 R2, c[0x0][0x250] ;  /* 0x00009400ff028b82 */ /* 0x007e220000000a00 */
[----:B------:R-:W-:Y:S02]  /*2320*/  @!P0 IMAD.IADD R5, R0, 0x1, R97 ;  /* 0x0000000100058824 */ /* 0x000fe400078e0261 */
[----:B------:R-:W-:Y:S02]  /*2330*/  @!P0 VIADD R97, R97, 0x80 ;  /* 0x0000008061618836 */ /* 0x000fe40000000000 */
[----:B0-----:R-:W-:-:S05]  /*2340*/  @!P0 IMAD.WIDE.U32 R2, R5, 0x10, R2 ;  /* 0x0000001005028825 */ /* 0x001fca00078e0002 */
[----:B------:R2:W-:Y:S02]  /*2350*/  @!P0 STG.E.128 desc[UR4][R2.64], R32 ;  /* 0x0000002002008986 */ /* 0x0005e4000c101d04 */
.L_x_7360:
[----:B------:R-:W-:Y:S05]  /*2360*/  BSYNC B0 ;  /* 0x0000000000007941 */ /* 0x000fea0003800000 */
.L_x_7354:
        /* <DEDUP_REMOVED lines=8> */
.L_x_7361:
        /* <DEDUP_REMOVED lines=9> */
.L_x_24131:


//--------------------- .text._ZN2at6native29vectorized_elementwise_kernelILi8EZZZNS0_54_GLOBAL__N__d8c5977b_16_LinearAlgebra_cu_7dd49032_297216addr_kernel_cudaERNS_14TensorIteratorERKN3c106ScalarES8_ENKUlvE_clEvENKUlvE6_clEvEUlNS5_7complexIdEESC_SC_E0_St5arrayIPcLm4EEEEviT0_T1_ --------------------------
	.section	.text._ZN2at6native29vectorized_elementwise_kernelILi8EZZZNS0_54_GLOBAL__N__d8c5977b_16_LinearAlgebra_cu_7dd49032_297216addr_kernel_cudaERNS_14TensorIteratorERKN3c106ScalarES8_ENKUlvE_clEvENKUlvE6_clEvEUlNS5_7complexIdEESC_SC_E0_St5arrayIPcLm4EEEEviT0_T1_,"ax",@progbits
	.align	128
        .global         _ZN2at6native29vectorized_elementwise_kernelILi8EZZZNS0_54_GLOBAL__N__d8c5977b_16_LinearAlgebra_cu_7dd49032_297216addr_kernel_cudaERNS_14TensorIteratorERKN3c106ScalarES8_ENKUlvE_clEvENKUlvE6_clEvEUlNS5_7complexIdEESC_SC_E0_St5arrayIPcLm4EEEEviT0_T1_
        .type           _ZN2at6native29vectorized_elementwise_kernelILi8EZZZNS0_54_GLOBAL__N__d8c5977b_16_LinearAlgebra_cu_7dd49032_297216addr_kernel_cudaERNS_14TensorIteratorERKN3c106ScalarES8_ENKUlvE_clEvENKUlvE6_clEvEUlNS5_7complexIdEESC_SC_E0_St5arrayIPcLm4EEEEviT0_T1_,@function
        .size           _ZN2at6native29vectorized_elementwise_kernelILi8EZZZNS0_54_GLOBAL__N__d8c5977b_16_LinearAlgebra_cu_7dd49032_297216addr_kernel_cudaERNS_14TensorIteratorERKN3c106ScalarES8_ENKUlvE_clEvENKUlvE6_clEvEUlNS5_7complexIdEESC_SC_E0_St5arrayIPcLm4EEEEviT0_T1_,(.L_x_24132 - _ZN2at6native29vectorized_elementwise_kernelILi8EZZZNS0_54_GLOBAL__N__d8c5977b_16_LinearAlgebra_cu_7dd49032_297216addr_kernel_cudaERNS_14TensorIteratorERKN3c106ScalarES8_ENKUlvE_clEvENKUlvE6_clEvEUlNS5_7complexIdEESC_SC_E0_St5arrayIPcLm4EEEEviT0_T1_)
        .other          _ZN2at6native29vectorized_elementwise_kernelILi8EZZZNS0_54_GLOBAL__N__d8c5977b_16_LinearAlgebra_cu_7dd49032_297216addr_kernel_cudaERNS_14TensorIteratorERKN3c106ScalarES8_ENKUlvE_clEvENKUlvE6_clEvEUlNS5_7complexIdEESC_SC_E0_St5arrayIPcLm4EEEEviT0_T1_,@"STO_CUDA_ENTRY STV_DEFAULT"
_ZN2at6native29vectorized_elementwise_kernelILi8EZZZNS0_54_GLOBAL__N__d8c5977b_16_LinearAlgebra_cu_7dd49032_297216addr_kernel_cudaERNS_14TensorIteratorERKN3c106ScalarES8_ENKUlvE_clEvENKUlvE6_clEvEUlNS5_7complexIdEESC_SC_E0_St5arrayIPcLm4EEEEviT0_T1_:
.text._ZN2at6native29vectorized_elementwise_kernelILi8EZZZNS0_54_GLOBAL__N__d8c5977b_16_LinearAlgebra_cu_7dd49032_297216addr_kernel_cudaERNS_14TensorIteratorERKN3c106ScalarES8_ENKUlvE_clEvENKUlvE6_clEvEUlNS5_7complexIdEESC_SC_E0_St5arrayIPcLm4EEEEviT0_T1_:
        /* <DEDUP_REMOVED lines=45> */
[----:B------:R1:W5:Y:S01]  /*02d0*/  LDG.E.128 R40, desc[UR4][R102.64+0x30] ;  /* 0x0000300466287981 */ /* 0x000362000c1e1d00 */
[----:B--2---:R-:W-:-:S02]  /*02e0*/  DMUL R104, R96, UR10 ;  /* 0x0000000a60687c28 */ /* 0x004fc40008000000 */
[----:B0-----:R-:W-:Y:S02]  /*02f0*/  DMUL R2, R98, UR10 ;  /* 0x0000000a62027c28 */ /* 0x001fe40008000000 */
[----:B----4-:R-:W-:-:S04]  /*0300*/  DMUL R106, R88, UR10 ;  /* 0x0000000a586a7c28 */ /* 0x010fc80008000000 */
[----:B------:R-:W-:Y:S02]  /*0310*/  DFMA R104, R98, UR12, R104 ;  /* 0x0000000c62687c2b */ /* 0x000fe40008000068 */
[----:B---3--:R-:W-:Y:S02]  /*0320*/  DMUL R98, R72, UR6 ;  /* 0x0000000648627c28 */ /* 0x008fe40008000000 */
[C---:B-1----:R-:W-:Y:S02]  /*0330*/  DMUL R102, R90.reuse, UR10 ;  /* 0x0000000a5a667c28 */ /* 0x042fe40008000000 */
[----:B------:R-:W-:Y:S02]  /*0340*/  DFMA R106, R90, UR12, R106 ;  /* 0x0000000c5a6a7c2b */ /* 0x000fe4000800006a */
[----:B------:R-:W-:Y:S02]  /*0350*/  DFMA R96, R96, UR12, -R2 ;  /* 0x0000000c60607c2b */ /* 0x000fe40008000802 */
[----:B------:R-:W-:-:S02]  /*0360*/  DMUL R2, R74, UR6 ;  /* 0x000000064a027c28 */ /* 0x000fc40008000000 */
[----:B-----5:R-:W-:Y:S02]  /*0370*/  DMUL R100, R94, R104 ;  /* 0x000000685e647228 */ /* 0x020fe40000000000 */
[----:B------:R-:W-:Y:S02]  /*0380*/  DFMA R74, R74, UR8, R98 ;  /* 0x000000084a4a7c2b */ /* 0x000fe40008000062 */
[----:B------:R-:W-:Y:S02]  /*0390*/  DMUL R98, R80, UR10 ;  /* 0x0000000a50627c28 */ /* 0x000fe40008000000 */
[----:B------:R-:W-:Y:S02]  /*03a0*/  DFMA R102, R88, UR12, -R102 ;  /* 0x0000000c58667c2b */ /* 0x000fe40008000866 */
[----:B------:R-:W-:Y:S02]  /*03b0*/  DMUL R90, R86, R106 ;  /* 0x0000006a565a7228 */ /* 0x000fe40000000000 */
[----:B------:R-:W-:-:S02]  /*03c0*/  DFMA R2, R72, UR8, -R2 ;  /* 0x0000000848027c2b */ /* 0x000fc40008000802 */
[C---:B------:R-:W-:Y:S02]  /*03d0*/  DMUL R104, R92.reuse, R104 ;  /* 0x000000685c687228 */ /* 0x040fe40000000000 */
[----:B------:R-:W-:Y:S02]  /*03e0*/  DFMA R72, R92, R96, -R100 ;  /* 0x000000605c48722b */ /* 0x000fe40000000864 */
[C---:B------:R-:W-:Y:S02]  /*03f0*/  DMUL R92, R82.reuse, UR10 ;  /* 0x0000000a525c7c28 */ /* 0x040fe40008000000 */
[----:B------:R-:W-:Y:S02]  /*0400*/  DFMA R98, R82, UR12, R98 ;  /* 0x0000000c52627c2b */ /* 0x000fe40008000062 */
[----:B------:R-:W-:Y:S02]  /*0410*/  DMUL R106, R84, R106 ;  /* 0x0000006a546a7228 */ /* 0x000fe40000000000 */
[----:B------:R-:W-:-:S02]  /*0420*/  DMUL R82, R78, UR6 ;  /* 0x000000064e527c28 */ /* 0x000fc40008000000 */
[----:B------:R-:W-:Y:S02]  /*0430*/  DFMA R84, R84, R102, -R90 ;  /* 0x000000665454722b */ /* 0x000fe4000000085a */
[----:B------:R-:W-:Y:S02]  /*0440*/  DMUL R90, R66, UR6 ;  /* 0x00000006425a7c28 */ /* 0x000fe40008000000 */
[----:B------:R-:W-:Y:S02]  /*0450*/  DFMA R92, R80, UR12, -R92 ;  /* 0x0000000c505c7c2b */ /* 0x000fe4000800085c */
[----:B------:R-:W-:Y:S02]  /*0460*/  DFMA R88, R94, R96, R104 ;  /* 0x000000605e58722b */ /* 0x000fe40000000068 */
[----:B------:R-:W-:Y:S02]  /*0470*/  DMUL R80, R76, UR6 ;  /* 0x000000064c507c28 */ /* 0x000fe40008000000 */
[----:B------:R-:W-:-:S02]  /*0480*/  DMUL R94, R70, R98 ;  /* 0x00000062465e7228 */ /* 0x000fc40000000000 */
[----:B------:R-:W-:Y:S02]  /*0490*/  DFMA R76, R76, UR8, -R82 ;  /* 0x000000084c4c7c2b */ /* 0x000fe40008000852 */
[----:B------:R-:W-:Y:S02]  /*04a0*/  DMUL R98, R68, R98 ;  /* 0x0000006244627228 */ /* 0x000fe40000000000 */
[C---:B------:R-:W-:Y:S02]  /*04b0*/  DMUL R82, R64.reuse, UR6 ;  /* 0x0000000640527c28 */ /* 0x040fe40008000000 */
[----:B------:R-:W-:Y:S02]  /*04c0*/  DFMA R64, R64, UR8, -R90 ;  /* 0x0000000840407c2b */ /* 0x000fe4000800085a */
[----:B------:R-:W-:Y:S02]  /*04d0*/  DMUL R90, R30, UR6 ;  /* 0x000000061e5a7c28 */ /* 0x000fe40008000000 */
[----:B------:R-:W-:-:S02]  /*04e0*/  DFMA R68, R68, R92, -R94 ;  /* 0x0000005c4444722b */ /* 0x000fc4000000085e */
[----:B------:R-:W-:Y:S02]  /*04f0*/  DFMA R70, R70, R92, R98 ;  /* 0x0000005c4646722b */ /* 0x000fe40000000062 */
[----:B------:R-:W-:Y:S02]  /*0500*/  DMUL R92, R28, UR6 ;  /* 0x000000061c5c7c28 */ /* 0x000fe40008000000 */
[----:B------:R-:W-:Y:S02]  /*0510*/  DMUL R94, R26, UR6 ;  /* 0x000000061a5e7c28 */ /* 0x000fe40008000000 */
[----:B------:R-:W-:Y:S02]  /*0520*/  DFMA R28, R28, UR8, -R90 ;  /* 0x000000081c1c7c2b */ /* 0x000fe4000800085a */
[----:B------:R-:W-:Y:S02]  /*0530*/  DMUL R90, R14, UR6 ;  /* 0x000000060e5a7c28 */ /* 0x000fe40008000000 */
[----:B------:R-:W-:-:S02]  /*0540*/  DFMA R78, R78, UR8, R80 ;  /* 0x000000084e4e7c2b */ /* 0x000fc40008000050 */
[----:B------:R-:W-:Y:S02]  /*0550*/  DMUL R80, R34, UR6 ;  /* 0x0000000622507c28 */ /* 0x000fe40008000000 */
[----:B------:R-:W-:Y:S02]  /*0560*/  DMUL R96, R24, UR6 ;  /* 0x0000000618607c28 */ /* 0x000fe40008000000 */
[----:B------:R-:W-:Y:S02]  /*0570*/  DFMA R30, R30, UR8, R92 ;  /* 0x000000081e1e7c2b */ /* 0x000fe4000800005c */
[----:B------:R-:W-:Y:S02]  /*0580*/  DFMA R66, R66, UR8, R82 ;  /* 0x0000000842427c2b */ /* 0x000fe40008000052 */
[----:B------:R-:W-:Y:S02]  /*0590*/  DFMA R24, R24, UR8, -R94 ;  /* 0x0000000818187c2b */ /* 0x000fe4000800085e */
[----:B------:R-:W-:-:S02]  /*05a0*/  DMUL R92, R12, UR6 ;  /* 0x000000060c5c7c28 */ /* 0x000fc40008000000 */
[----:B------:R-:W-:Y:S02]  /*05b0*/  DMUL R82, R32, UR6 ;  /* 0x0000000620527c28 */ /* 0x000fe40008000000 */
[----:B------:R-:W-:Y:S02]  /*05c0*/  DMUL R94, R22, UR10 ;  /* 0x0000000a165e7c28 */ /* 0x000fe40008000000 */
[----:B------:R-:W-:Y:S02]  /*05d0*/  DFMA R12, R12, UR8, -R90 ;  /* 0x000000080c0c7c2b */ /* 0x000fe4000800085a */
[----:B------:R-:W-:Y:S02]  /*05e0*/  DMUL R90, R20, UR10 ;  /* 0x0000000a145a7c28 */ /* 0x000fe40008000000 */
[----:B------:R-:W-:Y:S02]  /*05f0*/  DFMA R32, R32, UR8, -R80 ;  /* 0x0000000820207c2b */ /* 0x000fe40008000850 */
[----:B------:R-:W-:-:S02]  /*0600*/  DMUL R80, R18, UR6 ;  /* 0x0000000612507c28 */ /* 0x000fc40008000000 */
[----:B------:R-:W-:Y:S02]  /*0610*/  DFMA R34, R34, UR8, R82 ;  /* 0x0000000822227c2b */ /* 0x000fe40008000052 */
[----:B------:R-:W-:Y:S02]  /*0620*/  DFMA R20, R20, UR12, -R94 ;  /* 0x0000000c14147c2b */ /* 0x000fe4000800085e */
[----:B------:R-:W-:Y:S02]  /*0630*/  DMUL R82, R16, UR6 ;  /* 0x0000000610527c28 */ /* 0x000fe40008000000 */
[----:B------:R-:W-:Y:S02]  /*0640*/  DFMA R94, R22, UR12, R90 ;  /* 0x0000000c165e7c2b */ /* 0x000fe4000800005a */
[----:B------:R-:W-:Y:S02]  /*0650*/  DMUL R90, R8, UR10 ;  /* 0x0000000a085a7c28 */ /* 0x000fe40008000000 */
[----:B------:R-:W-:-:S02]  /*0660*/  DFMA R14, R14, UR8, R92 ;  /* 0x000000080e0e7c2b */ /* 0x000fc4000800005c */
[----:B------:R-:W-:Y:S02]  /*0670*/  DMUL R92, R56, UR10 ;  /* 0x0000000a385c7c28 */ /* 0x000fe40008000000 */
[----:B------:R-:W-:Y:S02]  /*0680*/  DFMA R16, R16, UR8, -R80 ;  /* 0x0000000810107c2b */ /* 0x000fe40008000850 */
[----:B------:R-:W-:Y:S02]  /*0690*/  DMUL R80, R58, UR10 ;  /* 0x0000000a3a507c28 */ /* 0x000fe40008000000 */
[----:B------:R-:W-:Y:S02]  /*06a0*/  DFMA R18, R18, UR8, R82 ;  /* 0x0000000812127c2b */ /* 0x000fe40008000052 */
[----:B------:R-:W-:Y:S02]  /*06b0*/  DMUL R22, R46, UR10 ;  /* 0x0000000a2e167c28 */ /* 0x000fe40008000000 */
[----:B------:R-:W-:-:S02]  /*06c0*/  DMUL R82, R10, UR10 ;  /* 0x0000000a0a527c28 */ /* 0x000fc40008000000 */
[----:B------:R-:W-:Y:S02]  /*06d0*/  DFMA R90, R10, UR12, R90 ;  /* 0x0000000c0a5a7c2b */ /* 0x000fe4000800005a */
[----:B------:R-:W-:Y:S02]  /*06e0*/  DMUL R10, R38, UR10 ;  /* 0x0000000a260a7c28 */ /* 0x000fe40008000000 */
[----:B------:R-:W-:Y:S02]  /*06f0*/  DFMA R92, R58, UR12, R92 ;  /* 0x0000000c3a5c7c2b */ /* 0x000fe4000800005c */
[-C--:B------:R-:W-:Y:S02]  /*0700*/  DMUL R58, R62, R94.reuse ;  /* 0x0000005e3e3a7228 */ /* 0x080fe40000000000 */
[----:B------:R-:W-:Y:S02]  /*0710*/  DMUL R94, R60, R94 ;  /* 0x0000005e3c5e7228 */ /* 0x000fe40000000000 */
[----:B------:R-:W-:-:S02]  /*0720*/  DFMA R56, R56, UR12, -R80 ;  /* 0x0000000c38387c2b */ /* 0x000fc40008000850 */
[C---:B------:R-:W-:Y:S02]  /*0730*/  DMUL R80, R44.reuse, UR10 ;  /* 0x0000000a2c507c28 */ /* 0x040fe40008000000 */
[----:B------:R-:W-:Y:S02]  /*0740*/  DFMA R44, R44, UR12, -R22 ;  /* 0x0000000c2c2c7c2b */ /* 0x000fe40008000816 */
[C---:B------:R-:W-:Y:S02]  /*0750*/  DMUL R22, R36.reuse, UR10 ;  /* 0x0000000a24167c28 */ /* 0x040fe40008000000 */
[----:B------:R-:W-:Y:S01]  /*0760*/  DFMA R36, R36, UR12, -R10 ;  /* 0x0000000c24247c2b */ /* 0x000fe2000800080a */
[----:B------:R-:W0:Y:S01]  /*0770*/  S2R R10, SR_TID.X ;  /* 0x00000000000a7919 */ /* 0x000e220000002100 */
[-C--:B------:R-:W-:Y:S02]  /*0780*/  DFMA R60, R60, R20.reuse, -R58 ;  /* 0x000000143c3c722b */ /* 0x080fe4000000083a */
[----:B------:R-:W-:Y:S01]  /*0790*/  DFMA R62, R62, R20, R94 ;  /* 0x000000143e3e722b */ /* 0x000fe2000000005e */
[----:B------:R-:W1:Y:S01]  /*07a0*/  LDC.64 R20, c[0x0][0x250] ;  /* 0x00009400ff147b82 */ /* 0x000e620000000a00 */
[----:B------:R-:W-:-:S02]  /*07b0*/  DFMA R80, R46, UR12, R80 ;  /* 0x0000000c2e507c2b */ /* 0x000fc40008000050 */
[-C--:B------:R-:W-:Y:S02]  /*07c0*/  DMUL R46, R6, R92.reuse ;  /* 0x0000005c062e7228 */ /* 0x080fe40000000000 */
[----:B------:R-:W-:Y:S02]  /*07d0*/  DFMA R22, R38, UR12, R22 ;  /* 0x0000000c26167c2b */ /* 0x000fe40008000016 */
[----:B------:R-:W-:Y:S02]  /*07e0*/  DMUL R92, R4, R92 ;  /* 0x0000005c045c7228 */ /* 0x000fe40000000000 */
[----:B------:R-:W-:Y:S02]  /*07f0*/  DMUL R58, R54, R90 ;  /* 0x0000005a363a7228 */ /* 0x000fe40000000000 */
[----:B------:R-:W-:Y:S02]  /*0800*/  DFMA R4, R4, R56, -R46 ;  /* 0x000000380404722b */ /* 0x000fe4000000082e */
[----:B------:R-:W-:-:S02]  /*0810*/  DMUL R46, R50, R80 ;  /* 0x00000050322e7228 */ /* 0x000fc40000000000 */
[----:B------:R-:W-:Y:S02]  /*0820*/  DMUL R38, R42, R22 ;  /* 0x000000162a267228 */ /* 0x000fe40000000000 */
[----:B------:R-:W-:Y:S02]  /*0830*/  DFMA R8, R8, UR12, -R82 ;  /* 0x0000000c08087c2b */ /* 0x000fe40008000852 */
[----:B------:R-:W-:Y:S02]  /*0840*/  DMUL R90, R52, R90 ;  /* 0x0000005a345a7228 */ /* 0x000fe40000000000 */
[----:B------:R-:W-:Y:S02]  /*0850*/  DMUL R80, R48, R80 ;  /* 0x0000005030507228 */ /* 0x000fe40000000000 */
[----:B------:R-:W-:Y:S02]  /*0860*/  DMUL R22, R40, R22 ;  /* 0x0000001628167228 */ /* 0x000fe40000000000 */
[----:B------:R-:W-:-:S02]  /*0870*/  DFMA R86, R86, R102, R106 ;  /* 0x000000665656722b */ /* 0x000fc4000000006a */
[----:B------:R-:W-:Y:S02]  /*0880*/  DFMA R26, R26, UR8, R96 ;  /* 0x000000081a1a7c2b */ /* 0x000fe40008000060 */
[----:B------:R-:W-:Y:S02]  /*0890*/  DFMA R92, R6, R56, R92 ;  /* 0x00000038065c722b */ /* 0x000fe4000000005c */
[-C--:B------:R-:W-:Y:S02]  /*08a0*/  DFMA R52, R52, R8.reuse, -R58 ;  /* 0x000000083434722b */ /* 0x080fe4000000083a */
[----:B------:R-:W-:Y:S02]  /*08b0*/  DFMA R90, R54, R8, R90 ;  /* 0x00000008365a722b */ /* 0x000fe4000000005a */
[-C--:B------:R-:W-:Y:S02]  /*08c0*/  DFMA R46, R48, R44.reuse, -R46 ;  /* 0x0000002c302e722b */ /* 0x080fe4000000082e */
[----:B------:R-:W-:-:S02]  /*08d0*/  DFMA R80, R50, R44, R80 ;  /* 0x0000002c3250722b */ /* 0x000fc40000000050 */
[-C--:B------:R-:W-:Y:S02]  /*08e0*/  DFMA R38, R40, R36.reuse, -R38 ;  /* 0x000000242826722b */ /* 0x080fe40000000826 */
[----:B------:R-:W-:Y:S01]  /*08f0*/  DFMA R22, R42, R36, R22 ;  /* 0x000000242a16722b */ /* 0x000fe20000000016 */
[----:B-1----:R-:W-:Y:S01]  /*0900*/  IMAD.WIDE.U32 R20, R0, 0x10, R20 ;  /* 0x0000001000147825 */ /* 0x002fe200078e0014 */
        /* <DEDUP_REMOVED lines=26> */
.L_x_7362:
        /* <DEDUP_REMOVED lines=179> */
.L_x_7364:
[----:B------:R-:W-:Y:S05]  /*15e0*/  BSYNC B0 ;  /* 0x0000000000007941 */ /* 0x000fea0003800000 */
.L_x_7363:
        /* <DEDUP_REMOVED lines=26> */
.L_x_7366:
[----:B------:R-:W-:Y:S05]  /*1790*/  BSYNC B0 ;  /* 0x0000000000007941 */ /* 0x000fea0003800000 */
.L_x_7365:
        /* <DEDUP_REMOVED lines=23> */
.L_x_7368:
[----:B------:R-:W-:Y:S05]  /*1910*/  BSYNC B0 ;  /* 0x0000000000007941 */ /* 0x000fea0003800000 */
.L_x_7367:
        /* <DEDUP_REMOVED lines=22> */
.L_x_7370:
[----:B------:R-:W-:Y:S05]  /*1a80*/  BSYNC B0 ;  /* 0x0000000000007941 */ /* 0x000fea0003800000 */
.L_x_7369:
        /* <DEDUP_REMOVED lines=23> */
.L_x_7372:
[----:B------:R-:W-:Y:S05]  /*1c00*/  BSYNC B0 ;  /* 0x0000000000007941 */ /* 0x000fea0003800000 */
.L_x_7371:
        /* <DEDUP_REMOVED lines=21> */
.L_x_7374:
[----:B------:R-:W-:Y:S05]  /*1d60*/  BSYNC B0 ;  /* 0x0000000000007941 */ /* 0x000fea0003800000 */
.L_x_7373:
        /* <DEDUP_REMOVED lines=24> */
.L_x_7376:
[----:B------:R-:W-:Y:S05]  /*1ef0*/  BSYNC B0 ;  /* 0x0000000000007941 */ /* 0x000fea0003800000 */
.L_x_7375:
        /* <DEDUP_REMOVED lines=22> */
.L_x_7378:
[----:B------:R-:W-:Y:S05]  /*2060*/  BSYNC B0 ;  /* 0x0000000000007941 */ /* 0x000fea0003800000 */
.L_x_7377:
        /* <DEDUP_REMOVED lines=18> */
.L_x_7381:
[----:B------:R-:W-:-:S13]  /*2190*/  ISETP.GE.AND P0, PT, R97, R96, PT ;  /* 0x000000606100720c */ /* 0x000fda0003f06270 */
[----:B------:R-:W-:Y:S05]  /*21a0*/  @P0 BRA `(.L_x_7383) ;  /* 0x0000000000300947 */ /* 0x000fea0003800000 */
[----:B0-----:R-:W0:Y:S01]  /*21b0*/  LDC.64 R2, c[0x0][0x250] ;  /* 0x00009400ff027b82 */ /* 0x001e220000000a00 */
[----:B------:R-:W-:Y:S02]  /*21c0*/  IMAD.IADD R5, R0, 0x1, R97 ;  /* 0x0000000100057824 */ /* 0x000fe400078e0261 */
[----:B------:R-:W-:Y:S02]  /*21d0*/  VIADD R97, R97, 0x80 ;  /* 0x0000008061617836 */ /* 0x000fe40000000000 */
[----:B0-----:R-:W-:-:S05]  /*21e0*/  IMAD.WIDE.U32 R2, R5, 0x10, R2 ;  /* 0x0000001005027825 */ /* 0x001fca00078e0002 */
[----:B------:R1:W-:Y:S02]  /*21f0*/  STG.E.128 desc[UR4][R2.64], R64 ;  /* 0x0000004002007986 */ /* 0x0003e4000c101d04 */
.L_x_7382:
[----:B------:R-:W-:-:S13]  /*2200*/  ISETP.GE.AND P0, PT, R97, R96, PT ;  /* 0x000000606100720c */ /* 0x000fda0003f06270 */
[----:B------:R-:W-:Y:S05]  /*2210*/  @P0 BRA `(.L_x_7384) ;  /* 0x0000000000340947 */ /* 0x000fea0003800000 */
[----:B01----:R-:W0:Y:S01]  /*2220*/  LDC.64 R2, c[0x0][0x250] ;  /* 0x00009400ff027b82 */ /* 0x003e220000000a00 */
[----:B------:R-:W-:Y:S02]  /*2230*/  IMAD.IADD R5, R0, 0x1, R97 ;  /* 0x0000000100057824 */ /* 0x000fe400078e0261 */
[----:B------:R-:W-:Y:S02]  /*2240*/  VIADD R97, R97, 0x80 ;  /* 0x0000008061617836 */ /* 0x000fe40000000000 */
[----:B0-----:R-:W-:-:S05]  /*2250*/  IMAD.WIDE.U32 R2, R5, 0x10, R2 ;  /* 0x0000001005027825 */ /* 0x001fca00078e0002 */
[----:B------:R1:W-:Y:S02]  /*2260*/  STG.E.128 desc[UR4][R2.64], R56 ;  /* 0x0000003802007986 */ /* 0x0003e4000c101d04 */
.L_x_7383:
        /* <DEDUP_REMOVED lines=8> */
.L_x_7384:
[----:B------:R-:W-:Y:S05]  /*22f0*/  BSYNC B1 ;  /* 0x0000000000017941 */ /* 0x000fea0003800000 */
.L_x_7380:
[----:B------:R-:W-:-:S13]  /*2300*/  ISETP.GE.AND P0, PT, R97, R96, PT ;  /* 0x000000606100720c */ /* 0x000fda0003f06270 */
[----:B012---:R-:W0:Y:S01]  /*2310*/  @!P0 LDC.64 R2, c[0x0][0x250] ;  /* 0x00009400ff028b82 */ /* 0x007e220000000a00 */
[----:B------:R-:W-:Y:S02]  /*2320*/  @!P0 IMAD.IADD R5, R0, 0x1, R97 ;  /* 0x0000000100058824 */ /* 0x000fe400078e0261 */
[----:B------:R-:W-:Y:S02]  /*2330*/  @!P0 VIADD R97, R97, 0x80 ;  /* 0x0000008061618836 */ /* 0x000fe40000000000 */
[----:B0-----:R-:W-:-:S05]  /*2340*/  @!P0 IMAD.WIDE.U32 R2, R5, 0x10, R2 ;  /* 0x0000001005028825 */ /* 0x001fca00078e0002 */
[----:B------:R2:W-:Y:S02]  /*2350*/  @!P0 STG.E.128 desc[UR4][R2.64], R32 ;  /* 0x0000002002008986 */ /* 0x0005e4000c101d04 */
.L_x_7385:
[----:B------:R-:W-:Y:S05]  /*2360*/  BSYNC B0 ;  /* 0x0000000000007941 */ /* 0x000fea0003800000 */
.L_x_7379:
        /* <DEDUP_REMOVED lines=8> */
.L_x_7386:
        /* <DEDUP_REMOVED lines=9> */
.L_x_24132:


//--------------------- .text._ZN2at6native18elementwise_kernelILi128ELi4EZNS0_15gpu_kernel_implIZZZNS0_54_GLOBAL__N__d8c5977b_16_LinearAlgebra_cu_7dd49032_297216addr_kernel_cudaERNS_14TensorIteratorERKN3c106ScalarES9_ENKUlvE_clEvENKUlvE6_clEvEUlNS6_7complexIdEESD_SD_E_EEvRNS_18TensorIteratorBaseERKT_EUliE_EEviT1_ --------------------------
	.section	.text._ZN2at6native18elementwise_kernelILi128ELi4EZNS0_15gpu_kernel_implIZZZNS0_54_GLOBAL__N__d8c5977b_16_LinearAlgebra_cu_7dd49032_297216addr_kernel_cudaERNS_14TensorIteratorERKN3c106ScalarES9_ENKUlvE_clEvENKUlvE6_clEvEUlNS6_7complexIdEESD_SD_E_EEvRNS_18TensorIteratorBaseERKT_EUliE_EEviT1_,"ax",@progbits
	.align	128
        .global         _ZN2at6native18elementwise_kernelILi128ELi4EZNS0_15gpu_kernel_implIZZZNS0_54_GLOBAL__N__d8c5977b_16_LinearAlgebra_cu_7dd49032_297216addr_kernel_cudaERNS_14TensorIteratorERKN3c106ScalarES9_ENKUlvE_clEvENKUlvE6_clEvEUlNS6_7complexIdEESD_SD_E_EEvRNS_18TensorIteratorBaseERKT_EUliE_EEviT1_
        .type           _ZN2at6native18elementwise_kernelILi128ELi4EZNS0_15gpu_kernel_implIZZZNS0_54_GLOBAL__N__d8c5977b_16_LinearAlgebra_cu_7dd49032_297216addr_kernel_cudaERNS_14TensorIteratorERKN3c106ScalarES9_ENKUlvE_clEvENKUlvE6_clEvEUlNS6_7complexIdEESD_SD_E_EEvRNS_18TensorIteratorBaseERKT_EUliE_EEviT1_,@function
        .size           _ZN2at6native18elementwise_kernelILi128ELi4EZNS0_15gpu_kernel_implIZZZNS0_54_GLOBAL__N__d8c5977b_16_LinearAlgebra_cu_7dd49032_297216addr_kernel_cudaERNS_14TensorIteratorERKN3c106ScalarES9_ENKUlvE_clEvENKUlvE6_clEvEUlNS6_7complexIdEESD_SD_E_EEvRNS_18TensorIteratorBaseERKT_EUliE_EEviT1_,(.L_x_24133 - _ZN2at6native18elementwise_kernelILi128ELi4EZNS0_15gpu_kernel_implIZZZNS0_54_GLOBAL__N__d8c5977b_16_LinearAlgebra_cu_7dd49032_297216addr_kernel_cudaERNS_14TensorIteratorERKN3c106ScalarES9_ENKUlvE_clEvENKUlvE6_clEvEUlNS6_7complexIdEESD_SD_E_EEvRNS_18TensorIteratorBaseERKT_EUliE_EEviT1_)
        .other          _ZN2at6native18elementwise_kernelILi128ELi4EZNS0_15gpu_kernel_implIZZZNS0_54_GLOBAL__N__d8c5977b_16_LinearAlgebra_cu_7dd49032_297216addr_kernel_cudaERNS_14TensorIteratorERKN3c106ScalarES9_ENKUlvE_clEvENKUlvE6_clEvEUlNS6_7complexIdEESD_SD_E_EEvRNS_18TensorIteratorBaseERKT_EUliE_EEviT1_,@"STO_CUDA_ENTRY STV_DEFAULT"
_ZN2at6native18elementwise_kernelILi128ELi4EZNS0_15gpu_kernel_implIZZZNS0_54_GLOBAL__N__d8c5977b_16_LinearAlgebra_cu_7dd49032_297216addr_kernel_cudaERNS_14TensorIteratorERKN3c106ScalarES9_ENKUlvE_clEvENKUlvE6_clEvEUlNS6_7complexIdEESD_SD_E_EEvRNS_18TensorIteratorBaseERKT_EUliE_EEviT1_:
.text._ZN2at6native18elementwise_kernelILi128ELi4EZNS0_15gpu_kernel_implIZZZNS0_54_GLOBAL__N__d8c5977b_16_LinearAlgebra_cu_7dd49032_297216addr_kernel_cudaERNS_14TensorIteratorERKN3c106ScalarES9_ENKUlvE_clEvENKUlvE6_clEvEUlNS6_7complexIdEESD_SD_E_EEvRNS_18TensorIteratorBaseERKT_EUliE_EEviT1_:
        /* <DEDUP_REMOVED lines=366> */
.L_x_7389:
        /* <DEDUP_REMOVED lines=27> */
.L_x_7390:
        /* <DEDUP_REMOVED lines=19> */
.L_x_7394:
[----:B------:R-:W2:Y:S01]  /*19c0*/  LDG.E.U8 R4, desc[UR36][R4.64] ;  /* 0x0000002404047981 */ /* 0x000ea2000c1e1100 */
[----:B------:R-:W-:Y:S01]  /*19d0*/  CS2R R18, SRZ ;  /* 0x0000000000127805 */ /* 0x000fe2000001ff00 */
[----:B--2---:R2:W3:Y:S01]  /*19e0*/  I2F.F64.U16 R16, R4 ;  /* 0x0000000400107312 */ /* 0x0044e20000101800 */
[----:B------:R-:W-:Y:S05]  /*19f0*/  BRA `(.L_x_7396) ;  /* 0x0000000c00c87947 */ /* 0x000fea0003800000 */
.L_x_7393:
        /* <DEDUP_REMOVED lines=10> */
.L_x_7398:
[----:B------:R-:W2:Y:S01]  /*1aa0*/  LDG.E R4, desc[UR36][R4.64] ;  /* 0x0000002404047981 */ /* 0x000ea2000c1e1900 */
[----:B------:R-:W-:Y:S01]  /*1ab0*/  CS2R R18, SRZ ;  /* 0x0000000000127805 */ /* 0x000fe2000001ff00 */
[----:B--2---:R0:W1:Y:S01]  /*1ac0*/  I2F.F64 R16, R4 ;  /* 0x0000000400107312 */ /* 0x0040620000201c00 */
[----:B------:R-:W-:Y:S05]  /*1ad0*/  BRA `(.L_x_7396) ;  /* 0x0000000c00907947 */ /* 0x000fea0003800000 */
.L_x_7397:
[----:B------:R-:W2:Y:S01]  /*1ae0*/  LDG.E.U16 R4, desc[UR36][R4.64] ;  /* 0x0000002404047981 */ /* 0x000ea2000c1e1500 */
[----:B------:R-:W-:Y:S01]  /*1af0*/  CS2R R18, SRZ ;  /* 0x0000000000127805 */ /* 0x000fe2000001ff00 */
[----:B--2---:R4:W0:Y:S01]  /*1b00*/  I2F.F64.S16 R16, R4 ;  /* 0x0000000400107312 */ /* 0x0048220000101c00 */
[----:B------:R-:W-:Y:S05]  /*1b10*/  BRA `(.L_x_7396) ;  /* 0x0000000c00807947 */ /* 0x000fea0003800000 */
.L_x_7392:
        /* <DEDUP_REMOVED lines=11> */
.L_x_7400:
[----:B------:R-:W2:Y:S01]  /*1bd0*/  LDG.E.U16 R0, desc[UR36][R4.64] ;  /* 0x0000002404007981 */ /* 0x000ea2000c1e1500 */
[----:B------:R-:W-:Y:S01]  /*1be0*/  CS2R R18, SRZ ;  /* 0x0000000000127805 */ /* 0x000fe2000001ff00 */
[----:B--2---:R-:W-:-:S05]  /*1bf0*/  HADD2.F32 R0, -RZ, R0.H0_H0 ;  /* 0x20000000ff007230 */ /* 0x004fca0000004100 */
[----:B------:R-:W-:-:S04]  /*1c00*/  FMUL.FTZ R0, R0, 1 ;  /* 0x3f80000000007820 */ /* 0x000fc80000410000 */
[----:B------:R0:W1:Y:S01]  /*1c10*/  F2F.F64.F32 R16, R0 ;  /* 0x0000000000107310 */ /* 0x0000620000201800 */
[----:B------:R-:W-:Y:S05]  /*1c20*/  BRA `(.L_x_7396) ;  /* 0x0000000c003c7947 */ /* 0x000fea0003800000 */
.L_x_7399:
        /* <DEDUP_REMOVED lines=12> */
.L_x_7402:
        /* <DEDUP_REMOVED lines=8> */
.L_x_7401:
[----:B------:R0:W5:Y:S01]  /*1d70*/  LDG.E.64 R16, desc[UR36][R4.64] ;  /* 0x0000002404107981 */ /* 0x000162000c1e1b00 */
[----:B------:R-:W-:Y:S01]  /*1d80*/  CS2R R18, SRZ ;  /* 0x0000000000127805 */ /* 0x000fe2000001ff00 */
[----:B------:R-:W-:Y:S06]  /*1d90*/  BRA `(.L_x_7396) ;  /* 0x0000000800e07947 */ /* 0x000fec0003800000 */
.L_x_7391:
        /* <DEDUP_REMOVED lines=14> */
.L_x_7405:
[----:B------:R0:W5:Y:S01]  /*1e80*/  LDG.E.128 R16, desc[UR36][R4.64] ;  /* 0x0000002404107981 */ /* 0x000162000c1e1d00 */
[----:B------:R-:W-:Y:S05]  /*1e90*/  BRA `(.L_x_7396) ;  /* 0x0000000800a07947 */ /* 0x000fea0003800000 */
.L_x_7404:
        /* <DEDUP_REMOVED lines=29> */
.L_x_7407:
        /* <DEDUP_REMOVED lines=16> */
.L_x_7406:
[----:B------:R-:W2:Y:S01]  /*2170*/  LDG.E.U16 R0, desc[UR36][R4.64] ;  /* 0x0000002404007981 */ /* 0x000ea2000c1e1500 */
[----:B------:R-:W-:Y:S01]  /*2180*/  CS2R R18, SRZ ;  /* 0x0000000000127805 */ /* 0x000fe2000001ff00 */
[----:B--2---:R-:W-:-:S04]  /*2190*/  IMAD.U32 R0, R0, 0x10000, RZ ;  /* 0x0001000000007824 */ /* 0x004fc800078e00ff */
[----:B------:R-:W-:-:S04]  /*21a0*/  FMUL.FTZ R0, R0, 1 ;  /* 0x3f80000000007820 */ /* 0x000fc80000410000 */
[----:B------:R0:W1:Y:S01]  /*21b0*/  F2F.F64.F32 R16, R0 ;  /* 0x0000000000107310 */ /* 0x0000620000201800 */
[----:B------:R-:W-:Y:S05]  /*21c0*/  BRA `(.L_x_7396) ;  /* 0x0000000400d47947 */ /* 0x000fea0003800000 */
.L_x_7403:
        /* <DEDUP_REMOVED lines=12> */
.L_x_7410:
        /* <DEDUP_REMOVED lines=21> */
.L_x_7414:
[----:B------:R-:W-:Y:S05]  /*23e0*/  BSYNC B1 ;  /* 0x0000000000017941 */ /* 0x000fea0003800000 */
.L_x_7413:
[----:B------:R-:W-:Y:S01]  /*23f0*/  LEA R5, R0, 0x3b800000, 0x17 ;  /* 0x3b80000000057811 */ /* 0x000fe200078eb8ff */
[----:B------:R-:W-:-:S05]  /*2400*/  IMAD.SHL.U32 R0, R3, 0x100000, RZ ;  /* 0x0010000003007824 */ /* 0x000fca00078e00ff */
[----:B------:R-:W-:-:S07]  /*2410*/  LOP3.LUT R0, R5, R0, R6, 0xfe, !PT ;  /* 0x0000000005007212 */ /* 0x000fce00078efe06 */
.L_x_7412:
[----:B------:R-:W-:Y:S05]  /*2420*/  BSYNC B0 ;  /* 0x0000000000007941 */ /* 0x000fea0003800000 */
.L_x_7411:
[----:B------:R-:W-:Y:S01]  /*2430*/  FMUL.FTZ R0, R0, 1 ;  /* 0x3f80000000007820 */ /* 0x000fe20000410000 */
[----:B------:R-:W-:-:S03]  /*2440*/  CS2R R18, SRZ ;  /* 0x0000000000127805 */ /* 0x000fc6000001ff00 */
[----:B------:R0:W1:Y:S01]  /*2450*/  F2F.F64.F32 R16, R0 ;  /* 0x0000000000107310 */ /* 0x0000620000201800 */
[----:B------:R-:W-:Y:S05]  /*2460*/  BRA `(.L_x_7396) ;  /* 0x00000004002c7947 */ /* 0x000fea0003800000 */
.L_x_7409:
        /* <DEDUP_REMOVED lines=21> */
.L_x_7418:
[----:B------:R-:W-:Y:S05]  /*25c0*/  BSYNC B1 ;  /* 0x0000000000017941 */ /* 0x000fea0003800000 */
.L_x_7417:
[----:B------:R-:W-:Y:S01]  /*25d0*/  LEA R5, R0, 0x37800000, 0x17 ;  /* 0x3780000000057811 */ /* 0x000fe200078eb8ff */
[----:B------:R-:W-:-:S05]  /*25e0*/  IMAD.SHL.U32 R0, R3, 0x200000, RZ ;  /* 0x0020000003007824 */ /* 0x000fca00078e00ff */
[----:B------:R-:W-:-:S07]  /*25f0*/  LOP3.LUT R0, R5, R0, R6, 0xfe, !PT ;  /* 0x0000000005007212 */ /* 0x000fce00078efe06 */
.L_x_7416:
[----:B------:R-:W-:Y:S05]  /*2600*/  BSYNC B0 ;  /* 0x0000000000007941 */ /* 0x000fea0003800000 */
.L_x_7415:
[----:B------:R-:W-:Y:S01]  /*2610*/  FMUL.FTZ R0, R0, 1 ;  /* 0x3f80000000007820 */ /* 0x000fe20000410000 */
[----:B------:R-:W-:-:S03]  /*2620*/  CS2R R18, SRZ ;  /* 0x0000000000127805 */ /* 0x000fc6000001ff00 */
[----:B------:R0:W1:Y:S01]  /*2630*/  F2F.F64.F32 R16, R0 ;  /* 0x0000000000107310 */ /* 0x0000620000201800 */
[----:B------:R-:W-:Y:S05]  /*2640*/  BRA `(.L_x_7396) ;  /* 0x0000000000b47947 */ /* 0x000fea0003800000 */
.L_x_7408:
        /* <DEDUP_REMOVED lines=14> */
.L_x_7422:
[----:B------:R-:W-:Y:S05]  /*2730*/  BSYNC B0 ;  /* 0x0000000000007941 */ /* 0x000fea0003800000 */
.L_x_7421:
[----:B------:R-:W-:Y:S01]  /*2740*/  FMUL.FTZ R0, R0, 1 ;  /* 0x3f80000000007820 */ /* 0x000fe20000410000 */
[----:B------:R-:W-:-:S03]  /*2750*/  CS2R R18, SRZ ;  /* 0x0000000000127805 */ /* 0x000fc6000001ff00 */
[----:B------:R0:W1:Y:S01]  /*2760*/  F2F.F64.F32 R16, R0 ;  /* 0x0000000000107310 */ /* 0x0000620000201800 */
[----:B------:R-:W-:Y:S05]  /*2770*/  BRA `(.L_x_7396) ;  /* 0x0000000000687947 */ /* 0x000fea0003800000 */
.L_x_7395:
        /* <DEDUP_REMOVED lines=16> */
.L_x_7423:
[----:B------:R-:W-:Y:S02]  /*2880*/  CS2R R16, SRZ ;  /* 0x0000000000107805 */ /* 0x000fe4000001ff00 */
[----:B------:R-:W-:Y:S01]  /*2890*/  CS2R R18, SRZ ;  /* 0x0000000000127805 */ /* 0x000fe2000001ff00 */
[----:B------:R-:W-:Y:S06]  /*28a0*/  BRA `(.L_x_7396) ;  /* 0x00000000001c7947 */ /* 0x000fec0003800000 */
.L_x_7420:
[----:B------:R-:W2:Y:S01]  /*28b0*/  LDG.E.64 R16, desc[UR36][R4.64] ;  /* 0x0000002404107981 */ /* 0x000ea2000c1e1b00 */
[----:B------:R-:W-:Y:S01]  /*28c0*/  CS2R R18, SRZ ;  /* 0x0000000000127805 */ /* 0x000fe2000001ff00 */
[----:B--2---:R-:W0:Y:S01]  /*28d0*/  I2F.F64.U64 R16, R16 ;  /* 0x0000001000107312 */ /* 0x004e220000301800 */
[----:B------:R-:W-:Y:S05]  /*28e0*/  BRA `(.L_x_7396) ;  /* 0x00000000000c7947 */ /* 0x000fea0003800000 */
.L_x_7419:
[----:B------:R-:W2:Y:S01]  /*28f0*/  LDG.E R4, desc[UR36][R4.64] ;  /* 0x0000002404047981 */ /* 0x000ea2000c1e1900 */
[----:B------:R-:W-:Y:S01]  /*2900*/  CS2R R18, SRZ ;  /* 0x0000000000127805 */ /* 0x000fe2000001ff00 */
[----:B--2---:R0:W1:Y:S06]  /*2910*/  I2F.F64.U32 R16, R4 ;  /* 0x0000000400107312 */ /* 0x00406c0000201800 */
.L_x_7396:
[----:B0-2-4-:R-:W0:Y:S01]  /*2920*/  LDC.U8 R4, c[0x0][0x523] ;  /* 0x000148c0ff047b82 */ /* 0x015e220000000000 */
        /* <DEDUP_REMOVED lines=18> */
.L_x_7427:
[----:B------:R-:W2:Y:S01]  /*2a50*/  LDG.E.U8 R2, desc[UR36][R2.64] ;  /* 0x0000002402027981 */ /* 0x000ea2000c1e1100 */
[----:B------:R-:W-:Y:S01]  /*2a60*/  CS2R R6, SRZ ;  /* 0x0000000000067805 */ /* 0x000fe2000001ff00 */
[----:B--2---:R0:W2:Y:S01]  /*2a70*/  I2F.F64.U16 R4, R2 ;  /* 0x0000000200047312 */ /* 0x0040a20000101800 */
[----:B------:R-:W-:Y:S05]  /*2a80*/  BRA `(.L_x_7429) ;  /* 0x0000000c00c87947 */ /* 0x000fea0003800000 */
.L_x_7426:
        /* <DEDUP_REMOVED lines=10> */
.L_x_7431:
[----:B------:R-:W2:Y:S01]  /*2b30*/  LDG.E R2, desc[UR36][R2.64] ;  /* 0x0000002402027981 */ /* 0x000ea2000c1e1900 */
[----:B------:R-:W-:Y:S01]  /*2b40*/  CS2R R6, SRZ ;  /* 0x0000000000067805 */ /* 0x000fe2000001ff00 */
[----:B--2---:R0:W2:Y:S01]  /*2b50*/  I2F.F64 R4, R2 ;  /* 0x0000000200047312 */ /* 0x0040a20000201c00 */
[----:B------:R-:W-:Y:S05]  /*2b60*/  BRA `(.L_x_7429) ;  /* 0x0000000c00907947 */ /* 0x000fea0003800000 */
.L_x_7430:
[----:B------:R-:W2:Y:S01]  /*2b70*/  LDG.E.U16 R2, desc[UR36][R2.64] ;  /* 0x0000002402027981 */ /* 0x000ea2000c1e1500 */
[----:B------:R-:W-:Y:S01]  /*2b80*/  CS2R R6, SRZ ;  /* 0x0000000000067805 */ /* 0x000fe2000001ff00 */
[----:B--2---:R0:W2:Y:S01]  /*2b90*/  I2F.F64.S16 R4, R2 ;  /* 0x0000000200047312 */ /* 0x0040a20000101c00 */
[----:B------:R-:W-:Y:S05]  /*2ba0*/  BRA `(.L_x_7429) ;  /* 0x0000000c00807947 */ /* 0x000fea0003800000 */
.L_x_7425:
        /* <DEDUP_REMOVED lines=9> */
[----:B------:R-:W4:Y:S01]  /*2c40*/  F2F.F64.F32 R4, R4 ;  /* 0x0000000400047310 */ /* 0x000f220000201800 */
[----:B------:R-:W-:Y:S05]  /*2c50*/  BRA `(.L_x_7429) ;  /* 0x0000000c00547947 */ /* 0x000fea0003800000 */
.L_x_7433:
[----:B------:R-:W2:Y:S01]  /*2c60*/  LDG.E.U16 R0, desc[UR36][R2.64] ;  /* 0x0000002402007981 */ /* 0x000ea2000c1e1500 */
[----:B------:R-:W-:Y:S01]  /*2c70*/  CS2R R6, SRZ ;  /* 0x0000000000067805 */ /* 0x000fe2000001ff00 */
[----:B--2---:R-:W-:-:S05]  /*2c80*/  HADD2.F32 R0, -RZ, R0.H0_H0 ;  /* 0x20000000ff007230 */ /* 0x004fca0000004100 */
[----:B------:R-:W-:-:S04]  /*2c90*/  FMUL.FTZ R0, R0, 1 ;  /* 0x3f80000000007820 */ /* 0x000fc80000410000 */
[----:B------:R0:W2:Y:S01]  /*2ca0*/  F2F.F64.F32 R4, R0 ;  /* 0x0000000000047310 */ /* 0x0000a20000201800 */
[----:B------:R-:W-:Y:S05]  /*2cb0*/  BRA `(.L_x_7429) ;  /* 0x0000000c003c7947 */ /* 0x000fea0003800000 */
.L_x_7432:
        /* <DEDUP_REMOVED lines=12> */
.L_x_7435:
[----:B------:R-:W2:Y:S02]  /*2d80*/  LDG.E R0, desc[UR36][R2.64] ;  /* 0x0000002402007981 */ /* 0x000ea4000c1e1900 */
[--C-:B--2---:R-:W-:Y:S02]  /*2d90*/  HADD2.F32 R4, -RZ, R0.reuse.H1_H1 ;  /* 0x30000000ff047230 */ /* 0x104fe40000004100 */
[----:B------:R-:W-:-:S03]  /*2da0*/  HADD2.F32 R0, -RZ, R0.H0_H0 ;  /* 0x20000000ff007230 */ /* 0x000fc60000004100 */
[----:B------:R-:W-:Y:S02]  /*2db0*/  FMUL.FTZ R6, R4, 1 ;  /* 0x3f80000004067820 */ /* 0x000fe40000410000 */
[----:B------:R-:W-:-:S04]  /*2dc0*/  FMUL.FTZ R0, R0, 1 ;  /* 0x3f80000000007820 */ /* 0x000fc80000410000 */
[----:B------:R-:W0:Y:S08]  /*2dd0*/  F2F.F64.F32 R6, R6 ;  /* 0x0000000600067310 */ /* 0x000e300000201800 */
[----:B------:R2:W4:Y:S01]  /*2de0*/  F2F.F64.F32 R4, R0 ;  /* 0x0000000000047310 */ /* 0x0005220000201800 */
[----:B------:R-:W-:Y:S05]  /*2df0*/  BRA `(.L_x_7429) ;  /* 0x0000000800ec7947 */ /* 0x000fea0003800000 */
.L_x_7434:
[----:B------:R0:W5:Y:S01]  /*2e00*/  LDG.E.64 R4, desc[UR36][R2.64] ;  /* 0x0000002402047981 */ /* 0x000162000c1e1b00 */
[----:B------:R-:W-:Y:S01]  /*2e10*/  CS2R R6, SRZ ;  /* 0x0000000000067805 */ /* 0x000fe2000001ff00 */
[----:B------:R-:W-:Y:S06]  /*2e20*/  BRA `(.L_x_7429) ;  /* 0x0000000800e07947 */ /* 0x000fec0003800000 */
.L_x_7424:
        /* <DEDUP_REMOVED lines=14> */
.L_x_7438:
[----:B------:R0:W5:Y:S01]  /*2f10*/  LDG.E.128 R4, desc[UR36][R2.64] ;  /* 0x0000002402047981 */ /* 0x000162000c1e1d00 */
[----:B------:R-:W-:Y:S05]  /*2f20*/  BRA `(.L_x_7429) ;  /* 0x0000000800a07947 */ /* 0x000fea0003800000 */
.L_x_7437:
        /* <DEDUP_REMOVED lines=29> */
.L_x_7440:
        /* <DEDUP_REMOVED lines=16> */
.L_x_7439:
[----:B------:R-:W2:Y:S01]  /*3200*/  LDG.E.U16 R0, desc[UR36][R2.64] ;  /* 0x0000002402007981 */ /* 0x000ea2000c1e1500 */
[----:B------:R-:W-:Y:S01]  /*3210*/  CS2R R6, SRZ ;  /* 0x0000000000067805 */ /* 0x000fe2000001ff00 */
[----:B--2---:R-:W-:-:S04]  /*3220*/  IMAD.U32 R0, R0, 0x10000, RZ ;  /* 0x0001000000007824 */ /* 0x004fc800078e00ff */
[----:B------:R-:W-:-:S04]  /*3230*/  FMUL.FTZ R0, R0, 1 ;  /* 0x3f80000000007820 */ /* 0x000fc80000410000 */
[----:B------:R0:W2:Y:S01]  /*3240*/  F2F.F64.F32 R4, R0 ;  /* 0x0000000000047310 */ /* 0x0000a20000201800 */
[----:B------:R-:W-:Y:S05]  /*3250*/  BRA `(.L_x_7429) ;  /* 0x0000000400d47947 */ /* 0x000fea0003800000 */
.L_x_7436:
        /* <DEDUP_REMOVED lines=12> */
.L_x_7443:
        /* <DEDUP_REMOVED lines=21> */
.L_x_7447:
[----:B------:R-:W-:Y:S05]  /*3470*/  BSYNC B1 ;  /* 0x0000000000017941 */ /* 0x000fea0003800000 */
.L_x_7446:
[----:B------:R-:W-:Y:S01]  /*3480*/  LEA R3, R0, 0x3b800000, 0x17 ;  /* 0x3b80000000037811 */ /* 0x000fe200078eb8ff */
[----:B------:R-:W-:-:S05]  /*3490*/  IMAD.SHL.U32 R0, R2, 0x100000, RZ ;  /* 0x0010000002007824 */ /* 0x000fca00078e00ff */
[----:B------:R-:W-:-:S07]  /*34a0*/  LOP3.LUT R0, R3, R0, R4, 0xfe, !PT ;  /* 0x0000000003007212 */ /* 0x000fce00078efe04 */
.L_x_7445:
[----:B------:R-:W-:Y:S05]  /*34b0*/  BSYNC B0 ;  /* 0x0000000000007941 */ /* 0x000fea0003800000 */
.L_x_7444:
[----:B------:R-:W-:Y:S01]  /*34c0*/  FMUL.FTZ R0, R0, 1 ;  /* 0x3f80000000007820 */ /* 0x000fe20000410000 */
[----:B------:R-:W-:-:S03]  /*34d0*/  CS2R R6, SRZ ;  /* 0x0000000000067805 */ /* 0x000fc6000001ff00 */
[----:B------:R0:W2:Y:S01]  /*34e0*/  F2F.F64.F32 R4, R0 ;  /* 0x0000000000047310 */ /* 0x0000a20000201800 */
[----:B------:R-:W-:Y:S05]  /*34f0*/  BRA `(.L_x_7429) ;  /* 0x00000004002c7947 */ /* 0x000fea0003800000 */
.L_x_7442:
        /* <DEDUP_REMOVED lines=21> */
.L_x_7451:
[----:B------:R-:W-:Y:S05]  /*3650*/  BSYNC B1 ;  /* 0x0000000000017941 */ /* 0x000fea0003800000 */
.L_x_7450:
[----:B------:R-:W-:Y:S01]  /*3660*/  LEA R3, R0, 0x37800000, 0x17 ;  /* 0x3780000000037811 */ /* 0x000fe200078eb8ff */
[----:B------:R-:W-:-:S05]  /*3670*/  IMAD.SHL.U32 R0, R2, 0x200000, RZ ;  /* 0x0020000002007824 */ /* 0x000fca00078e00ff */
[----:B------:R-:W-:-:S07]  /*3680*/  LOP3.LUT R0, R3, R0, R4, 0xfe, !PT ;  /* 0x0000000003007212 */ /* 0x000fce00078efe04 */
.L_x_7449:
[----:B------:R-:W-:Y:S05]  /*3690*/  BSYNC B0 ;  /* 0x0000000000007941 */ /* 0x000fea0003800000 */
.L_x_7448:
[----:B------:R-:W-:Y:S01]  /*36a0*/  FMUL.FTZ R0, R0, 1 ;  /* 0x3f80000000007820 */ /* 0x000fe20000410000 */
[----:B------:R-:W-:-:S03]  /*36b0*/  CS2R R6, SRZ ;  /* 0x0000000000067805 */ /* 0x000fc6000001ff00 */
[----:B------:R0:W2:Y:S01]  /*36c0*/  F2F.F64.F32 R4, R0 ;  /* 0x0000000000047310 */ /* 0x0000a20000201800 */
[----:B------:R-:W-:Y:S05]  /*36d0*/  BRA `(.L_x_7429) ;  /* 0x0000000000b47947 */ /* 0x000fea0003800000 */
.L_x_7441:
        /* <DEDUP_REMOVED lines=14> */
.L_x_7455:
[----:B------:R-:W-:Y:S05]  /*37c0*/  BSYNC B0 ;  /* 0x0000000000007941 */ /* 0x000fea0003800000 */
.L_x_7454:
[----:B------:R-:W-:Y:S01]  /*37d0*/  FMUL.FTZ R0, R0, 1 ;  /* 0x3f80000000007820 */ /* 0x000fe20000410000 */
[----:B------:R-:W-:-:S03]  /*37e0*/  CS2R R6, SRZ ;  /* 0x0000000000067805 */ /* 0x000fc6000001ff00 */
[----:B------:R0:W2:Y:S01]  /*37f0*/  F2F.F64.F32 R4, R0 ;  /* 0x0000000000047310 */ /* 0x0000a20000201800 */
[----:B------:R-:W-:Y:S05]  /*3800*/  BRA `(.L_x_7429) ;  /* 0x0000000000687947 */ /* 0x000fea0003800000 */
.L_x_7428:
        /* <DEDUP_REMOVED lines=16> */
.L_x_7456:
[----:B------:R-:W-:Y:S02]  /*3910*/  CS2R R4, SRZ ;  /* 0x0000000000047805 */ /* 0x000fe4000001ff00 */
[----:B------:R-:W-:Y:S01]  /*3920*/  CS2R R6, SRZ ;  /* 0x0000000000067805 */ /* 0x000fe2000001ff00 */
[----:B------:R-:W-:Y:S06]  /*3930*/  BRA `(.L_x_7429) ;  /* 0x00000000001c7947 */ /* 0x000fec0003800000 */
.L_x_7453:
[----:B------:R-:W2:Y:S01]  /*3940*/  LDG.E.64 R4, desc[UR36][R2.64] ;  /* 0x0000002402047981 */ /* 0x000ea2000c1e1b00 */
[----:B------:R-:W-:Y:S01]  /*3950*/  CS2R R6, SRZ ;  /* 0x0000000000067805 */ /* 0x000fe2000001ff00 */
[----:B--2---:R-:W0:Y:S01]  /*3960*/  I2F.F64.U64 R4, R4 ;  /* 0x0000000400047312 */ /* 0x004e220000301800 */
[----:B------:R-:W-:Y:S05]  /*3970*/  BRA `(.L_x_7429) ;  /* 0x00000000000c7947 */ /* 0x000fea0003800000 */
.L_x_7452:
[----:B------:R-:W2:Y:S01]  /*3980*/  LDG.E R2, desc[UR36][R2.64] ;  /* 0x0000002402027981 */ /* 0x000ea2000c1e1900 */
[----:B------:R-:W-:Y:S01]  /*3990*/  CS2R R6, SRZ ;  /* 0x0000000000067805 */ /* 0x000fe2000001ff00 */
[----:B--2---:R0:W2:Y:S06]  /*39a0*/  I2F.F64.U32 R4, R2 ;  /* 0x0000000200047312 */ /* 0x0040ac0000201800 */
.L_x_7429:
[----:B0-2---:R-:W0:Y:S01]  /*39b0*/  LDC.U8 R0, c[0x0][0x520] ;  /* 0x00014800ff007b82 */ /* 0x005e220000000000 */
[----:B------:R-:W-:Y:S01]  /*39c0*/  ULDC.64 UR4, c[0x0][0x508] ;  /* 0x0001420000047ab9 */ /* 0x000fe20000000a00 */
[----:B------:R-:W-:Y:S01]  /*39d0*/  ULDC.64 UR6, c[0x0][0x500] ;  /* 0x0001400000067ab9 */ /* 0x000fe20000000a00 */
[----:B-1-3-5:R-:W-:Y:S02]  /*39e0*/  DMUL R8, R16, UR4 ;  /* 0x0000000410087c28 */ /* 0x02afe40008000000 */
[----:B------:R-:W-:-:S06]  /*39f0*/  DMUL R2, R18, UR4 ;  /* 0x0000000412027c28 */ /* 0x000fcc0008000000 */
[----:B------:R-:W-:Y:S02]  /*3a00*/  DFMA R8, R18, UR6, R8 ;  /* 0x0000000612087c2b */ /* 0x000fe40008000008 */
[----:B------:R-:W-:-:S06]  /*3a10*/  DFMA R2, R16, UR6, -R2 ;  /* 0x0000000610027c2b */ /* 0x000fcc0008000802 */
[C---:B------:R-:W-:Y:S02]  /*3a20*/  DMUL R10, R8.reuse, R6 ;  /* 0x00000006080a7228 */ /* 0x040fe40000000000 */
[----:B----4-:R-:W-:Y:S01]  /*3a30*/  DMUL R8, R8, R4 ;  /* 0x0000000408087228 */ /* 0x010fe20000000000 */
[----:B0-----:R-:W-:-:S05]  /*3a40*/  PRMT R12, R0, 0x9910, RZ ;  /* 0x00009910000c7816 */ /* 0x001fca00000000ff */
[C---:B------:R-:W-:Y:S01]  /*3a50*/  DFMA R4, R2.reuse, R4, -R10 ;  /* 0x000000040204722b */ /* 0x040fe2000000080a */
[----:B------:R-:W-:Y:S01]  /*3a60*/  ISETP.GT.AND P0, PT, R12, 0x9, PT ;  /* 0x000000090c00780c */ /* 0x000fe20003f04270 */
[----:B------:R-:W-:-:S12]  /*3a70*/  DFMA R6, R2, R6, R8 ;  /* 0x000000060206722b */ /* 0x000fd80000000008 */
        /* <DEDUP_REMOVED lines=12> */
.L_x_7460:
[----:B------:R-:W0:Y:S02]  /*3b40*/  F2I.S64.F64.TRUNC R4, R4 ;  /* 0x0000000400047311 */ /* 0x000e24000030d900 */
[----:B0-----:R-:W-:-:S05]  /*3b50*/  IMAD.MOV.U32 R3, RZ, RZ, R4 ;  /* 0x000000ffff037224 */ /* 0x001fca00078e0004 */
[----:B------:R0:W-:Y:S01]  /*3b60*/  STG.E.U8 desc[UR36][R22.64], R3 ;  /* 0x0000000316007986 */ /* 0x0001e2000c101124 */
[----:B------:R-:W-:Y:S05]  /*3b70*/  BRA `(.L_x_7462) ;  /* 0x0000001000087947 */ /* 0x000fea0003800000 */
.L_x_7459:
        /* <DEDUP_REMOVED lines=9> */
.L_x_7464:
[----:B------:R-:W0:Y:S02]  /*3c10*/  F2I.F64.TRUNC R5, R4 ;  /* 0x0000000400057311 */ /* 0x000e24000030d100 */
[----:B0-----:R0:W-:Y:S01]  /*3c20*/  STG.E desc[UR36][R22.64], R5 ;  /* 0x0000000516007986 */ /* 0x0011e2000c101924 */
[----:B------:R-:W-:Y:S05]  /*3c30*/  BRA `(.L_x_7462) ;  /* 0x0000000c00d87947 */ /* 0x000fea0003800000 */
.L_x_7463:
[----:B------:R-:W0:Y:S02]  /*3c40*/  F2I.F64.TRUNC R5, R4 ;  /* 0x0000000400057311 */ /* 0x000e24000030d100 */
[----:B0-----:R0:W-:Y:S01]  /*3c50*/  STG.E.U16 desc[UR36][R22.64], R5 ;  /* 0x0000000516007986 */ /* 0x0011e2000c101524 */
[----:B------:R-:W-:Y:S05]  /*3c60*/  BRA `(.L_x_7462) ;  /* 0x0000000c00cc7947 */ /* 0x000fea0003800000 */
.L_x_7458:
        /* <DEDUP_REMOVED lines=13> */
.L_x_7466:
        /* <DEDUP_REMOVED lines=8> */
.L_x_7465:
        /* <DEDUP_REMOVED lines=16> */
.L_x_7468:
        /* <DEDUP_REMOVED lines=11> */
.L_x_7467:
[----:B------:R0:W-:Y:S01]  /*3f70*/  STG.E.64 desc[UR36][R22.64], R4 ;  /* 0x0000000416007986 */ /* 0x0001e2000c101b24 */
[----:B------:R-:W-:Y:S05]  /*3f80*/  BRA `(.L_x_7462) ;  /* 0x0000000c00047947 */ /* 0x000fea0003800000 */
.L_x_7457:
        /* <DEDUP_REMOVED lines=13> */
.L_x_7471:
[----:B------:R0:W-:Y:S01]  /*4060*/  STG.E.128 desc[UR36][R22.64], R4 ;  /* 0x0000000416007986 */ /* 0x0001e2000c101d24 */
[----:B------:R-:W-:Y:S05]  /*4070*/  BRA `(.L_x_7462) ;  /* 0x0000000800c87947 */ /* 0x000fea0003800000 */
.L_x_7470:
        /* <DEDUP_REMOVED lines=25> */
.L_x_7475:
[----:B------:R-:W-:Y:S05]  /*4210*/  BSYNC B0 ;  /* 0x0000000000007941 */ /* 0x000fea0003800000 */
.L_x_7474:
[----:B------:R-:W-:-:S05]  /*4220*/  LOP3.LUT R3, R0, R3, RZ, 0xfc, !PT ;  /* 0x0000000300037212 */ /* 0x000fca00078efcff */
[----:B------:R0:W-:Y:S01]  /*4230*/  STG.E.U8 desc[UR36][R22.64], R3 ;  /* 0x0000000316007986 */ /* 0x0001e2000c101124 */
[----:B------:R-:W-:Y:S05]  /*4240*/  BRA `(.L_x_7462) ;  /* 0x0000000800547947 */ /* 0x000fea0003800000 */
.L_x_7473:
        /* <DEDUP_REMOVED lines=17> */
.L_x_7477:
[----:B------:R-:W-:Y:S01]  /*4360*/  IMAD.MOV.U32 R0, RZ, RZ, 0x7f ;  /* 0x0000007fff007424 */ /* 0x000fe200078e00ff */
[----:B------:R-:W-:-:S04]  /*4370*/  ISETP.GT.U32.AND P0, PT, R2, 0x7f800000, PT ;  /* 0x7f8000000200780c */ /* 0x000fc80003f04070 */
[----:B------:R-:W-:-:S09]  /*4380*/  SEL R0, R0, 0x7c, P0 ;  /* 0x0000007c00007807 */ /* 0x000fd20000000000 */
.L_x_7478:
[----:B------:R-:W-:Y:S05]  /*4390*/  BSYNC B0 ;  /* 0x0000000000007941 */ /* 0x000fea0003800000 */
.L_x_7476:
[----:B------:R-:W-:-:S04]  /*43a0*/  LOP3.LUT R2, R3, 0x80000000, RZ, 0xc0, !PT ;  /* 0x8000000003027812 */ /* 0x000fc800078ec0ff */
[----:B------:R-:W-:-:S04]  /*43b0*/  SHF.R.U32.HI R3, RZ, 0x18, R2 ;  /* 0x00000018ff037819 */ /* 0x000fc80000011602 */
[----:B------:R-:W-:-:S05]  /*43c0*/  LOP3.LUT R3, R0, R3, RZ, 0xfc, !PT ;  /* 0x0000000300037212 */ /* 0x000fca00078efcff */
[----:B------:R0:W-:Y:S01]  /*43d0*/  STG.E.U8 desc[UR36][R22.64], R3 ;  /* 0x0000000316007986 */ /* 0x0001e2000c101124 */
[----:B------:R-:W-:Y:S05]  /*43e0*/  BRA `(.L_x_7462) ;  /* 0x0000000400ec7947 */ /* 0x000fea0003800000 */
.L_x_7472:
        /* <DEDUP_REMOVED lines=8> */
.L_x_7469:
        /* <DEDUP_REMOVED lines=11> */
.L_x_7481:
        /* <DEDUP_REMOVED lines=21> */
.L_x_7484:
[----:B------:R-:W-:-:S04]  /*4670*/  LOP3.LUT R2, R3, 0x80000000, RZ, 0xc0, !PT ;  /* 0x8000000003027812 */ /* 0x000fc800078ec0ff */
[----:B------:R-:W-:-:S04]  /*4680*/  SHF.R.U32.HI R3, RZ, 0x18, R2 ;  /* 0x00000018ff037819 */ /* 0x000fc80000011602 */
[----:B------:R-:W-:-:S04]  /*4690*/  LOP3.LUT R0, R0, R3, RZ, 0xfc, !PT ;  /* 0x0000000300007212 */ /* 0x000fc800078efcff */
[----:B------:R-:W-:-:S07]  /*46a0*/  PRMT R11, R0, 0x7610, R11 ;  /* 0x00007610000b7816 */ /* 0x000fce000000000b */
.L_x_7483:
[----:B------:R-:W-:Y:S05]  /*46b0*/  BSYNC B0 ;  /* 0x0000000000007941 */ /* 0x000fea0003800000 */
.L_x_7482:
[----:B------:R3:W-:Y:S01]  /*46c0*/  STG.E.U8 desc[UR36][R22.64], R11 ;  /* 0x0000000b16007986 */ /* 0x0007e2000c101124 */
[----:B------:R-:W-:Y:S05]  /*46d0*/  BRA `(.L_x_7462) ;  /* 0x0000000400307947 */ /* 0x000fea0003800000 */
.L_x_7480:
        /* <DEDUP_REMOVED lines=21> */
.L_x_7487:
[----:B------:R-:W-:-:S04]  /*4830*/  LOP3.LUT R2, R3, 0x80000000, RZ, 0xc0, !PT ;  /* 0x8000000003027812 */ /* 0x000fc800078ec0ff */
[----:B------:R-:W-:-:S04]  /*4840*/  SHF.R.U32.HI R3, RZ, 0x18, R2 ;  /* 0x00000018ff037819 */ /* 0x000fc80000011602 */
[----:B------:R-:W-:-:S04]  /*4850*/  LOP3.LUT R0, R0, R3, RZ, 0xfc, !PT ;  /* 0x0000000300007212 */ /* 0x000fc800078efcff */
[----:B------:R-:W-:-:S07]  /*4860*/  PRMT R11, R0, 0x7610, R11 ;  /* 0x00007610000b7816 */ /* 0x000fce000000000b */
.L_x_7486:
[----:B------:R-:W-:Y:S05]  /*4870*/  BSYNC B0 ;  /* 0x0000000000007941 */ /* 0x000fea0003800000 */
.L_x_7485:
[----:B------:R0:W-:Y:S01]  /*4880*/  STG.E.U8 desc[UR36][R22.64], R11 ;  /* 0x0000000b16007986 */ /* 0x0001e2000c101124 */
[----:B------:R-:W-:Y:S05]  /*4890*/  BRA `(.L_x_7462) ;  /* 0x0000000000c07947 */ /* 0x000fea0003800000 */
.L_x_7479:
        /* <DEDUP_REMOVED lines=26> */
.L_x_7461:
        /* <DEDUP_REMOVED lines=16> */
.L_x_7490:
[----:B------:R-:W-:Y:S05]  /*4b40*/  BRA `(.L_x_7462) ;  /* 0x0000000000147947 */ /* 0x000fea0003800000 */
.L_x_7489:
[----:B------:R-:W0:Y:S02]  /*4b50*/  F2I.U64.F64.TRUNC R4, R4 ;  /* 0x0000000400047311 */ /* 0x000e24000030d800 */
[----:B0-----:R2:W-:Y:S01]  /*4b60*/  STG.E.64 desc[UR36][R22.64], R4 ;  /* 0x0000000416007986 */ /* 0x0015e2000c101b24 */
[----:B------:R-:W-:Y:S05]  /*4b70*/  BRA `(.L_x_7462) ;  /* 0x0000000000087947 */ /* 0x000fea0003800000 */
.L_x_7488:
[----:B------:R-:W0:Y:S02]  /*4b80*/  F2I.U32.F64.TRUNC R5, R4 ;  /* 0x0000000400057311 */ /* 0x000e24000030d000 */
[----:B0-----:R0:W-:Y:S02]  /*4b90*/  STG.E desc[UR36][R22.64], R5 ;  /* 0x0000000516007986 */ /* 0x0011e4000c101924 */
.L_x_7462:
[----:B------:R-:W-:-:S04]  /*4ba0*/  IMAD R24, R27, 0x200, R24 ;  /* 0x000002001b187824 */ /* 0x000fc800078e0218 */
[----:B------:R-:W-:-:S07]  /*4bb0*/  VIADD R25, R24, 0x80 ;  /* 0x0000008018197836 */ /* 0x000fce0000000000 */
.L_x_7388:
[----:B------:R-:W-:Y:S05]  /*4bc0*/  BSYNC B6 ;  /* 0x0000000000067941 */ /* 0x000fea0003800000 */
.L_x_7387:
        /* <DEDUP_REMOVED lines=358> */
.L_x_7493:
        /* <DEDUP_REMOVED lines=27> */
.L_x_7494:
        /* <DEDUP_REMOVED lines=19> */
.L_x_7498:
[----:B------:R-:W2:Y:S01]  /*6510*/  LDG.E.U8 R2, desc[UR36][R2.64] ;  /* 0x0000002402027981 */ /* 0x000ea2000c1e1100 */
[----:B------:R-:W-:Y:S01]  /*6520*/  CS2R R18, SRZ ;  /* 0x0000000000127805 */ /* 0x000fe2000001ff00 */
[----:B--2---:R0:W1:Y:S01]  /*6530*/  I2F.F64.U16 R16, R2 ;  /* 0x0000000200107312 */ /* 0x0040620000101800 */
[----:B------:R-:W-:Y:S05]  /*6540*/  BRA `(.L_x_7500) ;  /* 0x0000000c00c87947 */ /* 0x000fea0003800000 */
.L_x_7497:
        /* <DEDUP_REMOVED lines=10> */
.L_x_7502:
[----:B------:R-:W2:Y:S01]  /*65f0*/  LDG.E R2, desc[UR36][R2.64] ;  /* 0x0000002402027981 */ /* 0x000ea2000c1e1900 */
[----:B------:R-:W-:Y:S01]  /*6600*/  CS2R R18, SRZ ;  /* 0x0000000000127805 */ /* 0x000fe2000001ff00 */
[----:B--2---:R0:W1:Y:S01]  /*6610*/  I2F.F64 R16, R2 ;  /* 0x0000000200107312 */ /* 0x0040620000201c00 */
[----:B------:R-:W-:Y:S05]  /*6620*/  BRA `(.L_x_7500) ;  /* 0x0000000c00907947 */ /* 0x000fea0003800000 */
.L_x_7501:
[----:B------:R-:W2:Y:S01]  /*6630*/  LDG.E.U16 R2, desc[UR36][R2.64] ;  /* 0x0000002402027981 */ /* 0x000ea2000c1e1500 */
[----:B------:R-:W-:Y:S01]  /*6640*/  CS2R R18, SRZ ;  /* 0x0000000000127805 */ /* 0x000fe2000001ff00 */
[----:B--2---:R0:W1:Y:S01]  /*6650*/  I2F.F64.S16 R16, R2 ;  /* 0x0000000200107312 */ /* 0x0040620000101c00 */
[----:B------:R-:W-:Y:S05]  /*6660*/  BRA `(.L_x_7500) ;  /* 0x0000000c00807947 */ /* 0x000fea0003800000 */
.L_x_7496:
        /* <DEDUP_REMOVED lines=11> */
.L_x_7504:
[----:B------:R-:W2:Y:S01]  /*6720*/  LDG.E.U16 R0, desc[UR36][R2.64] ;  /* 0x0000002402007981 */ /* 0x000ea2000c1e1500 */
[----:B------:R-:W-:Y:S01]  /*6730*/  CS2R R18, SRZ ;  /* 0x0000000000127805 */ /* 0x000fe2000001ff00 */
[----:B--2---:R-:W-:-:S05]  /*6740*/  HADD2.F32 R0, -RZ, R0.H0_H0 ;  /* 0x20000000ff007230 */ /* 0x004fca0000004100 */
[----:B------:R-:W-:-:S04]  /*6750*/  FMUL.FTZ R0, R0, 1 ;  /* 0x3f80000000007820 */ /* 0x000fc80000410000 */
[----:B------:R0:W1:Y:S01]  /*6760*/  F2F.F64.F32 R16, R0 ;  /* 0x0000000000107310 */ /* 0x0000620000201800 */
[----:B------:R-:W-:Y:S05]  /*6770*/  BRA `(.L_x_7500) ;  /* 0x0000000c003c7947 */ /* 0x000fea0003800000 */
.L_x_7503:
        /* <DEDUP_REMOVED lines=12> */
.L_x_7506:
        /* <DEDUP_REMOVED lines=8> */
.L_x_7505:
[----:B------:R0:W5:Y:S01]  /*68c0*/  LDG.E.64 R16, desc[UR36][R2.64] ;  /* 0x0000002402107981 */ /* 0x000162000c1e1b00 */
[----:B------:R-:W-:Y:S01]  /*68d0*/  CS2R R18, SRZ ;  /* 0x0000000000127805 */ /* 0x000fe2000001ff00 */
[----:B------:R-:W-:Y:S06]  /*68e0*/  BRA `(.L_x_7500) ;  /* 0x0000000800e07947 */ /* 0x000fec0003800000 */
.L_x_7495:
        /* <DEDUP_REMOVED lines=14> */
.L_x_7509:
[----:B------:R0:W5:Y:S01]  /*69d0*/  LDG.E.128 R16, desc[UR36][R2.64] ;  /* 0x0000002402107981 */ /* 0x000162000c1e1d00 */
[----:B------:R-:W-:Y:S05]  /*69e0*/  BRA `(.L_x_7500) ;  /* 0x0000000800a07947 */ /* 0x000fea0003800000 */
.L_x_7508:
        /* <DEDUP_REMOVED lines=29> */
.L_x_7511:
        /* <DEDUP_REMOVED lines=13> */
[----:B------:R-:W-:-:S04]  /*6c90*/  FMUL.FTZ R4, R4, 1 ;  /* 0x3f80000004047820 */ /* 0x000fc80000410000 */
[----:B------:R1:W2:Y:S01]  /*6ca0*/  F2F.F64.F32 R16, R4 ;  /* 0x0000000400107310 */ /* 0x0002a20000201800 */
[----:B------:R-:W-:Y:S05]  /*6cb0*/  BRA `(.L_x_7500) ;  /* 0x0000000400ec7947 */ /* 0x000fea0003800000 */
.L_x_7510:
[----:B------:R-:W2:Y:S01]  /*6cc0*/  LDG.E.U16 R0, desc[UR36][R2.64] ;  /* 0x0000002402007981 */ /* 0x000ea2000c1e1500 */
[----:B------:R-:W-:Y:S01]  /*6cd0*/  CS2R R18, SRZ ;  /* 0x0000000000127805 */ /* 0x000fe2000001ff00 */
[----:B--2---:R-:W-:-:S04]  /*6ce0*/  IMAD.U32 R0, R0, 0x10000, RZ ;  /* 0x0001000000007824 */ /* 0x004fc800078e00ff */
[----:B------:R-:W-:-:S04]  /*6cf0*/  FMUL.FTZ R0, R0, 1 ;  /* 0x3f80000000007820 */ /* 0x000fc80000410000 */
[----:B------:R0:W1:Y:S01]  /*6d00*/  F2F.F64.F32 R16, R0 ;  /* 0x0000000000107310 */ /* 0x0000620000201800 */
[----:B------:R-:W-:Y:S05]  /*6d10*/  BRA `(.L_x_7500) ;  /* 0x0000000400d47947 */ /* 0x000fea0003800000 */
.L_x_7507:
        /* <DEDUP_REMOVED lines=12> */
.L_x_7514:
        /* <DEDUP_REMOVED lines=21> */
.L_x_7518:
[----:B------:R-:W-:Y:S05]  /*6f30*/  BSYNC B1 ;  /* 0x0000000000017941 */ /* 0x000fea0003800000 */
.L_x_7517:
[----:B------:R-:W-:Y:S01]  /*6f40*/  LEA R3, R0, 0x3b800000, 0x17 ;  /* 0x3b80000000037811 */ /* 0x000fe200078eb8ff */
[----:B------:R-:W-:-:S05]  /*6f50*/  IMAD.SHL.U32 R0, R2, 0x100000, RZ ;  /* 0x0010000002007824 */ /* 0x000fca00078e00ff */
[----:B------:R-:W-:-:S07]  /*6f60*/  LOP3.LUT R0, R3, R0, R4, 0xfe, !PT ;  /* 0x0000000003007212 */ /* 0x000fce00078efe04 */
.L_x_7516:
[----:B------:R-:W-:Y:S05]  /*6f70*/  BSYNC B0 ;  /* 0x0000000000007941 */ /* 0x000fea0003800000 */
.L_x_7515:
[----:B------:R-:W-:Y:S01]  /*6f80*/  FMUL.FTZ R0, R0, 1 ;  /* 0x3f80000000007820 */ /* 0x000fe20000410000 */
[----:B------:R-:W-:-:S03]  /*6f90*/  CS2R R18, SRZ ;  /* 0x0000000000127805 */ /* 0x000fc6000001ff00 */
[----:B------:R0:W1:Y:S01]  /*6fa0*/  F2F.F64.F32 R16, R0 ;  /* 0x0000000000107310 */ /* 0x0000620000201800 */
[----:B------:R-:W-:Y:S05]  /*6fb0*/  BRA `(.L_x_7500) ;  /* 0x00000004002c7947 */ /* 0x000fea0003800000 */
.L_x_7513:
        /* <DEDUP_REMOVED lines=21> */
.L_x_7522:
[----:B------:R-:W-:Y:S05]  /*7110*/  BSYNC B1 ;  /* 0x0000000000017941 */ /* 0x000fea0003800000 */
.L_x_7521:
[----:B------:R-:W-:Y:S01]  /*7120*/  LEA R3, R0, 0x37800000, 0x17 ;  /* 0x3780000000037811 */ /* 0x000fe200078eb8ff */
[----:B------:R-:W-:-:S05]  /*7130*/  IMAD.SHL.U32 R0, R2, 0x200000, RZ ;  /* 0x0020000002007824 */ /* 0x000fca00078e00ff */
[----:B------:R-:W-:-:S07]  /*7140*/  LOP3.LUT R0, R3, R0, R4, 0xfe, !PT ;  /* 0x0000000003007212 */ /* 0x000fce00078efe04 */
.L_x_7520:
[----:B------:R-:W-:Y:S05]  /*7150*/  BSYNC B0 ;  /* 0x0000000000007941 */ /* 0x000fea0003800000 */
.L_x_7519:
[----:B------:R-:W-:Y:S01]  /*7160*/  FMUL.FTZ R0, R0, 1 ;  /* 0x3f80000000007820 */ /* 0x000fe20000410000 */
[----:B------:R-:W-:-:S03]  /*7170*/  CS2R R18, SRZ ;  /* 0x0000000000127805 */ /* 0x000fc6000001ff00 */
[----:B------:R0:W1:Y:S01]  /*7180*/  F2F.F64.F32 R16, R0 ;  /* 0x0000000000107310 */ /* 0x0000620000201800 */
[----:B------:R-:W-:Y:S05]  /*7190*/  BRA `(.L_x_7500) ;  /* 0x0000000000b47947 */ /* 0x000fea0003800000 */
.L_x_7512:
        /* <DEDUP_REMOVED lines=14> */
.L_x_7526:
[----:B------:R-:W-:Y:S05]  /*7280*/  BSYNC B0 ;  /* 0x0000000000007941 */ /* 0x000fea0003800000 */
.L_x_7525:
[----:B------:R-:W-:Y:S01]  /*7290*/  FMUL.FTZ R0, R0, 1 ;  /* 0x3f80000000007820 */ /* 0x000fe20000410000 */
[----:B------:R-:W-:-:S03]  /*72a0*/  CS2R R18, SRZ ;  /* 0x0000000000127805 */ /* 0x000fc6000001ff00 */
[----:B------:R0:W1:Y:S01]  /*72b0*/  F2F.F64.F32 R16, R0 ;  /* 0x0000000000107310 */ /* 0x0000620000201800 */
[----:B------:R-:W-:Y:S05]  /*72c0*/  BRA `(.L_x_7500) ;  /* 0x0000000000687947 */ /* 0x000fea0003800000 */
.L_x_7499:
        /* <DEDUP_REMOVED lines=16> */
.L_x_7527:
[----:B------:R-:W-:Y:S02]  /*73d0*/  CS2R R16, SRZ ;  /* 0x0000000000107805 */ /* 0x000fe4000001ff00 */
[----:B------:R-:W-:Y:S01]  /*73e0*/  CS2R R18, SRZ ;  /* 0x0000000000127805 */ /* 0x000fe2000001ff00 */
[----:B------:R-:W-:Y:S06]  /*73f0*/  BRA `(.L_x_7500) ;  /* 0x00000000001c7947 */ /* 0x000fec0003800000 */
.L_x_7524:
[----:B------:R-:W2:Y:S01]  /*7400*/  LDG.E.64 R16, desc[UR36][R2.64] ;  /* 0x0000002402107981 */ /* 0x000ea2000c1e1b00 */
[----:B------:R-:W-:Y:S01]  /*7410*/  CS2R R18, SRZ ;  /* 0x0000000000127805 */ /* 0x000fe2000001ff00 */
[----:B--2---:R-:W0:Y:S01]  /*7420*/  I2F.F64.U64 R16, R16 ;  /* 0x0000001000107312 */ /* 0x004e220000301800 */
[----:B------:R-:W-:Y:S05]  /*7430*/  BRA `(.L_x_7500) ;  /* 0x00000000000c7947 */ /* 0x000fea0003800000 */
.L_x_7523:
[----:B------:R-:W2:Y:S01]  /*7440*/  LDG.E R2, desc[UR36][R2.64] ;  /* 0x0000002402027981 */ /* 0x000ea2000c1e1900 */
[----:B------:R-:W-:Y:S01]  /*7450*/  CS2R R18, SRZ ;  /* 0x0000000000127805 */ /* 0x000fe2000001ff00 */
[----:B--2---:R0:W1:Y:S06]  /*7460*/  I2F.F64.U32 R16, R2 ;  /* 0x0000000200107312 */ /* 0x00406c0000201800 */
.L_x_7500:
[----:B01----:R-:W0:Y:S01]  /*7470*/  LDC.U8 R4, c[0x0][0x523] ;  /* 0x000148c0ff047b82 */ /* 0x003e220000000000 */
        /* <DEDUP_REMOVED lines=15> */
[----:B------:R-:W-:Y:S01]  /*7570*/  CS2R R6, SRZ ;  /* 0x0000000000067805 */ /* 0x000fe2000001ff00 */
[----:B---3--:R0:W1:Y:S01]  /*7580*/  I2F.F64.S16 R4, R2 ;  /* 0x0000000200047312 */ /* 0x0080620000101c00 */
[----:B------:R-:W-:Y:S05]  /*7590*/  BRA `(.L_x_7533) ;  /* 0x0000000c00d87947 */ /* 0x000fea0003800000 */
.L_x_7531:
[----:B------:R-:W3:Y:S01]  /*75a0*/  LDG.E.U8 R2, desc[UR36][R2.64] ;  /* 0x0000002402027981 */ /* 0x000ee2000c1e1100 */
[----:B------:R-:W-:Y:S01]  /*75b0*/  CS2R R6, SRZ ;  /* 0x0000000000067805 */ /* 0x000fe2000001ff00 */
[----:B---3--:R0:W1:Y:S01]  /*75c0*/  I2F.F64.U16 R4, R2 ;  /* 0x0000000200047312 */ /* 0x0080620000101800 */
[----:B------:R-:W-:Y:S05]  /*75d0*/  BRA `(.L_x_7533) ;  /* 0x0000000c00c87947 */ /* 0x000fea0003800000 */
.L_x_7530:
[----:B------:R-:W-:-:S13]  /*75e0*/  ISETP.NE.AND P0, PT, R0, 0x2, PT ;  /* 0x000000020000780c */ /* 0x000fda0003f05270 */
[----:B------:R-:W-:Y:S05]  /*75f0*/  @!P0 BRA `(.L_x_7534) ;  /* 0x0000000000308947 */ /* 0x000fea0003800000 */
[----:B------:R-:W-:-:S13]  /*7600*/  ISETP.NE.AND P0, PT, R0, 0x3, PT ;  /* 0x000000030000780c */ /* 0x000fda0003f05270 */
[----:B------:R-:W-:Y:S05]  /*7610*/  @!P0 BRA `(.L_x_7535) ;  /* 0x0000000000188947 */ /* 0x000fea0003800000 */
[----:B------:R-:W-:-:S13]  /*7620*/  ISETP.NE.AND P0, PT, R0, 0x4, PT ;  /* 0x000000040000780c */ /* 0x000fda0003f05270 */
[----:B------:R-:W-:Y:S05]  /*7630*/  @P0 BRA `(.L_x_7532) ;  /* 0x0000000c00480947 */ /* 0x000fea0003800000 */
[----:B---3--:R-:W3:Y:S01]  /*7640*/  LDG.E.64 R4, desc[UR36][R2.64] ;  /* 0x0000002402047981 */ /* 0x008ee2000c1e1b00 */
[----:B------:R-:W-:Y:S01]  /*7650*/  CS2R R6, SRZ ;  /* 0x0000000000067805 */ /* 0x000fe2000001ff00 */
[----:B---3--:R-:W3:Y:S01]  /*7660*/  I2F.F64.S64 R4, R4 ;  /* 0x0000000400047312 */ /* 0x008ee20000301c00 */
[----:B------:R-:W-:Y:S05]  /*7670*/  BRA `(.L_x_7533) ;  /* 0x0000000c00a07947 */ /* 0x000fea0003800000 */
.L_x_7535:
[----:B------:R-:W3:Y:S01]  /*7680*/  LDG.E R2, desc[UR36][R2.64] ;  /* 0x0000002402027981 */ /* 0x000ee2000c1e1900 */
[----:B------:R-:W-:Y:S01]  /*7690*/  CS2R R6, SRZ ;  /* 0x0000000000067805 */ /* 0x000fe2000001ff00 */
[----:B---3--:R0:W1:Y:S01]  /*76a0*/  I2F.F64 R4, R2 ;  /* 0x0000000200047312 */ /* 0x0080620000201c00 */
[----:B------:R-:W-:Y:S05]  /*76b0*/  BRA `(.L_x_7533) ;  /* 0x0000000c00907947 */ /* 0x000fea0003800000 */
.L_x_7534:
[----:B------:R-:W3:Y:S01]  /*76c0*/  LDG.E.U16 R2, desc[UR36][R2.64] ;  /* 0x0000002402027981 */ /* 0x000ee2000c1e1500 */
[----:B------:R-:W-:Y:S01]  /*76d0*/  CS2R R6, SRZ ;  /* 0x0000000000067805 */ /* 0x000fe2000001ff00 */
[----:B---3--:R0:W1:Y:S01]  /*76e0*/  I2F.F64.S16 R4, R2 ;  /* 0x0000000200047312 */ /* 0x0080620000101c00 */
[----:B------:R-:W-:Y:S05]  /*76f0*/  BRA `(.L_x_7533) ;  /* 0x0000000c00807947 */ /* 0x000fea0003800000 */
.L_x_7529:
        /* <DEDUP_REMOVED lines=9> */
[----:B---3--:R-:W0:Y:S01]  /*7790*/  F2F.F64.F32 R4, R4 ;  /* 0x0000000400047310 */ /* 0x008e220000201800 */
[----:B------:R-:W-:Y:S05]  /*77a0*/  BRA `(.L_x_7533) ;  /* 0x0000000c00547947 */ /* 0x000fea0003800000 */
.L_x_7537:
[----:B------:R-:W2:Y:S01]  /*77b0*/  LDG.E.U16 R0, desc[UR36][R2.64] ;  /* 0x0000002402007981 */ /* 0x000ea2000c1e1500 */
[----:B------:R-:W-:Y:S01]  /*77c0*/  CS2R R6, SRZ ;  /* 0x0000000000067805 */ /* 0x000fe2000001ff00 */
[----:B--2---:R-:W-:-:S05]  /*77d0*/  HADD2.F32 R0, -RZ, R0.H0_H0 ;  /* 0x20000000ff007230 */ /* 0x004fca0000004100 */
[----:B------:R-:W-:-:S04]  /*77e0*/  FMUL.FTZ R0, R0, 1 ;  /* 0x3f80000000007820 */ /* 0x000fc80000410000 */
[----:B---3--:R0:W1:Y:S01]  /*77f0*/  F2F.F64.F32 R4, R0 ;  /* 0x0000000000047310 */ /* 0x0080620000201800 */
[----:B------:R-:W-:Y:S05]  /*7800*/  BRA `(.L_x_7533) ;  /* 0x0000000c003c7947 */ /* 0x000fea0003800000 */
.L_x_7536:
        /* <DEDUP_REMOVED lines=10> */
[----:B---3--:R-:W1:Y:S01]  /*78b0*/  F2F.F64.F32 R4, R4 ;  /* 0x0000000400047310 */ /* 0x008e620000201800 */
[----:B------:R-:W-:Y:S05]  /*78c0*/  BRA `(.L_x_7533) ;  /* 0x0000000c000c7947 */ /* 0x000fea0003800000 */
.L_x_7539:
[----:B------:R-:W2:Y:S02]  /*78d0*/  LDG.E R0, desc[UR36][R2.64] ;  /* 0x0000002402007981 */ /* 0x000ea4000c1e1900 */
[--C-:B--2---:R-:W-:Y:S02]  /*78e0*/  HADD2.F32 R4, -RZ, R0.reuse.H1_H1 ;  /* 0x30000000ff047230 */ /* 0x104fe40000004100 */
[----:B------:R-:W-:-:S03]  /*78f0*/  HADD2.F32 R0, -RZ, R0.H0_H0 ;  /* 0x20000000ff007230 */ /* 0x000fc60000004100 */
[----:B------:R-:W-:Y:S02]  /*7900*/  FMUL.FTZ R6, R4, 1 ;  /* 0x3f80000004067820 */ /* 0x000fe40000410000 */
[----:B------:R-:W-:-:S04]  /*7910*/  FMUL.FTZ R0, R0, 1 ;  /* 0x3f80000000007820 */ /* 0x000fc80000410000 */
[----:B------:R-:W0:Y:S08]  /*7920*/  F2F.F64.F32 R6, R6 ;  /* 0x0000000600067310 */ /* 0x000e300000201800 */
[----:B---3--:R1:W2:Y:S01]  /*7930*/  F2F.F64.F32 R4, R0 ;  /* 0x0000000000047310 */ /* 0x0082a20000201800 */
[----:B------:R-:W-:Y:S05]  /*7940*/  BRA `(.L_x_7533) ;  /* 0x0000000800ec7947 */ /* 0x000fea0003800000 */
.L_x_7538:
[----:B---3--:R0:W5:Y:S01]  /*7950*/  LDG.E.64 R4, desc[UR36][R2.64] ;  /* 0x0000002402047981 */ /* 0x008162000c1e1b00 */
[----:B------:R-:W-:Y:S01]  /*7960*/  CS2R R6, SRZ ;  /* 0x0000000000067805 */ /* 0x000fe2000001ff00 */
[----:B------:R-:W-:Y:S06]  /*7970*/  BRA `(.L_x_7533) ;  /* 0x0000000800e07947 */ /* 0x000fec0003800000 */
.L_x_7528:
        /* <DEDUP_REMOVED lines=12> */
[----:B---3--:R-:W-:Y:S01]  /*7a40*/  FSEL R5, RZ, 1.875, !P0 ;  /* 0x3ff00000ff057808 */ /* 0x008fe20004000000 */
[----:B------:R-:W-:Y:S08]  /*7a50*/  BRA `(.L_x_7533) ;  /* 0x0000000800a87947 */ /* 0x000ff00003800000 */
.L_x_7542:
[----:B---3--:R0:W5:Y:S01]  /*7a60*/  LDG.E.128 R4, desc[UR36][R2.64] ;  /* 0x0000002402047981 */ /* 0x008162000c1e1d00 */
[----:B------:R-:W-:Y:S05]  /*7a70*/  BRA `(.L_x_7533) ;  /* 0x0000000800a07947 */ /* 0x000fea0003800000 */
.L_x_7541:
        /* <DEDUP_REMOVED lines=10> */
[----:B---3--:R-:W0:Y:S01]  /*7b20*/  FLO.U32 R5, R4 ;  /* 0x0000000400057300 */ /* 0x008e2200000e0000 */
        /* <DEDUP_REMOVED lines=18> */
.L_x_7544:
[----:B------:R-:W2:Y:S01]  /*7c50*/  LDG.E.U8 R2, desc[UR36][R2.64] ;  /* 0x0000002402027981 */ /* 0x000ea2000c1e1100 */
[----:B------:R-:W-:Y:S01]  /*7c60*/  CS2R R6, SRZ ;  /* 0x0000000000067805 */ /* 0x000fe2000001ff00 */
[C---:B--2---:R-:W-:Y:S02]  /*7c70*/  IMAD.SHL.U32 R0, R2.reuse, 0x2000000, RZ ;  /* 0x0200000002007824 */ /* 0x044fe400078e00ff */
[----:B---3--:R-:W-:-:S03]  /*7c80*/  IMAD.SHL.U32 R5, R2, 0x1000000, RZ ;  /* 0x0100000002057824 */ /* 0x008fc600078e00ff */
        /* <DEDUP_REMOVED lines=12> */
.L_x_7543:
[----:B------:R-:W2:Y:S01]  /*7d50*/  LDG.E.U16 R0, desc[UR36][R2.64] ;  /* 0x0000002402007981 */ /* 0x000ea2000c1e1500 */
[----:B------:R-:W-:Y:S01]  /*7d60*/  CS2R R6, SRZ ;  /* 0x0000000000067805 */ /* 0x000fe2000001ff00 */
[----:B--2---:R-:W-:-:S04]  /*7d70*/  IMAD.U32 R0, R0, 0x10000, RZ ;  /* 0x0001000000007824 */ /* 0x004fc800078e00ff */
[----:B------:R-:W-:-:S04]  /*7d80*/  FMUL.FTZ R0, R0, 1 ;  /* 0x3f80000000007820 */ /* 0x000fc80000410000 */
[----:B---3--:R0:W1:Y:S01]  /*7d90*/  F2F.F64.F32 R4, R0 ;  /* 0x0000000000047310 */ /* 0x0080620000201800 */
[----:B------:R-:W-:Y:S05]  /*7da0*/  BRA `(.L_x_7533) ;  /* 0x0000000400d47947 */ /* 0x000fea0003800000 */
.L_x_7540:
        /* <DEDUP_REMOVED lines=9> */
[----:B------:R-:W-:Y:S01]  /*7e40*/  CS2R R6, SRZ ;  /* 0x0000000000067805 */ /* 0x000fe2000001ff00 */
[----:B---3--:R0:W1:Y:S01]  /*7e50*/  I2F.F64.U16 R4, R2 ;  /* 0x0000000200047312 */ /* 0x0080620000101800 */
[----:B------:R-:W-:Y:S05]  /*7e60*/  BRA `(.L_x_7533) ;  /* 0x0000000400a47947 */ /* 0x000fea0003800000 */
.L_x_7547:
        /* <DEDUP_REMOVED lines=18> */
[----:B---3--:R-:W-:-:S05]  /*7f90*/  VIADD R5, R3, 0xffffffe4 ;  /* 0xffffffe403057836 */ /* 0x008fca0000000000 */
[----:B------:R-:W-:-:S04]  /*7fa0*/  SHF.L.U32 R5, R2, R5, RZ ;  /* 0x0000000502057219 */ /* 0x000fc800000006ff */
[----:B------:R-:W-:-:S07]  /*7fb0*/  LOP3.LUT R2, R5, 0x7, RZ, 0xc0, !PT ;  /* 0x0000000705027812 */ /* 0x000fce00078ec0ff */
.L_x_7551:
[----:B------:R-:W-:Y:S05]  /*7fc0*/  BSYNC B1 ;  /* 0x0000000000017941 */ /* 0x000fea0003800000 */
.L_x_7550:
[----:B------:R-:W-:Y:S01]  /*7fd0*/  LEA R3, R0, 0x3b800000, 0x17 ;  /* 0x3b80000000037811 */ /* 0x000fe200078eb8ff */
[----:B------:R-:W-:-:S05]  /*7fe0*/  IMAD.SHL.U32 R0, R2, 0x100000, RZ ;  /* 0x0010000002007824 */ /* 0x000fca00078e00ff */
[----:B------:R-:W-:-:S07]  /*7ff0*/  LOP3.LUT R0, R3, R0, R4, 0xfe, !PT ;  /* 0x0000000003007212 */ /* 0x000fce00078efe04 */
.L_x_7549:
[----:B------:R-:W-:Y:S05]  /*8000*/  BSYNC B0 ;  /* 0x0000000000007941 */ /* 0x000fea0003800000 */
.L_x_7548:
[----:B------:R-:W-:Y:S01]  /*8010*/  FMUL.FTZ R0, R0, 1 ;  /* 0x3f80000000007820 */ /* 0x000fe20000410000 */
[----:B------:R-:W-:-:S03]  /*8020*/  CS2R R6, SRZ ;  /* 0x0000000000067805 */ /* 0x000fc6000001ff00 */
[----:B---3--:R0:W1:Y:S01]  /*8030*/  F2F.F64.F32 R4, R0 ;  /* 0x0000000000047310 */ /* 0x0080620000201800 */
[----:B------:R-:W-:Y:S05]  /*8040*/  BRA `(.L_x_7533) ;  /* 0x00000004002c7947 */ /* 0x000fea0003800000 */
.L_x_7546:
        /* <DEDUP_REMOVED lines=21> */
.L_x_7555:
[----:B------:R-:W-:Y:S05]  /*81a0*/  BSYNC B1 ;  /* 0x0000000000017941 */ /* 0x000fea0003800000 */
.L_x_7554:
[----:B------:R-:W-:Y:S01]  /*81b0*/  LEA R3, R0, 0x37800000, 0x17 ;  /* 0x3780000000037811 */ /* 0x000fe200078eb8ff */
[----:B------:R-:W-:-:S05]  /*81c0*/  IMAD.SHL.U32 R0, R2, 0x200000, RZ ;  /* 0x0020000002007824 */ /* 0x000fca00078e00ff */
[----:B------:R-:W-:-:S07]  /*81d0*/  LOP3.LUT R0, R3, R0, R4, 0xfe, !PT ;  /* 0x0000000003007212 */ /* 0x000fce00078efe04 */
.L_x_7553:
[----:B------:R-:W-:Y:S05]  /*81e0*/  BSYNC B0 ;  /* 0x0000000000007941 */ /* 0x000fea0003800000 */
.L_x_7552:
[----:B------:R-:W-:Y:S01]  /*81f0*/  FMUL.FTZ R0, R0, 1 ;  /* 0x3f80000000007820 */ /* 0x000fe20000410000 */
[----:B------:R-:W-:-:S03]  /*8200*/  CS2R R6, SRZ ;  /* 0x0000000000067805 */ /* 0x000fc6000001ff00 */
[----:B---3--:R0:W1:Y:S01]  /*8210*/  F2F.F64.F32 R4, R0 ;  /* 0x0000000000047310 */ /* 0x0080620000201800 */
[----:B------:R-:W-:Y:S05]  /*8220*/  BRA `(.L_x_7533) ;  /* 0x0000000000b47947 */ /* 0x000fea0003800000 */
.L_x_7545:
        /* <DEDUP_REMOVED lines=14> */
.L_x_7559:
[----:B------:R-:W-:Y:S05]  /*8310*/  BSYNC B0 ;  /* 0x0000000000007941 */ /* 0x000fea0003800000 */
.L_x_7558:
[----:B------:R-:W-:Y:S01]  /*8320*/  FMUL.FTZ R0, R0, 1 ;  /* 0x3f80000000007820 */ /* 0x000fe20000410000 */
[----:B------:R-:W-:-:S03]  /*8330*/  CS2R R6, SRZ ;  /* 0x0000000000067805 */ /* 0x000fc6000001ff00 */
[----:B---3--:R0:W1:Y:S01]  /*8340*/  F2F.F64.F32 R4, R0 ;  /* 0x0000000000047310 */ /* 0x0080620000201800 */
[----:B------:R-:W-:Y:S05]  /*8350*/  BRA `(.L_x_7533) ;  /* 0x0000000000687947 */ /* 0x000fea0003800000 */
.L_x_7532:
[----:B------:R-:W-:Y:S01]  /*8360*/  MOV R2, 0x228 ;  /* 0x0000022800027802 */ /* 0x000fe20000000f00 */
[----:B------:R-:W-:Y:S01]  /*8370*/  ULDC.64 UR4, c[0x4][0x218] ;  /* 0x0100860000047ab9 */ /* 0x000fe20000000a00 */
[----:B------:R-:W-:Y:S01]  /*8380*/  ULDC.64 UR6, c[0x4][0x80] ;  /* 0x0100200000067ab9 */ /* 0x000fe20000000a00 */
[----:B------:R-:W-:Y:S02]  /*8390*/  IMAD.U32 R4, RZ, RZ, UR4 ;  /* 0x00000004ff047e24 */ /* 0x000fe4000f8e00ff */
[----:B---3--:R-:W-:Y:S01]  /*83a0*/  IMAD.U32 R5, RZ, RZ, UR5 ;  /* 0x00000005ff057e24 */ /* 0x008fe2000f8e00ff */
        /* <DEDUP_REMOVED lines=11> */
.L_x_7560:
[----:B------:R-:W-:Y:S02]  /*8460*/  CS2R R4, SRZ ;  /* 0x0000000000047805 */ /* 0x000fe4000001ff00 */
[----:B------:R-:W-:Y:S01]  /*8470*/  CS2R R6, SRZ ;  /* 0x0000000000067805 */ /* 0x000fe2000001ff00 */
[----:B------:R-:W-:Y:S06]  /*8480*/  BRA `(.L_x_7533) ;  /* 0x00000000001c7947 */ /* 0x000fec0003800000 */
.L_x_7557:
[----:B---3--:R-:W3:Y:S01]  /*8490*/  LDG.E.64 R4, desc[UR36][R2.64] ;  /* 0x0000002402047981 */ /* 0x008ee2000c1e1b00 */
[----:B------:R-:W-:Y:S01]  /*84a0*/  CS2R R6, SRZ ;  /* 0x0000000000067805 */ /* 0x000fe2000001ff00 */
[----:B---3--:R-:W0:Y:S01]  /*84b0*/  I2F.F64.U64 R4, R4 ;  /* 0x0000000400047312 */ /* 0x008e220000301800 */
[----:B------:R-:W-:Y:S05]  /*84c0*/  BRA `(.L_x_7533) ;  /* 0x00000000000c7947 */ /* 0x000fea0003800000 */
.L_x_7556:
[----:B------:R-:W3:Y:S01]  /*84d0*/  LDG.E R2, desc[UR36][R2.64] ;  /* 0x0000002402027981 */ /* 0x000ee2000c1e1900 */
[----:B------:R-:W-:Y:S01]  /*84e0*/  CS2R R6, SRZ ;  /* 0x0000000000067805 */ /* 0x000fe2000001ff00 */
[----:B---3--:R0:W1:Y:S06]  /*84f0*/  I2F.F64.U32 R4, R2 ;  /* 0x0000000200047312 */ /* 0x00806c0000201800 */
.L_x_7533:
[----:B------:R-:W1:Y:S01]  /*8500*/  LDC.U8 R12, c[0x0][0x520] ;  /* 0x00014800ff0c7b82 */ /* 0x000e620000000000 */
[----:B------:R-:W-:Y:S01]  /*8510*/  ULDC.64 UR4, c[0x0][0x508] ;  /* 0x0001420000047ab9 */ /* 0x000fe20000000a00 */
[----:B------:R-:W-:Y:S01]  /*8520*/  ULDC.64 UR6, c[0x0][0x500] ;  /* 0x0001400000067ab9 */ /* 0x000fe20000000a00 */
[----:B--2-45:R-:W-:Y:S02]  /*8530*/  DMUL R8, R16, UR4 ;  /* 0x0000000410087c28 */ /* 0x034fe40008000000 */
[----:B0-----:R-:W-:-:S06]  /*8540*/  DMUL R2, R18, UR4 ;  /* 0x0000000412027c28 */ /* 0x001fcc0008000000 */
[----:B------:R-:W-:Y:S02]  /*8550*/  DFMA R8, R18, UR6, R8 ;  /* 0x0000000612087c2b */ /* 0x000fe40008000008 */
[----:B------:R-:W-:-:S06]  /*8560*/  DFMA R2, R16, UR6, -R2 ;  /* 0x0000000610027c2b */ /* 0x000fcc0008000802 */
[C---:B------:R-:W-:Y:S02]  /*8570*/  DMUL R10, R8.reuse, R6 ;  /* 0x00000006080a7228 */ /* 0x040fe40000000000 */
[----:B-1-3--:R-:W-:Y:S01]  /*8580*/  DMUL R8, R8, R4 ;  /* 0x0000000408087228 */ /* 0x00afe20000000000 */
[----:B------:R-:W-:-:S05]  /*8590*/  PRMT R0, R12, 0x9910, RZ ;  /* 0x000099100c007816 */ /* 0x000fca00000000ff */
        /* <DEDUP_REMOVED lines=15> */
.L_x_7564:
[----:B------:R-:W0:Y:S02]  /*8690*/  F2I.S64.F64.TRUNC R4, R4 ;  /* 0x0000000400047311 */ /* 0x000e24000030d900 */
[----:B0-----:R-:W-:-:S05]  /*86a0*/  IMAD.MOV.U32 R3, RZ, RZ, R4 ;  /* 0x000000ffff037224 */ /* 0x001fca00078e0004 */
[----:B------:R0:W-:Y:S01]  /*86b0*/  STG.E.U8 desc[UR36][R22.64], R3 ;  /* 0x0000000316007986 */ /* 0x0001e2000c101124 */
[----:B------:R-:W-:Y:S05]  /*86c0*/  BRA `(.L_x_7566) ;  /* 0x0000001000087947 */ /* 0x000fea0003800000 */
.L_x_7563:
        /* <DEDUP_REMOVED lines=9> */
.L_x_7568:
[----:B------:R-:W0:Y:S02]  /*8760*/  F2I.F64.TRUNC R5, R4 ;  /* 0x0000000400057311 */ /* 0x000e24000030d100 */
[----:B0-----:R3:W-:Y:S01]  /*8770*/  STG.E desc[UR36][R22.64], R5 ;  /* 0x0000000516007986 */ /* 0x0017e2000c101924 */
[----:B------:R-:W-:Y:S05]  /*8780*/  BRA `(.L_x_7566) ;  /* 0x0000000c00d87947 */ /* 0x000fea0003800000 */
.L_x_7567:
[----:B------:R-:W0:Y:S02]  /*8790*/  F2I.F64.TRUNC R5, R4 ;  /* 0x0000000400057311 */ /* 0x000e24000030d100 */
[----:B0-----:R2:W-:Y:S01]  /*87a0*/  STG.E.U16 desc[UR36][R22.64], R5 ;  /* 0x0000000516007986 */ /* 0x0015e2000c101524 */
[----:B------:R-:W-:Y:S05]  /*87b0*/  BRA `(.L_x_7566) ;  /* 0x0000000c00cc7947 */ /* 0x000fea0003800000 */
.L_x_7562:
        /* <DEDUP_REMOVED lines=13> */
.L_x_7570:
        /* <DEDUP_REMOVED lines=8> */
.L_x_7569:
        /* <DEDUP_REMOVED lines=16> */
.L_x_7572:
        /* <DEDUP_REMOVED lines=11> */
.L_x_7571:
[----:B------:R0:W-:Y:S01]  /*8ac0*/  STG.E.64 desc[UR36][R22.64], R4 ;  /* 0x0000000416007986 */ /* 0x0001e2000c101b24 */
[----:B------:R-:W-:Y:S05]  /*8ad0*/  BRA `(.L_x_7566) ;  /* 0x0000000c00047947 */ /* 0x000fea0003800000 */
.L_x_7561:
        /* <DEDUP_REMOVED lines=13> */
.L_x_7575:
[----:B------:R0:W-:Y:S01]  /*8bb0*/  STG.E.128 desc[UR36][R22.64], R4 ;  /* 0x0000000416007986 */ /* 0x0001e2000c101d24 */
[----:B------:R-:W-:Y:S05]  /*8bc0*/  BRA `(.L_x_7566) ;  /* 0x0000000800c87947 */ /* 0x000fea0003800000 */
.L_x_7574:
        /* <DEDUP_REMOVED lines=25> */
.L_x_7579:
[----:B------:R-:W-:Y:S05]  /*8d60*/  BSYNC B0 ;  /* 0x0000000000007941 */ /* 0x000fea0003800000 */
.L_x_7578:
[----:B------:R-:W-:-:S05]  /*8d70*/  LOP3.LUT R3, R0, R3, RZ, 0xfc, !PT ;  /* 0x0000000300037212 */ /* 0x000fca00078efcff */
[----:B------:R0:W-:Y:S01]  /*8d80*/  STG.E.U8 desc[UR36][R22.64], R3 ;  /* 0x0000000316007986 */ /* 0x0001e2000c101124 */
[----:B------:R-:W-:Y:S05]  /*8d90*/  BRA `(.L_x_7566) ;  /* 0x0000000800547947 */ /* 0x000fea0003800000 */
.L_x_7577:
        /* <DEDUP_REMOVED lines=17> */
.L_x_7581:
[----:B------:R-:W-:Y:S01]  /*8eb0*/  IMAD.MOV.U32 R0, RZ, RZ, 0x7f ;  /* 0x0000007fff007424 */ /* 0x000fe200078e00ff */
[----:B------:R-:W-:-:S04]  /*8ec0*/  ISETP.GT.U32.AND P0, PT, R2, 0x7f800000, PT ;  /* 0x7f8000000200780c */ /* 0x000fc80003f04070 */
[----:B------:R-:W-:-:S09]  /*8ed0*/  SEL R0, R0, 0x7c, P0 ;  /* 0x0000007c00007807 */ /* 0x000fd20000000000 */
.L_x_7582:
[----:B------:R-:W-:Y:S05]  /*8ee0*/  BSYNC B0 ;  /* 0x0000000000007941 */ /* 0x000fea0003800000 */
.L_x_7580:
[----:B------:R-:W-:-:S04]  /*8ef0*/  LOP3.LUT R2, R3, 0x80000000, RZ, 0xc0, !PT ;  /* 0x8000000003027812 */ /* 0x000fc800078ec0ff */
[----:B------:R-:W-:-:S04]  /*8f00*/  SHF.R.U32.HI R3, RZ, 0x18, R2 ;  /* 0x00000018ff037819 */ /* 0x000fc80000011602 */
[----:B------:R-:W-:-:S05]  /*8f10*/  LOP3.LUT R3, R0, R3, RZ, 0xfc, !PT ;  /* 0x0000000300037212 */ /* 0x000fca00078efcff */
[----:B------:R0:W-:Y:S01]  /*8f20*/  STG.E.U8 desc[UR36][R22.64], R3 ;  /* 0x0000000316007986 */ /* 0x0001e2000c101124 */
[----:B------:R-:W-:Y:S05]  /*8f30*/  BRA `(.L_x_7566) ;  /* 0x0000000400ec7947 */ /* 0x000fea0003800000 */
.L_x_7576:
        /* <DEDUP_REMOVED lines=8> */
.L_x_7573:
        /* <DEDUP_REMOVED lines=11> */
.L_x_7585:
        /* <DEDUP_REMOVED lines=21> */
.L_x_7588:
[----:B------:R-:W-:-:S04]  /*91c0*/  LOP3.LUT R2, R3, 0x80000000, RZ, 0xc0, !PT ;  /* 0x8000000003027812 */ /* 0x000fc800078ec0ff */
[----:B------:R-:W-:-:S04]  /*91d0*/  SHF.R.U32.HI R3, RZ, 0x18, R2 ;  /* 0x00000018ff037819 */ /* 0x000fc80000011602 */
[----:B------:R-:W-:-:S04]  /*91e0*/  LOP3.LUT R0, R0, R3, RZ, 0xfc, !PT ;  /* 0x0000000300007212 */ /* 0x000fc800078efcff */
[----:B------:R-:W-:-:S07]  /*91f0*/  PRMT R11, R0, 0x7610, R11 ;  /* 0x00007610000b7816 */ /* 0x000fce000000000b */
.L_x_7587:
[----:B------:R-:W-:Y:S05]  /*9200*/  BSYNC B0 ;  /* 0x0000000000007941 */ /* 0x000fea0003800000 */
.L_x_7586:
[----:B------:R0:W-:Y:S01]  /*9210*/  STG.E.U8 desc[UR36][R22.64], R11 ;  /* 0x0000000b16007986 */ /* 0x0001e2000c101124 */
[----:B------:R-:W-:Y:S05]  /*9220*/  BRA `(.L_x_7566) ;  /* 0x0000000400307947 */ /* 0x000fea0003800000 */
.L_x_7584:
        /* <DEDUP_REMOVED lines=21> */
.L_x_7591:
[----:B------:R-:W-:-:S04]  /*9380*/  LOP3.LUT R2, R3, 0x80000000, RZ, 0xc0, !PT ;  /* 0x8000000003027812 */ /* 0x000fc800078ec0ff */
[----:B------:R-:W-:-:S04]  /*9390*/  SHF.R.U32.HI R3, RZ, 0x18, R2 ;  /* 0x00000018ff037819 */ /* 0x000fc80000011602 */
[----:B------:R-:W-:-:S04]  /*93a0*/  LOP3.LUT R0, R0, R3, RZ, 0xfc, !PT ;  /* 0x0000000300007212 */ /* 0x000fc800078efcff */
[----:B------:R-:W-:-:S07]  /*93b0*/  PRMT R11, R0, 0x7610, R11 ;  /* 0x00007610000b7816 */ /* 0x000fce000000000b */
.L_x_7590:
[----:B------:R-:W-:Y:S05]  /*93c0*/  BSYNC B0 ;  /* 0x0000000000007941 */ /* 0x000fea0003800000 */
.L_x_7589:
[----:B------:R0:W-:Y:S01]  /*93d0*/  STG.E.U8 desc[UR36][R22.64], R11 ;  /* 0x0000000b16007986 */ /* 0x0001e2000c101124 */
[----:B------:R-:W-:Y:S05]  /*93e0*/  BRA `(.L_x_7566) ;  /* 0x0000000000c07947 */ /* 0x000fea0003800000 */
.L_x_7583:
        /* <DEDUP_REMOVED lines=26> */
.L_x_7565:
        /* <DEDUP_REMOVED lines=16> */
.L_x_7594:
[----:B------:R-:W-:Y:S05]  /*9690*/  BRA `(.L_x_7566) ;  /* 0x0000000000147947 */ /* 0x000fea0003800000 */
.L_x_7593:
[----:B------:R-:W0:Y:S02]  /*96a0*/  F2I.U64.F64.TRUNC R4, R4 ;  /* 0x0000000400047311 */ /* 0x000e24000030d800 */
[----:B0-----:R0:W-:Y:S01]  /*96b0*/  STG.E.64 desc[UR36][R22.64], R4 ;  /* 0x0000000416007986 */ /* 0x0011e2000c101b24 */
[----:B------:R-:W-:Y:S05]  /*96c0*/  BRA `(.L_x_7566) ;  /* 0x0000000000087947 */ /* 0x000fea0003800000 */
.L_x_7592:
[----:B------:R-:W0:Y:S02]  /*96d0*/  F2I.U32.F64.TRUNC R5, R4 ;  /* 0x0000000400057311 */ /* 0x000e24000030d000 */
[----:B0-----:R0:W-:Y:S02]  /*96e0*/  STG.E desc[UR36][R22.64], R5 ;  /* 0x0000000516007986 */ /* 0x0011e4000c101924 */
.L_x_7566:
[----:B------:R-:W-:-:S07]  /*96f0*/  VIADD R25, R25, 0x80 ;  /* 0x0000008019197836 */ /* 0x000fce0000000000 */
.L_x_7492:
[----:B------:R-:W-:Y:S05]  /*9700*/  BSYNC B6 ;  /* 0x0000000000067941 */ /* 0x000fea0003800000 */
.L_x_7491:
        /* <DEDUP_REMOVED lines=358> */
.L_x_7597:
        /* <DEDUP_REMOVED lines=27> */
.L_x_7598:
        /* <DEDUP_REMOVED lines=19> */
.L_x_7602:
[----:B------:R-:W2:Y:S01]  /*b050*/  LDG.E.U8 R2, desc[UR36][R2.64] ;  /* 0x0000002402027981 */ /* 0x000ea2000c1e1100 */
[----:B------:R-:W-:Y:S01]  /*b060*/  CS2R R18, SRZ ;  /* 0x0000000000127805 */ /* 0x000fe2000001ff00 */
[----:B--2---:R0:W1:Y:S01]  /*b070*/  I2F.F64.U16 R16, R2 ;  /* 0x0000000200107312 */ /* 0x0040620000101800 */
[----:B------:R-:W-:Y:S05]  /*b080*/  BRA `(.L_x_7604) ;  /* 0x0000000c00c87947 */ /* 0x000fea0003800000 */
.L_x_7601:
        /* <DEDUP_REMOVED lines=10> */
.L_x_7606:
[----:B------:R-:W2:Y:S01]  /*b130*/  LDG.E R2, desc[UR36][R2.64] ;  /* 0x0000002402027981 */ /* 0x000ea2000c1e1900 */
[----:B------:R-:W-:Y:S01]  /*b140*/  CS2R R18, SRZ ;  /* 0x0000000000127805 */ /* 0x000fe2000001ff00 */
[----:B--2---:R0:W1:Y:S01]  /*b150*/  I2F.F64 R16, R2 ;  /* 0x0000000200107312 */ /* 0x0040620000201c00 */
[----:B------:R-:W-:Y:S05]  /*b160*/  BRA `(.L_x_7604) ;  /* 0x0000000c00907947 */ /* 0x000fea0003800000 */
.L_x_7605:
[----:B------:R-:W2:Y:S01]  /*b170*/  LDG.E.U16 R2, desc[UR36][R2.64] ;  /* 0x0000002402027981 */ /* 0x000ea2000c1e1500 */
[----:B------:R-:W-:Y:S01]  /*b180*/  CS2R R18, SRZ ;  /* 0x0000000000127805 */ /* 0x000fe2000001ff00 */
[----:B--2---:R0:W1:Y:S01]  /*b190*/  I2F.F64.S16 R16, R2 ;  /* 0x0000000200107312 */ /* 0x0040620000101c00 */
[----:B------:R-:W-:Y:S05]  /*b1a0*/  BRA `(.L_x_7604) ;  /* 0x0000000c00807947 */ /* 0x000fea0003800000 */
.L_x_7600:
        /* <DEDUP_REMOVED lines=11> */
.L_x_7608:
[----:B------:R-:W2:Y:S01]  /*b260*/  LDG.E.U16 R0, desc[UR36][R2.64] ;  /* 0x0000002402007981 */ /* 0x000ea2000c1e1500 */
[----:B------:R-:W-:Y:S01]  /*b270*/  CS2R R18, SRZ ;  /* 0x0000000000127805 */ /* 0x000fe2000001ff00 */
[----:B--2---:R-:W-:-:S05]  /*b280*/  HADD2.F32 R0, -RZ, R0.H0_H0 ;  /* 0x20000000ff007230 */ /* 0x004fca0000004100 */
[----:B------:R-:W-:-:S04]  /*b290*/  FMUL.FTZ R0, R0, 1 ;  /* 0x3f80000000007820 */ /* 0x000fc80000410000 */
[----:B------:R0:W1:Y:S01]  /*b2a0*/  F2F.F64.F32 R16, R0 ;  /* 0x0000000000107310 */ /* 0x0000620000201800 */
[----:B------:R-:W-:Y:S05]  /*b2b0*/  BRA `(.L_x_7604) ;  /* 0x0000000c003c7947 */ /* 0x000fea0003800000 */
.L_x_7607:
        /* <DEDUP_REMOVED lines=12> */
.L_x_7610:
        /* <DEDUP_REMOVED lines=8> */
.L_x_7609:
[----:B------:R0:W5:Y:S01]  /*b400*/  LDG.E.64 R16, desc[UR36][R2.64] ;  /* 0x0000002402107981 */ /* 0x000162000c1e1b00 */
[----:B------:R-:W-:Y:S01]  /*b410*/  CS2R R18, SRZ ;  /* 0x0000000000127805 */ /* 0x000fe2000001ff00 */
[----:B------:R-:W-:Y:S06]  /*b420*/  BRA `(.L_x_7604) ;  /* 0x0000000800e07947 */ /* 0x000fec0003800000 */
.L_x_7599:
        /* <DEDUP_REMOVED lines=14> */
.L_x_7613:
[----:B------:R0:W5:Y:S01]  /*b510*/  LDG.E.128 R16, desc[UR36][R2.64] ;  /* 0x0000002402107981 */ /* 0x000162000c1e1d00 */
[----:B------:R-:W-:Y:S05]  /*b520*/  BRA `(.L_x_7604) ;  /* 0x0000000800a07947 */ /* 0x000fea0003800000 */
.L_x_7612:
        /* <DEDUP_REMOVED lines=29> */
.L_x_7615:
        /* <DEDUP_REMOVED lines=14> */
[----:B------:R0:W1:Y:S01]  /*b7e0*/  F2F.F64.F32 R16, R4 ;  /* 0x0000000400107310 */ /* 0x0000620000201800 */
[----:B------:R-:W-:Y:S05]  /*b7f0*/  BRA `(.L_x_7604) ;  /* 0x0000000400ec7947 */ /* 0x000fea0003800000 */
.L_x_7614:
[----:B------:R-:W2:Y:S01]  /*b800*/  LDG.E.U16 R0, desc[UR36][R2.64] ;  /* 0x0000002402007981 */ /* 0x000ea2000c1e1500 */
[----:B------:R-:W-:Y:S01]  /*b810*/  CS2R R18, SRZ ;  /* 0x0000000000127805 */ /* 0x000fe2000001ff00 */
[----:B--2---:R-:W-:-:S04]  /*b820*/  IMAD.U32 R0, R0, 0x10000, RZ ;  /* 0x0001000000007824 */ /* 0x004fc800078e00ff */
[----:B------:R-:W-:-:S04]  /*b830*/  FMUL.FTZ R0, R0, 1 ;  /* 0x3f80000000007820 */ /* 0x000fc80000410000 */
[----:B------:R0:W1:Y:S01]  /*b840*/  F2F.F64.F32 R16, R0 ;  /* 0x0000000000107310 */ /* 0x0000620000201800 */
[----:B------:R-:W-:Y:S05]  /*b850*/  BRA `(.L_x_7604) ;  /* 0x0000000400d47947 */ /* 0x000fea0003800000 */
.L_x_7611:
        /* <DEDUP_REMOVED lines=10> */
[----:B--2---:R2:W3:Y:S01]  /*b900*/  I2F.F64.U16 R16, R2 ;  /* 0x0000000200107312 */ /* 0x0044e20000101800 */
[----:B------:R-:W-:Y:S05]  /*b910*/  BRA `(.L_x_7604) ;  /* 0x0000000400a47947 */ /* 0x000fea0003800000 */
.L_x_7618:
        /* <DEDUP_REMOVED lines=21> */
.L_x_7622:
[----:B------:R-:W-:Y:S05]  /*ba70*/  BSYNC B1 ;  /* 0x0000000000017941 */ /* 0x000fea0003800000 */
.L_x_7621:
[----:B------:R-:W-:Y:S01]  /*ba80*/  LEA R3, R0, 0x3b800000, 0x17 ;  /* 0x3b80000000037811 */ /* 0x000fe200078eb8ff */
[----:B------:R-:W-:-:S05]  /*ba90*/  IMAD.SHL.U32 R0, R2, 0x100000, RZ ;  /* 0x0010000002007824 */ /* 0x000fca00078e00ff */
[----:B------:R-:W-:-:S07]  /*baa0*/  LOP3.LUT R0, R3, R0, R4, 0xfe, !PT ;  /* 0x0000000003007212 */ /* 0x000fce00078efe04 */
.L_x_7620:
[----:B------:R-:W-:Y:S05]  /*bab0*/  BSYNC B0 ;  /* 0x0000000000007941 */ /* 0x000fea0003800000 */
.L_x_7619:
[----:B------:R-:W-:Y:S01]  /*bac0*/  FMUL.FTZ R0, R0, 1 ;  /* 0x3f80000000007820 */ /* 0x000fe20000410000 */
[----:B------:R-:W-:-:S03]  /*bad0*/  CS2R R18, SRZ ;  /* 0x0000000000127805 */ /* 0x000fc6000001ff00 */
[----:B------:R4:W0:Y:S01]  /*bae0*/  F2F.F64.F32 R16, R0 ;  /* 0x0000000000107310 */ /* 0x0008220000201800 */
[----:B------:R-:W-:Y:S05]  /*baf0*/  BRA `(.L_x_7604) ;  /* 0x00000004002c7947 */ /* 0x000fea0003800000 */
.L_x_7617:
        /* <DEDUP_REMOVED lines=21> */
.L_x_7626:
[----:B------:R-:W-:Y:S05]  /*bc50*/  BSYNC B1 ;  /* 0x0000000000017941 */ /* 0x000fea0003800000 */
.L_x_7625:
[----:B------:R-:W-:Y:S01]  /*bc60*/  LEA R3, R0, 0x37800000, 0x17 ;  /* 0x3780000000037811 */ /* 0x000fe200078eb8ff */
[----:B------:R-:W-:-:S05]  /*bc70*/  IMAD.SHL.U32 R0, R2, 0x200000, RZ ;  /* 0x0020000002007824 */ /* 0x000fca00078e00ff */
[----:B------:R-:W-:-:S07]  /*bc80*/  LOP3.LUT R0, R3, R0, R4, 0xfe, !PT ;  /* 0x0000000003007212 */ /* 0x000fce00078efe04 */
.L_x_7624:
[----:B------:R-:W-:Y:S05]  /*bc90*/  BSYNC B0 ;  /* 0x0000000000007941 */ /* 0x000fea0003800000 */
.L_x_7623:
[----:B------:R-:W-:Y:S01]  /*bca0*/  FMUL.FTZ R0, R0, 1 ;  /* 0x3f80000000007820 */ /* 0x000fe20000410000 */
[----:B------:R-:W-:-:S03]  /*bcb0*/  CS2R R18, SRZ ;  /* 0x0000000000127805 */ /* 0x000fc6000001ff00 */
[----:B------:R0:W1:Y:S01]  /*bcc0*/  F2F.F64.F32 R16, R0 ;  /* 0x0000000000107310 */ /* 0x0000620000201800 */
[----:B------:R-:W-:Y:S05]  /*bcd0*/  BRA `(.L_x_7604) ;  /* 0x0000000000b47947 */ /* 0x000fea0003800000 */
.L_x_7616:
        /* <DEDUP_REMOVED lines=14> */
.L_x_7630:
[----:B------:R-:W-:Y:S05]  /*bdc0*/  BSYNC B0 ;  /* 0x0000000000007941 */ /* 0x000fea0003800000 */
.L_x_7629:
[----:B------:R-:W-:Y:S01]  /*bdd0*/  FMUL.FTZ R0, R0, 1 ;  /* 0x3f80000000007820 */ /* 0x000fe20000410000 */
[----:B------:R-:W-:-:S03]  /*bde0*/  CS2R R18, SRZ ;  /* 0x0000000000127805 */ /* 0x000fc6000001ff00 */
[----:B------:R0:W1:Y:S01]  /*bdf0*/  F2F.F64.F32 R16, R0 ;  /* 0x0000000000107310 */ /* 0x0000620000201800 */
[----:B------:R-:W-:Y:S05]  /*be00*/  BRA `(.L_x_7604) ;  /* 0x0000000000687947 */ /* 0x000fea0003800000 */
.L_x_7603:
        /* <DEDUP_REMOVED lines=16> */
.L_x_7631:
[----:B------:R-:W-:Y:S02]  /*bf10*/  CS2R R16, SRZ ;  /* 0x0000000000107805 */ /* 0x000fe4000001ff00 */
[----:B------:R-:W-:Y:S01]  /*bf20*/  CS2R R18, SRZ ;  /* 0x0000000000127805 */ /* 0x000fe2000001ff00 */
[----:B------:R-:W-:Y:S06]  /*bf30*/  BRA `(.L_x_7604) ;  /* 0x00000000001c7947 */ /* 0x000fec0003800000 */
.L_x_7628:
[----:B------:R-:W2:Y:S01]  /*bf40*/  LDG.E.64 R16, desc[UR36][R2.64] ;  /* 0x0000002402107981 */ /* 0x000ea2000c1e1b00 */
[----:B------:R-:W-:Y:S01]  /*bf50*/  CS2R R18, SRZ ;  /* 0x0000000000127805 */ /* 0x000fe2000001ff00 */
[----:B--2---:R-:W0:Y:S01]  /*bf60*/  I2F.F64.U64 R16, R16 ;  /* 0x0000001000107312 */ /* 0x004e220000301800 */
[----:B------:R-:W-:Y:S05]  /*bf70*/  BRA `(.L_x_7604) ;  /* 0x00000000000c7947 */ /* 0x000fea0003800000 */
.L_x_7627:
[----:B------:R-:W2:Y:S01]  /*bf80*/  LDG.E R2, desc[UR36][R2.64] ;  /* 0x0000002402027981 */ /* 0x000ea2000c1e1900 */
[----:B------:R-:W-:Y:S01]  /*bf90*/  CS2R R18, SRZ ;  /* 0x0000000000127805 */ /* 0x000fe2000001ff00 */
[----:B--2---:R0:W1:Y:S06]  /*bfa0*/  I2F.F64.U32 R16, R2 ;  /* 0x0000000200107312 */ /* 0x00406c0000201800 */
.L_x_7604:
[----:B0-----:R-:W4:Y:S01]  /*bfb0*/  LDC.U8 R4, c[0x0][0x523] ;  /* 0x000148c0ff047b82 */ /* 0x001f220000000000 */
[----:B------:R-:W-:Y:S02]  /*bfc0*/  ULDC.64 UR4, c[0x0][0x4f8] ;  /* 0x00013e0000047ab9 */ /* 0x000fe40000000a00 */
[----:B--2---:R-:W-:-:S05]  /*bfd0*/  IADD3 R2, P0, R24, UR4, RZ ;  /* 0x0000000418027c10 */ /* 0x004fca000ff1e0ff */
        /* <DEDUP_REMOVED lines=16> */
.L_x_7635:
[----:B------:R-:W2:Y:S01]  /*c0e0*/  LDG.E.U8 R2, desc[UR36][R2.64] ;  /* 0x0000002402027981 */ /* 0x000ea2000c1e1100 */
[----:B------:R-:W-:Y:S01]  /*c0f0*/  CS2R R6, SRZ ;  /* 0x0000000000067805 */ /* 0x000fe2000001ff00 */
[----:B--2---:R0:W2:Y:S01]  /*c100*/  I2F.F64.U16 R4, R2 ;  /* 0x0000000200047312 */ /* 0x0040a20000101800 */
[----:B------:R-:W-:Y:S05]  /*c110*/  BRA `(.L_x_7637) ;  /* 0x0000000c00c87947 */ /* 0x000fea0003800000 */
.L_x_7634:
        /* <DEDUP_REMOVED lines=10> */
.L_x_7639:
[----:B------:R-:W2:Y:S01]  /*c1c0*/  LDG.E R2, desc[UR36][R2.64] ;  /* 0x0000002402027981 */ /* 0x000ea2000c1e1900 */
[----:B------:R-:W-:Y:S01]  /*c1d0*/  CS2R R6, SRZ ;  /* 0x0000000000067805 */ /* 0x000fe2000001ff00 */
[----:B--2---:R0:W2:Y:S01]  /*c1e0*/  I2F.F64 R4, R2 ;  /* 0x0000000200047312 */ /* 0x0040a20000201c00 */
[----:B------:R-:W-:Y:S05]  /*c1f0*/  BRA `(.L_x_7637) ;  /* 0x0000000c00907947 */ /* 0x000fea0003800000 */
.L_x_7638:
[----:B------:R-:W2:Y:S01]  /*c200*/  LDG.E.U16 R2, desc[UR36][R2.64] ;  /* 0x0000002402027981 */ /* 0x000ea2000c1e1500 */
[----:B------:R-:W-:Y:S01]  /*c210*/  CS2R R6, SRZ ;  /* 0x0000000000067805 */ /* 0x000fe2000001ff00 */
[----:B--2---:R0:W2:Y:S01]  /*c220*/  I2F.F64.S16 R4, R2 ;  /* 0x0000000200047312 */ /* 0x0040a20000101c00 */
[----:B------:R-:W-:Y:S05]  /*c230*/  BRA `(.L_x_7637) ;  /* 0x0000000c00807947 */ /* 0x000fea0003800000 */
.L_x_7633:
        /* <DEDUP_REMOVED lines=11> */
.L_x_7641:
[----:B------:R-:W2:Y:S01]  /*c2f0*/  LDG.E.U16 R0, desc[UR36][R2.64] ;  /* 0x0000002402007981 */ /* 0x000ea2000c1e1500 */
[----:B------:R-:W-:Y:S01]  /*c300*/  CS2R R6, SRZ ;  /* 0x0000000000067805 */ /* 0x000fe2000001ff00 */
[----:B--2---:R-:W-:-:S05]  /*c310*/  HADD2.F32 R0, -RZ, R0.H0_H0 ;  /* 0x20000000ff007230 */ /* 0x004fca0000004100 */
[----:B------:R-:W-:-:S04]  /*c320*/  FMUL.FTZ R0, R0, 1 ;  /* 0x3f80000000007820 */ /* 0x000fc80000410000 */
[----:B------:R0:W2:Y:S01]  /*c330*/  F2F.F64.F32 R4, R0 ;  /* 0x0000000000047310 */ /* 0x0000a20000201800 */
[----:B------:R-:W-:Y:S05]  /*c340*/  BRA `(.L_x_7637) ;  /* 0x0000000c003c7947 */ /* 0x000fea0003800000 */
.L_x_7640:
        /* <DEDUP_REMOVED lines=10> */
[----:B------:R-:W4:Y:S01]  /*c3f0*/  F2F.F64.F32 R4, R4 ;  /* 0x0000000400047310 */ /* 0x000f220000201800 */
[----:B------:R-:W-:Y:S05]  /*c400*/  BRA `(.L_x_7637) ;  /* 0x0000000c000c7947 */ /* 0x000fea0003800000 */
.L_x_7643:
        /* <DEDUP_REMOVED lines=8> */
.L_x_7642:
[----:B------:R0:W5:Y:S01]  /*c490*/  LDG.E.64 R4, desc[UR36][R2.64] ;  /* 0x0000002402047981 */ /* 0x000162000c1e1b00 */
[----:B------:R-:W-:Y:S01]  /*c4a0*/  CS2R R6, SRZ ;  /* 0x0000000000067805 */ /* 0x000fe2000001ff00 */
[----:B------:R-:W-:Y:S06]  /*c4b0*/  BRA `(.L_x_7637) ;  /* 0x0000000800e07947 */ /* 0x000fec0003800000 */
.L_x_7632:
        /* <DEDUP_REMOVED lines=14> */
.L_x_7646:
[----:B------:R0:W5:Y:S01]  /*c5a0*/  LDG.E.128 R4, desc[UR36][R2.64] ;  /* 0x0000002402047981 */ /* 0x000162000c1e1d00 */
[----:B------:R-:W-:Y:S05]  /*c5b0*/  BRA `(.L_x_7637) ;  /* 0x0000000800a07947 */ /* 0x000fea0003800000 */
.L_x_7645:
        /* <DEDUP_REMOVED lines=29> */
.L_x_7648:
        /* <DEDUP_REMOVED lines=16> */
.L_x_7647:
[----:B------:R-:W2:Y:S01]  /*c890*/  LDG.E.U16 R0, desc[UR36][R2.64] ;  /* 0x0000002402007981 */ /* 0x000ea2000c1e1500 */
[----:B------:R-:W-:Y:S01]  /*c8a0*/  CS2R R6, SRZ ;  /* 0x0000000000067805 */ /* 0x000fe2000001ff00 */
[----:B--2---:R-:W-:-:S04]  /*c8b0*/  IMAD.U32 R0, R0, 0x10000, RZ ;  /* 0x0001000000007824 */ /* 0x004fc800078e00ff */
[----:B------:R-:W-:-:S04]  /*c8c0*/  FMUL.FTZ R0, R0, 1 ;  /* 0x3f80000000007820 */ /* 0x000fc80000410000 */
[----:B------:R0:W2:Y:S01]  /*c8d0*/  F2F.F64.F32 R4, R0 ;  /* 0x0000000000047310 */ /* 0x0000a20000201800 */
[----:B------:R-:W-:Y:S05]  /*c8e0*/  BRA `(.L_x_7637) ;  /* 0x0000000400d47947 */ /* 0x000fea0003800000 */
.L_x_7644:
        /* <DEDUP_REMOVED lines=12> */
.L_x_7651:
        /* <DEDUP_REMOVED lines=21> */
.L_x_7655:
[----:B------:R-:W-:Y:S05]  /*cb00*/  BSYNC B1 ;  /* 0x0000000000017941 */ /* 0x000fea0003800000 */
.L_x_7654:
[----:B------:R-:W-:Y:S01]  /*cb10*/  LEA R3, R0, 0x3b800000, 0x17 ;  /* 0x3b80000000037811 */ /* 0x000fe200078eb8ff */
[----:B------:R-:W-:-:S05]  /*cb20*/  IMAD.SHL.U32 R0, R2, 0x100000, RZ ;  /* 0x0010000002007824 */ /* 0x000fca00078e00ff */
[----:B------:R-:W-:-:S07]  /*cb30*/  LOP3.LUT R0, R3, R0, R4, 0xfe, !PT ;  /* 0x0000000003007212 */ /* 0x000fce00078efe04 */
.L_x_7653:
[----:B------:R-:W-:Y:S05]  /*cb40*/  BSYNC B0 ;  /* 0x0000000000007941 */ /* 0x000fea0003800000 */
.L_x_7652:
[----:B------:R-:W-:Y:S01]  /*cb50*/  FMUL.FTZ R0, R0, 1 ;  /* 0x3f80000000007820 */ /* 0x000fe20000410000 */
[----:B------:R-:W-:-:S03]  /*cb60*/  CS2R R6, SRZ ;  /* 0x0000000000067805 */ /* 0x000fc6000001ff00 */
[----:B------:R0:W2:Y:S01]  /*cb70*/  F2F.F64.F32 R4, R0 ;  /* 0x0000000000047310 */ /* 0x0000a20000201800 */
[----:B------:R-:W-:Y:S05]  /*cb80*/  BRA `(.L_x_7637) ;  /* 0x00000004002c7947 */ /* 0x000fea0003800000 */
.L_x_7650:
        /* <DEDUP_REMOVED lines=21> */
.L_x_7659:
[----:B------:R-:W-:Y:S05]  /*cce0*/  BSYNC B1 ;  /* 0x0000000000017941 */ /* 0x000fea0003800000 */
.L_x_7658:
[----:B------:R-:W-:Y:S01]  /*ccf0*/  LEA R3, R0, 0x37800000, 0x17 ;  /* 0x3780000000037811 */ /* 0x000fe200078eb8ff */
[----:B------:R-:W-:-:S05]  /*cd00*/  IMAD.SHL.U32 R0, R2, 0x200000, RZ ;  /* 0x0020000002007824 */ /* 0x000fca00078e00ff */
[----:B------:R-:W-:-:S07]  /*cd10*/  LOP3.LUT R0, R3, R0, R4, 0xfe, !PT ;  /* 0x0000000003007212 */ /* 0x000fce00078efe04 */
.L_x_7657:
[----:B------:R-:W-:Y:S05]  /*cd20*/  BSYNC B0 ;  /* 0x0000000000007941 */ /* 0x000fea0003800000 */
.L_x_7656:
[----:B------:R-:W-:Y:S01]  /*cd30*/  FMUL.FTZ R0, R0, 1 ;  /* 0x3f80000000007820 */ /* 0x000fe20000410000 */
[----:B------:R-:W-:-:S03]  /*cd40*/  CS2R R6, SRZ ;  /* 0x0000000000067805 */ /* 0x000fc6000001ff00 */
[----:B------:R0:W2:Y:S01]  /*cd50*/  F2F.F64.F32 R4, R0 ;  /* 0x0000000000047310 */ /* 0x0000a20000201800 */
[----:B------:R-:W-:Y:S05]  /*cd60*/  BRA `(.L_x_7637) ;  /* 0x0000000000b47947 */ /* 0x000fea0003800000 */
.L_x_7649:
        /* <DEDUP_REMOVED lines=14> */
.L_x_7663:
[----:B------:R-:W-:Y:S05]  /*ce50*/  BSYNC B0 ;  /* 0x0000000000007941 */ /* 0x000fea0003800000 */
.L_x_7662:
[----:B------:R-:W-:Y:S01]  /*ce60*/  FMUL.FTZ R0, R0, 1 ;  /* 0x3f80000000007820 */ /* 0x000fe20000410000 */
[----:B------:R-:W-:-:S03]  /*ce70*/  CS2R R6, SRZ ;  /* 0x0000000000067805 */ /* 0x000fc6000001ff00 */
[----:B------:R0:W2:Y:S01]  /*ce80*/  F2F.F64.F32 R4, R0 ;  /* 0x0000000000047310 */ /* 0x0000a20000201800 */
[----:B------:R-:W-:Y:S05]  /*ce90*/  BRA `(.L_x_7637) ;  /* 0x0000000000687947 */ /* 0x000fea0003800000 */
.L_x_7636:
        /* <DEDUP_REMOVED lines=16> */
.L_x_7664:
[----:B------:R-:W-:Y:S02]  /*cfa0*/  CS2R R4, SRZ ;  /* 0x0000000000047805 */ /* 0x000fe4000001ff00 */
[----:B------:R-:W-:Y:S01]  /*cfb0*/  CS2R R6, SRZ ;  /* 0x0000000000067805 */ /* 0x000fe2000001ff00 */
[----:B------:R-:W-:Y:S06]  /*cfc0*/  BRA `(.L_x_7637) ;  /* 0x00000000001c7947 */ /* 0x000fec0003800000 */
.L_x_7661:
[----:B------:R-:W2:Y:S01]  /*cfd0*/  LDG.E.64 R4, desc[UR36][R2.64] ;  /* 0x0000002402047981 */ /* 0x000ea2000c1e1b00 */
[----:B------:R-:W-:Y:S01]  /*cfe0*/  CS2R R6, SRZ ;  /* 0x0000000000067805 */ /* 0x000fe2000001ff00 */
[----:B--2---:R-:W0:Y:S01]  /*cff0*/  I2F.F64.U64 R4, R4 ;  /* 0x0000000400047312 */ /* 0x004e220000301800 */
[----:B------:R-:W-:Y:S05]  /*d000*/  BRA `(.L_x_7637) ;  /* 0x00000000000c7947 */ /* 0x000fea0003800000 */
.L_x_7660:
[----:B------:R-:W2:Y:S01]  /*d010*/  LDG.E R2, desc[UR36][R2.64] ;  /* 0x0000002402027981 */ /* 0x000ea2000c1e1900 */
[----:B------:R-:W-:Y:S01]  /*d020*/  CS2R R6, SRZ ;  /* 0x0000000000067805 */ /* 0x000fe2000001ff00 */
[----:B--2---:R0:W2:Y:S06]  /*d030*/  I2F.F64.U32 R4, R2 ;  /* 0x0000000200047312 */ /* 0x0040ac0000201800 */
.L_x_7637:
[----:B------:R-:W4:Y:S01]  /*d040*/  LDC.U8 R12, c[0x0][0x520] ;  /* 0x00014800ff0c7b82 */ /* 0x000f220000000000 */
[----:B------:R-:W-:Y:S01]  /*d050*/  ULDC.64 UR4, c[0x0][0x508] ;  /* 0x0001420000047ab9 */ /* 0x000fe20000000a00 */
[----:B------:R-:W-:Y:S01]  /*d060*/  ULDC.64 UR6, c[0x0][0x500] ;  /* 0x0001400000067ab9 */ /* 0x000fe20000000a00 */
[----:B-1-3-5:R-:W-:Y:S02]  /*d070*/  DMUL R8, R16, UR4 ;  /* 0x0000000410087c28 */ /* 0x02afe40008000000 */
[----:B0-----:R-:W-:-:S06]  /*d080*/  DMUL R2, R18, UR4 ;  /* 0x0000000412027c28 */ /* 0x001fcc0008000000 */
[----:B------:R-:W-:Y:S02]  /*d090*/  DFMA R8, R18, UR6, R8 ;  /* 0x0000000612087c2b */ /* 0x000fe40008000008 */
[----:B------:R-:W-:-:S06]  /*d0a0*/  DFMA R2, R16, UR6, -R2 ;  /* 0x0000000610027c2b */ /* 0x000fcc0008000802 */
[C---:B--2---:R-:W-:Y:S02]  /*d0b0*/  DMUL R10, R8.reuse, R6 ;  /* 0x00000006080a7228 */ /* 0x044fe40000000000 */
[----:B----4-:R-:W-:Y:S01]  /*d0c0*/  DMUL R8, R8, R4 ;  /* 0x0000000408087228 */ /* 0x010fe20000000000 */
        /* <DEDUP_REMOVED lines=16> */
.L_x_7668:
[----:B------:R-:W0:Y:S02]  /*d1d0*/  F2I.S64.F64.TRUNC R4, R4 ;  /* 0x0000000400047311 */ /* 0x000e24000030d900 */
[----:B0-----:R-:W-:-:S05]  /*d1e0*/  IMAD.MOV.U32 R3, RZ, RZ, R4 ;  /* 0x000000ffff037224 */ /* 0x001fca00078e0004 */
[----:B------:R0:W-:Y:S01]  /*d1f0*/  STG.E.U8 desc[UR36][R22.64], R3 ;  /* 0x0000000316007986 */ /* 0x0001e2000c101124 */
[----:B------:R-:W-:Y:S05]  /*d200*/  BRA `(.L_x_7670) ;  /* 0x0000001000087947 */ /* 0x000fea0003800000 */
.L_x_7667:
        /* <DEDUP_REMOVED lines=9> */
.L_x_7672:
[----:B------:R-:W0:Y:S02]  /*d2a0*/  F2I.F64.TRUNC R5, R4 ;  /* 0x0000000400057311 */ /* 0x000e24000030d100 */
[----:B0-----:R0:W-:Y:S01]  /*d2b0*/  STG.E desc[UR36][R22.64], R5 ;  /* 0x0000000516007986 */ /* 0x0011e2000c101924 */
[----:B------:R-:W-:Y:S05]  /*d2c0*/  BRA `(.L_x_7670) ;  /* 0x0000000c00d87947 */ /* 0x000fea0003800000 */
.L_x_7671:
[----:B------:R-:W0:Y:S02]  /*d2d0*/  F2I.F64.TRUNC R5, R4 ;  /* 0x0000000400057311 */ /* 0x000e24000030d100 */
[----:B0-----:R0:W-:Y:S01]  /*d2e0*/  STG.E.U16 desc[UR36][R22.64], R5 ;  /* 0x0000000516007986 */ /* 0x0011e2000c101524 */
[----:B------:R-:W-:Y:S05]  /*d2f0*/  BRA `(.L_x_7670) ;  /* 0x0000000c00cc7947 */ /* 0x000fea0003800000 */
.L_x_7666:
        /* <DEDUP_REMOVED lines=13> */
.L_x_7674:
        /* <DEDUP_REMOVED lines=8> */
.L_x_7673:
        /* <DEDUP_REMOVED lines=16> */
.L_x_7676:
        /* <DEDUP_REMOVED lines=11> */
.L_x_7675:
[----:B------:R2:W-:Y:S01]  /*d600*/  STG.E.64 desc[UR36][R22.64], R4 ;  /* 0x0000000416007986 */ /* 0x0005e2000c101b24 */
[----:B------:R-:W-:Y:S05]  /*d610*/  BRA `(.L_x_7670) ;  /* 0x0000000c00047947 */ /* 0x000fea0003800000 */
.L_x_7665:
        /* <DEDUP_REMOVED lines=13> */
.L_x_7679:
[----:B------:R0:W-:Y:S01]  /*d6f0*/  STG.E.128 desc[UR36][R22.64], R4 ;  /* 0x0000000416007986 */ /* 0x0001e2000c101d24 */
[----:B------:R-:W-:Y:S05]  /*d700*/  BRA `(.L_x_7670) ;  /* 0x0000000800c87947 */ /* 0x000fea0003800000 */
.L_x_7678:
        /* <DEDUP_REMOVED lines=25> */
.L_x_7683:
[----:B------:R-:W-:Y:S05]  /*d8a0*/  BSYNC B0 ;  /* 0x0000000000007941 */ /* 0x000fea0003800000 */
.L_x_7682:
[----:B------:R-:W-:-:S05]  /*d8b0*/  LOP3.LUT R3, R0, R3, RZ, 0xfc, !PT ;  /* 0x0000000300037212 */ /* 0x000fca00078efcff */
[----:B------:R0:W-:Y:S01]  /*d8c0*/  STG.E.U8 desc[UR36][R22.64], R3 ;  /* 0x0000000316007986 */ /* 0x0001e2000c101124 */
[----:B------:R-:W-:Y:S05]  /*d8d0*/  BRA `(.L_x_7670) ;  /* 0x0000000800547947 */ /* 0x000fea0003800000 */
.L_x_7681:
        /* <DEDUP_REMOVED lines=17> */
.L_x_7685:
[----:B------:R-:W-:Y:S01]  /*d9f0*/  IMAD.MOV.U32 R0, RZ, RZ, 0x7f ;  /* 0x0000007fff007424 */ /* 0x000fe200078e00ff */
[----:B------:R-:W-:-:S04]  /*da00*/  ISETP.GT.U32.AND P0, PT, R2, 0x7f800000, PT ;  /* 0x7f8000000200780c */ /* 0x000fc80003f04070 */
[----:B------:R-:W-:-:S09]  /*da10*/  SEL R0, R0, 0x7c, P0 ;  /* 0x0000007c00007807 */ /* 0x000fd20000000000 */
.L_x_7686:
[----:B------:R-:W-:Y:S05]  /*da20*/  BSYNC B0 ;  /* 0x0000000000007941 */ /* 0x000fea0003800000 */
.L_x_7684:
[----:B------:R-:W-:-:S04]  /*da30*/  LOP3.LUT R2, R3, 0x80000000, RZ, 0xc0, !PT ;  /* 0x8000000003027812 */ /* 0x000fc800078ec0ff */
[----:B------:R-:W-:-:S04]  /*da40*/  SHF.R.U32.HI R3, RZ, 0x18, R2 ;  /* 0x00000018ff037819 */ /* 0x000fc80000011602 */
[----:B------:R-:W-:-:S05]  /*da50*/  LOP3.LUT R3, R0, R3, RZ, 0xfc, !PT ;  /* 0x0000000300037212 */ /* 0x000fca00078efcff */
[----:B------:R0:W-:Y:S01]  /*da60*/  STG.E.U8 desc[UR36][R22.64], R3 ;  /* 0x0000000316007986 */ /* 0x0001e2000c101124 */
[----:B------:R-:W-:Y:S05]  /*da70*/  BRA `(.L_x_7670) ;  /* 0x0000000400ec7947 */ /* 0x000fea0003800000 */
.L_x_7680:
        /* <DEDUP_REMOVED lines=8> */
.L_x_7677:
        /* <DEDUP_REMOVED lines=11> */
.L_x_7689:
        /* <DEDUP_REMOVED lines=21> */
.L_x_7692:
[----:B------:R-:W-:-:S04]  /*dd00*/  LOP3.LUT R2, R3, 0x80000000, RZ, 0xc0, !PT ;  /* 0x8000000003027812 */ /* 0x000fc800078ec0ff */
[----:B------:R-:W-:-:S04]  /*dd10*/  SHF.R.U32.HI R3, RZ, 0x18, R2 ;  /* 0x00000018ff037819 */ /* 0x000fc80000011602 */
[----:B------:R-:W-:-:S04]  /*dd20*/  LOP3.LUT R0, R0, R3, RZ, 0xfc, !PT ;  /* 0x0000000300007212 */ /* 0x000fc800078efcff */
[----:B------:R-:W-:-:S07]  /*dd30*/  PRMT R11, R0, 0x7610, R11 ;  /* 0x00007610000b7816 */ /* 0x000fce000000000b */
.L_x_7691:
[----:B------:R-:W-:Y:S05]  /*dd40*/  BSYNC B0 ;  /* 0x0000000000007941 */ /* 0x000fea0003800000 */
.L_x_7690:
[----:B------:R0:W-:Y:S01]  /*dd50*/  STG.E.U8 desc[UR36][R22.64], R11 ;  /* 0x0000000b16007986 */ /* 0x0001e2000c101124 */
[----:B------:R-:W-:Y:S05]  /*dd60*/  BRA `(.L_x_7670) ;  /* 0x0000000400307947 */ /* 0x000fea0003800000 */
.L_x_7688:
        /* <DEDUP_REMOVED lines=21> */
.L_x_7695:
[----:B------:R-:W-:-:S04]  /*dec0*/  LOP3.LUT R2, R3, 0x80000000, RZ, 0xc0, !PT ;  /* 0x8000000003027812 */ /* 0x000fc800078ec0ff */
[----:B------:R-:W-:-:S04]  /*ded0*/  SHF.R.U32.HI R3, RZ, 0x18, R2 ;  /* 0x00000018ff037819 */ /* 0x000fc80000011602 */
[----:B------:R-:W-:-:S04]  /*dee0*/  LOP3.LUT R0, R0, R3, RZ, 0xfc, !PT ;  /* 0x0000000300007212 */ /* 0x000fc800078efcff */
[----:B------:R-:W-:-:S07]  /*def0*/  PRMT R11, R0, 0x7610, R11 ;  /* 0x00007610000b7816 */ /* 0x000fce000000000b */
.L_x_7694:
[----:B------:R-:W-:Y:S05]  /*df00*/  BSYNC B0 ;  /* 0x0000000000007941 */ /* 0x000fea0003800000 */
.L_x_7693:
[----:B------:R0:W-:Y:S01]  /*df10*/  STG.E.U8 desc[UR36][R22.64], R11 ;  /* 0x0000000b16007986 */ /* 0x0001e2000c101124 */
[----:B------:R-:W-:Y:S05]  /*df20*/  BRA `(.L_x_7670) ;  /* 0x0000000000c07947 */ /* 0x000fea0003800000 */
.L_x_7687:
        /* <DEDUP_REMOVED lines=26> */
.L_x_7669:
        /* <DEDUP_REMOVED lines=16> */
.L_x_7698:
[----:B------:R-:W-:Y:S05]  /*e1d0*/  BRA `(.L_x_7670) ;  /* 0x0000000000147947 */ /* 0x000fea0003800000 */
.L_x_7697:
[----:B------:R-:W0:Y:S02]  /*e1e0*/  F2I.U64.F64.TRUNC R4, R4 ;  /* 0x0000000400047311 */ /* 0x000e24000030d800 */
[----:B0-----:R0:W-:Y:S01]  /*e1f0*/  STG.E.64 desc[UR36][R22.64], R4 ;  /* 0x0000000416007986 */ /* 0x0011e2000c101b24 */
[----:B------:R-:W-:Y:S05]  /*e200*/  BRA `(.L_x_7670) ;  /* 0x0000000000087947 */ /* 0x000fea0003800000 */
.L_x_7696:
[----:B------:R-:W0:Y:S02]  /*e210*/  F2I.U32.F64.TRUNC R5, R4 ;  /* 0x0000000400057311 */ /* 0x000e24000030d000 */
[----:B0-----:R0:W-:Y:S02]  /*e220*/  STG.E desc[UR36][R22.64], R5 ;  /* 0x0000000516007986 */ /* 0x0011e4000c101924 */
.L_x_7670:
[----:B------:R-:W-:-:S07]  /*e230*/  VIADD R25, R25, 0x80 ;  /* 0x0000008019197836 */ /* 0x000fce0000000000 */
.L_x_7596:
[----:B------:R-:W-:Y:S05]  /*e240*/  BSYNC B6 ;  /* 0x0000000000067941 */ /* 0x000fea0003800000 */
.L_x_7595:
[----:B------:R-:W-:Y:S02]  /*e250*/  ULDC UR4, c[0x0][0x210] ;  /* 0x0000840000047ab9 */ /* 0x000fe40000000800 */
[----:B------:R-:W-:-:S13]  /*e260*/  ISETP.GE.AND P0, PT, R25, UR4, PT ;  /* 0x0000000419007c0c */ /* 0x000fda000bf06270 */
[----:B------:R-:W-:Y:S05]  /*e270*/  @P0 EXIT ;  /* 0x000000000000094d */ /* 0x000fea0003800000 */
[----:B01----:R-:W0:Y:S01]  /*e280*/  LDC R0, c[0x0][0x220] ;  /* 0x00008800ff007b82 */ /* 0x003e220000000800 */
        /* <DEDUP_REMOVED lines=353> */
.L_x_7699:
        /* <DEDUP_REMOVED lines=27> */
.L_x_7700:
        /* <DEDUP_REMOVED lines=19> */
.L_x_7704:
[----:B------:R-:W2:Y:S01]  /*fb80*/  LDG.E.U8 R2, desc[UR36][R2.64] ;  /* 0x0000002402027981 */ /* 0x000ea2000c1e1100 */
[----:B------:R-:W-:Y:S01]  /*fb90*/  CS2R R18, SRZ ;  /* 0x0000000000127805 */ /* 0x000fe2000001ff00 */
[----:B--2---:R0:W1:Y:S01]  /*fba0*/  I2F.F64.U16 R16, R2 ;  /* 0x0000000200107312 */ /* 0x0040620000101800 */
[----:B------:R-:W-:Y:S05]  /*fbb0*/  BRA `(.L_x_7706) ;  /* 0x0000000c00c87947 */ /* 0x000fea0003800000 */
.L_x_7703:
        /* <DEDUP_REMOVED lines=10> */
.L_x_7708:
[----:B------:R-:W2:Y:S01]  /*fc60*/  LDG.E R2, desc[UR36][R2.64] ;  /* 0x0000002402027981 */ /* 0x000ea2000c1e1900 */
[----:B------:R-:W-:Y:S01]  /*fc70*/  CS2R R18, SRZ ;  /* 0x0000000000127805 */ /* 0x000fe2000001ff00 */
[----:B--2---:R0:W1:Y:S01]  /*fc80*/  I2F.F64 R16, R2 ;  /* 0x0000000200107312 */ /* 0x0040620000201c00 */
[----:B------:R-:W-:Y:S05]  /*fc90*/  BRA `(.L_x_7706) ;  /* 0x0000000c00907947 */ /* 0x000fea0003800000 */
.L_x_7707:
[----:B------:R-:W2:Y:S01]  /*fca0*/  LDG.E.U16 R2, desc[UR36][R2.64] ;  /* 0x0000002402027981 */ /* 0x000ea2000c1e1500 */
[----:B------:R-:W-:Y:S01]  /*fcb0*/  CS2R R18, SRZ ;  /* 0x0000000000127805 */ /* 0x000fe2000001ff00 */
[----:B--2---:R0:W1:Y:S01]  /*fcc0*/  I2F.F64.S16 R16, R2 ;  /* 0x0000000200107312 */ /* 0x0040620000101c00 */
[----:B------:R-:W-:Y:S05]  /*fcd0*/  BRA `(.L_x_7706) ;  /* 0x0000000c00807947 */ /* 0x000fea0003800000 */
.L_x_7702:
        /* <DEDUP_REMOVED lines=11> */
.L_x_7710:
[----:B------:R-:W2:Y:S01]  /*fd90*/  LDG.E.U16 R0, desc[UR36][R2.64] ;  /* 0x0000002402007981 */ /* 0x000ea2000c1e1500 */
[----:B------:R-:W-:Y:S01]  /*fda0*/  CS2R R18, SRZ ;  /* 0x0000000000127805 */ /* 0x000fe2000001ff00 */
[----:B--2---:R-:W-:-:S05]  /*fdb0*/  HADD2.F32 R0, -RZ, R0.H0_H0 ;  /* 0x20000000ff007230 */ /* 0x004fca0000004100 */
[----:B------:R-:W-:-:S04]  /*fdc0*/  FMUL.FTZ R0, R0, 1 ;  /* 0x3f80000000007820 */ /* 0x000fc80000410000 */
[----:B------:R0:W1:Y:S01]  /*fdd0*/  F2F.F64.F32 R16, R0 ;  /* 0x0000000000107310 */ /* 0x0000620000201800 */
[----:B------:R-:W-:Y:S05]  /*fde0*/  BRA `(.L_x_7706) ;  /* 0x0000000c003c7947 */ /* 0x000fea0003800000 */
.L_x_7709:
        /* <DEDUP_REMOVED lines=12> */
.L_x_7712:
        /* <DEDUP_REMOVED lines=8> */
.L_x_7711:
[----:B------:R0:W5:Y:S01]  /*ff30*/  LDG.E.64 R16, desc[UR36][R2.64] ;  /* 0x0000002402107981 */ /* 0x000162000c1e1b00 */
[----:B------:R-:W-:Y:S01]  /*ff40*/  CS2R R18, SRZ ;  /* 0x0000000000127805 */ /* 0x000fe2000001ff00 */
[----:B------:R-:W-:Y:S06]  /*ff50*/  BRA `(.L_x_7706) ;  /* 0x0000000800e07947 */ /* 0x000fec0003800000 */
.L_x_7701:
        /* <DEDUP_REMOVED lines=14> */
.L_x_7715:
[----:B------:R0:W5:Y:S01]  /*10040*/  LDG.E.128 R16, desc[UR36][R2.64] ;  /* 0x0000002402107981 */ /* 0x000162000c1e1d00 */
[----:B------:R-:W-:Y:S05]  /*10050*/  BRA `(.L_x_7706) ;  /* 0x0000000800a07947 */ /* 0x000fea0003800000 */
.L_x_7714:
        /* <DEDUP_REMOVED lines=29> */
.L_x_7717:
        /* <DEDUP_REMOVED lines=14> */
[----:B------:R2:W3:Y:S01]  /*10310*/  F2F.F64.F32 R16, R4 ;  /* 0x0000000400107310 */ /* 0x0004e20000201800 */
[----:B------:R-:W-:Y:S05]  /*10320*/  BRA `(.L_x_7706) ;  /* 0x0000000400ec7947 */ /* 0x000fea0003800000 */
.L_x_7716:
[----:B------:R-:W2:Y:S01]  /*10330*/  LDG.E.U16 R0, desc[UR36][R2.64] ;  /* 0x0000002402007981 */ /* 0x000ea2000c1e1500 */
[----:B------:R-:W-:Y:S01]  /*10340*/  CS2R R18, SRZ ;  /* 0x0000000000127805 */ /* 0x000fe2000001ff00 */
[----:B--2---:R-:W-:-:S04]  /*10350*/  IMAD.U32 R0, R0, 0x10000, RZ ;  /* 0x0001000000007824 */ /* 0x004fc800078e00ff */
[----:B------:R-:W-:-:S04]  /*10360*/  FMUL.FTZ R0, R0, 1 ;  /* 0x3f80000000007820 */ /* 0x000fc80000410000 */
[----:B------:R4:W0:Y:S01]  /*10370*/  F2F.F64.F32 R16, R0 ;  /* 0x0000000000107310 */ /* 0x0008220000201800 */
[----:B------:R-:W-:Y:S05]  /*10380*/  BRA `(.L_x_7706) ;  /* 0x0000000400d47947 */ /* 0x000fea0003800000 */
.L_x_7713:
        /* <DEDUP_REMOVED lines=12> */
.L_x_7720:
        /* <DEDUP_REMOVED lines=21> */
.L_x_7724:
[----:B------:R-:W-:Y:S05]  /*105a0*/  BSYNC B1 ;  /* 0x0000000000017941 */ /* 0x000fea0003800000 */
.L_x_7723:
[----:B------:R-:W-:Y:S01]  /*105b0*/  LEA R3, R0, 0x3b800000, 0x17 ;  /* 0x3b80000000037811 */ /* 0x000fe200078eb8ff */
[----:B------:R-:W-:-:S05]  /*105c0*/  IMAD.SHL.U32 R0, R2, 0x100000, RZ ;  /* 0x0010000002007824 */ /* 0x000fca00078e00ff */
[----:B------:R-:W-:-:S07]  /*105d0*/  LOP3.LUT R0, R3, R0, R4, 0xfe, !PT ;  /* 0x0000000003007212 */ /* 0x000fce00078efe04 */
.L_x_7722:
[----:B------:R-:W-:Y:S05]  /*105e0*/  BSYNC B0 ;  /* 0x0000000000007941 */ /* 0x000fea0003800000 */
.L_x_7721:
[----:B------:R-:W-:Y:S01]  /*105f0*/  FMUL.FTZ R0, R0, 1 ;  /* 0x3f80000000007820 */ /* 0x000fe20000410000 */
[----:B------:R-:W-:-:S03]  /*10600*/  CS2R R18, SRZ ;  /* 0x0000000000127805 */ /* 0x000fc6000001ff00 */
[----:B------:R0:W1:Y:S01]  /*10610*/  F2F.F64.F32 R16, R0 ;  /* 0x0000000000107310 */ /* 0x0000620000201800 */
[----:B------:R-:W-:Y:S05]  /*10620*/  BRA `(.L_x_7706) ;  /* 0x00000004002c7947 */ /* 0x000fea0003800000 */
.L_x_7719:
        /* <DEDUP_REMOVED lines=21> */
.L_x_7728:
[----:B------:R-:W-:Y:S05]  /*10780*/  BSYNC B1 ;  /* 0x0000000000017941 */ /* 0x000fea0003800000 */
.L_x_7727:
[----:B------:R-:W-:Y:S01]  /*10790*/  LEA R3, R0, 0x37800000, 0x17 ;  /* 0x3780000000037811 */ /* 0x000fe200078eb8ff */
[----:B------:R-:W-:-:S05]  /*107a0*/  IMAD.SHL.U32 R0, R2, 0x200000, RZ ;  /* 0x0020000002007824 */ /* 0x000fca00078e00ff */
[----:B------:R-:W-:-:S07]  /*107b0*/  LOP3.LUT R0, R3, R0, R4, 0xfe, !PT ;  /* 0x0000000003007212 */ /* 0x000fce00078efe04 */
.L_x_7726:
[----:B------:R-:W-:Y:S05]  /*107c0*/  BSYNC B0 ;  /* 0x0000000000007941 */ /* 0x000fea0003800000 */
.L_x_7725:
[----:B------:R-:W-:Y:S01]  /*107d0*/  FMUL.FTZ R0, R0, 1 ;  /* 0x3f80000000007820 */ /* 0x000fe20000410000 */
[----:B------:R-:W-:-:S03]  /*107e0*/  CS2R R18, SRZ ;  /* 0x0000000000127805 */ /* 0x000fc6000001ff00 */
[----:B------:R0:W1:Y:S01]  /*107f0*/  F2F.F64.F32 R16, R0 ;  /* 0x0000000000107310 */ /* 0x0000620000201800 */
[----:B------:R-:W-:Y:S05]  /*10800*/  BRA `(.L_x_7706) ;  /* 0x0000000000b47947 */ /* 0x000fea0003800000 */
.L_x_7718:
        /* <DEDUP_REMOVED lines=14> */
.L_x_7732:
[----:B------:R-:W-:Y:S05]  /*108f0*/  BSYNC B0 ;  /* 0x0000000000007941 */ /* 0x000fea0003800000 */
.L_x_7731:
[----:B------:R-:W-:Y:S01]  /*10900*/  FMUL.FTZ R0, R0, 1 ;  /* 0x3f80000000007820 */ /* 0x000fe20000410000 */
[----:B------:R-:W-:-:S03]  /*10910*/  CS2R R18, SRZ ;  /* 0x0000000000127805 */ /* 0x000fc6000001ff00 */
[----:B------:R0:W1:Y:S01]  /*10920*/  F2F.F64.F32 R16, R0 ;  /* 0x0000000000107310 */ /* 0x0000620000201800 */
[----:B------:R-:W-:Y:S05]  /*10930*/  BRA `(.L_x_7706) ;  /* 0x0000000000687947 */ /* 0x000fea0003800000 */
.L_x_7705:
        /* <DEDUP_REMOVED lines=16> */
.L_x_7733:
[----:B------:R-:W-:Y:S02]  /*10a40*/  CS2R R16, SRZ ;  /* 0x0000000000107805 */ /* 0x000fe4000001ff00 */
[----:B------:R-:W-:Y:S01]  /*10a50*/  CS2R R18, SRZ ;  /* 0x0000000000127805 */ /* 0x000fe2000001ff00 */
[----:B------:R-:W-:Y:S06]  /*10a60*/  BRA `(.L_x_7706) ;  /* 0x00000000001c7947 */ /* 0x000fec0003800000 */
.L_x_7730:
[----:B------:R-:W2:Y:S01]  /*10a70*/  LDG.E.64 R16, desc[UR36][R2.64] ;  /* 0x0000002402107981 */ /* 0x000ea2000c1e1b00 */
[----:B------:R-:W-:Y:S01]  /*10a80*/  CS2R R18, SRZ ;  /* 0x0000000000127805 */ /* 0x000fe2000001ff00 */
[----:B--2---:R-:W0:Y:S01]  /*10a90*/  I2F.F64.U64 R16, R16 ;  /* 0x0000001000107312 */ /* 0x004e220000301800 */
[----:B------:R-:W-:Y:S05]  /*10aa0*/  BRA `(.L_x_7706) ;  /* 0x00000000000c7947 */ /* 0x000fea0003800000 */
.L_x_7729:
[----:B------:R-:W2:Y:S01]  /*10ab0*/  LDG.E R2, desc[UR36][R2.64] ;  /* 0x0000002402027981 */ /* 0x000ea2000c1e1900 */
[----:B------:R-:W-:Y:S01]  /*10ac0*/  CS2R R18, SRZ ;  /* 0x0000000000127805 */ /* 0x000fe2000001ff00 */
[----:B--2---:R0:W1:Y:S06]  /*10ad0*/  I2F.F64.U32 R16, R2 ;  /* 0x0000000200107312 */ /* 0x00406c0000201800 */
.L_x_7706:
        /* <DEDUP_REMOVED lines=19> */
.L_x_7737:
[----:B--2---:R-:W2:Y:S01]  /*10c10*/  LDG.E.U8 R4, desc[UR36][R24.64] ;  /* 0x0000002418047981 */ /* 0x004ea2000c1e1100 */
[----:B------:R-:W-:Y:S01]  /*10c20*/  CS2R R6, SRZ ;  /* 0x0000000000067805 */ /* 0x000fe2000001ff00 */
[----:B--2---:R-:W2:Y:S01]  /*10c30*/  I2F.F64.U16 R4, R4 ;  /* 0x0000000400047312 */ /* 0x004ea20000101800 */
[----:B------:R-:W-:Y:S05]  /*10c40*/  BRA `(.L_x_7739) ;  /* 0x0000000c00c87947 */ /* 0x000fea0003800000 */
.L_x_7736:
        /* <DEDUP_REMOVED lines=8> */
[----:B--2---:R-:W4:Y:S01]  /*10cd0*/  I2F.F64.S64 R4, R4 ;  /* 0x0000000400047312 */ /* 0x004f220000301c00 */
[----:B------:R-:W-:Y:S05]  /*10ce0*/  BRA `(.L_x_7739) ;  /* 0x0000000c00a07947 */ /* 0x000fea0003800000 */
.L_x_7741:
[----:B--2---:R-:W2:Y:S01]  /*10cf0*/  LDG.E R4, desc[UR36][R24.64] ;  /* 0x0000002418047981 */ /* 0x004ea2000c1e1900 */
[----:B------:R-:W-:Y:S01]  /*10d00*/  CS2R R6, SRZ ;  /* 0x0000000000067805 */ /* 0x000fe2000001ff00 */
[----:B--2---:R-:W0:Y:S01]  /*10d10*/  I2F.F64 R4, R4 ;  /* 0x0000000400047312 */ /* 0x004e220000201c00 */
[----:B------:R-:W-:Y:S05]  /*10d20*/  BRA `(.L_x_7739) ;  /* 0x0000000c00907947 */ /* 0x000fea0003800000 */
.L_x_7740:
[----:B--2---:R-:W2:Y:S01]  /*10d30*/  LDG.E.U16 R4, desc[UR36][R24.64] ;  /* 0x0000002418047981 */ /* 0x004ea2000c1e1500 */
[----:B------:R-:W-:Y:S01]  /*10d40*/  CS2R R6, SRZ ;  /* 0x0000000000067805 */ /* 0x000fe2000001ff00 */
[----:B--2---:R-:W0:Y:S01]  /*10d50*/  I2F.F64.S16 R4, R4 ;  /* 0x0000000400047312 */ /* 0x004e220000101c00 */
[----:B------:R-:W-:Y:S05]  /*10d60*/  BRA `(.L_x_7739) ;  /* 0x0000000c00807947 */ /* 0x000fea0003800000 */
.L_x_7735:
        /* <DEDUP_REMOVED lines=11> */
.L_x_7743:
[----:B------:R-:W4:Y:S01]  /*10e20*/  LDG.E.U16 R0, desc[UR36][R24.64] ;  /* 0x0000002418007981 */ /* 0x000f22000c1e1500 */
[----:B------:R-:W-:Y:S01]  /*10e30*/  CS2R R6, SRZ ;  /* 0x0000000000067805 */ /* 0x000fe2000001ff00 */
[----:B----4-:R-:W-:-:S05]  /*10e40*/  HADD2.F32 R0, -RZ, R0.H0_H0 ;  /* 0x20000000ff007230 */ /* 0x010fca0000004100 */
[----:B------:R-:W-:-:S04]  /*10e50*/  FMUL.FTZ R0, R0, 1 ;  /* 0x3f80000000007820 */ /* 0x000fc80000410000 */
[----:B--2---:R0:W2:Y:S01]  /*10e60*/  F2F.F64.F32 R4, R0 ;  /* 0x0000000000047310 */ /* 0x0040a20000201800 */
[----:B------:R-:W-:Y:S05]  /*10e70*/  BRA `(.L_x_7739) ;  /* 0x0000000c003c7947 */ /* 0x000fea0003800000 */
.L_x_7742:
        /* <DEDUP_REMOVED lines=8> */
[----:B--2---:R-:W-:-:S05]  /*10f00*/  FMUL.FTZ R4, R24, 1 ;  /* 0x3f80000018047820 */ /* 0x004fca0000410000 */
[----:B------:R-:W0:Y:S08]  /*10f10*/  F2F.F64.F32 R6, R6 ;  /* 0x0000000600067310 */ /* 0x000e300000201800 */
[----:B------:R-:W2:Y:S01]  /*10f20*/  F2F.F64.F32 R4, R4 ;  /* 0x0000000400047310 */ /* 0x000ea20000201800 */
[----:B------:R-:W-:Y:S05]  /*10f30*/  BRA `(.L_x_7739) ;  /* 0x0000000c000c7947 */ /* 0x000fea0003800000 */
.L_x_7745:
[----:B------:R-:W4:Y:S02]  /*10f40*/  LDG.E R0, desc[UR36][R24.64] ;  /* 0x0000002418007981 */ /* 0x000f24000c1e1900 */
[--C-:B----4-:R-:W-:Y:S02]  /*10f50*/  HADD2.F32 R2, -RZ, R0.reuse.H1_H1 ;  /* 0x30000000ff027230 */ /* 0x110fe40000004100 */
[----:B------:R-:W-:-:S03]  /*10f60*/  HADD2.F32 R0, -RZ, R0.H0_H0 ;  /* 0x20000000ff007230 */ /* 0x000fc60000004100 */
[----:B------:R-:W-:Y:S02]  /*10f70*/  FMUL.FTZ R2, R2, 1 ;  /* 0x3f80000002027820 */ /* 0x000fe40000410000 */
[----:B------:R-:W-:Y:S02]  /*10f80*/  FMUL.FTZ R0, R0, 1 ;  /* 0x3f80000000007820 */ /* 0x000fe40000410000 */
[----:B------:R0:W4:Y:S08]  /*10f90*/  F2F.F64.F32 R6, R2 ;  /* 0x0000000200067310 */ /* 0x0001300000201800 */
[----:B--2---:R0:W2:Y:S01]  /*10fa0*/  F2F.F64.F32 R4, R0 ;  /* 0x0000000000047310 */ /* 0x0040a20000201800 */
[----:B------:R-:W-:Y:S05]  /*10fb0*/  BRA `(.L_x_7739) ;  /* 0x0000000800ec7947 */ /* 0x000fea0003800000 */
.L_x_7744:
[----:B--2---:R0:W5:Y:S01]  /*10fc0*/  LDG.E.64 R4, desc[UR36][R24.64] ;  /* 0x0000002418047981 */ /* 0x004162000c1e1b00 */
[----:B------:R-:W-:Y:S01]  /*10fd0*/  CS2R R6, SRZ ;  /* 0x0000000000067805 */ /* 0x000fe2000001ff00 */
[----:B------:R-:W-:Y:S06]  /*10fe0*/  BRA `(.L_x_7739) ;  /* 0x0000000800e07947 */ /* 0x000fec0003800000 */
.L_x_7734:
        /* <DEDUP_REMOVED lines=10> */
[----:B--2---:R-:W-:Y:S01]  /*11090*/  IMAD.MOV.U32 R4, RZ, RZ, RZ ;  /* 0x000000ffff047224 */ /* 0x004fe200078e00ff */
[----:B----4-:R-:W-:-:S04]  /*110a0*/  ISETP.NE.AND P0, PT, R24, RZ, PT ;  /* 0x000000ff1800720c */ /* 0x010fc80003f05270 */
[----:B------:R-:W-:Y:S01]  /*110b0*/  FSEL R5, RZ, 1.875, !P0 ;  /* 0x3ff00000ff057808 */ /* 0x000fe20004000000 */
[----:B------:R-:W-:Y:S08]  /*110c0*/  BRA `(.L_x_7739) ;  /* 0x0000000800a87947 */ /* 0x000ff00003800000 */
.L_x_7748:
[----:B--2---:R0:W5:Y:S01]  /*110d0*/  LDG.E.128 R4, desc[UR36][R24.64] ;  /* 0x0000002418047981 */ /* 0x004162000c1e1d00 */
[----:B------:R-:W-:Y:S05]  /*110e0*/  BRA `(.L_x_7739) ;  /* 0x0000000800a07947 */ /* 0x000fea0003800000 */
.L_x_7747:
        /* <DEDUP_REMOVED lines=11> */
[----:B--2---:R-:W-:-:S05]  /*111a0*/  VIADD R4, R2, 0x1000000 ;  /* 0x0100000002047836 */ /* 0x004fca0000000000 */
        /* <DEDUP_REMOVED lines=9> */
[----:B------:R-:W-:Y:S02]  /*11240*/  CS2R R6, SRZ ;  /* 0x0000000000067805 */ /* 0x000fe4000001ff00 */
[----:B------:R-:W-:Y:S02]  /*11250*/  SHF.R.S32.HI R3, RZ, 0x1f, R3 ;  /* 0x0000001fff037819 */ /* 0x000fe40000011403 */
[----:B------:R-:W-:-:S04]  /*11260*/  LOP3.LUT R4, R5, 0x7f800000, R4, 0xf8, !PT ;  /* 0x7f80000005047812 */ /* 0x000fc800078ef804 */
[----:B------:R-:W-:-:S04]  /*11270*/  LOP3.LUT R3, R4, R3, RZ, 0x30, !PT ;  /* 0x0000000304037212 */ /* 0x000fc800078e30ff */
[----:B------:R-:W-:-:S05]  /*11280*/  LOP3.LUT R3, R3, 0x80000000, R0, 0xf8, !PT ;  /* 0x8000000003037812 */ /* 0x000fca00078ef800 */
[----:B------:R-:W-:-:S04]  /*11290*/  FMUL.FTZ R3, R3, 1 ;  /* 0x3f80000003037820 */ /* 0x000fc80000410000 */
[----:B------:R0:W2:Y:S01]  /*112a0*/  F2F.F64.F32 R4, R3 ;  /* 0x0000000300047310 */ /* 0x0000a20000201800 */
[----:B------:R-:W-:Y:S05]  /*112b0*/  BRA `(.L_x_7739) ;  /* 0x00000008002c7947 */ /* 0x000fea0003800000 */
.L_x_7750:
[----:B------:R-:W4:Y:S01]  /*112c0*/  LDG.E.U8 R3, desc[UR36][R24.64] ;  /* 0x0000002418037981 */ /* 0x000f22000c1e1100 */
[----:B------:R-:W-:Y:S01]  /*112d0*/  CS2R R6, SRZ ;  /* 0x0000000000067805 */ /* 0x000fe2000001ff00 */
[----:B----4-:R-:W-:-:S05]  /*112e0*/  IMAD.SHL.U32 R0, R3, 0x2000000, RZ ;  /* 0x0200000003007824 */ /* 0x010fca00078e00ff */
        /* <DEDUP_REMOVED lines=9> */
[----:B------:R-:W-:-:S05]  /*11380*/  LOP3.LUT R2, R2, 0x80000000, R3, 0xf8, !PT ;  /* 0x8000000002027812 */ /* 0x000fca00078ef803 */
[----:B------:R-:W-:-:S04]  /*11390*/  FMUL.FTZ R2, R2, 1 ;  /* 0x3f80000002027820 */ /* 0x000fc80000410000 */
[----:B--2---:R0:W2:Y:S01]  /*113a0*/  F2F.F64.F32 R4, R2 ;  /* 0x0000000200047310 */ /* 0x0040a20000201800 */
[----:B------:R-:W-:Y:S05]  /*113b0*/  BRA `(.L_x_7739) ;  /* 0x0000000400ec7947 */ /* 0x000fea0003800000 */
.L_x_7749:
[----:B------:R-:W4:Y:S01]  /*113c0*/  LDG.E.U16 R0, desc[UR36][R24.64] ;  /* 0x0000002418007981 */ /* 0x000f22000c1e1500 */
[----:B------:R-:W-:Y:S01]  /*113d0*/  CS2R R6, SRZ ;  /* 0x0000000000067805 */ /* 0x000fe2000001ff00 */
[----:B----4-:R-:W-:-:S04]  /*113e0*/  IMAD.U32 R0, R0, 0x10000, RZ ;  /* 0x0001000000007824 */ /* 0x010fc800078e00ff */
[----:B------:R-:W-:-:S04]  /*113f0*/  FMUL.FTZ R0, R0, 1 ;  /* 0x3f80000000007820 */ /* 0x000fc80000410000 */
[----:B--2---:R0:W2:Y:S01]  /*11400*/  F2F.F64.F32 R4, R0 ;  /* 0x0000000000047310 */ /* 0x0040a20000201800 */
[----:B------:R-:W-:Y:S05]  /*11410*/  BRA `(.L_x_7739) ;  /* 0x0000000400d47947 */ /* 0x000fea0003800000 */
.L_x_7746:
        /* <DEDUP_REMOVED lines=12> */
.L_x_7753:
        /* <DEDUP_REMOVED lines=13> */
[----:B--2---:R-:W-:-:S06]  /*115b0*/  IMAD.U32 R4, R3, -0x80000000, RZ ;  /* 0x8000000003047824 */ /* 0x004fcc00078e00ff */
[----:B------:R-:W-:Y:S05]  /*115c0*/  @P0 BRA `(.L_x_7757) ;  /* 0x0000000000180947 */ /* 0x000fea0003800000 */
[----:B------:R-:W0:Y:S02]  /*115d0*/  FLO.U32 R3, R2 ;  /* 0x0000000200037300 */ /* 0x000e2400000e0000 */
[----:B0-----:R-:W-:-:S04]  /*115e0*/  IADD3 R3, -R3, 0x1f, RZ ;  /* 0x0000001f03037810 */ /* 0x001fc80007ffe1ff */
[----:B------:R-:W-:Y:S01]  /*115f0*/  IADD3 R0, R0, 0x1d, -R3 ;  /* 0x0000001d00007810 */ /* 0x000fe20007ffe803 */
[----:B------:R-:W-:-:S05]  /*11600*/  VIADD R5, R3, 0xffffffe4 ;  /* 0xffffffe403057836 */ /* 0x000fca0000000000 */
[----:B------:R-:W-:-:S04]  /*11610*/  SHF.L.U32 R5, R2, R5, RZ ;  /* 0x0000000502057219 */ /* 0x000fc800000006ff */
[----:B------:R-:W-:-:S07]  /*11620*/  LOP3.LUT R2, R5, 0x7, RZ, 0xc0, !PT ;  /* 0x0000000705027812 */ /* 0x000fce00078ec0ff */
.L_x_7757:
[----:B------:R-:W-:Y:S05]  /*11630*/  BSYNC B1 ;  /* 0x0000000000017941 */ /* 0x000fea0003800000 */
.L_x_7756:
[----:B------:R-:W-:Y:S01]  /*11640*/  LEA R3, R0, 0x3b800000, 0x17 ;  /* 0x3b80000000037811 */ /* 0x000fe200078eb8ff */
[----:B------:R-:W-:-:S05]  /*11650*/  IMAD.SHL.U32 R0, R2, 0x100000, RZ ;  /* 0x0010000002007824 */ /* 0x000fca00078e00ff */
[----:B------:R-:W-:-:S07]  /*11660*/  LOP3.LUT R0, R3, R0, R4, 0xfe, !PT ;  /* 0x0000000003007212 */ /* 0x000fce00078efe04 */
.L_x_7755:
[----:B------:R-:W-:Y:S05]  /*11670*/  BSYNC B0 ;  /* 0x0000000000007941 */ /* 0x000fea0003800000 */
.L_x_7754:
[----:B------:R-:W-:Y:S01]  /*11680*/  FMUL.FTZ R0, R0, 1 ;  /* 0x3f80000000007820 */ /* 0x000fe20000410000 */
[----:B------:R-:W-:-:S03]  /*11690*/  CS2R R6, SRZ ;  /* 0x0000000000067805 */ /* 0x000fc6000001ff00 */
[----:B--2---:R0:W2:Y:S01]  /*116a0*/  F2F.F64.F32 R4, R0 ;  /* 0x0000000000047310 */ /* 0x0040a20000201800 */
[----:B------:R-:W-:Y:S05]  /*116b0*/  BRA `(.L_x_7739) ;  /* 0x00000004002c7947 */ /* 0x000fea0003800000 */
.L_x_7752:
        /* <DEDUP_REMOVED lines=21> */
.L_x_7761:
[----:B------:R-:W-:Y:S05]  /*11810*/  BSYNC B1 ;  /* 0x0000000000017941 */ /* 0x000fea0003800000 */
.L_x_7760:
[----:B------:R-:W-:Y:S01]  /*11820*/  LEA R3, R0, 0x37800000, 0x17 ;  /* 0x3780000000037811 */ /* 0x000fe200078eb8ff */
[----:B------:R-:W-:-:S05]  /*11830*/  IMAD.SHL.U32 R0, R2, 0x200000, RZ ;  /* 0x0020000002007824 */ /* 0x000fca00078e00ff */
[----:B------:R-:W-:-:S07]  /*11840*/  LOP3.LUT R0, R3, R0, R4, 0xfe, !PT ;  /* 0x0000000003007212 */ /* 0x000fce00078efe04 */
.L_x_7759:
[----:B------:R-:W-:Y:S05]  /*11850*/  BSYNC B0 ;  /* 0x0000000000007941 */ /* 0x000fea0003800000 */
.L_x_7758:
[----:B------:R-:W-:Y:S01]  /*11860*/  FMUL.FTZ R0, R0, 1 ;  /* 0x3f80000000007820 */ /* 0x000fe20000410000 */
[----:B------:R-:W-:-:S03]  /*11870*/  CS2R R6, SRZ ;  /* 0x0000000000067805 */ /* 0x000fc6000001ff00 */
[----:B--2---:R0:W2:Y:S01]  /*11880*/  F2F.F64.F32 R4, R0 ;  /* 0x0000000000047310 */ /* 0x0040a20000201800 */
[----:B------:R-:W-:Y:S05]  /*11890*/  BRA `(.L_x_7739) ;  /* 0x0000000000b47947 */ /* 0x000fea0003800000 */
.L_x_7751:
        /* <DEDUP_REMOVED lines=14> */
.L_x_7765:
[----:B------:R-:W-:Y:S05]  /*11980*/  BSYNC B0 ;  /* 0x0000000000007941 */ /* 0x000fea0003800000 */
.L_x_7764:
[----:B------:R-:W-:Y:S01]  /*11990*/  FMUL.FTZ R0, R0, 1 ;  /* 0x3f80000000007820 */ /* 0x000fe20000410000 */
[----:B------:R-:W-:-:S03]  /*119a0*/  CS2R R6, SRZ ;  /* 0x0000000000067805 */ /* 0x000fc6000001ff00 */
[----:B--2---:R0:W2:Y:S01]  /*119b0*/  F2F.F64.F32 R4, R0 ;  /* 0x0000000000047310 */ /* 0x0040a20000201800 */
[----:B------:R-:W-:Y:S05]  /*119c0*/  BRA `(.L_x_7739) ;  /* 0x0000000000687947 */ /* 0x000fea0003800000 */
.L_x_7738:
        /* <DEDUP_REMOVED lines=16> */
.L_x_7766:
[----:B------:R-:W-:Y:S02]  /*11ad0*/  CS2R R4, SRZ ;  /* 0x0000000000047805 */ /* 0x000fe4000001ff00 */
[----:B------:R-:W-:Y:S01]  /*11ae0*/  CS2R R6, SRZ ;  /* 0x0000000000067805 */ /* 0x000fe2000001ff00 */
[----:B------:R-:W-:Y:S06]  /*11af0*/  BRA `(.L_x_7739) ;  /* 0x00000000001c7947 */ /* 0x000fec0003800000 */
.L_x_7763:
[----:B--2---:R-:W2:Y:S01]  /*11b00*/  LDG.E.64 R4, desc[UR36][R24.64] ;  /* 0x0000002418047981 */ /* 0x004ea2000c1e1b00 */
[----:B------:R-:W-:Y:S01]  /*11b10*/  CS2R R6, SRZ ;  /* 0x0000000000067805 */ /* 0x000fe2000001ff00 */
[----:B--2---:R-:W0:Y:S01]  /*11b20*/  I2F.F64.U64 R4, R4 ;  /* 0x0000000400047312 */ /* 0x004e220000301800 */
[----:B------:R-:W-:Y:S05]  /*11b30*/  BRA `(.L_x_7739) ;  /* 0x00000000000c7947 */ /* 0x000fea0003800000 */
.L_x_7762:
[----:B--2---:R-:W2:Y:S01]  /*11b40*/  LDG.E R4, desc[UR36][R24.64] ;  /* 0x0000002418047981 */ /* 0x004ea2000c1e1900 */
[----:B------:R-:W-:Y:S01]  /*11b50*/  CS2R R6, SRZ ;  /* 0x0000000000067805 */ /* 0x000fe2000001ff00 */
[----:B--2---:R-:W0:Y:S06]  /*11b60*/  I2F.F64.U32 R4, R4 ;  /* 0x0000000400047312 */ /* 0x004e2c0000201800 */
.L_x_7739:
[----:B------:R-:W2:Y:S01]  /*11b70*/  LDC.U8 R12, c[0x0][0x520] ;  /* 0x00014800ff0c7b82 */ /* 0x000ea20000000000 */
[----:B------:R-:W-:Y:S01]  /*11b80*/  ULDC.64 UR4, c[0x0][0x508] ;  /* 0x0001420000047ab9 */ /* 0x000fe20000000a00 */
[----:B------:R-:W-:Y:S01]  /*11b90*/  ULDC.64 UR6, c[0x0][0x500] ;  /* 0x0001400000067ab9 */ /* 0x000fe20000000a00 */
[----:B-1-3-5:R-:W-:Y:S02]  /*11ba0*/  DMUL R8, R16, UR4 ;  /* 0x0000000410087c28 */ /* 0x02afe40008000000 */
[----:B0-----:R-:W-:-:S06]  /*11bb0*/  DMUL R2, R18, UR4 ;  /* 0x0000000412027c28 */ /* 0x001fcc0008000000 */
[----:B------:R-:W-:Y:S02]  /*11bc0*/  DFMA R8, R18, UR6, R8 ;  /* 0x0000000612087c2b */ /* 0x000fe40008000008 */
[----:B------:R-:W-:-:S06]  /*11bd0*/  DFMA R2, R16, UR6, -R2 ;  /* 0x0000000610027c2b */ /* 0x000fcc0008000802 */
[C---:B----4-:R-:W-:Y:S02]  /*11be0*/  DMUL R10, R8.reuse, R6 ;  /* 0x00000006080a7228 */ /* 0x050fe40000000000 */
[----:B--2---:R-:W-:Y:S01]  /*11bf0*/  DMUL R8, R8, R4 ;  /* 0x0000000408087228 */ /* 0x004fe20000000000 */
        /* <DEDUP_REMOVED lines=16> */
.L_x_7770:
[----:B------:R-:W0:Y:S02]  /*11d00*/  F2I.S64.F64.TRUNC R4, R4 ;  /* 0x0000000400047311 */ /* 0x000e24000030d900 */
[----:B0-----:R-:W-:-:S05]  /*11d10*/  IMAD.MOV.U32 R3, RZ, RZ, R4 ;  /* 0x000000ffff037224 */ /* 0x001fca00078e0004 */
[----:B------:R-:W-:Y:S01]  /*11d20*/  STG.E.U8 desc[UR36][R22.64], R3 ;  /* 0x0000000316007986 */ /* 0x000fe2000c101124 */
[----:B------:R-:W-:Y:S05]  /*11d30*/  EXIT ;  /* 0x000000000000794d */ /* 0x000fea0003800000 */
.L_x_7769:
        /* <DEDUP_REMOVED lines=9> */
.L_x_7773:
[----:B------:R-:W0:Y:S02]  /*11dd0*/  F2I.F64.TRUNC R5, R4 ;  /* 0x0000000400057311 */ /* 0x000e24000030d100 */
[----:B0-----:R-:W-:Y:S01]  /*11de0*/  STG.E desc[UR36][R22.64], R5 ;  /* 0x0000000516007986 */ /* 0x001fe2000c101924 */
[----:B------:R-:W-:Y:S05]  /*11df0*/  EXIT ;  /* 0x000000000000794d */ /* 0x000fea0003800000 */
.L_x_7772:
[----:B------:R-:W0:Y:S02]  /*11e00*/  F2I.F64.TRUNC R5, R4 ;  /* 0x0000000400057311 */ /* 0x000e24000030d100 */
[----:B0-----:R-:W-:Y:S01]  /*11e10*/  STG.E.U16 desc[UR36][R22.64], R5 ;  /* 0x0000000516007986 */ /* 0x001fe2000c101524 */
[----:B------:R-:W-:Y:S05]  /*11e20*/  EXIT ;  /* 0x000000000000794d */ /* 0x000fea0003800000 */
.L_x_7768:
        /* <DEDUP_REMOVED lines=13> */
.L_x_7775:
        /* <DEDUP_REMOVED lines=8> */
.L_x_7774:
        /* <DEDUP_REMOVED lines=16> */
.L_x_7777:
        /* <DEDUP_REMOVED lines=11> */
.L_x_7776:
[----:B------:R-:W-:Y:S01]  /*12130*/  STG.E.64 desc[UR36][R22.64], R4 ;  /* 0x0000000416007986 */ /* 0x000fe2000c101b24 */
[----:B------:R-:W-:Y:S05]  /*12140*/  EXIT ;  /* 0x000000000000794d */ /* 0x000fea0003800000 */
.L_x_7767:
        /* <DEDUP_REMOVED lines=13> */
.L_x_7780:
[----:B------:R-:W-:Y:S01]  /*12220*/  STG.E.128 desc[UR36][R22.64], R4 ;  /* 0x0000000416007986 */ /* 0x000fe2000c101d24 */
[----:B------:R-:W-:Y:S05]  /*12230*/  EXIT ;  /* 0x000000000000794d */ /* 0x000fea0003800000 */
.L_x_7779:
        /* <DEDUP_REMOVED lines=25> */
.L_x_7784:
[----:B------:R-:W-:Y:S05]  /*123d0*/  BSYNC B0 ;  /* 0x0000000000007941 */ /* 0x000fea0003800000 */
.L_x_7783:
[----:B------:R-:W-:-:S05]  /*123e0*/  LOP3.LUT R3, R0, R3, RZ, 0xfc, !PT ;  /* 0x0000000300037212 */ /* 0x000fca00078efcff */
[----:B------:R-:W-:Y:S01]  /*123f0*/  STG.E.U8 desc[UR36][R22.64], R3 ;  /* 0x0000000316007986 */ /* 0x000fe2000c101124 */
[----:B------:R-:W-:Y:S05]  /*12400*/  EXIT ;  /* 0x000000000000794d */ /* 0x000fea0003800000 */
.L_x_7782:
        /* <DEDUP_REMOVED lines=17> */
.L_x_7786:
[----:B------:R-:W-:Y:S01]  /*12520*/  IMAD.MOV.U32 R0, RZ, RZ, 0x7f ;  /* 0x0000007fff007424 */ /* 0x000fe200078e00ff */
[----:B------:R-:W-:-:S04]  /*12530*/  ISETP.GT.U32.AND P0, PT, R2, 0x7f800000, PT ;  /* 0x7f8000000200780c */ /* 0x000fc80003f04070 */
[----:B------:R-:W-:-:S09]  /*12540*/  SEL R0, R0, 0x7c, P0 ;  /* 0x0000007c00007807 */ /* 0x000fd20000000000 */
.L_x_7787:
[----:B------:R-:W-:Y:S05]  /*12550*/  BSYNC B0 ;  /* 0x0000000000007941 */ /* 0x000fea0003800000 */
.L_x_7785:
[----:B------:R-:W-:-:S04]  /*12560*/  LOP3.LUT R2, R3, 0x80000000, RZ, 0xc0, !PT ;  /* 0x8000000003027812 */ /* 0x000fc800078ec0ff */
[----:B------:R-:W-:-:S04]  /*12570*/  SHF.R.U32.HI R3, RZ, 0x18, R2 ;  /* 0x00000018ff037819 */ /* 0x000fc80000011602 */
[----:B------:R-:W-:-:S05]  /*12580*/  LOP3.LUT R3, R0, R3, RZ, 0xfc, !PT ;  /* 0x0000000300037212 */ /* 0x000fca00078efcff */
[----:B------:R-:W-:Y:S01]  /*12590*/  STG.E.U8 desc[UR36][R22.64], R3 ;  /* 0x0000000316007986 */ /* 0x000fe2000c101124 */
[----:B------:R-:W-:Y:S05]  /*125a0*/  EXIT ;  /* 0x000000000000794d */ /* 0x000fea0003800000 */
.L_x_7781:
        /* <DEDUP_REMOVED lines=8> */
.L_x_7778:
        /* <DEDUP_REMOVED lines=11> */
.L_x_7790:
        /* <DEDUP_REMOVED lines=21> */
.L_x_7793:
[----:B------:R-:W-:-:S04]  /*12830*/  LOP3.LUT R2, R3, 0x80000000, RZ, 0xc0, !PT ;  /* 0x8000000003027812 */ /* 0x000fc800078ec0ff */
[----:B------:R-:W-:-:S04]  /*12840*/  SHF.R.U32.HI R3, RZ, 0x18, R2 ;  /* 0x00000018ff037819 */ /* 0x000fc80000011602 */
[----:B------:R-:W-:-:S04]  /*12850*/  LOP3.LUT R0, R0, R3, RZ, 0xfc, !PT ;  /* 0x0000000300007212 */ /* 0x000fc800078efcff */
[----:B------:R-:W-:-:S07]  /*12860*/  PRMT R11, R0, 0x7610, R11 ;  /* 0x00007610000b7816 */ /* 0x000fce000000000b */
.L_x_7792:
[----:B------:R-:W-:Y:S05]  /*12870*/  BSYNC B0 ;  /* 0x0000000000007941 */ /* 0x000fea0003800000 */
.L_x_7791:
[----:B------:R-:W-:Y:S01]  /*12880*/  STG.E.U8 desc[UR36][R22.64], R11 ;  /* 0x0000000b16007986 */ /* 0x000fe2000c101124 */
[----:B------:R-:W-:Y:S05]  /*12890*/  EXIT ;  /* 0x000000000000794d */ /* 0x000fea0003800000 */
.L_x_7789:
        /* <DEDUP_REMOVED lines=21> */
.L_x_7796:
[----:B------:R-:W-:-:S04]  /*129f0*/  LOP3.LUT R2, R3, 0x80000000, RZ, 0xc0, !PT ;  /* 0x8000000003027812 */ /* 0x000fc800078ec0ff */
[----:B------:R-:W-:-:S04]  /*12a00*/  SHF.R.U32.HI R3, RZ, 0x18, R2 ;  /* 0x00000018ff037819 */ /* 0x000fc80000011602 */
[----:B------:R-:W-:-:S04]  /*12a10*/  LOP3.LUT R0, R0, R3, RZ, 0xfc, !PT ;  /* 0x0000000300007212 */ /* 0x000fc800078efcff */
[----:B------:R-:W-:-:S07]  /*12a20*/  PRMT R11, R0, 0x7610, R11 ;  /* 0x00007610000b7816 */ /* 0x000fce000000000b */
.L_x_7795:
[----:B------:R-:W-:Y:S05]  /*12a30*/  BSYNC B0 ;  /* 0x0000000000007941 */ /* 0x000fea0003800000 */
.L_x_7794:
[----:B------:R-:W-:Y:S01]  /*12a40*/  STG.E.U8 desc[UR36][R22.64], R11 ;  /* 0x0000000b16007986 */ /* 0x000fe2000c101124 */
[----:B------:R-:W-:Y:S05]  /*12a50*/  EXIT ;  /* 0x000000000000794d */ /* 0x000fea0003800000 */
.L_x_7788:
        /* <DEDUP_REMOVED lines=26> */
.L_x_7771:
        /* <DEDUP_REMOVED lines=16> */
.L_x_7799:
[----:B------:R-:W-:Y:S05]  /*12d00*/  EXIT ;  /* 0x000000000000794d */ /* 0x000fea0003800000 */
.L_x_7798:
[----:B------:R-:W0:Y:S02]  /*12d10*/  F2I.U64.F64.TRUNC R4, R4 ;  /* 0x0000000400047311 */ /* 0x000e24000030d800 */
[----:B0-----:R-:W-:Y:S01]  /*12d20*/  STG.E.64 desc[UR36][R22.64], R4 ;  /* 0x0000000416007986 */ /* 0x001fe2000c101b24 */
[----:B------:R-:W-:Y:S05]  /*12d30*/  EXIT ;  /* 0x000000000000794d */ /* 0x000fea0003800000 */
.L_x_7797:
[----:B------:R-:W0:Y:S02]  /*12d40*/  F2I.U32.F64.TRUNC R5, R4 ;  /* 0x0000000400057311 */ /* 0x000e24000030d000 */
[----:B0-----:R-:W-:Y:S01]  /*12d50*/  STG.E desc[UR36][R22.64], R5 ;  /* 0x0000000516007986 */ /* 0x001fe2000c101924 */
[----:B------:R-:W-:Y:S05]  /*12d60*/  EXIT ;  /* 0x000000000000794d */ /* 0x000fea0003800000 */
.L_x_7800:
        /* <DEDUP_REMOVED lines=9> */
.L_x_24133:


//--------------------- .text._ZN2at6native27unrolled_elementwise_kernelIZZZNS0_54_GLOBAL__N__d8c5977b_16_LinearAlgebra_cu_7dd49032_297216addr_kernel_cudaERNS_14TensorIteratorERKN3c106ScalarES8_ENKUlvE_clEvENKUlvE6_clEvEUlNS5_7complexIdEESC_SC_E_St5arrayIPcLm4EELi4E23TrivialOffsetCalculatorILi3EjESH_ILi1EjENS0_6memory12LoadWithCastILi3EEENSK_13StoreWithCastILi1EEEEEviT_T0_T2_T3_T4_T5_ --------------------------
	.section	.text._ZN2at6native27unrolled_elementwise_kernelIZZZNS0_54_GLOBAL__N__d8c5977b_16_LinearAlgebra_cu_7dd49032_297216addr_kernel_cudaERNS_14TensorIteratorERKN3c106ScalarES8_ENKUlvE_clEvENKUlvE6_clEvEUlNS5_7complexIdEESC_SC_E_St5arrayIPcLm4EELi4E23TrivialOffsetCalculatorILi3EjESH_ILi1EjENS0_6memory12LoadWithCastILi3EEENSK_13StoreWithCastILi1EEEEEviT_T0_T2_T3_T4_T5_,"ax",@progbits
	.align	128
        .global         _ZN2at6native27unrolled_elementwise_kernelIZZZNS0_54_GLOBAL__N__d8c5977b_16_LinearAlgebra_cu_7dd49032_297216addr_kernel_cudaERNS_14TensorIteratorERKN3c106ScalarES8_ENKUlvE_clEvENKUlvE6_clEvEUlNS5_7complexIdEESC_SC_E_St5arrayIPcLm4EELi4E23TrivialOffsetCalculatorILi3EjESH_ILi1EjENS0_6memory12LoadWithCastILi3EEENSK_13StoreWithCastILi1EEEEEviT_T0_T2_T3_T4_T5_
        .type           _ZN2at6native27unrolled_elementwise_kernelIZZZNS0_54_GLOBAL__N__d8c5977b_16_LinearAlgebra_cu_7dd49032_297216addr_kernel_cudaERNS_14TensorIteratorERKN3c106ScalarES8_ENKUlvE_clEvENKUlvE6_clEvEUlNS5_7complexIdEESC_SC_E_St5arrayIPcLm4EELi4E23TrivialOffsetCalculatorILi3EjESH_ILi1EjENS0_6memory12LoadWithCastILi3EEENSK_13StoreWithCastILi1EEEEEviT_T0_T2_T3_T4_T5_,@function
        .size           _ZN2at6native27unrolled_elementwise_kernelIZZZNS0_54_GLOBAL__N__d8c5977b_16_LinearAlgebra_cu_7dd49032_297216addr_kernel_cudaERNS_14TensorIteratorERKN3c106ScalarES8_ENKUlvE_clEvENKUlvE6_clEvEUlNS5_7complexIdEESC_SC_E_St5arrayIPcLm4EELi4E23TrivialOffsetCalculatorILi3EjESH_ILi1EjENS0_6memory12LoadWithCastILi3EEENSK_13StoreWithCastILi1EEEEEviT_T0_T2_T3_T4_T5_,(.L_x_24134 - _ZN2at6native27unrolled_elementwise_kernelIZZZNS0_54_GLOBAL__N__d8c5977b_16_LinearAlgebra_cu_7dd49032_297216addr_kernel_cudaERNS_14TensorIteratorERKN3c106ScalarES8_ENKUlvE_clEvENKUlvE6_clEvEUlNS5_7complexIdEESC_SC_E_St5arrayIPcLm4EELi4E23TrivialOffsetCalculatorILi3EjESH_ILi1EjENS0_6memory12LoadWithCastILi3EEENSK_13StoreWithCastILi1EEEEEviT_T0_T2_T3_T4_T5_)
        .other          _ZN2at6native27unrolled_elementwise_kernelIZZZNS0_54_GLOBAL__N__d8c5977b_16_LinearAlgebra_cu_7dd49032_297216addr_kernel_cudaERNS_14TensorIteratorERKN3c106ScalarES8_ENKUlvE_clEvENKUlvE6_clEvEUlNS5_7complexIdEESC_SC_E_St5arrayIPcLm4EELi4E23TrivialOffsetCalculatorILi3EjESH_ILi1EjENS0_6memory12LoadWithCastILi3EEENSK_13StoreWithCastILi1EEEEEviT_T0_T2_T3_T4_T5_,@"STO_CUDA_ENTRY STV_DEFAULT"
_ZN2at6native27unrolled_elementwise_kernelIZZZNS0_54_GLOBAL__N__d8c5977b_16_LinearAlgebra_cu_7dd49032_297216addr_kernel_cudaERNS_14TensorIteratorERKN3c106ScalarES8_ENKUlvE_clEvENKUlvE6_clEvEUlNS5_7complexIdEESC_SC_E_St5arrayIPcLm4EELi4E23TrivialOffsetCalculatorILi3EjESH_ILi1EjENS0_6memory12LoadWithCastILi3EEENSK_13StoreWithCastILi1EEEEEviT_T0_T2_T3_T4_T5_:
.text._ZN2at6native27unrolled_elementwise_kernelIZZZNS0_54_GLOBAL__N__d8c5977b_16_LinearAlgebra_cu_7dd49032_297216addr_kernel_cudaERNS_14TensorIteratorERKN3c106ScalarES8_ENKUlvE_clEvENKUlvE6_clEvEUlNS5_7complexIdEESC_SC_E_St5arrayIPcLm4EELi4E23TrivialOffsetCalculatorILi3EjESH_ILi1EjENS0_6memory12LoadWithCastILi3EEENSK_13StoreWithCastILi1EEEEEviT_T0_T2_T3_T4_T5_:
        /* <DEDUP_REMOVED lines=11> */
[----:B------:R-:W-:-:S07]  /*00b0*/  CS2R R44, SRZ ;  /* 0x00000000002c7805 */ /* 0x000fce000001ff00 */
[----:B------:R-:W4:Y:S08]  /*00c0*/  LDC.U8 R19, c[0x0][0x265] ;  /* 0x00009940ff137b82 */ /* 0x000f300000000000 */
[----:B------:R-:W0:Y:S01]  /*00d0*/  LDC.U8 R18, c[0x0][0x266] ;  /* 0x00009980ff127b82 */ /* 0x000e220000000000 */
[----:B-1----:R-:W-:-:S05]  /*00e0*/  IMAD R22, R2, -0x200, R3 ;  /* 0xfffffe0002167824 */ /* 0x002fca00078e0203 */
[----:B--2---:R-:W-:-:S13]  /*00f0*/  ISETP.GE.AND P0, PT, R17, R22, PT ;  /* 0x000000161100720c */ /* 0x004fda0003f06270 */
[----:B---3--:R-:W-:Y:S05]  /*0100*/  @P0 BRA `(.L_x_7802) ;  /* 0x0000002000b80947 */ /* 0x008fea0003800000 */
[----:B------:R-:W-:Y:S01]  /*0110*/  IMAD.MOV.U32 R3, RZ, RZ, 0x1 ;  /* 0x00000001ff037424 */ /* 0x000fe200078e00ff */
[----:B------:R-:W-:Y:S01]  /*0120*/  LOP3.LUT R0, R16, 0xff, RZ, 0xc0, !PT ;  /* 0x000000ff10007812 */ /* 0x000fe200078ec0ff */
        /* <DEDUP_REMOVED lines=23> */
.L_x_7803:
[----:B------:R-:W1:Y:S01]  /*02a0*/  LDC.64 R4, c[0x0][0x250] ;  /* 0x00009400ff047b82 */ /* 0x000e620000000a00 */
        /* <DEDUP_REMOVED lines=19> */
.L_x_7807:
[----:B------:R-:W2:Y:S01]  /*03e0*/  LDG.E.U8 R4, desc[UR36][R4.64] ;  /* 0x0000002404047981 */ /* 0x000ea2000c1e1100 */
[----:B------:R-:W-:Y:S01]  /*03f0*/  CS2R R50, SRZ ;  /* 0x0000000000327805 */ /* 0x000fe2000001ff00 */
[----:B--2---:R1:W2:Y:S01]  /*0400*/  I2F.F64.U16 R48, R4 ;  /* 0x0000000400307312 */ /* 0x0042a20000101800 */
[----:B------:R-:W-:Y:S05]  /*0410*/  BRA `(.L_x_7809) ;  /* 0x0000000c00c87947 */ /* 0x000fea0003800000 */
.L_x_7806:
        /* <DEDUP_REMOVED lines=10> */
.L_x_7811:
[----:B------:R-:W2:Y:S01]  /*04c0*/  LDG.E R4, desc[UR36][R4.64] ;  /* 0x0000002404047981 */ /* 0x000ea2000c1e1900 */
[----:B------:R-:W-:Y:S01]  /*04d0*/  CS2R R50, SRZ ;  /* 0x0000000000327805 */ /* 0x000fe2000001ff00 */
[----:B--2---:R1:W2:Y:S01]  /*04e0*/  I2F.F64 R48, R4 ;  /* 0x0000000400307312 */ /* 0x0042a20000201c00 */
[----:B------:R-:W-:Y:S05]  /*04f0*/  BRA `(.L_x_7809) ;  /* 0x0000000c00907947 */ /* 0x000fea0003800000 */
.L_x_7810:
[----:B------:R-:W2:Y:S01]  /*0500*/  LDG.E.U16 R4, desc[UR36][R4.64] ;  /* 0x0000002404047981 */ /* 0x000ea2000c1e1500 */
[----:B------:R-:W-:Y:S01]  /*0510*/  CS2R R50, SRZ ;  /* 0x0000000000327805 */ /* 0x000fe2000001ff00 */
[----:B--2---:R1:W2:Y:S01]  /*0520*/  I2F.F64.S16 R48, R4 ;  /* 0x0000000400307312 */ /* 0x0042a20000101c00 */
[----:B------:R-:W-:Y:S05]  /*0530*/  BRA `(.L_x_7809) ;  /* 0x0000000c00807947 */ /* 0x000fea0003800000 */
.L_x_7805:
        /* <DEDUP_REMOVED lines=9> */
[----:B------:R-:W3:Y:S01]  /*05d0*/  F2F.F64.F32 R48, R48 ;  /* 0x0000003000307310 */ /* 0x000ee20000201800 */
[----:B------:R-:W-:Y:S05]  /*05e0*/  BRA `(.L_x_7809) ;  /* 0x0000000c00547947 */ /* 0x000fea0003800000 */
.L_x_7813:
[----:B------:R-:W2:Y:S01]  /*05f0*/  LDG.E.U16 R0, desc[UR36][R4.64] ;  /* 0x0000002404007981 */ /* 0x000ea2000c1e1500 */
[----:B------:R-:W-:Y:S01]  /*0600*/  CS2R R50, SRZ ;  /* 0x0000000000327805 */ /* 0x000fe2000001ff00 */
[----:B--2---:R-:W-:-:S05]  /*0610*/  HADD2.F32 R0, -RZ, R0.H0_H0 ;  /* 0x20000000ff007230 */ /* 0x004fca0000004100 */
[----:B------:R-:W-:-:S04]  /*0620*/  FMUL.FTZ R0, R0, 1 ;  /* 0x3f80000000007820 */ /* 0x000fc80000410000 */
[----:B------:R1:W2:Y:S01]  /*0630*/  F2F.F64.F32 R48, R0 ;  /* 0x0000000000307310 */ /* 0x0002a20000201800 */
[----:B------:R-:W-:Y:S05]  /*0640*/  BRA `(.L_x_7809) ;  /* 0x0000000c003c7947 */ /* 0x000fea0003800000 */
.L_x_7812:
        /* <DEDUP_REMOVED lines=12> */
.L_x_7815:
        /* <DEDUP_REMOVED lines=8> */
.L_x_7814:
[----:B------:R1:W5:Y:S01]  /*0790*/  LDG.E.64 R48, desc[UR36][R4.64] ;  /* 0x0000002404307981 */ /* 0x000362000c1e1b00 */
[----:B------:R-:W-:Y:S01]  /*07a0*/  CS2R R50, SRZ ;  /* 0x0000000000327805 */ /* 0x000fe2000001ff00 */
[----:B------:R-:W-:Y:S06]  /*07b0*/  BRA `(.L_x_7809) ;  /* 0x0000000800e07947 */ /* 0x000fec0003800000 */
.L_x_7804:
        /* <DEDUP_REMOVED lines=14> */
.L_x_7818:
[----:B------:R1:W5:Y:S01]  /*08a0*/  LDG.E.128 R48, desc[UR36][R4.64] ;  /* 0x0000002404307981 */ /* 0x000362000c1e1d00 */
[----:B------:R-:W-:Y:S05]  /*08b0*/  BRA `(.L_x_7809) ;  /* 0x0000000800a07947 */ /* 0x000fea0003800000 */
.L_x_7817:
        /* <DEDUP_REMOVED lines=29> */
.L_x_7820:
        /* <DEDUP_REMOVED lines=16> */
.L_x_7819:
[----:B------:R-:W2:Y:S01]  /*0b90*/  LDG.E.U16 R0, desc[UR36][R4.64] ;  /* 0x0000002404007981 */ /* 0x000ea2000c1e1500 */
[----:B------:R-:W-:Y:S01]  /*0ba0*/  CS2R R50, SRZ ;  /* 0x0000000000327805 */ /* 0x000fe2000001ff00 */
[----:B--2---:R-:W-:-:S04]  /*0bb0*/  IMAD.U32 R0, R0, 0x10000, RZ ;  /* 0x0001000000007824 */ /* 0x004fc800078e00ff */
[----:B------:R-:W-:-:S04]  /*0bc0*/  FMUL.FTZ R0, R0, 1 ;  /* 0x3f80000000007820 */ /* 0x000fc80000410000 */
[----:B------:R1:W2:Y:S01]  /*0bd0*/  F2F.F64.F32 R48, R0 ;  /* 0x0000000000307310 */ /* 0x0002a20000201800 */
[----:B------:R-:W-:Y:S05]  /*0be0*/  BRA `(.L_x_7809) ;  /* 0x0000000400d47947 */ /* 0x000fea0003800000 */
.L_x_7816:
        /* <DEDUP_REMOVED lines=12> */
.L_x_7823:
        /* <DEDUP_REMOVED lines=21> */
.L_x_7827:
[----:B------:R-:W-:Y:S05]  /*0e00*/  BSYNC B1 ;  /* 0x0000000000017941 */ /* 0x000fea0003800000 */
.L_x_7826:
[----:B------:R-:W-:Y:S01]  /*0e10*/  LEA R5, R0, 0x3b800000, 0x17 ;  /* 0x3b80000000057811 */ /* 0x000fe200078eb8ff */
[----:B------:R-:W-:-:S05]  /*0e20*/  IMAD.SHL.U32 R0, R3, 0x100000, RZ ;  /* 0x0010000003007824 */ /* 0x000fca00078e00ff */
[----:B------:R-:W-:-:S07]  /*0e30*/  LOP3.LUT R0, R5, R0, R6, 0xfe, !PT ;  /* 0x0000000005007212 */ /* 0x000fce00078efe06 */
.L_x_7825:
[----:B------:R-:W-:Y:S05]  /*0e40*/  BSYNC B0 ;  /* 0x0000000000007941 */ /* 0x000fea0003800000 */
.L_x_7824:
[----:B------:R-:W-:Y:S01]  /*0e50*/  FMUL.FTZ R0, R0, 1 ;  /* 0x3f80000000007820 */ /* 0x000fe20000410000 */
[----:B------:R-:W-:-:S03]  /*0e60*/  CS2R R50, SRZ ;  /* 0x0000000000327805 */ /* 0x000fc6000001ff00 */
[----:B------:R1:W2:Y:S01]  /*0e70*/  F2F.F64.F32 R48, R0 ;  /* 0x0000000000307310 */ /* 0x0002a20000201800 */
[----:B------:R-:W-:Y:S05]  /*0e80*/  BRA `(.L_x_7809) ;  /* 0x00000004002c7947 */ /* 0x000fea0003800000 */
.L_x_7822:
        /* <DEDUP_REMOVED lines=21> */
.L_x_7831:
[----:B------:R-:W-:Y:S05]  /*0fe0*/  BSYNC B1 ;  /* 0x0000000000017941 */ /* 0x000fea0003800000 */
.L_x_7830:
[----:B------:R-:W-:Y:S01]  /*0ff0*/  LEA R5, R0, 0x37800000, 0x17 ;  /* 0x3780000000057811 */ /* 0x000fe200078eb8ff */
[----:B------:R-:W-:-:S05]  /*1000*/  IMAD.SHL.U32 R0, R3, 0x200000, RZ ;  /* 0x0020000003007824 */ /* 0x000fca00078e00ff */
[----:B------:R-:W-:-:S07]  /*1010*/  LOP3.LUT R0, R5, R0, R6, 0xfe, !PT ;  /* 0x0000000005007212 */ /* 0x000fce00078efe06 */
.L_x_7829:
[----:B------:R-:W-:Y:S05]  /*1020*/  BSYNC B0 ;  /* 0x0000000000007941 */ /* 0x000fea0003800000 */
.L_x_7828:
[----:B------:R-:W-:Y:S01]  /*1030*/  FMUL.FTZ R0, R0, 1 ;  /* 0x3f80000000007820 */ /* 0x000fe20000410000 */
[----:B------:R-:W-:-:S03]  /*1040*/  CS2R R50, SRZ ;  /* 0x0000000000327805 */ /* 0x000fc6000001ff00 */
[----:B------:R1:W2:Y:S01]  /*1050*/  F2F.F64.F32 R48, R0 ;  /* 0x0000000000307310 */ /* 0x0002a20000201800 */
[----:B------:R-:W-:Y:S05]  /*1060*/  BRA `(.L_x_7809) ;  /* 0x0000000000b47947 */ /* 0x000fea0003800000 */
.L_x_7821:
        /* <DEDUP_REMOVED lines=14> */
.L_x_7835:
[----:B------:R-:W-:Y:S05]  /*1150*/  BSYNC B0 ;  /* 0x0000000000007941 */ /* 0x000fea0003800000 */
.L_x_7834:
[----:B------:R-:W-:Y:S01]  /*1160*/  FMUL.FTZ R0, R0, 1 ;  /* 0x3f80000000007820 */ /* 0x000fe20000410000 */
[----:B------:R-:W-:-:S03]  /*1170*/  CS2R R50, SRZ ;  /* 0x0000000000327805 */ /* 0x000fc6000001ff00 */
[----:B------:R1:W2:Y:S01]  /*1180*/  F2F.F64.F32 R48, R0 ;  /* 0x0000000000307310 */ /* 0x0002a20000201800 */
[----:B------:R-:W-:Y:S05]  /*1190*/  BRA `(.L_x_7809) ;  /* 0x0000000000687947 */ /* 0x000fea0003800000 */
.L_x_7808:
        /* <DEDUP_REMOVED lines=15> */
[----:B0-2---:R-:W-:Y:S05]  /*1290*/  CALL.ABS.NOINC R14 ;  /* 0x000000000e007343 */ /* 0x005fea0003c00000 */
.L_x_7836:
[----:B------:R-:W-:Y:S02]  /*12a0*/  CS2R R48, SRZ ;  /* 0x0000000000307805 */ /* 0x000fe4000001ff00 */
[----:B------:R-:W-:Y:S01]  /*12b0*/  CS2R R50, SRZ ;  /* 0x0000000000327805 */ /* 0x000fe2000001ff00 */
[----:B------:R-:W-:Y:S06]  /*12c0*/  BRA `(.L_x_7809) ;  /* 0x00000000001c7947 */ /* 0x000fec0003800000 */
.L_x_7833:
[----:B------:R-:W2:Y:S01]  /*12d0*/  LDG.E.64 R48, desc[UR36][R4.64] ;  /* 0x0000002404307981 */ /* 0x000ea2000c1e1b00 */
[----:B------:R-:W-:Y:S01]  /*12e0*/  CS2R R50, SRZ ;  /* 0x0000000000327805 */ /* 0x000fe2000001ff00 */
[----:B--2---:R-:W1:Y:S01]  /*12f0*/  I2F.F64.U64 R48, R48 ;  /* 0x0000003000307312 */ /* 0x004e620000301800 */
[----:B------:R-:W-:Y:S05]  /*1300*/  BRA `(.L_x_7809) ;  /* 0x00000000000c7947 */ /* 0x000fea0003800000 */
.L_x_7832:
[----:B------:R-:W2:Y:S01]  /*1310*/  LDG.E R4, desc[UR36][R4.64] ;  /* 0x0000002404047981 */ /* 0x000ea2000c1e1900 */
[----:B------:R-:W-:Y:S01]  /*1320*/  CS2R R50, SRZ ;  /* 0x0000000000327805 */ /* 0x000fe2000001ff00 */
[----:B--2---:R1:W2:Y:S06]  /*1330*/  I2F.F64.U32 R48, R4 ;  /* 0x0000000400307312 */ /* 0x0042ac0000201800 */
.L_x_7809:
[----:B-1----:R-:W1:Y:S01]  /*1340*/  LDC.64 R4, c[0x0][0x258] ;  /* 0x00009600ff047b82 */ /* 0x002e620000000a00 */
[----:B0---4-:R-:W-:Y:S01]  /*1350*/  PRMT R0, R18, 0x9910, RZ ;  /* 0x0000991012007816 */ /* 0x011fe200000000ff */
        /* <DEDUP_REMOVED lines=18> */
.L_x_7840:
[----:B------:R-:W4:Y:S01]  /*1480*/  LDG.E.U8 R4, desc[UR36][R4.64] ;  /* 0x0000002404047981 */ /* 0x000f22000c1e1100 */
[----:B------:R-:W-:Y:S01]  /*1490*/  CS2R R46, SRZ ;  /* 0x00000000002e7805 */ /* 0x000fe2000001ff00 */
[----:B----4-:R0:W1:Y:S01]  /*14a0*/  I2F.F64.U16 R44, R4 ;  /* 0x00000004002c7312 */ /* 0x0100620000101800 */
[----:B------:R-:W-:Y:S05]  /*14b0*/  BRA `(.L_x_7842) ;  /* 0x0000000c00c87947 */ /* 0x000fea0003800000 */
.L_x_7839:
        /* <DEDUP_REMOVED lines=10> */
.L_x_7844:
[----:B------:R-:W4:Y:S01]  /*1560*/  LDG.E R4, desc[UR36][R4.64] ;  /* 0x0000002404047981 */ /* 0x000f22000c1e1900 */
[----:B------:R-:W-:Y:S01]  /*1570*/  CS2R R46, SRZ ;  /* 0x00000000002e7805 */ /* 0x000fe2000001ff00 */
[----:B----4-:R0:W1:Y:S01]  /*1580*/  I2F.F64 R44, R4 ;  /* 0x00000004002c7312 */ /* 0x0100620000201c00 */
[----:B------:R-:W-:Y:S05]  /*1590*/  BRA `(.L_x_7842) ;  /* 0x0000000c00907947 */ /* 0x000fea0003800000 */
.L_x_7843:
[----:B------:R-:W4:Y:S01]  /*15a0*/  LDG.E.U16 R4, desc[UR36][R4.64] ;  /* 0x0000002404047981 */ /* 0x000f22000c1e1500 */
[----:B------:R-:W-:Y:S01]  /*15b0*/  CS2R R46, SRZ ;  /* 0x00000000002e7805 */ /* 0x000fe2000001ff00 */
[----:B----4-:R0:W1:Y:S01]  /*15c0*/  I2F.F64.S16 R44, R4 ;  /* 0x00000004002c7312 */ /* 0x0100620000101c00 */
[----:B------:R-:W-:Y:S05]  /*15d0*/  BRA `(.L_x_7842) ;  /* 0x0000000c00807947 */ /* 0x000fea0003800000 */
.L_x_7838:
        /* <DEDUP_REMOVED lines=11> */
.L_x_7846:
[----:B------:R-:W4:Y:S01]  /*1690*/  LDG.E.U16 R0, desc[UR36][R4.64] ;  /* 0x0000002404007981 */ /* 0x000f22000c1e1500 */
[----:B------:R-:W-:Y:S01]  /*16a0*/  CS2R R46, SRZ ;  /* 0x00000000002e7805 */ /* 0x000fe2000001ff00 */
[----:B----4-:R-:W-:-:S05]  /*16b0*/  HADD2.F32 R0, -RZ, R0.H0_H0 ;  /* 0x20000000ff007230 */ /* 0x010fca0000004100 */
[----:B------:R-:W-:-:S04]  /*16c0*/  FMUL.FTZ R0, R0, 1 ;  /* 0x3f80000000007820 */ /* 0x000fc80000410000 */
[----:B------:R0:W1:Y:S01]  /*16d0*/  F2F.F64.F32 R44, R0 ;  /* 0x00000000002c7310 */ /* 0x0000620000201800 */
[----:B------:R-:W-:Y:S05]  /*16e0*/  BRA `(.L_x_7842) ;  /* 0x0000000c003c7947 */ /* 0x000fea0003800000 */
.L_x_7845:
        /* <DEDUP_REMOVED lines=12> */
.L_x_7848:
        /* <DEDUP_REMOVED lines=8> */
.L_x_7847:
[----:B------:R0:W5:Y:S01]  /*1830*/  LDG.E.64 R44, desc[UR36][R4.64] ;  /* 0x00000024042c7981 */ /* 0x000162000c1e1b00 */
[----:B------:R-:W-:Y:S01]  /*1840*/  CS2R R46, SRZ ;  /* 0x00000000002e7805 */ /* 0x000fe2000001ff00 */
[----:B------:R-:W-:Y:S06]  /*1850*/  BRA `(.L_x_7842) ;  /* 0x0000000800e07947 */ /* 0x000fec0003800000 */
.L_x_7837:
        /* <DEDUP_REMOVED lines=14> */
.L_x_7851:
[----:B------:R0:W5:Y:S01]  /*1940*/  LDG.E.128 R44, desc[UR36][R4.64] ;  /* 0x00000024042c7981 */ /* 0x000162000c1e1d00 */
[----:B------:R-:W-:Y:S05]  /*1950*/  BRA `(.L_x_7842) ;  /* 0x0000000800a07947 */ /* 0x000fea0003800000 */
.L_x_7850:
        /* <DEDUP_REMOVED lines=29> */
.L_x_7853:
        /* <DEDUP_REMOVED lines=16> */
.L_x_7852:
[----:B------:R-:W4:Y:S01]  /*1c30*/  LDG.E.U16 R0, desc[UR36][R4.64] ;  /* 0x0000002404007981 */ /* 0x000f22000c1e1500 */
[----:B------:R-:W-:Y:S01]  /*1c40*/  CS2R R46, SRZ ;  /* 0x00000000002e7805 */ /* 0x000fe2000001ff00 */
[----:B----4-:R-:W-:-:S04]  /*1c50*/  IMAD.U32 R0, R0, 0x10000, RZ ;  /* 0x0001000000007824 */ /* 0x010fc800078e00ff */
[----:B------:R-:W-:-:S04]  /*1c60*/  FMUL.FTZ R0, R0, 1 ;  /* 0x3f80000000007820 */ /* 0x000fc80000410000 */
[----:B------:R0:W1:Y:S01]  /*1c70*/  F2F.F64.F32 R44, R0 ;  /* 0x00000000002c7310 */ /* 0x0000620000201800 */
[----:B------:R-:W-:Y:S05]  /*1c80*/  BRA `(.L_x_7842) ;  /* 0x0000000400d47947 */ /* 0x000fea0003800000 */
.L_x_7849:
        /* <DEDUP_REMOVED lines=12> */
.L_x_7856:
        /* <DEDUP_REMOVED lines=21> */
.L_x_7860:
[----:B------:R-:W-:Y:S05]  /*1ea0*/  BSYNC B1 ;  /* 0x0000000000017941 */ /* 0x000fea0003800000 */
.L_x_7859:
[----:B------:R-:W-:Y:S01]  /*1eb0*/  LEA R5, R0, 0x3b800000, 0x17 ;  /* 0x3b80000000057811 */ /* 0x000fe200078eb8ff */
[----:B------:R-:W-:-:S05]  /*1ec0*/  IMAD.SHL.U32 R0, R3, 0x100000, RZ ;  /* 0x0010000003007824 */ /* 0x000fca00078e00ff */
[----:B------:R-:W-:-:S07]  /*1ed0*/  LOP3.LUT R0, R5, R0, R6, 0xfe, !PT ;  /* 0x0000000005007212 */ /* 0x000fce00078efe06 */
.L_x_7858:
[----:B------:R-:W-:Y:S05]  /*1ee0*/  BSYNC B0 ;  /* 0x0000000000007941 */ /* 0x000fea0003800000 */
.L_x_7857:
[----:B------:R-:W-:Y:S01]  /*1ef0*/  FMUL.FTZ R0, R0, 1 ;  /* 0x3f80000000007820 */ /* 0x000fe20000410000 */
[----:B------:R-:W-:-:S03]  /*1f00*/  CS2R R46, SRZ ;  /* 0x00000000002e7805 */ /* 0x000fc6000001ff00 */
[----:B------:R4:W0:Y:S01]  /*1f10*/  F2F.F64.F32 R44, R0 ;  /* 0x00000000002c7310 */ /* 0x0008220000201800 */
[----:B------:R-:W-:Y:S05]  /*1f20*/  BRA `(.L_x_7842) ;  /* 0x00000004002c7947 */ /* 0x000fea0003800000 */
.L_x_7855:
        /* <DEDUP_REMOVED lines=21> */
.L_x_7864:
[----:B------:R-:W-:Y:S05]  /*2080*/  BSYNC B1 ;  /* 0x0000000000017941 */ /* 0x000fea0003800000 */
.L_x_7863:
[----:B------:R-:W-:Y:S01]  /*2090*/  LEA R5, R0, 0x37800000, 0x17 ;  /* 0x3780000000057811 */ /* 0x000fe200078eb8ff */
[----:B------:R-:W-:-:S05]  /*20a0*/  IMAD.SHL.U32 R0, R3, 0x200000, RZ ;  /* 0x0020000003007824 */ /* 0x000fca00078e00ff */
[----:B------:R-:W-:-:S07]  /*20b0*/  LOP3.LUT R0, R5, R0, R6, 0xfe, !PT ;  /* 0x0000000005007212 */ /* 0x000fce00078efe06 */
.L_x_7862:
[----:B------:R-:W-:Y:S05]  /*20c0*/  BSYNC B0 ;  /* 0x0000000000007941 */ /* 0x000fea0003800000 */
.L_x_7861:
[----:B------:R-:W-:Y:S01]  /*20d0*/  FMUL.FTZ R0, R0, 1 ;  /* 0x3f80000000007820 */ /* 0x000fe20000410000 */
[----:B------:R-:W-:-:S03]  /*20e0*/  CS2R R46, SRZ ;  /* 0x00000000002e7805 */ /* 0x000fc6000001ff00 */
[----:B------:R0:W1:Y:S01]  /*20f0*/  F2F.F64.F32 R44, R0 ;  /* 0x00000000002c7310 */ /* 0x0000620000201800 */
[----:B------:R-:W-:Y:S05]  /*2100*/  BRA `(.L_x_7842) ;  /* 0x0000000000b47947 */ /* 0x000fea0003800000 */
.L_x_7854:
        /* <DEDUP_REMOVED lines=14> */
.L_x_7868:
[----:B------:R-:W-:Y:S05]  /*21f0*/  BSYNC B0 ;  /* 0x0000000000007941 */ /* 0x000fea0003800000 */
.L_x_7867:
[----:B------:R-:W-:Y:S01]  /*2200*/  FMUL.FTZ R0, R0, 1 ;  /* 0x3f80000000007820 */ /* 0x000fe20000410000 */
[----:B------:R-:W-:-:S03]  /*2210*/  CS2R R46, SRZ ;  /* 0x00000000002e7805 */ /* 0x000fc6000001ff00 */
[----:B------:R0:W1:Y:S01]  /*2220*/  F2F.F64.F32 R44, R0 ;  /* 0x00000000002c7310 */ /* 0x0000620000201800 */
[----:B------:R-:W-:Y:S05]  /*2230*/  BRA `(.L_x_7842) ;  /* 0x0000000000687947 */ /* 0x000fea0003800000 */
.L_x_7841:
        /* <DEDUP_REMOVED lines=16> */
.L_x_7869:
[----:B------:R-:W-:Y:S02]  /*2340*/  CS2R R44, SRZ ;  /* 0x00000000002c7805 */ /* 0x000fe4000001ff00 */
[----:B------:R-:W-:Y:S01]  /*2350*/  CS2R R46, SRZ ;  /* 0x00000000002e7805 */ /* 0x000fe2000001ff00 */
[----:B------:R-:W-:Y:S06]  /*2360*/  BRA `(.L_x_7842) ;  /* 0x00000000001c7947 */ /* 0x000fec0003800000 */
.L_x_7866:
[----:B------:R-:W4:Y:S01]  /*2370*/  LDG.E.64 R44, desc[UR36][R4.64] ;  /* 0x00000024042c7981 */ /* 0x000f22000c1e1b00 */
[----:B------:R-:W-:Y:S01]  /*2380*/  CS2R R46, SRZ ;  /* 0x00000000002e7805 */ /* 0x000fe2000001ff00 */
[----:B----4-:R-:W0:Y:S01]  /*2390*/  I2F.F64.U64 R44, R44 ;  /* 0x0000002c002c7312 */ /* 0x010e220000301800 */
[----:B------:R-:W-:Y:S05]  /*23a0*/  BRA `(.L_x_7842) ;  /* 0x00000000000c7947 */ /* 0x000fea0003800000 */
.L_x_7865:
[----:B------:R-:W4:Y:S01]  /*23b0*/  LDG.E R4, desc[UR36][R4.64] ;  /* 0x0000002404047981 */ /* 0x000f22000c1e1900 */
[----:B------:R-:W-:Y:S01]  /*23c0*/  CS2R R46, SRZ ;  /* 0x00000000002e7805 */ /* 0x000fe2000001ff00 */
[----:B----4-:R0:W1:Y:S06]  /*23d0*/  I2F.F64.U32 R44, R4 ;  /* 0x00000004002c7312 */ /* 0x01006c0000201800 */
.L_x_7842:
[----:B------:R-:W-:-:S07]  /*23e0*/  VIADD R17, R17, 0x80 ;  /* 0x0000008011117836 */ /* 0x000fce0000000000 */
.L_x_7802:
[----:B------:R-:W-:Y:S05]  /*23f0*/  BSYNC B6 ;  /* 0x0000000000067941 */ /* 0x000fea0003800000 */
.L_x_7801:
[----:B------:R-:W-:Y:S01]  /*2400*/  ISETP.GE.AND P0, PT, R17, R22, PT ;  /* 0x000000161100720c */ /* 0x000fe20003f06270 */
[----:B------:R-:W-:Y:S01]  /*2410*/  BSSY B6, `(.L_x_7870) ;  /* 0x0000233000067945 */ /* 0x000fe20003800000 */
[----:B------:R-:W-:Y:S02]  /*2420*/  CS2R R40, SRZ ;  /* 0x0000000000287805 */ /* 0x000fe4000001ff00 */
[----:B------:R-:W-:Y:S02]  /*2430*/  CS2R R38, SRZ ;  /* 0x0000000000267805 */ /* 0x000fe4000001ff00 */
[----:B------:R-:W-:-:S07]  /*2440*/  CS2R R36, SRZ ;  /* 0x0000000000247805 */ /* 0x000fce000001ff00 */
[----:B------:R-:W-:Y:S05]  /*2450*/  @P0 BRA `(.L_x_7871) ;  /* 0x0000002000b80947 */ /* 0x000fea0003800000 */
[----:B0-----:R-:W-:Y:S01]  /*2460*/  IMAD.MOV.U32 R3, RZ, RZ, 0x1 ;  /* 0x00000001ff037424 */ /* 0x001fe200078e00ff */
[----:B----4-:R-:W-:Y:S01]  /*2470*/  LOP3.LUT R0, R16, 0xff, RZ, 0xc0, !PT ;  /* 0x000000ff10007812 */ /* 0x010fe200078ec0ff */
        /* <DEDUP_REMOVED lines=23> */
.L_x_7872:
        /* <DEDUP_REMOVED lines=20> */
.L_x_7876:
[----:B------:R-:W4:Y:S01]  /*2730*/  LDG.E.U8 R4, desc[UR36][R4.64] ;  /* 0x0000002404047981 */ /* 0x000f22000c1e1100 */
[----:B------:R-:W-:Y:S01]  /*2740*/  CS2R R42, SRZ ;  /* 0x00000000002a7805 */ /* 0x000fe2000001ff00 */
[----:B----4-:R0:W4:Y:S01]  /*2750*/  I2F.F64.U16 R40, R4 ;  /* 0x0000000400287312 */ /* 0x0101220000101800 */
[----:B------:R-:W-:Y:S05]  /*2760*/  BRA `(.L_x_7878) ;  /* 0x0000000c00c87947 */ /* 0x000fea0003800000 */
.L_x_7875:
        /* <DEDUP_REMOVED lines=10> */
.L_x_7880:
[----:B------:R-:W4:Y:S01]  /*2810*/  LDG.E R4, desc[UR36][R4.64] ;  /* 0x0000002404047981 */ /* 0x000f22000c1e1900 */
[----:B------:R-:W-:Y:S01]  /*2820*/  CS2R R42, SRZ ;  /* 0x00000000002a7805 */ /* 0x000fe2000001ff00 */
[----:B----4-:R0:W4:Y:S01]  /*2830*/  I2F.F64 R40, R4 ;  /* 0x0000000400287312 */ /* 0x0101220000201c00 */
[----:B------:R-:W-:Y:S05]  /*2840*/  BRA `(.L_x_7878) ;  /* 0x0000000c00907947 */ /* 0x000fea0003800000 */
.L_x_7879:
[----:B------:R-:W4:Y:S01]  /*2850*/  LDG.E.U16 R4, desc[UR36][R4.64] ;  /* 0x0000002404047981 */ /* 0x000f22000c1e1500 */
[----:B------:R-:W-:Y:S01]  /*2860*/  CS2R R42, SRZ ;  /* 0x00000000002a7805 */ /* 0x000fe2000001ff00 */
[----:B----4-:R0:W4:Y:S01]  /*2870*/  I2F.F64.S16 R40, R4 ;  /* 0x0000000400287312 */ /* 0x0101220000101c00 */
[----:B------:R-:W-:Y:S05]  /*2880*/  BRA `(.L_x_7878) ;  /* 0x0000000c00807947 */ /* 0x000fea0003800000 */
.L_x_7874:
        /* <DEDUP_REMOVED lines=11> */
.L_x_7882:
[----:B------:R-:W4:Y:S01]  /*2940*/  LDG.E.U16 R0, desc[UR36][R4.64] ;  /* 0x0000002404007981 */ /* 0x000f22000c1e1500 */
[----:B------:R-:W-:Y:S01]  /*2950*/  CS2R R42, SRZ ;  /* 0x00000000002a7805 */ /* 0x000fe2000001ff00 */
[----:B----4-:R-:W-:-:S05]  /*2960*/  HADD2.F32 R0, -RZ, R0.H0_H0 ;  /* 0x20000000ff007230 */ /* 0x010fca0000004100 */
[----:B------:R-:W-:-:S04]  /*2970*/  FMUL.FTZ R0, R0, 1 ;  /* 0x3f80000000007820 */ /* 0x000fc80000410000 */
[----:B------:R0:W4:Y:S01]  /*2980*/  F2F.F64.F32 R40, R0 ;  /* 0x0000000000287310 */ /* 0x0001220000201800 */
[----:B------:R-:W-:Y:S05]  /*2990*/  BRA `(.L_x_7878) ;  /* 0x0000000c003c7947 */ /* 0x000fea0003800000 */
.L_x_7881:
        /* <DEDUP_REMOVED lines=12> */
.L_x_7884:
        /* <DEDUP_REMOVED lines=8> */
.L_x_7883:
[----:B------:R0:W5:Y:S01]  /*2ae0*/  LDG.E.64 R40, desc[UR36][R4.64] ;  /* 0x0000002404287981 */ /* 0x000162000c1e1b00 */
[----:B------:R-:W-:Y:S01]  /*2af0*/  CS2R R42, SRZ ;  /* 0x00000000002a7805 */ /* 0x000fe2000001ff00 */
[----:B------:R-:W-:Y:S06]  /*2b00*/  BRA `(.L_x_7878) ;  /* 0x0000000800e07947 */ /* 0x000fec0003800000 */
.L_x_7873:
        /* <DEDUP_REMOVED lines=14> */
.L_x_7887:
[----:B------:R0:W5:Y:S01]  /*2bf0*/  LDG.E.128 R40, desc[UR36][R4.64] ;  /* 0x0000002404287981 */ /* 0x000162000c1e1d00 */
[----:B------:R-:W-:Y:S05]  /*2c00*/  BRA `(.L_x_7878) ;  /* 0x0000000800a07947 */ /* 0x000fea0003800000 */
.L_x_7886:
        /* <DEDUP_REMOVED lines=29> */
.L_x_7889:
        /* <DEDUP_REMOVED lines=16> */
.L_x_7888:
[----:B------:R-:W4:Y:S01]  /*2ee0*/  LDG.E.U16 R0, desc[UR36][R4.64] ;  /* 0x0000002404007981 */ /* 0x000f22000c1e1500 */
[----:B------:R-:W-:Y:S01]  /*2ef0*/  CS2R R42, SRZ ;  /* 0x00000000002a7805 */ /* 0x000fe2000001ff00 */
[----:B----4-:R-:W-:-:S04]  /*2f00*/  IMAD.U32 R0, R0, 0x10000, RZ ;  /* 0x0001000000007824 */ /* 0x010fc800078e00ff */
[----:B------:R-:W-:-:S04]  /*2f10*/  FMUL.FTZ R0, R0, 1 ;  /* 0x3f80000000007820 */ /* 0x000fc80000410000 */
[----:B------:R4:W0:Y:S01]  /*2f20*/  F2F.F64.F32 R40, R0 ;  /* 0x0000000000287310 */ /* 0x0008220000201800 */
[----:B------:R-:W-:Y:S05]  /*2f30*/  BRA `(.L_x_7878) ;  /* 0x0000000400d47947 */ /* 0x000fea0003800000 */
.L_x_7885:
        /* <DEDUP_REMOVED lines=12> */
.L_x_7892:
        /* <DEDUP_REMOVED lines=21> */
.L_x_7896:
[----:B------:R-:W-:Y:S05]  /*3150*/  BSYNC B1 ;  /* 0x0000000000017941 */ /* 0x000fea0003800000 */
.L_x_7895:
[----:B------:R-:W-:Y:S01]  /*3160*/  LEA R5, R0, 0x3b800000, 0x17 ;  /* 0x3b80000000057811 */ /* 0x000fe200078eb8ff */
[----:B------:R-:W-:-:S05]  /*3170*/  IMAD.SHL.U32 R0, R3, 0x100000, RZ ;  /* 0x0010000003007824 */ /* 0x000fca00078e00ff */
[----:B------:R-:W-:-:S07]  /*3180*/  LOP3.LUT R0, R5, R0, R6, 0xfe, !PT ;  /* 0x0000000005007212 */ /* 0x000fce00078efe06 */
.L_x_7894:
[----:B------:R-:W-:Y:S05]  /*3190*/  BSYNC B0 ;  /* 0x0000000000007941 */ /* 0x000fea0003800000 */
.L_x_7893:
[----:B------:R-:W-:Y:S01]  /*31a0*/  FMUL.FTZ R0, R0, 1 ;  /* 0x3f80000000007820 */ /* 0x000fe20000410000 */
[----:B------:R-:W-:-:S03]  /*31b0*/  CS2R R42, SRZ ;  /* 0x00000000002a7805 */ /* 0x000fc6000001ff00 */
[----:B------:R0:W4:Y:S01]  /*31c0*/  F2F.F64.F32 R40, R0 ;  /* 0x0000000000287310 */ /* 0x0001220000201800 */
[----:B------:R-:W-:Y:S05]  /*31d0*/  BRA `(.L_x_7878) ;  /* 0x00000004002c7947 */ /* 0x000fea0003800000 */
.L_x_7891:
        /* <DEDUP_REMOVED lines=21> */
.L_x_7900:
[----:B------:R-:W-:Y:S05]  /*3330*/  BSYNC B1 ;  /* 0x0000000000017941 */ /* 0x000fea0003800000 */
.L_x_7899:
[----:B------:R-:W-:Y:S01]  /*3340*/  LEA R5, R0, 0x37800000, 0x17 ;  /* 0x3780000000057811 */ /* 0x000fe200078eb8ff */
[----:B------:R-:W-:-:S05]  /*3350*/  IMAD.SHL.U32 R0, R3, 0x200000, RZ ;  /* 0x0020000003007824 */ /* 0x000fca00078e00ff */
[----:B------:R-:W-:-:S07]  /*3360*/  LOP3.LUT R0, R5, R0, R6, 0xfe, !PT ;  /* 0x0000000005007212 */ /* 0x000fce00078efe06 */
.L_x_7898:
[----:B------:R-:W-:Y:S05]  /*3370*/  BSYNC B0 ;  /* 0x0000000000007941 */ /* 0x000fea0003800000 */
.L_x_7897:
[----:B------:R-:W-:Y:S01]  /*3380*/  FMUL.FTZ R0, R0, 1 ;  /* 0x3f80000000007820 */ /* 0x000fe20000410000 */
[----:B------:R-:W-:-:S03]  /*3390*/  CS2R R42, SRZ ;  /* 0x00000000002a7805 */ /* 0x000fc6000001ff00 */
[----:B------:R0:W4:Y:S01]  /*33a0*/  F2F.F64.F32 R40, R0 ;  /* 0x0000000000287310 */ /* 0x0001220000201800 */
[----:B------:R-:W-:Y:S05]  /*33b0*/  BRA `(.L_x_7878) ;  /* 0x0000000000b47947 */ /* 0x000fea0003800000 */
.L_x_7890:
        /* <DEDUP_REMOVED lines=14> */
.L_x_7904:
[----:B------:R-:W-:Y:S05]  /*34a0*/  BSYNC B0 ;  /* 0x0000000000007941 */ /* 0x000fea0003800000 */
.L_x_7903:
[----:B------:R-:W-:Y:S01]  /*34b0*/  FMUL.FTZ R0, R0, 1 ;  /* 0x3f80000000007820 */ /* 0x000fe20000410000 */
[----:B------:R-:W-:-:S03]  /*34c0*/  CS2R R42, SRZ ;  /* 0x00000000002a7805 */ /* 0x000fc6000001ff00 */
[----:B------:R0:W4:Y:S01]  /*34d0*/  F2F.F64.F32 R40, R0 ;  /* 0x0000000000287310 */ /* 0x0001220000201800 */
[----:B------:R-:W-:Y:S05]  /*34e0*/  BRA `(.L_x_7878) ;  /* 0x0000000000687947 */ /* 0x000fea0003800000 */
.L_x_7877:
        /* <DEDUP_REMOVED lines=16> */
.L_x_7905:
[----:B------:R-:W-:Y:S02]  /*35f0*/  CS2R R40, SRZ ;  /* 0x0000000000287805 */ /* 0x000fe4000001ff00 */
[----:B------:R-:W-:Y:S01]  /*3600*/  CS2R R42, SRZ ;  /* 0x00000000002a7805 */ /* 0x000fe2000001ff00 */
[----:B------:R-:W-:Y:S06]  /*3610*/  BRA `(.L_x_7878) ;  /* 0x00000000001c7947 */ /* 0x000fec0003800000 */
.L_x_7902:
[----:B------:R-:W4:Y:S01]  /*3620*/  LDG.E.64 R40, desc[UR36][R4.64] ;  /* 0x0000002404287981 */ /* 0x000f22000c1e1b00 */
[----:B------:R-:W-:Y:S01]  /*3630*/  CS2R R42, SRZ ;  /* 0x00000000002a7805 */ /* 0x000fe2000001ff00 */
[----:B----4-:R-:W0:Y:S01]  /*3640*/  I2F.F64.U64 R40, R40 ;  /* 0x0000002800287312 */ /* 0x010e220000301800 */
[----:B------:R-:W-:Y:S05]  /*3650*/  BRA `(.L_x_7878) ;  /* 0x00000000000c7947 */ /* 0x000fea0003800000 */
.L_x_7901:
[----:B------:R-:W4:Y:S01]  /*3660*/  LDG.E R4, desc[UR36][R4.64] ;  /* 0x0000002404047981 */ /* 0x000f22000c1e1900 */
[----:B------:R-:W-:Y:S01]  /*3670*/  CS2R R42, SRZ ;  /* 0x00000000002a7805 */ /* 0x000fe2000001ff00 */
[----:B----4-:R0:W4:Y:S06]  /*3680*/  I2F.F64.U32 R40, R4 ;  /* 0x0000000400287312 */ /* 0x01012c0000201800 */
.L_x_7878:
        /* <DEDUP_REMOVED lines=20> */
.L_x_7909:
[----:B------:R-:W4:Y:S01]  /*37d0*/  LDG.E.U8 R4, desc[UR36][R4.64] ;  /* 0x0000002404047981 */ /* 0x000f22000c1e1100 */
[----:B------:R-:W-:Y:S01]  /*37e0*/  CS2R R38, SRZ ;  /* 0x0000000000267805 */ /* 0x000fe2000001ff00 */
[----:B----4-:R0:W4:Y:S01]  /*37f0*/  I2F.F64.U16 R36, R4 ;  /* 0x0000000400247312 */ /* 0x0101220000101800 */
[----:B------:R-:W-:Y:S05]  /*3800*/  BRA `(.L_x_7911) ;  /* 0x0000000c00c87947 */ /* 0x000fea0003800000 */
.L_x_7908:
        /* <DEDUP_REMOVED lines=10> */
.L_x_7913:
[----:B------:R-:W4:Y:S01]  /*38b0*/  LDG.E R4, desc[UR36][R4.64] ;  /* 0x0000002404047981 */ /* 0x000f22000c1e1900 */
[----:B------:R-:W-:Y:S01]  /*38c0*/  CS2R R38, SRZ ;  /* 0x0000000000267805 */ /* 0x000fe2000001ff00 */
[----:B----4-:R0:W4:Y:S01]  /*38d0*/  I2F.F64 R36, R4 ;  /* 0x0000000400247312 */ /* 0x0101220000201c00 */
[----:B------:R-:W-:Y:S05]  /*38e0*/  BRA `(.L_x_7911) ;  /* 0x0000000c00907947 */ /* 0x000fea0003800000 */
.L_x_7912:
[----:B------:R-:W4:Y:S01]  /*38f0*/  LDG.E.U16 R4, desc[UR36][R4.64] ;  /* 0x0000002404047981 */ /* 0x000f22000c1e1500 */
[----:B------:R-:W-:Y:S01]  /*3900*/  CS2R R38, SRZ ;  /* 0x0000000000267805 */ /* 0x000fe2000001ff00 */
[----:B----4-:R0:W4:Y:S01]  /*3910*/  I2F.F64.S16 R36, R4 ;  /* 0x0000000400247312 */ /* 0x0101220000101c00 */
[----:B------:R-:W-:Y:S05]  /*3920*/  BRA `(.L_x_7911) ;  /* 0x0000000c00807947 */ /* 0x000fea0003800000 */
.L_x_7907:
        /* <DEDUP_REMOVED lines=11> */
.L_x_7915:
[----:B------:R-:W4:Y:S01]  /*39e0*/  LDG.E.U16 R0, desc[UR36][R4.64] ;  /* 0x0000002404007981 */ /* 0x000f22000c1e1500 */
[----:B------:R-:W-:Y:S01]  /*39f0*/  CS2R R38, SRZ ;  /* 0x0000000000267805 */ /* 0x000fe2000001ff00 */
[----:B----4-:R-:W-:-:S05]  /*3a00*/  HADD2.F32 R0, -RZ, R0.H0_H0 ;  /* 0x20000000ff007230 */ /* 0x010fca0000004100 */
[----:B------:R-:W-:-:S04]  /*3a10*/  FMUL.FTZ R0, R0, 1 ;  /* 0x3f80000000007820 */ /* 0x000fc80000410000 */
[----:B------:R0:W4:Y:S01]  /*3a20*/  F2F.F64.F32 R36, R0 ;  /* 0x0000000000247310 */ /* 0x0001220000201800 */
[----:B------:R-:W-:Y:S05]  /*3a30*/  BRA `(.L_x_7911) ;  /* 0x0000000c003c7947 */ /* 0x000fea0003800000 */
.L_x_7914:
        /* <DEDUP_REMOVED lines=12> */
.L_x_7917:
        /* <DEDUP_REMOVED lines=8> */
.L_x_7916:
[----:B------:R0:W5:Y:S01]  /*3b80*/  LDG.E.64 R36, desc[UR36][R4.64] ;  /* 0x0000002404247981 */ /* 0x000162000c1e1b00 */
[----:B------:R-:W-:Y:S01]  /*3b90*/  CS2R R38, SRZ ;  /* 0x0000000000267805 */ /* 0x000fe2000001ff00 */
[----:B------:R-:W-:Y:S06]  /*3ba0*/  BRA `(.L_x_7911) ;  /* 0x0000000800e07947 */ /* 0x000fec0003800000 */
.L_x_7906:
        /* <DEDUP_REMOVED lines=14> */
.L_x_7920:
[----:B------:R0:W5:Y:S01]  /*3c90*/  LDG.E.128 R36, desc[UR36][R4.64] ;  /* 0x0000002404247981 */ /* 0x000162000c1e1d00 */
[----:B------:R-:W-:Y:S05]  /*3ca0*/  BRA `(.L_x_7911) ;  /* 0x0000000800a07947 */ /* 0x000fea0003800000 */
.L_x_7919:
        /* <DEDUP_REMOVED lines=29> */
.L_x_7922:
        /* <DEDUP_REMOVED lines=16> */
.L_x_7921:
[----:B------:R-:W4:Y:S01]  /*3f80*/  LDG.E.U16 R0, desc[UR36][R4.64] ;  /* 0x0000002404007981 */ /* 0x000f22000c1e1500 */
[----:B------:R-:W-:Y:S01]  /*3f90*/  CS2R R38, SRZ ;  /* 0x0000000000267805 */ /* 0x000fe2000001ff00 */
[----:B----4-:R-:W-:-:S04]  /*3fa0*/  IMAD.U32 R0, R0, 0x10000, RZ ;  /* 0x0001000000007824 */ /* 0x010fc800078e00ff */
[----:B------:R-:W-:-:S04]  /*3fb0*/  FMUL.FTZ R0, R0, 1 ;  /* 0x3f80000000007820 */ /* 0x000fc80000410000 */
[----:B------:R0:W4:Y:S01]  /*3fc0*/  F2F.F64.F32 R36, R0 ;  /* 0x0000000000247310 */ /* 0x0001220000201800 */
[----:B------:R-:W-:Y:S05]  /*3fd0*/  BRA `(.L_x_7911) ;  /* 0x0000000400d47947 */ /* 0x000fea0003800000 */
.L_x_7918:
        /* <DEDUP_REMOVED lines=12> */
.L_x_7925:
        /* <DEDUP_REMOVED lines=21> */
.L_x_7929:
[----:B------:R-:W-:Y:S05]  /*41f0*/  BSYNC B1 ;  /* 0x0000000000017941 */ /* 0x000fea0003800000 */
.L_x_7928:
[----:B------:R-:W-:Y:S01]  /*4200*/  LEA R5, R0, 0x3b800000, 0x17 ;  /* 0x3b80000000057811 */ /* 0x000fe200078eb8ff */
[----:B------:R-:W-:-:S05]  /*4210*/  IMAD.SHL.U32 R0, R3, 0x100000, RZ ;  /* 0x0010000003007824 */ /* 0x000fca00078e00ff */
[----:B------:R-:W-:-:S07]  /*4220*/  LOP3.LUT R0, R5, R0, R6, 0xfe, !PT ;  /* 0x0000000005007212 */ /* 0x000fce00078efe06 */
.L_x_7927:
[----:B------:R-:W-:Y:S05]  /*4230*/  BSYNC B0 ;  /* 0x0000000000007941 */ /* 0x000fea0003800000 */
.L_x_7926:
[----:B------:R-:W-:Y:S01]  /*4240*/  FMUL.FTZ R0, R0, 1 ;  /* 0x3f80000000007820 */ /* 0x000fe20000410000 */
[----:B------:R-:W-:-:S03]  /*4250*/  CS2R R38, SRZ ;  /* 0x0000000000267805 */ /* 0x000fc6000001ff00 */
[----:B------:R0:W4:Y:S01]  /*4260*/  F2F.F64.F32 R36, R0 ;  /* 0x0000000000247310 */ /* 0x0001220000201800 */
[----:B------:R-:W-:Y:S05]  /*4270*/  BRA `(.L_x_7911) ;  /* 0x00000004002c7947 */ /* 0x000fea0003800000 */
.L_x_7924:
        /* <DEDUP_REMOVED lines=21> */
.L_x_7933:
[----:B------:R-:W-:Y:S05]  /*43d0*/  BSYNC B1 ;  /* 0x0000000000017941 */ /* 0x000fea0003800000 */
.L_x_7932:
[----:B------:R-:W-:Y:S01]  /*43e0*/  LEA R5, R0, 0x37800000, 0x17 ;  /* 0x3780000000057811 */ /* 0x000fe200078eb8ff */
[----:B------:R-:W-:-:S05]  /*43f0*/  IMAD.SHL.U32 R0, R3, 0x200000, RZ ;  /* 0x0020000003007824 */ /* 0x000fca00078e00ff */
[----:B------:R-:W-:-:S07]  /*4400*/  LOP3.LUT R0, R5, R0, R6, 0xfe, !PT ;  /* 0x0000000005007212 */ /* 0x000fce00078efe06 */
.L_x_7931:
[----:B------:R-:W-:Y:S05]  /*4410*/  BSYNC B0 ;  /* 0x0000000000007941 */ /* 0x000fea0003800000 */
.L_x_7930:
[----:B------:R-:W-:Y:S01]  /*4420*/  FMUL.FTZ R0, R0, 1 ;  /* 0x3f80000000007820 */ /* 0x000fe20000410000 */
[----:B------:R-:W-:-:S03]  /*4430*/  CS2R R38, SRZ ;  /* 0x0000000000267805 */ /* 0x000fc6000001ff00 */
[----:B------:R0:W4:Y:S01]  /*4440*/  F2F.F64.F32 R36, R0 ;  /* 0x0000000000247310 */ /* 0x0001220000201800 */
[----:B------:R-:W-:Y:S05]  /*4450*/  BRA `(.L_x_7911) ;  /* 0x0000000000b47947 */ /* 0x000fea0003800000 */
.L_x_7923:
        /* <DEDUP_REMOVED lines=14> */
.L_x_7937:
[----:B------:R-:W-:Y:S05]  /*4540*/  BSYNC B0 ;  /* 0x0000000000007941 */ /* 0x000fea0003800000 */
.L_x_7936:
[----:B------:R-:W-:Y:S01]  /*4550*/  FMUL.FTZ R0, R0, 1 ;  /* 0x3f80000000007820 */ /* 0x000fe20000410000 */
[----:B------:R-:W-:-:S03]  /*4560*/  CS2R R38, SRZ ;  /* 0x0000000000267805 */ /* 0x000fc6000001ff00 */
[----:B------:R0:W4:Y:S01]  /*4570*/  F2F.F64.F32 R36, R0 ;  /* 0x0000000000247310 */ /* 0x0001220000201800 */
[----:B------:R-:W-:Y:S05]  /*4580*/  BRA `(.L_x_7911) ;  /* 0x0000000000687947 */ /* 0x000fea0003800000 */
.L_x_7910:
        /* <DEDUP_REMOVED lines=16> */
.L_x_7938:
[----:B------:R-:W-:Y:S02]  /*4690*/  CS2R R36, SRZ ;  /* 0x0000000000247805 */ /* 0x000fe4000001ff00 */
[----:B------:R-:W-:Y:S01]  /*46a0*/  CS2R R38, SRZ ;  /* 0x0000000000267805 */ /* 0x000fe2000001ff00 */
[----:B------:R-:W-:Y:S06]  /*46b0*/  BRA `(.L_x_7911) ;  /* 0x00000000001c7947 */ /* 0x000fec0003800000 */
.L_x_7935:
[----:B------:R-:W4:Y:S01]  /*46c0*/  LDG.E.64 R36, desc[UR36][R4.64] ;  /* 0x0000002404247981 */ /* 0x000f22000c1e1b00 */
[----:B------:R-:W-:Y:S01]  /*46d0*/  CS2R R38, SRZ ;  /* 0x0000000000267805 */ /* 0x000fe2000001ff00 */
[----:B----4-:R-:W0:Y:S01]  /*46e0*/  I2F.F64.U64 R36, R36 ;  /* 0x0000002400247312 */ /* 0x010e220000301800 */
[----:B------:R-:W-:Y:S05]  /*46f0*/  BRA `(.L_x_7911) ;  /* 0x00000000000c7947 */ /* 0x000fea0003800000 */
.L_x_7934:
[----:B------:R-:W4:Y:S01]  /*4700*/  LDG.E R4, desc[UR36][R4.64] ;  /* 0x0000002404047981 */ /* 0x000f22000c1e1900 */
[----:B------:R-:W-:Y:S01]  /*4710*/  CS2R R38, SRZ ;  /* 0x0000000000267805 */ /* 0x000fe2000001ff00 */
[----:B----4-:R0:W4:Y:S06]  /*4720*/  I2F.F64.U32 R36, R4 ;  /* 0x0000000400247312 */ /* 0x01012c0000201800 */
.L_x_7911:
[----:B------:R-:W-:-:S07]  /*4730*/  VIADD R17, R17, 0x80 ;  /* 0x0000008011117836 */ /* 0x000fce0000000000 */
.L_x_7871:
[----:B------:R-:W-:Y:S05]  /*4740*/  BSYNC B6 ;  /* 0x0000000000067941 */ /* 0x000fea0003800000 */
.L_x_7870:
        /* <DEDUP_REMOVED lines=33> */
.L_x_7941:
        /* <DEDUP_REMOVED lines=20> */
.L_x_7945:
[----:B------:R-:W4:Y:S01]  /*4aa0*/  LDG.E.U8 R4, desc[UR36][R4.64] ;  /* 0x0000002404047981 */ /* 0x000f22000c1e1100 */
[----:B------:R-:W-:Y:S01]  /*4ab0*/  CS2R R34, SRZ ;  /* 0x0000000000227805 */ /* 0x000fe2000001ff00 */
[----:B----4-:R0:W4:Y:S01]  /*4ac0*/  I2F.F64.U16 R32, R4 ;  /* 0x0000000400207312 */ /* 0x0101220000101800 */
[----:B------:R-:W-:Y:S05]  /*4ad0*/  BRA `(.L_x_7947) ;  /* 0x0000000c00c87947 */ /* 0x000fea0003800000 */
.L_x_7944:
        /* <DEDUP_REMOVED lines=10> */
.L_x_7949:
[----:B------:R-:W4:Y:S01]  /*4b80*/  LDG.E R4, desc[UR36][R4.64] ;  /* 0x0000002404047981 */ /* 0x000f22000c1e1900 */
[----:B------:R-:W-:Y:S01]  /*4b90*/  CS2R R34, SRZ ;  /* 0x0000000000227805 */ /* 0x000fe2000001ff00 */
[----:B----4-:R0:W4:Y:S01]  /*4ba0*/  I2F.F64 R32, R4 ;  /* 0x0000000400207312 */ /* 0x0101220000201c00 */
[----:B------:R-:W-:Y:S05]  /*4bb0*/  BRA `(.L_x_7947) ;  /* 0x0000000c00907947 */ /* 0x000fea0003800000 */
.L_x_7948:
[----:B------:R-:W4:Y:S01]  /*4bc0*/  LDG.E.U16 R4, desc[UR36][R4.64] ;  /* 0x0000002404047981 */ /* 0x000f22000c1e1500 */
[----:B------:R-:W-:Y:S01]  /*4bd0*/  CS2R R34, SRZ ;  /* 0x0000000000227805 */ /* 0x000fe2000001ff00 */
[----:B----4-:R0:W4:Y:S01]  /*4be0*/  I2F.F64.S16 R32, R4 ;  /* 0x0000000400207312 */ /* 0x0101220000101c00 */
[----:B------:R-:W-:Y:S05]  /*4bf0*/  BRA `(.L_x_7947) ;  /* 0x0000000c00807947 */ /* 0x000fea0003800000 */
.L_x_7943:
        /* <DEDUP_REMOVED lines=11> */
.L_x_7951:
[----:B------:R-:W4:Y:S01]  /*4cb0*/  LDG.E.U16 R0, desc[UR36][R4.64] ;  /* 0x0000002404007981 */ /* 0x000f22000c1e1500 */
[----:B------:R-:W-:Y:S01]  /*4cc0*/  CS2R R34, SRZ ;  /* 0x0000000000227805 */ /* 0x000fe2000001ff00 */
[----:B----4-:R-:W-:-:S05]  /*4cd0*/  HADD2.F32 R0, -RZ, R0.H0_H0 ;  /* 0x20000000ff007230 */ /* 0x010fca0000004100 */
[----:B------:R-:W-:-:S04]  /*4ce0*/  FMUL.FTZ R0, R0, 1 ;  /* 0x3f80000000007820 */ /* 0x000fc80000410000 */
[----:B------:R0:W4:Y:S01]  /*4cf0*/  F2F.F64.F32 R32, R0 ;  /* 0x0000000000207310 */ /* 0x0001220000201800 */
[----:B------:R-:W-:Y:S05]  /*4d00*/  BRA `(.L_x_7947) ;  /* 0x0000000c003c7947 */ /* 0x000fea0003800000 */
.L_x_7950:
        /* <DEDUP_REMOVED lines=12> */
.L_x_7953:
        /* <DEDUP_REMOVED lines=8> */
.L_x_7952:
[----:B------:R0:W5:Y:S01]  /*4e50*/  LDG.E.64 R32, desc[UR36][R4.64] ;  /* 0x0000002404207981 */ /* 0x000162000c1e1b00 */
[----:B------:R-:W-:Y:S01]  /*4e60*/  CS2R R34, SRZ ;  /* 0x0000000000227805 */ /* 0x000fe2000001ff00 */
[----:B------:R-:W-:Y:S06]  /*4e70*/  BRA `(.L_x_7947) ;  /* 0x0000000800e07947 */ /* 0x000fec0003800000 */
.L_x_7942:
        /* <DEDUP_REMOVED lines=14> */
.L_x_7956:
[----:B------:R0:W5:Y:S01]  /*4f60*/  LDG.E.128 R32, desc[UR36][R4.64] ;  /* 0x0000002404207981 */ /* 0x000162000c1e1d00 */
[----:B------:R-:W-:Y:S05]  /*4f70*/  BRA `(.L_x_7947) ;  /* 0x0000000800a07947 */ /* 0x000fea0003800000 */
.L_x_7955:
        /* <DEDUP_REMOVED lines=29> */
.L_x_7958:
        /* <DEDUP_REMOVED lines=16> */
.L_x_7957:
[----:B------:R-:W4:Y:S01]  /*5250*/  LDG.E.U16 R0, desc[UR36][R4.64] ;  /* 0x0000002404007981 */ /* 0x000f22000c1e1500 */
[----:B------:R-:W-:Y:S01]  /*5260*/  CS2R R34, SRZ ;  /* 0x0000000000227805 */ /* 0x000fe2000001ff00 */
[----:B----4-:R-:W-:-:S04]  /*5270*/  IMAD.U32 R0, R0, 0x10000, RZ ;  /* 0x0001000000007824 */ /* 0x010fc800078e00ff */
[----:B------:R-:W-:-:S04]  /*5280*/  FMUL.FTZ R0, R0, 1 ;  /* 0x3f80000000007820 */ /* 0x000fc80000410000 */
[----:B------:R0:W4:Y:S01]  /*5290*/  F2F.F64.F32 R32, R0 ;  /* 0x0000000000207310 */ /* 0x0001220000201800 */
[----:B------:R-:W-:Y:S05]  /*52a0*/  BRA `(.L_x_7947) ;  /* 0x0000000400d47947 */ /* 0x000fea0003800000 */
.L_x_7954:
        /* <DEDUP_REMOVED lines=12> */
.L_x_7961:
        /* <DEDUP_REMOVED lines=21> */
.L_x_7965:
[----:B------:R-:W-:Y:S05]  /*54c0*/  BSYNC B1 ;  /* 0x0000000000017941 */ /* 0x000fea0003800000 */
.L_x_7964:
[----:B------:R-:W-:Y:S01]  /*54d0*/  LEA R5, R0, 0x3b800000, 0x17 ;  /* 0x3b80000000057811 */ /* 0x000fe200078eb8ff */
[----:B------:R-:W-:-:S05]  /*54e0*/  IMAD.SHL.U32 R0, R3, 0x100000, RZ ;  /* 0x0010000003007824 */ /* 0x000fca00078e00ff */
[----:B------:R-:W-:-:S07]  /*54f0*/  LOP3.LUT R0, R5, R0, R6, 0xfe, !PT ;  /* 0x0000000005007212 */ /* 0x000fce00078efe06 */
.L_x_7963:
[----:B------:R-:W-:Y:S05]  /*5500*/  BSYNC B0 ;  /* 0x0000000000007941 */ /* 0x000fea0003800000 */
.L_x_7962:
[----:B------:R-:W-:Y:S01]  /*5510*/  FMUL.FTZ R0, R0, 1 ;  /* 0x3f80000000007820 */ /* 0x000fe20000410000 */
[----:B------:R-:W-:-:S03]  /*5520*/  CS2R R34, SRZ ;  /* 0x0000000000227805 */ /* 0x000fc6000001ff00 */
[----:B------:R0:W4:Y:S01]  /*5530*/  F2F.F64.F32 R32, R0 ;  /* 0x0000000000207310 */ /* 0x0001220000201800 */
[----:B------:R-:W-:Y:S05]  /*5540*/  BRA `(.L_x_7947) ;  /* 0x00000004002c7947 */ /* 0x000fea0003800000 */
.L_x_7960:
        /* <DEDUP_REMOVED lines=21> */
.L_x_7969:
[----:B------:R-:W-:Y:S05]  /*56a0*/  BSYNC B1 ;  /* 0x0000000000017941 */ /* 0x000fea0003800000 */
.L_x_7968:
[----:B------:R-:W-:Y:S01]  /*56b0*/  LEA R5, R0, 0x37800000, 0x17 ;  /* 0x3780000000057811 */ /* 0x000fe200078eb8ff */
[----:B------:R-:W-:-:S05]  /*56c0*/  IMAD.SHL.U32 R0, R3, 0x200000, RZ ;  /* 0x0020000003007824 */ /* 0x000fca00078e00ff */
[----:B------:R-:W-:-:S07]  /*56d0*/  LOP3.LUT R0, R5, R0, R6, 0xfe, !PT ;  /* 0x0000000005007212 */ /* 0x000fce00078efe06 */
.L_x_7967:
[----:B------:R-:W-:Y:S05]  /*56e0*/  BSYNC B0 ;  /* 0x0000000000007941 */ /* 0x000fea0003800000 */
.L_x_7966:
[----:B------:R-:W-:Y:S01]  /*56f0*/  FMUL.FTZ R0, R0, 1 ;  /* 0x3f80000000007820 */ /* 0x000fe20000410000 */
[----:B------:R-:W-:-:S03]  /*5700*/  CS2R R34, SRZ ;  /* 0x0000000000227805 */ /* 0x000fc6000001ff00 */
[----:B------:R0:W4:Y:S01]  /*5710*/  F2F.F64.F32 R32, R0 ;  /* 0x0000000000207310 */ /* 0x0001220000201800 */
[----:B------:R-:W-:Y:S05]  /*5720*/  BRA `(.L_x_7947) ;  /* 0x0000000000b47947 */ /* 0x000fea0003800000 */
.L_x_7959:
        /* <DEDUP_REMOVED lines=14> */
.L_x_7973:
[----:B------:R-:W-:Y:S05]  /*5810*/  BSYNC B0 ;  /* 0x0000000000007941 */ /* 0x000fea0003800000 */
.L_x_7972:
[----:B------:R-:W-:Y:S01]  /*5820*/  FMUL.FTZ R0, R0, 1 ;  /* 0x3f80000000007820 */ /* 0x000fe20000410000 */
[----:B------:R-:W-:-:S03]  /*5830*/  CS2R R34, SRZ ;  /* 0x0000000000227805 */ /* 0x000fc6000001ff00 */
[----:B------:R0:W4:Y:S01]  /*5840*/  F2F.F64.F32 R32, R0 ;  /* 0x0000000000207310 */ /* 0x0001220000201800 */
[----:B------:R-:W-:Y:S05]  /*5850*/  BRA `(.L_x_7947) ;  /* 0x0000000000687947 */ /* 0x000fea0003800000 */
.L_x_7946:
        /* <DEDUP_REMOVED lines=16> */
.L_x_7974:
[----:B------:R-:W-:Y:S02]  /*5960*/  CS2R R32, SRZ ;  /* 0x0000000000207805 */ /* 0x000fe4000001ff00 */
[----:B------:R-:W-:Y:S01]  /*5970*/  CS2R R34, SRZ ;  /* 0x0000000000227805 */ /* 0x000fe2000001ff00 */
[----:B------:R-:W-:Y:S06]  /*5980*/  BRA `(.L_x_7947) ;  /* 0x00000000001c7947 */ /* 0x000fec0003800000 */
.L_x_7971:
[----:B------:R-:W4:Y:S01]  /*5990*/  LDG.E.64 R32, desc[UR36][R4.64] ;  /* 0x0000002404207981 */ /* 0x000f22000c1e1b00 */
[----:B------:R-:W-:Y:S01]  /*59a0*/  CS2R R34, SRZ ;  /* 0x0000000000227805 */ /* 0x000fe2000001ff00 */
[----:B----4-:R-:W0:Y:S01]  /*59b0*/  I2F.F64.U64 R32, R32 ;  /* 0x0000002000207312 */ /* 0x010e220000301800 */
[----:B------:R-:W-:Y:S05]  /*59c0*/  BRA `(.L_x_7947) ;  /* 0x00000000000c7947 */ /* 0x000fea0003800000 */
.L_x_7970:
[----:B------:R-:W4:Y:S01]  /*59d0*/  LDG.E R4, desc[UR36][R4.64] ;  /* 0x0000002404047981 */ /* 0x000f22000c1e1900 */
[----:B------:R-:W-:Y:S01]  /*59e0*/  CS2R R34, SRZ ;  /* 0x0000000000227805 */ /* 0x000fe2000001ff00 */
[----:B----4-:R0:W4:Y:S06]  /*59f0*/  I2F.F64.U32 R32, R4 ;  /* 0x0000000400207312 */ /* 0x01012c0000201800 */
.L_x_7947:
        /* <DEDUP_REMOVED lines=20> */
.L_x_7978:
[----:B------:R-:W2:Y:S01]  /*5b40*/  LDG.E.U8 R4, desc[UR36][R4.64] ;  /* 0x0000002404047981 */ /* 0x000ea2000c1e1100 */
[----:B------:R-:W-:Y:S01]  /*5b50*/  CS2R R30, SRZ ;  /* 0x00000000001e7805 */ /* 0x000fe2000001ff00 */
[----:B--2---:R0:W2:Y:S01]  /*5b60*/  I2F.F64.U16 R28, R4 ;  /* 0x00000004001c7312 */ /* 0x0040a20000101800 */
[----:B------:R-:W-:Y:S05]  /*5b70*/  BRA `(.L_x_7980) ;  /* 0x0000000c00c87947 */ /* 0x000fea0003800000 */
.L_x_7977:
        /* <DEDUP_REMOVED lines=10> */
.L_x_7982:
[----:B------:R-:W2:Y:S01]  /*5c20*/  LDG.E R4, desc[UR36][R4.64] ;  /* 0x0000002404047981 */ /* 0x000ea2000c1e1900 */
[----:B------:R-:W-:Y:S01]  /*5c30*/  CS2R R30, SRZ ;  /* 0x00000000001e7805 */ /* 0x000fe2000001ff00 */
[----:B--2---:R0:W2:Y:S01]  /*5c40*/  I2F.F64 R28, R4 ;  /* 0x00000004001c7312 */ /* 0x0040a20000201c00 */
[----:B------:R-:W-:Y:S05]  /*5c50*/  BRA `(.L_x_7980) ;  /* 0x0000000c00907947 */ /* 0x000fea0003800000 */
.L_x_7981:
[----:B------:R-:W2:Y:S01]  /*5c60*/  LDG.E.U16 R4, desc[UR36][R4.64] ;  /* 0x0000002404047981 */ /* 0x000ea2000c1e1500 */
[----:B------:R-:W-:Y:S01]  /*5c70*/  CS2R R30, SRZ ;  /* 0x00000000001e7805 */ /* 0x000fe2000001ff00 */
[----:B--2---:R0:W2:Y:S01]  /*5c80*/  I2F.F64.S16 R28, R4 ;  /* 0x00000004001c7312 */ /* 0x0040a20000101c00 */
[----:B------:R-:W-:Y:S05]  /*5c90*/  BRA `(.L_x_7980) ;  /* 0x0000000c00807947 */ /* 0x000fea0003800000 */
.L_x_7976:
        /* <DEDUP_REMOVED lines=11> */
.L_x_7984:
[----:B------:R-:W2:Y:S01]  /*5d50*/  LDG.E.U16 R0, desc[UR36][R4.64] ;  /* 0x0000002404007981 */ /* 0x000ea2000c1e1500 */
[----:B------:R-:W-:Y:S01]  /*5d60*/  CS2R R30, SRZ ;  /* 0x00000000001e7805 */ /* 0x000fe2000001ff00 */
[----:B--2---:R-:W-:-:S05]  /*5d70*/  HADD2.F32 R0, -RZ, R0.H0_H0 ;  /* 0x20000000ff007230 */ /* 0x004fca0000004100 */
[----:B------:R-:W-:-:S04]  /*5d80*/  FMUL.FTZ R0, R0, 1 ;  /* 0x3f80000000007820 */ /* 0x000fc80000410000 */
[----:B------:R0:W2:Y:S01]  /*5d90*/  F2F.F64.F32 R28, R0 ;  /* 0x00000000001c7310 */ /* 0x0000a20000201800 */
[----:B------:R-:W-:Y:S05]  /*5da0*/  BRA `(.L_x_7980) ;  /* 0x0000000c003c7947 */ /* 0x000fea0003800000 */
.L_x_7983:
        /* <DEDUP_REMOVED lines=12> */
.L_x_7986:
        /* <DEDUP_REMOVED lines=8> */
.L_x_7985:
[----:B------:R0:W5:Y:S01]  /*5ef0*/  LDG.E.64 R28, desc[UR36][R4.64] ;  /* 0x00000024041c7981 */ /* 0x000162000c1e1b00 */
[----:B------:R-:W-:Y:S01]  /*5f00*/  CS2R R30, SRZ ;  /* 0x00000000001e7805 */ /* 0x000fe2000001ff00 */
[----:B------:R-:W-:Y:S06]  /*5f10*/  BRA `(.L_x_7980) ;  /* 0x0000000800e07947 */ /* 0x000fec0003800000 */
.L_x_7975:
        /* <DEDUP_REMOVED lines=14> */
.L_x_7989:
[----:B------:R0:W5:Y:S01]  /*6000*/  LDG.E.128 R28, desc[UR36][R4.64] ;  /* 0x00000024041c7981 */ /* 0x000162000c1e1d00 */
[----:B------:R-:W-:Y:S05]  /*6010*/  BRA `(.L_x_7980) ;  /* 0x0000000800a07947 */ /* 0x000fea0003800000 */
.L_x_7988:
        /* <DEDUP_REMOVED lines=29> */
.L_x_7991:
        /* <DEDUP_REMOVED lines=16> */
.L_x_7990:
[----:B------:R-:W2:Y:S01]  /*62f0*/  LDG.E.U16 R0, desc[UR36][R4.64] ;  /* 0x0000002404007981 */ /* 0x000ea2000c1e1500 */
[----:B------:R-:W-:Y:S01]  /*6300*/  CS2R R30, SRZ ;  /* 0x00000000001e7805 */ /* 0x000fe2000001ff00 */
[----:B--2---:R-:W-:-:S04]  /*6310*/  IMAD.U32 R0, R0, 0x10000, RZ ;  /* 0x0001000000007824 */ /* 0x004fc800078e00ff */
[----:B------:R-:W-:-:S04]  /*6320*/  FMUL.FTZ R0, R0, 1 ;  /* 0x3f80000000007820 */ /* 0x000fc80000410000 */
[----:B------:R0:W2:Y:S01]  /*6330*/  F2F.F64.F32 R28, R0 ;  /* 0x00000000001c7310 */ /* 0x0000a20000201800 */
[----:B------:R-:W-:Y:S05]  /*6340*/  BRA `(.L_x_7980) ;  /* 0x0000000400d47947 */ /* 0x000fea0003800000 */
.L_x_7987:
        /* <DEDUP_REMOVED lines=12> */
.L_x_7994:
        /* <DEDUP_REMOVED lines=21> */
.L_x_7998:
[----:B------:R-:W-:Y:S05]  /*6560*/  BSYNC B1 ;  /* 0x0000000000017941 */ /* 0x000fea0003800000 */
.L_x_7997:
[----:B------:R-:W-:Y:S01]  /*6570*/  LEA R5, R0, 0x3b800000, 0x17 ;  /* 0x3b80000000057811 */ /* 0x000fe200078eb8ff */
[----:B------:R-:W-:-:S05]  /*6580*/  IMAD.SHL.U32 R0, R3, 0x100000, RZ ;  /* 0x0010000003007824 */ /* 0x000fca00078e00ff */
[----:B------:R-:W-:-:S07]  /*6590*/  LOP3.LUT R0, R5, R0, R6, 0xfe, !PT ;  /* 0x0000000005007212 */ /* 0x000fce00078efe06 */
.L_x_7996:
[----:B------:R-:W-:Y:S05]  /*65a0*/  BSYNC B0 ;  /* 0x0000000000007941 */ /* 0x000fea0003800000 */
.L_x_7995:
[----:B------:R-:W-:Y:S01]  /*65b0*/  FMUL.FTZ R0, R0, 1 ;  /* 0x3f80000000007820 */ /* 0x000fe20000410000 */
[----:B------:R-:W-:-:S03]  /*65c0*/  CS2R R30, SRZ ;  /* 0x00000000001e7805 */ /* 0x000fc6000001ff00 */
[----:B------:R0:W2:Y:S01]  /*65d0*/  F2F.F64.F32 R28, R0 ;  /* 0x00000000001c7310 */ /* 0x0000a20000201800 */
[----:B------:R-:W-:Y:S05]  /*65e0*/  BRA `(.L_x_7980) ;  /* 0x00000004002c7947 */ /* 0x000fea0003800000 */
.L_x_7993:
        /* <DEDUP_REMOVED lines=21> */
.L_x_8002:
[----:B------:R-:W-:Y:S05]  /*6740*/  BSYNC B1 ;  /* 0x0000000000017941 */ /* 0x000fea0003800000 */
.L_x_8001:
[----:B------:R-:W-:Y:S01]  /*6750*/  LEA R5, R0, 0x37800000, 0x17 ;  /* 0x3780000000057811 */ /* 0x000fe200078eb8ff */
[----:B------:R-:W-:-:S05]  /*6760*/  IMAD.SHL.U32 R0, R3, 0x200000, RZ ;  /* 0x0020000003007824 */ /* 0x000fca00078e00ff */
[----:B------:R-:W-:-:S07]  /*6770*/  LOP3.LUT R0, R5, R0, R6, 0xfe, !PT ;  /* 0x0000000005007212 */ /* 0x000fce00078efe06 */
.L_x_8000:
[----:B------:R-:W-:Y:S05]  /*6780*/  BSYNC B0 ;  /* 0x0000000000007941 */ /* 0x000fea0003800000 */
.L_x_7999:
[----:B------:R-:W-:Y:S01]  /*6790*/  FMUL.FTZ R0, R0, 1 ;  /* 0x3f80000000007820 */ /* 0x000fe20000410000 */
[----:B------:R-:W-:-:S03]  /*67a0*/  CS2R R30, SRZ ;  /* 0x00000000001e7805 */ /* 0x000fc6000001ff00 */
[----:B------:R0:W2:Y:S01]  /*67b0*/  F2F.F64.F32 R28, R0 ;  /* 0x00000000001c7310 */ /* 0x0000a20000201800 */
[----:B------:R-:W-:Y:S05]  /*67c0*/  BRA `(.L_x_7980) ;  /* 0x0000000000b47947 */ /* 0x000fea0003800000 */
.L_x_7992:
        /* <DEDUP_REMOVED lines=14> */
.L_x_8006:
[----:B------:R-:W-:Y:S05]  /*68b0*/  BSYNC B0 ;  /* 0x0000000000007941 */ /* 0x000fea0003800000 */
.L_x_8005:
[----:B------:R-:W-:Y:S01]  /*68c0*/  FMUL.FTZ R0, R0, 1 ;  /* 0x3f80000000007820 */ /* 0x000fe20000410000 */
[----:B------:R-:W-:-:S03]  /*68d0*/  CS2R R30, SRZ ;  /* 0x00000000001e7805 */ /* 0x000fc6000001ff00 */
[----:B------:R0:W2:Y:S01]  /*68e0*/  F2F.F64.F32 R28, R0 ;  /* 0x00000000001c7310 */ /* 0x0000a20000201800 */
[----:B------:R-:W-:Y:S05]  /*68f0*/  BRA `(.L_x_7980) ;  /* 0x0000000000687947 */ /* 0x000fea0003800000 */
.L_x_7979:
        /* <DEDUP_REMOVED lines=16> */
.L_x_8007:
[----:B------:R-:W-:Y:S02]  /*6a00*/  CS2R R28, SRZ ;  /* 0x00000000001c7805 */ /* 0x000fe4000001ff00 */
[----:B------:R-:W-:Y:S01]  /*6a10*/  CS2R R30, SRZ ;  /* 0x00000000001e7805 */ /* 0x000fe2000001ff00 */
[----:B------:R-:W-:Y:S06]  /*6a20*/  BRA `(.L_x_7980) ;  /* 0x00000000001c7947 */ /* 0x000fec0003800000 */
.L_x_8004:
[----:B------:R-:W2:Y:S01]  /*6a30*/  LDG.E.64 R28, desc[UR36][R4.64] ;  /* 0x00000024041c7981 */ /* 0x000ea2000c1e1b00 */
[----:B------:R-:W-:Y:S01]  /*6a40*/  CS2R R30, SRZ ;  /* 0x00000000001e7805 */ /* 0x000fe2000001ff00 */
[----:B--2---:R-:W0:Y:S01]  /*6a50*/  I2F.F64.U64 R28, R28 ;  /* 0x0000001c001c7312 */ /* 0x004e220000301800 */
[----:B------:R-:W-:Y:S05]  /*6a60*/  BRA `(.L_x_7980) ;  /* 0x00000000000c7947 */ /* 0x000fea0003800000 */
.L_x_8003:
[----:B------:R-:W2:Y:S01]  /*6a70*/  LDG.E R4, desc[UR36][R4.64] ;  /* 0x0000002404047981 */ /* 0x000ea2000c1e1900 */
[----:B------:R-:W-:Y:S01]  /*6a80*/  CS2R R30, SRZ ;  /* 0x00000000001e7805 */ /* 0x000fe2000001ff00 */
[----:B--2---:R0:W2:Y:S06]  /*6a90*/  I2F.F64.U32 R28, R4 ;  /* 0x00000004001c7312 */ /* 0x0040ac0000201800 */
.L_x_7980:
[----:B------:R-:W-:-:S07]  /*6aa0*/  VIADD R17, R17, 0x80 ;  /* 0x0000008011117836 */ /* 0x000fce0000000000 */
.L_x_7940:
[----:B------:R-:W-:Y:S05]  /*6ab0*/  BSYNC B6 ;  /* 0x0000000000067941 */ /* 0x000fea0003800000 */
.L_x_7939:
        /* <DEDUP_REMOVED lines=31> */
.L_x_8010:
[----:B------:R-:W0:Y:S01]  /*6cb0*/  LDC.U8 R6, c[0x0][0x265] ;  /* 0x00009940ff067b82 */ /* 0x000e220000000000 */
[----:B------:R-:W-:Y:S02]  /*6cc0*/  ULDC UR4, c[0x0][0x26c] ;  /* 0x00009b0000047ab9 */ /* 0x000fe40000000800 */
[----:B------:R-:W-:-:S05]  /*6cd0*/  IMAD R3, R17, UR4, RZ ;  /* 0x0000000411037c24 */ /* 0x000fca000f8e02ff */
[----:B------:R-:W4:Y:S01]  /*6ce0*/  LDC.64 R4, c[0x0][0x250] ;  /* 0x00009400ff047b82 */ /* 0x000f220000000a00 */
[----:B0-----:R-:W-:-:S04]  /*6cf0*/  PRMT R0, R6, 0x9910, RZ ;  /* 0x0000991006007816 */ /* 0x001fc800000000ff */
[----:B------:R-:W-:Y:S02]  /*6d00*/  ISETP.GT.AND P1, PT, R0, 0x9, PT ;  /* 0x000000090000780c */ /* 0x000fe40003f24270 */
[----:B----4-:R-:W-:-:S05]  /*6d10*/  IADD3 R4, P0, R3, R4, RZ ;  /* 0x0000000403047210 */ /* 0x010fca0007f1e0ff */
        /* <DEDUP_REMOVED lines=14> */
.L_x_8014:
[----:B------:R-:W4:Y:S01]  /*6e00*/  LDG.E.U8 R4, desc[UR36][R4.64] ;  /* 0x0000002404047981 */ /* 0x000f22000c1e1100 */
[----:B------:R-:W-:Y:S01]  /*6e10*/  CS2R R26, SRZ ;  /* 0x00000000001a7805 */ /* 0x000fe2000001ff00 */
[----:B----4-:R0:W4:Y:S01]  /*6e20*/  I2F.F64.U16 R24, R4 ;  /* 0x0000000400187312 */ /* 0x0101220000101800 */
[----:B------:R-:W-:Y:S05]  /*6e30*/  BRA `(.L_x_8016) ;  /* 0x0000000c00c87947 */ /* 0x000fea0003800000 */
.L_x_8013:
        /* <DEDUP_REMOVED lines=10> */
.L_x_8018:
[----:B------:R-:W4:Y:S01]  /*6ee0*/  LDG.E R4, desc[UR36][R4.64] ;  /* 0x0000002404047981 */ /* 0x000f22000c1e1900 */
[----:B------:R-:W-:Y:S01]  /*6ef0*/  CS2R R26, SRZ ;  /* 0x00000000001a7805 */ /* 0x000fe2000001ff00 */
[----:B----4-:R0:W4:Y:S01]  /*6f00*/  I2F.F64 R24, R4 ;  /* 0x0000000400187312 */ /* 0x0101220000201c00 */
[----:B------:R-:W-:Y:S05]  /*6f10*/  BRA `(.L_x_8016) ;  /* 0x0000000c00907947 */ /* 0x000fea0003800000 */
.L_x_8017:
[----:B------:R-:W4:Y:S01]  /*6f20*/  LDG.E.U16 R4, desc[UR36][R4.64] ;  /* 0x0000002404047981 */ /* 0x000f22000c1e1500 */
[----:B------:R-:W-:Y:S01]  /*6f30*/  CS2R R26, SRZ ;  /* 0x00000000001a7805 */ /* 0x000fe2000001ff00 */
[----:B----4-:R0:W4:Y:S01]  /*6f40*/  I2F.F64.S16 R24, R4 ;  /* 0x0000000400187312 */ /* 0x0101220000101c00 */
[----:B------:R-:W-:Y:S05]  /*6f50*/  BRA `(.L_x_8016) ;  /* 0x0000000c00807947 */ /* 0x000fea0003800000 */
.L_x_8012:
        /* <DEDUP_REMOVED lines=11> */
.L_x_8020:
[----:B------:R-:W4:Y:S01]  /*7010*/  LDG.E.U16 R0, desc[UR36][R4.64] ;  /* 0x0000002404007981 */ /* 0x000f22000c1e1500 */
[----:B------:R-:W-:Y:S01]  /*7020*/  CS2R R26, SRZ ;  /* 0x00000000001a7805 */ /* 0x000fe2000001ff00 */
[----:B----4-:R-:W-:-:S05]  /*7030*/  HADD2.F32 R0, -RZ, R0.H0_H0 ;  /* 0x20000000ff007230 */ /* 0x010fca0000004100 */
[----:B------:R-:W-:-:S04]  /*7040*/  FMUL.FTZ R0, R0, 1 ;  /* 0x3f80000000007820 */ /* 0x000fc80000410000 */
[----:B------:R0:W4:Y:S01]  /*7050*/  F2F.F64.F32 R24, R0 ;  /* 0x0000000000187310 */ /* 0x0001220000201800 */
[----:B------:R-:W-:Y:S05]  /*7060*/  BRA `(.L_x_8016) ;  /* 0x0000000c003c7947 */ /* 0x000fea0003800000 */
.L_x_8019:
        /* <DEDUP_REMOVED lines=12> */
.L_x_8022:
        /* <DEDUP_REMOVED lines=8> */
.L_x_8021:
[----:B------:R0:W5:Y:S01]  /*71b0*/  LDG.E.64 R24, desc[UR36][R4.64] ;  /* 0x0000002404187981 */ /* 0x000162000c1e1b00 */
[----:B------:R-:W-:Y:S01]  /*71c0*/  CS2R R26, SRZ ;  /* 0x00000000001a7805 */ /* 0x000fe2000001ff00 */
[----:B------:R-:W-:Y:S06]  /*71d0*/  BRA `(.L_x_8016) ;  /* 0x0000000800e07947 */ /* 0x000fec0003800000 */
.L_x_8011:
        /* <DEDUP_REMOVED lines=14> */
.L_x_8025:
[----:B------:R0:W5:Y:S01]  /*72c0*/  LDG.E.128 R24, desc[UR36][R4.64] ;  /* 0x0000002404187981 */ /* 0x000162000c1e1d00 */
[----:B------:R-:W-:Y:S05]  /*72d0*/  BRA `(.L_x_8016) ;  /* 0x0000000800a07947 */ /* 0x000fea0003800000 */
.L_x_8024:
        /* <DEDUP_REMOVED lines=29> */
.L_x_8027:
        /* <DEDUP_REMOVED lines=16> */
.L_x_8026:
[----:B------:R-:W4:Y:S01]  /*75b0*/  LDG.E.U16 R0, desc[UR36][R4.64] ;  /* 0x0000002404007981 */ /* 0x000f22000c1e1500 */
[----:B------:R-:W-:Y:S01]  /*75c0*/  CS2R R26, SRZ ;  /* 0x00000000001a7805 */ /* 0x000fe2000001ff00 */
[----:B----4-:R-:W-:-:S04]  /*75d0*/  IMAD.U32 R0, R0, 0x10000, RZ ;  /* 0x0001000000007824 */ /* 0x010fc800078e00ff */
[----:B------:R-:W-:-:S04]  /*75e0*/  FMUL.FTZ R0, R0, 1 ;  /* 0x3f80000000007820 */ /* 0x000fc80000410000 */
[----:B------:R0:W4:Y:S01]  /*75f0*/  F2F.F64.F32 R24, R0 ;  /* 0x0000000000187310 */ /* 0x0001220000201800 */
[----:B------:R-:W-:Y:S05]  /*7600*/  BRA `(.L_x_8016) ;  /* 0x0000000400d47947 */ /* 0x000fea0003800000 */
.L_x_8023:
        /* <DEDUP_REMOVED lines=12> */
.L_x_8030:
        /* <DEDUP_REMOVED lines=21> */
.L_x_8034:
[----:B------:R-:W-:Y:S05]  /*7820*/  BSYNC B1 ;  /* 0x0000000000017941 */ /* 0x000fea0003800000 */
.L_x_8033:
[----:B------:R-:W-:Y:S01]  /*7830*/  LEA R5, R0, 0x3b800000, 0x17 ;  /* 0x3b80000000057811 */ /* 0x000fe200078eb8ff */
[----:B------:R-:W-:-:S05]  /*7840*/  IMAD.SHL.U32 R0, R3, 0x100000, RZ ;  /* 0x0010000003007824 */ /* 0x000fca00078e00ff */
[----:B------:R-:W-:-:S07]  /*7850*/  LOP3.LUT R0, R5, R0, R6, 0xfe, !PT ;  /* 0x0000000005007212 */ /* 0x000fce00078efe06 */
.L_x_8032:
[----:B------:R-:W-:Y:S05]  /*7860*/  BSYNC B0 ;  /* 0x0000000000007941 */ /* 0x000fea0003800000 */
.L_x_8031:
[----:B------:R-:W-:Y:S01]  /*7870*/  FMUL.FTZ R0, R0, 1 ;  /* 0x3f80000000007820 */ /* 0x000fe20000410000 */
[----:B------:R-:W-:-:S03]  /*7880*/  CS2R R26, SRZ ;  /* 0x00000000001a7805 */ /* 0x000fc6000001ff00 */
[----:B------:R0:W4:Y:S01]  /*7890*/  F2F.F64.F32 R24, R0 ;  /* 0x0000000000187310 */ /* 0x0001220000201800 */
[----:B------:R-:W-:Y:S05]  /*78a0*/  BRA `(.L_x_8016) ;  /* 0x00000004002c7947 */ /* 0x000fea0003800000 */
.L_x_8029:
        /* <DEDUP_REMOVED lines=21> */
.L_x_8038:
[----:B------:R-:W-:Y:S05]  /*7a00*/  BSYNC B1 ;  /* 0x0000000000017941 */ /* 0x000fea0003800000 */
.L_x_8037:
[----:B------:R-:W-:Y:S01]  /*7a10*/  LEA R5, R0, 0x37800000, 0x17 ;  /* 0x3780000000057811 */ /* 0x000fe200078eb8ff */
[----:B------:R-:W-:-:S05]  /*7a20*/  IMAD.SHL.U32 R0, R3, 0x200000, RZ ;  /* 0x0020000003007824 */ /* 0x000fca00078e00ff */
[----:B------:R-:W-:-:S07]  /*7a30*/  LOP3.LUT R0, R5, R0, R6, 0xfe, !PT ;  /* 0x0000000005007212 */ /* 0x000fce00078efe06 */
.L_x_8036:
[----:B------:R-:W-:Y:S05]  /*7a40*/  BSYNC B0 ;  /* 0x0000000000007941 */ /* 0x000fea0003800000 */
.L_x_8035:
[----:B------:R-:W-:Y:S01]  /*7a50*/  FMUL.FTZ R0, R0, 1 ;  /* 0x3f80000000007820 */ /* 0x000fe20000410000 */
[----:B------:R-:W-:-:S03]  /*7a60*/  CS2R R26, SRZ ;  /* 0x00000000001a7805 */ /* 0x000fc6000001ff00 */
[----:B------:R0:W4:Y:S01]  /*7a70*/  F2F.F64.F32 R24, R0 ;  /* 0x0000000000187310 */ /* 0x0001220000201800 */
[----:B------:R-:W-:Y:S05]  /*7a80*/  BRA `(.L_x_8016) ;  /* 0x0000000000b47947 */ /* 0x000fea0003800000 */
.L_x_8028:
        /* <DEDUP_REMOVED lines=14> */
.L_x_8042:
[----:B------:R-:W-:Y:S05]  /*7b70*/  BSYNC B0 ;  /* 0x0000000000007941 */ /* 0x000fea0003800000 */
.L_x_8041:
[----:B------:R-:W-:Y:S01]  /*7b80*/  FMUL.FTZ R0, R0, 1 ;  /* 0x3f80000000007820 */ /* 0x000fe20000410000 */
[----:B------:R-:W-:-:S03]  /*7b90*/  CS2R R26, SRZ ;  /* 0x00000000001a7805 */ /* 0x000fc6000001ff00 */
[----:B------:R0:W4:Y:S01]  /*7ba0*/  F2F.F64.F32 R24, R0 ;  /* 0x0000000000187310 */ /* 0x0001220000201800 */
[----:B------:R-:W-:Y:S05]  /*7bb0*/  BRA `(.L_x_8016) ;  /* 0x0000000000687947 */ /* 0x000fea0003800000 */
.L_x_8015:
        /* <DEDUP_REMOVED lines=16> */
.L_x_8043:
[----:B------:R-:W-:Y:S02]  /*7cc0*/  CS2R R24, SRZ ;  /* 0x0000000000187805 */ /* 0x000fe4000001ff00 */
[----:B------:R-:W-:Y:S01]  /*7cd0*/  CS2R R26, SRZ ;  /* 0x00000000001a7805 */ /* 0x000fe2000001ff00 */
[----:B------:R-:W-:Y:S06]  /*7ce0*/  BRA `(.L_x_8016) ;  /* 0x00000000001c7947 */ /* 0x000fec0003800000 */
.L_x_8040:
[----:B------:R-:W4:Y:S01]  /*7cf0*/  LDG.E.64 R24, desc[UR36][R4.64] ;  /* 0x0000002404187981 */ /* 0x000f22000c1e1b00 */
[----:B------:R-:W-:Y:S01]  /*7d00*/  CS2R R26, SRZ ;  /* 0x00000000001a7805 */ /* 0x000fe2000001ff00 */
[----:B----4-:R-:W0:Y:S01]  /*7d10*/  I2F.F64.U64 R24, R24 ;  /* 0x0000001800187312 */ /* 0x010e220000301800 */
[----:B------:R-:W-:Y:S05]  /*7d20*/  BRA `(.L_x_8016) ;  /* 0x00000000000c7947 */ /* 0x000fea0003800000 */
.L_x_8039:
[----:B------:R-:W4:Y:S01]  /*7d30*/  LDG.E R4, desc[UR36][R4.64] ;  /* 0x0000002404047981 */ /* 0x000f22000c1e1900 */
[----:B------:R-:W-:Y:S01]  /*7d40*/  CS2R R26, SRZ ;  /* 0x00000000001a7805 */ /* 0x000fe2000001ff00 */
[----:B----4-:R0:W4:Y:S06]  /*7d50*/  I2F.F64.U32 R24, R4 ;  /* 0x0000000400187312 */ /* 0x01012c0000201800 */
.L_x_8016:
[----:B0-----:R-:W0:Y:S01]  /*7d60*/  LDC.U8 R3, c[0x0][0x266] ;  /* 0x00009980ff037b82 */ /* 0x001e220000000000 */
        /* <DEDUP_REMOVED lines=20> */
.L_x_8047:
[----:B------:R-:W2:Y:S01]  /*7eb0*/  LDG.E.U8 R4, desc[UR36][R4.64] ;  /* 0x0000002404047981 */ /* 0x000ea2000c1e1100 */
[----:B------:R-:W-:Y:S01]  /*7ec0*/  CS2R R10, SRZ ;  /* 0x00000000000a7805 */ /* 0x000fe2000001ff00 */
[----:B--2---:R0:W1:Y:S01]  /*7ed0*/  I2F.F64.U16 R8, R4 ;  /* 0x0000000400087312 */ /* 0x0040620000101800 */
[----:B------:R-:W-:Y:S05]  /*7ee0*/  BRA `(.L_x_8009) ;  /* 0x0000000c00c87947 */ /* 0x000fea0003800000 */
.L_x_8046:
        /* <DEDUP_REMOVED lines=10> */
.L_x_8050:
[----:B------:R-:W2:Y:S01]  /*7f90*/  LDG.E R4, desc[UR36][R4.64] ;  /* 0x0000002404047981 */ /* 0x000ea2000c1e1900 */
[----:B------:R-:W-:Y:S01]  /*7fa0*/  CS2R R10, SRZ ;  /* 0x00000000000a7805 */ /* 0x000fe2000001ff00 */
[----:B--2---:R0:W1:Y:S01]  /*7fb0*/  I2F.F64 R8, R4 ;  /* 0x0000000400087312 */ /* 0x0040620000201c00 */
[----:B------:R-:W-:Y:S05]  /*7fc0*/  BRA `(.L_x_8009) ;  /* 0x0000000c00907947 */ /* 0x000fea0003800000 */
.L_x_8049:
[----:B------:R-:W2:Y:S01]  /*7fd0*/  LDG.E.U16 R4, desc[UR36][R4.64] ;  /* 0x0000002404047981 */ /* 0x000ea2000c1e1500 */
[----:B------:R-:W-:Y:S01]  /*7fe0*/  CS2R R10, SRZ ;  /* 0x00000000000a7805 */ /* 0x000fe2000001ff00 */
[----:B--2---:R0:W1:Y:S01]  /*7ff0*/  I2F.F64.S16 R8, R4 ;  /* 0x0000000400087312 */ /* 0x0040620000101c00 */
[----:B------:R-:W-:Y:S05]  /*8000*/  BRA `(.L_x_8009) ;  /* 0x0000000c00807947 */ /* 0x000fea0003800000 */
.L_x_8045:
        /* <DEDUP_REMOVED lines=11> */
.L_x_8052:
[----:B------:R-:W2:Y:S01]  /*80c0*/  LDG.E.U16 R0, desc[UR36][R4.64] ;  /* 0x0000002404007981 */ /* 0x000ea2000c1e1500 */
[----:B------:R-:W-:Y:S01]  /*80d0*/  CS2R R10, SRZ ;  /* 0x00000000000a7805 */ /* 0x000fe2000001ff00 */
[----:B--2---:R-:W-:-:S05]  /*80e0*/  HADD2.F32 R0, -RZ, R0.H0_H0 ;  /* 0x20000000ff007230 */ /* 0x004fca0000004100 */
[----:B------:R-:W-:-:S04]  /*80f0*/  FMUL.FTZ R0, R0, 1 ;  /* 0x3f80000000007820 */ /* 0x000fc80000410000 */
[----:B------:R0:W1:Y:S01]  /*8100*/  F2F.F64.F32 R8, R0 ;  /* 0x0000000000087310 */ /* 0x0000620000201800 */
[----:B------:R-:W-:Y:S05]  /*8110*/  BRA `(.L_x_8009) ;  /* 0x0000000c003c7947 */ /* 0x000fea0003800000 */
.L_x_8051:
        /* <DEDUP_REMOVED lines=12> */
.L_x_8054:
        /* <DEDUP_REMOVED lines=8> */
.L_x_8053:
[----:B------:R0:W5:Y:S01]  /*8260*/  LDG.E.64 R8, desc[UR36][R4.64] ;  /* 0x0000002404087981 */ /* 0x000162000c1e1b00 */
[----:B------:R-:W-:Y:S01]  /*8270*/  CS2R R10, SRZ ;  /* 0x00000000000a7805 */ /* 0x000fe2000001ff00 */
[----:B------:R-:W-:Y:S06]  /*8280*/  BRA `(.L_x_8009) ;  /* 0x0000000800e07947 */ /* 0x000fec0003800000 */
.L_x_8044:
        /* <DEDUP_REMOVED lines=14> */
.L_x_8057:
[----:B------:R0:W5:Y:S01]  /*8370*/  LDG.E.128 R8, desc[UR36][R4.64] ;  /* 0x0000002404087981 */ /* 0x000162000c1e1d00 */
[----:B------:R-:W-:Y:S05]  /*8380*/  BRA `(.L_x_8009) ;  /* 0x0000000800a07947 */ /* 0x000fea0003800000 */
.L_x_8056:
        /* <DEDUP_REMOVED lines=29> */
.L_x_8059:
        /* <DEDUP_REMOVED lines=16> */
.L_x_8058:
[----:B------:R-:W2:Y:S01]  /*8660*/  LDG.E.U16 R0, desc[UR36][R4.64] ;  /* 0x0000002404007981 */ /* 0x000ea2000c1e1500 */
[----:B------:R-:W-:Y:S01]  /*8670*/  CS2R R10, SRZ ;  /* 0x00000000000a7805 */ /* 0x000fe2000001ff00 */
[----:B--2---:R-:W-:-:S04]  /*8680*/  IMAD.U32 R0, R0, 0x10000, RZ ;  /* 0x0001000000007824 */ /* 0x004fc800078e00ff */
[----:B------:R-:W-:-:S04]  /*8690*/  FMUL.FTZ R0, R0, 1 ;  /* 0x3f80000000007820 */ /* 0x000fc80000410000 */
[----:B------:R0:W1:Y:S01]  /*86a0*/  F2F.F64.F32 R8, R0 ;  /* 0x0000000000087310 */ /* 0x0000620000201800 */
[----:B------:R-:W-:Y:S05]  /*86b0*/  BRA `(.L_x_8009) ;  /* 0x0000000400d47947 */ /* 0x000fea0003800000 */
.L_x_8055:
        /* <DEDUP_REMOVED lines=12> */
.L_x_8062:
        /* <DEDUP_REMOVED lines=21> */
.L_x_8066:
[----:B------:R-:W-:Y:S05]  /*88d0*/  BSYNC B1 ;  /* 0x0000000000017941 */ /* 0x000fea0003800000 */
.L_x_8065:
[----:B------:R-:W-:Y:S01]  /*88e0*/  LEA R5, R0, 0x3b800000, 0x17 ;  /* 0x3b80000000057811 */ /* 0x000fe200078eb8ff */
[----:B------:R-:W-:-:S05]  /*88f0*/  IMAD.SHL.U32 R0, R3, 0x100000, RZ ;  /* 0x0010000003007824 */ /* 0x000fca00078e00ff */
[----:B------:R-:W-:-:S07]  /*8900*/  LOP3.LUT R0, R5, R0, R6, 0xfe, !PT ;  /* 0x0000000005007212 */ /* 0x000fce00078efe06 */
.L_x_8064:
[----:B------:R-:W-:Y:S05]  /*8910*/  BSYNC B0 ;  /* 0x0000000000007941 */ /* 0x000fea0003800000 */
.L_x_8063:
[----:B------:R-:W-:Y:S01]  /*8920*/  FMUL.FTZ R0, R0, 1 ;  /* 0x3f80000000007820 */ /* 0x000fe20000410000 */
[----:B------:R-:W-:-:S03]  /*8930*/  CS2R R10, SRZ ;  /* 0x00000000000a7805 */ /* 0x000fc6000001ff00 */
[----:B------:R0:W1:Y:S01]  /*8940*/  F2F.F64.F32 R8, R0 ;  /* 0x0000000000087310 */ /* 0x0000620000201800 */
[----:B------:R-:W-:Y:S05]  /*8950*/  BRA `(.L_x_8009) ;  /* 0x00000004002c7947 */ /* 0x000fea0003800000 */
.L_x_8061:
        /* <DEDUP_REMOVED lines=21> */
.L_x_8070:
[----:B------:R-:W-:Y:S05]  /*8ab0*/  BSYNC B1 ;  /* 0x0000000000017941 */ /* 0x000fea0003800000 */
.L_x_8069:
[----:B------:R-:W-:Y:S01]  /*8ac0*/  LEA R5, R0, 0x37800000, 0x17 ;  /* 0x3780000000057811 */ /* 0x000fe200078eb8ff */
[----:B------:R-:W-:-:S05]  /*8ad0*/  IMAD.SHL.U32 R0, R3, 0x200000, RZ ;  /* 0x0020000003007824 */ /* 0x000fca00078e00ff */
[----:B------:R-:W-:-:S07]  /*8ae0*/  LOP3.LUT R0, R5, R0, R6, 0xfe, !PT ;  /* 0x0000000005007212 */ /* 0x000fce00078efe06 */
.L_x_8068:
[----:B------:R-:W-:Y:S05]  /*8af0*/  BSYNC B0 ;  /* 0x0000000000007941 */ /* 0x000fea0003800000 */
.L_x_8067:
[----:B------:R-:W-:Y:S01]  /*8b00*/  FMUL.FTZ R0, R0, 1 ;  /* 0x3f80000000007820 */ /* 0x000fe20000410000 */
[----:B------:R-:W-:-:S03]  /*8b10*/  CS2R R10, SRZ ;  /* 0x00000000000a7805 */ /* 0x000fc6000001ff00 */
[----:B------:R0:W1:Y:S01]  /*8b20*/  F2F.F64.F32 R8, R0 ;  /* 0x0000000000087310 */ /* 0x0000620000201800 */
[----:B------:R-:W-:Y:S05]  /*8b30*/  BRA `(.L_x_8009) ;  /* 0x0000000000b47947 */ /* 0x000fea0003800000 */
.L_x_8060:
        /* <DEDUP_REMOVED lines=14> */
.L_x_8074:
[----:B------:R-:W-:Y:S05]  /*8c20*/  BSYNC B0 ;  /* 0x0000000000007941 */ /* 0x000fea0003800000 */
.L_x_8073:
[----:B------:R-:W-:Y:S01]  /*8c30*/  FMUL.FTZ R0, R0, 1 ;  /* 0x3f80000000007820 */ /* 0x000fe20000410000 */
[----:B------:R-:W-:-:S03]  /*8c40*/  CS2R R10, SRZ ;  /* 0x00000000000a7805 */ /* 0x000fc6000001ff00 */
[----:B------:R0:W1:Y:S01]  /*8c50*/  F2F.F64.F32 R8, R0 ;  /* 0x0000000000087310 */ /* 0x0000620000201800 */
[----:B------:R-:W-:Y:S05]  /*8c60*/  BRA `(.L_x_8009) ;  /* 0x0000000000687947 */ /* 0x000fea0003800000 */
.L_x_8048:
        /* <DEDUP_REMOVED lines=16> */
.L_x_8075:
[----:B------:R-:W-:Y:S02]  /*8d70*/  CS2R R8, SRZ ;  /* 0x0000000000087805 */ /* 0x000fe4000001ff00 */
[----:B------:R-:W-:Y:S01]  /*8d80*/  CS2R R10, SRZ ;  /* 0x00000000000a7805 */ /* 0x000fe2000001ff00 */
[----:B------:R-:W-:Y:S06]  /*8d90*/  BRA `(.L_x_8009) ;  /* 0x00000000001c7947 */ /* 0x000fec0003800000 */
.L_x_8072:
[----:B------:R-:W2:Y:S01]  /*8da0*/  LDG.E.64 R8, desc[UR36][R4.64] ;  /* 0x0000002404087981 */ /* 0x000ea2000c1e1b00 */
[----:B------:R-:W-:Y:S01]  /*8db0*/  CS2R R10, SRZ ;  /* 0x00000000000a7805 */ /* 0x000fe2000001ff00 */
[----:B--2---:R-:W0:Y:S01]  /*8dc0*/  I2F.F64.U64 R8, R8 ;  /* 0x0000000800087312 */ /* 0x004e220000301800 */
[----:B------:R-:W-:Y:S05]  /*8dd0*/  BRA `(.L_x_8009) ;  /* 0x00000000000c7947 */ /* 0x000fea0003800000 */
.L_x_8071:
[----:B------:R-:W2:Y:S01]  /*8de0*/  LDG.E R4, desc[UR36][R4.64] ;  /* 0x0000002404047981 */ /* 0x000ea2000c1e1900 */
[----:B------:R-:W-:Y:S01]  /*8df0*/  CS2R R10, SRZ ;  /* 0x00000000000a7805 */ /* 0x000fe2000001ff00 */
[----:B--2---:R0:W1:Y:S06]  /*8e00*/  I2F.F64.U32 R8, R4 ;  /* 0x0000000400087312 */ /* 0x00406c0000201800 */
.L_x_8009:
[----:B------:R-:W-:Y:S05]  /*8e10*/  BSYNC B6 ;  /* 0x0000000000067941 */ /* 0x000fea0003800000 */
.L_x_8008:
[----:B0-----:R-:W0:Y:S01]  /*8e20*/  S2R R3, SR_TID.X ;  /* 0x0000000000037919 */ /* 0x001e220000002100 */
[----:B------:R-:W-:Y:S01]  /*8e30*/  BSSY B0, `(.L_x_8076) ;  /* 0x0000010000007945 */ /* 0x000fe20003800000 */
[----:B----4-:R-:W-:Y:S02]  /*8e40*/  CS2R R18, SRZ ;  /* 0x0000000000127805 */ /* 0x010fe4000001ff00 */
[----:B------:R-:W-:Y:S02]  /*8e50*/  CS2R R6, SRZ ;  /* 0x0000000000067805 */ /* 0x000fe4000001ff00 */
[----:B------:R-:W-:Y:S02]  /*8e60*/  CS2R R4, SRZ ;  /* 0x0000000000047805 */ /* 0x000fe4000001ff00 */
[----:B0-----:R-:W-:-:S13]  /*8e70*/  ISETP.GE.AND P3, PT, R3, R22, PT ;  /* 0x000000160300720c */ /* 0x001fda0003f66270 */
[----:B------:R-:W-:Y:S05]  /*8e80*/  @P3 BRA `(.L_x_8077) ;  /* 0x0000000000283947 */ /* 0x000fea0003800000 */
[----:B------:R-:W-:Y:S01]  /*8e90*/  ULDC.64 UR4, c[0x0][0x228] ;  /* 0x00008a0000047ab9 */ /* 0x000fe20000000a00 */
[----:B------:R-:W-:Y:S01]  /*8ea0*/  ULDC.64 UR6, c[0x0][0x220] ;  /* 0x0000880000067ab9 */ /* 0x000fe20000000a00 */
[----:B--23-5:R-:W-:Y:S02]  /*8eb0*/  DMUL R4, R48, UR4 ;  /* 0x0000000430047c28 */ /* 0x02cfe40008000000 */
[----:B------:R-:W-:-:S06]  /*8ec0*/  DMUL R6, R50, UR4 ;  /* 0x0000000432067c28 */ /* 0x000fcc0008000000 */
[----:B------:R-:W-:Y:S02]  /*8ed0*/  DFMA R4, R50, UR6, R4 ;  /* 0x0000000632047c2b */ /* 0x000fe40008000004 */
[----:B------:R-:W-:-:S06]  /*8ee0*/  DFMA R6, R48, UR6, -R6 ;  /* 0x0000000630067c2b */ /* 0x000fcc0008000806 */
[C---:B-1----:R-:W-:Y:S02]  /*8ef0*/  DMUL R12, R4.reuse, R46 ;  /* 0x0000002e040c7228 */ /* 0x042fe40000000000 */
[----:B------:R-:W-:-:S06]  /*8f00*/  DMUL R14, R4, R44 ;  /* 0x0000002c040e7228 */ /* 0x000fcc0000000000 */
[C---:B------:R-:W-:Y:S02]  /*8f10*/  DFMA R4, R6.reuse, R44, -R12 ;  /* 0x0000002c0604722b */ /* 0x040fe4000000080c */
[----:B------:R-:W-:-:S11]  /*8f20*/  DFMA R6, R6, R46, R14 ;  /* 0x0000002e0606722b */ /* 0x000fd6000000000e */
.L_x_8077:
[----:B------:R-:W-:Y:S05]  /*8f30*/  BSYNC B0 ;  /* 0x0000000000007941 */ /* 0x000fea0003800000 */
.L_x_8076:
[----:B-1---5:R-:W-:Y:S01]  /*8f40*/  IMAD.MOV.U32 R45, RZ, RZ, R3 ;  /* 0x000000ffff2d7224 */ /* 0x022fe200078e0003 */
[----:B------:R-:W0:Y:S01]  /*8f50*/  LDC.U8 R44, c[0x0][0x274] ;  /* 0x00009d00ff2c7b82 */ /* 0x000e220000000000 */
[----:B------:R-:W-:Y:S01]  /*8f60*/  BSSY B0, `(.L_x_8078) ;  /* 0x0000013000007945 */ /* 0x000fe20003800000 */
[----:B------:R-:W-:Y:S01]  /*8f70*/  CS2R R16, SRZ ;  /* 0x0000000000107805 */ /* 0x000fe2000001ff00 */
[C---:B------:R-:W-:Y:S02]  /*8f80*/  VIADD R23, R45.reuse, 0x80 ;  /* 0x000000802d177836 */ /* 0x040fe40000000000 */
        /* <DEDUP_REMOVED lines=9> */
[----:B------:R-:W-:-:S06]  /*9020*/  DMUL R12, R42, UR4 ;  /* 0x000000042a0c7c28 */ /* 0x000fcc0008000000 */
[----:B------:R-:W-:Y:S02]  /*9030*/  DFMA R42, R42, UR6, R14 ;  /* 0x000000062a2a7c2b */ /* 0x000fe4000800000e */
[----:B------:R-:W-:-:S06]  /*9040*/  DFMA R12, R40, UR6, -R12 ;  /* 0x00000006280c7c2b */ /* 0x000fcc000800080c */
[C---:B------:R-:W-:Y:S02]  /*9050*/  DMUL R16, R42.reuse, R38 ;  /* 0x000000262a107228 */ /* 0x040fe40000000000 */
[----:B------:R-:W-:-:S06]  /*9060*/  DMUL R18, R42, R36 ;  /* 0x000000242a127228 */ /* 0x000fcc0000000000 */
[C---:B------:R-:W-:Y:S02]  /*9070*/  DFMA R16, R12.reuse, R36, -R16 ;  /* 0x000000240c10722b */ /* 0x040fe40000000810 */
[----:B------:R-:W-:-:S11]  /*9080*/  DFMA R18, R12, R38, R18 ;  /* 0x000000260c12722b */ /* 0x000fd60000000012 */
.L_x_8079:
[----:B------:R-:W-:Y:S05]  /*9090*/  BSYNC B0 ;  /* 0x0000000000007941 */ /* 0x000fea0003800000 */
.L_x_8078:
        /* <DEDUP_REMOVED lines=8> */
[----:B------:R-:W-:-:S06]  /*9120*/  DMUL R12, R34, UR4 ;  /* 0x00000004220c7c28 */ /* 0x000fcc0008000000 */
[----:B------:R-:W-:Y:S02]  /*9130*/  DFMA R14, R34, UR6, R14 ;  /* 0x00000006220e7c2b */ /* 0x000fe4000800000e */
[----:B------:R-:W-:-:S06]  /*9140*/  DFMA R12, R32, UR6, -R12 ;  /* 0x00000006200c7c2b */ /* 0x000fcc000800080c */
[C---:B--2---:R-:W-:Y:S02]  /*9150*/  DMUL R40, R14.reuse, R30 ;  /* 0x0000001e0e287228 */ /* 0x044fe40000000000 */
[----:B------:R-:W-:-:S06]  /*9160*/  DMUL R14, R14, R28 ;  /* 0x0000001c0e0e7228 */ /* 0x000fcc0000000000 */
[C---:B------:R-:W-:Y:S02]  /*9170*/  DFMA R40, R12.reuse, R28, -R40 ;  /* 0x0000001c0c28722b */ /* 0x040fe40000000828 */
[----:B------:R-:W-:-:S11]  /*9180*/  DFMA R42, R12, R30, R14 ;  /* 0x0000001e0c2a722b */ /* 0x000fd6000000000e */
.L_x_8081:
[----:B------:R-:W-:Y:S05]  /*9190*/  BSYNC B0 ;  /* 0x0000000000007941 */ /* 0x000fea0003800000 */
.L_x_8080:
[----:B------:R-:W-:Y:S01]  /*91a0*/  BSSY B0, `(.L_x_8082) ;  /* 0x000000d000007945 */ /* 0x000fe20003800000 */
[----:B------:R-:W-:-:S03]  /*91b0*/  CS2R R36, SRZ ;  /* 0x0000000000247805 */ /* 0x000fc6000001ff00 */
        /* <DEDUP_REMOVED lines=8> */
[----:B--2---:R-:W-:-:S06]  /*9240*/  DMUL R14, R14, R8 ;  /* 0x000000080e0e7228 */ /* 0x004fcc0000000000 */
[C---:B------:R-:W-:Y:S02]  /*9250*/  DFMA R36, R12.reuse, R8, -R36 ;  /* 0x000000080c24722b */ /* 0x040fe40000000824 */
[----:B------:R-:W-:-:S11]  /*9260*/  DFMA R38, R12, R10, R14 ;  /* 0x0000000a0c26722b */ /* 0x000fd6000000000e */
.L_x_8083:
[----:B------:R-:W-:Y:S05]  /*9270*/  BSYNC B0 ;  /* 0x0000000000007941 */ /* 0x000fea0003800000 */
.L_x_8082:
[----:B------:R-:W-:Y:S04]  /*9280*/  BSSY B6, `(.L_x_8084) ;  /* 0x0000130000067945 */ /* 0x000fe80003800000 */
[----:B------:R-:W-:Y:S05]  /*9290*/  @P3 BRA `(.L_x_8085) ;  /* 0x0000001000b83947 */ /* 0x000fea0003800000 */
[----:B--2---:R-:W1:Y:S01]  /*92a0*/  LDC.64 R8, c[0x0][0x240] ;  /* 0x00009000ff087b82 */ /* 0x004e620000000a00 */
[----:B0-----:R-:W-:Y:S01]  /*92b0*/  PRMT R0, R44, 0x9910, RZ ;  /* 0x000099102c007816 */ /* 0x001fe200000000ff */
        /* <DEDUP_REMOVED lines=19> */
.L_x_8089:
[----:B------:R-:W0:Y:S01]  /*93f0*/  F2I.S64.F64.TRUNC R4, R4 ;  /* 0x0000000400047311 */ /* 0x000e22000030d900 */
[----:B------:R-:W-:Y:S02]  /*9400*/  IMAD.MOV.U32 R45, RZ, RZ, R23 ;  /* 0x000000ffff2d7224 */ /* 0x000fe400078e0017 */
[----:B0-----:R-:W-:-:S05]  /*9410*/  IMAD.MOV.U32 R3, RZ, RZ, R4 ;  /* 0x000000ffff037224 */ /* 0x001fca00078e0004 */
[----:B------:R0:W-:Y:S01]  /*9420*/  STG.E.U8 desc[UR36][R8.64], R3 ;  /* 0x0000000308007986 */ /* 0x0001e2000c101124 */
[----:B------:R-:W-:Y:S05]  /*9430*/  BRA `(.L_x_8085) ;  /* 0x0000001000507947 */ /* 0x000fea0003800000 */
.L_x_8088:
        /* <DEDUP_REMOVED lines=10> */
.L_x_8092:
[----:B------:R-:W0:Y:S01]  /*94e0*/  F2I.F64.TRUNC R5, R4 ;  /* 0x0000000400057311 */ /* 0x000e22000030d100 */
[----:B------:R-:W-:Y:S01]  /*94f0*/  IMAD.MOV.U32 R45, RZ, RZ, R23 ;  /* 0x000000ffff2d7224 */ /* 0x000fe200078e0017 */
[----:B0-----:R0:W-:Y:S01]  /*9500*/  STG.E desc[UR36][R8.64], R5 ;  /* 0x0000000508007986 */ /* 0x0011e2000c101924 */
[----:B------:R-:W-:Y:S05]  /*9510*/  BRA `(.L_x_8085) ;  /* 0x0000001000187947 */ /* 0x000fea0003800000 */
.L_x_8091:
[----:B------:R-:W0:Y:S01]  /*9520*/  F2I.F64.TRUNC R5, R4 ;  /* 0x0000000400057311 */ /* 0x000e22000030d100 */
[----:B------:R-:W-:Y:S01]  /*9530*/  IMAD.MOV.U32 R45, RZ, RZ, R23 ;  /* 0x000000ffff2d7224 */ /* 0x000fe200078e0017 */
[----:B0-----:R0:W-:Y:S01]  /*9540*/  STG.E.U16 desc[UR36][R8.64], R5 ;  /* 0x0000000508007986 */ /* 0x0011e2000c101524 */
[----:B------:R-:W-:Y:S05]  /*9550*/  BRA `(.L_x_8085) ;  /* 0x0000001000087947 */ /* 0x000fea0003800000 */
.L_x_8087:
        /* <DEDUP_REMOVED lines=14> */
.L_x_8094:
        /* <DEDUP_REMOVED lines=9> */
.L_x_8093:
        /* <DEDUP_REMOVED lines=17> */
.L_x_8096:
        /* <DEDUP_REMOVED lines=12> */
.L_x_8095:
[----:B------:R0:W-:Y:S01]  /*98a0*/  STG.E.64 desc[UR36][R8.64], R4 ;  /* 0x0000000408007986 */ /* 0x0001e2000c101b24 */
[----:B------:R-:W-:Y:S01]  /*98b0*/  IMAD.MOV.U32 R45, RZ, RZ, R23 ;  /* 0x000000ffff2d7224 */ /* 0x000fe200078e0017 */
[----:B------:R-:W-:Y:S06]  /*98c0*/  BRA `(.L_x_8085) ;  /* 0x0000000c002c7947 */ /* 0x000fec0003800000 */
.L_x_8086:
        /* <DEDUP_REMOVED lines=14> */
.L_x_8099:
[----:B------:R1:W-:Y:S01]  /*99b0*/  STG.E.128 desc[UR36][R8.64], R4 ;  /* 0x0000000408007986 */ /* 0x0003e2000c101d24 */
[----:B------:R-:W-:Y:S01]  /*99c0*/  IMAD.MOV.U32 R45, RZ, RZ, R23 ;  /* 0x000000ffff2d7224 */ /* 0x000fe200078e0017 */
[----:B------:R-:W-:Y:S06]  /*99d0*/  BRA `(.L_x_8085) ;  /* 0x0000000800e87947 */ /* 0x000fec0003800000 */
.L_x_8098:
        /* <DEDUP_REMOVED lines=25> */
.L_x_8103:
[----:B------:R-:W-:Y:S05]  /*9b70*/  BSYNC B0 ;  /* 0x0000000000007941 */ /* 0x000fea0003800000 */
.L_x_8102:
[----:B------:R-:W-:Y:S01]  /*9b80*/  LOP3.LUT R7, R0, R7, RZ, 0xfc, !PT ;  /* 0x0000000700077212 */ /* 0x000fe200078efcff */
[----:B------:R-:W-:-:S04]  /*9b90*/  IMAD.MOV.U32 R45, RZ, RZ, R23 ;  /* 0x000000ffff2d7224 */ /* 0x000fc800078e0017 */
[----:B------:R0:W-:Y:S01]  /*9ba0*/  STG.E.U8 desc[UR36][R8.64], R7 ;  /* 0x0000000708007986 */ /* 0x0001e2000c101124 */
[----:B------:R-:W-:Y:S05]  /*9bb0*/  BRA `(.L_x_8085) ;  /* 0x0000000800707947 */ /* 0x000fea0003800000 */
.L_x_8101:
        /* <DEDUP_REMOVED lines=17> */
.L_x_8105:
[----:B------:R-:W-:Y:S01]  /*9cd0*/  IMAD.MOV.U32 R0, RZ, RZ, 0x7f ;  /* 0x0000007fff007424 */ /* 0x000fe200078e00ff */
[----:B------:R-:W-:-:S04]  /*9ce0*/  ISETP.GT.U32.AND P0, PT, R3, 0x7f800000, PT ;  /* 0x7f8000000300780c */ /* 0x000fc80003f04070 */
[----:B------:R-:W-:-:S09]  /*9cf0*/  SEL R0, R0, 0x7c, P0 ;  /* 0x0000007c00007807 */ /* 0x000fd20000000000 */
.L_x_8106:
[----:B------:R-:W-:Y:S05]  /*9d00*/  BSYNC B0 ;  /* 0x0000000000007941 */ /* 0x000fea0003800000 */
.L_x_8104:
[----:B------:R-:W-:Y:S01]  /*9d10*/  LOP3.LUT R3, R7, 0x80000000, RZ, 0xc0, !PT ;  /* 0x8000000007037812 */ /* 0x000fe200078ec0ff */
[----:B------:R-:W-:-:S03]  /*9d20*/  IMAD.MOV.U32 R45, RZ, RZ, R23 ;  /* 0x000000ffff2d7224 */ /* 0x000fc600078e0017 */
[----:B------:R-:W-:-:S04]  /*9d30*/  SHF.R.U32.HI R3, RZ, 0x18, R3 ;  /* 0x00000018ff037819 */ /* 0x000fc80000011603 */
[----:B------:R-:W-:-:S05]  /*9d40*/  LOP3.LUT R3, R0, R3, RZ, 0xfc, !PT ;  /* 0x0000000300037212 */ /* 0x000fca00078efcff */
[----:B------:R0:W-:Y:S01]  /*9d50*/  STG.E.U8 desc[UR36][R8.64], R3 ;  /* 0x0000000308007986 */ /* 0x0001e2000c101124 */
[----:B------:R-:W-:Y:S05]  /*9d60*/  BRA `(.L_x_8085) ;  /* 0x0000000800047947 */ /* 0x000fea0003800000 */
.L_x_8100:
        /* <DEDUP_REMOVED lines=9> */
.L_x_8097:
        /* <DEDUP_REMOVED lines=12> */
.L_x_8109:
        /* <DEDUP_REMOVED lines=21> */
.L_x_8112:
[----:B------:R-:W-:-:S04]  /*a010*/  LOP3.LUT R0, R7, 0x80000000, RZ, 0xc0, !PT ;  /* 0x8000000007007812 */ /* 0x000fc800078ec0ff */
[----:B------:R-:W-:-:S04]  /*a020*/  SHF.R.U32.HI R0, RZ, 0x18, R0 ;  /* 0x00000018ff007819 */ /* 0x000fc80000011600 */
[----:B------:R-:W-:-:S07]  /*a030*/  LOP3.LUT R0, R3, R0, RZ, 0xfc, !PT ;  /* 0x0000000003007212 */ /* 0x000fce00078efcff */
.L_x_8111:
[----:B------:R-:W-:Y:S05]  /*a040*/  BSYNC B0 ;  /* 0x0000000000007941 */ /* 0x000fea0003800000 */
.L_x_8110:
[----:B------:R0:W-:Y:S01]  /*a050*/  STG.E.U8 desc[UR36][R8.64], R0 ;  /* 0x0000000008007986 */ /* 0x0001e2000c101124 */
[----:B------:R-:W-:Y:S01]  /*a060*/  IMAD.MOV.U32 R45, RZ, RZ, R23 ;  /* 0x000000ffff2d7224 */ /* 0x000fe200078e0017 */
[----:B------:R-:W-:Y:S06]  /*a070*/  BRA `(.L_x_8085) ;  /* 0x0000000400407947 */ /* 0x000fec0003800000 */
.L_x_8108:
        /* <DEDUP_REMOVED lines=21> */
.L_x_8115:
[----:B------:R-:W-:-:S04]  /*a1d0*/  LOP3.LUT R0, R7, 0x80000000, RZ, 0xc0, !PT ;  /* 0x8000000007007812 */ /* 0x000fc800078ec0ff */
[----:B------:R-:W-:-:S04]  /*a1e0*/  SHF.R.U32.HI R0, RZ, 0x18, R0 ;  /* 0x00000018ff007819 */ /* 0x000fc80000011600 */
[----:B------:R-:W-:-:S07]  /*a1f0*/  LOP3.LUT R0, R3, R0, RZ, 0xfc, !PT ;  /* 0x0000000003007212 */ /* 0x000fce00078efcff */
.L_x_8114:
[----:B------:R-:W-:Y:S05]  /*a200*/  BSYNC B0 ;  /* 0x0000000000007941 */ /* 0x000fea0003800000 */
.L_x_8113:
[----:B------:R0:W-:Y:S01]  /*a210*/  STG.E.U8 desc[UR36][R8.64], R0 ;  /* 0x0000000008007986 */ /* 0x0001e2000c101124 */
[----:B------:R-:W-:Y:S01]  /*a220*/  IMAD.MOV.U32 R45, RZ, RZ, R23 ;  /* 0x000000ffff2d7224 */ /* 0x000fe200078e0017 */
[----:B------:R-:W-:Y:S06]  /*a230*/  BRA `(.L_x_8085) ;  /* 0x0000000000d07947 */ /* 0x000fec0003800000 */
.L_x_8107:
        /* <DEDUP_REMOVED lines=27> */
.L_x_8090:
        /* <DEDUP_REMOVED lines=15> */
[----:B0--3--:R-:W-:Y:S05]  /*a4e0*/  CALL.ABS.NOINC R14 ;  /* 0x000000000e007343 */ /* 0x009fea0003c00000 */
.L_x_8118:
[----:B------:R-:W-:Y:S01]  /*a4f0*/  IMAD.MOV.U32 R45, RZ, RZ, R23 ;  /* 0x000000ffff2d7224 */ /* 0x000fe200078e0017 */
[----:B------:R-:W-:Y:S06]  /*a500*/  BRA `(.L_x_8085) ;  /* 0x00000000001c7947 */ /* 0x000fec0003800000 */
.L_x_8117:
[----:B------:R-:W0:Y:S01]  /*a510*/  F2I.U64.F64.TRUNC R4, R4 ;  /* 0x0000000400047311 */ /* 0x000e22000030d800 */
[----:B------:R-:W-:Y:S01]  /*a520*/  IMAD.MOV.U32 R45, RZ, RZ, R23 ;  /* 0x000000ffff2d7224 */ /* 0x000fe200078e0017 */
[----:B0-----:R0:W-:Y:S01]  /*a530*/  STG.E.64 desc[UR36][R8.64], R4 ;  /* 0x0000000408007986 */ /* 0x0011e2000c101b24 */
[----:B------:R-:W-:Y:S05]  /*a540*/  BRA `(.L_x_8085) ;  /* 0x00000000000c7947 */ /* 0x000fea0003800000 */
.L_x_8116:
[----:B------:R-:W0:Y:S01]  /*a550*/  F2I.U32.F64.TRUNC R5, R4 ;  /* 0x0000000400057311 */ /* 0x000e22000030d000 */
[----:B------:R-:W-:Y:S01]  /*a560*/  IMAD.MOV.U32 R45, RZ, RZ, R23 ;  /* 0x000000ffff2d7224 */ /* 0x000fe200078e0017 */
[----:B0-----:R0:W-:Y:S06]  /*a570*/  STG.E desc[UR36][R8.64], R5 ;  /* 0x0000000508007986 */ /* 0x0011ec000c101924 */
.L_x_8085:
[----:B------:R-:W-:Y:S05]  /*a580*/  BSYNC B6 ;  /* 0x0000000000067941 */ /* 0x000fea0003800000 */
.L_x_8084:
[----:B------:R-:W-:Y:S01]  /*a590*/  ISETP.GE.AND P0, PT, R45, R22, PT ;  /* 0x000000162d00720c */ /* 0x000fe20003f06270 */
[----:B------:R-:W-:-:S12]  /*a5a0*/  BSSY B6, `(.L_x_8119) ;  /* 0x0000238000067945 */ /* 0x000fd80003800000 */
[----:B------:R-:W-:Y:S05]  /*a5b0*/  @P0 BRA `(.L_x_8120) ;  /* 0x0000002000d80947 */ /* 0x000fea0003800000 */
[----:B01----:R-:W0:Y:S01]  /*a5c0*/  LDC.64 R4, c[0x0][0x240] ;  /* 0x00009000ff047b82 */ /* 0x003e220000000a00 */
[----:B------:R-:W-:Y:S01]  /*a5d0*/  IMAD R0, R2, 0x200, R45 ;  /* 0x0000020002007824 */ /* 0x000fe200078e022d */
[----:B------:R-:W-:Y:S01]  /*a5e0*/  PRMT R6, R44, 0x9910, RZ ;  /* 0x000099102c067816 */ /* 0x000fe200000000ff */
[----:B------:R-:W-:Y:S02]  /*a5f0*/  ULDC UR4, c[0x0][0x278] ;  /* 0x00009e0000047ab9 */ /* 0x000fe40000000800 */
[----:B----4-:R-:W-:Y:S02]  /*a600*/  IMAD R3, R0, UR4, RZ ;  /* 0x0000000400037c24 */ /* 0x010fe4000f8e02ff */
        /* <DEDUP_REMOVED lines=16> */
.L_x_8124:
[----:B------:R-:W0:Y:S02]  /*a710*/  F2I.S64.F64.TRUNC R16, R16 ;  /* 0x0000001000107311 */ /* 0x000e24000030d900 */
[----:B0-----:R-:W-:-:S05]  /*a720*/  IMAD.MOV.U32 R3, RZ, RZ, R16 ;  /* 0x000000ffff037224 */ /* 0x001fca00078e0010 */
[----:B------:R0:W-:Y:S01]  /*a730*/  STG.E.U8 desc[UR36][R4.64], R3 ;  /* 0x0000000304007986 */ /* 0x0001e2000c101124 */
[----:B------:R-:W-:Y:S05]  /*a740*/  BRA `(.L_x_8126) ;  /* 0x0000001000007947 */ /* 0x000fea0003800000 */
.L_x_8123:
        /* <DEDUP_REMOVED lines=9> */
.L_x_8128:
[----:B------:R-:W0:Y:S02]  /*a7e0*/  F2I.F64.TRUNC R17, R16 ;  /* 0x0000001000117311 */ /* 0x000e24000030d100 */
[----:B0-----:R0:W-:Y:S01]  /*a7f0*/  STG.E desc[UR36][R4.64], R17 ;  /* 0x0000001104007986 */ /* 0x0011e2000c101924 */
[----:B------:R-:W-:Y:S05]  /*a800*/  BRA `(.L_x_8126) ;  /* 0x0000000c00d07947 */ /* 0x000fea0003800000 */
.L_x_8127:
[----:B------:R-:W0:Y:S02]  /*a810*/  F2I.F64.TRUNC R17, R16 ;  /* 0x0000001000117311 */ /* 0x000e24000030d100 */
[----:B0-----:R0:W-:Y:S01]  /*a820*/  STG.E.U16 desc[UR36][R4.64], R17 ;  /* 0x0000001104007986 */ /* 0x0011e2000c101524 */
[----:B------:R-:W-:Y:S05]  /*a830*/  BRA `(.L_x_8126) ;  /* 0x0000000c00c47947 */ /* 0x000fea0003800000 */
.L_x_8122:
        /* <DEDUP_REMOVED lines=13> */
.L_x_8130:
        /* <DEDUP_REMOVED lines=8> */
.L_x_8129:
        /* <DEDUP_REMOVED lines=16> */
.L_x_8132:
        /* <DEDUP_REMOVED lines=11> */
.L_x_8131:
[----:B------:R0:W-:Y:S01]  /*ab40*/  STG.E.64 desc[UR36][R4.64], R16 ;  /* 0x0000001004007986 */ /* 0x0001e2000c101b24 */
[----:B------:R-:W-:Y:S05]  /*ab50*/  BRA `(.L_x_8126) ;  /* 0x0000000800fc7947 */ /* 0x000fea0003800000 */
.L_x_8121:
        /* <DEDUP_REMOVED lines=13> */
.L_x_8135:
[----:B------:R0:W-:Y:S01]  /*ac30*/  STG.E.128 desc[UR36][R4.64], R16 ;  /* 0x0000001004007986 */ /* 0x0001e2000c101d24 */
[----:B------:R-:W-:Y:S05]  /*ac40*/  BRA `(.L_x_8126) ;  /* 0x0000000800c07947 */ /* 0x000fea0003800000 */
.L_x_8134:
        /* <DEDUP_REMOVED lines=25> */
.L_x_8139:
[----:B------:R-:W-:Y:S05]  /*ade0*/  BSYNC B0 ;  /* 0x0000000000007941 */ /* 0x000fea0003800000 */
.L_x_8138:
[----:B------:R-:W-:-:S05]  /*adf0*/  LOP3.LUT R7, R0, R7, RZ, 0xfc, !PT ;  /* 0x0000000700077212 */ /* 0x000fca00078efcff */
[----:B------:R0:W-:Y:S01]  /*ae00*/  STG.E.U8 desc[UR36][R4.64], R7 ;  /* 0x0000000704007986 */ /* 0x0001e2000c101124 */
[----:B------:R-:W-:Y:S05]  /*ae10*/  BRA `(.L_x_8126) ;  /* 0x00000008004c7947 */ /* 0x000fea0003800000 */
.L_x_8137:
        /* <DEDUP_REMOVED lines=17> */
.L_x_8141:
[----:B------:R-:W-:Y:S01]  /*af30*/  IMAD.MOV.U32 R0, RZ, RZ, 0x7f ;  /* 0x0000007fff007424 */ /* 0x000fe200078e00ff */
[----:B------:R-:W-:-:S04]  /*af40*/  ISETP.GT.U32.AND P0, PT, R3, 0x7f800000, PT ;  /* 0x7f8000000300780c */ /* 0x000fc80003f04070 */
[----:B------:R-:W-:-:S09]  /*af50*/  SEL R0, R0, 0x7c, P0 ;  /* 0x0000007c00007807 */ /* 0x000fd20000000000 */
.L_x_8142:
[----:B------:R-:W-:Y:S05]  /*af60*/  BSYNC B0 ;  /* 0x0000000000007941 */ /* 0x000fea0003800000 */
.L_x_8140:
[----:B------:R-:W-:-:S04]  /*af70*/  LOP3.LUT R3, R7, 0x80000000, RZ, 0xc0, !PT ;  /* 0x8000000007037812 */ /* 0x000fc800078ec0ff */
[----:B------:R-:W-:-:S04]  /*af80*/  SHF.R.U32.HI R3, RZ, 0x18, R3 ;  /* 0x00000018ff037819 */ /* 0x000fc80000011603 */
[----:B------:R-:W-:-:S05]  /*af90*/  LOP3.LUT R3, R0, R3, RZ, 0xfc, !PT ;  /* 0x0000000300037212 */ /* 0x000fca00078efcff */
[----:B------:R0:W-:Y:S01]  /*afa0*/  STG.E.U8 desc[UR36][R4.64], R3 ;  /* 0x0000000304007986 */ /* 0x0001e2000c101124 */
[----:B------:R-:W-:Y:S05]  /*afb0*/  BRA `(.L_x_8126) ;  /* 0x0000000400e47947 */ /* 0x000fea0003800000 */
.L_x_8136:
        /* <DEDUP_REMOVED lines=8> */
.L_x_8133:
        /* <DEDUP_REMOVED lines=11> */
.L_x_8145:
        /* <DEDUP_REMOVED lines=21> */
.L_x_8148:
[----:B------:R-:W-:-:S04]  /*b240*/  LOP3.LUT R0, R7, 0x80000000, RZ, 0xc0, !PT ;  /* 0x8000000007007812 */ /* 0x000fc800078ec0ff */
[----:B------:R-:W-:-:S04]  /*b250*/  SHF.R.U32.HI R0, RZ, 0x18, R0 ;  /* 0x00000018ff007819 */ /* 0x000fc80000011600 */
[----:B------:R-:W-:-:S07]  /*b260*/  LOP3.LUT R0, R3, R0, RZ, 0xfc, !PT ;  /* 0x0000000003007212 */ /* 0x000fce00078efcff */
.L_x_8147:
[----:B------:R-:W-:Y:S05]  /*b270*/  BSYNC B0 ;  /* 0x0000000000007941 */ /* 0x000fea0003800000 */
.L_x_8146:
[----:B------:R0:W-:Y:S01]  /*b280*/  STG.E.U8 desc[UR36][R4.64], R0 ;  /* 0x0000000004007986 */ /* 0x0001e2000c101124 */
[----:B------:R-:W-:Y:S05]  /*b290*/  BRA `(.L_x_8126) ;  /* 0x00000004002c7947 */ /* 0x000fea0003800000 */
.L_x_8144:
        /* <DEDUP_REMOVED lines=21> */
.L_x_8151:
[----:B------:R-:W-:-:S04]  /*b3f0*/  LOP3.LUT R0, R7, 0x80000000, RZ, 0xc0, !PT ;  /* 0x8000000007007812 */ /* 0x000fc800078ec0ff */
[----:B------:R-:W-:-:S04]  /*b400*/  SHF.R.U32.HI R0, RZ, 0x18, R0 ;  /* 0x00000018ff007819 */ /* 0x000fc80000011600 */
[----:B------:R-:W-:-:S07]  /*b410*/  LOP3.LUT R0, R3, R0, RZ, 0xfc, !PT ;  /* 0x0000000003007212 */ /* 0x000fce00078efcff */
.L_x_8150:
[----:B------:R-:W-:Y:S05]  /*b420*/  BSYNC B0 ;  /* 0x0000000000007941 */ /* 0x000fea0003800000 */
.L_x_8149:
[----:B------:R0:W-:Y:S01]  /*b430*/  STG.E.U8 desc[UR36][R4.64], R0 ;  /* 0x0000000004007986 */ /* 0x0001e2000c101124 */
[----:B------:R-:W-:Y:S05]  /*b440*/  BRA `(.L_x_8126) ;  /* 0x0000000000c07947 */ /* 0x000fea0003800000 */
.L_x_8143:
        /* <DEDUP_REMOVED lines=26> */
.L_x_8125:
        /* <DEDUP_REMOVED lines=11> */
[----:B--2---:R-:W-:Y:S02]  /*b6a0*/  IMAD.MOV.U32 R8, RZ, RZ, 0x65 ;  /* 0x00000065ff087424 */ /* 0x004fe400078e00ff */
[----:B------:R-:W-:Y:S02]  /*b6b0*/  IMAD.MOV.U32 R12, RZ, RZ, 0x1 ;  /* 0x00000001ff0c7424 */ /* 0x000fe400078e00ff */
[----:B0-----:R-:W-:-:S07]  /*b6c0*/  IMAD.MOV.U32 R13, RZ, RZ, RZ ;  /* 0x000000ffff0d7224 */ /* 0x001fce00078e00ff */
[----:B------:R-:W-:-:S07]  /*b6d0*/  LEPC R20, `(.L_x_8154) ;  /* 0x000000001014794e */ /* 0x000fce0000000000 */
[----:B-1-3--:R-:W-:Y:S05]  /*b6e0*/  CALL.ABS.NOINC R14 ;  /* 0x000000000e007343 */ /* 0x00afea0003c00000 */
.L_x_8154:
[----:B------:R-:W-:Y:S05]  /*b6f0*/  BRA `(.L_x_8126) ;  /* 0x0000000000147947 */ /* 0x000fea0003800000 */
.L_x_8153:
[----:B------:R-:W0:Y:S02]  /*b700*/  F2I.U64.F64.TRUNC R16, R16 ;  /* 0x0000001000107311 */ /* 0x000e24000030d800 */
[----:B0-----:R0:W-:Y:S01]  /*b710*/  STG.E.64 desc[UR36][R4.64], R16 ;  /* 0x0000001004007986 */ /* 0x0011e2000c101b24 */
[----:B------:R-:W-:Y:S05]  /*b720*/  BRA `(.L_x_8126) ;  /* 0x0000000000087947 */ /* 0x000fea0003800000 */
.L_x_8152:
[----:B------:R-:W0:Y:S02]  /*b730*/  F2I.U32.F64.TRUNC R17, R16 ;  /* 0x0000001000117311 */ /* 0x000e24000030d000 */
[----:B0-----:R0:W-:Y:S02]  /*b740*/  STG.E desc[UR36][R4.64], R17 ;  /* 0x0000001104007986 */ /* 0x0011e4000c101924 */
.L_x_8126:
[----:B------:R-:W-:-:S05]  /*b750*/  VIADD R45, R45, 0x80 ;  /* 0x000000802d2d7836 */ /* 0x000fca0000000000 */
[----:B------:R-:W-:-:S13]  /*b760*/  ISETP.GE.AND P0, PT, R45, R22, PT ;  /* 0x000000162d00720c */ /* 0x000fda0003f06270 */
[----:B------:R-:W-:Y:S05]  /*b770*/  @P0 BRA `(.L_x_8120) ;  /* 0x0000001000680947 */ /* 0x000fea0003800000 */
[----:B01--4-:R-:W0:Y:S01]  /*b780*/  LDC.64 R4, c[0x0][0x240] ;  /* 0x00009000ff047b82 */ /* 0x013e220000000a00 */
        /* <DEDUP_REMOVED lines=20> */
.L_x_8158:
[----:B------:R-:W0:Y:S02]  /*b8d0*/  F2I.S64.F64.TRUNC R40, R40 ;  /* 0x0000002800287311 */ /* 0x000e24000030d900 */
[----:B0-----:R-:W-:-:S05]  /*b8e0*/  IMAD.MOV.U32 R3, RZ, RZ, R40 ;  /* 0x000000ffff037224 */ /* 0x001fca00078e0028 */
[----:B------:R0:W-:Y:S01]  /*b8f0*/  STG.E.U8 desc[UR36][R4.64], R3 ;  /* 0x0000000304007986 */ /* 0x0001e2000c101124 */
[----:B------:R-:W-:Y:S05]  /*b900*/  BRA `(.L_x_8160) ;  /* 0x0000001000007947 */ /* 0x000fea0003800000 */
.L_x_8157:
        /* <DEDUP_REMOVED lines=9> */
.L_x_8162:
[----:B------:R-:W0:Y:S02]  /*b9a0*/  F2I.F64.TRUNC R41, R40 ;  /* 0x0000002800297311 */ /* 0x000e24000030d100 */
[----:B0-----:R0:W-:Y:S01]  /*b9b0*/  STG.E desc[UR36][R4.64], R41 ;  /* 0x0000002904007986 */ /* 0x0011e2000c101924 */
[----:B------:R-:W-:Y:S05]  /*b9c0*/  BRA `(.L_x_8160) ;  /* 0x0000000c00d07947 */ /* 0x000fea0003800000 */
.L_x_8161:
[----:B------:R-:W0:Y:S02]  /*b9d0*/  F2I.F64.TRUNC R41, R40 ;  /* 0x0000002800297311 */ /* 0x000e24000030d100 */
[----:B0-----:R0:W-:Y:S01]  /*b9e0*/  STG.E.U16 desc[UR36][R4.64], R41 ;  /* 0x0000002904007986 */ /* 0x0011e2000c101524 */
[----:B------:R-:W-:Y:S05]  /*b9f0*/  BRA `(.L_x_8160) ;  /* 0x0000000c00c47947 */ /* 0x000fea0003800000 */
.L_x_8156:
        /* <DEDUP_REMOVED lines=13> */
.L_x_8164:
        /* <DEDUP_REMOVED lines=8> */
.L_x_8163:
        /* <DEDUP_REMOVED lines=16> */
.L_x_8166:
        /* <DEDUP_REMOVED lines=11> */
.L_x_8165:
[----:B------:R0:W-:Y:S01]  /*bd00*/  STG.E.64 desc[UR36][R4.64], R40 ;  /* 0x0000002804007986 */ /* 0x0001e2000c101b24 */
[----:B------:R-:W-:Y:S05]  /*bd10*/  BRA `(.L_x_8160) ;  /* 0x0000000800fc7947 */ /* 0x000fea0003800000 */
.L_x_8155:
        /* <DEDUP_REMOVED lines=13> */
.L_x_8169:
[----:B------:R0:W-:Y:S01]  /*bdf0*/  STG.E.128 desc[UR36][R4.64], R40 ;  /* 0x0000002804007986 */ /* 0x0001e2000c101d24 */
[----:B------:R-:W-:Y:S05]  /*be00*/  BRA `(.L_x_8160) ;  /* 0x0000000800c07947 */ /* 0x000fea0003800000 */
.L_x_8168:
        /* <DEDUP_REMOVED lines=25> */
.L_x_8173:
[----:B------:R-:W-:Y:S05]  /*bfa0*/  BSYNC B0 ;  /* 0x0000000000007941 */ /* 0x000fea0003800000 */
.L_x_8172:
[----:B------:R-:W-:-:S05]  /*bfb0*/  LOP3.LUT R7, R0, R7, RZ, 0xfc, !PT ;  /* 0x0000000700077212 */ /* 0x000fca00078efcff */
[----:B------:R0:W-:Y:S01]  /*bfc0*/  STG.E.U8 desc[UR36][R4.64], R7 ;  /* 0x0000000704007986 */ /* 0x0001e2000c101124 */
[----:B------:R-:W-:Y:S05]  /*bfd0*/  BRA `(.L_x_8160) ;  /* 0x00000008004c7947 */ /* 0x000fea0003800000 */
.L_x_8171:
        /* <DEDUP_REMOVED lines=17> */
.L_x_8175:
[----:B------:R-:W-:Y:S01]  /*c0f0*/  IMAD.MOV.U32 R0, RZ, RZ, 0x7f ;  /* 0x0000007fff007424 */ /* 0x000fe200078e00ff */
[----:B------:R-:W-:-:S04]  /*c100*/  ISETP.GT.U32.AND P0, PT, R3, 0x7f800000, PT ;  /* 0x7f8000000300780c */ /* 0x000fc80003f04070 */
[----:B------:R-:W-:-:S09]  /*c110*/  SEL R0, R0, 0x7c, P0 ;  /* 0x0000007c00007807 */ /* 0x000fd20000000000 */
.L_x_8176:
[----:B------:R-:W-:Y:S05]  /*c120*/  BSYNC B0 ;  /* 0x0000000000007941 */ /* 0x000fea0003800000 */
.L_x_8174:
[----:B------:R-:W-:-:S04]  /*c130*/  LOP3.LUT R3, R7, 0x80000000, RZ, 0xc0, !PT ;  /* 0x8000000007037812 */ /* 0x000fc800078ec0ff */
[----:B------:R-:W-:-:S04]  /*c140*/  SHF.R.U32.HI R3, RZ, 0x18, R3 ;  /* 0x00000018ff037819 */ /* 0x000fc80000011603 */
[----:B------:R-:W-:-:S05]  /*c150*/  LOP3.LUT R3, R0, R3, RZ, 0xfc, !PT ;  /* 0x0000000300037212 */ /* 0x000fca00078efcff */
[----:B------:R0:W-:Y:S01]  /*c160*/  STG.E.U8 desc[UR36][R4.64], R3 ;  /* 0x0000000304007986 */ /* 0x0001e2000c101124 */
[----:B------:R-:W-:Y:S05]  /*c170*/  BRA `(.L_x_8160) ;  /* 0x0000000400e47947 */ /* 0x000fea0003800000 */
.L_x_8170:
        /* <DEDUP_REMOVED lines=8> */
.L_x_8167:
        /* <DEDUP_REMOVED lines=11> */
.L_x_8179:
        /* <DEDUP_REMOVED lines=21> */
.L_x_8182:
[----:B------:R-:W-:-:S04]  /*c400*/  LOP3.LUT R0, R7, 0x80000000, RZ, 0xc0, !PT ;  /* 0x8000000007007812 */ /* 0x000fc800078ec0ff */
[----:B------:R-:W-:-:S04]  /*c410*/  SHF.R.U32.HI R0, RZ, 0x18, R0 ;  /* 0x00000018ff007819 */ /* 0x000fc80000011600 */
[----:B------:R-:W-:-:S07]  /*c420*/  LOP3.LUT R0, R3, R0, RZ, 0xfc, !PT ;  /* 0x0000000003007212 */ /* 0x000fce00078efcff */
.L_x_8181:
[----:B------:R-:W-:Y:S05]  /*c430*/  BSYNC B0 ;  /* 0x0000000000007941 */ /* 0x000fea0003800000 */
.L_x_8180:
[----:B------:R0:W-:Y:S01]  /*c440*/  STG.E.U8 desc[UR36][R4.64], R0 ;  /* 0x0000000004007986 */ /* 0x0001e2000c101124 */
[----:B------:R-:W-:Y:S05]  /*c450*/  BRA `(.L_x_8160) ;  /* 0x00000004002c7947 */ /* 0x000fea0003800000 */
.L_x_8178:
        /* <DEDUP_REMOVED lines=21> */
.L_x_8185:
[----:B------:R-:W-:-:S04]  /*c5b0*/  LOP3.LUT R0, R7, 0x80000000, RZ, 0xc0, !PT ;  /* 0x8000000007007812 */ /* 0x000fc800078ec0ff */
[----:B------:R-:W-:-:S04]  /*c5c0*/  SHF.R.U32.HI R0, RZ, 0x18, R0 ;  /* 0x00000018ff007819 */ /* 0x000fc80000011600 */
[----:B------:R-:W-:-:S07]  /*c5d0*/  LOP3.LUT R0, R3, R0, RZ, 0xfc, !PT ;  /* 0x0000000003007212 */ /* 0x000fce00078efcff */
.L_x_8184:
[----:B------:R-:W-:Y:S05]  /*c5e0*/  BSYNC B0 ;  /* 0x0000000000007941 */ /* 0x000fea0003800000 */
.L_x_8183:
[----:B------:R0:W-:Y:S01]  /*c5f0*/  STG.E.U8 desc[UR36][R4.64], R0 ;  /* 0x0000000004007986 */ /* 0x0001e2000c101124 */
[----:B------:R-:W-:Y:S05]  /*c600*/  BRA `(.L_x_8160) ;  /* 0x0000000000c07947 */ /* 0x000fea0003800000 */
.L_x_8177:
        /* <DEDUP_REMOVED lines=26> */
.L_x_8159:
        /* <DEDUP_REMOVED lines=16> */
.L_x_8188:
[----:B------:R-:W-:Y:S05]  /*c8b0*/  BRA `(.L_x_8160) ;  /* 0x0000000000147947 */ /* 0x000fea0003800000 */
.L_x_8187:
[----:B------:R-:W0:Y:S02]  /*c8c0*/  F2I.U64.F64.TRUNC R40, R40 ;  /* 0x0000002800287311 */ /* 0x000e24000030d800 */
[----:B0-----:R0:W-:Y:S01]  /*c8d0*/  STG.E.64 desc[UR36][R4.64], R40 ;  /* 0x0000002804007986 */ /* 0x0011e2000c101b24 */
[----:B------:R-:W-:Y:S05]  /*c8e0*/  BRA `(.L_x_8160) ;  /* 0x0000000000087947 */ /* 0x000fea0003800000 */
.L_x_8186:
[----:B------:R-:W0:Y:S02]  /*c8f0*/  F2I.U32.F64.TRUNC R41, R40 ;  /* 0x0000002800297311 */ /* 0x000e24000030d000 */
[----:B0-----:R0:W-:Y:S02]  /*c900*/  STG.E desc[UR36][R4.64], R41 ;  /* 0x0000002904007986 */ /* 0x0011e4000c101924 */
.L_x_8160:
[----:B------:R-:W-:-:S07]  /*c910*/  VIADD R45, R45, 0x80 ;  /* 0x000000802d2d7836 */ /* 0x000fce0000000000 */
.L_x_8120:
[----:B------:R-:W-:Y:S05]  /*c920*/  BSYNC B6 ;  /* 0x0000000000067941 */ /* 0x000fea0003800000 */
.L_x_8119:
[----:B------:R-:W-:-:S13]  /*c930*/  ISETP.GE.AND P0, PT, R45, R22, PT ;  /* 0x000000162d00720c */ /* 0x000fda0003f06270 */
[----:B------:R-:W-:Y:S05]  /*c940*/  @P0 EXIT ;  /* 0x000000000000094d */ /* 0x000fea0003800000 */
[----:B01--4-:R-:W0:Y:S01]  /*c950*/  LDC.64 R4, c[0x0][0x240] ;  /* 0x00009000ff047b82 */ /* 0x013e220000000a00 */
        /* <DEDUP_REMOVED lines=19> */
.L_x_8192:
[----:B------:R-:W0:Y:S02]  /*ca90*/  F2I.S64.F64.TRUNC R36, R36 ;  /* 0x0000002400247311 */ /* 0x000e24000030d900 */
[----:B0-----:R-:W-:-:S05]  /*caa0*/  IMAD.MOV.U32 R5, RZ, RZ, R36 ;  /* 0x000000ffff057224 */ /* 0x001fca00078e0024 */
[----:B------:R-:W-:Y:S01]  /*cab0*/  STG.E.U8 desc[UR36][R2.64], R5 ;  /* 0x0000000502007986 */ /* 0x000fe2000c101124 */
[----:B------:R-:W-:Y:S05]  /*cac0*/  EXIT ;  /* 0x000000000000794d */ /* 0x000fea0003800000 */
.L_x_8191:
        /* <DEDUP_REMOVED lines=9> */
.L_x_8195:
[----:B------:R-:W0:Y:S02]  /*cb60*/  F2I.F64.TRUNC R37, R36 ;  /* 0x0000002400257311 */ /* 0x000e24000030d100 */
[----:B0-----:R-:W-:Y:S01]  /*cb70*/  STG.E desc[UR36][R2.64], R37 ;  /* 0x0000002502007986 */ /* 0x001fe2000c101924 */
[----:B------:R-:W-:Y:S05]  /*cb80*/  EXIT ;  /* 0x000000000000794d */ /* 0x000fea0003800000 */
.L_x_8194:
[----:B------:R-:W0:Y:S02]  /*cb90*/  F2I.F64.TRUNC R37, R36 ;  /* 0x0000002400257311 */ /* 0x000e24000030d100 */
[----:B0-----:R-:W-:Y:S01]  /*cba0*/  STG.E.U16 desc[UR36][R2.64], R37 ;  /* 0x0000002502007986 */ /* 0x001fe2000c101524 */
[----:B------:R-:W-:Y:S05]  /*cbb0*/  EXIT ;  /* 0x000000000000794d */ /* 0x000fea0003800000 */
.L_x_8190:
        /* <DEDUP_REMOVED lines=13> */
.L_x_8197:
        /* <DEDUP_REMOVED lines=8> */
.L_x_8196:
        /* <DEDUP_REMOVED lines=16> */
.L_x_8199:
        /* <DEDUP_REMOVED lines=11> */
.L_x_8198:
[----:B------:R-:W-:Y:S01]  /*cec0*/  STG.E.64 desc[UR36][R2.64], R36 ;  /* 0x0000002402007986 */ /* 0x000fe2000c101b24 */
[----:B------:R-:W-:Y:S05]  /*ced0*/  EXIT ;  /* 0x000000000000794d */ /* 0x000fea0003800000 */
.L_x_8189:
        /* <DEDUP_REMOVED lines=13> */
.L_x_8202:
[----:B------:R-:W-:Y:S01]  /*cfb0*/  STG.E.128 desc[UR36][R2.64], R36 ;  /* 0x0000002402007986 */ /* 0x000fe2000c101d24 */
[----:B------:R-:W-:Y:S05]  /*cfc0*/  EXIT ;  /* 0x000000000000794d */ /* 0x000fea0003800000 */
.L_x_8201:
        /* <DEDUP_REMOVED lines=25> */
.L_x_8206:
[----:B------:R-:W-:Y:S05]  /*d160*/  BSYNC B0 ;  /* 0x0000000000007941 */ /* 0x000fea0003800000 */
.L_x_8205:
[----:B------:R-:W-:-:S05]  /*d170*/  LOP3.LUT R5, R0, R5, RZ, 0xfc, !PT ;  /* 0x0000000500057212 */ /* 0x000fca00078efcff */
[----:B------:R-:W-:Y:S01]  /*d180*/  STG.E.U8 desc[UR36][R2.64], R5 ;  /* 0x0000000502007986 */ /* 0x000fe2000c101124 */
[----:B------:R-:W-:Y:S05]  /*d190*/  EXIT ;  /* 0x000000000000794d */ /* 0x000fea0003800000 */
.L_x_8204:
        /* <DEDUP_REMOVED lines=17> */
.L_x_8208:
[----:B------:R-:W-:Y:S01]  /*d2b0*/  IMAD.MOV.U32 R0, RZ, RZ, 0x7f ;  /* 0x0000007fff007424 */ /* 0x000fe200078e00ff */
[----:B------:R-:W-:-:S04]  /*d2c0*/  ISETP.GT.U32.AND P0, PT, R4, 0x7f800000, PT ;  /* 0x7f8000000400780c */ /* 0x000fc80003f04070 */
[----:B------:R-:W-:-:S09]  /*d2d0*/  SEL R0, R0, 0x7c, P0 ;  /* 0x0000007c00007807 */ /* 0x000fd20000000000 */
.L_x_8209:
[----:B------:R-:W-:Y:S05]  /*d2e0*/  BSYNC B0 ;  /* 0x0000000000007941 */ /* 0x000fea0003800000 */
.L_x_8207:
[----:B------:R-:W-:-:S04]  /*d2f0*/  LOP3.LUT R4, R5, 0x80000000, RZ, 0xc0, !PT ;  /* 0x8000000005047812 */ /* 0x000fc800078ec0ff */
[----:B------:R-:W-:-:S04]  /*d300*/  SHF.R.U32.HI R5, RZ, 0x18, R4 ;  /* 0x00000018ff057819 */ /* 0x000fc80000011604 */
[----:B------:R-:W-:-:S05]  /*d310*/  LOP3.LUT R5, R0, R5, RZ, 0xfc, !PT ;  /* 0x0000000500057212 */ /* 0x000fca00078efcff */
[----:B------:R-:W-:Y:S01]  /*d320*/  STG.E.U8 desc[UR36][R2.64], R5 ;  /* 0x0000000502007986 */ /* 0x000fe2000c101124 */
[----:B------:R-:W-:Y:S05]  /*d330*/  EXIT ;  /* 0x000000000000794d */ /* 0x000fea0003800000 */
.L_x_8203:
        /* <DEDUP_REMOVED lines=8> */
.L_x_8200:
        /* <DEDUP_REMOVED lines=11> */
.L_x_8212:
        /* <DEDUP_REMOVED lines=21> */
.L_x_8215:
[----:B------:R-:W-:-:S04]  /*d5c0*/  LOP3.LUT R0, R7, 0x80000000, RZ, 0xc0, !PT ;  /* 0x8000000007007812 */ /* 0x000fc800078ec0ff */
[----:B------:R-:W-:-:S04]  /*d5d0*/  SHF.R.U32.HI R5, RZ, 0x18, R0 ;  /* 0x00000018ff057819 */ /* 0x000fc80000011600 */
[----:B------:R-:W-:-:S04]  /*d5e0*/  LOP3.LUT R4, R4, R5, RZ, 0xfc, !PT ;  /* 0x0000000504047212 */ /* 0x000fc800078efcff */
[----:B------:R-:W-:-:S07]  /*d5f0*/  PRMT R0, R4, 0x7610, R0 ;  /* 0x0000761004007816 */ /* 0x000fce0000000000 */
.L_x_8214:
[----:B------:R-:W-:Y:S05]  /*d600*/  BSYNC B0 ;  /* 0x0000000000007941 */ /* 0x000fea0003800000 */
.L_x_8213:
[----:B------:R-:W-:Y:S01]  /*d610*/  STG.E.U8 desc[UR36][R2.64], R0 ;  /* 0x0000000002007986 */ /* 0x000fe2000c101124 */
[----:B------:R-:W-:Y:S05]  /*d620*/  EXIT ;  /* 0x000000000000794d */ /* 0x000fea0003800000 */
.L_x_8211:
        /* <DEDUP_REMOVED lines=21> */
.L_x_8218:
[----:B------:R-:W-:-:S04]  /*d780*/  LOP3.LUT R0, R7, 0x80000000, RZ, 0xc0, !PT ;  /* 0x8000000007007812 */ /* 0x000fc800078ec0ff */
[----:B------:R-:W-:-:S04]  /*d790*/  SHF.R.U32.HI R5, RZ, 0x18, R0 ;  /* 0x00000018ff057819 */ /* 0x000fc80000011600 */
[----:B------:R-:W-:-:S04]  /*d7a0*/  LOP3.LUT R4, R4, R5, RZ, 0xfc, !PT ;  /* 0x0000000504047212 */ /* 0x000fc800078efcff */
[----:B------:R-:W-:-:S07]  /*d7b0*/  PRMT R0, R4, 0x7610, R0 ;  /* 0x0000761004007816 */ /* 0x000fce0000000000 */
.L_x_8217:
[----:B------:R-:W-:Y:S05]  /*d7c0*/  BSYNC B0 ;  /* 0x0000000000007941 */ /* 0x000fea0003800000 */
.L_x_8216:
[----:B------:R-:W-:Y:S01]  /*d7d0*/  STG.E.U8 desc[UR36][R2.64], R0 ;  /* 0x0000000002007986 */ /* 0x000fe2000c101124 */
[----:B------:R-:W-:Y:S05]  /*d7e0*/  EXIT ;  /* 0x000000000000794d */ /* 0x000fea0003800000 */
.L_x_8210:
        /* <DEDUP_REMOVED lines=26> */
.L_x_8193:
        /* <DEDUP_REMOVED lines=16> */
.L_x_8221:
[----:B------:R-:W-:Y:S05]  /*da90*/  EXIT ;  /* 0x000000000000794d */ /* 0x000fea0003800000 */
.L_x_8220:
[----:B------:R-:W0:Y:S02]  /*daa0*/  F2I.U64.F64.TRUNC R36, R36 ;  /* 0x0000002400247311 */ /* 0x000e24000030d800 */
[----:B0-----:R-:W-:Y:S01]  /*dab0*/  STG.E.64 desc[UR36][R2.64], R36 ;  /* 0x0000002402007986 */ /* 0x001fe2000c101b24 */
[----:B------:R-:W-:Y:S05]  /*dac0*/  EXIT ;  /* 0x000000000000794d */ /* 0x000fea0003800000 */
.L_x_8219:
[----:B------:R-:W0:Y:S02]  /*dad0*/  F2I.U32.F64.TRUNC R37, R36 ;  /* 0x0000002400257311 */ /* 0x000e24000030d000 */
[----:B0-----:R-:W-:Y:S01]  /*dae0*/  STG.E desc[UR36][R2.64], R37 ;  /* 0x0000002502007986 */ /* 0x001fe2000c101924 */
[----:B------:R-:W-:Y:S05]  /*daf0*/  EXIT ;  /* 0x000000000000794d */ /* 0x000fea0003800000 */
.L_x_8222:
        /* <DEDUP_REMOVED lines=16> */
.L_x_24134:


//--------------------- .text._ZN2at6native18elementwise_kernelILi128ELi2EZNS0_22gpu_kernel_impl_nocastIZZZNS0_54_GLOBAL__N__d8c5977b_16_LinearAlgebra_cu_7dd49032_297216addr_kernel_cudaERNS_14TensorIteratorERKN3c106ScalarES9_ENKUlvE_clEvENKUlvE6_clEvEUlNS6_7complexIdEESD_SD_E_EEvRNS_18TensorIteratorBaseERKT_EUliE_EEviT1_ --------------------------
	.section	.text._ZN2at6native18elementwise_kernelILi128ELi2EZNS0_22gpu_kernel_impl_nocastIZZZNS0_54_GLOBAL__N__d8c5977b_16_LinearAlgebra_cu_7dd49032_297216addr_kernel_cudaERNS_14TensorIteratorERKN3c106ScalarES9_ENKUlvE_clEvENKUlvE6_clEvEUlNS6_7complexIdEESD_SD_E_EEvRNS_18TensorIteratorBaseERKT_EUliE_EEviT1_,"ax",@progbits
	.align	128
        .global         _ZN2at6native18elementwise_kernelILi128ELi2EZNS0_22gpu_kernel_impl_nocastIZZZNS0_54_GLOBAL__N__d8c5977b_16_LinearAlgebra_cu_7dd49032_297216addr_kernel_cudaERNS_14TensorIteratorERKN3c106ScalarES9_ENKUlvE_clEvENKUlvE6_clEvEUlNS6_7complexIdEESD_SD_E_EEvRNS_18TensorIteratorBaseERKT_EUliE_EEviT1_
        .type           _ZN2at6native18elementwise_kernelILi128ELi2EZNS0_22gpu_kernel_impl_nocastIZZZNS0_54_GLOBAL__N__d8c5977b_16_LinearAlgebra_cu_7dd49032_297216addr_kernel_cudaERNS_14TensorIteratorERKN3c106ScalarES9_ENKUlvE_clEvENKUlvE6_clEvEUlNS6_7complexIdEESD_SD_E_EEvRNS_18TensorIteratorBaseERKT_EUliE_EEviT1_,@function
        .size           _ZN2at6native18elementwise_kernelILi128ELi2EZNS0_22gpu_kernel_impl_nocastIZZZNS0_54_GLOBAL__N__d8c5977b_16_LinearAlgebra_cu_7dd49032_297216addr_kernel_cudaERNS_14TensorIteratorERKN3c106ScalarES9_ENKUlvE_clEvENKUlvE6_clEvEUlNS6_7complexIdEESD_SD_E_EEvRNS_18TensorIteratorBaseERKT_EUliE_EEviT1_,(.L_x_24135 - _ZN2at6native18elementwise_kernelILi128ELi2EZNS0_22gpu_kernel_impl_nocastIZZZNS0_54_GLOBAL__N__d8c5977b_16_LinearAlgebra_cu_7dd49032_297216addr_kernel_cudaERNS_14TensorIteratorERKN3c106ScalarES9_ENKUlvE_clEvENKUlvE6_clEvEUlNS6_7complexIdEESD_SD_E_EEvRNS_18TensorIteratorBaseERKT_EUliE_EEviT1_)
        .other          _ZN2at6native18elementwise_kernelILi128ELi2EZNS0_22gpu_kernel_impl_nocastIZZZNS0_54_GLOBAL__N__d8c5977b_16_LinearAlgebra_cu_7dd49032_297216addr_kernel_cudaERNS_14TensorIteratorERKN3c106ScalarES9_ENKUlvE_clEvENKUlvE6_clEvEUlNS6_7complexIdEESD_SD_E_EEvRNS_18TensorIteratorBaseERKT_EUliE_EEviT1_,@"STO_CUDA_ENTRY STV_DEFAULT"
_ZN2at6native18elementwise_kernelILi128ELi2EZNS0_22gpu_kernel_impl_nocastIZZZNS0_54_GLOBAL__N__d8c5977b_16_LinearAlgebra_cu_7dd49032_297216addr_kernel_cudaERNS_14TensorIteratorERKN3c106ScalarES9_ENKUlvE_clEvENKUlvE6_clEvEUlNS6_7complexIdEESD_SD_E_EEvRNS_18TensorIteratorBaseERKT_EUliE_EEviT1_:
.text._ZN2at6native18elementwise_kernelILi128ELi2EZNS0_22gpu_kernel_impl_nocastIZZZNS0_54_GLOBAL__N__d8c5977b_16_LinearAlgebra_cu_7dd49032_297216addr_kernel_cudaERNS_14TensorIteratorERKN3c106ScalarES9_ENKUlvE_clEvENKUlvE6_clEvEUlNS6_7complexIdEESD_SD_E_EEvRNS_18TensorIteratorBaseERKT_EUliE_EEviT1_:
        /* <DEDUP_REMOVED lines=363> */
.L_x_8225:
[----:B------:R-:W-:Y:S01]  /*16b0*/  ULDC.64 UR8, c[0x0][0x4f0] ;  /* 0x00013c0000087ab9 */ /* 0x000fe20000000a00 */
[----:B------:R-:W-:Y:S01]  /*16c0*/  ULDC.64 UR10, c[0x0][0x500] ;  /* 0x00014000000a7ab9 */ /* 0x000fe20000000a00 */
[----:B------:R-:W-:-:S04]  /*16d0*/  IADD3 R8, P0, R3, UR8, RZ ;  /* 0x0000000803087c10 */ /* 0x000fc8000ff1e0ff */
[----:B------:R-:W-:Y:S01]  /*16e0*/  IADD3.X R9, RZ, UR9, RZ, P0, !PT ;  /* 0x00000009ff097c10 */ /* 0x000fe200087fe4ff */
[----:B------:R-:W-:-:S05]  /*16f0*/  ULDC.64 UR8, c[0x0][0x4f8] ;  /* 0x00013e0000087ab9 */ /* 0x000fca0000000a00 */
[----:B------:R-:W2:Y:S01]  /*1700*/  LDG.E.128 R8, desc[UR4][R8.64] ;  /* 0x0000000408087981 */ /* 0x000ea2000c1e1d00 */
[----:B------:R-:W-:-:S04]  /*1710*/  IADD3 R4, P0, R4, UR8, RZ ;  /* 0x0000000804047c10 */ /* 0x000fc8000ff1e0ff */
[----:B------:R-:W-:Y:S01]  /*1720*/  IADD3.X R5, RZ, UR9, RZ, P0, !PT ;  /* 0x00000009ff057c10 */ /* 0x000fe200087fe4ff */
[----:B------:R-:W-:-:S05]  /*1730*/  ULDC.64 UR8, c[0x0][0x508] ;  /* 0x0001420000087ab9 */ /* 0x000fca0000000a00 */
[----:B------:R-:W3:Y:S01]  /*1740*/  LDG.E.128 R4, desc[UR4][R4.64] ;  /* 0x0000000404047981 */ /* 0x000ee2000c1e1d00 */
[----:B--2---:R-:W-:Y:S02]  /*1750*/  DMUL R14, R8, UR8 ;  /* 0x00000008080e7c28 */ /* 0x004fe40008000000 */
[----:B------:R-:W-:Y:S01]  /*1760*/  DMUL R12, R10, UR8 ;  /* 0x000000080a0c7c28 */ /* 0x000fe20008000000 */
[----:B------:R-:W-:Y:S02]  /*1770*/  ULDC.64 UR8, c[0x0][0x4e0] ;  /* 0x0001380000087ab9 */ /* 0x000fe40000000a00 */
[----:B------:R-:W-:-:S03]  /*1780*/  IADD3 R2, P0, R2, UR8, RZ ;  /* 0x0000000802027c10 */ /* 0x000fc6000ff1e0ff */
[----:B------:R-:W-:Y:S01]  /*1790*/  DFMA R14, R10, UR10, R14 ;  /* 0x0000000a0a0e7c2b */ /* 0x000fe2000800000e */
[----:B------:R-:W-:Y:S01]  /*17a0*/  IADD3.X R3, RZ, UR9, RZ, P0, !PT ;  /* 0x00000009ff037c10 */ /* 0x000fe200087fe4ff */
[----:B------:R-:W-:-:S06]  /*17b0*/  DFMA R12, R8, UR10, -R12 ;  /* 0x0000000a080c7c2b */ /* 0x000fcc000800080c */
[-C--:B---3--:R-:W-:Y:S02]  /*17c0*/  DMUL R8, R4, R14.reuse ;  /* 0x0000000e04087228 */ /* 0x088fe40000000000 */
[----:B------:R-:W-:-:S06]  /*17d0*/  DMUL R14, R6, R14 ;  /* 0x0000000e060e7228 */ /* 0x000fcc0000000000 */
[-C--:B------:R-:W-:Y:S02]  /*17e0*/  DFMA R6, R6, R12.reuse, R8 ;  /* 0x0000000c0606722b */ /* 0x080fe40000000008 */
[----:B------:R-:W-:Y:S01]  /*17f0*/  DFMA R4, R4, R12, -R14 ;  /* 0x0000000c0404722b */ /* 0x000fe2000000080e */
[----:B------:R-:W-:-:S06]  /*1800*/  IADD3 R9, R0, 0x80, RZ ;  /* 0x0000008000097810 */ /* 0x000fcc0007ffe0ff */
[----:B------:R0:W-:Y:S04]  /*1810*/  STG.E.128 desc[UR4][R2.64], R4 ;  /* 0x0000000402007986 */ /* 0x0001e8000c101d04 */
.L_x_8224:
[----:B------:R-:W-:Y:S05]  /*1820*/  BSYNC B0 ;  /* 0x0000000000007941 */ /* 0x000fea0003800000 */
.L_x_8223:
[----:B------:R-:W-:-:S13]  /*1830*/  ISETP.GE.AND P0, PT, R9, UR6, PT ;  /* 0x0000000609007c0c */ /* 0x000fda000bf06270 */
[----:B------:R-:W-:Y:S05]  /*1840*/  @P0 EXIT ;  /* 0x000000000000094d */ /* 0x000fea0003800000 */
[----:B------:R-:W1:Y:S01]  /*1850*/  LDC R8, c[0x0][0x220] ;  /* 0x00008800ff087b82 */ /* 0x000e620000000800 */
[----:B0-----:R-:W-:Y:S02]  /*1860*/  CS2R R2, SRZ ;  /* 0x0000000000027805 */ /* 0x001fe4000001ff00 */
[----:B------:R-:W-:Y:S02]  /*1870*/  MOV R0, RZ ;  /* 0x000000ff00007202 */ /* 0x000fe40000000f00 */
[----:B-1----:R-:W-:-:S13]  /*1880*/  ISETP.NE.AND P0, PT, R8, RZ, PT ;  /* 0x000000ff0800720c */ /* 0x002fda0003f05270 */
[----:B------:R-:W-:Y:S05]  /*1890*/  @!P0 BRA `(.L_x_8226) ;  /* 0x0000001400708947 */ /* 0x000fea0003800000 */
[----:B------:R-:W-:Y:S01]  /*18a0*/  HFMA2.MMA R2, -RZ, RZ, 0, 0 ;  /* 0x00000000ff027435 */ /* 0x000fe200000001ff */
[----:B------:R-:W-:Y:S01]  /*18b0*/  MOV R3, R9 ;  /* 0x0000000900037202 */ /* 0x000fe20000000f00 */
[----:B------:R-:W-:Y:S01]  /*18c0*/  ULDC.64 UR6, c[0x0][0x228] ;  /* 0x00008a0000067ab9 */ /* 0x000fe20000000a00 */
[----:B------:R-:W-:Y:S01]  /*18d0*/  ISETP.NE.AND P0, PT, R8, 0x1, PT ;  /* 0x000000010800780c */ /* 0x000fe20003f05270 */
[----:B------:R-:W-:-:S06]  /*18e0*/  ULDC.64 UR8, c[0x0][0x358] ;  /* 0x0000d60000087ab9 */ /* 0x000fcc0000000a00 */
        /* <DEDUP_REMOVED lines=326> */
[----:B------:R-:W-:-:S03]  /*2d50*/  @P0 MOV R8, RZ ;  /* 0x000000ff00080202 */ /* 0x000fc60000000f00 */
[----:B------:R-:W1:Y:S08]  /*2d60*/  @P0 LDC R13, c[0x0][0x344] ;  /* 0x0000d100ff0d0b82 */ /* 0x000e700000000800 */
[----:B------:R-:W2:Y:S08]  /*2d70*/  @P0 LDC R12, c[0x0][0x4d0] ;  /* 0x00013400ff0c0b82 */ /* 0x000eb00000000800 */
[----:B------:R-:W3:Y:S01]  /*2d80*/  @P0 LDC.64 R6, c[0x0][0x4d8] ;  /* 0x00013600ff060b82 */ /* 0x000ee20000000a00 */
[----:B0-----:R-:W-:-:S05]  /*2d90*/  @P0 IMAD.HI.U32 R4, R9, R10, R8 ;  /* 0x0000000a09040227 */ /* 0x001fca00078e0008 */
[----:B------:R-:W-:Y:S02]  /*2da0*/  @P0 SHF.R.U32.HI R4, RZ, R11, R4 ;  /* 0x0000000bff040219 */ /* 0x000fe40000011604 */
[----:B------:R-:W-:Y:S02]  /*2db0*/  IADD3 R11, -R9, RZ, RZ ;  /* 0x000000ff090b7210 */ /* 0x000fe40007ffe1ff */
[----:B------:R-:W-:-:S03]  /*2dc0*/  @P0 IADD3 R8, -R4, RZ, RZ ;  /* 0x000000ff04080210 */ /* 0x000fc60007ffe1ff */
[----:B------:R-:W-:Y:S01]  /*2dd0*/  IMAD R5, R11, UR8, R5 ;  /* 0x000000080b057c24 */ /* 0x000fe2000f8e0205 */
[----:B------:R-:W-:Y:S01]  /*2de0*/  ULDC.64 UR8, c[0x0][0x4c8] ;  /* 0x0001320000087ab9 */ /* 0x000fe20000000a00 */
[----:B-1----:R-:W-:Y:S02]  /*2df0*/  @P0 IMAD R9, R13, R8, R9 ;  /* 0x000000080d090224 */ /* 0x002fe400078e0209 */
[C---:B------:R-:W-:Y:S02]  /*2e00*/  IMAD R0, R5.reuse, UR6, R0 ;  /* 0x0000000605007c24 */ /* 0x040fe4000f8e0200 */
[C---:B------:R-:W-:Y:S02]  /*2e10*/  IMAD R3, R5.reuse, UR8, R3 ;  /* 0x0000000805037c24 */ /* 0x040fe4000f8e0203 */
[----:B------:R-:W-:Y:S02]  /*2e20*/  IMAD R2, R5, UR9, R2 ;  /* 0x0000000905027c24 */ /* 0x000fe4000f8e0202 */
[----:B--2---:R-:W-:-:S02]  /*2e30*/  @P0 IMAD R0, R9, R12, R0 ;  /* 0x0000000c09000224 */ /* 0x004fc400078e0200 */
[C---:B---3--:R-:W-:Y:S02]  /*2e40*/  @P0 IMAD R3, R9.reuse, R6, R3 ;  /* 0x0000000609030224 */ /* 0x048fe400078e0203 */
[----:B------:R-:W-:-:S07]  /*2e50*/  @P0 IMAD R2, R9, R7, R2 ;  /* 0x0000000709020224 */ /* 0x000fce00078e0202 */
.L_x_8226:
        /* <DEDUP_REMOVED lines=12> */
[----:B------:R-:W-:-:S05]  /*2f20*/  ULDC.64 UR6, c[0x0][0x4e0] ;  /* 0x0001380000067ab9 */ /* 0x000fca0000000a00 */
[----:B------:R-:W-:Y:S02]  /*2f30*/  DFMA R12, R10, UR8, R12 ;  /* 0x000000080a0c7c2b */ /* 0x000fe4000800000c */
[----:B------:R-:W-:Y:S01]  /*2f40*/  DFMA R2, R8, UR8, -R2 ;  /* 0x0000000808027c2b */ /* 0x000fe20008000802 */
[----:B------:R-:W-:-:S04]  /*2f50*/  IADD3 R10, P0, R0, UR6, RZ ;  /* 0x00000006000a7c10 */ /* 0x000fc8000ff1e0ff */
[----:B------:R-:W-:Y:S01]  /*2f60*/  IADD3.X R11, RZ, UR7, RZ, P0, !PT ;  /* 0x00000007ff0b7c10 */ /* 0x000fe200087fe4ff */
[-C--:B---3--:R-:W-:Y:S02]  /*2f70*/  DMUL R8, R4, R12.reuse ;  /* 0x0000000c04087228 */ /* 0x088fe40000000000 */
[----:B------:R-:W-:-:S06]  /*2f80*/  DMUL R12, R6, R12 ;  /* 0x0000000c060c7228 */ /* 0x000fcc0000000000 */
[-C--:B------:R-:W-:Y:S02]  /*2f90*/  DFMA R6, R6, R2.reuse, R8 ;  /* 0x000000020606722b */ /* 0x080fe40000000008 */
[----:B------:R-:W-:-:S07]  /*2fa0*/  DFMA R4, R4, R2, -R12 ;  /* 0x000000020404722b */ /* 0x000fce000000080c */
[----:B------:R-:W-:Y:S01]  /*2fb0*/  STG.E.128 desc[UR4][R10.64], R4 ;  /* 0x000000040a007986 */ /* 0x000fe2000c101d04 */
[----:B------:R-:W-:Y:S05]  /*2fc0*/  EXIT ;  /* 0x000000000000794d */ /* 0x000fea0003800000 */
.L_x_8227:
        /* <DEDUP_REMOVED lines=11> */
.L_x_24135:


//--------------------- .text._ZN2at6native27unrolled_elementwise_kernelIZZZNS0_54_GLOBAL__N__d8c5977b_16_LinearAlgebra_cu_7dd49032_297216addr_kernel_cudaERNS_14TensorIteratorERKN3c106ScalarES8_ENKUlvE_clEvENKUlvE6_clEvEUlNS5_7complexIdEESC_SC_E_St5arrayIPcLm4EELi4E23TrivialOffsetCalculatorILi3EjESH_ILi1EjENS0_6memory15LoadWithoutCastENSK_16StoreWithoutCastEEEviT_T0_T2_T3_T4_T5_ --------------------------
	.section	.text._ZN2at6native27unrolled_elementwise_kernelIZZZNS0_54_GLOBAL__N__d8c5977b_16_LinearAlgebra_cu_7dd49032_297216addr_kernel_cudaERNS_14TensorIteratorERKN3c106ScalarES8_ENKUlvE_clEvENKUlvE6_clEvEUlNS5_7complexIdEESC_SC_E_St5arrayIPcLm4EELi4E23TrivialOffsetCalculatorILi3EjESH_ILi1EjENS0_6memory15LoadWithoutCastENSK_16StoreWithoutCastEEEviT_T0_T2_T3_T4_T5_,"ax",@progbits
	.align	128
        .global         _ZN2at6native27unrolled_elementwise_kernelIZZZNS0_54_GLOBAL__N__d8c5977b_16_LinearAlgebra_cu_7dd49032_297216addr_kernel_cudaERNS_14TensorIteratorERKN3c106ScalarES8_ENKUlvE_clEvENKUlvE6_clEvEUlNS5_7complexIdEESC_SC_E_St5arrayIPcLm4EELi4E23TrivialOffsetCalculatorILi3EjESH_ILi1EjENS0_6memory15LoadWithoutCastENSK_16StoreWithoutCastEEEviT_T0_T2_T3_T4_T5_
        .type           _ZN2at6native27unrolled_elementwise_kernelIZZZNS0_54_GLOBAL__N__d8c5977b_16_LinearAlgebra_cu_7dd49032_297216addr_kernel_cudaERNS_14TensorIteratorERKN3c106ScalarES8_ENKUlvE_clEvENKUlvE6_clEvEUlNS5_7complexIdEESC_SC_E_St5arrayIPcLm4EELi4E23TrivialOffsetCalculatorILi3EjESH_ILi1EjENS0_6memory15LoadWithoutCastENSK_16StoreWithoutCastEEEviT_T0_T2_T3_T4_T5_,@function
        .size           _ZN2at6native27unrolled_elementwise_kernelIZZZNS0_54_GLOBAL__N__d8c5977b_16_LinearAlgebra_cu_7dd49032_297216addr_kernel_cudaERNS_14TensorIteratorERKN3c106ScalarES8_ENKUlvE_clEvENKUlvE6_clEvEUlNS5_7complexIdEESC_SC_E_St5arrayIPcLm4EELi4E23TrivialOffsetCalculatorILi3EjESH_ILi1EjENS0_6memory15LoadWithoutCastENSK_16StoreWithoutCastEEEviT_T0_T2_T3_T4_T5_,(.L_x_24136 - _ZN2at6native27unrolled_elementwise_kernelIZZZNS0_54_GLOBAL__N__d8c5977b_16_LinearAlgebra_cu_7dd49032_297216addr_kernel_cudaERNS_14TensorIteratorERKN3c106ScalarES8_ENKUlvE_clEvENKUlvE6_clEvEUlNS5_7complexIdEESC_SC_E_St5arrayIPcLm4EELi4E23TrivialOffsetCalculatorILi3EjESH_ILi1EjENS0_6memory15LoadWithoutCastENSK_16StoreWithoutCastEEEviT_T0_T2_T3_T4_T5_)
        .other          _ZN2at6native27unrolled_elementwise_kernelIZZZNS0_54_GLOBAL__N__d8c5977b_16_LinearAlgebra_cu_7dd49032_297216addr_kernel_cudaERNS_14TensorIteratorERKN3c106ScalarES8_ENKUlvE_clEvENKUlvE6_clEvEUlNS5_7complexIdEESC_SC_E_St5arrayIPcLm4EELi4E23TrivialOffsetCalculatorILi3EjESH_ILi1EjENS0_6memory15LoadWithoutCastENSK_16StoreWithoutCastEEEviT_T0_T2_T3_T4_T5_,@"STO_CUDA_ENTRY STV_DEFAULT"
_ZN2at6native27unrolled_elementwise_kernelIZZZNS0_54_GLOBAL__N__d8c5977b_16_LinearAlgebra_cu_7dd49032_297216addr_kernel_cudaERNS_14TensorIteratorERKN3c106ScalarES8_ENKUlvE_clEvENKUlvE6_clEvEUlNS5_7complexIdEESC_SC_E_St5arrayIPcLm4EELi4E23TrivialOffsetCalculatorILi3EjESH_ILi1EjENS0_6memory15LoadWithoutCastENSK_16StoreWithoutCastEEEviT_T0_T2_T3_T4_T5_:
.text._ZN2at6native27unrolled_elementwise_kernelIZZZNS0_54_GLOBAL__N__d8c5977b_16_LinearAlgebra_cu_7dd49032_297216addr_kernel_cudaERNS_14TensorIteratorERKN3c106ScalarES8_ENKUlvE_clEvENKUlvE6_clEvEUlNS5_7complexIdEESC_SC_E_St5arrayIPcLm4EELi4E23TrivialOffsetCalculatorILi3EjESH_ILi1EjENS0_6memory15LoadWithoutCastENSK_16StoreWithoutCastEEEviT_T0_T2_T3_T4_T5_:
[----:B------:R-:W-:Y:S01]  /*0000*/  LDC R1, c[0x0][0x28] ;  /* 0x00000a00ff017b82 */ /* 0x000fe20000000800 */
[----:B------:R-:W0:Y:S07]  /*0010*/  S2R R2, SR_CTAID.X ;  /* 0x0000000000027919 */ /* 0x000e2e0000002500 */
[----:B------:R-:W0:Y:S01]  /*0020*/  LDC R5, c[0x0][0x210] ;  /* 0x00008400ff057b82 */ /* 0x000e220000000800 */
[----:B------:R-:W-:Y:S01]  /*0030*/  ULDC.64 UR4, c[0x0][0x208] ;  /* 0x0000820000047ab9 */ /* 0x000fe20000000a00 */
[----:B------:R-:W1:Y:S01]  /*0040*/  S2R R3, SR_TID.X ;  /* 0x0000000000037919 */ /* 0x000e620000002100 */
[----:B0-----:R-:W-:-:S02]  /*0050*/  IMAD R0, R2, -0x200, R5 ;  /* 0xfffffe0002007824 */ /* 0x001fc400078e0205 */
[----:B-1----:R-:W-:-:S03]  /*0060*/  IMAD.MOV.U32 R9, RZ, RZ, R3 ;  /* 0x000000ffff097224 */ /* 0x002fc600078e0003 */
[----:B------:R-:W-:-:S13]  /*0070*/  ISETP.GE.AND P0, PT, R3, R0, PT ;  /* 0x000000000300720c */ /* 0x000fda0003f06270 */
[----:B------:R-:W-:Y:S01]  /*0080*/  @!P0 IMAD R28, R2, 0x200, R9 ;  /* 0x00000200021c8824 */ /* 0x000fe200078e0209 */
[----:B------:R-:W0:Y:S01]  /*0090*/  @!P0 LDC.64 R44, c[0x0][0x258] ;  /* 0x00009600ff2c8b82 */ /* 0x000e220000000a00 */
[----:B------:R-:W-:-:S05]  /*00a0*/  @!P0 VIADD R9, R9, 0x80 ;  /* 0x0000008009098836 */ /* 0x000fca0000000000 */
[----:B------:R-:W-:-:S13]  /*00b0*/  ISETP.GE.AND P1, PT, R9, R0, PT ;  /* 0x000000000900720c */ /* 0x000fda0003f26270 */
[----:B------:R-:W-:Y:S01]  /*00c0*/  @!P1 IMAD R7, R2, 0x200, R9 ;  /* 0x0000020002079824 */ /* 0x000fe200078e0209 */
[----:B------:R-:W1:Y:S01]  /*00d0*/  @!P1 LDC.64 R4, c[0x0][0x250] ;  /* 0x00009400ff049b82 */ /* 0x000e620000000a00 */
[----:B------:R-:W-:-:S05]  /*00e0*/  @!P1 VIADD R9, R9, 0x80 ;  /* 0x0000008009099836 */ /* 0x000fca0000000000 */
[C---:B------:R-:W-:Y:S02]  /*00f0*/  ISETP.GE.AND P3, PT, R9.reuse, R0, PT ;  /* 0x000000000900720c */ /* 0x040fe40003f66270 */
[----:B------:R-:W2:Y:S11]  /*0100*/  @!P1 LDC.64 R32, c[0x0][0x258] ;  /* 0x00009600ff209b82 */ /* 0x000eb60000000a00 */
[----:B------:R-:W-:Y:S01]  /*0110*/  @!P3 IMAD R11, R2, 0x200, R9 ;  /* 0x00000200020bb824 */ /* 0x000fe200078e0209 */
[----:B------:R-:W3:Y:S01]  /*0120*/  @!P3 LDC.64 R36, c[0x0][0x250] ;  /* 0x00009400ff24bb82 */ /* 0x000ee20000000a00 */
[----:B------:R-:W-:-:S02]  /*0130*/  @!P3 VIADD R9, R9, 0x80 ;  /* 0x000000800909b836 */ /* 0x000fc40000000000 */
[----:B-1----:R-:W-:Y:S01]  /*0140*/  @!P1 IMAD.WIDE.U32 R30, R7, 0x10, R4 ;  /* 0x00000010071e9825 */ /* 0x002fe200078e0004 */
[----:B------:R-:W-:Y:S02]  /*0150*/  CS2R R4, SRZ ;  /* 0x0000000000047805 */ /* 0x000fe4000001ff00 */
[----:B------:R-:W-:Y:S02]  /*0160*/  ISETP.GE.AND P2, PT, R9, R0, PT ;  /* 0x000000000900720c */ /* 0x000fe40003f46270 */
[----:B------:R-:W1:Y:S01]  /*0170*/  @!P3 LDC.64 R38, c[0x0][0x258] ;  /* 0x00009600ff26bb82 */ /* 0x000e620000000a00 */
[----:B--2---:R-:W-:Y:S01]  /*0180*/  @!P1 IMAD.WIDE.U32 R32, R7, 0x10, R32 ;  /* 0x0000001007209825 */ /* 0x004fe200078e0020 */
[----:B------:R-:W-:-:S09]  /*0190*/  CS2R R6, SRZ ;  /* 0x0000000000067805 */ /* 0x000fd2000001ff00 */
[----:B------:R-:W2:Y:S01]  /*01a0*/  @!P2 LDC.64 R42, c[0x0][0x250] ;  /* 0x00009400ff2aab82 */ /* 0x000ea20000000a00 */
[----:B------:R4:W5:Y:S01]  /*01b0*/  @!P1 LDG.E.128 R4, desc[UR4][R30.64] ;  /* 0x000000041e049981 */ /* 0x000962000c1e1d00 */
[----:B------:R-:W-:Y:S01]  /*01c0*/  @!P2 IMAD R9, R2, 0x200, R9 ;  /* 0x000002000209a824 */ /* 0x000fe200078e0209 */
[----:B------:R-:W-:Y:S02]  /*01d0*/  CS2R R26, SRZ ;  /* 0x00000000001a7805 */ /* 0x000fe4000001ff00 */
[----:B------:R-:W-:Y:S01]  /*01e0*/  CS2R R24, SRZ ;  /* 0x0000000000187805 */ /* 0x000fe2000001ff00 */
[C---:B---3--:R-:W-:Y:S02]  /*01f0*/  @!P3 IMAD.WIDE.U32 R36, R11.reuse, 0x10, R36 ;  /* 0x000000100b24b825 */ /* 0x048fe400078e0024 */
[----:B------:R-:W3:Y:S02]  /*0200*/  @!P2 LDC.64 R40, c[0x0][0x258] ;  /* 0x00009600ff28ab82 */ /* 0x000ee40000000a00 */
[----:B-1----:R-:W-:-:S06]  /*0210*/  @!P3 IMAD.WIDE.U32 R38, R11, 0x10, R38 ;  /* 0x000000100b26b825 */ /* 0x002fcc00078e0026 */
[----:B----4-:R-:W1:Y:S01]  /*0220*/  @!P0 LDC.64 R30, c[0x0][0x250] ;  /* 0x00009400ff1e8b82 */ /* 0x010e620000000a00 */
[----:B------:R-:W-:Y:S01]  /*0230*/  CS2R R10, SRZ ;  /* 0x00000000000a7805 */ /* 0x000fe2000001ff00 */
[----:B--2---:R-:W-:-:S04]  /*0240*/  @!P2 IMAD.WIDE.U32 R42, R9, 0x10, R42 ;  /* 0x00000010092aa825 */ /* 0x004fc800078e002a */
[----:B---3--:R-:W-:Y:S01]  /*0250*/  @!P2 IMAD.WIDE.U32 R40, R9, 0x10, R40 ;  /* 0x000000100928a825 */ /* 0x008fe200078e0028 */
[----:B------:R-:W-:Y:S02]  /*0260*/  CS2R R8, SRZ ;  /* 0x0000000000087805 */ /* 0x000fe4000001ff00 */
[----:B------:R-:W-:Y:S01]  /*0270*/  CS2R R34, SRZ ;  /* 0x0000000000227805 */ /* 0x000fe2000001ff00 */
[C---:B0-----:R-:W-:Y:S01]  /*0280*/  @!P0 IMAD.WIDE.U32 R44, R28.reuse, 0x10, R44 ;  /* 0x000000101c2c8825 */ /* 0x041fe200078e002c */
[----:B------:R1:W5:Y:S04]  /*0290*/  @!P2 LDG.E.128 R24, desc[UR4][R40.64] ;  /* 0x000000042818a981 */ /* 0x000368000c1e1d00 */
[----:B------:R0:W5:Y:S01]  /*02a0*/  @!P1 LDG.E.128 R8, desc[UR4][R32.64] ;  /* 0x0000000420089981 */ /* 0x000162000c1e1d00 */
[----:B-1----:R-:W-:Y:S01]  /*02b0*/  @!P0 IMAD.WIDE.U32 R40, R28, 0x10, R30 ;  /* 0x000000101c288825 */ /* 0x002fe200078e001e */
[----:B------:R-:W-:-:S02]  /*02c0*/  CS2R R30, SRZ ;  /* 0x00000000001e7805 */ /* 0x000fc4000001ff00 */
[----:B------:R-:W-:Y:S02]  /*02d0*/  CS2R R28, SRZ ;  /* 0x00000000001c7805 */ /* 0x000fe4000001ff00 */
[----:B0-----:R-:W-:-:S04]  /*02e0*/  CS2R R32, SRZ ;  /* 0x0000000000207805 */ /* 0x001fc8000001ff00 */
[----:B------:R-:W5:Y:S04]  /*02f0*/  @!P0 LDG.E.128 R28, desc[UR4][R40.64] ;  /* 0x00000004281c8981 */ /* 0x000f68000c1e1d00 */
[----:B------:R-:W5:Y:S01]  /*0300*/  @!P0 LDG.E.128 R32, desc[UR4][R44.64] ;  /* 0x000000042c208981 */ /* 0x000f62000c1e1d00 */
[----:B------:R-:W-:Y:S02]  /*0310*/  CS2R R14, SRZ ;  /* 0x00000000000e7805 */ /* 0x000fe4000001ff00 */
[----:B------:R-:W-:Y:S02]  /*0320*/  CS2R R12, SRZ ;  /* 0x00000000000c7805 */ /* 0x000fe4000001ff00 */
[----:B------:R-:W-:Y:S02]  /*0330*/  CS2R R18, SRZ ;  /* 0x0000000000127805 */ /* 0x000fe4000001ff00 */
[----:B------:R-:W-:-:S02]  /*0340*/  CS2R R16, SRZ ;  /* 0x0000000000107805 */ /* 0x000fc4000001ff00 */
[----:B------:R-:W-:Y:S02]  /*0350*/  CS2R R22, SRZ ;  /* 0x0000000000167805 */ /* 0x000fe4000001ff00 */
[----:B------:R-:W-:Y:S01]  /*0360*/  CS2R R20, SRZ ;  /* 0x0000000000147805 */ /* 0x000fe2000001ff00 */
[----:B------:R-:W-:Y:S01]  /*0370*/  BSSY B0, `(.L_x_8228) ;  /* 0x0000012000007945 */ /* 0x000fe20003800000 */
[----:B------:R0:W5:Y:S04]  /*0380*/  @!P3 LDG.E.128 R12, desc[UR4][R36.64] ;  /* 0x00000004240cb981 */ /* 0x000168000c1e1d00 */
[----:B------:R1:W5:Y:S04]  /*0390*/  @!P3 LDG.E.128 R16, desc[UR4][R38.64] ;  /* 0x000000042610b981 */ /* 0x000368000c1e1d00 */
[----:B------:R2:W5:Y:S01]  /*03a0*/  @!P2 LDG.E.128 R20, desc[UR4][R42.64] ;  /* 0x000000042a14a981 */ /* 0x000562000c1e1d00 */
[----:B0-----:R-:W-:-:S02]  /*03b0*/  CS2R R36, SRZ ;  /* 0x0000000000247805 */ /* 0x001fc4000001ff00 */
[----:B-1----:R-:W-:Y:S02]  /*03c0*/  CS2R R38, SRZ ;  /* 0x0000000000267805 */ /* 0x002fe4000001ff00 */
[----:B--2---:R-:W-:Y:S01]  /*03d0*/  CS2R R42, SRZ ;  /* 0x00000000002a7805 */ /* 0x004fe2000001ff00 */
[----:B------:R-:W-:Y:S06]  /*03e0*/  @P0 BRA `(.L_x_8229) ;  /* 0x0000000000280947 */ /* 0x000fec0003800000 */
[----:B------:R-:W-:Y:S01]  /*03f0*/  ULDC.64 UR6, c[0x0][0x228] ;  /* 0x00008a0000067ab9 */ /* 0x000fe20000000a00 */
[----:B------:R-:W-:Y:S01]  /*0400*/  ULDC.64 UR8, c[0x0][0x220] ;  /* 0x0000880000087ab9 */ /* 0x000fe20000000a00 */
[----:B-----5:R-:W-:-:S08]  /*0410*/  DMUL R36, R28, UR6 ;  /* 0x000000061c247c28 */ /* 0x020fd00008000000 */
[C---:B------:R-:W-:Y:S02]  /*0420*/  DFMA R36, R30.reuse, UR8, R36 ;  /* 0x000000081e247c2b */ /* 0x040fe40008000024 */
[----:B------:R-:W-:-:S06]  /*0430*/  DMUL R30, R30, UR6 ;  /* 0x000000061e1e7c28 */ /* 0x000fcc0008000000 */
[----:B------:R-:W-:Y:S02]  /*0440*/  DMUL R38, R36, R32 ;  /* 0x0000002024267228 */ /* 0x000fe40000000000 */
[----:B------:R-:W-:Y:S02]  /*0450*/  DFMA R28, R28, UR8, -R30 ;  /* 0x000000081c1c7c2b */ /* 0x000fe4000800081e */
[----:B------:R-:W-:-:S06]  /*0460*/  DMUL R30, R36, R34 ;  /* 0x00000022241e7228 */ /* 0x000fcc0000000000 */
[C---:B------:R-:W-:Y:S02]  /*0470*/  DFMA R38, R28.reuse, R34, R38 ;  /* 0x000000221c26722b */ /* 0x040fe40000000026 */
[----:B------:R-:W-:-:S11]  /*0480*/  DFMA R36, R28, R32, -R30 ;  /* 0x000000201c24722b */ /* 0x000fd6000000081e */
.L_x_8229:
[----:B------:R-:W-:Y:S05]  /*0490*/  BSYNC B0 ;  /* 0x0000000000007941 */ /* 0x000fea0003800000 */
.L_x_8228:
[----:B-----5:R-:W-:Y:S01]  /*04a0*/  IMAD.MOV.U32 R29, RZ, RZ, R3 ;  /* 0x000000ffff1d7224 */ /* 0x020fe200078e0003 */
[----:B------:R-:W0:Y:S01]  /*04b0*/  @!P0 LDC.64 R30, c[0x0][0x240] ;  /* 0x00009000ff1e8b82 */ /* 0x000e220000000a00 */
[----:B------:R-:W-:Y:S02]  /*04c0*/  BSSY B0, `(.L_x_8230) ;  /* 0x0000015000007945 */ /* 0x000fe40003800000 */
[C---:B------:R-:W-:Y:S02]  /*04d0*/  VIADD R41, R29.reuse, 0x80 ;  /* 0x000000801d297836 */ /* 0x040fe40000000000 */
[C---:B------:R-:W-:Y:S02]  /*04e0*/  VIADD R33, R29.reuse, 0x100 ;  /* 0x000001001d217836 */ /* 0x040fe40000000000 */
[----:B------:R-:W-:Y:S01]  /*04f0*/  VIADD R35, R29, 0x180 ;  /* 0x000001801d237836 */ /* 0x000fe20000000000 */
[-C--:B------:R-:W-:Y:S01]  /*0500*/  ISETP.GE.AND P1, PT, R41, R0.reuse, PT ;  /* 0x000000002900720c */ /* 0x080fe20003f26270 */
[----:B------:R-:W-:Y:S01]  /*0510*/  @!P0 IMAD.MOV.U32 R29, RZ, RZ, R41 ;  /* 0x000000ffff1d8224 */ /* 0x000fe200078e0029 */
[----:B------:R-:W-:-:S02]  /*0520*/  ISETP.GE.AND P2, PT, R33, R0, PT ;  /* 0x000000002100720c */ /* 0x000fc40003f46270 */
[----:B------:R-:W-:Y:S02]  /*0530*/  CS2R R40, SRZ ;  /* 0x0000000000287805 */ /* 0x000fe4000001ff00 */
[-C--:B------:R-:W-:Y:S02]  /*0540*/  ISETP.GE.AND P3, PT, R35, R0.reuse, PT ;  /* 0x000000002300720c */ /* 0x080fe40003f66270 */
[----:B------:R-:W-:-:S05]  /*0550*/  ISETP.GE.AND P4, PT, R29, R0, PT ;  /* 0x000000001d00720c */ /* 0x000fca0003f86270 */
[----:B------:R-:W-:Y:S08]  /*0560*/  @P1 BRA `(.L_x_8231) ;  /* 0x0000000000281947 */ /* 0x000ff00003800000 */
        /* <DEDUP_REMOVED lines=10> */
.L_x_8231:
[----:B------:R-:W-:Y:S05]  /*0610*/  BSYNC B0 ;  /* 0x0000000000007941 */ /* 0x000fea0003800000 */
.L_x_8230:
[----:B------:R-:W-:Y:S01]  /*0620*/  BSSY B0, `(.L_x_8232) ;  /* 0x0000010000007945 */ /* 0x000fe20003800000 */
[----:B------:R-:W-:Y:S02]  /*0630*/  CS2R R6, SRZ ;  /* 0x0000000000067805 */ /* 0x000fe4000001ff00 */
[----:B------:R-:W-:Y:S01]  /*0640*/  CS2R R10, SRZ ;  /* 0x00000000000a7805 */ /* 0x000fe2000001ff00 */
[----:B------:R-:W-:Y:S01]  /*0650*/  @!P0 IMAD R3, R2, 0x200, R3 ;  /* 0x0000020002038824 */ /* 0x000fe200078e0203 */
        /* <DEDUP_REMOVED lines=12> */
.L_x_8233:
[----:B------:R-:W-:Y:S05]  /*0720*/  BSYNC B0 ;  /* 0x0000000000007941 */ /* 0x000fea0003800000 */
.L_x_8232:
[----:B------:R-:W-:Y:S01]  /*0730*/  BSSY B0, `(.L_x_8234) ;  /* 0x000000e000007945 */ /* 0x000fe20003800000 */
[----:B0-----:R-:W-:Y:S01]  /*0740*/  @!P0 IMAD.WIDE.U32 R30, R3, 0x10, R30 ;  /* 0x00000010031e8825 */ /* 0x001fe200078e001e */
[----:B------:R-:W-:Y:S02]  /*0750*/  CS2R R4, SRZ ;  /* 0x0000000000047805 */ /* 0x000fe4000001ff00 */
        /* <DEDUP_REMOVED lines=11> */
.L_x_8235:
[----:B------:R-:W-:Y:S05]  /*0810*/  BSYNC B0 ;  /* 0x0000000000007941 */ /* 0x000fea0003800000 */
.L_x_8234:
[----:B------:R0:W-:Y:S01]  /*0820*/  @!P0 STG.E.128 desc[UR4][R30.64], R36 ;  /* 0x000000241e008986 */ /* 0x0001e2000c101d04 */
[----:B------:R-:W-:Y:S04]  /*0830*/  BSSY B0, `(.L_x_8236) ;  /* 0x000000c000007945 */ /* 0x000fe80003800000 */
[----:B------:R-:W-:Y:S05]  /*0840*/  @P4 BRA `(.L_x_8237) ;  /* 0x0000000000284947 */ /* 0x000fea0003800000 */
[----:B------:R-:W1:Y:S01]  /*0850*/  LDC.64 R14, c[0x0][0x240] ;  /* 0x00009000ff0e7b82 */ /* 0x000e620000000a00 */
[----:B------:R-:W-:Y:S02]  /*0860*/  IMAD R13, R2, 0x200, R29 ;  /* 0x00000200020d7824 */ /* 0x000fe400078e021d */
[----:B------:R-:W-:-:S05]  /*0870*/  VIADD R29, R29, 0x80 ;  /* 0x000000801d1d7836 */ /* 0x000fca0000000000 */
[----:B------:R-:W-:-:S13]  /*0880*/  ISETP.GE.AND P0, PT, R29, R0, PT ;  /* 0x000000001d00720c */ /* 0x000fda0003f06270 */
[----:B------:R-:W-:Y:S02]  /*0890*/  @!P0 IMAD R3, R2, 0x200, R29 ;  /* 0x0000020002038824 */ /* 0x000fe400078e021d */
[----:B------:R-:W-:Y:S02]  /*08a0*/  @!P0 VIADD R29, R29, 0x80 ;  /* 0x000000801d1d8836 */ /* 0x000fe40000000000 */
[----:B-1----:R-:W-:-:S04]  /*08b0*/  IMAD.WIDE.U32 R12, R13, 0x10, R14 ;  /* 0x000000100d0c7825 */ /* 0x002fc800078e000e */
[----:B------:R-:W-:Y:S01]  /*08c0*/  @!P0 IMAD.WIDE.U32 R14, R3, 0x10, R14 ;  /* 0x00000010030e8825 */ /* 0x000fe200078e000e */
[----:B------:R1:W-:Y:S04]  /*08d0*/  STG.E.128 desc[UR4][R12.64], R40 ;  /* 0x000000280c007986 */ /* 0x0003e8000c101d04 */
[----:B------:R1:W-:Y:S02]  /*08e0*/  @!P0 STG.E.128 desc[UR4][R14.64], R8 ;  /* 0x000000080e008986 */ /* 0x0003e4000c101d04 */
.L_x_8237:
[----:B------:R-:W-:Y:S05]  /*08f0*/  BSYNC B0 ;  /* 0x0000000000007941 */ /* 0x000fea0003800000 */
.L_x_8236:
[----:B------:R-:W-:-:S13]  /*0900*/  ISETP.GE.AND P0, PT, R29, R0, PT ;  /* 0x000000001d00720c */ /* 0x000fda0003f06270 */
[----:B------:R-:W-:Y:S05]  /*0910*/  @P0 EXIT ;  /* 0x000000000000094d */ /* 0x000fea0003800000 */
[----:B-1----:R-:W1:Y:S01]  /*0920*/  LDC.64 R8, c[0x0][0x240] ;  /* 0x00009000ff087b82 */ /* 0x002e620000000a00 */
[----:B------:R-:W-:-:S04]  /*0930*/  IMAD R3, R2, 0x200, R29 ;  /* 0x0000020002037824 */ /* 0x000fc800078e021d */
[----:B-1----:R-:W-:-:S05]  /*0940*/  IMAD.WIDE.U32 R2, R3, 0x10, R8 ;  /* 0x0000001003027825 */ /* 0x002fca00078e0008 */
[----:B------:R-:W-:Y:S01]  /*0950*/  STG.E.128 desc[UR4][R2.64], R4 ;  /* 0x0000000402007986 */ /* 0x000fe2000c101d04 */
[----:B------:R-:W-:Y:S05]  /*0960*/  EXIT ;  /* 0x000000000000794d */ /* 0x000fea0003800000 */
.L_x_8238:
        /* <DEDUP_REMOVED lines=9> */
.L_x_24136:


//--------------------- .text._ZN2at6native29vectorized_elementwise_kernelILi2EZZZNS0_54_GLOBAL__N__d8c5977b_16_LinearAlgebra_cu_7dd49032_297216addr_kernel_cudaERNS_14TensorIteratorERKN3c106ScalarES8_ENKUlvE_clEvENKUlvE6_clEvEUlNS5_7complexIdEESC_SC_E_St5arrayIPcLm4EEEEviT0_T1_ --------------------------
	.section	.text._ZN2at6native29vectorized_elementwise_kernelILi2EZZZNS0_54_GLOBAL__N__d8c5977b_16_LinearAlgebra_cu_7dd49032_297216addr_kernel_cudaERNS_14TensorIteratorERKN3c106ScalarES8_ENKUlvE_clEvENKUlvE6_clEvEUlNS5_7complexIdEESC_SC_E_St5arrayIPcLm4EEEEviT0_T1_,"ax",@progbits
	.align	128
        .global         _ZN2at6native29vectorized_elementwise_kernelILi2EZZZNS0_54_GLOBAL__N__d8c5977b_16_LinearAlgebra_cu_7dd49032_297216addr_kernel_cudaERNS_14TensorIteratorERKN3c106ScalarES8_ENKUlvE_clEvENKUlvE6_clEvEUlNS5_7complexIdEESC_SC_E_St5arrayIPcLm4EEEEviT0_T1_
        .type           _ZN2at6native29vectorized_elementwise_kernelILi2EZZZNS0_54_GLOBAL__N__d8c5977b_16_LinearAlgebra_cu_7dd49032_297216addr_kernel_cudaERNS_14TensorIteratorERKN3c106ScalarES8_ENKUlvE_clEvENKUlvE6_clEvEUlNS5_7complexIdEESC_SC_E_St5arrayIPcLm4EEEEviT0_T1_,@function
        .size           _ZN2at6native29vectorized_elementwise_kernelILi2EZZZNS0_54_GLOBAL__N__d8c5977b_16_LinearAlgebra_cu_7dd49032_297216addr_kernel_cudaERNS_14TensorIteratorERKN3c106ScalarES8_ENKUlvE_clEvENKUlvE6_clEvEUlNS5_7complexIdEESC_SC_E_St5arrayIPcLm4EEEEviT0_T1_,(.L_x_24137 - _ZN2at6native29vectorized_elementwise_kernelILi2EZZZNS0_54_GLOBAL__N__d8c5977b_16_LinearAlgebra_cu_7dd49032_297216addr_kernel_cudaERNS_14TensorIteratorERKN3c106ScalarES8_ENKUlvE_clEvENKUlvE6_clEvEUlNS5_7complexIdEESC_SC_E_St5arrayIPcLm4EEEEviT0_T1_)
        .other          _ZN2at6native29vectorized_elementwise_kernelILi2EZZZNS0_54_GLOBAL__N__d8c5977b_16_LinearAlgebra_cu_7dd49032_297216addr_kernel_cudaERNS_14TensorIteratorERKN3c106ScalarES8_ENKUlvE_clEvENKUlvE6_clEvEUlNS5_7complexIdEESC_SC_E_St5arrayIPcLm4EEEEviT0_T1_,@"STO_CUDA_ENTRY STV_DEFAULT"
_ZN2at6native29vectorized_elementwise_kernelILi2EZZZNS0_54_GLOBAL__N__d8c5977b_16_LinearAlgebra_cu_7dd49032_297216addr_kernel_cudaERNS_14TensorIteratorERKN3c106ScalarES8_ENKUlvE_clEvENKUlvE6_clEvEUlNS5_7complexIdEESC_SC_E_St5arrayIPcLm4EEEEviT0_T1_:
.text._ZN2at6native29vectorized_elementwise_kernelILi2EZZZNS0_54_GLOBAL__N__d8c5977b_16_LinearAlgebra_cu_7dd49032_297216addr_kernel_cudaERNS_14TensorIteratorERKN3c106ScalarES8_ENKUlvE_clEvENKUlvE6_clEvEUlNS5_7complexIdEESC_SC_E_St5arrayIPcLm4EEEEviT0_T1_:
        /* <DEDUP_REMOVED lines=12> */
[----:B------:R-:W2:Y:S01]  /*00c0*/  LDC.64 R66, c[0x0][0x258] ;  /* 0x00009600ff427b82 */ /* 0x000ea20000000a00 */
[----:B-1----:R-:W-:-:S04]  /*00d0*/  IMAD.WIDE R2, R0, 0x10, R2 ;  /* 0x0000001000027825 */ /* 0x002fc800078e0202 */
[----:B0-----:R-:W-:-:S05]  /*00e0*/  IMAD.WIDE.U32 R52, R5, 0x20, R2 ;  /* 0x0000002005347825 */ /* 0x001fca00078e0002 */
[----:B------:R-:W3:Y:S01]  /*00f0*/  LDG.E.128 R48, desc[UR4][R52.64] ;  /* 0x0000000434307981 */ /* 0x000ee2000c1e1d00 */
[----:B--2---:R-:W-:-:S03]  /*0100*/  IMAD.WIDE R66, R0, 0x10, R66 ;  /* 0x0000001000427825 */ /* 0x004fc600078e0242 */
[----:B------:R-:W2:Y:S01]  /*0110*/  LDG.E.128 R8, desc[UR4][R52.64+0x1000] ;  /* 0x0010000434087981 */ /* 0x000ea2000c1e1d00 */
[----:B------:R-:W-:-:S03]  /*0120*/  IMAD.WIDE.U32 R66, R5, 0x20, R66 ;  /* 0x0000002005427825 */ /* 0x000fc600078e0042 */
[----:B------:R-:W4:Y:S04]  /*0130*/  LDG.E.128 R20, desc[UR4][R52.64+0x1010] ;  /* 0x0010100434147981 */ /* 0x000f28000c1e1d00 */
[----:B------:R-:W5:Y:S04]  /*0140*/  LDG.E.128 R60, desc[UR4][R66.64] ;  /* 0x00000004423c7981 */ /* 0x000f68000c1e1d00 */
[----:B------:R-:W2:Y:S04]  /*0150*/  LDG.E.128 R4, desc[UR4][R52.64+0x10] ;  /* 0x0000100434047981 */ /* 0x000ea8000c1e1d00 */
[----:B------:R-:W4:Y:S04]  /*0160*/  LDG.E.128 R12, desc[UR4][R66.64+0x10] ;  /* 0x00001004420c7981 */ /* 0x000f28000c1e1d00 */
[----:B------:R-:W4:Y:S04]  /*0170*/  LDG.E.128 R16, desc[UR4][R66.64+0x1000] ;  /* 0x0010000442107981 */ /* 0x000f28000c1e1d00 */
[----:B------:R-:W4:Y:S04]  /*0180*/  LDG.E.128 R24, desc[UR4][R52.64+0x2000] ;  /* 0x0020000434187981 */ /* 0x000f28000c1e1d00 */
[----:B------:R-:W4:Y:S04]  /*0190*/  LDG.E.128 R32, desc[UR4][R52.64+0x3000] ;  /* 0x0030000434207981 */ /* 0x000f28000c1e1d00 */
[----:B------:R-:W4:Y:S04]  /*01a0*/  LDG.E.128 R28, desc[UR4][R52.64+0x2010] ;  /* 0x00201004341c7981 */ /* 0x000f28000c1e1d00 */
[----:B------:R-:W4:Y:S04]  /*01b0*/  LDG.E.128 R36, desc[UR4][R52.64+0x3010] ;  /* 0x0030100434247981 */ /* 0x000f28000c1e1d00 */
[----:B------:R-:W4:Y:S04]  /*01c0*/  LDG.E.128 R44, desc[UR4][R66.64+0x2000] ;  /* 0x00200004422c7981 */ /* 0x000f28000c1e1d00 */
[----:B------:R-:W4:Y:S01]  /*01d0*/  LDG.E.128 R56, desc[UR4][R66.64+0x3010] ;  /* 0x0030100442387981 */ /* 0x000f22000c1e1d00 */
[----:B---3--:R-:W-:-:S02]  /*01e0*/  DMUL R40, R48, UR6 ;  /* 0x0000000630287c28 */ /* 0x008fc40008000000 */
[----:B------:R-:W-:-:S06]  /*01f0*/  DMUL R2, R50, UR6 ;  /* 0x0000000632027c28 */ /* 0x000fcc0008000000 */
[----:B------:R-:W-:Y:S02]  /*0200*/  DFMA R50, R50, UR8, R40 ;  /* 0x0000000832327c2b */ /* 0x000fe40008000028 */
[----:B------:R-:W3:Y:S01]  /*0210*/  LDG.E.128 R40, desc[UR4][R66.64+0x1010] ;  /* 0x0010100442287981 */ /* 0x000ee2000c1e1d00 */
[----:B------:R-:W-:-:S05]  /*0220*/  DFMA R2, R48, UR8, -R2 ;  /* 0x0000000830027c2b */ /* 0x000fca0008000802 */
[-C--:B-----5:R-:W-:Y:S02]  /*0230*/  DMUL R54, R60, R50.reuse ;  /* 0x000000323c367228 */ /* 0x0a0fe40000000000 */
[C---:B------:R-:W-:Y:S01]  /*0240*/  DMUL R64, R62.reuse, R50 ;  /* 0x000000323e407228 */ /* 0x040fe20000000000 */
[----:B------:R-:W5:Y:S05]  /*0250*/  LDG.E.128 R48, desc[UR4][R66.64+0x2010] ;  /* 0x0020100442307981 */ /* 0x000f6a000c1e1d00 */
[-C--:B------:R-:W-:Y:S02]  /*0260*/  DFMA R62, R62, R2.reuse, R54 ;  /* 0x000000023e3e722b */ /* 0x080fe40000000036 */
[----:B------:R-:W5:Y:S01]  /*0270*/  LDG.E.128 R52, desc[UR4][R66.64+0x3000] ;  /* 0x0030000442347981 */ /* 0x000f62000c1e1d00 */
[----:B------:R-:W-:-:S02]  /*0280*/  DFMA R60, R60, R2, -R64 ;  /* 0x000000023c3c722b */ /* 0x000fc40000000840 */
[----:B--2---:R-:W-:Y:S02]  /*0290*/  DMUL R64, R4, UR6 ;  /* 0x0000000604407c28 */ /* 0x004fe40008000000 */
[----:B------:R-:W-:-:S06]  /*02a0*/  DMUL R2, R6, UR6 ;  /* 0x0000000606027c28 */ /* 0x000fcc0008000000 */
[----:B------:R-:W-:Y:S02]  /*02b0*/  DFMA R64, R6, UR8, R64 ;  /* 0x0000000806407c2b */ /* 0x000fe40008000040 */
[----:B------:R-:W-:Y:S02]  /*02c0*/  DFMA R4, R4, UR8, -R2 ;  /* 0x0000000804047c2b */ /* 0x000fe40008000802 */
[----:B------:R-:W-:-:S04]  /*02d0*/  DMUL R2, R8, UR6 ;  /* 0x0000000608027c28 */ /* 0x000fc80008000000 */
[-C--:B----4-:R-:W-:Y:S02]  /*02e0*/  DMUL R6, R14, R64.reuse ;  /* 0x000000400e067228 */ /* 0x090fe40000000000 */
[----:B------:R-:W-:Y:S02]  /*02f0*/  DMUL R64, R12, R64 ;  /* 0x000000400c407228 */ /* 0x000fe40000000000 */
[C---:B------:R-:W-:Y:S02]  /*0300*/  DFMA R2, R10.reuse, UR8, R2 ;  /* 0x000000080a027c2b */ /* 0x040fe40008000002 */
[----:B------:R-:W-:Y:S02]  /*0310*/  DMUL R10, R10, UR6 ;  /* 0x000000060a0a7c28 */ /* 0x000fe40008000000 */
[-C--:B------:R-:W-:Y:S02]  /*0320*/  DFMA R12, R12, R4.reuse, -R6 ;  /* 0x000000040c0c722b */ /* 0x080fe40000000806 */
[----:B------:R-:W-:-:S02]  /*0330*/  DFMA R14, R14, R4, R64 ;  /* 0x000000040e0e722b */ /* 0x000fc40000000040 */
[-C--:B------:R-:W-:Y:S02]  /*0340*/  DMUL R4, R16, R2.reuse ;  /* 0x0000000210047228 */ /* 0x080fe40000000000 */
[----:B------:R-:W-:Y:S02]  /*0350*/  DFMA R10, R8, UR8, -R10 ;  /* 0x00000008080a7c2b */ /* 0x000fe4000800080a */
[----:B------:R-:W-:-:S08]  /*0360*/  DMUL R2, R18, R2 ;  /* 0x0000000212027228 */ /* 0x000fd00000000000 */
[-C--:B------:R-:W-:Y:S02]  /*0370*/  DFMA R16, R16, R10.reuse, -R2 ;  /* 0x0000000a1010722b */ /* 0x080fe40000000802 */
[----:B------:R-:W-:Y:S02]  /*0380*/  DMUL R2, R22, UR6 ;  /* 0x0000000616027c28 */ /* 0x000fe40008000000 */
[----:B------:R-:W-:Y:S02]  /*0390*/  DFMA R18, R18, R10, R4 ;  /* 0x0000000a1212722b */ /* 0x000fe40000000004 */
[----:B------:R-:W-:Y:S02]  /*03a0*/  DMUL R4, R20, UR6 ;  /* 0x0000000614047c28 */ /* 0x000fe40008000000 */
[----:B------:R-:W-:Y:S02]  /*03b0*/  DMUL R6, R26, UR6 ;  /* 0x000000061a067c28 */ /* 0x000fe40008000000 */
[----:B------:R-:W-:-:S02]  /*03c0*/  DFMA R20, R20, UR8, -R2 ;  /* 0x0000000814147c2b */ /* 0x000fc40008000802 */
[----:B------:R-:W-:Y:S02]  /*03d0*/  DMUL R2, R34, UR6 ;  /* 0x0000000622027c28 */ /* 0x000fe40008000000 */
[----:B------:R-:W-:Y:S02]  /*03e0*/  DFMA R22, R22, UR8, R4 ;  /* 0x0000000816167c2b */ /* 0x000fe40008000004 */
[C---:B------:R-:W-:Y:S02]  /*03f0*/  DMUL R4, R24.reuse, UR6 ;  /* 0x0000000618047c28 */ /* 0x040fe40008000000 */
[----:B------:R-:W-:Y:S02]  /*0400*/  DFMA R24, R24, UR8, -R6 ;  /* 0x0000000818187c2b */ /* 0x000fe40008000806 */
[----:B------:R-:W-:Y:S02]  /*0410*/  DMUL R8, R30, UR6 ;  /* 0x000000061e087c28 */ /* 0x000fe40008000000 */
[----:B------:R-:W-:-:S02]  /*0420*/  DMUL R6, R32, UR6 ;  /* 0x0000000620067c28 */ /* 0x000fc40008000000 */
[----:B------:R-:W-:Y:S02]  /*0430*/  DFMA R32, R32, UR8, -R2 ;  /* 0x0000000820207c2b */ /* 0x000fe40008000802 */
[----:B------:R-:W-:Y:S01]  /*0440*/  DMUL R10, R28, UR6 ;  /* 0x000000061c0a7c28 */ /* 0x000fe20008000000 */
[----:B------:R-:W0:Y:S01]  /*0450*/  LDC.64 R2, c[0x0][0x240] ;  /* 0x00009000ff027b82 */ /* 0x000e220000000a00 */
[----:B------:R-:W-:Y:S01]  /*0460*/  DFMA R26, R26, UR8, R4 ;  /* 0x000000081a1a7c2b */ /* 0x000fe20008000004 */
[----:B------:R-:W1:Y:S01]  /*0470*/  S2R R4, SR_TID.X ;  /* 0x0000000000047919 */ /* 0x000e620000002100 */
[----:B------:R-:W-:Y:S02]  /*0480*/  DFMA R28, R28, UR8, -R8 ;  /* 0x000000081c1c7c2b */ /* 0x000fe40008000808 */
[----:B------:R-:W-:Y:S02]  /*0490*/  DMUL R8, R38, UR6 ;  /* 0x0000000626087c28 */ /* 0x000fe40008000000 */
[----:B------:R-:W-:-:S02]  /*04a0*/  DFMA R30, R30, UR8, R10 ;  /* 0x000000081e1e7c2b */ /* 0x000fc4000800000a */
[----:B------:R-:W-:Y:S02]  /*04b0*/  DMUL R10, R36, UR6 ;  /* 0x00000006240a7c28 */ /* 0x000fe40008000000 */
[----:B------:R-:W-:Y:S02]  /*04c0*/  DFMA R34, R34, UR8, R6 ;  /* 0x0000000822227c2b */ /* 0x000fe40008000006 */
[----:B------:R-:W-:Y:S02]  /*04d0*/  DFMA R36, R36, UR8, -R8 ;  /* 0x0000000824247c2b */ /* 0x000fe40008000808 */
[-C--:B------:R-:W-:Y:S02]  /*04e0*/  DMUL R8, R44, R26.reuse ;  /* 0x0000001a2c087228 */ /* 0x080fe40000000000 */
[----:B------:R-:W-:Y:S02]  /*04f0*/  DFMA R38, R38, UR8, R10 ;  /* 0x0000000826267c2b */ /* 0x000fe4000800000a */
[----:B------:R-:W-:-:S04]  /*0500*/  DMUL R26, R46, R26 ;  /* 0x0000001a2e1a7228 */ /* 0x000fc80000000000 */
[----:B------:R-:W-:Y:S01]  /*0510*/  DFMA R46, R46, R24, R8 ;  /* 0x000000182e2e722b */ /* 0x000fe20000000008 */
[----:B0-----:R-:W-:Y:S01]  /*0520*/  IMAD.WIDE.U32 R10, R0, 0x10, R2 ;  /* 0x00000010000a7825 */ /* 0x001fe200078e0002 */
[-C--:B------:R-:W-:Y:S02]  /*0530*/  DMUL R2, R56, R38.reuse ;  /* 0x0000002638027228 */ /* 0x080fe40000000000 */
[----:B------:R-:W-:Y:S02]  /*0540*/  DMUL R38, R58, R38 ;  /* 0x000000263a267228 */ /* 0x000fe40000000000 */
[----:B------:R-:W-:-:S04]  /*0550*/  DFMA R44, R44, R24, -R26 ;  /* 0x000000182c2c722b */ /* 0x000fc8000000081a */
[-C--:B------:R-:W-:Y:S02]  /*0560*/  DFMA R58, R58, R36.reuse, R2 ;  /* 0x000000243a3a722b */ /* 0x080fe40000000002 */
[----:B------:R-:W-:Y:S01]  /*0570*/  DFMA R56, R56, R36, -R38 ;  /* 0x000000243838722b */ /* 0x000fe20000000826 */
[----:B-1----:R-:W-:-:S05]  /*0580*/  IMAD.WIDE R4, R4, 0x20, R10 ;  /* 0x0000002004047825 */ /* 0x002fca00078e020a */
[----:B------:R-:W-:Y:S04]  /*0590*/  STG.E.128 desc[UR4][R4.64], R60 ;  /* 0x0000003c04007986 */ /* 0x000fe8000c101d04 */
[----:B------:R-:W-:Y:S04]  /*05a0*/  STG.E.128 desc[UR4][R4.64+0x10], R12 ;  /* 0x0000100c04007986 */ /* 0x000fe8000c101d04 */
[----:B------:R-:W-:Y:S04]  /*05b0*/  STG.E.128 desc[UR4][R4.64+0x1000], R16 ;  /* 0x0010001004007986 */ /* 0x000fe8000c101d04 */
[----:B------:R-:W-:Y:S04]  /*05c0*/  STG.E.128 desc[UR4][R4.64+0x2000], R44 ;  /* 0x0020002c04007986 */ /* 0x000fe8000c101d04 */
[----:B------:R-:W-:Y:S01]  /*05d0*/  STG.E.128 desc[UR4][R4.64+0x3010], R56 ;  /* 0x0030103804007986 */ /* 0x000fe2000c101d04 */
[----:B---3--:R-:W-:-:S02]  /*05e0*/  DMUL R6, R42, R22 ;  /* 0x000000162a067228 */ /* 0x008fc40000000000 */
[----:B------:R-:W-:-:S06]  /*05f0*/  DMUL R22, R40, R22 ;  /* 0x0000001628167228 */ /* 0x000fcc0000000000 */
[----:B------:R-:W-:Y:S02]  /*0600*/  DFMA R40, R40, R20, -R6 ;  /* 0x000000142828722b */ /* 0x000fe40000000806 */
[-C--:B-----5:R-:W-:Y:S02]  /*0610*/  DMUL R8, R50, R30.reuse ;  /* 0x0000001e32087228 */ /* 0x0a0fe40000000000 */
[----:B------:R-:W-:Y:S02]  /*0620*/  DMUL R30, R48, R30 ;  /* 0x0000001e301e7228 */ /* 0x000fe40000000000 */
[-C--:B------:R-:W-:Y:S02]  /*0630*/  DMUL R6, R54, R34.reuse ;  /* 0x0000002236067228 */ /* 0x080fe40000000000 */
[----:B------:R-:W-:Y:S02]  /*0640*/  DMUL R34, R52, R34 ;  /* 0x0000002234227228 */ /* 0x000fe40000000000 */
[----:B------:R-:W-:-:S02]  /*0650*/  DFMA R42, R42, R20, R22 ;  /* 0x000000142a2a722b */ /* 0x000fc40000000016 */
[-C--:B------:R-:W-:Y:S02]  /*0660*/  DFMA R50, R50, R28.reuse, R30 ;  /* 0x0000001c3232722b */ /* 0x080fe4000000001e */
[----:B------:R-:W-:Y:S02]  /*0670*/  DFMA R48, R48, R28, -R8 ;  /* 0x0000001c3030722b */ /* 0x000fe40000000808 */
[-C--:B------:R-:W-:Y:S02]  /*0680*/  DFMA R34, R54, R32.reuse, R34 ;  /* 0x000000203622722b */ /* 0x080fe40000000022 */
[----:B------:R-:W-:Y:S01]  /*0690*/  DFMA R32, R52, R32, -R6 ;  /* 0x000000203420722b */ /* 0x000fe20000000806 */
[----:B------:R-:W-:Y:S04]  /*06a0*/  STG.E.128 desc[UR4][R4.64+0x1010], R40 ;  /* 0x0010102804007986 */ /* 0x000fe8000c101d04 */
[----:B------:R-:W-:Y:S04]  /*06b0*/  STG.E.128 desc[UR4][R4.64+0x2010], R48 ;  /* 0x0020103004007986 */ /* 0x000fe8000c101d04 */
[----:B------:R-:W-:Y:S01]  /*06c0*/  STG.E.128 desc[UR4][R4.64+0x3000], R32 ;  /* 0x0030002004007986 */ /* 0x000fe2000c101d04 */
[----:B------:R-:W-:Y:S05]  /*06d0*/  EXIT ;  /* 0x000000000000794d */ /* 0x000fea0003800000 */
.L_x_8239:
[----:B------:R-:W0:Y:S01]  /*06e0*/  S2R R3, SR_TID.X ;  /* 0x0000000000037919 */ /* 0x000e220000002100 */
[----:B------:R-:W-:Y:S02]  /*06f0*/  CS2R R6, SRZ ;  /* 0x0000000000067805 */ /* 0x000fe4000001ff00 */
[----:B------:R-:W-:Y:S02]  /*0700*/  CS2R R4, SRZ ;  /* 0x0000000000047805 */ /* 0x000fe4000001ff00 */
[----:B0-----:R-:W-:Y:S01]  /*0710*/  ISETP.GE.AND P0, PT, R3, R2, PT ;  /* 0x000000020300720c */ /* 0x001fe20003f06270 */
[----:B------:R-:W-:-:S12]  /*0720*/  IMAD.MOV.U32 R59, RZ, RZ, R3 ;  /* 0x000000ffff3b7224 */ /* 0x000fd800078e0003 */
[----:B------:R-:W0:Y:S01]  /*0730*/  @!P0 LDC.64 R12, c[0x0][0x250] ;  /* 0x00009400ff0c8b82 */ /* 0x000e220000000a00 */
[----:B------:R-:W-:-:S07]  /*0740*/  @!P0 IMAD.IADD R9, R0, 0x1, R59 ;  /* 0x0000000100098824 */ /* 0x000fce00078e023b */
[----:B------:R-:W1:Y:S01]  /*0750*/  @!P0 LDC.64 R14, c[0x0][0x258] ;  /* 0x00009600ff0e8b82 */ /* 0x000e620000000a00 */
[----:B------:R-:W-:-:S07]  /*0760*/  CS2R R10, SRZ ;  /* 0x00000000000a7805 */ /* 0x000fce000001ff00 */
[----:B------:R-:W2:Y:S01]  /*0770*/  @!P0 LDC.64 R16, c[0x0][0x228] ;  /* 0x00008a00ff108b82 */ /* 0x000ea20000000a00 */
[----:B0-----:R-:W-:-:S07]  /*0780*/  @!P0 IMAD.WIDE.U32 R12, R9, 0x10, R12 ;  /* 0x00000010090c8825 */ /* 0x001fce00078e000c */
[----:B------:R-:W0:Y:S01]  /*0790*/  @!P0 LDC.64 R22, c[0x0][0x220] ;  /* 0x00008800ff168b82 */ /* 0x000e220000000a00 */
[----:B------:R-:W2:Y:S01]  /*07a0*/  @!P0 LDG.E.128 R4, desc[UR4][R12.64] ;  /* 0x000000040c048981 */ /* 0x000ea2000c1e1d00 */
[----:B-1----:R-:W-:Y:S01]  /*07b0*/  @!P0 IMAD.WIDE.U32 R14, R9, 0x10, R14 ;  /* 0x00000010090e8825 */ /* 0x002fe200078e000e */
[----:B------:R-:W-:-:S06]  /*07c0*/  CS2R R8, SRZ ;  /* 0x0000000000087805 */ /* 0x000fcc000001ff00 */
[----:B------:R-:W3:Y:S01]  /*07d0*/  @!P0 LDG.E.128 R8, desc[UR4][R14.64] ;  /* 0x000000040e088981 */ /* 0x000ee2000c1e1d00 */
[----:B------:R-:W-:-:S05]  /*07e0*/  @!P0 VIADD R59, R59, 0x80 ;  /* 0x000000803b3b8836 */ /* 0x000fca0000000000 */
[----:B------:R-:W-:-:S13]  /*07f0*/  ISETP.GE.AND P6, PT, R59, R2, PT ;  /* 0x000000023b00720c */ /* 0x000fda0003fc6270 */
[----:B------:R-:W-:Y:S01]  /*0800*/  @!P6 IMAD.IADD R33, R0, 0x1, R59 ;  /* 0x000000010021e824 */ /* 0x000fe200078e023b */
[----:B------:R-:W1:Y:S01]  /*0810*/  @!P6 LDC.64 R28, c[0x0][0x250] ;  /* 0x00009400ff1ceb82 */ /* 0x000e620000000a00 */
[----:B------:R-:W-:-:S05]  /*0820*/  @!P6 VIADD R59, R59, 0x80 ;  /* 0x000000803b3be836 */ /* 0x000fca0000000000 */
[C---:B------:R-:W-:Y:S02]  /*0830*/  ISETP.GE.AND P5, PT, R59.reuse, R2, PT ;  /* 0x000000023b00720c */ /* 0x040fe40003fa6270 */
[----:B------:R-:W4:Y:S11]  /*0840*/  @!P6 LDC.64 R18, c[0x0][0x258] ;  /* 0x00009600ff12eb82 */ /* 0x000f360000000a00 */
[----:B------:R-:W-:Y:S01]  /*0850*/  @!P5 IMAD.IADD R25, R0, 0x1, R59 ;  /* 0x000000010019d824 */ /* 0x000fe200078e023b */
[----:B------:R-:W0:Y:S01]  /*0860*/  @!P5 LDC.64 R20, c[0x0][0x250] ;  /* 0x00009400ff14db82 */ /* 0x000e220000000a00 */
[----:B------:R-:W-:-:S02]  /*0870*/  @!P5 VIADD R59, R59, 0x80 ;  /* 0x000000803b3bd836 */ /* 0x000fc40000000000 */
[----:B-1----:R-:W-:-:S03]  /*0880*/  @!P6 IMAD.WIDE.U32 R28, R33, 0x10, R28 ;  /* 0x00000010211ce825 */ /* 0x002fc600078e001c */
[----:B------:R-:W-:Y:S02]  /*0890*/  ISETP.GE.AND P4, PT, R59, R2, PT ;  /* 0x000000023b00720c */ /* 0x000fe40003f86270 */
[----:B------:R-:W1:Y:S01]  /*08a0*/  @!P5 LDC.64 R50, c[0x0][0x258] ;  /* 0x00009600ff32db82 */ /* 0x000e620000000a00 */
[----:B----4-:R-:W-:Y:S01]  /*08b0*/  @!P6 IMAD.WIDE.U32 R32, R33, 0x10, R18 ;  /* 0x000000102120e825 */ /* 0x010fe200078e0012 */
[----:B------:R-:W-:-:S09]  /*08c0*/  CS2R R18, SRZ ;  /* 0x0000000000127805 */ /* 0x000fd2000001ff00 */
[----:B------:R-:W-:Y:S01]  /*08d0*/  @!P4 IMAD.IADD R27, R0, 0x1, R59 ;  /* 0x00000001001bc824 */ /* 0x000fe200078e023b */
[----:B------:R-:W4:Y:S01]  /*08e0*/  @!P4 LDC.64 R60, c[0x0][0x250] ;  /* 0x00009400ff3ccb82 */ /* 0x000f220000000a00 */
[----:B------:R-:W-:Y:S02]  /*08f0*/  @!P4 VIADD R59, R59, 0x80 ;  /* 0x000000803b3bc836 */ /* 0x000fe40000000000 */
[----:B0-----:R-:W-:-:S03]  /*0900*/  @!P5 IMAD.WIDE.U32 R34, R25, 0x10, R20 ;  /* 0x000000101922d825 */ /* 0x001fc600078e0014 */
[----:B------:R-:W-:Y:S02]  /*0910*/  ISETP.GE.AND P3, PT, R59, R2, PT ;  /* 0x000000023b00720c */ /* 0x000fe40003f66270 */
[----:B------:R-:W0:Y:S01]  /*0920*/  @!P4 LDC.64 R68, c[0x0][0x258] ;  /* 0x00009600ff44cb82 */ /* 0x000e220000000a00 */
[----:B-1----:R-:W-:-:S10]  /*0930*/  @!P5 IMAD.WIDE.U32 R50, R25, 0x10, R50 ;  /* 0x000000101932d825 */ /* 0x002fd400078e0032 */
[----:B------:R-:W-:Y:S01]  /*0940*/  @!P3 IMAD.IADD R31, R0, 0x1, R59 ;  /* 0x00000001001fb824 */ /* 0x000fe200078e023b */
[----:B------:R-:W1:Y:S01]  /*0950*/  @!P3 LDC.64 R56, c[0x0][0x250] ;  /* 0x00009400ff38bb82 */ /* 0x000e620000000a00 */
[----:B------:R-:W-:Y:S02]  /*0960*/  @!P3 VIADD R59, R59, 0x80 ;  /* 0x000000803b3bb836 */ /* 0x000fe40000000000 */
[----:B----4-:R-:W-:-:S03]  /*0970*/  @!P4 IMAD.WIDE.U32 R60, R27, 0x10, R60 ;  /* 0x000000101b3cc825 */ /* 0x010fc600078e003c */
[----:B------:R-:W-:Y:S02]  /*0980*/  ISETP.GE.AND P2, PT, R59, R2, PT ;  /* 0x000000023b00720c */ /* 0x000fe40003f46270 */
[----:B------:R-:W4:Y:S01]  /*0990*/  @!P3 LDC.64 R62, c[0x0][0x258] ;  /* 0x00009600ff3ebb82 */ /* 0x000f220000000a00 */
[----:B0-----:R-:W-:-:S10]  /*09a0*/  @!P4 IMAD.WIDE.U32 R68, R27, 0x10, R68 ;  /* 0x000000101b44c825 */ /* 0x001fd400078e0044 */
[----:B------:R-:W-:Y:S01]  /*09b0*/  @!P2 IMAD.IADD R21, R0, 0x1, R59 ;  /* 0x000000010015a824 */ /* 0x000fe200078e023b */
[----:B------:R-:W0:Y:S01]  /*09c0*/  @!P2 LDC.64 R64, c[0x0][0x250] ;  /* 0x00009400ff40ab82 */ /* 0x000e220000000a00 */
[----:B------:R-:W-:Y:S01]  /*09d0*/  @!P2 VIADD R59, R59, 0x80 ;  /* 0x000000803b3ba836 */ /* 0x000fe20000000000 */
[----:B------:R-:W-:Y:S01]  /*09e0*/  CS2R R24, SRZ ;  /* 0x0000000000187805 */ /* 0x000fe2000001ff00 */
[----:B-1----:R-:W-:-:S03]  /*09f0*/  @!P3 IMAD.WIDE.U32 R56, R31, 0x10, R56 ;  /* 0x000000101f38b825 */ /* 0x002fc600078e0038 */
[----:B------:R-:W-:Y:S02]  /*0a00*/  ISETP.GE.AND P1, PT, R59, R2, PT ;  /* 0x000000023b00720c */ /* 0x000fe40003f26270 */
[----:B------:R-:W1:Y:S01]  /*0a10*/  @!P2 LDC.64 R66, c[0x0][0x258] ;  /* 0x00009600ff42ab82 */ /* 0x000e620000000a00 */
[----:B----4-:R-:W-:-:S10]  /*0a20*/  @!P3 IMAD.WIDE.U32 R62, R31, 0x10, R62 ;  /* 0x000000101f3eb825 */ /* 0x010fd400078e003e */
[----:B------:R-:W-:Y:S01]  /*0a30*/  @!P1 IMAD.IADD R55, R0, 0x1, R59 ;  /* 0x0000000100379824 */ /* 0x000fe200078e023b */
[----:B------:R-:W4:Y:S01]  /*0a40*/  @!P1 LDC.64 R48, c[0x0][0x250] ;  /* 0x00009400ff309b82 */ /* 0x000f220000000a00 */
[----:B------:R-:W-:Y:S01]  /*0a50*/  @!P1 VIADD R59, R59, 0x80 ;  /* 0x000000803b3b9836 */ /* 0x000fe20000000000 */
[----:B------:R-:W-:Y:S02]  /*0a60*/  CS2R R26, SRZ ;  /* 0x00000000001a7805 */ /* 0x000fe4000001ff00 */
[----:B------:R-:W-:Y:S01]  /*0a70*/  CS2R R30, SRZ ;  /* 0x00000000001e7805 */ /* 0x000fe2000001ff00 */
[----:B0-----:R-:W-:-:S03]  /*0a80*/  @!P2 IMAD.WIDE.U32 R64, R21, 0x10, R64 ;  /* 0x000000101540a825 */ /* 0x001fc600078e0040 */
[----:B------:R-:W5:Y:S01]  /*0a90*/  @!P4 LDG.E.128 R24, desc[UR4][R60.64] ;  /* 0x000000043c18c981 */ /* 0x000f62000c1e1d00 */
[----:B------:R-:W0:Y:S01]  /*0aa0*/  @!P1 LDC.64 R52, c[0x0][0x258] ;  /* 0x00009600ff349b82 */ /* 0x000e220000000a00 */
[----:B-1----:R-:W-:Y:S01]  /*0ab0*/  @!P2 IMAD.WIDE.U32 R66, R21, 0x10, R66 ;  /* 0x000000101542a825 */ /* 0x002fe200078e0042 */
[----:B------:R-:W-:Y:S02]  /*0ac0*/  CS2R R20, SRZ ;  /* 0x0000000000147805 */ /* 0x000fe4000001ff00 */
[----:B------:R-:W-:Y:S02]  /*0ad0*/  CS2R R46, SRZ ;  /* 0x00000000002e7805 */ /* 0x000fe4000001ff00 */
[----:B------:R-:W-:Y:S02]  /*0ae0*/  CS2R R44, SRZ ;  /* 0x00000000002c7805 */ /* 0x000fe4000001ff00 */
[----:B------:R-:W-:Y:S02]  /*0af0*/  CS2R R38, SRZ ;  /* 0x0000000000267805 */ /* 0x000fe4000001ff00 */
[----:B------:R-:W-:-:S02]  /*0b00*/  CS2R R36, SRZ ;  /* 0x0000000000247805 */ /* 0x000fc4000001ff00 */
[----:B------:R-:W-:Y:S02]  /*0b10*/  CS2R R42, SRZ ;  /* 0x00000000002a7805 */ /* 0x000fe4000001ff00 */
[----:B------:R-:W-:Y:S01]  /*0b20*/  CS2R R40, SRZ ;  /* 0x0000000000287805 */ /* 0x000fe2000001ff00 */
[----:B------:R-:W5:Y:S04]  /*0b30*/  @!P2 LDG.E.128 R44, desc[UR4][R66.64] ;  /* 0x00000004422ca981 */ /* 0x000f68000c1e1d00 */
[----:B------:R1:W5:Y:S04]  /*0b40*/  @!P3 LDG.E.128 R36, desc[UR4][R62.64] ;  /* 0x000000043e24b981 */ /* 0x000368000c1e1d00 */
[----:B------:R0:W5:Y:S01]  /*0b50*/  @!P2 LDG.E.128 R40, desc[UR4][R64.64] ;  /* 0x000000044028a981 */ /* 0x000162000c1e1d00 */
[----:B-1----:R-:W-:Y:S01]  /*0b60*/  CS2R R62, SRZ ;  /* 0x00000000003e7805 */ /* 0x002fe2000001ff00 */
[----:B0-----:R-:W-:Y:S01]  /*0b70*/  @!P1 IMAD.WIDE.U32 R64, R55, 0x10, R52 ;  /* 0x0000001037409825 */ /* 0x001fe200078e0034 */
[----:B------:R-:W-:Y:S01]  /*0b80*/  CS2R R52, SRZ ;  /* 0x0000000000347805 */ /* 0x000fe2000001ff00 */
[----:B------:R-:W-:Y:S01]  /*0b90*/  BSSY B0, `(.L_x_8240) ;  /* 0x000003a000007945 */ /* 0x000fe20003800000 */
[----:B--2---:R-:W-:-:S02]  /*0ba0*/  @!P0 DMUL R14, R4, R16 ;  /* 0x00000010040e8228 */ /* 0x004fc40000000000 */
[----:B------:R-:W-:-:S06]  /*0bb0*/  @!P0 DMUL R12, R6, R16 ;  /* 0x00000010060c8228 */ /* 0x000fcc0000000000 */
[-C--:B------:R-:W-:Y:S02]  /*0bc0*/  @!P0 DFMA R14, R6, R22.reuse, R14 ;  /* 0x00000016060e822b */ /* 0x080fe4000000000e */
[----:B------:R-:W-:Y:S01]  /*0bd0*/  @!P0 DFMA R12, R4, R22, -R12 ;  /* 0x00000016040c822b */ /* 0x000fe2000000080c */
[----:B------:R-:W-:Y:S02]  /*0be0*/  CS2R R6, SRZ ;  /* 0x0000000000067805 */ /* 0x000fe4000001ff00 */
[----:B------:R-:W-:-:S03]  /*0bf0*/  CS2R R4, SRZ ;  /* 0x0000000000047805 */ /* 0x000fc6000001ff00 */
[C---:B---3--:R-:W-:Y:S02]  /*0c00*/  @!P0 DMUL R16, R14.reuse, R10 ;  /* 0x0000000a0e108228 */ /* 0x048fe40000000000 */
[----:B------:R-:W-:-:S06]  /*0c10*/  @!P0 DMUL R14, R14, R8 ;  /* 0x000000080e0e8228 */ /* 0x000fcc0000000000 */
[C---:B------:R-:W-:Y:S02]  /*0c20*/  @!P0 DFMA R4, R12.reuse, R8, -R16 ;  /* 0x000000080c04822b */ /* 0x040fe40000000810 */
[----:B------:R-:W-:Y:S01]  /*0c30*/  @!P0 DFMA R6, R12, R10, R14 ;  /* 0x0000000a0c06822b */ /* 0x000fe2000000000e */
[----:B------:R-:W-:Y:S02]  /*0c40*/  CS2R R8, SRZ ;  /* 0x0000000000087805 */ /* 0x000fe4000001ff00 */
[----:B------:R-:W-:Y:S02]  /*0c50*/  CS2R R10, SRZ ;  /* 0x00000000000a7805 */ /* 0x000fe4000001ff00 */
[----:B------:R-:W-:Y:S02]  /*0c60*/  CS2R R14, SRZ ;  /* 0x00000000000e7805 */ /* 0x000fe4000001ff00 */
[----:B------:R-:W-:Y:S02]  /*0c70*/  CS2R R12, SRZ ;  /* 0x00000000000c7805 */ /* 0x000fe4000001ff00 */
[----:B------:R-:W-:Y:S01]  /*0c80*/  CS2R R16, SRZ ;  /* 0x0000000000107805 */ /* 0x000fe2000001ff00 */
[----:B------:R0:W5:Y:S04]  /*0c90*/  @!P6 LDG.E.128 R8, desc[UR4][R28.64] ;  /* 0x000000041c08e981 */ /* 0x000168000c1e1d00 */
[----:B------:R1:W5:Y:S01]  /*0ca0*/  @!P6 LDG.E.128 R12, desc[UR4][R32.64] ;  /* 0x00000004200ce981 */ /* 0x000362000c1e1d00 */
[----:B------:R-:W-:-:S03]  /*0cb0*/  ISETP.GE.AND P6, PT, R59, R2, PT ;  /* 0x000000023b00720c */ /* 0x000fc60003fc6270 */
[----:B------:R2:W5:Y:S01]  /*0cc0*/  @!P5 LDG.E.128 R16, desc[UR4][R34.64] ;  /* 0x000000042210d981 */ /* 0x000562000c1e1d00 */
[----:B------:R-:W-:Y:S02]  /*0cd0*/  CS2R R22, SRZ ;  /* 0x0000000000167805 */ /* 0x000fe4000001ff00 */
[----:B0-----:R-:W-:Y:S02]  /*0ce0*/  CS2R R28, SRZ ;  /* 0x00000000001c7805 */ /* 0x001fe4000001ff00 */
[----:B-1----:R-:W-:Y:S02]  /*0cf0*/  CS2R R32, SRZ ;  /* 0x0000000000207805 */ /* 0x002fe4000001ff00 */
[----:B------:R-:W5:Y:S01]  /*0d00*/  @!P5 LDG.E.128 R20, desc[UR4][R50.64] ;  /* 0x000000043214d981 */ /* 0x000f62000c1e1d00 */
[----:B--2---:R-:W-:Y:S02]  /*0d10*/  CS2R R34, SRZ ;  /* 0x0000000000227805 */ /* 0x004fe4000001ff00 */
[----:B------:R-:W0:Y:S01]  /*0d20*/  @!P6 LDC.64 R60, c[0x0][0x258] ;  /* 0x00009600ff3ceb82 */ /* 0x000e220000000a00 */
[----:B------:R-:W5:Y:S04]  /*0d30*/  @!P4 LDG.E.128 R28, desc[UR4][R68.64] ;  /* 0x00000004441cc981 */ /* 0x000f68000c1e1d00 */
[----:B------:R1:W5:Y:S03]  /*0d40*/  @!P3 LDG.E.128 R32, desc[UR4][R56.64] ;  /* 0x000000043820b981 */ /* 0x000366000c1e1d00 */
[----:B-1----:R-:W1:Y:S01]  /*0d50*/  @!P6 LDC.64 R56, c[0x0][0x250] ;  /* 0x00009400ff38eb82 */ /* 0x002e620000000a00 */
[----:B----4-:R-:W-:Y:S01]  /*0d60*/  @!P1 IMAD.WIDE.U32 R68, R55, 0x10, R48 ;  /* 0x0000001037449825 */ /* 0x010fe200078e0030 */
[----:B------:R-:W-:-:S02]  /*0d70*/  CS2R R50, SRZ ;  /* 0x0000000000327805 */ /* 0x000fc4000001ff00 */
[----:B------:R-:W-:-:S06]  /*0d80*/  CS2R R48, SRZ ;  /* 0x0000000000307805 */ /* 0x000fcc000001ff00 */
[----:B------:R2:W5:Y:S02]  /*0d90*/  @!P1 LDG.E.128 R48, desc[UR4][R68.64] ;  /* 0x0000000444309981 */ /* 0x000564000c1e1d00 */
[----:B--2---:R-:W-:-:S04]  /*0da0*/  @!P6 IMAD.IADD R69, R0, 0x1, R59 ;  /* 0x000000010045e824 */ /* 0x004fc800078e023b */
[----:B-1----:R-:W-:-:S04]  /*0db0*/  @!P6 IMAD.WIDE.U32 R66, R69, 0x10, R56 ;  /* 0x000000104542e825 */ /* 0x002fc800078e0038 */
[----:B0-----:R-:W-:Y:S01]  /*0dc0*/  @!P6 IMAD.WIDE.U32 R68, R69, 0x10, R60 ;  /* 0x000000104544e825 */ /* 0x001fe200078e003c */
[----:B------:R-:W-:Y:S02]  /*0dd0*/  CS2R R60, SRZ ;  /* 0x00000000003c7805 */ /* 0x000fe4000001ff00 */
[----:B------:R-:W-:-:S04]  /*0de0*/  CS2R R54, SRZ ;  /* 0x0000000000367805 */ /* 0x000fc8000001ff00 */
[----:B------:R0:W5:Y:S04]  /*0df0*/  @!P6 LDG.E.128 R60, desc[UR4][R68.64] ;  /* 0x00000004443ce981 */ /* 0x000168000c1e1d00 */
[----:B------:R1:W5:Y:S01]  /*0e00*/  @!P1 LDG.E.128 R52, desc[UR4][R64.64] ;  /* 0x0000000440349981 */ /* 0x000362000c1e1d00 */
[----:B0-----:R-:W-:-:S05]  /*0e10*/  VIADD R69, R3, 0x80 ;  /* 0x0000008003457836 */ /* 0x001fca0000000000 */
[----:B------:R-:W-:Y:S02]  /*0e20*/  ISETP.GE.AND P1, PT, R69, R2, PT ;  /* 0x000000024500720c */ /* 0x000fe40003f26270 */
[----:B------:R-:W-:Y:S02]  /*0e30*/  CS2R R58, SRZ ;  /* 0x00000000003a7805 */ /* 0x000fe4000001ff00 */
[----:B------:R-:W-:Y:S02]  /*0e40*/  CS2R R56, SRZ ;  /* 0x0000000000387805 */ /* 0x000fe4000001ff00 */
[----:B-1----:R-:W-:-:S04]  /*0e50*/  CS2R R64, SRZ ;  /* 0x0000000000407805 */ /* 0x002fc8000001ff00 */
[----:B------:R0:W5:Y:S02]  /*0e60*/  @!P6 LDG.E.128 R56, desc[UR4][R66.64] ;  /* 0x000000044238e981 */ /* 0x000164000c1e1d00 */
[----:B0-----:R-:W-:Y:S01]  /*0e70*/  CS2R R66, SRZ ;  /* 0x0000000000427805 */ /* 0x001fe2000001ff00 */
[----:B------:R-:W-:Y:S06]  /*0e80*/  @P1 BRA `(.L_x_8241) ;  /* 0x0000000000281947 */ /* 0x000fec0003800000 */
[----:B------:R-:W-:Y:S01]  /*0e90*/  ULDC.64 UR6, c[0x0][0x228] ;  /* 0x00008a0000067ab9 */ /* 0x000fe20000000a00 */
[----:B------:R-:W-:Y:S01]  /*0ea0*/  ULDC.64 UR8, c[0x0][0x220] ;  /* 0x0000880000087ab9 */ /* 0x000fe20000000a00 */
[----:B-----5:R-:W-:-:S08]  /*0eb0*/  DMUL R66, R10, UR6 ;  /* 0x000000060a427c28 */ /* 0x020fd00008000000 */
[C---:B------:R-:W-:Y:S02]  /*0ec0*/  DFMA R66, R8.reuse, UR8, -R66 ;  /* 0x0000000808427c2b */ /* 0x040fe40008000842 */
[----:B------:R-:W-:-:S08]  /*0ed0*/  DMUL R8, R8, UR6 ;  /* 0x0000000608087c28 */ /* 0x000fd00008000000 */
[----:B------:R-:W-:-:S08]  /*0ee0*/  DFMA R10, R10, UR8, R8 ;  /* 0x000000080a0a7c2b */ /* 0x000fd00008000008 */
[C---:B------:R-:W-:Y:S02]  /*0ef0*/  DMUL R64, R10.reuse, R14 ;  /* 0x0000000e0a407228 */ /* 0x040fe40000000000 */
[----:B------:R-:W-:-:S06]  /*0f00*/  DMUL R10, R10, R12 ;  /* 0x0000000c0a0a7228 */ /* 0x000fcc0000000000 */
[C---:B------:R-:W-:Y:S02]  /*0f10*/  DFMA R64, R66.reuse, R12, -R64 ;  /* 0x0000000c4240722b */ /* 0x040fe40000000840 */
[----:B------:R-:W-:-:S11]  /*0f20*/  DFMA R66, R66, R14, R10 ;  /* 0x0000000e4242722b */ /* 0x000fd6000000000a */
.L_x_8241:
[----:B------:R-:W-:Y:S05]  /*0f30*/  BSYNC B0 ;  /* 0x0000000000007941 */ /* 0x000fea0003800000 */
.L_x_8240:
[----:B-----5:R-:W0:Y:S01]  /*0f40*/  @!P0 LDC.64 R8, c[0x0][0x240] ;  /* 0x00009000ff088b82 */ /* 0x020e220000000a00 */
[----:B------:R-:W-:Y:S01]  /*0f50*/  @!P0 IMAD.IADD R11, R0, 0x1, R3 ;  /* 0x00000001000b8824 */ /* 0x000fe200078e0203 */
[----:B------:R-:W-:Y:S01]  /*0f60*/  BSSY B0, `(.L_x_8242) ;  /* 0x000001e000007945 */ /* 0x000fe20003800000 */
[C---:B------:R-:W-:Y:S02]  /*0f70*/  VIADD R13, R3.reuse, 0x180 ;  /* 0x00000180030d7836 */ /* 0x040fe40000000000 */
[----:B------:R-:W-:-:S03]  /*0f80*/  VIADD R15, R3, 0x200 ;  /* 0x00000200030f7836 */ /* 0x000fc60000000000 */
[-C--:B------:R-:W-:Y:S01]  /*0f90*/  ISETP.GE.AND P2, PT, R13, R2.reuse, PT ;  /* 0x000000020d00720c */ /* 0x080fe20003f46270 */
[----:B------:R-:W-:Y:S01]  /*0fa0*/  VIADD R13, R3, 0x300 ;  /* 0x00000300030d7836 */ /* 0x000fe20000000000 */
[----:B------:R-:W-:Y:S01]  /*0fb0*/  ISETP.GE.AND P1, PT, R15, R2, PT ;  /* 0x000000020f00720c */ /* 0x000fe20003f26270 */
[----:B------:R-:W-:-:S03]  /*0fc0*/  VIADD R15, R3, 0x380 ;  /* 0x00000380030f7836 */ /* 0x000fc60000000000 */
[-C--:B------:R-:W-:Y:S02]  /*0fd0*/  ISETP.GE.AND P4, PT, R13, R2.reuse, PT ;  /* 0x000000020d00720c */ /* 0x080fe40003f86270 */
[----:B------:R-:W-:Y:S01]  /*0fe0*/  ISETP.GE.AND P5, PT, R15, R2, PT ;  /* 0x000000020f00720c */ /* 0x000fe20003fa6270 */
[----:B0-----:R-:W-:-:S04]  /*0ff0*/  @!P0 IMAD.WIDE.U32 R8, R11, 0x10, R8 ;  /* 0x000000100b088825 */ /* 0x001fc800078e0008 */
[----:B------:R-:W-:Y:S01]  /*1000*/  VIADD R11, R3, 0x100 ;  /* 0x00000100030b7836 */ /* 0x000fe20000000000 */
[----:B------:R0:W-:Y:S04]  /*1010*/  @!P0 STG.E.128 desc[UR4][R8.64], R4 ;  /* 0x0000000408008986 */ /* 0x0001e8000c101d04 */
[----:B------:R-:W-:Y:S01]  /*1020*/  ISETP.GE.AND P3, PT, R11, R2, PT ;  /* 0x000000020b00720c */ /* 0x000fe20003f66270 */
[----:B------:R-:W-:Y:S02]  /*1030*/  VIADD R11, R3, 0x280 ;  /* 0x00000280030b7836 */ /* 0x000fe40000000000 */
[----:B------:R-:W-:-:S03]  /*1040*/  @!P0 IMAD.MOV.U32 R3, RZ, RZ, R69 ;  /* 0x000000ffff038224 */ /* 0x000fc600078e0045 */
[-C--:B------:R-:W-:Y:S02]  /*1050*/  ISETP.GE.AND P0, PT, R11, R2.reuse, PT ;  /* 0x000000020b00720c */ /* 0x080fe40003f06270 */
[----:B------:R-:W-:Y:S02]  /*1060*/  ISETP.GE.AND P6, PT, R3, R2, PT ;  /* 0x000000020300720c */ /* 0x000fe40003fc6270 */
[----:B0-----:R-:W-:Y:S02]  /*1070*/  CS2R R6, SRZ ;  /* 0x0000000000067805 */ /* 0x001fe4000001ff00 */
[----:B------:R-:W-:Y:S01]  /*1080*/  CS2R R4, SRZ ;  /* 0x0000000000047805 */ /* 0x000fe2000001ff00 */
        /* <DEDUP_REMOVED lines=11> */
.L_x_8243:
[----:B------:R-:W-:Y:S05]  /*1140*/  BSYNC B0 ;  /* 0x0000000000007941 */ /* 0x000fea0003800000 */
.L_x_8242:
[----:B------:R-:W-:Y:S01]  /*1150*/  BSSY B0, `(.L_x_8244) ;  /* 0x000000e000007945 */ /* 0x000fe20003800000 */
        /* <DEDUP_REMOVED lines=13> */
.L_x_8245:
[----:B------:R-:W-:Y:S05]  /*1230*/  BSYNC B0 ;  /* 0x0000000000007941 */ /* 0x000fea0003800000 */
.L_x_8244:
        /* <DEDUP_REMOVED lines=15> */
.L_x_8247:
[----:B------:R-:W-:Y:S05]  /*1330*/  BSYNC B0 ;  /* 0x0000000000007941 */ /* 0x000fea0003800000 */
.L_x_8246:
        /* <DEDUP_REMOVED lines=13> */
.L_x_8249:
[----:B------:R-:W-:Y:S05]  /*1410*/  BSYNC B0 ;  /* 0x0000000000007941 */ /* 0x000fea0003800000 */
.L_x_8248:
        /* <DEDUP_REMOVED lines=15> */
.L_x_8251:
[----:B------:R-:W-:Y:S05]  /*1510*/  BSYNC B0 ;  /* 0x0000000000007941 */ /* 0x000fea0003800000 */
.L_x_8250:
        /* <DEDUP_REMOVED lines=13> */
.L_x_8253:
[----:B------:R-:W-:Y:S05]  /*15f0*/  BSYNC B0 ;  /* 0x0000000000007941 */ /* 0x000fea0003800000 */
.L_x_8252:
[----:B------:R-:W-:Y:S04]  /*1600*/  BSSY B0, `(.L_x_8254) ;  /* 0x000002c000007945 */ /* 0x000fe80003800000 */
[----:B------:R-:W-:Y:S04]  /*1610*/  BSSY B1, `(.L_x_8255) ;  /* 0x0000024000017945 */ /* 0x000fe80003800000 */
[----:B------:R-:W-:Y:S05]  /*1620*/  @P6 BRA `(.L_x_8256) ;  /* 0x0000000000306947 */ /* 0x000fea0003800000 */
        /* <DEDUP_REMOVED lines=12> */
.L_x_8256:
[----:B------:R-:W-:-:S13]  /*16f0*/  ISETP.GE.AND P0, PT, R3, R2, PT ;  /* 0x000000020300720c */ /* 0x000fda0003f06270 */
[----:B------:R-:W-:Y:S05]  /*1700*/  @P0 BRA `(.L_x_8258) ;  /* 0x0000000000300947 */ /* 0x000fea0003800000 */
[----:B0-----:R-:W0:Y:S01]  /*1710*/  LDC.64 R4, c[0x0][0x240] ;  /* 0x00009000ff047b82 */ /* 0x001e220000000a00 */
[----:B------:R-:W-:Y:S02]  /*1720*/  IMAD.IADD R7, R0, 0x1, R3 ;  /* 0x0000000100077824 */ /* 0x000fe400078e0203 */
[----:B------:R-:W-:Y:S02]  /*1730*/  VIADD R3, R3, 0x80 ;  /* 0x0000008003037836 */ /* 0x000fe40000000000 */
[----:B0-----:R-:W-:-:S05]  /*1740*/  IMAD.WIDE.U32 R4, R7, 0x10, R4 ;  /* 0x0000001007047825 */ /* 0x001fca00078e0004 */
[----:B------:R1:W-:Y:S02]  /*1750*/  STG.E.128 desc[UR4][R4.64], R8 ;  /* 0x0000000804007986 */ /* 0x0003e4000c101d04 */
.L_x_8257:
[----:B------:R-:W-:-:S13]  /*1760*/  ISETP.GE.AND P0, PT, R3, R2, PT ;  /* 0x000000020300720c */ /* 0x000fda0003f06270 */
[----:B------:R-:W-:Y:S05]  /*1770*/  @P0 BRA `(.L_x_8259) ;  /* 0x0000000000340947 */ /* 0x000fea0003800000 */
[----:B-1----:R-:W1:Y:S01]  /*1780*/  LDC.64 R4, c[0x0][0x240] ;  /* 0x00009000ff047b82 */ /* 0x002e620000000a00 */
[----:B------:R-:W-:Y:S02]  /*1790*/  IMAD.IADD R7, R0, 0x1, R3 ;  /* 0x0000000100077824 */ /* 0x000fe400078e0203 */
[----:B------:R-:W-:Y:S02]  /*17a0*/  VIADD R3, R3, 0x80 ;  /* 0x0000008003037836 */ /* 0x000fe40000000000 */
[----:B-1----:R-:W-:-:S05]  /*17b0*/  IMAD.WIDE.U32 R4, R7, 0x10, R4 ;  /* 0x0000001007047825 */ /* 0x002fca00078e0004 */
[----:B------:R1:W-:Y:S02]  /*17c0*/  STG.E.128 desc[UR4][R4.64], R16 ;  /* 0x0000001004007986 */ /* 0x0003e4000c101d04 */
.L_x_8258:
        /* <DEDUP_REMOVED lines=8> */
.L_x_8259:
[----:B------:R-:W-:Y:S05]  /*1850*/  BSYNC B1 ;  /* 0x0000000000017941 */ /* 0x000fea0003800000 */
.L_x_8255:
[----:B------:R-:W-:-:S13]  /*1860*/  ISETP.GE.AND P0, PT, R3, R2, PT ;  /* 0x000000020300720c */ /* 0x000fda0003f06270 */
[----:B-12---:R-:W1:Y:S01]  /*1870*/  @!P0 LDC.64 R4, c[0x0][0x240] ;  /* 0x00009000ff048b82 */ /* 0x006e620000000a00 */
[----:B------:R-:W-:Y:S02]  /*1880*/  @!P0 IMAD.IADD R7, R0, 0x1, R3 ;  /* 0x0000000100078824 */ /* 0x000fe400078e0203 */
[----:B------:R-:W-:Y:S02]  /*1890*/  @!P0 VIADD R3, R3, 0x80 ;  /* 0x0000008003038836 */ /* 0x000fe40000000000 */
[----:B-1----:R-:W-:-:S05]  /*18a0*/  @!P0 IMAD.WIDE.U32 R4, R7, 0x10, R4 ;  /* 0x0000001007048825 */ /* 0x002fca00078e0004 */
[----:B------:R2:W-:Y:S02]  /*18b0*/  @!P0 STG.E.128 desc[UR4][R4.64], R24 ;  /* 0x0000001804008986 */ /* 0x0005e4000c101d04 */
.L_x_8260:
[----:B------:R-:W-:Y:S05]  /*18c0*/  BSYNC B0 ;  /* 0x0000000000007941 */ /* 0x000fea0003800000 */
.L_x_8254:
        /* <DEDUP_REMOVED lines=8> */
.L_x_8261:
        /* <DEDUP_REMOVED lines=11> */
.L_x_24137:


//--------------------- .text._ZN2at6native29vectorized_elementwise_kernelILi4EZZZNS0_54_GLOBAL__N__d8c5977b_16_LinearAlgebra_cu_7dd49032_297216addr_kernel_cudaERNS_14TensorIteratorERKN3c106ScalarES8_ENKUlvE_clEvENKUlvE6_clEvEUlNS5_7complexIdEESC_SC_E_St5arrayIPcLm4EEEEviT0_T1_ --------------------------
	.section	.text._ZN2at6native29vectorized_elementwise_kernelILi4EZZZNS0_54_GLOBAL__N__d8c5977b_16_LinearAlgebra_cu_7dd49032_297216addr_kernel_cudaERNS_14TensorIteratorERKN3c106ScalarES8_ENKUlvE_clEvENKUlvE6_clEvEUlNS5_7complexIdEESC_SC_E_St5arrayIPcLm4EEEEviT0_T1_,"ax",@progbits
	.align	128
        .global         _ZN2at6native29vectorized_elementwise_kernelILi4EZZZNS0_54_GLOBAL__N__d8c5977b_16_LinearAlgebra_cu_7dd49032_297216addr_kernel_cudaERNS_14TensorIteratorERKN3c106ScalarES8_ENKUlvE_clEvENKUlvE6_clEvEUlNS5_7complexIdEESC_SC_E_St5arrayIPcLm4EEEEviT0_T1_
        .type           _ZN2at6native29vectorized_elementwise_kernelILi4EZZZNS0_54_GLOBAL__N__d8c5977b_16_LinearAlgebra_cu_7dd49032_297216addr_kernel_cudaERNS_14TensorIteratorERKN3c106ScalarES8_ENKUlvE_clEvENKUlvE6_clEvEUlNS5_7complexIdEESC_SC_E_St5arrayIPcLm4EEEEviT0_T1_,@function
        .size           _ZN2at6native29vectorized_elementwise_kernelILi4EZZZNS0_54_GLOBAL__N__d8c5977b_16_LinearAlgebra_cu_7dd49032_297216addr_kernel_cudaERNS_14TensorIteratorERKN3c106ScalarES8_ENKUlvE_clEvENKUlvE6_clEvEUlNS5_7complexIdEESC_SC_E_St5arrayIPcLm4EEEEviT0_T1_,(.L_x_24138 - _ZN2at6native29vectorized_elementwise_kernelILi4EZZZNS0_54_GLOBAL__N__d8c5977b_16_LinearAlgebra_cu_7dd49032_297216addr_kernel_cudaERNS_14TensorIteratorERKN3c106ScalarES8_ENKUlvE_clEvENKUlvE6_clEvEUlNS5_7complexIdEESC_SC_E_St5arrayIPcLm4EEEEviT0_T1_)
        .other          _ZN2at6native29vectorized_elementwise_kernelILi4EZZZNS0_54_GLOBAL__N__d8c5977b_16_LinearAlgebra_cu_7dd49032_297216addr_kernel_cudaERNS_14TensorIteratorERKN3c106ScalarES8_ENKUlvE_clEvENKUlvE6_clEvEUlNS5_7complexIdEESC_SC_E_St5arrayIPcLm4EEEEviT0_T1_,@"STO_CUDA_ENTRY STV_DEFAULT"
_ZN2at6native29vectorized_elementwise_kernelILi4EZZZNS0_54_GLOBAL__N__d8c5977b_16_LinearAlgebra_cu_7dd49032_297216addr_kernel_cudaERNS_14TensorIteratorERKN3c106ScalarES8_ENKUlvE_clEvENKUlvE6_clEvEUlNS5_7complexIdEESC_SC_E_St5arrayIPcLm4EEEEviT0_T1_:
.text._ZN2at6native29vectorized_elementwise_kernelILi4EZZZNS0_54_GLOBAL__N__d8c5977b_16_LinearAlgebra_cu_7dd49032_297216addr_kernel_cudaERNS_14TensorIteratorERKN3c106ScalarES8_ENKUlvE_clEvENKUlvE6_clEvEUlNS5_7complexIdEESC_SC_E_St5arrayIPcLm4EEEEviT0_T1_:
        /* <DEDUP_REMOVED lines=110> */
.L_x_8262:
        /* <DEDUP_REMOVED lines=133> */
.L_x_8264:
[----:B------:R-:W-:Y:S05]  /*0f30*/  BSYNC B0 ;  /* 0x0000000000007941 */ /* 0x000fea0003800000 */
.L_x_8263:
        /* <DEDUP_REMOVED lines=32> */
.L_x_8266:
[----:B------:R-:W-:Y:S05]  /*1140*/  BSYNC B0 ;  /* 0x0000000000007941 */ /* 0x000fea0003800000 */
.L_x_8265:
        /* <DEDUP_REMOVED lines=14> */
.L_x_8268:
[----:B------:R-:W-:Y:S05]  /*1230*/  BSYNC B0 ;  /* 0x0000000000007941 */ /* 0x000fea0003800000 */
.L_x_8267:
        /* <DEDUP_REMOVED lines=15> */
.L_x_8270:
[----:B------:R-:W-:Y:S05]  /*1330*/  BSYNC B0 ;  /* 0x0000000000007941 */ /* 0x000fea0003800000 */
.L_x_8269:
        /* <DEDUP_REMOVED lines=13> */
.L_x_8272:
[----:B------:R-:W-:Y:S05]  /*1410*/  BSYNC B0 ;  /* 0x0000000000007941 */ /* 0x000fea0003800000 */
.L_x_8271:
        /* <DEDUP_REMOVED lines=15> */
.L_x_8274:
[----:B------:R-:W-:Y:S05]  /*1510*/  BSYNC B0 ;  /* 0x0000000000007941 */ /* 0x000fea0003800000 */
.L_x_8273:
        /* <DEDUP_REMOVED lines=13> */
.L_x_8276:
[----:B------:R-:W-:Y:S05]  /*15f0*/  BSYNC B0 ;  /* 0x0000000000007941 */ /* 0x000fea0003800000 */
.L_x_8275:
        /* <DEDUP_REMOVED lines=15> */
.L_x_8279:
[----:B------:R-:W-:-:S13]  /*16f0*/  ISETP.GE.AND P0, PT, R3, R2, PT ;  /* 0x000000020300720c */ /* 0x000fda0003f06270 */
[----:B------:R-:W-:Y:S05]  /*1700*/  @P0 BRA `(.L_x_8281) ;  /* 0x0000000000300947 */ /* 0x000fea0003800000 */
[----:B0-----:R-:W0:Y:S01]  /*1710*/  LDC.64 R4, c[0x0][0x240] ;  /* 0x00009000ff047b82 */ /* 0x001e220000000a00 */
[----:B------:R-:W-:Y:S02]  /*1720*/  IMAD.IADD R7, R0, 0x1, R3 ;  /* 0x0000000100077824 */ /* 0x000fe400078e0203 */
[----:B------:R-:W-:Y:S02]  /*1730*/  VIADD R3, R3, 0x80 ;  /* 0x0000008003037836 */ /* 0x000fe40000000000 */
[----:B0-----:R-:W-:-:S05]  /*1740*/  IMAD.WIDE.U32 R4, R7, 0x10, R4 ;  /* 0x0000001007047825 */ /* 0x001fca00078e0004 */
[----:B------:R1:W-:Y:S02]  /*1750*/  STG.E.128 desc[UR4][R4.64], R8 ;  /* 0x0000000804007986 */ /* 0x0003e4000c101d04 */
.L_x_8280:
[----:B------:R-:W-:-:S13]  /*1760*/  ISETP.GE.AND P0, PT, R3, R2, PT ;  /* 0x000000020300720c */ /* 0x000fda0003f06270 */
[----:B------:R-:W-:Y:S05]  /*1770*/  @P0 BRA `(.L_x_8282) ;  /* 0x0000000000340947 */ /* 0x000fea0003800000 */
[----:B-1----:R-:W1:Y:S01]  /*1780*/  LDC.64 R4, c[0x0][0x240] ;  /* 0x00009000ff047b82 */ /* 0x002e620000000a00 */
[----:B------:R-:W-:Y:S02]  /*1790*/  IMAD.IADD R7, R0, 0x1, R3 ;  /* 0x0000000100077824 */ /* 0x000fe400078e0203 */
[----:B------:R-:W-:Y:S02]  /*17a0*/  VIADD R3, R3, 0x80 ;  /* 0x0000008003037836 */ /* 0x000fe40000000000 */
[----:B-1----:R-:W-:-:S05]  /*17b0*/  IMAD.WIDE.U32 R4, R7, 0x10, R4 ;  /* 0x0000001007047825 */ /* 0x002fca00078e0004 */
[----:B------:R1:W-:Y:S02]  /*17c0*/  STG.E.128 desc[UR4][R4.64], R16 ;  /* 0x0000001004007986 */ /* 0x0003e4000c101d04 */
.L_x_8281:
        /* <DEDUP_REMOVED lines=8> */
.L_x_8282:
[----:B------:R-:W-:Y:S05]  /*1850*/  BSYNC B1 ;  /* 0x0000000000017941 */ /* 0x000fea0003800000 */
.L_x_8278:
[----:B------:R-:W-:-:S13]  /*1860*/  ISETP.GE.AND P0, PT, R3, R2, PT ;  /* 0x000000020300720c */ /* 0x000fda0003f06270 */
[----:B-12---:R-:W1:Y:S01]  /*1870*/  @!P0 LDC.64 R4, c[0x0][0x240] ;  /* 0x00009000ff048b82 */ /* 0x006e620000000a00 */
[----:B------:R-:W-:Y:S02]  /*1880*/  @!P0 IMAD.IADD R7, R0, 0x1, R3 ;  /* 0x0000000100078824 */ /* 0x000fe400078e0203 */
[----:B------:R-:W-:Y:S02]  /*1890*/  @!P0 VIADD R3, R3, 0x80 ;  /* 0x0000008003038836 */ /* 0x000fe40000000000 */
[----:B-1----:R-:W-:-:S05]  /*18a0*/  @!P0 IMAD.WIDE.U32 R4, R7, 0x10, R4 ;  /* 0x0000001007048825 */ /* 0x002fca00078e0004 */
[----:B------:R2:W-:Y:S02]  /*18b0*/  @!P0 STG.E.128 desc[UR4][R4.64], R24 ;  /* 0x0000001804008986 */ /* 0x0005e4000c101d04 */
.L_x_8283:
[----:B------:R-:W-:Y:S05]  /*18c0*/  BSYNC B0 ;  /* 0x0000000000007941 */ /* 0x000fea0003800000 */
.L_x_8277:
        /* <DEDUP_REMOVED lines=8> */
.L_x_8284:
        /* <DEDUP_REMOVED lines=11> */
.L_x_24138:


//--------------------- .text._ZN2at6native29vectorized_elementwise_kernelILi8EZZZNS0_54_GLOBAL__N__d8c5977b_16_LinearAlgebra_cu_7dd49032_297216addr_kernel_cudaERNS_14TensorIteratorERKN3c106ScalarES8_ENKUlvE_clEvENKUlvE6_clEvEUlNS5_7complexIdEESC_SC_E_St5arrayIPcLm4EEEEviT0_T1_ --------------------------
	.section	.text._ZN2at6native29vectorized_elementwise_kernelILi8EZZZNS0_54_GLOBAL__N__d8c5977b_16_LinearAlgebra_cu_7dd49032_297216addr_kernel_cudaERNS_14TensorIteratorERKN3c106ScalarES8_ENKUlvE_clEvENKUlvE6_clEvEUlNS5_7complexIdEESC_SC_E_St5arrayIPcLm4EEEEviT0_T1_,"ax",@progbits
	.align	128
        .global         _ZN2at6native29vectorized_elementwise_kernelILi8EZZZNS0_54_GLOBAL__N__d8c5977b_16_LinearAlgebra_cu_7dd49032_297216addr_kernel_cudaERNS_14TensorIteratorERKN3c106ScalarES8_ENKUlvE_clEvENKUlvE6_clEvEUlNS5_7complexIdEESC_SC_E_St5arrayIPcLm4EEEEviT0_T1_
        .type           _ZN2at6native29vectorized_elementwise_kernelILi8EZZZNS0_54_GLOBAL__N__d8c5977b_16_LinearAlgebra_cu_7dd49032_297216addr_kernel_cudaERNS_14TensorIteratorERKN3c106ScalarES8_ENKUlvE_clEvENKUlvE6_clEvEUlNS5_7complexIdEESC_SC_E_St5arrayIPcLm4EEEEviT0_T1_,@function
        .size           _ZN2at6native29vectorized_elementwise_kernelILi8EZZZNS0_54_GLOBAL__N__d8c5977b_16_LinearAlgebra_cu_7dd49032_297216addr_kernel_cudaERNS_14TensorIteratorERKN3c106ScalarES8_ENKUlvE_clEvENKUlvE6_clEvEUlNS5_7complexIdEESC_SC_E_St5arrayIPcLm4EEEEviT0_T1_,(.L_x_24139 - _ZN2at6native29vectorized_elementwise_kernelILi8EZZZNS0_54_GLOBAL__N__d8c5977b_16_LinearAlgebra_cu_7dd49032_297216addr_kernel_cudaERNS_14TensorIteratorERKN3c106ScalarES8_ENKUlvE_clEvENKUlvE6_clEvEUlNS5_7complexIdEESC_SC_E_St5arrayIPcLm4EEEEviT0_T1_)
        .other          _ZN2at6native29vectorized_elementwise_kernelILi8EZZZNS0_54_GLOBAL__N__d8c5977b_16_LinearAlgebra_cu_7dd49032_297216addr_kernel_cudaERNS_14TensorIteratorERKN3c106ScalarES8_ENKUlvE_clEvENKUlvE6_clEvEUlNS5_7complexIdEESC_SC_E_St5arrayIPcLm4EEEEviT0_T1_,@"STO_CUDA_ENTRY STV_DEFAULT"
_ZN2at6native29vectorized_elementwise_kernelILi8EZZZNS0_54_GLOBAL__N__d8c5977b_16_LinearAlgebra_cu_7dd49032_297216addr_kernel_cudaERNS_14TensorIteratorERKN3c106ScalarES8_ENKUlvE_clEvENKUlvE6_clEvEUlNS5_7complexIdEESC_SC_E_St5arrayIPcLm4EEEEviT0_T1_:
.text._ZN2at6native29vectorized_elementwise_kernelILi8EZZZNS0_54_GLOBAL__N__d8c5977b_16_LinearAlgebra_cu_7dd49032_297216addr_kernel_cudaERNS_14TensorIteratorERKN3c106ScalarES8_ENKUlvE_clEvENKUlvE6_clEvEUlNS5_7complexIdEESC_SC_E_St5arrayIPcLm4EEEEviT0_T1_:
        /* <DEDUP_REMOVED lines=21> */
[----:B------:R-:W4:Y:S04]  /*0150*/  LDG.E.128 R48, desc[UR4][R66.64+0x10] ;  /* 0x0000100442307981 */ /* 0x000f28000c1e1d00 */
        /* <DEDUP_REMOVED lines=12> */
[----:B------:R-:W-:-:S06]  /*0220*/  DFMA R2, R28, UR8, -R2 ;  /* 0x000000081c027c2b */ /* 0x000fcc0008000802 */
[-C--:B-----5:R-:W-:Y:S02]  /*0230*/  DMUL R28, R24, R34.reuse ;  /* 0x00000022181c7228 */ /* 0x0a0fe40000000000 */
[C---:B------:R-:W-:Y:S01]  /*0240*/  DMUL R64, R26.reuse, R34 ;  /* 0x000000221a407228 */ /* 0x040fe20000000000 */
[----:B------:R-:W3:Y:S05]  /*0250*/  LDG.E.128 R32, desc[UR4][R66.64+0x40] ;  /* 0x0000400442207981 */ /* 0x000eea000c1e1d00 */
[-C--:B------:R-:W-:Y:S02]  /*0260*/  DFMA R26, R26, R2.reuse, R28 ;  /* 0x000000021a1a722b */ /* 0x080fe4000000001c */
[----:B------:R-:W5:Y:S01]  /*0270*/  LDG.E.128 R28, desc[UR4][R66.64] ;  /* 0x00000004421c7981 */ /* 0x000f62000c1e1d00 */
[----:B------:R-:W-:-:S02]  /*0280*/  DFMA R24, R24, R2, -R64 ;  /* 0x000000021818722b */ /* 0x000fc40000000840 */
[----:B--2---:R-:W-:Y:S02]  /*0290*/  DMUL R2, R58, UR6 ;  /* 0x000000063a027c28 */ /* 0x004fe40008000000 */
[----:B------:R-:W-:-:S06]  /*02a0*/  DMUL R64, R56, UR6 ;  /* 0x0000000638407c28 */ /* 0x000fcc0008000000 */
[----:B------:R-:W-:Y:S02]  /*02b0*/  DFMA R56, R56, UR8, -R2 ;  /* 0x0000000838387c2b */ /* 0x000fe40008000802 */
[----:B----4-:R-:W-:Y:S02]  /*02c0*/  DMUL R2, R52, UR6 ;  /* 0x0000000634027c28 */ /* 0x010fe40008000000 */
[----:B------:R-:W-:-:S06]  /*02d0*/  DFMA R64, R58, UR8, R64 ;  /* 0x000000083a407c2b */ /* 0x000fcc0008000040 */
[C---:B------:R-:W-:Y:S02]  /*02e0*/  DFMA R2, R54.reuse, UR8, R2 ;  /* 0x0000000836027c2b */ /* 0x040fe40008000002 */
[----:B------:R-:W-:Y:S02]  /*02f0*/  DMUL R54, R54, UR6 ;  /* 0x0000000636367c28 */ /* 0x000fe40008000000 */
[----:B------:R-:W-:-:S06]  /*0300*/  DMUL R58, R62, R64 ;  /* 0x000000403e3a7228 */ /* 0x000fcc0000000000 */
[----:B------:R-:W-:Y:S02]  /*0310*/  DFMA R54, R52, UR8, -R54 ;  /* 0x0000000834367c2b */ /* 0x000fe40008000836 */
[-C--:B------:R-:W-:Y:S02]  /*0320*/  DMUL R52, R48, R2.reuse ;  /* 0x0000000230347228 */ /* 0x080fe40000000000 */
[----:B------:R-:W-:Y:S02]  /*0330*/  DMUL R2, R50, R2 ;  /* 0x0000000232027228 */ /* 0x000fe40000000000 */
[C---:B------:R-:W-:Y:S02]  /*0340*/  DMUL R64, R60.reuse, R64 ;  /* 0x000000403c407228 */ /* 0x040fe40000000000 */
[----:B------:R-:W-:-:S04]  /*0350*/  DFMA R60, R60, R56, -R58 ;  /* 0x000000383c3c722b */ /* 0x000fc8000000083a */
[----:B------:R-:W-:Y:S02]  /*0360*/  DFMA R48, R48, R54, -R2 ;  /* 0x000000363030722b */ /* 0x000fe40000000802 */
[----:B------:R-:W-:Y:S02]  /*0370*/  DMUL R2, R18, UR6 ;  /* 0x0000000612027c28 */ /* 0x000fe40008000000 */
[----:B------:R-:W-:Y:S02]  /*0380*/  DFMA R62, R62, R56, R64 ;  /* 0x000000383e3e722b */ /* 0x000fe40000000040 */
[----:B------:R-:W-:Y:S02]  /*0390*/  DFMA R50, R50, R54, R52 ;  /* 0x000000363232722b */ /* 0x000fe40000000034 */
[----:B------:R-:W-:Y:S02]  /*03a0*/  DMUL R56, R20, UR6 ;  /* 0x0000000614387c28 */ /* 0x000fe40008000000 */
[----:B------:R-:W-:-:S02]  /*03b0*/  DMUL R52, R16, UR6 ;  /* 0x0000000610347c28 */ /* 0x000fc40008000000 */
[----:B------:R-:W-:Y:S02]  /*03c0*/  DMUL R54, R22, UR6 ;  /* 0x0000000616367c28 */ /* 0x000fe40008000000 */
[----:B------:R-:W-:Y:S02]  /*03d0*/  DFMA R16, R16, UR8, -R2 ;  /* 0x0000000810107c2b */ /* 0x000fe40008000802 */
[----:B------:R-:W-:Y:S02]  /*03e0*/  DMUL R2, R38, UR6 ;  /* 0x0000000626027c28 */ /* 0x000fe40008000000 */
[----:B------:R-:W-:Y:S02]  /*03f0*/  DFMA R22, R22, UR8, R56 ;  /* 0x0000000816167c2b */ /* 0x000fe40008000038 */
[----:B------:R-:W-:Y:S02]  /*0400*/  DFMA R18, R18, UR8, R52 ;  /* 0x0000000812127c2b */ /* 0x000fe40008000034 */
[----:B------:R-:W-:-:S02]  /*0410*/  DMUL R56, R12, UR6 ;  /* 0x000000060c387c28 */ /* 0x000fc40008000000 */
[----:B------:R-:W-:Y:S02]  /*0420*/  DFMA R20, R20, UR8, -R54 ;  /* 0x0000000814147c2b */ /* 0x000fe40008000836 */
[----:B------:R-:W-:Y:S02]  /*0430*/  DMUL R52, R36, UR6 ;  /* 0x0000000624347c28 */ /* 0x000fe40008000000 */
[----:B------:R-:W-:Y:S02]  /*0440*/  DMUL R54, R14, UR6 ;  /* 0x000000060e367c28 */ /* 0x000fe40008000000 */
[----:B------:R-:W-:Y:S01]  /*0450*/  DFMA R36, R36, UR8, -R2 ;  /* 0x0000000824247c2b */ /* 0x000fe20008000802 */
[----:B------:R-:W0:Y:S01]  /*0460*/  LDC.64 R2, c[0x0][0x240] ;  /* 0x00009000ff027b82 */ /* 0x000e220000000a00 */
[----:B------:R-:W-:Y:S02]  /*0470*/  DFMA R14, R14, UR8, R56 ;  /* 0x000000080e0e7c2b */ /* 0x000fe40008000038 */
[----:B------:R-:W-:-:S02]  /*0480*/  DMUL R56, R10, UR6 ;  /* 0x000000060a387c28 */ /* 0x000fc40008000000 */
[----:B------:R-:W-:Y:S02]  /*0490*/  DFMA R12, R12, UR8, -R54 ;  /* 0x000000080c0c7c2b */ /* 0x000fe40008000836 */
[----:B------:R-:W-:Y:S01]  /*04a0*/  DFMA R38, R38, UR8, R52 ;  /* 0x0000000826267c2b */ /* 0x000fe20008000034 */
[----:B------:R-:W1:Y:S01]  /*04b0*/  S2R R52, SR_TID.X ;  /* 0x0000000000347919 */ /* 0x000e620000002100 */
[-C--:B------:R-:W-:Y:S02]  /*04c0*/  DMUL R54, R4, R22.reuse ;  /* 0x0000001604367228 */ /* 0x080fe40000000000 */
[C---:B------:R-:W-:Y:S02]  /*04d0*/  DMUL R58, R8.reuse, UR6 ;  /* 0x00000006083a7c28 */ /* 0x040fe40008000000 */
[----:B------:R-:W-:Y:S02]  /*04e0*/  DFMA R8, R8, UR8, -R56 ;  /* 0x0000000808087c2b */ /* 0x000fe40008000838 */
[----:B------:R-:W-:-:S02]  /*04f0*/  DMUL R56, R6, R22 ;  /* 0x0000001606387228 */ /* 0x000fc40000000000 */
[----:B------:R-:W-:Y:S02]  /*0500*/  DFMA R6, R6, R20, R54 ;  /* 0x000000140606722b */ /* 0x000fe40000000036 */
[-C--:B------:R-:W-:Y:S02]  /*0510*/  DMUL R54, R44, R18.reuse ;  /* 0x000000122c367228 */ /* 0x080fe40000000000 */
[----:B------:R-:W-:Y:S02]  /*0520*/  DMUL R22, R46, R18 ;  /* 0x000000122e167228 */ /* 0x000fe40000000000 */
[----:B------:R-:W-:Y:S02]  /*0530*/  DMUL R18, R40, R14 ;  /* 0x0000000e28127228 */ /* 0x000fe40000000000 */
[----:B------:R-:W-:Y:S02]  /*0540*/  DFMA R10, R10, UR8, R58 ;  /* 0x000000080a0a7c2b */ /* 0x000fe4000800003a */
[----:B------:R-:W-:-:S02]  /*0550*/  DFMA R46, R46, R16, R54 ;  /* 0x000000102e2e722b */ /* 0x000fc40000000036 */
[----:B------:R-:W-:Y:S02]  /*0560*/  DFMA R44, R44, R16, -R22 ;  /* 0x000000102c2c722b */ /* 0x000fe40000000816 */
[C---:B------:R-:W-:Y:S02]  /*0570*/  DMUL R16, R42.reuse, R14 ;  /* 0x0000000e2a107228 */ /* 0x040fe40000000000 */
[----:B------:R-:W-:Y:S01]  /*0580*/  DFMA R42, R42, R12, R18 ;  /* 0x0000000c2a2a722b */ /* 0x000fe20000000012 */
[----:B0-----:R-:W-:Y:S01]  /*0590*/  IMAD.WIDE.U32 R18, R0, 0x10, R2 ;  /* 0x0000001000127825 */ /* 0x001fe200078e0002 */
[----:B------:R-:W-:-:S04]  /*05a0*/  DFMA R4, R4, R20, -R56 ;  /* 0x000000140404722b */ /* 0x000fc80000000838 */
[----:B------:R-:W-:Y:S01]  /*05b0*/  DFMA R40, R40, R12, -R16 ;  /* 0x0000000c2828722b */ /* 0x000fe20000000810 */
[----:B-1----:R-:W-:-:S05]  /*05c0*/  IMAD.WIDE R18, R52, 0x80, R18 ;  /* 0x0000008034127825 */ /* 0x002fca00078e0212 */
[----:B------:R-:W-:Y:S04]  /*05d0*/  STG.E.128 desc[UR4][R18.64+0x10], R48 ;  /* 0x0000103012007986 */ /* 0x000fe8000c101d04 */
[----:B------:R-:W-:Y:S04]  /*05e0*/  STG.E.128 desc[UR4][R18.64+0x20], R60 ;  /* 0x0000203c12007986 */ /* 0x000fe8000c101d04 */
[----:B------:R-:W-:Y:S04]  /*05f0*/  STG.E.128 desc[UR4][R18.64+0x30], R24 ;  /* 0x0000301812007986 */ /* 0x000fe8000c101d04 */
[----:B------:R-:W-:Y:S04]  /*0600*/  STG.E.128 desc[UR4][R18.64+0x50], R40 ;  /* 0x0000502812007986 */ /* 0x000fe8000c101d04 */
[----:B------:R-:W-:Y:S04]  /*0610*/  STG.E.128 desc[UR4][R18.64+0x60], R44 ;  /* 0x0000602c12007986 */ /* 0x000fe8000c101d04 */
[----:B------:R-:W-:Y:S01]  /*0620*/  STG.E.128 desc[UR4][R18.64+0x70], R4 ;  /* 0x0000700412007986 */ /* 0x000fe2000c101d04 */
[----:B---3--:R-:W-:-:S02]  /*0630*/  DMUL R14, R32, R38 ;  /* 0x00000026200e7228 */ /* 0x008fc40000000000 */
[----:B------:R-:W-:Y:S02]  /*0640*/  DMUL R38, R34, R38 ;  /* 0x0000002622267228 */ /* 0x000fe40000000000 */
[-C--:B-----5:R-:W-:Y:S02]  /*0650*/  DMUL R2, R28, R10.reuse ;  /* 0x0000000a1c027228 */ /* 0x0a0fe40000000000 */
[----:B------:R-:W-:Y:S02]  /*0660*/  DMUL R10, R30, R10 ;  /* 0x0000000a1e0a7228 */ /* 0x000fe40000000000 */
[-C--:B------:R-:W-:Y:S02]  /*0670*/  DFMA R34, R34, R36.reuse, R14 ;  /* 0x000000242222722b */ /* 0x080fe4000000000e */
[----:B------:R-:W-:Y:S02]  /*0680*/  DFMA R32, R32, R36, -R38 ;  /* 0x000000242020722b */ /* 0x000fe40000000826 */
[----:B------:R-:W-:-:S02]  /*0690*/  DFMA R30, R30, R8, R2 ;  /* 0x000000081e1e722b */ /* 0x000fc40000000002 */
[----:B------:R-:W-:-:S03]  /*06a0*/  DFMA R28, R28, R8, -R10 ;  /* 0x000000081c1c722b */ /* 0x000fc6000000080a */
[----:B------:R-:W-:Y:S04]  /*06b0*/  STG.E.128 desc[UR4][R18.64+0x40], R32 ;  /* 0x0000402012007986 */ /* 0x000fe8000c101d04 */
[----:B------:R-:W-:Y:S01]  /*06c0*/  STG.E.128 desc[UR4][R18.64], R28 ;  /* 0x0000001c12007986 */ /* 0x000fe2000c101d04 */
[----:B------:R-:W-:Y:S05]  /*06d0*/  EXIT ;  /* 0x000000000000794d */ /* 0x000fea0003800000 */
.L_x_8285:
        /* <DEDUP_REMOVED lines=133> */
.L_x_8287:
[----:B------:R-:W-:Y:S05]  /*0f30*/  BSYNC B0 ;  /* 0x0000000000007941 */ /* 0x000fea0003800000 */
.L_x_8286:
        /* <DEDUP_REMOVED lines=32> */
.L_x_8289:
[----:B------:R-:W-:Y:S05]  /*1140*/  BSYNC B0 ;  /* 0x0000000000007941 */ /* 0x000fea0003800000 */
.L_x_8288:
        /* <DEDUP_REMOVED lines=14> */
.L_x_8291:
[----:B------:R-:W-:Y:S05]  /*1230*/  BSYNC B0 ;  /* 0x0000000000007941 */ /* 0x000fea0003800000 */
.L_x_8290:
        /* <DEDUP_REMOVED lines=15> */
.L_x_8293:
[----:B------:R-:W-:Y:S05]  /*1330*/  BSYNC B0 ;  /* 0x0000000000007941 */ /* 0x000fea0003800000 */
.L_x_8292:
        /* <DEDUP_REMOVED lines=13> */
.L_x_8295:
[----:B------:R-:W-:Y:S05]  /*1410*/  BSYNC B0 ;  /* 0x0000000000007941 */ /* 0x000fea0003800000 */
.L_x_8294:
        /* <DEDUP_REMOVED lines=15> */
.L_x_8297:
[----:B------:R-:W-:Y:S05]  /*1510*/  BSYNC B0 ;  /* 0x0000000000007941 */ /* 0x000fea0003800000 */
.L_x_8296:
        /* <DEDUP_REMOVED lines=13> */
.L_x_8299:
[----:B------:R-:W-:Y:S05]  /*15f0*/  BSYNC B0 ;  /* 0x0000000000007941 */ /* 0x000fea0003800000 */
.L_x_8298:
        /* <DEDUP_REMOVED lines=15> */
.L_x_8302:
[----:B------:R-:W-:-:S13]  /*16f0*/  ISETP.GE.AND P0, PT, R3, R2, PT ;  /* 0x000000020300720c */ /* 0x000fda0003f06270 */
[----:B------:R-:W-:Y:S05]  /*1700*/  @P0 BRA `(.L_x_8304) ;  /* 0x0000000000300947 */ /* 0x000fea0003800000 */
[----:B0-----:R-:W0:Y:S01]  /*1710*/  LDC.64 R4, c[0x0][0x240] ;  /* 0x00009000ff047b82 */ /* 0x001e220000000a00 */
[----:B------:R-:W-:Y:S02]  /*1720*/  IMAD.IADD R7, R0, 0x1, R3 ;  /* 0x0000000100077824 */ /* 0x000fe400078e0203 */
[----:B------:R-:W-:Y:S02]  /*1730*/  VIADD R3, R3, 0x80 ;  /* 0x0000008003037836 */ /* 0x000fe40000000000 */
[----:B0-----:R-:W-:-:S05]  /*1740*/  IMAD.WIDE.U32 R4, R7, 0x10, R4 ;  /* 0x0000001007047825 */ /* 0x001fca00078e0004 */
[----:B------:R1:W-:Y:S02]  /*1750*/  STG.E.128 desc[UR4][R4.64], R8 ;  /* 0x0000000804007986 */ /* 0x0003e4000c101d04 */
.L_x_8303:
[----:B------:R-:W-:-:S13]  /*1760*/  ISETP.GE.AND P0, PT, R3, R2, PT ;  /* 0x000000020300720c */ /* 0x000fda0003f06270 */
[----:B------:R-:W-:Y:S05]  /*1770*/  @P0 BRA `(.L_x_8305) ;  /* 0x0000000000340947 */ /* 0x000fea0003800000 */
[----:B-1----:R-:W1:Y:S01]  /*1780*/  LDC.64 R4, c[0x0][0x240] ;  /* 0x00009000ff047b82 */ /* 0x002e620000000a00 */
[----:B------:R-:W-:Y:S02]  /*1790*/  IMAD.IADD R7, R0, 0x1, R3 ;  /* 0x0000000100077824 */ /* 0x000fe400078e0203 */
[----:B------:R-:W-:Y:S02]  /*17a0*/  VIADD R3, R3, 0x80 ;  /* 0x0000008003037836 */ /* 0x000fe40000000000 */
[----:B-1----:R-:W-:-:S05]  /*17b0*/  IMAD.WIDE.U32 R4, R7, 0x10, R4 ;  /* 0x0000001007047825 */ /* 0x002fca00078e0004 */
[----:B------:R1:W-:Y:S02]  /*17c0*/  STG.E.128 desc[UR4][R4.64], R16 ;  /* 0x0000001004007986 */ /* 0x0003e4000c101d04 */
.L_x_8304:
        /* <DEDUP_REMOVED lines=8> */
.L_x_8305:
[----:B------:R-:W-:Y:S05]  /*1850*/  BSYNC B1 ;  /* 0x0000000000017941 */ /* 0x000fea0003800000 */
.L_x_8301:
[----:B------:R-:W-:-:S13]  /*1860*/  ISETP.GE.AND P0, PT, R3, R2, PT ;  /* 0x000000020300720c */ /* 0x000fda0003f06270 */
[----:B-12---:R-:W1:Y:S01]  /*1870*/  @!P0 LDC.64 R4, c[0x0][0x240] ;  /* 0x00009000ff048b82 */ /* 0x006e620000000a00 */
[----:B------:R-:W-:Y:S02]  /*1880*/  @!P0 IMAD.IADD R7, R0, 0x1, R3 ;  /* 0x0000000100078824 */ /* 0x000fe400078e0203 */
[----:B------:R-:W-:Y:S02]  /*1890*/  @!P0 VIADD R3, R3, 0x80 ;  /* 0x0000008003038836 */ /* 0x000fe40000000000 */
[----:B-1----:R-:W-:-:S05]  /*18a0*/  @!P0 IMAD.WIDE.U32 R4, R7, 0x10, R4 ;  /* 0x0000001007048825 */ /* 0x002fca00078e0004 */
[----:B------:R2:W-:Y:S02]  /*18b0*/  @!P0 STG.E.128 desc[UR4][R4.64], R24 ;  /* 0x0000001804008986 */ /* 0x0005e4000c101d04 */
.L_x_8306:
[----:B------:R-:W-:Y:S05]  /*18c0*/  BSYNC B0 ;  /* 0x0000000000007941 */ /* 0x000fea0003800000 */
.L_x_8300:
        /* <DEDUP_REMOVED lines=8> */
.L_x_8307:
        /* <DEDUP_REMOVED lines=11> */
.L_x_24139:


//--------------------- .text._ZN2at6native18elementwise_kernelILi128ELi4EZNS0_15gpu_kernel_implIZZZNS0_54_GLOBAL__N__d8c5977b_16_LinearAlgebra_cu_7dd49032_297216addr_kernel_cudaERNS_14TensorIteratorERKN3c106ScalarES9_ENKUlvE_clEvENKUlvE5_clEvEUlfffE0_EEvRNS_18TensorIteratorBaseERKT_EUliE_EEviT1_ --------------------------
	.section	.text._ZN2at6native18elementwise_kernelILi128ELi4EZNS0_15gpu_kernel_implIZZZNS0_54_GLOBAL__N__d8c5977b_16_LinearAlgebra_cu_7dd49032_297216addr_kernel_cudaERNS_14TensorIteratorERKN3c106ScalarES9_ENKUlvE_clEvENKUlvE5_clEvEUlfffE0_EEvRNS_18TensorIteratorBaseERKT_EUliE_EEviT1_,"ax",@progbits
	.align	128
        .global         _ZN2at6native18elementwise_kernelILi128ELi4EZNS0_15gpu_kernel_implIZZZNS0_54_GLOBAL__N__d8c5977b_16_LinearAlgebra_cu_7dd49032_297216addr_kernel_cudaERNS_14TensorIteratorERKN3c106ScalarES9_ENKUlvE_clEvENKUlvE5_clEvEUlfffE0_EEvRNS_18TensorIteratorBaseERKT_EUliE_EEviT1_
        .type           _ZN2at6native18elementwise_kernelILi128ELi4EZNS0_15gpu_kernel_implIZZZNS0_54_GLOBAL__N__d8c5977b_16_LinearAlgebra_cu_7dd49032_297216addr_kernel_cudaERNS_14TensorIteratorERKN3c106ScalarES9_ENKUlvE_clEvENKUlvE5_clEvEUlfffE0_EEvRNS_18TensorIteratorBaseERKT_EUliE_EEviT1_,@function
        .size           _ZN2at6native18elementwise_kernelILi128ELi4EZNS0_15gpu_kernel_implIZZZNS0_54_GLOBAL__N__d8c5977b_16_LinearAlgebra_cu_7dd49032_297216addr_kernel_cudaERNS_14TensorIteratorERKN3c106ScalarES9_ENKUlvE_clEvENKUlvE5_clEvEUlfffE0_EEvRNS_18TensorIteratorBaseERKT_EUliE_EEviT1_,(.L_x_24140 - _ZN2at6native18elementwise_kernelILi128ELi4EZNS0_15gpu_kernel_implIZZZNS0_54_GLOBAL__N__d8c5977b_16_LinearAlgebra_cu_7dd49032_297216addr_kernel_cudaERNS_14TensorIteratorERKN3c106ScalarES9_ENKUlvE_clEvENKUlvE5_clEvEUlfffE0_EEvRNS_18TensorIteratorBaseERKT_EUliE_EEviT1_)
        .other          _ZN2at6native18elementwise_kernelILi128ELi4EZNS0_15gpu_kernel_implIZZZNS0_54_GLOBAL__N__d8c5977b_16_LinearAlgebra_cu_7dd49032_297216addr_kernel_cudaERNS_14TensorIteratorERKN3c106ScalarES9_ENKUlvE_clEvENKUlvE5_clEvEUlfffE0_EEvRNS_18TensorIteratorBaseERKT_EUliE_EEviT1_,@"STO_CUDA_ENTRY STV_DEFAULT"
_ZN2at6native18elementwise_kernelILi128ELi4EZNS0_15gpu_kernel_implIZZZNS0_54_GLOBAL__N__d8c5977b_16_LinearAlgebra_cu_7dd49032_297216addr_kernel_cudaERNS_14TensorIteratorERKN3c106ScalarES9_ENKUlvE_clEvENKUlvE5_clEvEUlfffE0_EEvRNS_18TensorIteratorBaseERKT_EUliE_EEviT1_:
.text._ZN2at6native18elementwise_kernelILi128ELi4EZNS0_15gpu_kernel_implIZZZNS0_54_GLOBAL__N__d8c5977b_16_LinearAlgebra_cu_7dd49032_297216addr_kernel_cudaERNS_14TensorIteratorERKN3c106ScalarES9_ENKUlvE_clEvENKUlvE5_clEvEUlfffE0_EEvRNS_18TensorIteratorBaseERKT_EUliE_EEviT1_:
        /* <DEDUP_REMOVED lines=391> */
.L_x_8310:
        /* <DEDUP_REMOVED lines=20> */
[----:B--2---:R0:W1:Y:S01]  /*19b0*/  I2F.S16 R19, R2 ;  /* 0x0000000200137306 */ /* 0x0040620000101400 */
[----:B------:R-:W-:Y:S05]  /*19c0*/  BRA `(.L_x_8317) ;  /* 0x0000000c00387947 */ /* 0x000fea0003800000 */
.L_x_8315:
[----:B------:R-:W2:Y:S02]  /*19d0*/  LDG.E.U8 R2, desc[UR36][R2.64] ;  /* 0x0000002402027981 */ /* 0x000ea4000c1e1100 */
[----:B--2---:R-:W-:Y:S01]  /*19e0*/  I2FP.F32.U32 R19, R2 ;  /* 0x0000000200137245 */ /* 0x004fe20000201000 */
[----:B------:R-:W-:Y:S06]  /*19f0*/  BRA `(.L_x_8317) ;  /* 0x0000000c002c7947 */ /* 0x000fec0003800000 */
.L_x_8314:
[----:B------:R-:W-:-:S13]  /*1a00*/  ISETP.NE.AND P0, PT, R4, 0x2, PT ;  /* 0x000000020400780c */ /* 0x000fda0003f05270 */
[----:B------:R-:W-:Y:S05]  /*1a10*/  @!P0 BRA `(.L_x_8318) ;  /* 0x0000000000288947 */ /* 0x000fea0003800000 */
[----:B------:R-:W-:-:S13]  /*1a20*/  ISETP.NE.AND P0, PT, R4, 0x3, PT ;  /* 0x000000030400780c */ /* 0x000fda0003f05270 */
[----:B------:R-:W-:Y:S05]  /*1a30*/  @!P0 BRA `(.L_x_8319) ;  /* 0x0000000000148947 */ /* 0x000fea0003800000 */
[----:B------:R-:W-:-:S13]  /*1a40*/  ISETP.NE.AND P0, PT, R4, 0x4, PT ;  /* 0x000000040400780c */ /* 0x000fda0003f05270 */
[----:B------:R-:W-:Y:S05]  /*1a50*/  @P0 BRA `(.L_x_8316) ;  /* 0x0000000800b80947 */ /* 0x000fea0003800000 */
[----:B------:R-:W2:Y:S02]  /*1a60*/  LDG.E.64 R2, desc[UR36][R2.64] ;  /* 0x0000002402027981 */ /* 0x000ea4000c1e1b00 */
[----:B--2---:R4:W0:Y:S01]  /*1a70*/  I2F.S64 R19, R2 ;  /* 0x0000000200137312 */ /* 0x0048220000301400 */
[----:B------:R-:W-:Y:S05]  /*1a80*/  BRA `(.L_x_8317) ;  /* 0x0000000c00087947 */ /* 0x000fea0003800000 */
.L_x_8319:
[----:B------:R-:W2:Y:S02]  /*1a90*/  LDG.E R2, desc[UR36][R2.64] ;  /* 0x0000002402027981 */ /* 0x000ea4000c1e1900 */
[----:B--2---:R-:W-:Y:S01]  /*1aa0*/  I2FP.F32.S32 R19, R2 ;  /* 0x0000000200137245 */ /* 0x004fe20000201400 */
[----:B------:R-:W-:Y:S06]  /*1ab0*/  BRA `(.L_x_8317) ;  /* 0x0000000800fc7947 */ /* 0x000fec0003800000 */
.L_x_8318:
[----:B------:R-:W2:Y:S02]  /*1ac0*/  LDG.E.U16 R2, desc[UR36][R2.64] ;  /* 0x0000002402027981 */ /* 0x000ea4000c1e1500 */
[----:B--2---:R0:W1:Y:S01]  /*1ad0*/  I2F.S16 R19, R2 ;  /* 0x0000000200137306 */ /* 0x0040620000101400 */
[----:B------:R-:W-:Y:S05]  /*1ae0*/  BRA `(.L_x_8317) ;  /* 0x0000000800f07947 */ /* 0x000fea0003800000 */
.L_x_8313:
[----:B------:R-:W-:-:S13]  /*1af0*/  ISETP.GT.AND P0, PT, R4, 0x6, PT ;  /* 0x000000060400780c */ /* 0x000fda0003f04270 */
[----:B------:R-:W-:Y:S05]  /*1b00*/  @P0 BRA `(.L_x_8320) ;  /* 0x0000000000240947 */ /* 0x000fea0003800000 */
[----:B------:R-:W-:-:S13]  /*1b10*/  ISETP.NE.AND P0, PT, R4, 0x5, PT ;  /* 0x000000050400780c */ /* 0x000fda0003f05270 */
[----:B------:R-:W-:Y:S05]  /*1b20*/  @!P0 BRA `(.L_x_8321) ;  /* 0x0000000000108947 */ /* 0x000fea0003800000 */
[----:B------:R-:W-:-:S13]  /*1b30*/  ISETP.NE.AND P0, PT, R4, 0x6, PT ;  /* 0x000000060400780c */ /* 0x000fda0003f05270 */
[----:B------:R-:W-:Y:S05]  /*1b40*/  @P0 BRA `(.L_x_8316) ;  /* 0x00000008007c0947 */ /* 0x000fea0003800000 */
[----:B------:R2:W5:Y:S01]  /*1b50*/  LDG.E R19, desc[UR36][R2.64] ;  /* 0x0000002402137981 */ /* 0x000562000c1e1900 */
[----:B------:R-:W-:Y:S05]  /*1b60*/  BRA `(.L_x_8317) ;  /* 0x0000000800d07947 */ /* 0x000fea0003800000 */
.L_x_8321:
[----:B------:R-:W2:Y:S02]  /*1b70*/  LDG.E.U16 R2, desc[UR36][R2.64] ;  /* 0x0000002402027981 */ /* 0x000ea4000c1e1500 */
[----:B--2---:R-:W-:Y:S01]  /*1b80*/  HADD2.F32 R19, -RZ, R2.H0_H0 ;  /* 0x20000002ff137230 */ /* 0x004fe20000004100 */
[----:B------:R-:W-:Y:S06]  /*1b90*/  BRA `(.L_x_8317) ;  /* 0x0000000800c47947 */ /* 0x000fec0003800000 */
.L_x_8320:
[----:B------:R-:W-:-:S13]  /*1ba0*/  ISETP.NE.AND P0, PT, R4, 0x7, PT ;  /* 0x000000070400780c */ /* 0x000fda0003f05270 */
[----:B------:R-:W-:Y:S05]  /*1bb0*/  @!P0 BRA `(.L_x_8322) ;  /* 0x0000000000248947 */ /* 0x000fea0003800000 */
[----:B------:R-:W-:-:S13]  /*1bc0*/  ISETP.NE.AND P0, PT, R4, 0x8, PT ;  /* 0x000000080400780c */ /* 0x000fda0003f05270 */
[----:B------:R-:W-:Y:S05]  /*1bd0*/  @!P0 BRA `(.L_x_8323) ;  /* 0x0000000000108947 */ /* 0x000fea0003800000 */
[----:B------:R-:W-:-:S13]  /*1be0*/  ISETP.NE.AND P0, PT, R4, 0x9, PT ;  /* 0x000000090400780c */ /* 0x000fda0003f05270 */
[----:B------:R-:W-:Y:S05]  /*1bf0*/  @P0 BRA `(.L_x_8316) ;  /* 0x0000000800500947 */ /* 0x000fea0003800000 */
[----:B------:R3:W5:Y:S01]  /*1c00*/  LDG.E R19, desc[UR36][R2.64] ;  /* 0x0000002402137981 */ /* 0x000762000c1e1900 */
[----:B------:R-:W-:Y:S05]  /*1c10*/  BRA `(.L_x_8317) ;  /* 0x0000000800a47947 */ /* 0x000fea0003800000 */
.L_x_8323:
[----:B------:R-:W2:Y:S02]  /*1c20*/  LDG.E.U16 R2, desc[UR36][R2.64] ;  /* 0x0000002402027981 */ /* 0x000ea4000c1e1500 */
[----:B--2---:R-:W-:Y:S01]  /*1c30*/  HADD2.F32 R19, -RZ, R2.H0_H0 ;  /* 0x20000002ff137230 */ /* 0x004fe20000004100 */
[----:B------:R-:W-:Y:S06]  /*1c40*/  BRA `(.L_x_8317) ;  /* 0x0000000800987947 */ /* 0x000fec0003800000 */
.L_x_8322:
[----:B------:R-:W2:Y:S01]  /*1c50*/  LDG.E.64 R2, desc[UR36][R2.64] ;  /* 0x0000002402027981 */ /* 0x000ea2000c1e1b00 */
[----:B------:R-:W-:Y:S01]  /*1c60*/  UMOV UR4, 0xf0000000 ;  /* 0xf000000000047882 */ /* 0x000fe20000000000 */
[----:B------:R-:W-:Y:S01]  /*1c70*/  UMOV UR5, 0x380fffff ;  /* 0x380fffff00057882 */ /* 0x000fe20000000000 */
[----:B--2---:R-:W0:Y:S01]  /*1c80*/  F2F.F32.F64 R19, R2 ;  /* 0x0000000200137310 */ /* 0x004e220000301000 */
[----:B------:R-:W-:-:S14]  /*1c90*/  DSETP.GEU.AND P0, PT, |R2|, UR4, PT ;  /* 0x0000000402007e2a */ /* 0x000fdc000bf0e200 */
[----:B0-----:R-:W-:Y:S01]  /*1ca0*/  @!P0 FMUL R19, R19, 1.175494350822287508e-38 ;  /* 0x0080000013138820 */ /* 0x001fe20000400000 */
[----:B------:R-:W-:Y:S06]  /*1cb0*/  BRA `(.L_x_8317) ;  /* 0x00000008007c7947 */ /* 0x000fec0003800000 */
.L_x_8312:
        /* <DEDUP_REMOVED lines=10> */
[----:B------:R-:W-:Y:S01]  /*1d60*/  FSEL R19, RZ, 1, !P0 ;  /* 0x3f800000ff137808 */ /* 0x000fe20004000000 */
[----:B------:R-:W-:Y:S08]  /*1d70*/  BRA `(.L_x_8317) ;  /* 0x00000008004c7947 */ /* 0x000ff00003800000 */
.L_x_8326:
[----:B------:R-:W2:Y:S01]  /*1d80*/  LDG.E.64 R2, desc[UR36][R2.64] ;  /* 0x0000002402027981 */ /* 0x000ea2000c1e1b00 */
[----:B------:R-:W-:Y:S01]  /*1d90*/  UMOV UR4, 0xf0000000 ;  /* 0xf000000000047882 */ /* 0x000fe20000000000 */
[----:B------:R-:W-:Y:S01]  /*1da0*/  UMOV UR5, 0x380fffff ;  /* 0x380fffff00057882 */ /* 0x000fe20000000000 */
[----:B--2---:R-:W0:Y:S01]  /*1db0*/  F2F.F32.F64 R19, R2 ;  /* 0x0000000200137310 */ /* 0x004e220000301000 */
[----:B------:R-:W-:-:S14]  /*1dc0*/  DSETP.GEU.AND P0, PT, |R2|, UR4, PT ;  /* 0x0000000402007e2a */ /* 0x000fdc000bf0e200 */
[----:B0-----:R-:W-:Y:S01]  /*1dd0*/  @!P0 FMUL R19, R19, 1.175494350822287508e-38 ;  /* 0x0080000013138820 */ /* 0x001fe20000400000 */
[----:B------:R-:W-:Y:S06]  /*1de0*/  BRA `(.L_x_8317) ;  /* 0x0000000800307947 */ /* 0x000fec0003800000 */
.L_x_8325:
        /* <DEDUP_REMOVED lines=26> */
.L_x_8328:
        /* <DEDUP_REMOVED lines=11> */
[----:B------:R-:W-:Y:S01]  /*2040*/  LOP3.LUT R19, R19, 0x80000000, R0, 0xf8, !PT ;  /* 0x8000000013137812 */ /* 0x000fe200078ef800 */
[----:B------:R-:W-:Y:S06]  /*2050*/  BRA `(.L_x_8317) ;  /* 0x0000000400947947 */ /* 0x000fec0003800000 */
.L_x_8327:
[----:B------:R-:W2:Y:S02]  /*2060*/  LDG.E.U16 R2, desc[UR36][R2.64] ;  /* 0x0000002402027981 */ /* 0x000ea4000c1e1500 */
[----:B--2---:R-:W-:Y:S01]  /*2070*/  IMAD.U32 R19, R2, 0x10000, RZ ;  /* 0x0001000002137824 */ /* 0x004fe200078e00ff */
[----:B------:R-:W-:Y:S06]  /*2080*/  BRA `(.L_x_8317) ;  /* 0x0000000400887947 */ /* 0x000fec0003800000 */
.L_x_8324:
        /* <DEDUP_REMOVED lines=9> */
[----:B--2---:R-:W-:Y:S01]  /*2120*/  I2FP.F32.U32 R19, R2 ;  /* 0x0000000200137245 */ /* 0x004fe20000201000 */
[----:B------:R-:W-:Y:S06]  /*2130*/  BRA `(.L_x_8317) ;  /* 0x00000004005c7947 */ /* 0x000fec0003800000 */
.L_x_8331:
[----:B------:R-:W2:Y:S01]  /*2140*/  LDG.E.U8 R2, desc[UR36][R2.64] ;  /* 0x0000002402027981 */ /* 0x000ea2000c1e1100 */
        /* <DEDUP_REMOVED lines=19> */
.L_x_8333:
[----:B------:R-:W-:Y:S05]  /*2280*/  BSYNC B0 ;  /* 0x0000000000007941 */ /* 0x000fea0003800000 */
.L_x_8332:
[----:B------:R-:W-:Y:S01]  /*2290*/  IMAD.SHL.U32 R2, R2, 0x100000, RZ ;  /* 0x0010000002027824 */ /* 0x000fe200078e00ff */
[----:B------:R-:W-:-:S04]  /*22a0*/  LEA R0, R0, 0x3b800000, 0x17 ;  /* 0x3b80000000007811 */ /* 0x000fc800078eb8ff */
[----:B------:R-:W-:Y:S01]  /*22b0*/  LOP3.LUT R19, R0, R2, R19, 0xfe, !PT ;  /* 0x0000000200137212 */ /* 0x000fe200078efe13 */
[----:B------:R-:W-:Y:S06]  /*22c0*/  BRA `(.L_x_8317) ;  /* 0x0000000000f87947 */ /* 0x000fec0003800000 */
.L_x_8330:
        /* <DEDUP_REMOVED lines=20> */
.L_x_8335:
[----:B------:R-:W-:Y:S05]  /*2410*/  BSYNC B0 ;  /* 0x0000000000007941 */ /* 0x000fea0003800000 */
.L_x_8334:
[----:B------:R-:W-:Y:S01]  /*2420*/  IMAD.SHL.U32 R2, R2, 0x200000, RZ ;  /* 0x0020000002027824 */ /* 0x000fe200078e00ff */
[----:B------:R-:W-:-:S04]  /*2430*/  LEA R0, R0, 0x37800000, 0x17 ;  /* 0x3780000000007811 */ /* 0x000fc800078eb8ff */
[----:B------:R-:W-:Y:S01]  /*2440*/  LOP3.LUT R19, R0, R2, R19, 0xfe, !PT ;  /* 0x0000000200137212 */ /* 0x000fe200078efe13 */
[----:B------:R-:W-:Y:S06]  /*2450*/  BRA `(.L_x_8317) ;  /* 0x0000000000947947 */ /* 0x000fec0003800000 */
.L_x_8329:
[----:B------:R-:W-:-:S13]  /*2460*/  ISETP.NE.AND P0, PT, R4, 0x1c, PT ;  /* 0x0000001c0400780c */ /* 0x000fda0003f05270 */
[----:B------:R-:W-:Y:S05]  /*2470*/  @!P0 BRA `(.L_x_8336) ;  /* 0x0000000000848947 */ /* 0x000fea0003800000 */
[----:B------:R-:W-:-:S13]  /*2480*/  ISETP.NE.AND P0, PT, R4, 0x1d, PT ;  /* 0x0000001d0400780c */ /* 0x000fda0003f05270 */
[----:B------:R-:W-:Y:S05]  /*2490*/  @!P0 BRA `(.L_x_8337) ;  /* 0x0000000000708947 */ /* 0x000fea0003800000 */
[----:B------:R-:W-:-:S13]  /*24a0*/  ISETP.NE.AND P0, PT, R4, 0x2c, PT ;  /* 0x0000002c0400780c */ /* 0x000fda0003f05270 */
[----:B------:R-:W-:Y:S05]  /*24b0*/  @P0 BRA `(.L_x_8316) ;  /* 0x0000000000200947 */ /* 0x000fea0003800000 */
[----:B------:R-:W2:Y:S01]  /*24c0*/  LDG.E.U8 R2, desc[UR36][R2.64] ;  /* 0x0000002402027981 */ /* 0x000ea2000c1e1100 */
[----:B------:R-:W-:Y:S01]  /*24d0*/  IMAD.MOV.U32 R19, RZ, RZ, 0x400000 ;  /* 0x00400000ff137424 */ /* 0x000fe200078e00ff */
[----:B--2---:R-:W-:-:S13]  /*24e0*/  ISETP.NE.AND P0, PT, R2, RZ, PT ;  /* 0x000000ff0200720c */ /* 0x004fda0003f05270 */
[----:B------:R-:W-:Y:S05]  /*24f0*/  @!P0 BRA `(.L_x_8317) ;  /* 0x00000000006c8947 */ /* 0x000fea0003800000 */
[----:B------:R-:W-:-:S13]  /*2500*/  ISETP.NE.AND P0, PT, R2, 0xff, PT ;  /* 0x000000ff0200780c */ /* 0x000fda0003f05270 */
[----:B------:R-:W-:Y:S02]  /*2510*/  @!P0 IMAD.MOV.U32 R19, RZ, RZ, 0x7f800001 ;  /* 0x7f800001ff138424 */ /* 0x000fe400078e00ff */
[----:B------:R-:W-:Y:S01]  /*2520*/  @P0 IMAD.SHL.U32 R19, R2, 0x800000, RZ ;  /* 0x0080000002130824 */ /* 0x000fe200078e00ff */
[----:B------:R-:W-:Y:S06]  /*2530*/  BRA `(.L_x_8317) ;  /* 0x00000000005c7947 */ /* 0x000fec0003800000 */
.L_x_8316:
        /* <DEDUP_REMOVED lines=16> */
.L_x_8338:
[----:B------:R-:W-:Y:S01]  /*2640*/  IMAD.MOV.U32 R19, RZ, RZ, RZ ;  /* 0x000000ffff137224 */ /* 0x000fe200078e00ff */
[----:B------:R-:W-:Y:S06]  /*2650*/  BRA `(.L_x_8317) ;  /* 0x0000000000147947 */ /* 0x000fec0003800000 */
.L_x_8337:
[----:B------:R-:W2:Y:S02]  /*2660*/  LDG.E.64 R2, desc[UR36][R2.64] ;  /* 0x0000002402027981 */ /* 0x000ea4000c1e1b00 */
[----:B--2---:R0:W1:Y:S01]  /*2670*/  I2F.U64 R19, R2 ;  /* 0x0000000200137312 */ /* 0x0040620000301000 */
[----:B------:R-:W-:Y:S05]  /*2680*/  BRA `(.L_x_8317) ;  /* 0x0000000000087947 */ /* 0x000fea0003800000 */
.L_x_8336:
[----:B------:R-:W2:Y:S02]  /*2690*/  LDG.E R2, desc[UR36][R2.64] ;  /* 0x0000002402027981 */ /* 0x000ea4000c1e1900 */
[----:B--2---:R-:W-:-:S07]  /*26a0*/  I2FP.F32.U32 R19, R2 ;  /* 0x0000000200137245 */ /* 0x004fce0000201000 */
.L_x_8317:
[----:B------:R-:W-:Y:S05]  /*26b0*/  BSYNC B6 ;  /* 0x0000000000067941 */ /* 0x000fea0003800000 */
.L_x_8311:
        /* <DEDUP_REMOVED lines=19> */
.L_x_8343:
[----:B------:R-:W2:Y:S02]  /*27f0*/  LDG.E.U8 R2, desc[UR36][R2.64] ;  /* 0x0000002402027981 */ /* 0x000ea4000c1e1100 */
[----:B--2---:R-:W-:Y:S01]  /*2800*/  I2FP.F32.U32 R24, R2 ;  /* 0x0000000200187245 */ /* 0x004fe20000201000 */
[----:B------:R-:W-:Y:S06]  /*2810*/  BRA `(.L_x_8345) ;  /* 0x0000000c002c7947 */ /* 0x000fec0003800000 */
.L_x_8342:
[----:B------:R-:W-:-:S13]  /*2820*/  ISETP.NE.AND P0, PT, R0, 0x2, PT ;  /* 0x000000020000780c */ /* 0x000fda0003f05270 */
[----:B------:R-:W-:Y:S05]  /*2830*/  @!P0 BRA `(.L_x_8346) ;  /* 0x0000000000288947 */ /* 0x000fea0003800000 */
[----:B------:R-:W-:-:S13]  /*2840*/  ISETP.NE.AND P0, PT, R0, 0x3, PT ;  /* 0x000000030000780c */ /* 0x000fda0003f05270 */
[----:B------:R-:W-:Y:S05]  /*2850*/  @!P0 BRA `(.L_x_8347) ;  /* 0x0000000000148947 */ /* 0x000fea0003800000 */
[----:B------:R-:W-:-:S13]  /*2860*/  ISETP.NE.AND P0, PT, R0, 0x4, PT ;  /* 0x000000040000780c */ /* 0x000fda0003f05270 */
[----:B------:R-:W-:Y:S05]  /*2870*/  @P0 BRA `(.L_x_8344) ;  /* 0x0000000800b80947 */ /* 0x000fea0003800000 */
[----:B------:R-:W2:Y:S02]  /*2880*/  LDG.E.64 R24, desc[UR36][R2.64] ;  /* 0x0000002402187981 */ /* 0x000ea4000c1e1b00 */
[----:B--2---:R0:W1:Y:S01]  /*2890*/  I2F.S64 R24, R24 ;  /* 0x0000001800187312 */ /* 0x0040620000301400 */
[----:B------:R-:W-:Y:S05]  /*28a0*/  BRA `(.L_x_8345) ;  /* 0x0000000c00087947 */ /* 0x000fea0003800000 */
.L_x_8347:
[----:B------:R-:W2:Y:S02]  /*28b0*/  LDG.E R2, desc[UR36][R2.64] ;  /* 0x0000002402027981 */ /* 0x000ea4000c1e1900 */
[----:B--2---:R-:W-:Y:S01]  /*28c0*/  I2FP.F32.S32 R24, R2 ;  /* 0x0000000200187245 */ /* 0x004fe20000201400 */
[----:B------:R-:W-:Y:S06]  /*28d0*/  BRA `(.L_x_8345) ;  /* 0x0000000800fc7947 */ /* 0x000fec0003800000 */
.L_x_8346:
[----:B------:R-:W2:Y:S02]  /*28e0*/  LDG.E.U16 R2, desc[UR36][R2.64] ;  /* 0x0000002402027981 */ /* 0x000ea4000c1e1500 */
[----:B--2---:R4:W0:Y:S01]  /*28f0*/  I2F.S16 R24, R2 ;  /* 0x0000000200187306 */ /* 0x0048220000101400 */
[----:B------:R-:W-:Y:S05]  /*2900*/  BRA `(.L_x_8345) ;  /* 0x0000000800f07947 */ /* 0x000fea0003800000 */
.L_x_8341:
        /* <DEDUP_REMOVED lines=8> */
.L_x_8349:
[----:B------:R-:W2:Y:S02]  /*2990*/  LDG.E.U16 R2, desc[UR36][R2.64] ;  /* 0x0000002402027981 */ /* 0x000ea4000c1e1500 */
[----:B--2---:R-:W-:Y:S01]  /*29a0*/  HADD2.F32 R24, -RZ, R2.H0_H0 ;  /* 0x20000002ff187230 */ /* 0x004fe20000004100 */
[----:B------:R-:W-:Y:S06]  /*29b0*/  BRA `(.L_x_8345) ;  /* 0x0000000800c47947 */ /* 0x000fec0003800000 */
.L_x_8348:
        /* <DEDUP_REMOVED lines=8> */
.L_x_8351:
[----:B------:R-:W2:Y:S02]  /*2a40*/  LDG.E.U16 R2, desc[UR36][R2.64] ;  /* 0x0000002402027981 */ /* 0x000ea4000c1e1500 */
[----:B--2---:R-:W-:Y:S01]  /*2a50*/  HADD2.F32 R24, -RZ, R2.H0_H0 ;  /* 0x20000002ff187230 */ /* 0x004fe20000004100 */
[----:B------:R-:W-:Y:S06]  /*2a60*/  BRA `(.L_x_8345) ;  /* 0x0000000800987947 */ /* 0x000fec0003800000 */
.L_x_8350:
[----:B------:R-:W2:Y:S01]  /*2a70*/  LDG.E.64 R2, desc[UR36][R2.64] ;  /* 0x0000002402027981 */ /* 0x000ea2000c1e1b00 */
[----:B------:R-:W-:Y:S01]  /*2a80*/  UMOV UR4, 0xf0000000 ;  /* 0xf000000000047882 */ /* 0x000fe20000000000 */
[----:B------:R-:W-:Y:S01]  /*2a90*/  UMOV UR5, 0x380fffff ;  /* 0x380fffff00057882 */ /* 0x000fe20000000000 */
[----:B--2---:R-:W0:Y:S01]  /*2aa0*/  F2F.F32.F64 R24, R2 ;  /* 0x0000000200187310 */ /* 0x004e220000301000 */
[----:B------:R-:W-:-:S14]  /*2ab0*/  DSETP.GEU.AND P0, PT, |R2|, UR4, PT ;  /* 0x0000000402007e2a */ /* 0x000fdc000bf0e200 */
[----:B0-----:R-:W-:Y:S01]  /*2ac0*/  @!P0 FMUL R24, R24, 1.175494350822287508e-38 ;  /* 0x0080000018188820 */ /* 0x001fe20000400000 */
[----:B------:R-:W-:Y:S06]  /*2ad0*/  BRA `(.L_x_8345) ;  /* 0x00000008007c7947 */ /* 0x000fec0003800000 */
.L_x_8340:
        /* <DEDUP_REMOVED lines=12> */
.L_x_8354:
[----:B------:R-:W2:Y:S01]  /*2ba0*/  LDG.E.64 R2, desc[UR36][R2.64] ;  /* 0x0000002402027981 */ /* 0x000ea2000c1e1b00 */
[----:B------:R-:W-:Y:S01]  /*2bb0*/  UMOV UR4, 0xf0000000 ;  /* 0xf000000000047882 */ /* 0x000fe20000000000 */
[----:B------:R-:W-:Y:S01]  /*2bc0*/  UMOV UR5, 0x380fffff ;  /* 0x380fffff00057882 */ /* 0x000fe20000000000 */
[----:B--2---:R-:W0:Y:S01]  /*2bd0*/  F2F.F32.F64 R24, R2 ;  /* 0x0000000200187310 */ /* 0x004e220000301000 */
[----:B------:R-:W-:-:S14]  /*2be0*/  DSETP.GEU.AND P0, PT, |R2|, UR4, PT ;  /* 0x0000000402007e2a */ /* 0x000fdc000bf0e200 */
[----:B0-----:R-:W-:Y:S01]  /*2bf0*/  @!P0 FMUL R24, R24, 1.175494350822287508e-38 ;  /* 0x0080000018188820 */ /* 0x001fe20000400000 */
[----:B------:R-:W-:Y:S06]  /*2c00*/  BRA `(.L_x_8345) ;  /* 0x0000000800307947 */ /* 0x000fec0003800000 */
.L_x_8353:
        /* <DEDUP_REMOVED lines=26> */
.L_x_8356:
        /* <DEDUP_REMOVED lines=13> */
.L_x_8355:
[----:B------:R-:W2:Y:S02]  /*2e80*/  LDG.E.U16 R2, desc[UR36][R2.64] ;  /* 0x0000002402027981 */ /* 0x000ea4000c1e1500 */
[----:B--2---:R-:W-:Y:S01]  /*2e90*/  IMAD.U32 R24, R2, 0x10000, RZ ;  /* 0x0001000002187824 */ /* 0x004fe200078e00ff */
[----:B------:R-:W-:Y:S06]  /*2ea0*/  BRA `(.L_x_8345) ;  /* 0x0000000400887947 */ /* 0x000fec0003800000 */
.L_x_8352:
        /* <DEDUP_REMOVED lines=11> */
.L_x_8359:
        /* <DEDUP_REMOVED lines=20> */
.L_x_8361:
[----:B------:R-:W-:Y:S05]  /*30a0*/  BSYNC B0 ;  /* 0x0000000000007941 */ /* 0x000fea0003800000 */
.L_x_8360:
[----:B------:R-:W-:Y:S01]  /*30b0*/  IMAD.SHL.U32 R2, R2, 0x100000, RZ ;  /* 0x0010000002027824 */ /* 0x000fe200078e00ff */
[----:B------:R-:W-:-:S04]  /*30c0*/  LEA R3, R0, 0x3b800000, 0x17 ;  /* 0x3b80000000037811 */ /* 0x000fc800078eb8ff */
[----:B------:R-:W-:Y:S01]  /*30d0*/  LOP3.LUT R24, R3, R2, R24, 0xfe, !PT ;  /* 0x0000000203187212 */ /* 0x000fe200078efe18 */
[----:B------:R-:W-:Y:S06]  /*30e0*/  BRA `(.L_x_8345) ;  /* 0x0000000000f87947 */ /* 0x000fec0003800000 */
.L_x_8358:
        /* <DEDUP_REMOVED lines=20> */
.L_x_8363:
[----:B------:R-:W-:Y:S05]  /*3230*/  BSYNC B0 ;  /* 0x0000000000007941 */ /* 0x000fea0003800000 */
.L_x_8362:
[----:B------:R-:W-:Y:S01]  /*3240*/  IMAD.SHL.U32 R2, R2, 0x200000, RZ ;  /* 0x0020000002027824 */ /* 0x000fe200078e00ff */
[----:B------:R-:W-:-:S04]  /*3250*/  LEA R3, R0, 0x37800000, 0x17 ;  /* 0x3780000000037811 */ /* 0x000fc800078eb8ff */
[----:B------:R-:W-:Y:S01]  /*3260*/  LOP3.LUT R24, R3, R2, R24, 0xfe, !PT ;  /* 0x0000000203187212 */ /* 0x000fe200078efe18 */
[----:B------:R-:W-:Y:S06]  /*3270*/  BRA `(.L_x_8345) ;  /* 0x0000000000947947 */ /* 0x000fec0003800000 */
.L_x_8357:
        /* <DEDUP_REMOVED lines=14> */
.L_x_8344:
        /* <DEDUP_REMOVED lines=16> */
.L_x_8366:
[----:B------:R-:W-:Y:S01]  /*3460*/  IMAD.MOV.U32 R24, RZ, RZ, RZ ;  /* 0x000000ffff187224 */ /* 0x000fe200078e00ff */
[----:B------:R-:W-:Y:S06]  /*3470*/  BRA `(.L_x_8345) ;  /* 0x0000000000147947 */ /* 0x000fec0003800000 */
.L_x_8365:
[----:B------:R-:W2:Y:S02]  /*3480*/  LDG.E.64 R24, desc[UR36][R2.64] ;  /* 0x0000002402187981 */ /* 0x000ea4000c1e1b00 */
[----:B--2---:R0:W1:Y:S01]  /*3490*/  I2F.U64 R24, R24 ;  /* 0x0000001800187312 */ /* 0x0040620000301000 */
[----:B------:R-:W-:Y:S05]  /*34a0*/  BRA `(.L_x_8345) ;  /* 0x0000000000087947 */ /* 0x000fea0003800000 */
.L_x_8364:
[----:B------:R-:W2:Y:S02]  /*34b0*/  LDG.E R2, desc[UR36][R2.64] ;  /* 0x0000002402027981 */ /* 0x000ea4000c1e1900 */
[----:B--2---:R-:W-:-:S07]  /*34c0*/  I2FP.F32.U32 R24, R2 ;  /* 0x0000000200187245 */ /* 0x004fce0000201000 */
.L_x_8345:
[----:B------:R-:W-:Y:S05]  /*34d0*/  BSYNC B6 ;  /* 0x0000000000067941 */ /* 0x000fea0003800000 */
.L_x_8339:
        /* <DEDUP_REMOVED lines=17> */
[----:B--2---:R-:W2:Y:S01]  /*35f0*/  I2F.S16 R0, R0 ;  /* 0x0000000000007306 */ /* 0x004ea20000101400 */
[----:B------:R-:W-:Y:S05]  /*3600*/  BRA `(.L_x_8373) ;  /* 0x0000000c00387947 */ /* 0x000fea0003800000 */
.L_x_8371:
[----:B------:R-:W2:Y:S02]  /*3610*/  LDG.E.U8 R0, desc[UR36][R2.64] ;  /* 0x0000002402007981 */ /* 0x000ea4000c1e1100 */
[----:B--2---:R-:W-:Y:S01]  /*3620*/  I2FP.F32.U32 R0, R0 ;  /* 0x0000000000007245 */ /* 0x004fe20000201000 */
[----:B------:R-:W-:Y:S06]  /*3630*/  BRA `(.L_x_8373) ;  /* 0x0000000c002c7947 */ /* 0x000fec0003800000 */
.L_x_8370:
        /* <DEDUP_REMOVED lines=9> */
.L_x_8375:
[----:B------:R-:W2:Y:S02]  /*36d0*/  LDG.E R0, desc[UR36][R2.64] ;  /* 0x0000002402007981 */ /* 0x000ea4000c1e1900 */
[----:B--2---:R-:W-:Y:S01]  /*36e0*/  I2FP.F32.S32 R0, R0 ;  /* 0x0000000000007245 */ /* 0x004fe20000201400 */
[----:B------:R-:W-:Y:S06]  /*36f0*/  BRA `(.L_x_8373) ;  /* 0x0000000800fc7947 */ /* 0x000fec0003800000 */
.L_x_8374:
[----:B------:R-:W2:Y:S02]  /*3700*/  LDG.E.U16 R0, desc[UR36][R2.64] ;  /* 0x0000002402007981 */ /* 0x000ea4000c1e1500 */
[----:B--2---:R-:W3:Y:S01]  /*3710*/  I2F.S16 R0, R0 ;  /* 0x0000000000007306 */ /* 0x004ee20000101400 */
[----:B------:R-:W-:Y:S05]  /*3720*/  BRA `(.L_x_8373) ;  /* 0x0000000800f07947 */ /* 0x000fea0003800000 */
.L_x_8369:
        /* <DEDUP_REMOVED lines=8> */
.L_x_8377:
[----:B------:R-:W2:Y:S02]  /*37b0*/  LDG.E.U16 R0, desc[UR36][R2.64] ;  /* 0x0000002402007981 */ /* 0x000ea4000c1e1500 */
[----:B--2---:R-:W-:Y:S01]  /*37c0*/  HADD2.F32 R0, -RZ, R0.H0_H0 ;  /* 0x20000000ff007230 */ /* 0x004fe20000004100 */
[----:B------:R-:W-:Y:S06]  /*37d0*/  BRA `(.L_x_8373) ;  /* 0x0000000800c47947 */ /* 0x000fec0003800000 */
.L_x_8376:
        /* <DEDUP_REMOVED lines=8> */
.L_x_8379:
[----:B------:R-:W2:Y:S02]  /*3860*/  LDG.E.U16 R0, desc[UR36][R2.64] ;  /* 0x0000002402007981 */ /* 0x000ea4000c1e1500 */
[----:B--2---:R-:W-:Y:S01]  /*3870*/  HADD2.F32 R0, -RZ, R0.H0_H0 ;  /* 0x20000000ff007230 */ /* 0x004fe20000004100 */
[----:B------:R-:W-:Y:S06]  /*3880*/  BRA `(.L_x_8373) ;  /* 0x0000000800987947 */ /* 0x000fec0003800000 */
.L_x_8378:
[----:B------:R-:W2:Y:S01]  /*3890*/  LDG.E.64 R2, desc[UR36][R2.64] ;  /* 0x0000002402027981 */ /* 0x000ea2000c1e1b00 */
[----:B------:R-:W-:Y:S01]  /*38a0*/  UMOV UR4, 0xf0000000 ;  /* 0xf000000000047882 */ /* 0x000fe20000000000 */
[----:B------:R-:W-:Y:S01]  /*38b0*/  UMOV UR5, 0x380fffff ;  /* 0x380fffff00057882 */ /* 0x000fe20000000000 */
[----:B--2---:R-:W0:Y:S01]  /*38c0*/  F2F.F32.F64 R0, R2 ;  /* 0x0000000200007310 */ /* 0x004e220000301000 */
[----:B------:R-:W-:-:S14]  /*38d0*/  DSETP.GEU.AND P0, PT, |R2|, UR4, PT ;  /* 0x0000000402007e2a */ /* 0x000fdc000bf0e200 */
[----:B0-----:R-:W-:Y:S01]  /*38e0*/  @!P0 FMUL R0, R0, 1.175494350822287508e-38 ;  /* 0x0080000000008820 */ /* 0x001fe20000400000 */
[----:B------:R-:W-:Y:S06]  /*38f0*/  BRA `(.L_x_8373) ;  /* 0x00000008007c7947 */ /* 0x000fec0003800000 */
.L_x_8368:
        /* <DEDUP_REMOVED lines=12> */
.L_x_8382:
[----:B------:R-:W2:Y:S01]  /*39c0*/  LDG.E.64 R2, desc[UR36][R2.64] ;  /* 0x0000002402027981 */ /* 0x000ea2000c1e1b00 */
[----:B------:R-:W-:Y:S01]  /*39d0*/  UMOV UR4, 0xf0000000 ;  /* 0xf000000000047882 */ /* 0x000fe20000000000 */
[----:B------:R-:W-:Y:S01]  /*39e0*/  UMOV UR5, 0x380fffff ;  /* 0x380fffff00057882 */ /* 0x000fe20000000000 */
[----:B--2---:R-:W0:Y:S01]  /*39f0*/  F2F.F32.F64 R0, R2 ;  /* 0x0000000200007310 */ /* 0x004e220000301000 */
[----:B------:R-:W-:-:S14]  /*3a00*/  DSETP.GEU.AND P0, PT, |R2|, UR4, PT ;  /* 0x0000000402007e2a */ /* 0x000fdc000bf0e200 */
[----:B0-----:R-:W-:Y:S01]  /*3a10*/  @!P0 FMUL R0, R0, 1.175494350822287508e-38 ;  /* 0x0080000000008820 */ /* 0x001fe20000400000 */
[----:B------:R-:W-:Y:S06]  /*3a20*/  BRA `(.L_x_8373) ;  /* 0x0000000800307947 */ /* 0x000fec0003800000 */
.L_x_8381:
        /* <DEDUP_REMOVED lines=24> */
[----:B------:R-:W-:Y:S01]  /*3bb0*/  LOP3.LUT R0, R5, 0x80000000, R0, 0xf8, !PT ;  /* 0x8000000005007812 */ /* 0x000fe200078ef800 */
[----:B------:R-:W-:Y:S06]  /*3bc0*/  BRA `(.L_x_8373) ;  /* 0x0000000400c87947 */ /* 0x000fec0003800000 */
.L_x_8384:
        /* <DEDUP_REMOVED lines=13> */
.L_x_8383:
[----:B------:R-:W2:Y:S02]  /*3ca0*/  LDG.E.U16 R0, desc[UR36][R2.64] ;  /* 0x0000002402007981 */ /* 0x000ea4000c1e1500 */
[----:B--2---:R-:W-:Y:S01]  /*3cb0*/  IMAD.U32 R0, R0, 0x10000, RZ ;  /* 0x0001000000007824 */ /* 0x004fe200078e00ff */
[----:B------:R-:W-:Y:S06]  /*3cc0*/  BRA `(.L_x_8373) ;  /* 0x0000000400887947 */ /* 0x000fec0003800000 */
.L_x_8380:
        /* <DEDUP_REMOVED lines=11> */
.L_x_8387:
        /* <DEDUP_REMOVED lines=20> */
.L_x_8389:
[----:B------:R-:W-:Y:S05]  /*3ec0*/  BSYNC B0 ;  /* 0x0000000000007941 */ /* 0x000fea0003800000 */
.L_x_8388:
[----:B------:R-:W-:Y:S01]  /*3ed0*/  LEA R3, R0, 0x3b800000, 0x17 ;  /* 0x3b80000000037811 */ /* 0x000fe200078eb8ff */
[----:B------:R-:W-:-:S05]  /*3ee0*/  IMAD.SHL.U32 R0, R2, 0x100000, RZ ;  /* 0x0010000002007824 */ /* 0x000fca00078e00ff */
[----:B------:R-:W-:Y:S01]  /*3ef0*/  LOP3.LUT R0, R3, R0, R4, 0xfe, !PT ;  /* 0x0000000003007212 */ /* 0x000fe200078efe04 */
[----:B------:R-:W-:Y:S06]  /*3f00*/  BRA `(.L_x_8373) ;  /* 0x0000000000f87947 */ /* 0x000fec0003800000 */
.L_x_8386:
        /* <DEDUP_REMOVED lines=20> */
.L_x_8391:
[----:B------:R-:W-:Y:S05]  /*4050*/  BSYNC B0 ;  /* 0x0000000000007941 */ /* 0x000fea0003800000 */
.L_x_8390:
[----:B------:R-:W-:Y:S01]  /*4060*/  LEA R3, R0, 0x37800000, 0x17 ;  /* 0x3780000000037811 */ /* 0x000fe200078eb8ff */
[----:B------:R-:W-:-:S05]  /*4070*/  IMAD.SHL.U32 R0, R2, 0x200000, RZ ;  /* 0x0020000002007824 */ /* 0x000fca00078e00ff */
[----:B------:R-:W-:Y:S01]  /*4080*/  LOP3.LUT R0, R3, R0, R4, 0xfe, !PT ;  /* 0x0000000003007212 */ /* 0x000fe200078efe04 */
[----:B------:R-:W-:Y:S06]  /*4090*/  BRA `(.L_x_8373) ;  /* 0x0000000000947947 */ /* 0x000fec0003800000 */
.L_x_8385:
        /* <DEDUP_REMOVED lines=14> */
.L_x_8372:
        /* <DEDUP_REMOVED lines=16> */
.L_x_8394:
[----:B------:R-:W-:Y:S01]  /*4280*/  IMAD.MOV.U32 R0, RZ, RZ, RZ ;  /* 0x000000ffff007224 */ /* 0x000fe200078e00ff */
[----:B------:R-:W-:Y:S06]  /*4290*/  BRA `(.L_x_8373) ;  /* 0x0000000000147947 */ /* 0x000fec0003800000 */
.L_x_8393:
[----:B------:R-:W2:Y:S02]  /*42a0*/  LDG.E.64 R2, desc[UR36][R2.64] ;  /* 0x0000002402027981 */ /* 0x000ea4000c1e1b00 */
[----:B--2---:R0:W1:Y:S01]  /*42b0*/  I2F.U64 R0, R2 ;  /* 0x0000000200007312 */ /* 0x0040620000301000 */
[----:B------:R-:W-:Y:S05]  /*42c0*/  BRA `(.L_x_8373) ;  /* 0x0000000000087947 */ /* 0x000fea0003800000 */
.L_x_8392:
[----:B------:R-:W2:Y:S02]  /*42d0*/  LDG.E R0, desc[UR36][R2.64] ;  /* 0x0000002402007981 */ /* 0x000ea4000c1e1900 */
[----:B--2---:R-:W-:-:S07]  /*42e0*/  I2FP.F32.U32 R0, R0 ;  /* 0x0000000000007245 */ /* 0x004fce0000201000 */
.L_x_8373:
[----:B------:R-:W-:Y:S05]  /*42f0*/  BSYNC B6 ;  /* 0x0000000000067941 */ /* 0x000fea0003800000 */
.L_x_8367:
[----:B------:R-:W2:Y:S01]  /*4300*/  LDC.U8 R5, c[0x0][0x508] ;  /* 0x00014200ff057b82 */ /* 0x000ea20000000000 */
[----:B------:R-:W-:Y:S02]  /*4310*/  ULDC.64 UR4, c[0x0][0x4f8] ;  /* 0x00013e0000047ab9 */ /* 0x000fe40000000a00 */
[----:B01--45:R-:W-:-:S04]  /*4320*/  FMUL.FTZ R3, R24, UR5 ;  /* 0x0000000518037c20 */ /* 0x033fc80008410000 */
[----:B--23--:R-:W-:-:S04]  /*4330*/  FMUL.FTZ R2, R3, R0 ;  /* 0x0000000003027220 */ /* 0x00cfc80000410000 */
[----:B------:R-:W-:Y:S01]  /*4340*/  FFMA.FTZ R2, R19, UR4, R2 ;  /* 0x0000000413027c23 */ /* 0x000fe20008010002 */
        /* <DEDUP_REMOVED lines=14> */
.L_x_8398:
[----:B------:R-:W0:Y:S02]  /*4430*/  F2I.S64.TRUNC R2, R2 ;  /* 0x0000000200027311 */ /* 0x000e24000020d900 */
[----:B0-----:R-:W-:-:S05]  /*4440*/  IMAD.MOV.U32 R5, RZ, RZ, R2 ;  /* 0x000000ffff057224 */ /* 0x001fca00078e0002 */
[----:B------:R0:W-:Y:S01]  /*4450*/  STG.E.U8 desc[UR36][R16.64], R5 ;  /* 0x0000000510007986 */ /* 0x0001e2000c101124 */
[----:B------:R-:W-:Y:S05]  /*4460*/  BRA `(.L_x_8400) ;  /* 0x0000000c00407947 */ /* 0x000fea0003800000 */
.L_x_8397:
        /* <DEDUP_REMOVED lines=9> */
.L_x_8402:
[----:B------:R-:W0:Y:S02]  /*4500*/  F2I.FTZ.TRUNC.NTZ R3, R2 ;  /* 0x0000000200037305 */ /* 0x000e24000021f100 */
[----:B0-----:R0:W-:Y:S01]  /*4510*/  STG.E desc[UR36][R16.64], R3 ;  /* 0x0000000310007986 */ /* 0x0011e2000c101924 */
[----:B------:R-:W-:Y:S05]  /*4520*/  BRA `(.L_x_8400) ;  /* 0x0000000c00107947 */ /* 0x000fea0003800000 */
.L_x_8401:
[----:B------:R-:W0:Y:S02]  /*4530*/  F2I.FTZ.TRUNC.NTZ R3, R2 ;  /* 0x0000000200037305 */ /* 0x000e24000021f100 */
[----:B0-----:R0:W-:Y:S01]  /*4540*/  STG.E.U16 desc[UR36][R16.64], R3 ;  /* 0x0000000310007986 */ /* 0x0011e2000c101524 */
[----:B------:R-:W-:Y:S05]  /*4550*/  BRA `(.L_x_8400) ;  /* 0x0000000c00047947 */ /* 0x000fea0003800000 */
.L_x_8396:
        /* <DEDUP_REMOVED lines=8> */
.L_x_8404:
[----:B------:R-:W-:-:S05]  /*45e0*/  F2FP.F16.F32.PACK_AB R2, RZ, R2 ;  /* 0x00000002ff02723e */ /* 0x000fca00000000ff */
[----:B------:R0:W-:Y:S01]  /*45f0*/  STG.E.U16 desc[UR36][R16.64], R2 ;  /* 0x0000000210007986 */ /* 0x0001e2000c101524 */
[----:B------:R-:W-:Y:S05]  /*4600*/  BRA `(.L_x_8400) ;  /* 0x0000000800d87947 */ /* 0x000fea0003800000 */
.L_x_8403:
[----:B------:R-:W-:-:S13]  /*4610*/  ISETP.NE.AND P0, PT, R4, 0x7, PT ;  /* 0x000000070400780c */ /* 0x000fda0003f05270 */
[----:B------:R-:W-:Y:S05]  /*4620*/  @!P0 BRA `(.L_x_8405) ;  /* 0x00000000002c8947 */ /* 0x000fea0003800000 */
[----:B------:R-:W-:-:S13]  /*4630*/  ISETP.NE.AND P0, PT, R4, 0x8, PT ;  /* 0x000000080400780c */ /* 0x000fda0003f05270 */
[----:B------:R-:W-:Y:S05]  /*4640*/  @!P0 BRA `(.L_x_8406) ;  /* 0x0000000000148947 */ /* 0x000fea0003800000 */
[----:B------:R-:W-:-:S13]  /*4650*/  ISETP.NE.AND P0, PT, R4, 0x9, PT ;  /* 0x000000090400780c */ /* 0x000fda0003f05270 */
[----:B------:R-:W-:Y:S05]  /*4660*/  @P0 BRA `(.L_x_8399) ;  /* 0x0000000800680947 */ /* 0x000fea0003800000 */
[----:B------:R-:W-:-:S05]  /*4670*/  IMAD.MOV.U32 R3, RZ, RZ, RZ ;  /* 0x000000ffff037224 */ /* 0x000fca00078e00ff */
[----:B------:R0:W-:Y:S01]  /*4680*/  STG.E.64 desc[UR36][R16.64], R2 ;  /* 0x0000000210007986 */ /* 0x0001e2000c101b24 */
[----:B------:R-:W-:Y:S05]  /*4690*/  BRA `(.L_x_8400) ;  /* 0x0000000800b47947 */ /* 0x000fea0003800000 */
.L_x_8406:
[----:B------:R-:W-:-:S04]  /*46a0*/  F2FP.F16.F32.PACK_AB R3, RZ, R2 ;  /* 0x00000002ff03723e */ /* 0x000fc800000000ff */
[----:B------:R-:W-:-:S05]  /*46b0*/  PRMT R3, R3, 0x5410, RZ ;  /* 0x0000541003037816 */ /* 0x000fca00000000ff */
[----:B------:R0:W-:Y:S01]  /*46c0*/  STG.E desc[UR36][R16.64], R3 ;  /* 0x0000000310007986 */ /* 0x0001e2000c101924 */
[----:B------:R-:W-:Y:S05]  /*46d0*/  BRA `(.L_x_8400) ;  /* 0x0000000800a47947 */ /* 0x000fea0003800000 */
.L_x_8405:
[----:B------:R-:W-:-:S06]  /*46e0*/  FMUL.FTZ R2, R2, 1 ;  /* 0x3f80000002027820 */ /* 0x000fcc0000410000 */
[----:B------:R-:W0:Y:S02]  /*46f0*/  F2F.F64.F32 R2, R2 ;  /* 0x0000000200027310 */ /* 0x000e240000201800 */
[----:B0-----:R0:W-:Y:S01]  /*4700*/  STG.E.64 desc[UR36][R16.64], R2 ;  /* 0x0000000210007986 */ /* 0x0011e2000c101b24 */
[----:B------:R-:W-:Y:S05]  /*4710*/  BRA `(.L_x_8400) ;  /* 0x0000000800947947 */ /* 0x000fea0003800000 */
.L_x_8395:
        /* <DEDUP_REMOVED lines=8> */
[----:B------:R-:W-:-:S04]  /*47a0*/  FSETP.NEU.FTZ.AND P0, PT, R2, RZ, PT ;  /* 0x000000ff0200720b */ /* 0x000fc80003f1d000 */
[----:B------:R-:W-:-:S05]  /*47b0*/  SEL R3, RZ, 0x1, !P0 ;  /* 0x00000001ff037807 */ /* 0x000fca0004000000 */
[----:B------:R0:W-:Y:S01]  /*47c0*/  STG.E.U8 desc[UR36][R16.64], R3 ;  /* 0x0000000310007986 */ /* 0x0001e2000c101124 */
[----:B------:R-:W-:Y:S05]  /*47d0*/  BRA `(.L_x_8400) ;  /* 0x0000000800647947 */ /* 0x000fea0003800000 */
.L_x_8409:
[----:B------:R-:W-:Y:S01]  /*47e0*/  FMUL.FTZ R4, R2, 1 ;  /* 0x3f80000002047820 */ /* 0x000fe20000410000 */
[----:B------:R-:W-:-:S05]  /*47f0*/  CS2R R6, SRZ ;  /* 0x0000000000067805 */ /* 0x000fca000001ff00 */
[----:B------:R-:W0:Y:S02]  /*4800*/  F2F.F64.F32 R4, R4 ;  /* 0x0000000400047310 */ /* 0x000e240000201800 */
[----:B0-----:R0:W-:Y:S01]  /*4810*/  STG.E.128 desc[UR36][R16.64], R4 ;  /* 0x0000000410007986 */ /* 0x0011e2000c101d24 */
[----:B------:R-:W-:Y:S05]  /*4820*/  BRA `(.L_x_8400) ;  /* 0x0000000800507947 */ /* 0x000fea0003800000 */
.L_x_8408:
        /* <DEDUP_REMOVED lines=20> */
.L_x_8413:
[----:B------:R-:W-:Y:S05]  /*4970*/  BSYNC B0 ;  /* 0x0000000000007941 */ /* 0x000fea0003800000 */
.L_x_8412:
[----:B------:R-:W-:-:S05]  /*4980*/  LOP3.LUT R5, R0, R5, RZ, 0xfc, !PT ;  /* 0x0000000500057212 */ /* 0x000fca00078efcff */
[----:B------:R0:W-:Y:S01]  /*4990*/  STG.E.U8 desc[UR36][R16.64], R5 ;  /* 0x0000000510007986 */ /* 0x0001e2000c101124 */
[----:B------:R-:W-:Y:S05]  /*49a0*/  BRA `(.L_x_8400) ;  /* 0x0000000400f07947 */ /* 0x000fea0003800000 */
.L_x_8411:
        /* <DEDUP_REMOVED lines=12> */
.L_x_8415:
[----:B------:R-:W-:Y:S01]  /*4a70*/  IMAD.MOV.U32 R0, RZ, RZ, 0x7f ;  /* 0x0000007fff007424 */ /* 0x000fe200078e00ff */
[----:B------:R-:W-:-:S04]  /*4a80*/  ISETP.GT.U32.AND P0, PT, R4, 0x7f800000, PT ;  /* 0x7f8000000400780c */ /* 0x000fc80003f04070 */
[----:B------:R-:W-:-:S09]  /*4a90*/  SEL R0, R0, 0x7c, P0 ;  /* 0x0000007c00007807 */ /* 0x000fd20000000000 */
.L_x_8416:
[----:B------:R-:W-:Y:S05]  /*4aa0*/  BSYNC B0 ;  /* 0x0000000000007941 */ /* 0x000fea0003800000 */
.L_x_8414:
[----:B------:R-:W-:-:S04]  /*4ab0*/  LOP3.LUT R2, R2, 0x80000000, RZ, 0xc0, !PT ;  /* 0x8000000002027812 */ /* 0x000fc800078ec0ff */
[----:B------:R-:W-:-:S04]  /*4ac0*/  SHF.R.U32.HI R3, RZ, 0x18, R2 ;  /* 0x00000018ff037819 */ /* 0x000fc80000011602 */
[----:B------:R-:W-:-:S05]  /*4ad0*/  LOP3.LUT R3, R0, R3, RZ, 0xfc, !PT ;  /* 0x0000000300037212 */ /* 0x000fca00078efcff */
[----:B------:R0:W-:Y:S01]  /*4ae0*/  STG.E.U8 desc[UR36][R16.64], R3 ;  /* 0x0000000310007986 */ /* 0x0001e2000c101124 */
[----:B------:R-:W-:Y:S05]  /*4af0*/  BRA `(.L_x_8400) ;  /* 0x00000004009c7947 */ /* 0x000fea0003800000 */
.L_x_8410:
[----:B------:R-:W-:-:S05]  /*4b00*/  F2FP.BF16.F32.PACK_AB R2, RZ, R2 ;  /* 0x00000002ff02723e */ /* 0x000fca00000010ff */
[----:B------:R0:W-:Y:S01]  /*4b10*/  STG.E.U16 desc[UR36][R16.64], R2 ;  /* 0x0000000210007986 */ /* 0x0001e2000c101524 */
[----:B------:R-:W-:Y:S05]  /*4b20*/  BRA `(.L_x_8400) ;  /* 0x0000000400907947 */ /* 0x000fea0003800000 */
.L_x_8407:
        /* <DEDUP_REMOVED lines=11> */
.L_x_8419:
        /* <DEDUP_REMOVED lines=16> */
.L_x_8422:
[----:B------:R-:W-:-:S04]  /*4ce0*/  LOP3.LUT R2, R2, 0x80000000, RZ, 0xc0, !PT ;  /* 0x8000000002027812 */ /* 0x000fc800078ec0ff */
[----:B------:R-:W-:-:S04]  /*4cf0*/  SHF.R.U32.HI R3, RZ, 0x18, R2 ;  /* 0x00000018ff037819 */ /* 0x000fc80000011602 */
[----:B------:R-:W-:-:S04]  /*4d00*/  LOP3.LUT R0, R0, R3, RZ, 0xfc, !PT ;  /* 0x0000000300007212 */ /* 0x000fc800078efcff */
[----:B------:R-:W-:-:S07]  /*4d10*/  PRMT R8, R0, 0x7610, R8 ;  /* 0x0000761000087816 */ /* 0x000fce0000000008 */
.L_x_8421:
[----:B------:R-:W-:Y:S05]  /*4d20*/  BSYNC B0 ;  /* 0x0000000000007941 */ /* 0x000fea0003800000 */
.L_x_8420:
[----:B------:R0:W-:Y:S01]  /*4d30*/  STG.E.U8 desc[UR36][R16.64], R8 ;  /* 0x0000000810007986 */ /* 0x0001e2000c101124 */
[----:B------:R-:W-:Y:S05]  /*4d40*/  BRA `(.L_x_8400) ;  /* 0x0000000400087947 */ /* 0x000fea0003800000 */
.L_x_8418:
        /* <DEDUP_REMOVED lines=16> */
.L_x_8425:
[----:B------:R-:W-:-:S04]  /*4e50*/  LOP3.LUT R2, R2, 0x80000000, RZ, 0xc0, !PT ;  /* 0x8000000002027812 */ /* 0x000fc800078ec0ff */
[----:B------:R-:W-:-:S04]  /*4e60*/  SHF.R.U32.HI R3, RZ, 0x18, R2 ;  /* 0x00000018ff037819 */ /* 0x000fc80000011602 */
[----:B------:R-:W-:-:S04]  /*4e70*/  LOP3.LUT R0, R0, R3, RZ, 0xfc, !PT ;  /* 0x0000000300007212 */ /* 0x000fc800078efcff */
[----:B------:R-:W-:-:S07]  /*4e80*/  PRMT R8, R0, 0x7610, R8 ;  /* 0x0000761000087816 */ /* 0x000fce0000000008 */
.L_x_8424:
[----:B------:R-:W-:Y:S05]  /*4e90*/  BSYNC B0 ;  /* 0x0000000000007941 */ /* 0x000fea0003800000 */
.L_x_8423:
[----:B------:R3:W-:Y:S01]  /*4ea0*/  STG.E.U8 desc[UR36][R16.64], R8 ;  /* 0x0000000810007986 */ /* 0x0007e2000c101124 */
[----:B------:R-:W-:Y:S05]  /*4eb0*/  BRA `(.L_x_8400) ;  /* 0x0000000000ac7947 */ /* 0x000fea0003800000 */
.L_x_8417:
        /* <DEDUP_REMOVED lines=21> */
.L_x_8399:
        /* <DEDUP_REMOVED lines=16> */
.L_x_8428:
[----:B------:R-:W-:Y:S05]  /*5110*/  BRA `(.L_x_8400) ;  /* 0x0000000000147947 */ /* 0x000fea0003800000 */
.L_x_8427:
[----:B------:R-:W0:Y:S02]  /*5120*/  F2I.U64.TRUNC R2, R2 ;  /* 0x0000000200027311 */ /* 0x000e24000020d800 */
[----:B0-----:R2:W-:Y:S01]  /*5130*/  STG.E.64 desc[UR36][R16.64], R2 ;  /* 0x0000000210007986 */ /* 0x0015e2000c101b24 */
[----:B------:R-:W-:Y:S05]  /*5140*/  BRA `(.L_x_8400) ;  /* 0x0000000000087947 */ /* 0x000fea0003800000 */
.L_x_8426:
[----:B------:R-:W0:Y:S02]  /*5150*/  F2I.FTZ.U32.TRUNC.NTZ R3, R2 ;  /* 0x0000000200037305 */ /* 0x000e24000021f000 */
[----:B0-----:R0:W-:Y:S02]  /*5160*/  STG.E desc[UR36][R16.64], R3 ;  /* 0x0000000310007986 */ /* 0x0011e4000c101924 */
.L_x_8400:
[----:B------:R-:W-:-:S04]  /*5170*/  IMAD R18, R23, 0x200, R18 ;  /* 0x0000020017127824 */ /* 0x000fc800078e0212 */
[----:B------:R-:W-:-:S07]  /*5180*/  VIADD R19, R18, 0x80 ;  /* 0x0000008012137836 */ /* 0x000fce0000000000 */
.L_x_8309:
[----:B------:R-:W-:Y:S05]  /*5190*/  BSYNC B7 ;  /* 0x0000000000077941 */ /* 0x000fea0003800000 */
.L_x_8308:
        /* <DEDUP_REMOVED lines=384> */
.L_x_8431:
        /* <DEDUP_REMOVED lines=20> */
[----:B--2---:R2:W3:Y:S01]  /*6ae0*/  I2F.S16 R22, R2 ;  /* 0x0000000200167306 */ /* 0x0044e20000101400 */
[----:B------:R-:W-:Y:S05]  /*6af0*/  BRA `(.L_x_8438) ;  /* 0x0000000c00387947 */ /* 0x000fea0003800000 */
.L_x_8436:
[----:B------:R-:W2:Y:S02]  /*6b00*/  LDG.E.U8 R2, desc[UR36][R2.64] ;  /* 0x0000002402027981 */ /* 0x000ea4000c1e1100 */
[----:B--2---:R-:W-:Y:S01]  /*6b10*/  I2FP.F32.U32 R22, R2 ;  /* 0x0000000200167245 */ /* 0x004fe20000201000 */
[----:B------:R-:W-:Y:S06]  /*6b20*/  BRA `(.L_x_8438) ;  /* 0x0000000c002c7947 */ /* 0x000fec0003800000 */
.L_x_8435:
        /* <DEDUP_REMOVED lines=9> */
.L_x_8440:
[----:B------:R-:W2:Y:S02]  /*6bc0*/  LDG.E R2, desc[UR36][R2.64] ;  /* 0x0000002402027981 */ /* 0x000ea4000c1e1900 */
[----:B--2---:R-:W-:Y:S01]  /*6bd0*/  I2FP.F32.S32 R22, R2 ;  /* 0x0000000200167245 */ /* 0x004fe20000201400 */
[----:B------:R-:W-:Y:S06]  /*6be0*/  BRA `(.L_x_8438) ;  /* 0x0000000800fc7947 */ /* 0x000fec0003800000 */
.L_x_8439:
[----:B------:R-:W2:Y:S02]  /*6bf0*/  LDG.E.U16 R2, desc[UR36][R2.64] ;  /* 0x0000002402027981 */ /* 0x000ea4000c1e1500 */
[----:B--2---:R0:W1:Y:S01]  /*6c00*/  I2F.S16 R22, R2 ;  /* 0x0000000200167306 */ /* 0x0040620000101400 */
[----:B------:R-:W-:Y:S05]  /*6c10*/  BRA `(.L_x_8438) ;  /* 0x0000000800f07947 */ /* 0x000fea0003800000 */
.L_x_8434:
        /* <DEDUP_REMOVED lines=8> */
.L_x_8442:
[----:B------:R-:W2:Y:S02]  /*6ca0*/  LDG.E.U16 R2, desc[UR36][R2.64] ;  /* 0x0000002402027981 */ /* 0x000ea4000c1e1500 */
[----:B--2---:R-:W-:Y:S01]  /*6cb0*/  HADD2.F32 R22, -RZ, R2.H0_H0 ;  /* 0x20000002ff167230 */ /* 0x004fe20000004100 */
[----:B------:R-:W-:Y:S06]  /*6cc0*/  BRA `(.L_x_8438) ;  /* 0x0000000800c47947 */ /* 0x000fec0003800000 */
.L_x_8441:
        /* <DEDUP_REMOVED lines=8> */
.L_x_8444:
[----:B------:R-:W2:Y:S02]  /*6d50*/  LDG.E.U16 R2, desc[UR36][R2.64] ;  /* 0x0000002402027981 */ /* 0x000ea4000c1e1500 */
[----:B--2---:R-:W-:Y:S01]  /*6d60*/  HADD2.F32 R22, -RZ, R2.H0_H0 ;  /* 0x20000002ff167230 */ /* 0x004fe20000004100 */
[----:B------:R-:W-:Y:S06]  /*6d70*/  BRA `(.L_x_8438) ;  /* 0x0000000800987947 */ /* 0x000fec0003800000 */
.L_x_8443:
[----:B------:R-:W2:Y:S01]  /*6d80*/  LDG.E.64 R2, desc[UR36][R2.64] ;  /* 0x0000002402027981 */ /* 0x000ea2000c1e1b00 */
[----:B------:R-:W-:Y:S01]  /*6d90*/  UMOV UR4, 0xf0000000 ;  /* 0xf000000000047882 */ /* 0x000fe20000000000 */
[----:B------:R-:W-:Y:S01]  /*6da0*/  UMOV UR5, 0x380fffff ;  /* 0x380fffff00057882 */ /* 0x000fe20000000000 */
[----:B--2---:R-:W0:Y:S01]  /*6db0*/  F2F.F32.F64 R22, R2 ;  /* 0x0000000200167310 */ /* 0x004e220000301000 */
[----:B------:R-:W-:-:S14]  /*6dc0*/  DSETP.GEU.AND P0, PT, |R2|, UR4, PT ;  /* 0x0000000402007e2a */ /* 0x000fdc000bf0e200 */
[----:B0-----:R-:W-:Y:S01]  /*6dd0*/  @!P0 FMUL R22, R22, 1.175494350822287508e-38 ;  /* 0x0080000016168820 */ /* 0x001fe20000400000 */
[----:B------:R-:W-:Y:S06]  /*6de0*/  BRA `(.L_x_8438) ;  /* 0x00000008007c7947 */ /* 0x000fec0003800000 */
.L_x_8433:
        /* <DEDUP_REMOVED lines=12> */
.L_x_8447:
[----:B------:R-:W2:Y:S01]  /*6eb0*/  LDG.E.64 R2, desc[UR36][R2.64] ;  /* 0x0000002402027981 */ /* 0x000ea2000c1e1b00 */
[----:B------:R-:W-:Y:S01]  /*6ec0*/  UMOV UR4, 0xf0000000 ;  /* 0xf000000000047882 */ /* 0x000fe20000000000 */
[----:B------:R-:W-:Y:S01]  /*6ed0*/  UMOV UR5, 0x380fffff ;  /* 0x380fffff00057882 */ /* 0x000fe20000000000 */
[----:B--2---:R-:W0:Y:S01]  /*6ee0*/  F2F.F32.F64 R22, R2 ;  /* 0x0000000200167310 */ /* 0x004e220000301000 */
[----:B------:R-:W-:-:S14]  /*6ef0*/  DSETP.GEU.AND P0, PT, |R2|, UR4, PT ;  /* 0x0000000402007e2a */ /* 0x000fdc000bf0e200 */
[----:B0-----:R-:W-:Y:S01]  /*6f00*/  @!P0 FMUL R22, R22, 1.175494350822287508e-38 ;  /* 0x0080000016168820 */ /* 0x001fe20000400000 */
[----:B------:R-:W-:Y:S06]  /*6f10*/  BRA `(.L_x_8438) ;  /* 0x0000000800307947 */ /* 0x000fec0003800000 */
.L_x_8446:
        /* <DEDUP_REMOVED lines=26> */
.L_x_8449:
        /* <DEDUP_REMOVED lines=13> */
.L_x_8448:
[----:B------:R-:W2:Y:S02]  /*7190*/  LDG.E.U16 R2, desc[UR36][R2.64] ;  /* 0x0000002402027981 */ /* 0x000ea4000c1e1500 */
[----:B--2---:R-:W-:Y:S01]  /*71a0*/  IMAD.U32 R22, R2, 0x10000, RZ ;  /* 0x0001000002167824 */ /* 0x004fe200078e00ff */
[----:B------:R-:W-:Y:S06]  /*71b0*/  BRA `(.L_x_8438) ;  /* 0x0000000400887947 */ /* 0x000fec0003800000 */
.L_x_8445:
        /* <DEDUP_REMOVED lines=11> */
.L_x_8452:
        /* <DEDUP_REMOVED lines=20> */
.L_x_8454:
[----:B------:R-:W-:Y:S05]  /*73b0*/  BSYNC B0 ;  /* 0x0000000000007941 */ /* 0x000fea0003800000 */
.L_x_8453:
[----:B------:R-:W-:Y:S01]  /*73c0*/  IMAD.SHL.U32 R2, R2, 0x100000, RZ ;  /* 0x0010000002027824 */ /* 0x000fe200078e00ff */
[----:B------:R-:W-:-:S04]  /*73d0*/  LEA R3, R0, 0x3b800000, 0x17 ;  /* 0x3b80000000037811 */ /* 0x000fc800078eb8ff */
[----:B------:R-:W-:Y:S01]  /*73e0*/  LOP3.LUT R22, R3, R2, R22, 0xfe, !PT ;  /* 0x0000000203167212 */ /* 0x000fe200078efe16 */
[----:B------:R-:W-:Y:S06]  /*73f0*/  BRA `(.L_x_8438) ;  /* 0x0000000000f87947 */ /* 0x000fec0003800000 */
.L_x_8451:
        /* <DEDUP_REMOVED lines=20> */
.L_x_8456:
[----:B------:R-:W-:Y:S05]  /*7540*/  BSYNC B0 ;  /* 0x0000000000007941 */ /* 0x000fea0003800000 */
.L_x_8455:
[----:B------:R-:W-:Y:S01]  /*7550*/  IMAD.SHL.U32 R2, R2, 0x200000, RZ ;  /* 0x0020000002027824 */ /* 0x000fe200078e00ff */
[----:B------:R-:W-:-:S04]  /*7560*/  LEA R3, R0, 0x37800000, 0x17 ;  /* 0x3780000000037811 */ /* 0x000fc800078eb8ff */
[----:B------:R-:W-:Y:S01]  /*7570*/  LOP3.LUT R22, R3, R2, R22, 0xfe, !PT ;  /* 0x0000000203167212 */ /* 0x000fe200078efe16 */
[----:B------:R-:W-:Y:S06]  /*7580*/  BRA `(.L_x_8438) ;  /* 0x0000000000947947 */ /* 0x000fec0003800000 */
.L_x_8450:
        /* <DEDUP_REMOVED lines=14> */
.L_x_8437:
        /* <DEDUP_REMOVED lines=16> */
.L_x_8459:
[----:B------:R-:W-:Y:S01]  /*7770*/  IMAD.MOV.U32 R22, RZ, RZ, RZ ;  /* 0x000000ffff167224 */ /* 0x000fe200078e00ff */
[----:B------:R-:W-:Y:S06]  /*7780*/  BRA `(.L_x_8438) ;  /* 0x0000000000147947 */ /* 0x000fec0003800000 */
.L_x_8458:
[----:B------:R-:W2:Y:S02]  /*7790*/  LDG.E.64 R2, desc[UR36][R2.64] ;  /* 0x0000002402027981 */ /* 0x000ea4000c1e1b00 */
[----:B--2---:R0:W1:Y:S01]  /*77a0*/  I2F.U64 R22, R2 ;  /* 0x0000000200167312 */ /* 0x0040620000301000 */
[----:B------:R-:W-:Y:S05]  /*77b0*/  BRA `(.L_x_8438) ;  /* 0x0000000000087947 */ /* 0x000fea0003800000 */
.L_x_8457:
[----:B------:R-:W2:Y:S02]  /*77c0*/  LDG.E R2, desc[UR36][R2.64] ;  /* 0x0000002402027981 */ /* 0x000ea4000c1e1900 */
[----:B--2---:R-:W-:-:S07]  /*77d0*/  I2FP.F32.U32 R22, R2 ;  /* 0x0000000200167245 */ /* 0x004fce0000201000 */
.L_x_8438:
[----:B------:R-:W-:Y:S05]  /*77e0*/  BSYNC B6 ;  /* 0x0000000000067941 */ /* 0x000fea0003800000 */
.L_x_8432:
        /* <DEDUP_REMOVED lines=19> */
.L_x_8464:
[----:B------:R-:W2:Y:S02]  /*7920*/  LDG.E.U8 R2, desc[UR36][R2.64] ;  /* 0x0000002402027981 */ /* 0x000ea4000c1e1100 */
[----:B--2---:R-:W-:Y:S01]  /*7930*/  I2FP.F32.U32 R23, R2 ;  /* 0x0000000200177245 */ /* 0x004fe20000201000 */
[----:B------:R-:W-:Y:S06]  /*7940*/  BRA `(.L_x_8466) ;  /* 0x0000000c002c7947 */ /* 0x000fec0003800000 */
.L_x_8463:
[----:B------:R-:W-:-:S13]  /*7950*/  ISETP.NE.AND P0, PT, R0, 0x2, PT ;  /* 0x000000020000780c */ /* 0x000fda0003f05270 */
[----:B------:R-:W-:Y:S05]  /*7960*/  @!P0 BRA `(.L_x_8467) ;  /* 0x0000000000288947 */ /* 0x000fea0003800000 */
[----:B------:R-:W-:-:S13]  /*7970*/  ISETP.NE.AND P0, PT, R0, 0x3, PT ;  /* 0x000000030000780c */ /* 0x000fda0003f05270 */
[----:B------:R-:W-:Y:S05]  /*7980*/  @!P0 BRA `(.L_x_8468) ;  /* 0x0000000000148947 */ /* 0x000fea0003800000 */
[----:B------:R-:W-:-:S13]  /*7990*/  ISETP.NE.AND P0, PT, R0, 0x4, PT ;  /* 0x000000040000780c */ /* 0x000fda0003f05270 */
[----:B------:R-:W-:Y:S05]  /*79a0*/  @P0 BRA `(.L_x_8465) ;  /* 0x0000000800b80947 */ /* 0x000fea0003800000 */
[----:B------:R-:W2:Y:S02]  /*79b0*/  LDG.E.64 R2, desc[UR36][R2.64] ;  /* 0x0000002402027981 */ /* 0x000ea4000c1e1b00 */
[----:B--2---:R2:W4:Y:S01]  /*79c0*/  I2F.S64 R23, R2 ;  /* 0x0000000200177312 */ /* 0x0045220000301400 */
[----:B------:R-:W-:Y:S05]  /*79d0*/  BRA `(.L_x_8466) ;  /* 0x0000000c00087947 */ /* 0x000fea0003800000 */
.L_x_8468:
[----:B------:R-:W2:Y:S02]  /*79e0*/  LDG.E R2, desc[UR36][R2.64] ;  /* 0x0000002402027981 */ /* 0x000ea4000c1e1900 */
[----:B--2---:R-:W-:Y:S01]  /*79f0*/  I2FP.F32.S32 R23, R2 ;  /* 0x0000000200177245 */ /* 0x004fe20000201400 */
[----:B------:R-:W-:Y:S06]  /*7a00*/  BRA `(.L_x_8466) ;  /* 0x0000000800fc7947 */ /* 0x000fec0003800000 */
.L_x_8467:
[----:B------:R-:W2:Y:S02]  /*7a10*/  LDG.E.U16 R2, desc[UR36][R2.64] ;  /* 0x0000002402027981 */ /* 0x000ea4000c1e1500 */
[----:B--2---:R0:W1:Y:S01]  /*7a20*/  I2F.S16 R23, R2 ;  /* 0x0000000200177306 */ /* 0x0040620000101400 */
[----:B------:R-:W-:Y:S05]  /*7a30*/  BRA `(.L_x_8466) ;  /* 0x0000000800f07947 */ /* 0x000fea0003800000 */
.L_x_8462:
        /* <DEDUP_REMOVED lines=8> */
.L_x_8470:
[----:B------:R-:W2:Y:S02]  /*7ac0*/  LDG.E.U16 R2, desc[UR36][R2.64] ;  /* 0x0000002402027981 */ /* 0x000ea4000c1e1500 */
[----:B--2---:R-:W-:Y:S01]  /*7ad0*/  HADD2.F32 R23, -RZ, R2.H0_H0 ;  /* 0x20000002ff177230 */ /* 0x004fe20000004100 */
[----:B------:R-:W-:Y:S06]  /*7ae0*/  BRA `(.L_x_8466) ;  /* 0x0000000800c47947 */ /* 0x000fec0003800000 */
.L_x_8469:
        /* <DEDUP_REMOVED lines=8> */
.L_x_8472:
[----:B------:R-:W2:Y:S02]  /*7b70*/  LDG.E.U16 R2, desc[UR36][R2.64] ;  /* 0x0000002402027981 */ /* 0x000ea4000c1e1500 */
[----:B--2---:R-:W-:Y:S01]  /*7b80*/  HADD2.F32 R23, -RZ, R2.H0_H0 ;  /* 0x20000002ff177230 */ /* 0x004fe20000004100 */
[----:B------:R-:W-:Y:S06]  /*7b90*/  BRA `(.L_x_8466) ;  /* 0x0000000800987947 */ /* 0x000fec0003800000 */
.L_x_8471:
[----:B------:R-:W2:Y:S01]  /*7ba0*/  LDG.E.64 R2, desc[UR36][R2.64] ;  /* 0x0000002402027981 */ /* 0x000ea2000c1e1b00 */
[----:B------:R-:W-:Y:S01]  /*7bb0*/  UMOV UR4, 0xf0000000 ;  /* 0xf000000000047882 */ /* 0x000fe20000000000 */
[----:B------:R-:W-:Y:S01]  /*7bc0*/  UMOV UR5, 0x380fffff ;  /* 0x380fffff00057882 */ /* 0x000fe20000000000 */
[----:B--2---:R-:W0:Y:S01]  /*7bd0*/  F2F.F32.F64 R23, R2 ;  /* 0x0000000200177310 */ /* 0x004e220000301000 */
[----:B------:R-:W-:-:S14]  /*7be0*/  DSETP.GEU.AND P0, PT, |R2|, UR4, PT ;  /* 0x0000000402007e2a */ /* 0x000fdc000bf0e200 */
[----:B0-----:R-:W-:Y:S01]  /*7bf0*/  @!P0 FMUL R23, R23, 1.175494350822287508e-38 ;  /* 0x0080000017178820 */ /* 0x001fe20000400000 */
[----:B------:R-:W-:Y:S06]  /*7c00*/  BRA `(.L_x_8466) ;  /* 0x00000008007c7947 */ /* 0x000fec0003800000 */
.L_x_8461:
        /* <DEDUP_REMOVED lines=12> */
.L_x_8475:
[----:B------:R-:W2:Y:S01]  /*7cd0*/  LDG.E.64 R2, desc[UR36][R2.64] ;  /* 0x0000002402027981 */ /* 0x000ea2000c1e1b00 */
[----:B------:R-:W-:Y:S01]  /*7ce0*/  UMOV UR4, 0xf0000000 ;  /* 0xf000000000047882 */ /* 0x000fe20000000000 */
[----:B------:R-:W-:Y:S01]  /*7cf0*/  UMOV UR5, 0x380fffff ;  /* 0x380fffff00057882 */ /* 0x000fe20000000000 */
[----:B--2---:R-:W0:Y:S01]  /*7d00*/  F2F.F32.F64 R23, R2 ;  /* 0x0000000200177310 */ /* 0x004e220000301000 */
[----:B------:R-:W-:-:S14]  /*7d10*/  DSETP.GEU.AND P0, PT, |R2|, UR4, PT ;  /* 0x0000000402007e2a */ /* 0x000fdc000bf0e200 */
[----:B0-----:R-:W-:Y:S01]  /*7d20*/  @!P0 FMUL R23, R23, 1.175494350822287508e-38 ;  /* 0x0080000017178820 */ /* 0x001fe20000400000 */
[----:B------:R-:W-:Y:S06]  /*7d30*/  BRA `(.L_x_8466) ;  /* 0x0000000800307947 */ /* 0x000fec0003800000 */
.L_x_8474:
        /* <DEDUP_REMOVED lines=26> */
.L_x_8477:
        /* <DEDUP_REMOVED lines=13> */
.L_x_8476:
[----:B------:R-:W2:Y:S02]  /*7fb0*/  LDG.E.U16 R2, desc[UR36][R2.64] ;  /* 0x0000002402027981 */ /* 0x000ea4000c1e1500 */
[----:B--2---:R-:W-:Y:S01]  /*7fc0*/  IMAD.U32 R23, R2, 0x10000, RZ ;  /* 0x0001000002177824 */ /* 0x004fe200078e00ff */
[----:B------:R-:W-:Y:S06]  /*7fd0*/  BRA `(.L_x_8466) ;  /* 0x0000000400887947 */ /* 0x000fec0003800000 */
.L_x_8473:
        /* <DEDUP_REMOVED lines=11> */
.L_x_8480:
        /* <DEDUP_REMOVED lines=20> */
.L_x_8482:
[----:B------:R-:W-:Y:S05]  /*81d0*/  BSYNC B0 ;  /* 0x0000000000007941 */ /* 0x000fea0003800000 */
.L_x_8481:
[----:B------:R-:W-:Y:S01]  /*81e0*/  IMAD.SHL.U32 R2, R2, 0x100000, RZ ;  /* 0x0010000002027824 */ /* 0x000fe200078e00ff */
[----:B------:R-:W-:-:S04]  /*81f0*/  LEA R0, R0, 0x3b800000, 0x17 ;  /* 0x3b80000000007811 */ /* 0x000fc800078eb8ff */
[----:B------:R-:W-:Y:S01]  /*8200*/  LOP3.LUT R23, R0, R2, R23, 0xfe, !PT ;  /* 0x0000000200177212 */ /* 0x000fe200078efe17 */
[----:B------:R-:W-:Y:S06]  /*8210*/  BRA `(.L_x_8466) ;  /* 0x0000000000f87947 */ /* 0x000fec0003800000 */
.L_x_8479:
        /* <DEDUP_REMOVED lines=20> */
.L_x_8484:
[----:B------:R-:W-:Y:S05]  /*8360*/  BSYNC B0 ;  /* 0x0000000000007941 */ /* 0x000fea0003800000 */
.L_x_8483:
[----:B------:R-:W-:Y:S01]  /*8370*/  IMAD.SHL.U32 R2, R2, 0x200000, RZ ;  /* 0x0020000002027824 */ /* 0x000fe200078e00ff */
[----:B------:R-:W-:-:S04]  /*8380*/  LEA R0, R0, 0x37800000, 0x17 ;  /* 0x3780000000007811 */ /* 0x000fc800078eb8ff */
[----:B------:R-:W-:Y:S01]  /*8390*/  LOP3.LUT R23, R0, R2, R23, 0xfe, !PT ;  /* 0x0000000200177212 */ /* 0x000fe200078efe17 */
[----:B------:R-:W-:Y:S06]  /*83a0*/  BRA `(.L_x_8466) ;  /* 0x0000000000947947 */ /* 0x000fec0003800000 */
.L_x_8478:
        /* <DEDUP_REMOVED lines=14> */
.L_x_8465:
        /* <DEDUP_REMOVED lines=16> */
.L_x_8487:
[----:B------:R-:W-:Y:S01]  /*8590*/  IMAD.MOV.U32 R23, RZ, RZ, RZ ;  /* 0x000000ffff177224 */ /* 0x000fe200078e00ff */
[----:B------:R-:W-:Y:S06]  /*85a0*/  BRA `(.L_x_8466) ;  /* 0x0000000000147947 */ /* 0x000fec0003800000 */
.L_x_8486:
[----:B------:R-:W2:Y:S02]  /*85b0*/  LDG.E.64 R2, desc[UR36][R2.64] ;  /* 0x0000002402027981 */ /* 0x000ea4000c1e1b00 */
[----:B--2---:R0:W1:Y:S01]  /*85c0*/  I2F.U64 R23, R2 ;  /* 0x0000000200177312 */ /* 0x0040620000301000 */
[----:B------:R-:W-:Y:S05]  /*85d0*/  BRA `(.L_x_8466) ;  /* 0x0000000000087947 */ /* 0x000fea0003800000 */
.L_x_8485:
[----:B------:R-:W2:Y:S02]  /*85e0*/  LDG.E R2, desc[UR36][R2.64] ;  /* 0x0000002402027981 */ /* 0x000ea4000c1e1900 */
[----:B--2---:R-:W-:-:S07]  /*85f0*/  I2FP.F32.U32 R23, R2 ;  /* 0x0000000200177245 */ /* 0x004fce0000201000 */
.L_x_8466:
[----:B------:R-:W-:Y:S05]  /*8600*/  BSYNC B6 ;  /* 0x0000000000067941 */ /* 0x000fea0003800000 */
.L_x_8460:
[----:B------:R-:W3:Y:S01]  /*8610*/  LDC.U8 R4, c[0x0][0x50b] ;  /* 0x000142c0ff047b82 */ /* 0x000ee20000000000 */
[----:B------:R-:W-:Y:S01]  /*8620*/  ULDC.64 UR4, c[0x0][0x4f0] ;  /* 0x00013c0000047ab9 */ /* 0x000fe20000000a00 */
[----:B------:R-:W-:Y:S01]  /*8630*/  BSSY B6, `(.L_x_8488) ;  /* 0x00000df000067945 */ /* 0x000fe20003800000 */
[----:B0-2---:R-:W-:-:S05]  /*8640*/  IADD3 R2, P0, R18, UR4, RZ ;  /* 0x0000000412027c10 */ /* 0x005fca000ff1e0ff */
        /* <DEDUP_REMOVED lines=13> */
[----:B--2---:R-:W0:Y:S01]  /*8720*/  I2F.S16 R0, R0 ;  /* 0x0000000000007306 */ /* 0x004e220000101400 */
[----:B------:R-:W-:Y:S05]  /*8730*/  BRA `(.L_x_8494) ;  /* 0x0000000c00387947 */ /* 0x000fea0003800000 */
.L_x_8492:
[----:B------:R-:W2:Y:S02]  /*8740*/  LDG.E.U8 R0, desc[UR36][R2.64] ;  /* 0x0000002402007981 */ /* 0x000ea4000c1e1100 */
[----:B--2---:R-:W-:Y:S01]  /*8750*/  I2FP.F32.U32 R0, R0 ;  /* 0x0000000000007245 */ /* 0x004fe20000201000 */
[----:B------:R-:W-:Y:S06]  /*8760*/  BRA `(.L_x_8494) ;  /* 0x0000000c002c7947 */ /* 0x000fec0003800000 */
.L_x_8491:
[----:B------:R-:W-:-:S13]  /*8770*/  ISETP.NE.AND P0, PT, R0, 0x2, PT ;  /* 0x000000020000780c */ /* 0x000fda0003f05270 */
[----:B------:R-:W-:Y:S05]  /*8780*/  @!P0 BRA `(.L_x_8495) ;  /* 0x0000000000288947 */ /* 0x000fea0003800000 */
[----:B------:R-:W-:-:S13]  /*8790*/  ISETP.NE.AND P0, PT, R0, 0x3, PT ;  /* 0x000000030000780c */ /* 0x000fda0003f05270 */
[----:B------:R-:W-:Y:S05]  /*87a0*/  @!P0 BRA `(.L_x_8496) ;  /* 0x0000000000148947 */ /* 0x000fea0003800000 */
[----:B------:R-:W-:-:S13]  /*87b0*/  ISETP.NE.AND P0, PT, R0, 0x4, PT ;  /* 0x000000040000780c */ /* 0x000fda0003f05270 */
[----:B------:R-:W-:Y:S05]  /*87c0*/  @P0 BRA `(.L_x_8493) ;  /* 0x0000000800b80947 */ /* 0x000fea0003800000 */
[----:B------:R-:W2:Y:S02]  /*87d0*/  LDG.E.64 R2, desc[UR36][R2.64] ;  /* 0x0000002402027981 */ /* 0x000ea4000c1e1b00 */
[----:B--2---:R2:W3:Y:S01]  /*87e0*/  I2F.S64 R0, R2 ;  /* 0x0000000200007312 */ /* 0x0044e20000301400 */
[----:B------:R-:W-:Y:S05]  /*87f0*/  BRA `(.L_x_8494) ;  /* 0x0000000c00087947 */ /* 0x000fea0003800000 */
.L_x_8496:
[----:B------:R-:W2:Y:S02]  /*8800*/  LDG.E R0, desc[UR36][R2.64] ;  /* 0x0000002402007981 */ /* 0x000ea4000c1e1900 */
[----:B--2---:R-:W-:Y:S01]  /*8810*/  I2FP.F32.S32 R0, R0 ;  /* 0x0000000000007245 */ /* 0x004fe20000201400 */
[----:B------:R-:W-:Y:S06]  /*8820*/  BRA `(.L_x_8494) ;  /* 0x0000000800fc7947 */ /* 0x000fec0003800000 */
.L_x_8495:
[----:B------:R-:W2:Y:S02]  /*8830*/  LDG.E.U16 R0, desc[UR36][R2.64] ;  /* 0x0000002402007981 */ /* 0x000ea4000c1e1500 */
[----:B--2---:R-:W0:Y:S01]  /*8840*/  I2F.S16 R0, R0 ;  /* 0x0000000000007306 */ /* 0x004e220000101400 */
[----:B------:R-:W-:Y:S05]  /*8850*/  BRA `(.L_x_8494) ;  /* 0x0000000800f07947 */ /* 0x000fea0003800000 */
.L_x_8490:
        /* <DEDUP_REMOVED lines=8> */
.L_x_8498:
[----:B------:R-:W2:Y:S02]  /*88e0*/  LDG.E.U16 R0, desc[UR36][R2.64] ;  /* 0x0000002402007981 */ /* 0x000ea4000c1e1500 */
[----:B--2---:R-:W-:Y:S01]  /*88f0*/  HADD2.F32 R0, -RZ, R0.H0_H0 ;  /* 0x20000000ff007230 */ /* 0x004fe20000004100 */
[----:B------:R-:W-:Y:S06]  /*8900*/  BRA `(.L_x_8494) ;  /* 0x0000000800c47947 */ /* 0x000fec0003800000 */
.L_x_8497:
        /* <DEDUP_REMOVED lines=8> */
.L_x_8500:
[----:B------:R-:W2:Y:S02]  /*8990*/  LDG.E.U16 R0, desc[UR36][R2.64] ;  /* 0x0000002402007981 */ /* 0x000ea4000c1e1500 */
[----:B--2---:R-:W-:Y:S01]  /*89a0*/  HADD2.F32 R0, -RZ, R0.H0_H0 ;  /* 0x20000000ff007230 */ /* 0x004fe20000004100 */
[----:B------:R-:W-:Y:S06]  /*89b0*/  BRA `(.L_x_8494) ;  /* 0x0000000800987947 */ /* 0x000fec0003800000 */
.L_x_8499:
[----:B------:R-:W2:Y:S01]  /*89c0*/  LDG.E.64 R2, desc[UR36][R2.64] ;  /* 0x0000002402027981 */ /* 0x000ea2000c1e1b00 */
[----:B------:R-:W-:Y:S01]  /*89d0*/  UMOV UR4, 0xf0000000 ;  /* 0xf000000000047882 */ /* 0x000fe20000000000 */
[----:B------:R-:W-:Y:S01]  /*89e0*/  UMOV UR5, 0x380fffff ;  /* 0x380fffff00057882 */ /* 0x000fe20000000000 */
[----:B--2---:R-:W0:Y:S01]  /*89f0*/  F2F.F32.F64 R0, R2 ;  /* 0x0000000200007310 */ /* 0x004e220000301000 */
[----:B------:R-:W-:-:S14]  /*8a00*/  DSETP.GEU.AND P0, PT, |R2|, UR4, PT ;  /* 0x0000000402007e2a */ /* 0x000fdc000bf0e200 */
[----:B0-----:R-:W-:Y:S01]  /*8a10*/  @!P0 FMUL R0, R0, 1.175494350822287508e-38 ;  /* 0x0080000000008820 */ /* 0x001fe20000400000 */
[----:B------:R-:W-:Y:S06]  /*8a20*/  BRA `(.L_x_8494) ;  /* 0x00000008007c7947 */ /* 0x000fec0003800000 */
.L_x_8489:
        /* <DEDUP_REMOVED lines=12> */
.L_x_8503:
[----:B------:R-:W2:Y:S01]  /*8af0*/  LDG.E.64 R2, desc[UR36][R2.64] ;  /* 0x0000002402027981 */ /* 0x000ea2000c1e1b00 */
[----:B------:R-:W-:Y:S01]  /*8b00*/  UMOV UR4, 0xf0000000 ;  /* 0xf000000000047882 */ /* 0x000fe20000000000 */
[----:B------:R-:W-:Y:S01]  /*8b10*/  UMOV UR5, 0x380fffff ;  /* 0x380fffff00057882 */ /* 0x000fe20000000000 */
[----:B--2---:R-:W0:Y:S01]  /*8b20*/  F2F.F32.F64 R0, R2 ;  /* 0x0000000200007310 */ /* 0x004e220000301000 */
[----:B------:R-:W-:-:S14]  /*8b30*/  DSETP.GEU.AND P0, PT, |R2|, UR4, PT ;  /* 0x0000000402007e2a */ /* 0x000fdc000bf0e200 */
[----:B0-----:R-:W-:Y:S01]  /*8b40*/  @!P0 FMUL R0, R0, 1.175494350822287508e-38 ;  /* 0x0080000000008820 */ /* 0x001fe20000400000 */
[----:B------:R-:W-:Y:S06]  /*8b50*/  BRA `(.L_x_8494) ;  /* 0x0000000800307947 */ /* 0x000fec0003800000 */
.L_x_8502:
        /* <DEDUP_REMOVED lines=26> */
.L_x_8505:
        /* <DEDUP_REMOVED lines=13> */
.L_x_8504:
[----:B------:R-:W2:Y:S02]  /*8dd0*/  LDG.E.U16 R0, desc[UR36][R2.64] ;  /* 0x0000002402007981 */ /* 0x000ea4000c1e1500 */
[----:B--2---:R-:W-:Y:S01]  /*8de0*/  IMAD.U32 R0, R0, 0x10000, RZ ;  /* 0x0001000000007824 */ /* 0x004fe200078e00ff */
[----:B------:R-:W-:Y:S06]  /*8df0*/  BRA `(.L_x_8494) ;  /* 0x0000000400887947 */ /* 0x000fec0003800000 */
.L_x_8501:
        /* <DEDUP_REMOVED lines=11> */
.L_x_8508:
        /* <DEDUP_REMOVED lines=20> */
.L_x_8510:
[----:B------:R-:W-:Y:S05]  /*8ff0*/  BSYNC B0 ;  /* 0x0000000000007941 */ /* 0x000fea0003800000 */
.L_x_8509:
[----:B------:R-:W-:Y:S01]  /*9000*/  LEA R3, R0, 0x3b800000, 0x17 ;  /* 0x3b80000000037811 */ /* 0x000fe200078eb8ff */
[----:B------:R-:W-:-:S05]  /*9010*/  IMAD.SHL.U32 R0, R2, 0x100000, RZ ;  /* 0x0010000002007824 */ /* 0x000fca00078e00ff */
[----:B------:R-:W-:Y:S01]  /*9020*/  LOP3.LUT R0, R3, R0, R4, 0xfe, !PT ;  /* 0x0000000003007212 */ /* 0x000fe200078efe04 */
[----:B------:R-:W-:Y:S06]  /*9030*/  BRA `(.L_x_8494) ;  /* 0x0000000000f87947 */ /* 0x000fec0003800000 */
.L_x_8507:
        /* <DEDUP_REMOVED lines=20> */
.L_x_8512:
[----:B------:R-:W-:Y:S05]  /*9180*/  BSYNC B0 ;  /* 0x0000000000007941 */ /* 0x000fea0003800000 */
.L_x_8511:
[----:B------:R-:W-:Y:S01]  /*9190*/  LEA R3, R0, 0x37800000, 0x17 ;  /* 0x3780000000037811 */ /* 0x000fe200078eb8ff */
[----:B------:R-:W-:-:S05]  /*91a0*/  IMAD.SHL.U32 R0, R2, 0x200000, RZ ;  /* 0x0020000002007824 */ /* 0x000fca00078e00ff */
[----:B------:R-:W-:Y:S01]  /*91b0*/  LOP3.LUT R0, R3, R0, R4, 0xfe, !PT ;  /* 0x0000000003007212 */ /* 0x000fe200078efe04 */
[----:B------:R-:W-:Y:S06]  /*91c0*/  BRA `(.L_x_8494) ;  /* 0x0000000000947947 */ /* 0x000fec0003800000 */
.L_x_8506:
        /* <DEDUP_REMOVED lines=14> */
.L_x_8493:
        /* <DEDUP_REMOVED lines=16> */
.L_x_8515:
[----:B------:R-:W-:Y:S01]  /*93b0*/  IMAD.MOV.U32 R0, RZ, RZ, RZ ;  /* 0x000000ffff007224 */ /* 0x000fe200078e00ff */
[----:B------:R-:W-:Y:S06]  /*93c0*/  BRA `(.L_x_8494) ;  /* 0x0000000000147947 */ /* 0x000fec0003800000 */
.L_x_8514:
[----:B------:R-:W2:Y:S02]  /*93d0*/  LDG.E.64 R2, desc[UR36][R2.64] ;  /* 0x0000002402027981 */ /* 0x000ea4000c1e1b00 */
[----:B--2---:R0:W2:Y:S01]  /*93e0*/  I2F.U64 R0, R2 ;  /* 0x0000000200007312 */ /* 0x0040a20000301000 */
[----:B------:R-:W-:Y:S05]  /*93f0*/  BRA `(.L_x_8494) ;  /* 0x0000000000087947 */ /* 0x000fea0003800000 */
.L_x_8513:
[----:B------:R-:W2:Y:S02]  /*9400*/  LDG.E R0, desc[UR36][R2.64] ;  /* 0x0000002402007981 */ /* 0x000ea4000c1e1900 */
[----:B--2---:R-:W-:-:S07]  /*9410*/  I2FP.F32.U32 R0, R0 ;  /* 0x0000000000007245 */ /* 0x004fce0000201000 */
.L_x_8494:
[----:B------:R-:W-:Y:S05]  /*9420*/  BSYNC B6 ;  /* 0x0000000000067941 */ /* 0x000fea0003800000 */
.L_x_8488:
[----:B0-2---:R-:W0:Y:S01]  /*9430*/  LDC.U8 R3, c[0x0][0x508] ;  /* 0x00014200ff037b82 */ /* 0x005e220000000000 */
[----:B------:R-:W-:Y:S02]  /*9440*/  ULDC.64 UR4, c[0x0][0x4f8] ;  /* 0x00013e0000047ab9 */ /* 0x000fe40000000a00 */
[----:B-1--45:R-:W-:-:S04]  /*9450*/  FMUL.FTZ R23, R23, UR5 ;  /* 0x0000000517177c20 */ /* 0x032fc80008410000 */
[----:B---3--:R-:W-:-:S04]  /*9460*/  FMUL.FTZ R23, R23, R0 ;  /* 0x0000000017177220 */ /* 0x008fc80000410000 */
[----:B------:R-:W-:Y:S01]  /*9470*/  FFMA.FTZ R22, R22, UR4, R23 ;  /* 0x0000000416167c23 */ /* 0x000fe20008010017 */
        /* <DEDUP_REMOVED lines=14> */
.L_x_8519:
[----:B------:R-:W0:Y:S02]  /*9560*/  F2I.S64.TRUNC R22, R22 ;  /* 0x0000001600167311 */ /* 0x000e24000020d900 */
[----:B0-----:R-:W-:-:S05]  /*9570*/  IMAD.MOV.U32 R3, RZ, RZ, R22 ;  /* 0x000000ffff037224 */ /* 0x001fca00078e0016 */
[----:B------:R0:W-:Y:S01]  /*9580*/  STG.E.U8 desc[UR36][R16.64], R3 ;  /* 0x0000000310007986 */ /* 0x0001e2000c101124 */
[----:B------:R-:W-:Y:S05]  /*9590*/  BRA `(.L_x_8521) ;  /* 0x0000000c00407947 */ /* 0x000fea0003800000 */
.L_x_8518:
        /* <DEDUP_REMOVED lines=9> */
.L_x_8523:
[----:B------:R-:W0:Y:S02]  /*9630*/  F2I.FTZ.TRUNC.NTZ R3, R22 ;  /* 0x0000001600037305 */ /* 0x000e24000021f100 */
[----:B0-----:R0:W-:Y:S01]  /*9640*/  STG.E desc[UR36][R16.64], R3 ;  /* 0x0000000310007986 */ /* 0x0011e2000c101924 */
[----:B------:R-:W-:Y:S05]  /*9650*/  BRA `(.L_x_8521) ;  /* 0x0000000c00107947 */ /* 0x000fea0003800000 */
.L_x_8522:
[----:B------:R-:W0:Y:S02]  /*9660*/  F2I.FTZ.TRUNC.NTZ R3, R22 ;  /* 0x0000001600037305 */ /* 0x000e24000021f100 */
[----:B0-----:R0:W-:Y:S01]  /*9670*/  STG.E.U16 desc[UR36][R16.64], R3 ;  /* 0x0000000310007986 */ /* 0x0011e2000c101524 */
[----:B------:R-:W-:Y:S05]  /*9680*/  BRA `(.L_x_8521) ;  /* 0x0000000c00047947 */ /* 0x000fea0003800000 */
.L_x_8517:
        /* <DEDUP_REMOVED lines=8> */
.L_x_8525:
[----:B------:R-:W-:-:S05]  /*9710*/  F2FP.F16.F32.PACK_AB R22, RZ, R22 ;  /* 0x00000016ff16723e */ /* 0x000fca00000000ff */
[----:B------:R0:W-:Y:S01]  /*9720*/  STG.E.U16 desc[UR36][R16.64], R22 ;  /* 0x0000001610007986 */ /* 0x0001e2000c101524 */
[----:B------:R-:W-:Y:S05]  /*9730*/  BRA `(.L_x_8521) ;  /* 0x0000000800d87947 */ /* 0x000fea0003800000 */
.L_x_8524:
        /* <DEDUP_REMOVED lines=9> */
.L_x_8527:
[----:B------:R-:W-:-:S04]  /*97d0*/  F2FP.F16.F32.PACK_AB R3, RZ, R22 ;  /* 0x00000016ff03723e */ /* 0x000fc800000000ff */
[----:B------:R-:W-:-:S05]  /*97e0*/  PRMT R3, R3, 0x5410, RZ ;  /* 0x0000541003037816 */ /* 0x000fca00000000ff */
[----:B------:R3:W-:Y:S01]  /*97f0*/  STG.E desc[UR36][R16.64], R3 ;  /* 0x0000000310007986 */ /* 0x0007e2000c101924 */
[----:B------:R-:W-:Y:S05]  /*9800*/  BRA `(.L_x_8521) ;  /* 0x0000000800a47947 */ /* 0x000fea0003800000 */
.L_x_8526:
[----:B------:R-:W-:-:S06]  /*9810*/  FMUL.FTZ R2, R22, 1 ;  /* 0x3f80000016027820 */ /* 0x000fcc0000410000 */
[----:B------:R-:W0:Y:S02]  /*9820*/  F2F.F64.F32 R2, R2 ;  /* 0x0000000200027310 */ /* 0x000e240000201800 */
[----:B0-----:R4:W-:Y:S01]  /*9830*/  STG.E.64 desc[UR36][R16.64], R2 ;  /* 0x0000000210007986 */ /* 0x0019e2000c101b24 */
[----:B------:R-:W-:Y:S05]  /*9840*/  BRA `(.L_x_8521) ;  /* 0x0000000800947947 */ /* 0x000fea0003800000 */
.L_x_8516:
        /* <DEDUP_REMOVED lines=12> */
.L_x_8530:
[----:B------:R-:W-:Y:S01]  /*9910*/  FMUL.FTZ R4, R22, 1 ;  /* 0x3f80000016047820 */ /* 0x000fe20000410000 */
[----:B------:R-:W-:-:S05]  /*9920*/  CS2R R6, SRZ ;  /* 0x0000000000067805 */ /* 0x000fca000001ff00 */
[----:B------:R-:W0:Y:S02]  /*9930*/  F2F.F64.F32 R4, R4 ;  /* 0x0000000400047310 */ /* 0x000e240000201800 */
[----:B0-----:R0:W-:Y:S01]  /*9940*/  STG.E.128 desc[UR36][R16.64], R4 ;  /* 0x0000000410007986 */ /* 0x0011e2000c101d24 */
[----:B------:R-:W-:Y:S05]  /*9950*/  BRA `(.L_x_8521) ;  /* 0x0000000800507947 */ /* 0x000fea0003800000 */
.L_x_8529:
        /* <DEDUP_REMOVED lines=20> */
.L_x_8534:
[----:B------:R-:W-:Y:S05]  /*9aa0*/  BSYNC B0 ;  /* 0x0000000000007941 */ /* 0x000fea0003800000 */
.L_x_8533:
[----:B------:R-:W-:-:S05]  /*9ab0*/  LOP3.LUT R5, R0, R5, RZ, 0xfc, !PT ;  /* 0x0000000500057212 */ /* 0x000fca00078efcff */
[----:B------:R0:W-:Y:S01]  /*9ac0*/  STG.E.U8 desc[UR36][R16.64], R5 ;  /* 0x0000000510007986 */ /* 0x0001e2000c101124 */
[----:B------:R-:W-:Y:S05]  /*9ad0*/  BRA `(.L_x_8521) ;  /* 0x0000000400f07947 */ /* 0x000fea0003800000 */
.L_x_8532:
        /* <DEDUP_REMOVED lines=12> */
.L_x_8536:
[----:B------:R-:W-:Y:S01]  /*9ba0*/  IMAD.MOV.U32 R0, RZ, RZ, 0x7f ;  /* 0x0000007fff007424 */ /* 0x000fe200078e00ff */
[----:B------:R-:W-:-:S04]  /*9bb0*/  ISETP.GT.U32.AND P0, PT, R2, 0x7f800000, PT ;  /* 0x7f8000000200780c */ /* 0x000fc80003f04070 */
[----:B------:R-:W-:-:S09]  /*9bc0*/  SEL R0, R0, 0x7c, P0 ;  /* 0x0000007c00007807 */ /* 0x000fd20000000000 */
.L_x_8537:
[----:B------:R-:W-:Y:S05]  /*9bd0*/  BSYNC B0 ;  /* 0x0000000000007941 */ /* 0x000fea0003800000 */
.L_x_8535:
[----:B------:R-:W-:-:S04]  /*9be0*/  LOP3.LUT R22, R22, 0x80000000, RZ, 0xc0, !PT ;  /* 0x8000000016167812 */ /* 0x000fc800078ec0ff */
[----:B------:R-:W-:-:S04]  /*9bf0*/  SHF.R.U32.HI R3, RZ, 0x18, R22 ;  /* 0x00000018ff037819 */ /* 0x000fc80000011616 */
[----:B------:R-:W-:-:S05]  /*9c00*/  LOP3.LUT R3, R0, R3, RZ, 0xfc, !PT ;  /* 0x0000000300037212 */ /* 0x000fca00078efcff */
[----:B------:R0:W-:Y:S01]  /*9c10*/  STG.E.U8 desc[UR36][R16.64], R3 ;  /* 0x0000000310007986 */ /* 0x0001e2000c101124 */
[----:B------:R-:W-:Y:S05]  /*9c20*/  BRA `(.L_x_8521) ;  /* 0x00000004009c7947 */ /* 0x000fea0003800000 */
.L_x_8531:
[----:B------:R-:W-:-:S05]  /*9c30*/  F2FP.BF16.F32.PACK_AB R22, RZ, R22 ;  /* 0x00000016ff16723e */ /* 0x000fca00000010ff */
[----:B------:R0:W-:Y:S01]  /*9c40*/  STG.E.U16 desc[UR36][R16.64], R22 ;  /* 0x0000001610007986 */ /* 0x0001e2000c101524 */
[----:B------:R-:W-:Y:S05]  /*9c50*/  BRA `(.L_x_8521) ;  /* 0x0000000400907947 */ /* 0x000fea0003800000 */
.L_x_8528:
        /* <DEDUP_REMOVED lines=11> */
.L_x_8540:
        /* <DEDUP_REMOVED lines=16> */
.L_x_8543:
[----:B------:R-:W-:-:S04]  /*9e10*/  LOP3.LUT R22, R22, 0x80000000, RZ, 0xc0, !PT ;  /* 0x8000000016167812 */ /* 0x000fc800078ec0ff */
[----:B------:R-:W-:-:S04]  /*9e20*/  SHF.R.U32.HI R3, RZ, 0x18, R22 ;  /* 0x00000018ff037819 */ /* 0x000fc80000011616 */
[----:B------:R-:W-:-:S04]  /*9e30*/  LOP3.LUT R0, R0, R3, RZ, 0xfc, !PT ;  /* 0x0000000300007212 */ /* 0x000fc800078efcff */
[----:B------:R-:W-:-:S07]  /*9e40*/  PRMT R8, R0, 0x7610, R8 ;  /* 0x0000761000087816 */ /* 0x000fce0000000008 */
.L_x_8542:
[----:B------:R-:W-:Y:S05]  /*9e50*/  BSYNC B0 ;  /* 0x0000000000007941 */ /* 0x000fea0003800000 */
.L_x_8541:
[----:B------:R0:W-:Y:S01]  /*9e60*/  STG.E.U8 desc[UR36][R16.64], R8 ;  /* 0x0000000810007986 */ /* 0x0001e2000c101124 */
[----:B------:R-:W-:Y:S05]  /*9e70*/  BRA `(.L_x_8521) ;  /* 0x0000000400087947 */ /* 0x000fea0003800000 */
.L_x_8539:
        /* <DEDUP_REMOVED lines=16> */
.L_x_8546:
[----:B------:R-:W-:-:S04]  /*9f80*/  LOP3.LUT R22, R22, 0x80000000, RZ, 0xc0, !PT ;  /* 0x8000000016167812 */ /* 0x000fc800078ec0ff */
[----:B------:R-:W-:-:S04]  /*9f90*/  SHF.R.U32.HI R3, RZ, 0x18, R22 ;  /* 0x00000018ff037819 */ /* 0x000fc80000011616 */
[----:B------:R-:W-:-:S04]  /*9fa0*/  LOP3.LUT R0, R0, R3, RZ, 0xfc, !PT ;  /* 0x0000000300007212 */ /* 0x000fc800078efcff */
[----:B------:R-:W-:-:S07]  /*9fb0*/  PRMT R8, R0, 0x7610, R8 ;  /* 0x0000761000087816 */ /* 0x000fce0000000008 */
.L_x_8545:
[----:B------:R-:W-:Y:S05]  /*9fc0*/  BSYNC B0 ;  /* 0x0000000000007941 */ /* 0x000fea0003800000 */
.L_x_8544:
[----:B------:R0:W-:Y:S01]  /*9fd0*/  STG.E.U8 desc[UR36][R16.64], R8 ;  /* 0x0000000810007986 */ /* 0x0001e2000c101124 */
[----:B------:R-:W-:Y:S05]  /*9fe0*/  BRA `(.L_x_8521) ;  /* 0x0000000000ac7947 */ /* 0x000fea0003800000 */
.L_x_8538:
        /* <DEDUP_REMOVED lines=21> */
.L_x_8520:
        /* <DEDUP_REMOVED lines=16> */
.L_x_8549:
[----:B------:R-:W-:Y:S05]  /*a240*/  BRA `(.L_x_8521) ;  /* 0x0000000000147947 */ /* 0x000fea0003800000 */
.L_x_8548:
[----:B------:R-:W0:Y:S02]  /*a250*/  F2I.U64.TRUNC R22, R22 ;  /* 0x0000001600167311 */ /* 0x000e24000020d800 */
[----:B0-----:R0:W-:Y:S01]  /*a260*/  STG.E.64 desc[UR36][R16.64], R22 ;  /* 0x0000001610007986 */ /* 0x0011e2000c101b24 */
[----:B------:R-:W-:Y:S05]  /*a270*/  BRA `(.L_x_8521) ;  /* 0x0000000000087947 */ /* 0x000fea0003800000 */
.L_x_8547:
[----:B------:R-:W0:Y:S02]  /*a280*/  F2I.FTZ.U32.TRUNC.NTZ R3, R22 ;  /* 0x0000001600037305 */ /* 0x000e24000021f000 */
[----:B0-----:R0:W-:Y:S02]  /*a290*/  STG.E desc[UR36][R16.64], R3 ;  /* 0x0000000310007986 */ /* 0x0011e4000c101924 */
.L_x_8521:
[----:B------:R-:W-:-:S07]  /*a2a0*/  VIADD R19, R19, 0x80 ;  /* 0x0000008013137836 */ /* 0x000fce0000000000 */
.L_x_8430:
[----:B------:R-:W-:Y:S05]  /*a2b0*/  BSYNC B7 ;  /* 0x0000000000077941 */ /* 0x000fea0003800000 */
.L_x_8429:
[----:B------:R-:W-:Y:S01]  /*a2c0*/  ULDC UR4, c[0x0][0x210] ;  /* 0x0000840000047ab9 */ /* 0x000fe20000000800 */
[----:B------:R-:W-:Y:S01]  /*a2d0*/  BSSY B7, `(.L_x_8550) ;  /* 0x0000510000077945 */ /* 0x000fe20003800000 */
[----:B------:R-:W-:-:S13]  /*a2e0*/  ISETP.GE.AND P0, PT, R19, UR4, PT ;  /* 0x0000000413007c0c */ /* 0x000fda000bf06270 */
[----:B------:R-:W-:Y:S05]  /*a2f0*/  @P0 BRA `(.L_x_8551) ;  /* 0x0000005000340947 */ /* 0x000fea0003800000 */
[----:B0-----:R-:W0:Y:S01]  /*a300*/  LDC R6, c[0x0][0x218] ;  /* 0x00008600ff067b82 */ /* 0x001e220000000800 */
[----:B------:R-:W-:Y:S02]  /*a310*/  IMAD.MOV.U32 R18, RZ, RZ, RZ ;  /* 0x000000ffff127224 */ /* 0x000fe400078e00ff */
[----:B--2---:R-:W-:Y:S02]  /*a320*/  IMAD.MOV.U32 R23, RZ, RZ, RZ ;  /* 0x000000ffff177224 */ /* 0x004fe400078e00ff */
        /* <DEDUP_REMOVED lines=377> */
.L_x_8552:
        /* <DEDUP_REMOVED lines=22> */
.L_x_8557:
[----:B------:R-:W2:Y:S02]  /*bc20*/  LDG.E.U8 R2, desc[UR36][R2.64] ;  /* 0x0000002402027981 */ /* 0x000ea4000c1e1100 */
[----:B--2---:R-:W-:Y:S01]  /*bc30*/  I2FP.F32.U32 R22, R2 ;  /* 0x0000000200167245 */ /* 0x004fe20000201000 */
[----:B------:R-:W-:Y:S06]  /*bc40*/  BRA `(.L_x_8559) ;  /* 0x0000000c002c7947 */ /* 0x000fec0003800000 */
.L_x_8556:
        /* <DEDUP_REMOVED lines=9> */
.L_x_8561:
[----:B------:R-:W2:Y:S02]  /*bce0*/  LDG.E R2, desc[UR36][R2.64] ;  /* 0x0000002402027981 */ /* 0x000ea4000c1e1900 */
[----:B--2---:R-:W-:Y:S01]  /*bcf0*/  I2FP.F32.S32 R22, R2 ;  /* 0x0000000200167245 */ /* 0x004fe20000201400 */
[----:B------:R-:W-:Y:S06]  /*bd00*/  BRA `(.L_x_8559) ;  /* 0x0000000800fc7947 */ /* 0x000fec0003800000 */
.L_x_8560:
[----:B------:R-:W2:Y:S02]  /*bd10*/  LDG.E.U16 R2, desc[UR36][R2.64] ;  /* 0x0000002402027981 */ /* 0x000ea4000c1e1500 */
[----:B--2---:R0:W1:Y:S01]  /*bd20*/  I2F.S16 R22, R2 ;  /* 0x0000000200167306 */ /* 0x0040620000101400 */
[----:B------:R-:W-:Y:S05]  /*bd30*/  BRA `(.L_x_8559) ;  /* 0x0000000800f07947 */ /* 0x000fea0003800000 */
.L_x_8555:
        /* <DEDUP_REMOVED lines=8> */
.L_x_8563:
[----:B------:R-:W2:Y:S02]  /*bdc0*/  LDG.E.U16 R2, desc[UR36][R2.64] ;  /* 0x0000002402027981 */ /* 0x000ea4000c1e1500 */
[----:B--2---:R-:W-:Y:S01]  /*bdd0*/  HADD2.F32 R22, -RZ, R2.H0_H0 ;  /* 0x20000002ff167230 */ /* 0x004fe20000004100 */
[----:B------:R-:W-:Y:S06]  /*bde0*/  BRA `(.L_x_8559) ;  /* 0x0000000800c47947 */ /* 0x000fec0003800000 */
.L_x_8562:
        /* <DEDUP_REMOVED lines=8> */
.L_x_8565:
[----:B------:R-:W2:Y:S02]  /*be70*/  LDG.E.U16 R2, desc[UR36][R2.64] ;  /* 0x0000002402027981 */ /* 0x000ea4000c1e1500 */
[----:B--2---:R-:W-:Y:S01]  /*be80*/  HADD2.F32 R22, -RZ, R2.H0_H0 ;  /* 0x20000002ff167230 */ /* 0x004fe20000004100 */
[----:B------:R-:W-:Y:S06]  /*be90*/  BRA `(.L_x_8559) ;  /* 0x0000000800987947 */ /* 0x000fec0003800000 */
.L_x_8564:
[----:B------:R-:W2:Y:S01]  /*bea0*/  LDG.E.64 R2, desc[UR36][R2.64] ;  /* 0x0000002402027981 */ /* 0x000ea2000c1e1b00 */
[----:B------:R-:W-:Y:S01]  /*beb0*/  UMOV UR4, 0xf0000000 ;  /* 0xf000000000047882 */ /* 0x000fe20000000000 */
[----:B------:R-:W-:Y:S01]  /*bec0*/  UMOV UR5, 0x380fffff ;  /* 0x380fffff00057882 */ /* 0x000fe20000000000 */
[----:B--2---:R-:W0:Y:S01]  /*bed0*/  F2F.F32.F64 R22, R2 ;  /* 0x0000000200167310 */ /* 0x004e220000301000 */
[----:B------:R-:W-:-:S14]  /*bee0*/  DSETP.GEU.AND P0, PT, |R2|, UR4, PT ;  /* 0x0000000402007e2a */ /* 0x000fdc000bf0e200 */
[----:B0-----:R-:W-:Y:S01]  /*bef0*/  @!P0 FMUL R22, R22, 1.175494350822287508e-38 ;  /* 0x0080000016168820 */ /* 0x001fe20000400000 */
[----:B------:R-:W-:Y:S06]  /*bf00*/  BRA `(.L_x_8559) ;  /* 0x00000008007c7947 */ /* 0x000fec0003800000 */
.L_x_8554:
        /* <DEDUP_REMOVED lines=12> */
.L_x_8568:
[----:B------:R-:W2:Y:S01]  /*bfd0*/  LDG.E.64 R2, desc[UR36][R2.64] ;  /* 0x0000002402027981 */ /* 0x000ea2000c1e1b00 */
[----:B------:R-:W-:Y:S01]  /*bfe0*/  UMOV UR4, 0xf0000000 ;  /* 0xf000000000047882 */ /* 0x000fe20000000000 */
[----:B------:R-:W-:Y:S01]  /*bff0*/  UMOV UR5, 0x380fffff ;  /* 0x380fffff00057882 */ /* 0x000fe20000000000 */
[----:B--2---:R-:W0:Y:S01]  /*c000*/  F2F.F32.F64 R22, R2 ;  /* 0x0000000200167310 */ /* 0x004e220000301000 */
[----:B------:R-:W-:-:S14]  /*c010*/  DSETP.GEU.AND P0, PT, |R2|, UR4, PT ;  /* 0x0000000402007e2a */ /* 0x000fdc000bf0e200 */
[----:B0-----:R-:W-:Y:S01]  /*c020*/  @!P0 FMUL R22, R22, 1.175494350822287508e-38 ;  /* 0x0080000016168820 */ /* 0x001fe20000400000 */
[----:B------:R-:W-:Y:S06]  /*c030*/  BRA `(.L_x_8559) ;  /* 0x0000000800307947 */ /* 0x000fec0003800000 */
.L_x_8567:
        /* <DEDUP_REMOVED lines=26> */
.L_x_8570:
        /* <DEDUP_REMOVED lines=13> */
.L_x_8569:
[----:B------:R-:W2:Y:S02]  /*c2b0*/  LDG.E.U16 R2, desc[UR36][R2.64] ;  /* 0x0000002402027981 */ /* 0x000ea4000c1e1500 */
[----:B--2---:R-:W-:Y:S01]  /*c2c0*/  IMAD.U32 R22, R2, 0x10000, RZ ;  /* 0x0001000002167824 */ /* 0x004fe200078e00ff */
[----:B------:R-:W-:Y:S06]  /*c2d0*/  BRA `(.L_x_8559) ;  /* 0x0000000400887947 */ /* 0x000fec0003800000 */
.L_x_8566:
        /* <DEDUP_REMOVED lines=11> */
.L_x_8573:
        /* <DEDUP_REMOVED lines=20> */
.L_x_8575:
[----:B------:R-:W-:Y:S05]  /*c4d0*/  BSYNC B0 ;  /* 0x0000000000007941 */ /* 0x000fea0003800000 */
.L_x_8574:
[----:B------:R-:W-:Y:S01]  /*c4e0*/  IMAD.SHL.U32 R2, R2, 0x100000, RZ ;  /* 0x0010000002027824 */ /* 0x000fe200078e00ff */
[----:B------:R-:W-:-:S04]  /*c4f0*/  LEA R3, R0, 0x3b800000, 0x17 ;  /* 0x3b80000000037811 */ /* 0x000fc800078eb8ff */
[----:B------:R-:W-:Y:S01]  /*c500*/  LOP3.LUT R22, R3, R2, R22, 0xfe, !PT ;  /* 0x0000000203167212 */ /* 0x000fe200078efe16 */
[----:B------:R-:W-:Y:S06]  /*c510*/  BRA `(.L_x_8559) ;  /* 0x0000000000f87947 */ /* 0x000fec0003800000 */
.L_x_8572:
        /* <DEDUP_REMOVED lines=20> */
.L_x_8577:
[----:B------:R-:W-:Y:S05]  /*c660*/  BSYNC B0 ;  /* 0x0000000000007941 */ /* 0x000fea0003800000 */
.L_x_8576:
[----:B------:R-:W-:Y:S01]  /*c670*/  IMAD.SHL.U32 R2, R2, 0x200000, RZ ;  /* 0x0020000002027824 */ /* 0x000fe200078e00ff */
[----:B------:R-:W-:-:S04]  /*c680*/  LEA R3, R0, 0x37800000, 0x17 ;  /* 0x3780000000037811 */ /* 0x000fc800078eb8ff */
[----:B------:R-:W-:Y:S01]  /*c690*/  LOP3.LUT R22, R3, R2, R22, 0xfe, !PT ;  /* 0x0000000203167212 */ /* 0x000fe200078efe16 */
[----:B------:R-:W-:Y:S06]  /*c6a0*/  BRA `(.L_x_8559) ;  /* 0x0000000000947947 */ /* 0x000fec0003800000 */
.L_x_8571:
        /* <DEDUP_REMOVED lines=14> */
.L_x_8558:
        /* <DEDUP_REMOVED lines=16> */
.L_x_8580:
[----:B------:R-:W-:Y:S01]  /*c890*/  IMAD.MOV.U32 R22, RZ, RZ, RZ ;  /* 0x000000ffff167224 */ /* 0x000fe200078e00ff */
[----:B------:R-:W-:Y:S06]  /*c8a0*/  BRA `(.L_x_8559) ;  /* 0x0000000000147947 */ /* 0x000fec0003800000 */
.L_x_8579:
[----:B------:R-:W2:Y:S02]  /*c8b0*/  LDG.E.64 R2, desc[UR36][R2.64] ;  /* 0x0000002402027981 */ /* 0x000ea4000c1e1b00 */
[----:B--2---:R0:W1:Y:S01]  /*c8c0*/  I2F.U64 R22, R2 ;  /* 0x0000000200167312 */ /* 0x0040620000301000 */
[----:B------:R-:W-:Y:S05]  /*c8d0*/  BRA `(.L_x_8559) ;  /* 0x0000000000087947 */ /* 0x000fea0003800000 */
.L_x_8578:
[----:B------:R-:W2:Y:S02]  /*c8e0*/  LDG.E R2, desc[UR36][R2.64] ;  /* 0x0000002402027981 */ /* 0x000ea4000c1e1900 */
[----:B--2---:R-:W-:-:S07]  /*c8f0*/  I2FP.F32.U32 R22, R2 ;  /* 0x0000000200167245 */ /* 0x004fce0000201000 */
.L_x_8559:
[----:B------:R-:W-:Y:S05]  /*c900*/  BSYNC B6 ;  /* 0x0000000000067941 */ /* 0x000fea0003800000 */
.L_x_8553:
        /* <DEDUP_REMOVED lines=19> */
.L_x_8585:
[----:B------:R-:W2:Y:S02]  /*ca40*/  LDG.E.U8 R2, desc[UR36][R2.64] ;  /* 0x0000002402027981 */ /* 0x000ea4000c1e1100 */
[----:B--2---:R-:W-:Y:S01]  /*ca50*/  I2FP.F32.U32 R23, R2 ;  /* 0x0000000200177245 */ /* 0x004fe20000201000 */
[----:B------:R-:W-:Y:S06]  /*ca60*/  BRA `(.L_x_8587) ;  /* 0x0000000c002c7947 */ /* 0x000fec0003800000 */
.L_x_8584:
        /* <DEDUP_REMOVED lines=9> */
.L_x_8589:
[----:B------:R-:W2:Y:S02]  /*cb00*/  LDG.E R2, desc[UR36][R2.64] ;  /* 0x0000002402027981 */ /* 0x000ea4000c1e1900 */
[----:B--2---:R-:W-:Y:S01]  /*cb10*/  I2FP.F32.S32 R23, R2 ;  /* 0x0000000200177245 */ /* 0x004fe20000201400 */
[----:B------:R-:W-:Y:S06]  /*cb20*/  BRA `(.L_x_8587) ;  /* 0x0000000800fc7947 */ /* 0x000fec0003800000 */
.L_x_8588:
[----:B------:R-:W2:Y:S02]  /*cb30*/  LDG.E.U16 R2, desc[UR36][R2.64] ;  /* 0x0000002402027981 */ /* 0x000ea4000c1e1500 */
[----:B--2---:R0:W1:Y:S01]  /*cb40*/  I2F.S16 R23, R2 ;  /* 0x0000000200177306 */ /* 0x0040620000101400 */
[----:B------:R-:W-:Y:S05]  /*cb50*/  BRA `(.L_x_8587) ;  /* 0x0000000800f07947 */ /* 0x000fea0003800000 */
.L_x_8583:
        /* <DEDUP_REMOVED lines=8> */
.L_x_8591:
[----:B------:R-:W2:Y:S02]  /*cbe0*/  LDG.E.U16 R2, desc[UR36][R2.64] ;  /* 0x0000002402027981 */ /* 0x000ea4000c1e1500 */
[----:B--2---:R-:W-:Y:S01]  /*cbf0*/  HADD2.F32 R23, -RZ, R2.H0_H0 ;  /* 0x20000002ff177230 */ /* 0x004fe20000004100 */
[----:B------:R-:W-:Y:S06]  /*cc00*/  BRA `(.L_x_8587) ;  /* 0x0000000800c47947 */ /* 0x000fec0003800000 */
.L_x_8590:
        /* <DEDUP_REMOVED lines=8> */
.L_x_8593:
[----:B------:R-:W2:Y:S02]  /*cc90*/  LDG.E.U16 R2, desc[UR36][R2.64] ;  /* 0x0000002402027981 */ /* 0x000ea4000c1e1500 */
[----:B--2---:R-:W-:Y:S01]  /*cca0*/  HADD2.F32 R23, -RZ, R2.H0_H0 ;  /* 0x20000002ff177230 */ /* 0x004fe20000004100 */
[----:B------:R-:W-:Y:S06]  /*ccb0*/  BRA `(.L_x_8587) ;  /* 0x0000000800987947 */ /* 0x000fec0003800000 */
.L_x_8592:
[----:B------:R-:W2:Y:S01]  /*ccc0*/  LDG.E.64 R2, desc[UR36][R2.64] ;  /* 0x0000002402027981 */ /* 0x000ea2000c1e1b00 */
[----:B------:R-:W-:Y:S01]  /*ccd0*/  UMOV UR4, 0xf0000000 ;  /* 0xf000000000047882 */ /* 0x000fe20000000000 */
[----:B------:R-:W-:Y:S01]  /*cce0*/  UMOV UR5, 0x380fffff ;  /* 0x380fffff00057882 */ /* 0x000fe20000000000 */
[----:B--2---:R-:W0:Y:S01]  /*ccf0*/  F2F.F32.F64 R23, R2 ;  /* 0x0000000200177310 */ /* 0x004e220000301000 */
[----:B------:R-:W-:-:S14]  /*cd00*/  DSETP.GEU.AND P0, PT, |R2|, UR4, PT ;  /* 0x0000000402007e2a */ /* 0x000fdc000bf0e200 */
[----:B0-----:R-:W-:Y:S01]  /*cd10*/  @!P0 FMUL R23, R23, 1.175494350822287508e-38 ;  /* 0x0080000017178820 */ /* 0x001fe20000400000 */
[----:B------:R-:W-:Y:S06]  /*cd20*/  BRA `(.L_x_8587) ;  /* 0x00000008007c7947 */ /* 0x000fec0003800000 */
.L_x_8582:
        /* <DEDUP_REMOVED lines=12> */
.L_x_8596:
[----:B------:R-:W2:Y:S01]  /*cdf0*/  LDG.E.64 R2, desc[UR36][R2.64] ;  /* 0x0000002402027981 */ /* 0x000ea2000c1e1b00 */
[----:B------:R-:W-:Y:S01]  /*ce00*/  UMOV UR4, 0xf0000000 ;  /* 0xf000000000047882 */ /* 0x000fe20000000000 */
[----:B------:R-:W-:Y:S01]  /*ce10*/  UMOV UR5, 0x380fffff ;  /* 0x380fffff00057882 */ /* 0x000fe20000000000 */
[----:B--2---:R-:W0:Y:S01]  /*ce20*/  F2F.F32.F64 R23, R2 ;  /* 0x0000000200177310 */ /* 0x004e220000301000 */
[----:B------:R-:W-:-:S14]  /*ce30*/  DSETP.GEU.AND P0, PT, |R2|, UR4, PT ;  /* 0x0000000402007e2a */ /* 0x000fdc000bf0e200 */
[----:B0-----:R-:W-:Y:S01]  /*ce40*/  @!P0 FMUL R23, R23, 1.175494350822287508e-38 ;  /* 0x0080000017178820 */ /* 0x001fe20000400000 */
[----:B------:R-:W-:Y:S06]  /*ce50*/  BRA `(.L_x_8587) ;  /* 0x0000000800307947 */ /* 0x000fec0003800000 */
.L_x_8595:
        /* <DEDUP_REMOVED lines=26> */
.L_x_8598:
        /* <DEDUP_REMOVED lines=13> */
.L_x_8597:
[----:B------:R-:W2:Y:S02]  /*d0d0*/  LDG.E.U16 R2, desc[UR36][R2.64] ;  /* 0x0000002402027981 */ /* 0x000ea4000c1e1500 */
[----:B--2---:R-:W-:Y:S01]  /*d0e0*/  IMAD.U32 R23, R2, 0x10000, RZ ;  /* 0x0001000002177824 */ /* 0x004fe200078e00ff */
[----:B------:R-:W-:Y:S06]  /*d0f0*/  BRA `(.L_x_8587) ;  /* 0x0000000400887947 */ /* 0x000fec0003800000 */
.L_x_8594:
        /* <DEDUP_REMOVED lines=11> */
.L_x_8601:
        /* <DEDUP_REMOVED lines=20> */
.L_x_8603:
[----:B------:R-:W-:Y:S05]  /*d2f0*/  BSYNC B0 ;  /* 0x0000000000007941 */ /* 0x000fea0003800000 */
.L_x_8602:
[----:B------:R-:W-:Y:S01]  /*d300*/  IMAD.SHL.U32 R2, R2, 0x100000, RZ ;  /* 0x0010000002027824 */ /* 0x000fe200078e00ff */
[----:B------:R-:W-:-:S04]  /*d310*/  LEA R0, R0, 0x3b800000, 0x17 ;  /* 0x3b80000000007811 */ /* 0x000fc800078eb8ff */
[----:B------:R-:W-:Y:S01]  /*d320*/  LOP3.LUT R23, R0, R2, R23, 0xfe, !PT ;  /* 0x0000000200177212 */ /* 0x000fe200078efe17 */
[----:B------:R-:W-:Y:S06]  /*d330*/  BRA `(.L_x_8587) ;  /* 0x0000000000f87947 */ /* 0x000fec0003800000 */
.L_x_8600:
        /* <DEDUP_REMOVED lines=20> */
.L_x_8605:
[----:B------:R-:W-:Y:S05]  /*d480*/  BSYNC B0 ;  /* 0x0000000000007941 */ /* 0x000fea0003800000 */
.L_x_8604:
[----:B------:R-:W-:Y:S01]  /*d490*/  IMAD.SHL.U32 R2, R2, 0x200000, RZ ;  /* 0x0020000002027824 */ /* 0x000fe200078e00ff */
[----:B------:R-:W-:-:S04]  /*d4a0*/  LEA R0, R0, 0x37800000, 0x17 ;  /* 0x3780000000007811 */ /* 0x000fc800078eb8ff */
[----:B------:R-:W-:Y:S01]  /*d4b0*/  LOP3.LUT R23, R0, R2, R23, 0xfe, !PT ;  /* 0x0000000200177212 */ /* 0x000fe200078efe17 */
[----:B------:R-:W-:Y:S06]  /*d4c0*/  BRA `(.L_x_8587) ;  /* 0x0000000000947947 */ /* 0x000fec0003800000 */
.L_x_8599:
        /* <DEDUP_REMOVED lines=14> */
.L_x_8586:
        /* <DEDUP_REMOVED lines=16> */
.L_x_8608:
[----:B------:R-:W-:Y:S01]  /*d6b0*/  IMAD.MOV.U32 R23, RZ, RZ, RZ ;  /* 0x000000ffff177224 */ /* 0x000fe200078e00ff */
[----:B------:R-:W-:Y:S06]  /*d6c0*/  BRA `(.L_x_8587) ;  /* 0x0000000000147947 */ /* 0x000fec0003800000 */
.L_x_8607:
[----:B------:R-:W2:Y:S02]  /*d6d0*/  LDG.E.64 R2, desc[UR36][R2.64] ;  /* 0x0000002402027981 */ /* 0x000ea4000c1e1b00 */
[----:B--2---:R0:W1:Y:S01]  /*d6e0*/  I2F.U64 R23, R2 ;  /* 0x0000000200177312 */ /* 0x0040620000301000 */
[----:B------:R-:W-:Y:S05]  /*d6f0*/  BRA `(.L_x_8587) ;  /* 0x0000000000087947 */ /* 0x000fea0003800000 */
.L_x_8606:
[----:B------:R-:W2:Y:S02]  /*d700*/  LDG.E R2, desc[UR36][R2.64] ;  /* 0x0000002402027981 */ /* 0x000ea4000c1e1900 */
[----:B--2---:R-:W-:-:S07]  /*d710*/  I2FP.F32.U32 R23, R2 ;  /* 0x0000000200177245 */ /* 0x004fce0000201000 */
.L_x_8587:
[----:B------:R-:W-:Y:S05]  /*d720*/  BSYNC B6 ;  /* 0x0000000000067941 */ /* 0x000fea0003800000 */
.L_x_8581:
        /* <DEDUP_REMOVED lines=19> */
.L_x_8613:
[----:B------:R-:W2:Y:S02]  /*d860*/  LDG.E.U8 R0, desc[UR36][R2.64] ;  /* 0x0000002402007981 */ /* 0x000ea4000c1e1100 */
[----:B--2---:R-:W-:Y:S01]  /*d870*/  I2FP.F32.U32 R0, R0 ;  /* 0x0000000000007245 */ /* 0x004fe20000201000 */
[----:B------:R-:W-:Y:S06]  /*d880*/  BRA `(.L_x_8615) ;  /* 0x0000000c002c7947 */ /* 0x000fec0003800000 */
.L_x_8612:
        /* <DEDUP_REMOVED lines=9> */
.L_x_8617:
[----:B------:R-:W2:Y:S02]  /*d920*/  LDG.E R0, desc[UR36][R2.64] ;  /* 0x0000002402007981 */ /* 0x000ea4000c1e1900 */
[----:B--2---:R-:W-:Y:S01]  /*d930*/  I2FP.F32.S32 R0, R0 ;  /* 0x0000000000007245 */ /* 0x004fe20000201400 */
[----:B------:R-:W-:Y:S06]  /*d940*/  BRA `(.L_x_8615) ;  /* 0x0000000800fc7947 */ /* 0x000fec0003800000 */
.L_x_8616:
[----:B------:R-:W2:Y:S02]  /*d950*/  LDG.E.U16 R0, desc[UR36][R2.64] ;  /* 0x0000002402007981 */ /* 0x000ea4000c1e1500 */
[----:B--2---:R-:W4:Y:S01]  /*d960*/  I2F.S16 R0, R0 ;  /* 0x0000000000007306 */ /* 0x004f220000101400 */
[----:B------:R-:W-:Y:S05]  /*d970*/  BRA `(.L_x_8615) ;  /* 0x0000000800f07947 */ /* 0x000fea0003800000 */
.L_x_8611:
        /* <DEDUP_REMOVED lines=8> */
.L_x_8619:
[----:B------:R-:W2:Y:S02]  /*da00*/  LDG.E.U16 R0, desc[UR36][R2.64] ;  /* 0x0000002402007981 */ /* 0x000ea4000c1e1500 */
[----:B--2---:R-:W-:Y:S01]  /*da10*/  HADD2.F32 R0, -RZ, R0.H0_H0 ;  /* 0x20000000ff007230 */ /* 0x004fe20000004100 */
[----:B------:R-:W-:Y:S06]  /*da20*/  BRA `(.L_x_8615) ;  /* 0x0000000800c47947 */ /* 0x000fec0003800000 */
.L_x_8618:
        /* <DEDUP_REMOVED lines=8> */
.L_x_8621:
[----:B------:R-:W2:Y:S02]  /*dab0*/  LDG.E.U16 R0, desc[UR36][R2.64] ;  /* 0x0000002402007981 */ /* 0x000ea4000c1e1500 */
[----:B--2---:R-:W-:Y:S01]  /*dac0*/  HADD2.F32 R0, -RZ, R0.H0_H0 ;  /* 0x20000000ff007230 */ /* 0x004fe20000004100 */
[----:B------:R-:W-:Y:S06]  /*dad0*/  BRA `(.L_x_8615) ;  /* 0x0000000800987947 */ /* 0x000fec0003800000 */
.L_x_8620:
[----:B------:R-:W2:Y:S01]  /*dae0*/  LDG.E.64 R2, desc[UR36][R2.64] ;  /* 0x0000002402027981 */ /* 0x000ea2000c1e1b00 */
[----:B------:R-:W-:Y:S01]  /*daf0*/  UMOV UR4, 0xf0000000 ;  /* 0xf000000000047882 */ /* 0x000fe20000000000 */
[----:B------:R-:W-:Y:S01]  /*db00*/  UMOV UR5, 0x380fffff ;  /* 0x380fffff00057882 */ /* 0x000fe20000000000 */
[----:B--2---:R-:W0:Y:S01]  /*db10*/  F2F.F32.F64 R0, R2 ;  /* 0x0000000200007310 */ /* 0x004e220000301000 */
[----:B------:R-:W-:-:S14]  /*db20*/  DSETP.GEU.AND P0, PT, |R2|, UR4, PT ;  /* 0x0000000402007e2a */ /* 0x000fdc000bf0e200 */
[----:B0-----:R-:W-:Y:S01]  /*db30*/  @!P0 FMUL R0, R0, 1.175494350822287508e-38 ;  /* 0x0080000000008820 */ /* 0x001fe20000400000 */
[----:B------:R-:W-:Y:S06]  /*db40*/  BRA `(.L_x_8615) ;  /* 0x00000008007c7947 */ /* 0x000fec0003800000 */
.L_x_8610:
        /* <DEDUP_REMOVED lines=12> */
.L_x_8624:
[----:B------:R-:W2:Y:S01]  /*dc10*/  LDG.E.64 R2, desc[UR36][R2.64] ;  /* 0x0000002402027981 */ /* 0x000ea2000c1e1b00 */
[----:B------:R-:W-:Y:S01]  /*dc20*/  UMOV UR4, 0xf0000000 ;  /* 0xf000000000047882 */ /* 0x000fe20000000000 */
[----:B------:R-:W-:Y:S01]  /*dc30*/  UMOV UR5, 0x380fffff ;  /* 0x380fffff00057882 */ /* 0x000fe20000000000 */
[----:B--2---:R-:W0:Y:S01]  /*dc40*/  F2F.F32.F64 R0, R2 ;  /* 0x0000000200007310 */ /* 0x004e220000301000 */
[----:B------:R-:W-:-:S14]  /*dc50*/  DSETP.GEU.AND P0, PT, |R2|, UR4, PT ;  /* 0x0000000402007e2a */ /* 0x000fdc000bf0e200 */
[----:B0-----:R-:W-:Y:S01]  /*dc60*/  @!P0 FMUL R0, R0, 1.175494350822287508e-38 ;  /* 0x0080000000008820 */ /* 0x001fe20000400000 */
[----:B------:R-:W-:Y:S06]  /*dc70*/  BRA `(.L_x_8615) ;  /* 0x0000000800307947 */ /* 0x000fec0003800000 */
.L_x_8623:
        /* <DEDUP_REMOVED lines=26> */
.L_x_8626:
        /* <DEDUP_REMOVED lines=13> */
.L_x_8625:
[----:B------:R-:W2:Y:S02]  /*def0*/  LDG.E.U16 R0, desc[UR36][R2.64] ;  /* 0x0000002402007981 */ /* 0x000ea4000c1e1500 */
[----:B--2---:R-:W-:Y:S01]  /*df00*/  IMAD.U32 R0, R0, 0x10000, RZ ;  /* 0x0001000000007824 */ /* 0x004fe200078e00ff */
[----:B------:R-:W-:Y:S06]  /*df10*/  BRA `(.L_x_8615) ;  /* 0x0000000400887947 */ /* 0x000fec0003800000 */
.L_x_8622:
        /* <DEDUP_REMOVED lines=11> */
.L_x_8629:
        /* <DEDUP_REMOVED lines=20> */
.L_x_8631:
[----:B------:R-:W-:Y:S05]  /*e110*/  BSYNC B0 ;  /* 0x0000000000007941 */ /* 0x000fea0003800000 */
.L_x_8630:
[----:B------:R-:W-:Y:S01]  /*e120*/  LEA R3, R0, 0x3b800000, 0x17 ;  /* 0x3b80000000037811 */ /* 0x000fe200078eb8ff */
[----:B------:R-:W-:-:S05]  /*e130*/  IMAD.SHL.U32 R0, R2, 0x100000, RZ ;  /* 0x0010000002007824 */ /* 0x000fca00078e00ff */
[----:B------:R-:W-:Y:S01]  /*e140*/  LOP3.LUT R0, R3, R0, R4, 0xfe, !PT ;  /* 0x0000000003007212 */ /* 0x000fe200078efe04 */
[----:B------:R-:W-:Y:S06]  /*e150*/  BRA `(.L_x_8615) ;  /* 0x0000000000f87947 */ /* 0x000fec0003800000 */
.L_x_8628:
        /* <DEDUP_REMOVED lines=20> */
.L_x_8633:
[----:B------:R-:W-:Y:S05]  /*e2a0*/  BSYNC B0 ;  /* 0x0000000000007941 */ /* 0x000fea0003800000 */
.L_x_8632:
[----:B------:R-:W-:Y:S01]  /*e2b0*/  LEA R3, R0, 0x37800000, 0x17 ;  /* 0x3780000000037811 */ /* 0x000fe200078eb8ff */
[----:B------:R-:W-:-:S05]  /*e2c0*/  IMAD.SHL.U32 R0, R2, 0x200000, RZ ;  /* 0x0020000002007824 */ /* 0x000fca00078e00ff */
[----:B------:R-:W-:Y:S01]  /*e2d0*/  LOP3.LUT R0, R3, R0, R4, 0xfe, !PT ;  /* 0x0000000003007212 */ /* 0x000fe200078efe04 */
[----:B------:R-:W-:Y:S06]  /*e2e0*/  BRA `(.L_x_8615) ;  /* 0x0000000000947947 */ /* 0x000fec0003800000 */
.L_x_8627:
        /* <DEDUP_REMOVED lines=14> */
.L_x_8614:
        /* <DEDUP_REMOVED lines=16> */
.L_x_8636:
[----:B------:R-:W-:Y:S01]  /*e4d0*/  IMAD.MOV.U32 R0, RZ, RZ, RZ ;  /* 0x000000ffff007224 */ /* 0x000fe200078e00ff */
[----:B------:R-:W-:Y:S06]  /*e4e0*/  BRA `(.L_x_8615) ;  /* 0x0000000000147947 */ /* 0x000fec0003800000 */
.L_x_8635:
[----:B------:R-:W2:Y:S02]  /*e4f0*/  LDG.E.64 R2, desc[UR36][R2.64] ;  /* 0x0000002402027981 */ /* 0x000ea4000c1e1b00 */
[----:B--2---:R0:W1:Y:S01]  /*e500*/  I2F.U64 R0, R2 ;  /* 0x0000000200007312 */ /* 0x0040620000301000 */
[----:B------:R-:W-:Y:S05]  /*e510*/  BRA `(.L_x_8615) ;  /* 0x0000000000087947 */ /* 0x000fea0003800000 */
.L_x_8634:
[----:B------:R-:W2:Y:S02]  /*e520*/  LDG.E R0, desc[UR36][R2.64] ;  /* 0x0000002402007981 */ /* 0x000ea4000c1e1900 */
[----:B--2---:R-:W-:-:S07]  /*e530*/  I2FP.F32.U32 R0, R0 ;  /* 0x0000000000007245 */ /* 0x004fce0000201000 */
.L_x_8615:
[----:B------:R-:W-:Y:S05]  /*e540*/  BSYNC B6 ;  /* 0x0000000000067941 */ /* 0x000fea0003800000 */
.L_x_8609:
[----:B0-23--:R-:W0:Y:S01]  /*e550*/  LDC.U8 R3, c[0x0][0x508] ;  /* 0x00014200ff037b82 */ /* 0x00de220000000000 */
[----:B------:R-:W-:Y:S02]  /*e560*/  ULDC.64 UR4, c[0x0][0x4f8] ;  /* 0x00013e0000047ab9 */ /* 0x000fe40000000a00 */
[----:B-----5:R-:W-:-:S04]  /*e570*/  FMUL.FTZ R23, R23, UR5 ;  /* 0x0000000517177c20 */ /* 0x020fc80008410000 */
[----:B-1--4-:R-:W-:-:S04]  /*e580*/  FMUL.FTZ R23, R23, R0 ;  /* 0x0000000017177220 */ /* 0x012fc80000410000 */
        /* <DEDUP_REMOVED lines=15> */
.L_x_8640:
[----:B------:R-:W0:Y:S02]  /*e680*/  F2I.S64.TRUNC R22, R22 ;  /* 0x0000001600167311 */ /* 0x000e24000020d900 */
[----:B0-----:R-:W-:-:S05]  /*e690*/  IMAD.MOV.U32 R3, RZ, RZ, R22 ;  /* 0x000000ffff037224 */ /* 0x001fca00078e0016 */
[----:B------:R0:W-:Y:S01]  /*e6a0*/  STG.E.U8 desc[UR36][R16.64], R3 ;  /* 0x0000000310007986 */ /* 0x0001e2000c101124 */
[----:B------:R-:W-:Y:S05]  /*e6b0*/  BRA `(.L_x_8642) ;  /* 0x0000000c00407947 */ /* 0x000fea0003800000 */
.L_x_8639:
        /* <DEDUP_REMOVED lines=9> */
.L_x_8644:
[----:B------:R-:W0:Y:S02]  /*e750*/  F2I.FTZ.TRUNC.NTZ R3, R22 ;  /* 0x0000001600037305 */ /* 0x000e24000021f100 */
[----:B0-----:R0:W-:Y:S01]  /*e760*/  STG.E desc[UR36][R16.64], R3 ;  /* 0x0000000310007986 */ /* 0x0011e2000c101924 */
[----:B------:R-:W-:Y:S05]  /*e770*/  BRA `(.L_x_8642) ;  /* 0x0000000c00107947 */ /* 0x000fea0003800000 */
.L_x_8643:
[----:B------:R-:W0:Y:S02]  /*e780*/  F2I.FTZ.TRUNC.NTZ R3, R22 ;  /* 0x0000001600037305 */ /* 0x000e24000021f100 */
[----:B0-----:R0:W-:Y:S01]  /*e790*/  STG.E.U16 desc[UR36][R16.64], R3 ;  /* 0x0000000310007986 */ /* 0x0011e2000c101524 */
[----:B------:R-:W-:Y:S05]  /*e7a0*/  BRA `(.L_x_8642) ;  /* 0x0000000c00047947 */ /* 0x000fea0003800000 */
.L_x_8638:
        /* <DEDUP_REMOVED lines=8> */
.L_x_8646:
[----:B------:R-:W-:-:S05]  /*e830*/  F2FP.F16.F32.PACK_AB R22, RZ, R22 ;  /* 0x00000016ff16723e */ /* 0x000fca00000000ff */
[----:B------:R1:W-:Y:S01]  /*e840*/  STG.E.U16 desc[UR36][R16.64], R22 ;  /* 0x0000001610007986 */ /* 0x0003e2000c101524 */
[----:B------:R-:W-:Y:S05]  /*e850*/  BRA `(.L_x_8642) ;  /* 0x0000000800d87947 */ /* 0x000fea0003800000 */
.L_x_8645:
        /* <DEDUP_REMOVED lines=9> */
.L_x_8648:
[----:B------:R-:W-:-:S04]  /*e8f0*/  F2FP.F16.F32.PACK_AB R3, RZ, R22 ;  /* 0x00000016ff03723e */ /* 0x000fc800000000ff */
[----:B------:R-:W-:-:S05]  /*e900*/  PRMT R3, R3, 0x5410, RZ ;  /* 0x0000541003037816 */ /* 0x000fca00000000ff */
[----:B------:R4:W-:Y:S01]  /*e910*/  STG.E desc[UR36][R16.64], R3 ;  /* 0x0000000310007986 */ /* 0x0009e2000c101924 */
[----:B------:R-:W-:Y:S05]  /*e920*/  BRA `(.L_x_8642) ;  /* 0x0000000800a47947 */ /* 0x000fea0003800000 */
.L_x_8647:
[----:B------:R-:W-:-:S06]  /*e930*/  FMUL.FTZ R2, R22, 1 ;  /* 0x3f80000016027820 */ /* 0x000fcc0000410000 */
[----:B------:R-:W0:Y:S02]  /*e940*/  F2F.F64.F32 R2, R2 ;  /* 0x0000000200027310 */ /* 0x000e240000201800 */
[----:B0-----:R2:W-:Y:S01]  /*e950*/  STG.E.64 desc[UR36][R16.64], R2 ;  /* 0x0000000210007986 */ /* 0x0015e2000c101b24 */
[----:B------:R-:W-:Y:S05]  /*e960*/  BRA `(.L_x_8642) ;  /* 0x0000000800947947 */ /* 0x000fea0003800000 */
.L_x_8637:
        /* <DEDUP_REMOVED lines=12> */
.L_x_8651:
[----:B------:R-:W-:Y:S01]  /*ea30*/  FMUL.FTZ R4, R22, 1 ;  /* 0x3f80000016047820 */ /* 0x000fe20000410000 */
[----:B------:R-:W-:-:S05]  /*ea40*/  CS2R R6, SRZ ;  /* 0x0000000000067805 */ /* 0x000fca000001ff00 */
[----:B------:R-:W0:Y:S02]  /*ea50*/  F2F.F64.F32 R4, R4 ;  /* 0x0000000400047310 */ /* 0x000e240000201800 */
[----:B0-----:R0:W-:Y:S01]  /*ea60*/  STG.E.128 desc[UR36][R16.64], R4 ;  /* 0x0000000410007986 */ /* 0x0011e2000c101d24 */
[----:B------:R-:W-:Y:S05]  /*ea70*/  BRA `(.L_x_8642) ;  /* 0x0000000800507947 */ /* 0x000fea0003800000 */
.L_x_8650:
        /* <DEDUP_REMOVED lines=20> */
.L_x_8655:
[----:B------:R-:W-:Y:S05]  /*ebc0*/  BSYNC B0 ;  /* 0x0000000000007941 */ /* 0x000fea0003800000 */
.L_x_8654:
[----:B------:R-:W-:-:S05]  /*ebd0*/  LOP3.LUT R5, R0, R5, RZ, 0xfc, !PT ;  /* 0x0000000500057212 */ /* 0x000fca00078efcff */
[----:B------:R0:W-:Y:S01]  /*ebe0*/  STG.E.U8 desc[UR36][R16.64], R5 ;  /* 0x0000000510007986 */ /* 0x0001e2000c101124 */
[----:B------:R-:W-:Y:S05]  /*ebf0*/  BRA `(.L_x_8642) ;  /* 0x0000000400f07947 */ /* 0x000fea0003800000 */
.L_x_8653:
        /* <DEDUP_REMOVED lines=12> */
.L_x_8657:
[----:B------:R-:W-:Y:S01]  /*ecc0*/  IMAD.MOV.U32 R0, RZ, RZ, 0x7f ;  /* 0x0000007fff007424 */ /* 0x000fe200078e00ff */
[----:B------:R-:W-:-:S04]  /*ecd0*/  ISETP.GT.U32.AND P0, PT, R2, 0x7f800000, PT ;  /* 0x7f8000000200780c */ /* 0x000fc80003f04070 */
[----:B------:R-:W-:-:S09]  /*ece0*/  SEL R0, R0, 0x7c, P0 ;  /* 0x0000007c00007807 */ /* 0x000fd20000000000 */
.L_x_8658:
[----:B------:R-:W-:Y:S05]  /*ecf0*/  BSYNC B0 ;  /* 0x0000000000007941 */ /* 0x000fea0003800000 */
.L_x_8656:
[----:B------:R-:W-:-:S04]  /*ed00*/  LOP3.LUT R22, R22, 0x80000000, RZ, 0xc0, !PT ;  /* 0x8000000016167812 */ /* 0x000fc800078ec0ff */
[----:B------:R-:W-:-:S04]  /*ed10*/  SHF.R.U32.HI R3, RZ, 0x18, R22 ;  /* 0x00000018ff037819 */ /* 0x000fc80000011616 */
[----:B------:R-:W-:-:S05]  /*ed20*/  LOP3.LUT R3, R0, R3, RZ, 0xfc, !PT ;  /* 0x0000000300037212 */ /* 0x000fca00078efcff */
[----:B------:R0:W-:Y:S01]  /*ed30*/  STG.E.U8 desc[UR36][R16.64], R3 ;  /* 0x0000000310007986 */ /* 0x0001e2000c101124 */
[----:B------:R-:W-:Y:S05]  /*ed40*/  BRA `(.L_x_8642) ;  /* 0x00000004009c7947 */ /* 0x000fea0003800000 */
.L_x_8652:
[----:B------:R-:W-:-:S05]  /*ed50*/  F2FP.BF16.F32.PACK_AB R22, RZ, R22 ;  /* 0x00000016ff16723e */ /* 0x000fca00000010ff */
[----:B------:R0:W-:Y:S01]  /*ed60*/  STG.E.U16 desc[UR36][R16.64], R22 ;  /* 0x0000001610007986 */ /* 0x0001e2000c101524 */
[----:B------:R-:W-:Y:S05]  /*ed70*/  BRA `(.L_x_8642) ;  /* 0x0000000400907947 */ /* 0x000fea0003800000 */
.L_x_8649:
        /* <DEDUP_REMOVED lines=11> */
.L_x_8661:
        /* <DEDUP_REMOVED lines=16> */
.L_x_8664:
[----:B------:R-:W-:-:S04]  /*ef30*/  LOP3.LUT R22, R22, 0x80000000, RZ, 0xc0, !PT ;  /* 0x8000000016167812 */ /* 0x000fc800078ec0ff */
[----:B------:R-:W-:-:S04]  /*ef40*/  SHF.R.U32.HI R3, RZ, 0x18, R22 ;  /* 0x00000018ff037819 */ /* 0x000fc80000011616 */
[----:B------:R-:W-:-:S04]  /*ef50*/  LOP3.LUT R0, R0, R3, RZ, 0xfc, !PT ;  /* 0x0000000300007212 */ /* 0x000fc800078efcff */
[----:B------:R-:W-:-:S07]  /*ef60*/  PRMT R8, R0, 0x7610, R8 ;  /* 0x0000761000087816 */ /* 0x000fce0000000008 */
.L_x_8663:
[----:B------:R-:W-:Y:S05]  /*ef70*/  BSYNC B0 ;  /* 0x0000000000007941 */ /* 0x000fea0003800000 */
.L_x_8662:
[----:B------:R0:W-:Y:S01]  /*ef80*/  STG.E.U8 desc[UR36][R16.64], R8 ;  /* 0x0000000810007986 */ /* 0x0001e2000c101124 */
[----:B------:R-:W-:Y:S05]  /*ef90*/  BRA `(.L_x_8642) ;  /* 0x0000000400087947 */ /* 0x000fea0003800000 */
.L_x_8660:
        /* <DEDUP_REMOVED lines=16> */
.L_x_8667:
[----:B------:R-:W-:-:S04]  /*f0a0*/  LOP3.LUT R22, R22, 0x80000000, RZ, 0xc0, !PT ;  /* 0x8000000016167812 */ /* 0x000fc800078ec0ff */
[----:B------:R-:W-:-:S04]  /*f0b0*/  SHF.R.U32.HI R3, RZ, 0x18, R22 ;  /* 0x00000018ff037819 */ /* 0x000fc80000011616 */
[----:B------:R-:W-:-:S04]  /*f0c0*/  LOP3.LUT R0, R0, R3, RZ, 0xfc, !PT ;  /* 0x0000000300007212 */ /* 0x000fc800078efcff */
[----:B------:R-:W-:-:S07]  /*f0d0*/  PRMT R8, R0, 0x7610, R8 ;  /* 0x0000761000087816 */ /* 0x000fce0000000008 */
.L_x_8666:
[----:B------:R-:W-:Y:S05]  /*f0e0*/  BSYNC B0 ;  /* 0x0000000000007941 */ /* 0x000fea0003800000 */
.L_x_8665:
[----:B------:R0:W-:Y:S01]  /*f0f0*/  STG.E.U8 desc[UR36][R16.64], R8 ;  /* 0x0000000810007986 */ /* 0x0001e2000c101124 */
[----:B------:R-:W-:Y:S05]  /*f100*/  BRA `(.L_x_8642) ;  /* 0x0000000000ac7947 */ /* 0x000fea0003800000 */
.L_x_8659:
        /* <DEDUP_REMOVED lines=21> */
.L_x_8641:
        /* <DEDUP_REMOVED lines=16> */
.L_x_8670:
[----:B------:R-:W-:Y:S05]  /*f360*/  BRA `(.L_x_8642) ;  /* 0x0000000000147947 */ /* 0x000fea0003800000 */
.L_x_8669:
[----:B------:R-:W0:Y:S02]  /*f370*/  F2I.U64.TRUNC R22, R22 ;  /* 0x0000001600167311 */ /* 0x000e24000020d800 */
[----:B0-----:R0:W-:Y:S01]  /*f380*/  STG.E.64 desc[UR36][R16.64], R22 ;  /* 0x0000001610007986 */ /* 0x0011e2000c101b24 */
[----:B------:R-:W-:Y:S05]  /*f390*/  BRA `(.L_x_8642) ;  /* 0x0000000000087947 */ /* 0x000fea0003800000 */
.L_x_8668:
[----:B------:R-:W0:Y:S02]  /*f3a0*/  F2I.FTZ.U32.TRUNC.NTZ R3, R22 ;  /* 0x0000001600037305 */ /* 0x000e24000021f000 */
[----:B0-----:R0:W-:Y:S02]  /*f3b0*/  STG.E desc[UR36][R16.64], R3 ;  /* 0x0000000310007986 */ /* 0x0011e4000c101924 */
.L_x_8642:
[----:B------:R-:W-:-:S07]  /*f3c0*/  VIADD R19, R19, 0x80 ;  /* 0x0000008013137836 */ /* 0x000fce0000000000 */
.L_x_8551:
[----:B------:R-:W-:Y:S05]  /*f3d0*/  BSYNC B7 ;  /* 0x0000000000077941 */ /* 0x000fea0003800000 */
.L_x_8550:
[----:B------:R-:W-:Y:S02]  /*f3e0*/  ULDC UR4, c[0x0][0x210] ;  /* 0x0000840000047ab9 */ /* 0x000fe40000000800 */
[----:B------:R-:W-:-:S13]  /*f3f0*/  ISETP.GE.AND P0, PT, R19, UR4, PT ;  /* 0x0000000413007c0c */ /* 0x000fda000bf06270 */
[----:B------:R-:W-:Y:S05]  /*f400*/  @P0 EXIT ;  /* 0x000000000000094d */ /* 0x000fea0003800000 */
[----:B0-----:R-:W0:Y:S01]  /*f410*/  LDC R6, c[0x0][0x218] ;  /* 0x00008600ff067b82 */ /* 0x001e220000000800 */
[----:B------:R-:W-:Y:S02]  /*f420*/  IMAD.MOV.U32 R18, RZ, RZ, RZ ;  /* 0x000000ffff127224 */ /* 0x000fe400078e00ff */
[----:B-123--:R-:W-:Y:S02]  /*f430*/  IMAD.MOV.U32 R22, RZ, RZ, RZ ;  /* 0x000000ffff167224 */ /* 0x00efe400078e00ff */
        /* <DEDUP_REMOVED lines=377> */
.L_x_8671:
        /* <DEDUP_REMOVED lines=22> */
.L_x_8676:
[----:B------:R-:W2:Y:S02]  /*10d30*/  LDG.E.U8 R2, desc[UR36][R2.64] ;  /* 0x0000002402027981 */ /* 0x000ea4000c1e1100 */
[----:B--2---:R-:W-:Y:S01]  /*10d40*/  I2FP.F32.U32 R19, R2 ;  /* 0x0000000200137245 */ /* 0x004fe20000201000 */
[----:B------:R-:W-:Y:S06]  /*10d50*/  BRA `(.L_x_8678) ;  /* 0x0000000c002c7947 */ /* 0x000fec0003800000 */
.L_x_8675:
        /* <DEDUP_REMOVED lines=9> */
.L_x_8680:
[----:B------:R-:W2:Y:S02]  /*10df0*/  LDG.E R2, desc[UR36][R2.64] ;  /* 0x0000002402027981 */ /* 0x000ea4000c1e1900 */
[----:B--2---:R-:W-:Y:S01]  /*10e00*/  I2FP.F32.S32 R19, R2 ;  /* 0x0000000200137245 */ /* 0x004fe20000201400 */
[----:B------:R-:W-:Y:S06]  /*10e10*/  BRA `(.L_x_8678) ;  /* 0x0000000800fc7947 */ /* 0x000fec0003800000 */
.L_x_8679:
[----:B------:R-:W2:Y:S02]  /*10e20*/  LDG.E.U16 R2, desc[UR36][R2.64] ;  /* 0x0000002402027981 */ /* 0x000ea4000c1e1500 */
[----:B--2---:R2:W3:Y:S01]  /*10e30*/  I2F.S16 R19, R2 ;  /* 0x0000000200137306 */ /* 0x0044e20000101400 */
[----:B------:R-:W-:Y:S05]  /*10e40*/  BRA `(.L_x_8678) ;  /* 0x0000000800f07947 */ /* 0x000fea0003800000 */
.L_x_8674:
        /* <DEDUP_REMOVED lines=8> */
.L_x_8682:
[----:B------:R-:W2:Y:S02]  /*10ed0*/  LDG.E.U16 R2, desc[UR36][R2.64] ;  /* 0x0000002402027981 */ /* 0x000ea4000c1e1500 */
[----:B--2---:R-:W-:Y:S01]  /*10ee0*/  HADD2.F32 R19, -RZ, R2.H0_H0 ;  /* 0x20000002ff137230 */ /* 0x004fe20000004100 */
[----:B------:R-:W-:Y:S06]  /*10ef0*/  BRA `(.L_x_8678) ;  /* 0x0000000800c47947 */ /* 0x000fec0003800000 */
.L_x_8681:
        /* <DEDUP_REMOVED lines=8> */
.L_x_8684:
[----:B------:R-:W2:Y:S02]  /*10f80*/  LDG.E.U16 R2, desc[UR36][R2.64] ;  /* 0x0000002402027981 */ /* 0x000ea4000c1e1500 */
[----:B--2---:R-:W-:Y:S01]  /*10f90*/  HADD2.F32 R19, -RZ, R2.H0_H0 ;  /* 0x20000002ff137230 */ /* 0x004fe20000004100 */
[----:B------:R-:W-:Y:S06]  /*10fa0*/  BRA `(.L_x_8678) ;  /* 0x0000000800987947 */ /* 0x000fec0003800000 */
.L_x_8683:
[----:B------:R-:W2:Y:S01]  /*10fb0*/  LDG.E.64 R2, desc[UR36][R2.64] ;  /* 0x0000002402027981 */ /* 0x000ea2000c1e1b00 */
[----:B------:R-:W-:Y:S01]  /*10fc0*/  UMOV UR4, 0xf0000000 ;  /* 0xf000000000047882 */ /* 0x000fe20000000000 */
[----:B------:R-:W-:Y:S01]  /*10fd0*/  UMOV UR5, 0x380fffff ;  /* 0x380fffff00057882 */ /* 0x000fe20000000000 */
[----:B--2---:R-:W0:Y:S01]  /*10fe0*/  F2F.F32.F64 R19, R2 ;  /* 0x0000000200137310 */ /* 0x004e220000301000 */
[----:B------:R-:W-:-:S14]  /*10ff0*/  DSETP.GEU.AND P0, PT, |R2|, UR4, PT ;  /* 0x0000000402007e2a */ /* 0x000fdc000bf0e200 */
[----:B0-----:R-:W-:Y:S01]  /*11000*/  @!P0 FMUL R19, R19, 1.175494350822287508e-38 ;  /* 0x0080000013138820 */ /* 0x001fe20000400000 */
[----:B------:R-:W-:Y:S06]  /*11010*/  BRA `(.L_x_8678) ;  /* 0x00000008007c7947 */ /* 0x000fec0003800000 */
.L_x_8673:
        /* <DEDUP_REMOVED lines=12> */
.L_x_8687:
[----:B------:R-:W2:Y:S01]  /*110e0*/  LDG.E.64 R2, desc[UR36][R2.64] ;  /* 0x0000002402027981 */ /* 0x000ea2000c1e1b00 */
[----:B------:R-:W-:Y:S01]  /*110f0*/  UMOV UR4, 0xf0000000 ;  /* 0xf000000000047882 */ /* 0x000fe20000000000 */
[----:B------:R-:W-:Y:S01]  /*11100*/  UMOV UR5, 0x380fffff ;  /* 0x380fffff00057882 */ /* 0x000fe20000000000 */
[----:B--2---:R-:W0:Y:S01]  /*11110*/  F2F.F32.F64 R19, R2 ;  /* 0x0000000200137310 */ /* 0x004e220000301000 */
[----:B------:R-:W-:-:S14]  /*11120*/  DSETP.GEU.AND P0, PT, |R2|, UR4, PT ;  /* 0x0000000402007e2a */ /* 0x000fdc000bf0e200 */
[----:B0-----:R-:W-:Y:S01]  /*11130*/  @!P0 FMUL R19, R19, 1.175494350822287508e-38 ;  /* 0x0080000013138820 */ /* 0x001fe20000400000 */
[----:B------:R-:W-:Y:S06]  /*11140*/  BRA `(.L_x_8678) ;  /* 0x0000000800307947 */ /* 0x000fec0003800000 */
.L_x_8686:
        /* <DEDUP_REMOVED lines=26> */
.L_x_8689:
        /* <DEDUP_REMOVED lines=13> */
.L_x_8688:
[----:B------:R-:W2:Y:S02]  /*113c0*/  LDG.E.U16 R2, desc[UR36][R2.64] ;  /* 0x0000002402027981 */ /* 0x000ea4000c1e1500 */
[----:B--2---:R-:W-:Y:S01]  /*113d0*/  IMAD.U32 R19, R2, 0x10000, RZ ;  /* 0x0001000002137824 */ /* 0x004fe200078e00ff */
[----:B------:R-:W-:Y:S06]  /*113e0*/  BRA `(.L_x_8678) ;  /* 0x0000000400887947 */ /* 0x000fec0003800000 */
.L_x_8685:
        /* <DEDUP_REMOVED lines=11> */
.L_x_8692:
        /* <DEDUP_REMOVED lines=20> */
.L_x_8694:
[----:B------:R-:W-:Y:S05]  /*115e0*/  BSYNC B0 ;  /* 0x0000000000007941 */ /* 0x000fea0003800000 */
.L_x_8693:
[----:B------:R-:W-:Y:S01]  /*115f0*/  IMAD.SHL.U32 R2, R2, 0x100000, RZ ;  /* 0x0010000002027824 */ /* 0x000fe200078e00ff */
[----:B------:R-:W-:-:S04]  /*11600*/  LEA R0, R0, 0x3b800000, 0x17 ;  /* 0x3b80000000007811 */ /* 0x000fc800078eb8ff */
[----:B------:R-:W-:Y:S01]  /*11610*/  LOP3.LUT R19, R0, R2, R19, 0xfe, !PT ;  /* 0x0000000200137212 */ /* 0x000fe200078efe13 */
[----:B------:R-:W-:Y:S06]  /*11620*/  BRA `(.L_x_8678) ;  /* 0x0000000000f87947 */ /* 0x000fec0003800000 */
.L_x_8691:
        /* <DEDUP_REMOVED lines=20> */
.L_x_8696:
[----:B------:R-:W-:Y:S05]  /*11770*/  BSYNC B0 ;  /* 0x0000000000007941 */ /* 0x000fea0003800000 */
.L_x_8695:
[----:B------:R-:W-:Y:S01]  /*11780*/  IMAD.SHL.U32 R2, R2, 0x200000, RZ ;  /* 0x0020000002027824 */ /* 0x000fe200078e00ff */
[----:B------:R-:W-:-:S04]  /*11790*/  LEA R0, R0, 0x37800000, 0x17 ;  /* 0x3780000000007811 */ /* 0x000fc800078eb8ff */
[----:B------:R-:W-:Y:S01]  /*117a0*/  LOP3.LUT R19, R0, R2, R19, 0xfe, !PT ;  /* 0x0000000200137212 */ /* 0x000fe200078efe13 */
[----:B------:R-:W-:Y:S06]  /*117b0*/  BRA `(.L_x_8678) ;  /* 0x0000000000947947 */ /* 0x000fec0003800000 */
.L_x_8690:
        /* <DEDUP_REMOVED lines=14> */
.L_x_8677:
        /* <DEDUP_REMOVED lines=16> */
.L_x_8699:
[----:B------:R-:W-:Y:S01]  /*119a0*/  IMAD.MOV.U32 R19, RZ, RZ, RZ ;  /* 0x000000ffff137224 */ /* 0x000fe200078e00ff */
[----:B------:R-:W-:Y:S06]  /*119b0*/  BRA `(.L_x_8678) ;  /* 0x0000000000147947 */ /* 0x000fec0003800000 */
.L_x_8698:
[----:B------:R-:W2:Y:S02]  /*119c0*/  LDG.E.64 R2, desc[UR36][R2.64] ;  /* 0x0000002402027981 */ /* 0x000ea4000c1e1b00 */
[----:B--2---:R0:W1:Y:S01]  /*119d0*/  I2F.U64 R19, R2 ;  /* 0x0000000200137312 */ /* 0x0040620000301000 */
[----:B------:R-:W-:Y:S05]  /*119e0*/  BRA `(.L_x_8678) ;  /* 0x0000000000087947 */ /* 0x000fea0003800000 */
.L_x_8697:
[----:B------:R-:W2:Y:S02]  /*119f0*/  LDG.E R2, desc[UR36][R2.64] ;  /* 0x0000002402027981 */ /* 0x000ea4000c1e1900 */
[----:B--2---:R-:W-:-:S07]  /*11a00*/  I2FP.F32.U32 R19, R2 ;  /* 0x0000000200137245 */ /* 0x004fce0000201000 */
.L_x_8678:
[----:B------:R-:W-:Y:S05]  /*11a10*/  BSYNC B6 ;  /* 0x0000000000067941 */ /* 0x000fea0003800000 */
.L_x_8672:
        /* <DEDUP_REMOVED lines=19> */
.L_x_8704:
[----:B------:R-:W2:Y:S02]  /*11b50*/  LDG.E.U8 R2, desc[UR36][R2.64] ;  /* 0x0000002402027981 */ /* 0x000ea4000c1e1100 */
[----:B--2---:R-:W-:Y:S01]  /*11b60*/  I2FP.F32.U32 R22, R2 ;  /* 0x0000000200167245 */ /* 0x004fe20000201000 */
[----:B------:R-:W-:Y:S06]  /*11b70*/  BRA `(.L_x_8706) ;  /* 0x0000000c002c7947 */ /* 0x000fec0003800000 */
.L_x_8703:
        /* <DEDUP_REMOVED lines=9> */
.L_x_8708:
[----:B------:R-:W2:Y:S02]  /*11c10*/  LDG.E R2, desc[UR36][R2.64] ;  /* 0x0000002402027981 */ /* 0x000ea4000c1e1900 */
[----:B--2---:R-:W-:Y:S01]  /*11c20*/  I2FP.F32.S32 R22, R2 ;  /* 0x0000000200167245 */ /* 0x004fe20000201400 */
[----:B------:R-:W-:Y:S06]  /*11c30*/  BRA `(.L_x_8706) ;  /* 0x0000000800fc7947 */ /* 0x000fec0003800000 */
.L_x_8707:
[----:B------:R-:W2:Y:S02]  /*11c40*/  LDG.E.U16 R2, desc[UR36][R2.64] ;  /* 0x0000002402027981 */ /* 0x000ea4000c1e1500 */
[----:B--2---:R0:W1:Y:S01]  /*11c50*/  I2F.S16 R22, R2 ;  /* 0x0000000200167306 */ /* 0x0040620000101400 */
[----:B------:R-:W-:Y:S05]  /*11c60*/  BRA `(.L_x_8706) ;  /* 0x0000000800f07947 */ /* 0x000fea0003800000 */
.L_x_8702:
        /* <DEDUP_REMOVED lines=8> */
.L_x_8710:
[----:B------:R-:W2:Y:S02]  /*11cf0*/  LDG.E.U16 R2, desc[UR36][R2.64] ;  /* 0x0000002402027981 */ /* 0x000ea4000c1e1500 */
[----:B--2---:R-:W-:Y:S01]  /*11d00*/  HADD2.F32 R22, -RZ, R2.H0_H0 ;  /* 0x20000002ff167230 */ /* 0x004fe20000004100 */
[----:B------:R-:W-:Y:S06]  /*11d10*/  BRA `(.L_x_8706) ;  /* 0x0000000800c47947 */ /* 0x000fec0003800000 */
.L_x_8709:
        /* <DEDUP_REMOVED lines=8> */
.L_x_8712:
[----:B------:R-:W2:Y:S02]  /*11da0*/  LDG.E.U16 R2, desc[UR36][R2.64] ;  /* 0x0000002402027981 */ /* 0x000ea4000c1e1500 */
[----:B--2---:R-:W-:Y:S01]  /*11db0*/  HADD2.F32 R22, -RZ, R2.H0_H0 ;  /* 0x20000002ff167230 */ /* 0x004fe20000004100 */
[----:B------:R-:W-:Y:S06]  /*11dc0*/  BRA `(.L_x_8706) ;  /* 0x0000000800987947 */ /* 0x000fec0003800000 */
.L_x_8711:
[----:B------:R-:W2:Y:S01]  /*11dd0*/  LDG.E.64 R2, desc[UR36][R2.64] ;  /* 0x0000002402027981 */ /* 0x000ea2000c1e1b00 */
[----:B------:R-:W-:Y:S01]  /*11de0*/  UMOV UR4, 0xf0000000 ;  /* 0xf000000000047882 */ /* 0x000fe20000000000 */
[----:B------:R-:W-:Y:S01]  /*11df0*/  UMOV UR5, 0x380fffff ;  /* 0x380fffff00057882 */ /* 0x000fe20000000000 */
[----:B--2---:R-:W0:Y:S01]  /*11e00*/  F2F.F32.F64 R22, R2 ;  /* 0x0000000200167310 */ /* 0x004e220000301000 */
[----:B------:R-:W-:-:S14]  /*11e10*/  DSETP.GEU.AND P0, PT, |R2|, UR4, PT ;  /* 0x0000000402007e2a */ /* 0x000fdc000bf0e200 */
[----:B0-----:R-:W-:Y:S01]  /*11e20*/  @!P0 FMUL R22, R22, 1.175494350822287508e-38 ;  /* 0x0080000016168820 */ /* 0x001fe20000400000 */
[----:B------:R-:W-:Y:S06]  /*11e30*/  BRA `(.L_x_8706) ;  /* 0x00000008007c7947 */ /* 0x000fec0003800000 */
.L_x_8701:
        /* <DEDUP_REMOVED lines=12> */
.L_x_8715:
[----:B------:R-:W2:Y:S01]  /*11f00*/  LDG.E.64 R2, desc[UR36][R2.64] ;  /* 0x0000002402027981 */ /* 0x000ea2000c1e1b00 */
[----:B------:R-:W-:Y:S01]  /*11f10*/  UMOV UR4, 0xf0000000 ;  /* 0xf000000000047882 */ /* 0x000fe20000000000 */
[----:B------:R-:W-:Y:S01]  /*11f20*/  UMOV UR5, 0x380fffff ;  /* 0x380fffff00057882 */ /* 0x000fe20000000000 */
[----:B--2---:R-:W0:Y:S01]  /*11f30*/  F2F.F32.F64 R22, R2 ;  /* 0x0000000200167310 */ /* 0x004e220000301000 */
[----:B------:R-:W-:-:S14]  /*11f40*/  DSETP.GEU.AND P0, PT, |R2|, UR4, PT ;  /* 0x0000000402007e2a */ /* 0x000fdc000bf0e200 */
[----:B0-----:R-:W-:Y:S01]  /*11f50*/  @!P0 FMUL R22, R22, 1.175494350822287508e-38 ;  /* 0x0080000016168820 */ /* 0x001fe20000400000 */
[----:B------:R-:W-:Y:S06]  /*11f60*/  BRA `(.L_x_8706) ;  /* 0x0000000800307947 */ /* 0x000fec0003800000 */
.L_x_8714:
        /* <DEDUP_REMOVED lines=26> */
.L_x_8717:
        /* <DEDUP_REMOVED lines=13> */
.L_x_8716:
[----:B------:R-:W2:Y:S02]  /*121e0*/  LDG.E.U16 R2, desc[UR36][R2.64] ;  /* 0x0000002402027981 */ /* 0x000ea4000c1e1500 */
[----:B--2---:R-:W-:Y:S01]  /*121f0*/  IMAD.U32 R22, R2, 0x10000, RZ ;  /* 0x0001000002167824 */ /* 0x004fe200078e00ff */
[----:B------:R-:W-:Y:S06]  /*12200*/  BRA `(.L_x_8706) ;  /* 0x0000000400887947 */ /* 0x000fec0003800000 */
.L_x_8713:
        /* <DEDUP_REMOVED lines=11> */
.L_x_8720:
        /* <DEDUP_REMOVED lines=20> */
.L_x_8722:
[----:B------:R-:W-:Y:S05]  /*12400*/  BSYNC B0 ;  /* 0x0000000000007941 */ /* 0x000fea0003800000 */
.L_x_8721:
[----:B------:R-:W-:Y:S01]  /*12410*/  IMAD.SHL.U32 R2, R2, 0x100000, RZ ;  /* 0x0010000002027824 */ /* 0x000fe200078e00ff */
[----:B------:R-:W-:-:S04]  /*12420*/  LEA R3, R0, 0x3b800000, 0x17 ;  /* 0x3b80000000037811 */ /* 0x000fc800078eb8ff */
[----:B------:R-:W-:Y:S01]  /*12430*/  LOP3.LUT R22, R3, R2, R22, 0xfe, !PT ;  /* 0x0000000203167212 */ /* 0x000fe200078efe16 */
[----:B------:R-:W-:Y:S06]  /*12440*/  BRA `(.L_x_8706) ;  /* 0x0000000000f87947 */ /* 0x000fec0003800000 */
.L_x_8719:
        /* <DEDUP_REMOVED lines=20> */
.L_x_8724:
[----:B------:R-:W-:Y:S05]  /*12590*/  BSYNC B0 ;  /* 0x0000000000007941 */ /* 0x000fea0003800000 */
.L_x_8723:
[----:B------:R-:W-:Y:S01]  /*125a0*/  IMAD.SHL.U32 R2, R2, 0x200000, RZ ;  /* 0x0020000002027824 */ /* 0x000fe200078e00ff */
[----:B------:R-:W-:-:S04]  /*125b0*/  LEA R3, R0, 0x37800000, 0x17 ;  /* 0x3780000000037811 */ /* 0x000fc800078eb8ff */
[----:B------:R-:W-:Y:S01]  /*125c0*/  LOP3.LUT R22, R3, R2, R22, 0xfe, !PT ;  /* 0x0000000203167212 */ /* 0x000fe200078efe16 */
[----:B------:R-:W-:Y:S06]  /*125d0*/  BRA `(.L_x_8706) ;  /* 0x0000000000947947 */ /* 0x000fec0003800000 */
.L_x_8718:
        /* <DEDUP_REMOVED lines=14> */
.L_x_8705:
        /* <DEDUP_REMOVED lines=16> */
.L_x_8727:
[----:B------:R-:W-:Y:S01]  /*127c0*/  IMAD.MOV.U32 R22, RZ, RZ, RZ ;  /* 0x000000ffff167224 */ /* 0x000fe200078e00ff */
[----:B------:R-:W-:Y:S06]  /*127d0*/  BRA `(.L_x_8706) ;  /* 0x0000000000147947 */ /* 0x000fec0003800000 */
.L_x_8726:
[----:B------:R-:W2:Y:S02]  /*127e0*/  LDG.E.64 R22, desc[UR36][R2.64] ;  /* 0x0000002402167981 */ /* 0x000ea4000c1e1b00 */
[----:B--2---:R0:W1:Y:S01]  /*127f0*/  I2F.U64 R22, R22 ;  /* 0x0000001600167312 */ /* 0x0040620000301000 */
[----:B------:R-:W-:Y:S05]  /*12800*/  BRA `(.L_x_8706) ;  /* 0x0000000000087947 */ /* 0x000fea0003800000 */
.L_x_8725:
[----:B------:R-:W2:Y:S02]  /*12810*/  LDG.E R2, desc[UR36][R2.64] ;  /* 0x0000002402027981 */ /* 0x000ea4000c1e1900 */
[----:B--2---:R-:W-:-:S07]  /*12820*/  I2FP.F32.U32 R22, R2 ;  /* 0x0000000200167245 */ /* 0x004fce0000201000 */
.L_x_8706:
[----:B------:R-:W-:Y:S05]  /*12830*/  BSYNC B6 ;  /* 0x0000000000067941 */ /* 0x000fea0003800000 */
.L_x_8700:
[----:B------:R-:W2:Y:S01]  /*12840*/  LDC.U8 R4, c[0x0][0x50b] ;  /* 0x000142c0ff047b82 */ /* 0x000ea20000000000 */
[----:B------:R-:W-:Y:S01]  /*12850*/  ULDC.64 UR4, c[0x0][0x4f0] ;  /* 0x00013c0000047ab9 */ /* 0x000fe20000000a00 */
[----:B------:R-:W-:Y:S01]  /*12860*/  BSSY B6, `(.L_x_8728) ;  /* 0x00000df000067945 */ /* 0x000fe20003800000 */
[----:B0-----:R-:W-:-:S05]  /*12870*/  IADD3 R2, P0, R18, UR4, RZ ;  /* 0x0000000412027c10 */ /* 0x001fca000ff1e0ff */
        /* <DEDUP_REMOVED lines=15> */
.L_x_8732:
[----:B------:R-:W2:Y:S02]  /*12970*/  LDG.E.U8 R0, desc[UR36][R2.64] ;  /* 0x0000002402007981 */ /* 0x000ea4000c1e1100 */
[----:B--2---:R-:W-:Y:S01]  /*12980*/  I2FP.F32.U32 R0, R0 ;  /* 0x0000000000007245 */ /* 0x004fe20000201000 */
[----:B------:R-:W-:Y:S06]  /*12990*/  BRA `(.L_x_8734) ;  /* 0x0000000c002c7947 */ /* 0x000fec0003800000 */
.L_x_8731:
[----:B------:R-:W-:-:S13]  /*129a0*/  ISETP.NE.AND P0, PT, R0, 0x2, PT ;  /* 0x000000020000780c */ /* 0x000fda0003f05270 */
[----:B------:R-:W-:Y:S05]  /*129b0*/  @!P0 BRA `(.L_x_8735) ;  /* 0x0000000000288947 */ /* 0x000fea0003800000 */
[----:B------:R-:W-:-:S13]  /*129c0*/  ISETP.NE.AND P0, PT, R0, 0x3, PT ;  /* 0x000000030000780c */ /* 0x000fda0003f05270 */
[----:B------:R-:W-:Y:S05]  /*129d0*/  @!P0 BRA `(.L_x_8736) ;  /* 0x0000000000148947 */ /* 0x000fea0003800000 */
[----:B------:R-:W-:-:S13]  /*129e0*/  ISETP.NE.AND P0, PT, R0, 0x4, PT ;  /* 0x000000040000780c */ /* 0x000fda0003f05270 */
[----:B------:R-:W-:Y:S05]  /*129f0*/  @P0 BRA `(.L_x_8733) ;  /* 0x0000000800b80947 */ /* 0x000fea0003800000 */
[----:B------:R-:W2:Y:S02]  /*12a00*/  LDG.E.64 R2, desc[UR36][R2.64] ;  /* 0x0000002402027981 */ /* 0x000ea4000c1e1b00 */
[----:B--2---:R0:W2:Y:S01]  /*12a10*/  I2F.S64 R0, R2 ;  /* 0x0000000200007312 */ /* 0x0040a20000301400 */
[----:B------:R-:W-:Y:S05]  /*12a20*/  BRA `(.L_x_8734) ;  /* 0x0000000c00087947 */ /* 0x000fea0003800000 */
.L_x_8736:
[----:B------:R-:W2:Y:S02]  /*12a30*/  LDG.E R0, desc[UR36][R2.64] ;  /* 0x0000002402007981 */ /* 0x000ea4000c1e1900 */
[----:B--2---:R-:W-:Y:S01]  /*12a40*/  I2FP.F32.S32 R0, R0 ;  /* 0x0000000000007245 */ /* 0x004fe20000201400 */
[----:B------:R-:W-:Y:S06]  /*12a50*/  BRA `(.L_x_8734) ;  /* 0x0000000800fc7947 */ /* 0x000fec0003800000 */
.L_x_8735:
[----:B------:R-:W2:Y:S02]  /*12a60*/  LDG.E.U16 R0, desc[UR36][R2.64] ;  /* 0x0000002402007981 */ /* 0x000ea4000c1e1500 */
[----:B--2---:R-:W0:Y:S01]  /*12a70*/  I2F.S16 R0, R0 ;  /* 0x0000000000007306 */ /* 0x004e220000101400 */
[----:B------:R-:W-:Y:S05]  /*12a80*/  BRA `(.L_x_8734) ;  /* 0x0000000800f07947 */ /* 0x000fea0003800000 */
.L_x_8730:
        /* <DEDUP_REMOVED lines=8> */
.L_x_8738:
[----:B------:R-:W2:Y:S02]  /*12b10*/  LDG.E.U16 R0, desc[UR36][R2.64] ;  /* 0x0000002402007981 */ /* 0x000ea4000c1e1500 */
[----:B--2---:R-:W-:Y:S01]  /*12b20*/  HADD2.F32 R0, -RZ, R0.H0_H0 ;  /* 0x20000000ff007230 */ /* 0x004fe20000004100 */
[----:B------:R-:W-:Y:S06]  /*12b30*/  BRA `(.L_x_8734) ;  /* 0x0000000800c47947 */ /* 0x000fec0003800000 */
.L_x_8737:
        /* <DEDUP_REMOVED lines=8> */
.L_x_8740:
[----:B------:R-:W2:Y:S02]  /*12bc0*/  LDG.E.U16 R0, desc[UR36][R2.64] ;  /* 0x0000002402007981 */ /* 0x000ea4000c1e1500 */
[----:B--2---:R-:W-:Y:S01]  /*12bd0*/  HADD2.F32 R0, -RZ, R0.H0_H0 ;  /* 0x20000000ff007230 */ /* 0x004fe20000004100 */
[----:B------:R-:W-:Y:S06]  /*12be0*/  BRA `(.L_x_8734) ;  /* 0x0000000800987947 */ /* 0x000fec0003800000 */
.L_x_8739:
[----:B------:R-:W2:Y:S01]  /*12bf0*/  LDG.E.64 R2, desc[UR36][R2.64] ;  /* 0x0000002402027981 */ /* 0x000ea2000c1e1b00 */
[----:B------:R-:W-:Y:S01]  /*12c00*/  UMOV UR4, 0xf0000000 ;  /* 0xf000000000047882 */ /* 0x000fe20000000000 */
[----:B------:R-:W-:Y:S01]  /*12c10*/  UMOV UR5, 0x380fffff ;  /* 0x380fffff00057882 */ /* 0x000fe20000000000 */
[----:B--2---:R-:W0:Y:S01]  /*12c20*/  F2F.F32.F64 R0, R2 ;  /* 0x0000000200007310 */ /* 0x004e220000301000 */
[----:B------:R-:W-:-:S14]  /*12c30*/  DSETP.GEU.AND P0, PT, |R2|, UR4, PT ;  /* 0x0000000402007e2a */ /* 0x000fdc000bf0e200 */
[----:B0-----:R-:W-:Y:S01]  /*12c40*/  @!P0 FMUL R0, R0, 1.175494350822287508e-38 ;  /* 0x0080000000008820 */ /* 0x001fe20000400000 */
[----:B------:R-:W-:Y:S06]  /*12c50*/  BRA `(.L_x_8734) ;  /* 0x00000008007c7947 */ /* 0x000fec0003800000 */
.L_x_8729:
        /* <DEDUP_REMOVED lines=12> */
.L_x_8743:
[----:B------:R-:W2:Y:S01]  /*12d20*/  LDG.E.64 R2, desc[UR36][R2.64] ;  /* 0x0000002402027981 */ /* 0x000ea2000c1e1b00 */
[----:B------:R-:W-:Y:S01]  /*12d30*/  UMOV UR4, 0xf0000000 ;  /* 0xf000000000047882 */ /* 0x000fe20000000000 */
[----:B------:R-:W-:Y:S01]  /*12d40*/  UMOV UR5, 0x380fffff ;  /* 0x380fffff00057882 */ /* 0x000fe20000000000 */
[----:B--2---:R-:W0:Y:S01]  /*12d50*/  F2F.F32.F64 R0, R2 ;  /* 0x0000000200007310 */ /* 0x004e220000301000 */
[----:B------:R-:W-:-:S14]  /*12d60*/  DSETP.GEU.AND P0, PT, |R2|, UR4, PT ;  /* 0x0000000402007e2a */ /* 0x000fdc000bf0e200 */
[----:B0-----:R-:W-:Y:S01]  /*12d70*/  @!P0 FMUL R0, R0, 1.175494350822287508e-38 ;  /* 0x0080000000008820 */ /* 0x001fe20000400000 */
[----:B------:R-:W-:Y:S06]  /*12d80*/  BRA `(.L_x_8734) ;  /* 0x0000000800307947 */ /* 0x000fec0003800000 */
.L_x_8742:
        /* <DEDUP_REMOVED lines=26> */
.L_x_8745:
        /* <DEDUP_REMOVED lines=13> */
.L_x_8744:
[----:B------:R-:W2:Y:S02]  /*13000*/  LDG.E.U16 R0, desc[UR36][R2.64] ;  /* 0x0000002402007981 */ /* 0x000ea4000c1e1500 */
[----:B--2---:R-:W-:Y:S01]  /*13010*/  IMAD.U32 R0, R0, 0x10000, RZ ;  /* 0x0001000000007824 */ /* 0x004fe200078e00ff */
[----:B------:R-:W-:Y:S06]  /*13020*/  BRA `(.L_x_8734) ;  /* 0x0000000400887947 */ /* 0x000fec0003800000 */
.L_x_8741:
        /* <DEDUP_REMOVED lines=11> */
.L_x_8748:
        /* <DEDUP_REMOVED lines=20> */
.L_x_8750:
[----:B------:R-:W-:Y:S05]  /*13220*/  BSYNC B0 ;  /* 0x0000000000007941 */ /* 0x000fea0003800000 */
.L_x_8749:
[----:B------:R-:W-:Y:S01]  /*13230*/  LEA R3, R0, 0x3b800000, 0x17 ;  /* 0x3b80000000037811 */ /* 0x000fe200078eb8ff */
[----:B------:R-:W-:-:S05]  /*13240*/  IMAD.SHL.U32 R0, R2, 0x100000, RZ ;  /* 0x0010000002007824 */ /* 0x000fca00078e00ff */
[----:B------:R-:W-:Y:S01]  /*13250*/  LOP3.LUT R0, R3, R0, R4, 0xfe, !PT ;  /* 0x0000000003007212 */ /* 0x000fe200078efe04 */
[----:B------:R-:W-:Y:S06]  /*13260*/  BRA `(.L_x_8734) ;  /* 0x0000000000f87947 */ /* 0x000fec0003800000 */
.L_x_8747:
        /* <DEDUP_REMOVED lines=20> */
.L_x_8752:
[----:B------:R-:W-:Y:S05]  /*133b0*/  BSYNC B0 ;  /* 0x0000000000007941 */ /* 0x000fea0003800000 */
.L_x_8751:
[----:B------:R-:W-:Y:S01]  /*133c0*/  LEA R3, R0, 0x37800000, 0x17 ;  /* 0x3780000000037811 */ /* 0x000fe200078eb8ff */
[----:B------:R-:W-:-:S05]  /*133d0*/  IMAD.SHL.U32 R0, R2, 0x200000, RZ ;  /* 0x0020000002007824 */ /* 0x000fca00078e00ff */
[----:B------:R-:W-:Y:S01]  /*133e0*/  LOP3.LUT R0, R3, R0, R4, 0xfe, !PT ;  /* 0x0000000003007212 */ /* 0x000fe200078efe04 */
[----:B------:R-:W-:Y:S06]  /*133f0*/  BRA `(.L_x_8734) ;  /* 0x0000000000947947 */ /* 0x000fec0003800000 */
.L_x_8746:
        /* <DEDUP_REMOVED lines=14> */
.L_x_8733:
        /* <DEDUP_REMOVED lines=16> */
.L_x_8755:
[----:B------:R-:W-:Y:S01]  /*135e0*/  IMAD.MOV.U32 R0, RZ, RZ, RZ ;  /* 0x000000ffff007224 */ /* 0x000fe200078e00ff */
[----:B------:R-:W-:Y:S06]  /*135f0*/  BRA `(.L_x_8734) ;  /* 0x0000000000147947 */ /* 0x000fec0003800000 */
.L_x_8754:
[----:B------:R-:W2:Y:S02]  /*13600*/  LDG.E.64 R2, desc[UR36][R2.64] ;  /* 0x0000002402027981 */ /* 0x000ea4000c1e1b00 */
[----:B--2---:R0:W2:Y:S01]  /*13610*/  I2F.U64 R0, R2 ;  /* 0x0000000200007312 */ /* 0x0040a20000301000 */
[----:B------:R-:W-:Y:S05]  /*13620*/  BRA `(.L_x_8734) ;  /* 0x0000000000087947 */ /* 0x000fea0003800000 */
.L_x_8753:
[----:B------:R-:W2:Y:S02]  /*13630*/  LDG.E R0, desc[UR36][R2.64] ;  /* 0x0000002402007981 */ /* 0x000ea4000c1e1900 */
[----:B--2---:R-:W-:-:S07]  /*13640*/  I2FP.F32.U32 R0, R0 ;  /* 0x0000000000007245 */ /* 0x004fce0000201000 */
.L_x_8734:
[----:B------:R-:W-:Y:S05]  /*13650*/  BSYNC B6 ;  /* 0x0000000000067941 */ /* 0x000fea0003800000 */
.L_x_8728:
[----:B------:R-:W3:Y:S01]  /*13660*/  LDC.U8 R5, c[0x0][0x508] ;  /* 0x00014200ff057b82 */ /* 0x000ee20000000000 */
[----:B------:R-:W-:Y:S02]  /*13670*/  ULDC.64 UR4, c[0x0][0x4f8] ;  /* 0x00013e0000047ab9 */ /* 0x000fe40000000a00 */
[----:B01--45:R-:W-:-:S04]  /*13680*/  FMUL.FTZ R3, R22, UR5 ;  /* 0x0000000516037c20 */ /* 0x033fc80008410000 */
[----:B--2---:R-:W-:-:S04]  /*13690*/  FMUL.FTZ R2, R3, R0 ;  /* 0x0000000003027220 */ /* 0x004fc80000410000 */
[----:B---3--:R-:W-:Y:S01]  /*136a0*/  FFMA.FTZ R2, R19, UR4, R2 ;  /* 0x0000000413027c23 */ /* 0x008fe20008010002 */
        /* <DEDUP_REMOVED lines=14> */
.L_x_8759:
[----:B------:R-:W0:Y:S02]  /*13790*/  F2I.S64.TRUNC R2, R2 ;  /* 0x0000000200027311 */ /* 0x000e24000020d900 */
[----:B0-----:R-:W-:-:S05]  /*137a0*/  IMAD.MOV.U32 R5, RZ, RZ, R2 ;  /* 0x000000ffff057224 */ /* 0x001fca00078e0002 */
[----:B------:R-:W-:Y:S01]  /*137b0*/  STG.E.U8 desc[UR36][R16.64], R5 ;  /* 0x0000000510007986 */ /* 0x000fe2000c101124 */
[----:B------:R-:W-:Y:S05]  /*137c0*/  EXIT ;  /* 0x000000000000794d */ /* 0x000fea0003800000 */
.L_x_8758:
        /* <DEDUP_REMOVED lines=9> */
.L_x_8762:
[----:B------:R-:W0:Y:S02]  /*13860*/  F2I.FTZ.TRUNC.NTZ R3, R2 ;  /* 0x0000000200037305 */ /* 0x000e24000021f100 */
[----:B0-----:R-:W-:Y:S01]  /*13870*/  STG.E desc[UR36][R16.64], R3 ;  /* 0x0000000310007986 */ /* 0x001fe2000c101924 */
[----:B------:R-:W-:Y:S05]  /*13880*/  EXIT ;  /* 0x000000000000794d */ /* 0x000fea0003800000 */
.L_x_8761:
[----:B------:R-:W0:Y:S02]  /*13890*/  F2I.FTZ.TRUNC.NTZ R3, R2 ;  /* 0x0000000200037305 */ /* 0x000e24000021f100 */
[----:B0-----:R-:W-:Y:S01]  /*138a0*/  STG.E.U16 desc[UR36][R16.64], R3 ;  /* 0x0000000310007986 */ /* 0x001fe2000c101524 */
[----:B------:R-:W-:Y:S05]  /*138b0*/  EXIT ;  /* 0x000000000000794d */ /* 0x000fea0003800000 */
.L_x_8757:
        /* <DEDUP_REMOVED lines=8> */
.L_x_8764:
[----:B------:R-:W-:-:S05]  /*13940*/  F2FP.F16.F32.PACK_AB R2, RZ, R2 ;  /* 0x00000002ff02723e */ /* 0x000fca00000000ff */
[----:B------:R-:W-:Y:S01]  /*13950*/  STG.E.U16 desc[UR36][R16.64], R2 ;  /* 0x0000000210007986 */ /* 0x000fe2000c101524 */
[----:B------:R-:W-:Y:S05]  /*13960*/  EXIT ;  /* 0x000000000000794d */ /* 0x000fea0003800000 */
.L_x_8763:
[----:B------:R-:W-:-:S13]  /*13970*/  ISETP.NE.AND P0, PT, R4, 0x7, PT ;  /* 0x000000070400780c */ /* 0x000fda0003f05270 */
[----:B------:R-:W-:Y:S05]  /*13980*/  @!P0 BRA `(.L_x_8765) ;  /* 0x00000000002c8947 */ /* 0x000fea0003800000 */
[----:B------:R-:W-:-:S13]  /*13990*/  ISETP.NE.AND P0, PT, R4, 0x8, PT ;  /* 0x000000080400780c */ /* 0x000fda0003f05270 */
[----:B------:R-:W-:Y:S05]  /*139a0*/  @!P0 BRA `(.L_x_8766) ;  /* 0x0000000000148947 */ /* 0x000fea0003800000 */
[----:B------:R-:W-:-:S13]  /*139b0*/  ISETP.NE.AND P0, PT, R4, 0x9, PT ;  /* 0x000000090400780c */ /* 0x000fda0003f05270 */
[----:B------:R-:W-:Y:S05]  /*139c0*/  @P0 BRA `(.L_x_8760) ;  /* 0x0000000800680947 */ /* 0x000fea0003800000 */
[----:B------:R-:W-:-:S05]  /*139d0*/  IMAD.MOV.U32 R3, RZ, RZ, RZ ;  /* 0x000000ffff037224 */ /* 0x000fca00078e00ff */
[----:B------:R-:W-:Y:S01]  /*139e0*/  STG.E.64 desc[UR36][R16.64], R2 ;  /* 0x0000000210007986 */ /* 0x000fe2000c101b24 */
[----:B------:R-:W-:Y:S05]  /*139f0*/  EXIT ;  /* 0x000000000000794d */ /* 0x000fea0003800000 */
.L_x_8766:
[----:B------:R-:W-:-:S04]  /*13a00*/  F2FP.F16.F32.PACK_AB R3, RZ, R2 ;  /* 0x00000002ff03723e */ /* 0x000fc800000000ff */
[----:B------:R-:W-:-:S05]  /*13a10*/  PRMT R3, R3, 0x5410, RZ ;  /* 0x0000541003037816 */ /* 0x000fca00000000ff */
[----:B------:R-:W-:Y:S01]  /*13a20*/  STG.E desc[UR36][R16.64], R3 ;  /* 0x0000000310007986 */ /* 0x000fe2000c101924 */
[----:B------:R-:W-:Y:S05]  /*13a30*/  EXIT ;  /* 0x000000000000794d */ /* 0x000fea0003800000 */
.L_x_8765:
[----:B------:R-:W-:-:S06]  /*13a40*/  FMUL.FTZ R2, R2, 1 ;  /* 0x3f80000002027820 */ /* 0x000fcc0000410000 */
[----:B------:R-:W0:Y:S02]  /*13a50*/  F2F.F64.F32 R2, R2 ;  /* 0x0000000200027310 */ /* 0x000e240000201800 */
[----:B0-----:R-:W-:Y:S01]  /*13a60*/  STG.E.64 desc[UR36][R16.64], R2 ;  /* 0x0000000210007986 */ /* 0x001fe2000c101b24 */
[----:B------:R-:W-:Y:S05]  /*13a70*/  EXIT ;  /* 0x000000000000794d */ /* 0x000fea0003800000 */
.L_x_8756:
        /* <DEDUP_REMOVED lines=10> */
[----:B------:R-:W-:Y:S01]  /*13b20*/  STG.E.U8 desc[UR36][R16.64], R3 ;  /* 0x0000000310007986 */ /* 0x000fe2000c101124 */
[----:B------:R-:W-:Y:S05]  /*13b30*/  EXIT ;  /* 0x000000000000794d */ /* 0x000fea0003800000 */
.L_x_8769:
[----:B------:R-:W-:Y:S01]  /*13b40*/  FMUL.FTZ R4, R2, 1 ;  /* 0x3f80000002047820 */ /* 0x000fe20000410000 */
[----:B------:R-:W-:-:S05]  /*13b50*/  CS2R R6, SRZ ;  /* 0x0000000000067805 */ /* 0x000fca000001ff00 */
[----:B------:R-:W0:Y:S02]  /*13b60*/  F2F.F64.F32 R4, R4 ;  /* 0x0000000400047310 */ /* 0x000e240000201800 */
[----:B0-----:R-:W-:Y:S01]  /*13b70*/  STG.E.128 desc[UR36][R16.64], R4 ;  /* 0x0000000410007986 */ /* 0x001fe2000c101d24 */
[----:B------:R-:W-:Y:S05]  /*13b80*/  EXIT ;  /* 0x000000000000794d */ /* 0x000fea0003800000 */
.L_x_8768:
        /* <DEDUP_REMOVED lines=20> */
.L_x_8773:
[----:B------:R-:W-:Y:S05]  /*13cd0*/  BSYNC B0 ;  /* 0x0000000000007941 */ /* 0x000fea0003800000 */
.L_x_8772:
[----:B------:R-:W-:-:S05]  /*13ce0*/  LOP3.LUT R5, R0, R5, RZ, 0xfc, !PT ;  /* 0x0000000500057212 */ /* 0x000fca00078efcff */
[----:B------:R-:W-:Y:S01]  /*13cf0*/  STG.E.U8 desc[UR36][R16.64], R5 ;  /* 0x0000000510007986 */ /* 0x000fe2000c101124 */
[----:B------:R-:W-:Y:S05]  /*13d00*/  EXIT ;  /* 0x000000000000794d */ /* 0x000fea0003800000 */
.L_x_8771:
        /* <DEDUP_REMOVED lines=12> */
.L_x_8775:
[----:B------:R-:W-:Y:S01]  /*13dd0*/  IMAD.MOV.U32 R0, RZ, RZ, 0x7f ;  /* 0x0000007fff007424 */ /* 0x000fe200078e00ff */
[----:B------:R-:W-:-:S04]  /*13de0*/  ISETP.GT.U32.AND P0, PT, R4, 0x7f800000, PT ;  /* 0x7f8000000400780c */ /* 0x000fc80003f04070 */
[----:B------:R-:W-:-:S09]  /*13df0*/  SEL R0, R0, 0x7c, P0 ;  /* 0x0000007c00007807 */ /* 0x000fd20000000000 */
.L_x_8776:
[----:B------:R-:W-:Y:S05]  /*13e00*/  BSYNC B0 ;  /* 0x0000000000007941 */ /* 0x000fea0003800000 */
.L_x_8774:
[----:B------:R-:W-:-:S04]  /*13e10*/  LOP3.LUT R2, R2, 0x80000000, RZ, 0xc0, !PT ;  /* 0x8000000002027812 */ /* 0x000fc800078ec0ff */
[----:B------:R-:W-:-:S04]  /*13e20*/  SHF.R.U32.HI R3, RZ, 0x18, R2 ;  /* 0x00000018ff037819 */ /* 0x000fc80000011602 */
[----:B------:R-:W-:-:S05]  /*13e30*/  LOP3.LUT R3, R0, R3, RZ, 0xfc, !PT ;  /* 0x0000000300037212 */ /* 0x000fca00078efcff */
[----:B------:R-:W-:Y:S01]  /*13e40*/  STG.E.U8 desc[UR36][R16.64], R3 ;  /* 0x0000000310007986 */ /* 0x000fe2000c101124 */
[----:B------:R-:W-:Y:S05]  /*13e50*/  EXIT ;  /* 0x000000000000794d */ /* 0x000fea0003800000 */
.L_x_8770:
[----:B------:R-:W-:-:S05]  /*13e60*/  F2FP.BF16.F32.PACK_AB R2, RZ, R2 ;  /* 0x00000002ff02723e */ /* 0x000fca00000010ff */
[----:B------:R-:W-:Y:S01]  /*13e70*/  STG.E.U16 desc[UR36][R16.64], R2 ;  /* 0x0000000210007986 */ /* 0x000fe2000c101524 */
[----:B------:R-:W-:Y:S05]  /*13e80*/  EXIT ;  /* 0x000000000000794d */ /* 0x000fea0003800000 */
.L_x_8767:
        /* <DEDUP_REMOVED lines=11> */
.L_x_8779:
        /* <DEDUP_REMOVED lines=16> */
.L_x_8782:
[----:B------:R-:W-:-:S04]  /*14040*/  LOP3.LUT R2, R2, 0x80000000, RZ, 0xc0, !PT ;  /* 0x8000000002027812 */ /* 0x000fc800078ec0ff */
[----:B------:R-:W-:-:S04]  /*14050*/  SHF.R.U32.HI R3, RZ, 0x18, R2 ;  /* 0x00000018ff037819 */ /* 0x000fc80000011602 */
[----:B------:R-:W-:-:S04]  /*14060*/  LOP3.LUT R0, R0, R3, RZ, 0xfc, !PT ;  /* 0x0000000300007212 */ /* 0x000fc800078efcff */
[----:B------:R-:W-:-:S07]  /*14070*/  PRMT R8, R0, 0x7610, R8 ;  /* 0x0000761000087816 */ /* 0x000fce0000000008 */
.L_x_8781:
[----:B------:R-:W-:Y:S05]  /*14080*/  BSYNC B0 ;  /* 0x0000000000007941 */ /* 0x000fea0003800000 */
.L_x_8780:
[----:B------:R-:W-:Y:S01]  /*14090*/  STG.E.U8 desc[UR36][R16.64], R8 ;  /* 0x0000000810007986 */ /* 0x000fe2000c101124 */
[----:B------:R-:W-:Y:S05]  /*140a0*/  EXIT ;  /* 0x000000000000794d */ /* 0x000fea0003800000 */
.L_x_8778:
        /* <DEDUP_REMOVED lines=16> */
.L_x_8785:
[----:B------:R-:W-:-:S04]  /*141b0*/  LOP3.LUT R2, R2, 0x80000000, RZ, 0xc0, !PT ;  /* 0x8000000002027812 */ /* 0x000fc800078ec0ff */
[----:B------:R-:W-:-:S04]  /*141c0*/  SHF.R.U32.HI R3, RZ, 0x18, R2 ;  /* 0x00000018ff037819 */ /* 0x000fc80000011602 */
[----:B------:R-:W-:-:S04]  /*141d0*/  LOP3.LUT R0, R0, R3, RZ, 0xfc, !PT ;  /* 0x0000000300007212 */ /* 0x000fc800078efcff */
[----:B------:R-:W-:-:S07]  /*141e0*/  PRMT R8, R0, 0x7610, R8 ;  /* 0x0000761000087816 */ /* 0x000fce0000000008 */
.L_x_8784:
[----:B------:R-:W-:Y:S05]  /*141f0*/  BSYNC B0 ;  /* 0x0000000000007941 */ /* 0x000fea0003800000 */
.L_x_8783:
[----:B------:R-:W-:Y:S01]  /*14200*/  STG.E.U8 desc[UR36][R16.64], R8 ;  /* 0x0000000810007986 */ /* 0x000fe2000c101124 */
[----:B------:R-:W-:Y:S05]  /*14210*/  EXIT ;  /* 0x000000000000794d */ /* 0x000fea0003800000 */
.L_x_8777:
        /* <DEDUP_REMOVED lines=21> */
.L_x_8760:
        /* <DEDUP_REMOVED lines=16> */
.L_x_8788:
[----:B------:R-:W-:Y:S05]  /*14470*/  EXIT ;  /* 0x000000000000794d */ /* 0x000fea0003800000 */
.L_x_8787:
[----:B------:R-:W0:Y:S02]  /*14480*/  F2I.U64.TRUNC R2, R2 ;  /* 0x0000000200027311 */ /* 0x000e24000020d800 */
[----:B0-----:R-:W-:Y:S01]  /*14490*/  STG.E.64 desc[UR36][R16.64], R2 ;  /* 0x0000000210007986 */ /* 0x001fe2000c101b24 */
[----:B------:R-:W-:Y:S05]  /*144a0*/  EXIT ;  /* 0x000000000000794d */ /* 0x000fea0003800000 */
.L_x_8786:
[----:B------:R-:W0:Y:S02]  /*144b0*/  F2I.FTZ.U32.TRUNC.NTZ R3, R2 ;  /* 0x0000000200037305 */ /* 0x000e24000021f000 */
[----:B0-----:R-:W-:Y:S01]  /*144c0*/  STG.E desc[UR36][R16.64], R3 ;  /* 0x0000000310007986 */ /* 0x001fe2000c101924 */
[----:B------:R-:W-:Y:S05]  /*144d0*/  EXIT ;  /* 0x000000000000794d */ /* 0x000fea0003800000 */
.L_x_8789:
        /* <DEDUP_REMOVED lines=10> */
.L_x_24140:


//--------------------- .text._ZN2at6native27unrolled_elementwise_kernelIZZZNS0_54_GLOBAL__N__d8c5977b_16_LinearAlgebra_cu_7dd49032_297216addr_kernel_cudaERNS_14TensorIteratorERKN3c106ScalarES8_ENKUlvE_clEvENKUlvE5_clEvEUlfffE0_St5arrayIPcLm4EELi4E23TrivialOffsetCalculatorILi3EjESF_ILi1EjENS0_6memory12LoadWithCastILi3EEENSI_13StoreWithCastILi1EEEEEviT_T0_T2_T3_T4_T5_ --------------------------
	.section	.text._ZN2at6native27unrolled_elementwise_kernelIZZZNS0_54_GLOBAL__N__d8c5977b_16_LinearAlgebra_cu_7dd49032_297216addr_kernel_cudaERNS_14TensorIteratorERKN3c106ScalarES8_ENKUlvE_clEvENKUlvE5_clEvEUlfffE0_St5arrayIPcLm4EELi4E23TrivialOffsetCalculatorILi3EjESF_ILi1EjENS0_6memory12LoadWithCastILi3EEENSI_13StoreWithCastILi1EEEEEviT_T0_T2_T3_T4_T5_,"ax",@progbits
	.align	128
        .global         _ZN2at6native27unrolled_elementwise_kernelIZZZNS0_54_GLOBAL__N__d8c5977b_16_LinearAlgebra_cu_7dd49032_297216addr_kernel_cudaERNS_14TensorIteratorERKN3c106ScalarES8_ENKUlvE_clEvENKUlvE5_clEvEUlfffE0_St5arrayIPcLm4EELi4E23TrivialOffsetCalculatorILi3EjESF_ILi1EjENS0_6memory12LoadWithCastILi3EEENSI_13StoreWithCastILi1EEEEEviT_T0_T2_T3_T4_T5_
        .type           _ZN2at6native27unrolled_elementwise_kernelIZZZNS0_54_GLOBAL__N__d8c5977b_16_LinearAlgebra_cu_7dd49032_297216addr_kernel_cudaERNS_14TensorIteratorERKN3c106ScalarES8_ENKUlvE_clEvENKUlvE5_clEvEUlfffE0_St5arrayIPcLm4EELi4E23TrivialOffsetCalculatorILi3EjESF_ILi1EjENS0_6memory12LoadWithCastILi3EEENSI_13StoreWithCastILi1EEEEEviT_T0_T2_T3_T4_T5_,@function
        .size           _ZN2at6native27unrolled_elementwise_kernelIZZZNS0_54_GLOBAL__N__d8c5977b_16_LinearAlgebra_cu_7dd49032_297216addr_kernel_cudaERNS_14TensorIteratorERKN3c106ScalarES8_ENKUlvE_clEvENKUlvE5_clEvEUlfffE0_St5arrayIPcLm4EELi4E23TrivialOffsetCalculatorILi3EjESF_ILi1EjENS0_6memory12LoadWithCastILi3EEENSI_13StoreWithCastILi1EEEEEviT_T0_T2_T3_T4_T5_,(.L_x_24141 - _ZN2at6native27unrolled_elementwise_kernelIZZZNS0_54_GLOBAL__N__d8c5977b_16_LinearAlgebra_cu_7dd49032_297216addr_kernel_cudaERNS_14TensorIteratorERKN3c106ScalarES8_ENKUlvE_clEvENKUlvE5_clEvEUlfffE0_St5arrayIPcLm4EELi4E23TrivialOffsetCalculatorILi3EjESF_ILi1EjENS0_6memory12LoadWithCastILi3EEENSI_13StoreWithCastILi1EEEEEviT_T0_T2_T3_T4_T5_)
        .other          _ZN2at6native27unrolled_elementwise_kernelIZZZNS0_54_GLOBAL__N__d8c5977b_16_LinearAlgebra_cu_7dd49032_297216addr_kernel_cudaERNS_14TensorIteratorERKN3c106ScalarES8_ENKUlvE_clEvENKUlvE5_clEvEUlfffE0_St5arrayIPcLm4EELi4E23TrivialOffsetCalculatorILi3EjESF_ILi1EjENS0_6memory12LoadWithCastILi3EEENSI_13StoreWithCastILi1EEEEEviT_T0_T2_T3_T4_T5_,@"STO_CUDA_ENTRY STV_DEFAULT"
_ZN2at6native27unrolled_elementwise_kernelIZZZNS0_54_GLOBAL__N__d8c5977b_16_LinearAlgebra_cu_7dd49032_297216addr_kernel_cudaERNS_14TensorIteratorERKN3c106ScalarES8_ENKUlvE_clEvENKUlvE5_clEvEUlfffE0_St5arrayIPcLm4EELi4E23TrivialOffsetCalculatorILi3EjESF_ILi1EjENS0_6memory12LoadWithCastILi3EEENSI_13StoreWithCastILi1EEEEEviT_T0_T2_T3_T4_T5_:
.text._ZN2at6native27unrolled_elementwise_kernelIZZZNS0_54_GLOBAL__N__d8c5977b_16_LinearAlgebra_cu_7dd49032_297216addr_kernel_cudaERNS_14TensorIteratorERKN3c106ScalarES8_ENKUlvE_clEvENKUlvE5_clEvEUlfffE0_St5arrayIPcLm4EELi4E23TrivialOffsetCalculatorILi3EjESF_ILi1EjENS0_6memory12LoadWithCastILi3EEENSI_13StoreWithCastILi1EEEEEviT_T0_T2_T3_T4_T5_:
[----:B------:R-:W0:Y:S01]  /*0000*/  LDC R1, c[0x0][0x28] ;  /* 0x00000a00ff017b82 */ /* 0x000e220000000800 */
[----:B------:R-:W1:Y:S07]  /*0010*/  S2R R0, SR_CTAID.X ;  /* 0x0000000000007919 */ /* 0x000e6e0000002500 */
[----:B------:R-:W1:Y:S01]  /*0020*/  LDC R22, c[0x0][0x210] ;  /* 0x00008400ff167b82 */ /* 0x000e620000000800 */
[----:B------:R-:W-:Y:S01]  /*0030*/  ULDC.64 UR36, c[0x0][0x208] ;  /* 0x0000820000247ab9 */ /* 0x000fe20000000a00 */
[----:B------:R-:W-:Y:S01]  /*0040*/  BSSY B7, `(.L_x_8790) ;  /* 0x00002b6000077945 */ /* 0x000fe20003800000 */
[----:B------:R-:W2:Y:S01]  /*0050*/  S2R R18, SR_TID.X ;  /* 0x0000000000127919 */ /* 0x000ea20000002100 */
[----:B------:R-:W-:Y:S01]  /*0060*/  CS2R R26, SRZ ;  /* 0x00000000001a7805 */ /* 0x000fe2000001ff00 */
[----:B------:R-:W-:-:S02]  /*0070*/  IMAD.MOV.U32 R29, RZ, RZ, RZ ;  /* 0x000000ffff1d7224 */ /* 0x000fc400078e00ff */
[----:B------:R-:W-:Y:S01]  /*0080*/  IMAD.MOV.U32 R24, RZ, RZ, RZ ;  /* 0x000000ffff187224 */ /* 0x000fe200078e00ff */
[----:B------:R-:W3:Y:S08]  /*0090*/  LDC.U8 R28, c[0x0][0x24c] ;  /* 0x00009300ff1c7b82 */ /* 0x000ef00000000000 */
[----:B------:R-:W4:Y:S08]  /*00a0*/  LDC.U8 R17, c[0x0][0x24d] ;  /* 0x00009340ff117b82 */ /* 0x000f300000000000 */
[----:B------:R-:W0:Y:S01]  /*00b0*/  LDC.U8 R23, c[0x0][0x24e] ;  /* 0x00009380ff177b82 */ /* 0x000e220000000000 */
[----:B-1----:R-:W-:-:S05]  /*00c0*/  IMAD R22, R0, -0x200, R22 ;  /* 0xfffffe0000167824 */ /* 0x002fca00078e0216 */
[----:B--2---:R-:W-:-:S13]  /*00d0*/  ISETP.GE.AND P0, PT, R18, R22, PT ;  /* 0x000000161200720c */ /* 0x004fda0003f06270 */
[----:B---34-:R-:W-:Y:S05]  /*00e0*/  @P0 BRA `(.L_x_8791) ;  /* 0x0000002800ac0947 */ /* 0x018fea0003800000 */
[----:B------:R-:W1:Y:S01]  /*00f0*/  LDC.64 R2, c[0x0][0x230] ;  /* 0x00008c00ff027b82 */ /* 0x000e620000000a00 */
[----:B------:R-:W-:Y:S01]  /*0100*/  IMAD R16, R0, 0x200, R18 ;  /* 0x0000020000107824 */ /* 0x000fe200078e0212 */
        /* <DEDUP_REMOVED lines=17> */
[----:B--2---:R1:W2:Y:S01]  /*0220*/  I2F.S16 R29, R2 ;  /* 0x00000002001d7306 */ /* 0x0042a20000101400 */
[----:B------:R-:W-:Y:S05]  /*0230*/  BRA `(.L_x_8798) ;  /* 0x0000000c00387947 */ /* 0x000fea0003800000 */
.L_x_8796:
[----:B------:R-:W2:Y:S02]  /*0240*/  LDG.E.U8 R2, desc[UR36][R2.64] ;  /* 0x0000002402027981 */ /* 0x000ea4000c1e1100 */
[----:B--2---:R-:W-:Y:S01]  /*0250*/  I2FP.F32.U32 R29, R2 ;  /* 0x00000002001d7245 */ /* 0x004fe20000201000 */
[----:B------:R-:W-:Y:S06]  /*0260*/  BRA `(.L_x_8798) ;  /* 0x0000000c002c7947 */ /* 0x000fec0003800000 */
.L_x_8795:
        /* <DEDUP_REMOVED lines=9> */
.L_x_8800:
[----:B------:R-:W2:Y:S02]  /*0300*/  LDG.E R2, desc[UR36][R2.64] ;  /* 0x0000002402027981 */ /* 0x000ea4000c1e1900 */
[----:B--2---:R-:W-:Y:S01]  /*0310*/  I2FP.F32.S32 R29, R2 ;  /* 0x00000002001d7245 */ /* 0x004fe20000201400 */
[----:B------:R-:W-:Y:S06]  /*0320*/  BRA `(.L_x_8798) ;  /* 0x0000000800fc7947 */ /* 0x000fec0003800000 */
.L_x_8799:
[----:B------:R-:W2:Y:S02]  /*0330*/  LDG.E.U16 R2, desc[UR36][R2.64] ;  /* 0x0000002402027981 */ /* 0x000ea4000c1e1500 */
[----:B--2---:R3:W4:Y:S01]  /*0340*/  I2F.S16 R29, R2 ;  /* 0x00000002001d7306 */ /* 0x0047220000101400 */
[----:B------:R-:W-:Y:S05]  /*0350*/  BRA `(.L_x_8798) ;  /* 0x0000000800f07947 */ /* 0x000fea0003800000 */
.L_x_8794:
        /* <DEDUP_REMOVED lines=8> */
.L_x_8802:
[----:B------:R-:W2:Y:S02]  /*03e0*/  LDG.E.U16 R2, desc[UR36][R2.64] ;  /* 0x0000002402027981 */ /* 0x000ea4000c1e1500 */
[----:B--2---:R-:W-:Y:S01]  /*03f0*/  HADD2.F32 R29, -RZ, R2.H0_H0 ;  /* 0x20000002ff1d7230 */ /* 0x004fe20000004100 */
[----:B------:R-:W-:Y:S06]  /*0400*/  BRA `(.L_x_8798) ;  /* 0x0000000800c47947 */ /* 0x000fec0003800000 */
.L_x_8801:
        /* <DEDUP_REMOVED lines=8> */
.L_x_8804:
[----:B------:R-:W2:Y:S02]  /*0490*/  LDG.E.U16 R2, desc[UR36][R2.64] ;  /* 0x0000002402027981 */ /* 0x000ea4000c1e1500 */
[----:B--2---:R-:W-:Y:S01]  /*04a0*/  HADD2.F32 R29, -RZ, R2.H0_H0 ;  /* 0x20000002ff1d7230 */ /* 0x004fe20000004100 */
[----:B------:R-:W-:Y:S06]  /*04b0*/  BRA `(.L_x_8798) ;  /* 0x0000000800987947 */ /* 0x000fec0003800000 */
.L_x_8803:
[----:B------:R-:W2:Y:S01]  /*04c0*/  LDG.E.64 R2, desc[UR36][R2.64] ;  /* 0x0000002402027981 */ /* 0x000ea2000c1e1b00 */
[----:B------:R-:W-:Y:S01]  /*04d0*/  UMOV UR4, 0xf0000000 ;  /* 0xf000000000047882 */ /* 0x000fe20000000000 */
[----:B------:R-:W-:Y:S01]  /*04e0*/  UMOV UR5, 0x380fffff ;  /* 0x380fffff00057882 */ /* 0x000fe20000000000 */
[----:B--2---:R-:W1:Y:S01]  /*04f0*/  F2F.F32.F64 R29, R2 ;  /* 0x00000002001d7310 */ /* 0x004e620000301000 */
[----:B------:R-:W-:-:S14]  /*0500*/  DSETP.GEU.AND P0, PT, |R2|, UR4, PT ;  /* 0x0000000402007e2a */ /* 0x000fdc000bf0e200 */
[----:B-1----:R-:W-:Y:S01]  /*0510*/  @!P0 FMUL R29, R29, 1.175494350822287508e-38 ;  /* 0x008000001d1d8820 */ /* 0x002fe20000400000 */
[----:B------:R-:W-:Y:S06]  /*0520*/  BRA `(.L_x_8798) ;  /* 0x00000008007c7947 */ /* 0x000fec0003800000 */
.L_x_8793:
        /* <DEDUP_REMOVED lines=12> */
.L_x_8807:
[----:B------:R-:W2:Y:S01]  /*05f0*/  LDG.E.64 R2, desc[UR36][R2.64] ;  /* 0x0000002402027981 */ /* 0x000ea2000c1e1b00 */
[----:B------:R-:W-:Y:S01]  /*0600*/  UMOV UR4, 0xf0000000 ;  /* 0xf000000000047882 */ /* 0x000fe20000000000 */
[----:B------:R-:W-:Y:S01]  /*0610*/  UMOV UR5, 0x380fffff ;  /* 0x380fffff00057882 */ /* 0x000fe20000000000 */
[----:B--2---:R-:W1:Y:S01]  /*0620*/  F2F.F32.F64 R29, R2 ;  /* 0x00000002001d7310 */ /* 0x004e620000301000 */
[----:B------:R-:W-:-:S14]  /*0630*/  DSETP.GEU.AND P0, PT, |R2|, UR4, PT ;  /* 0x0000000402007e2a */ /* 0x000fdc000bf0e200 */
[----:B-1----:R-:W-:Y:S01]  /*0640*/  @!P0 FMUL R29, R29, 1.175494350822287508e-38 ;  /* 0x008000001d1d8820 */ /* 0x002fe20000400000 */
[----:B------:R-:W-:Y:S06]  /*0650*/  BRA `(.L_x_8798) ;  /* 0x0000000800307947 */ /* 0x000fec0003800000 */
.L_x_8806:
        /* <DEDUP_REMOVED lines=26> */
.L_x_8809:
        /* <DEDUP_REMOVED lines=13> */
.L_x_8808:
[----:B------:R-:W2:Y:S02]  /*08d0*/  LDG.E.U16 R2, desc[UR36][R2.64] ;  /* 0x0000002402027981 */ /* 0x000ea4000c1e1500 */
[----:B--2---:R-:W-:Y:S01]  /*08e0*/  IMAD.U32 R29, R2, 0x10000, RZ ;  /* 0x00010000021d7824 */ /* 0x004fe200078e00ff */
[----:B------:R-:W-:Y:S06]  /*08f0*/  BRA `(.L_x_8798) ;  /* 0x0000000400887947 */ /* 0x000fec0003800000 */
.L_x_8805:
        /* <DEDUP_REMOVED lines=11> */
.L_x_8812:
        /* <DEDUP_REMOVED lines=20> */
.L_x_8814:
[----:B------:R-:W-:Y:S05]  /*0af0*/  BSYNC B0 ;  /* 0x0000000000007941 */ /* 0x000fea0003800000 */
.L_x_8813:
[----:B------:R-:W-:Y:S01]  /*0b00*/  IMAD.SHL.U32 R2, R2, 0x100000, RZ ;  /* 0x0010000002027824 */ /* 0x000fe200078e00ff */
[----:B------:R-:W-:-:S04]  /*0b10*/  LEA R0, R0, 0x3b800000, 0x17 ;  /* 0x3b80000000007811 */ /* 0x000fc800078eb8ff */
[----:B------:R-:W-:Y:S01]  /*0b20*/  LOP3.LUT R29, R0, R2, R29, 0xfe, !PT ;  /* 0x00000002001d7212 */ /* 0x000fe200078efe1d */
[----:B------:R-:W-:Y:S06]  /*0b30*/  BRA `(.L_x_8798) ;  /* 0x0000000000f87947 */ /* 0x000fec0003800000 */
.L_x_8811:
        /* <DEDUP_REMOVED lines=20> */
.L_x_8816:
[----:B------:R-:W-:Y:S05]  /*0c80*/  BSYNC B0 ;  /* 0x0000000000007941 */ /* 0x000fea0003800000 */
.L_x_8815:
[----:B------:R-:W-:Y:S01]  /*0c90*/  IMAD.SHL.U32 R2, R2, 0x200000, RZ ;  /* 0x0020000002027824 */ /* 0x000fe200078e00ff */
[----:B------:R-:W-:-:S04]  /*0ca0*/  LEA R0, R0, 0x37800000, 0x17 ;  /* 0x3780000000007811 */ /* 0x000fc800078eb8ff */
[----:B------:R-:W-:Y:S01]  /*0cb0*/  LOP3.LUT R29, R0, R2, R29, 0xfe, !PT ;  /* 0x00000002001d7212 */ /* 0x000fe200078efe1d */
[----:B------:R-:W-:Y:S06]  /*0cc0*/  BRA `(.L_x_8798) ;  /* 0x0000000000947947 */ /* 0x000fec0003800000 */
.L_x_8810:
        /* <DEDUP_REMOVED lines=14> */
.L_x_8797:
        /* <DEDUP_REMOVED lines=16> */
.L_x_8819:
[----:B------:R-:W-:Y:S01]  /*0eb0*/  IMAD.MOV.U32 R29, RZ, RZ, RZ ;  /* 0x000000ffff1d7224 */ /* 0x000fe200078e00ff */
[----:B------:R-:W-:Y:S06]  /*0ec0*/  BRA `(.L_x_8798) ;  /* 0x0000000000147947 */ /* 0x000fec0003800000 */
.L_x_8818:
[----:B------:R-:W2:Y:S02]  /*0ed0*/  LDG.E.64 R2, desc[UR36][R2.64] ;  /* 0x0000002402027981 */ /* 0x000ea4000c1e1b00 */
[----:B--2---:R1:W2:Y:S01]  /*0ee0*/  I2F.U64 R29, R2 ;  /* 0x00000002001d7312 */ /* 0x0042a20000301000 */
[----:B------:R-:W-:Y:S05]  /*0ef0*/  BRA `(.L_x_8798) ;  /* 0x0000000000087947 */ /* 0x000fea0003800000 */
.L_x_8817:
[----:B------:R-:W2:Y:S02]  /*0f00*/  LDG.E R2, desc[UR36][R2.64] ;  /* 0x0000002402027981 */ /* 0x000ea4000c1e1900 */
[----:B--2---:R-:W-:-:S07]  /*0f10*/  I2FP.F32.U32 R29, R2 ;  /* 0x00000002001d7245 */ /* 0x004fce0000201000 */
.L_x_8798:
[----:B------:R-:W-:Y:S05]  /*0f20*/  BSYNC B6 ;  /* 0x0000000000067941 */ /* 0x000fea0003800000 */
.L_x_8792:
[----:B-1-3--:R-:W1:Y:S01]  /*0f30*/  LDC.64 R2, c[0x0][0x238] ;  /* 0x00008e00ff027b82 */ /* 0x00ae620000000a00 */
        /* <DEDUP_REMOVED lines=16> */
[----:B------:R-:W3:Y:S02]  /*1040*/  LDG.E.S8 R2, desc[UR36][R2.64] ;  /* 0x0000002402027981 */ /* 0x000ee4000c1e1300 */
[----:B---3--:R1:W3:Y:S01]  /*1050*/  I2F.S16 R26, R2 ;  /* 0x00000002001a7306 */ /* 0x0082e20000101400 */
[----:B------:R-:W-:Y:S05]  /*1060*/  BRA `(.L_x_8826) ;  /* 0x0000000c00387947 */ /* 0x000fea0003800000 */
.L_x_8824:
[----:B------:R-:W3:Y:S02]  /*1070*/  LDG.E.U8 R2, desc[UR36][R2.64] ;  /* 0x0000002402027981 */ /* 0x000ee4000c1e1100 */
[----:B---3--:R-:W-:Y:S01]  /*1080*/  I2FP.F32.U32 R26, R2 ;  /* 0x00000002001a7245 */ /* 0x008fe20000201000 */
[----:B------:R-:W-:Y:S06]  /*1090*/  BRA `(.L_x_8826) ;  /* 0x0000000c002c7947 */ /* 0x000fec0003800000 */
.L_x_8823:
[----:B------:R-:W-:-:S13]  /*10a0*/  ISETP.NE.AND P0, PT, R0, 0x2, PT ;  /* 0x000000020000780c */ /* 0x000fda0003f05270 */
[----:B------:R-:W-:Y:S05]  /*10b0*/  @!P0 BRA `(.L_x_8827) ;  /* 0x0000000000288947 */ /* 0x000fea0003800000 */
[----:B------:R-:W-:-:S13]  /*10c0*/  ISETP.NE.AND P0, PT, R0, 0x3, PT ;  /* 0x000000030000780c */ /* 0x000fda0003f05270 */
[----:B------:R-:W-:Y:S05]  /*10d0*/  @!P0 BRA `(.L_x_8828) ;  /* 0x0000000000148947 */ /* 0x000fea0003800000 */
[----:B------:R-:W-:-:S13]  /*10e0*/  ISETP.NE.AND P0, PT, R0, 0x4, PT ;  /* 0x000000040000780c */ /* 0x000fda0003f05270 */
[----:B------:R-:W-:Y:S05]  /*10f0*/  @P0 BRA `(.L_x_8825) ;  /* 0x0000000800b80947 */ /* 0x000fea0003800000 */
[----:B------:R-:W3:Y:S02]  /*1100*/  LDG.E.64 R2, desc[UR36][R2.64] ;  /* 0x0000002402027981 */ /* 0x000ee4000c1e1b00 */
[----:B---3--:R1:W3:Y:S01]  /*1110*/  I2F.S64 R26, R2 ;  /* 0x00000002001a7312 */ /* 0x0082e20000301400 */
[----:B------:R-:W-:Y:S05]  /*1120*/  BRA `(.L_x_8826) ;  /* 0x0000000c00087947 */ /* 0x000fea0003800000 */
.L_x_8828:
[----:B------:R-:W3:Y:S02]  /*1130*/  LDG.E R2, desc[UR36][R2.64] ;  /* 0x0000002402027981 */ /* 0x000ee4000c1e1900 */
[----:B---3--:R-:W-:Y:S01]  /*1140*/  I2FP.F32.S32 R26, R2 ;  /* 0x00000002001a7245 */ /* 0x008fe20000201400 */
[----:B------:R-:W-:Y:S06]  /*1150*/  BRA `(.L_x_8826) ;  /* 0x0000000800fc7947 */ /* 0x000fec0003800000 */
.L_x_8827:
[----:B------:R-:W3:Y:S02]  /*1160*/  LDG.E.U16 R2, desc[UR36][R2.64] ;  /* 0x0000002402027981 */ /* 0x000ee4000c1e1500 */
[----:B---3--:R1:W3:Y:S01]  /*1170*/  I2F.S16 R26, R2 ;  /* 0x00000002001a7306 */ /* 0x0082e20000101400 */
[----:B------:R-:W-:Y:S05]  /*1180*/  BRA `(.L_x_8826) ;  /* 0x0000000800f07947 */ /* 0x000fea0003800000 */
.L_x_8822:
        /* <DEDUP_REMOVED lines=8> */
.L_x_8830:
[----:B------:R-:W3:Y:S02]  /*1210*/  LDG.E.U16 R2, desc[UR36][R2.64] ;  /* 0x0000002402027981 */ /* 0x000ee4000c1e1500 */
[----:B---3--:R-:W-:Y:S01]  /*1220*/  HADD2.F32 R26, -RZ, R2.H0_H0 ;  /* 0x20000002ff1a7230 */ /* 0x008fe20000004100 */
[----:B------:R-:W-:Y:S06]  /*1230*/  BRA `(.L_x_8826) ;  /* 0x0000000800c47947 */ /* 0x000fec0003800000 */
.L_x_8829:
        /* <DEDUP_REMOVED lines=8> */
.L_x_8832:
[----:B------:R-:W3:Y:S02]  /*12c0*/  LDG.E.U16 R2, desc[UR36][R2.64] ;  /* 0x0000002402027981 */ /* 0x000ee4000c1e1500 */
[----:B---3--:R-:W-:Y:S01]  /*12d0*/  HADD2.F32 R26, -RZ, R2.H0_H0 ;  /* 0x20000002ff1a7230 */ /* 0x008fe20000004100 */
[----:B------:R-:W-:Y:S06]  /*12e0*/  BRA `(.L_x_8826) ;  /* 0x0000000800987947 */ /* 0x000fec0003800000 */
.L_x_8831:
[----:B------:R-:W3:Y:S01]  /*12f0*/  LDG.E.64 R2, desc[UR36][R2.64] ;  /* 0x0000002402027981 */ /* 0x000ee2000c1e1b00 */
[----:B------:R-:W-:Y:S01]  /*1300*/  UMOV UR4, 0xf0000000 ;  /* 0xf000000000047882 */ /* 0x000fe20000000000 */
[----:B------:R-:W-:Y:S01]  /*1310*/  UMOV UR5, 0x380fffff ;  /* 0x380fffff00057882 */ /* 0x000fe20000000000 */
[----:B---3--:R-:W1:Y:S01]  /*1320*/  F2F.F32.F64 R26, R2 ;  /* 0x00000002001a7310 */ /* 0x008e620000301000 */
[----:B------:R-:W-:-:S14]  /*1330*/  DSETP.GEU.AND P0, PT, |R2|, UR4, PT ;  /* 0x0000000402007e2a */ /* 0x000fdc000bf0e200 */
[----:B-1----:R-:W-:Y:S01]  /*1340*/  @!P0 FMUL R26, R26, 1.175494350822287508e-38 ;  /* 0x008000001a1a8820 */ /* 0x002fe20000400000 */
[----:B------:R-:W-:Y:S06]  /*1350*/  BRA `(.L_x_8826) ;  /* 0x00000008007c7947 */ /* 0x000fec0003800000 */
.L_x_8821:
        /* <DEDUP_REMOVED lines=8> */
[----:B------:R-:W3:Y:S02]  /*13e0*/  LDG.E.U8 R2, desc[UR36][R2.64] ;  /* 0x0000002402027981 */ /* 0x000ee4000c1e1100 */
[----:B---3--:R-:W-:-:S04]  /*13f0*/  ISETP.NE.AND P0, PT, R2, RZ, PT ;  /* 0x000000ff0200720c */ /* 0x008fc80003f05270 */
[----:B------:R-:W-:Y:S01]  /*1400*/  FSEL R26, RZ, 1, !P0 ;  /* 0x3f800000ff1a7808 */ /* 0x000fe20004000000 */
[----:B------:R-:W-:Y:S08]  /*1410*/  BRA `(.L_x_8826) ;  /* 0x00000008004c7947 */ /* 0x000ff00003800000 */
.L_x_8835:
[----:B------:R-:W3:Y:S01]  /*1420*/  LDG.E.64 R2, desc[UR36][R2.64] ;  /* 0x0000002402027981 */ /* 0x000ee2000c1e1b00 */
[----:B------:R-:W-:Y:S01]  /*1430*/  UMOV UR4, 0xf0000000 ;  /* 0xf000000000047882 */ /* 0x000fe20000000000 */
[----:B------:R-:W-:Y:S01]  /*1440*/  UMOV UR5, 0x380fffff ;  /* 0x380fffff00057882 */ /* 0x000fe20000000000 */
[----:B---3--:R-:W1:Y:S01]  /*1450*/  F2F.F32.F64 R26, R2 ;  /* 0x00000002001a7310 */ /* 0x008e620000301000 */
[----:B------:R-:W-:-:S14]  /*1460*/  DSETP.GEU.AND P0, PT, |R2|, UR4, PT ;  /* 0x0000000402007e2a */ /* 0x000fdc000bf0e200 */
[----:B-1----:R-:W-:Y:S01]  /*1470*/  @!P0 FMUL R26, R26, 1.175494350822287508e-38 ;  /* 0x008000001a1a8820 */ /* 0x002fe20000400000 */
[----:B------:R-:W-:Y:S06]  /*1480*/  BRA `(.L_x_8826) ;  /* 0x0000000800307947 */ /* 0x000fec0003800000 */
.L_x_8834:
        /* <DEDUP_REMOVED lines=8> */
[----:B---3--:R-:W-:-:S05]  /*1510*/  IMAD.SHL.U32 R26, R26, 0x1000000, RZ ;  /* 0x010000001a1a7824 */ /* 0x008fca00078e00ff */
        /* <DEDUP_REMOVED lines=17> */
.L_x_8837:
[----:B------:R-:W3:Y:S02]  /*1630*/  LDG.E.U8 R2, desc[UR36][R2.64] ;  /* 0x0000002402027981 */ /* 0x000ee4000c1e1100 */
        /* <DEDUP_REMOVED lines=12> */
.L_x_8836:
[----:B------:R-:W3:Y:S02]  /*1700*/  LDG.E.U16 R2, desc[UR36][R2.64] ;  /* 0x0000002402027981 */ /* 0x000ee4000c1e1500 */
[----:B---3--:R-:W-:Y:S01]  /*1710*/  IMAD.U32 R26, R2, 0x10000, RZ ;  /* 0x00010000021a7824 */ /* 0x008fe200078e00ff */
[----:B------:R-:W-:Y:S06]  /*1720*/  BRA `(.L_x_8826) ;  /* 0x0000000400887947 */ /* 0x000fec0003800000 */
.L_x_8833:
        /* <DEDUP_REMOVED lines=8> */
[----:B------:R-:W3:Y:S02]  /*17b0*/  LDG.E.U16 R2, desc[UR36][R2.64] ;  /* 0x0000002402027981 */ /* 0x000ee4000c1e1500 */
[----:B---3--:R-:W-:Y:S01]  /*17c0*/  I2FP.F32.U32 R26, R2 ;  /* 0x00000002001a7245 */ /* 0x008fe20000201000 */
[----:B------:R-:W-:Y:S06]  /*17d0*/  BRA `(.L_x_8826) ;  /* 0x00000004005c7947 */ /* 0x000fec0003800000 */
.L_x_8840:
[----:B------:R-:W3:Y:S01]  /*17e0*/  LDG.E.U8 R2, desc[UR36][R2.64] ;  /* 0x0000002402027981 */ /* 0x000ee2000c1e1100 */
[----:B------:R-:W-:Y:S01]  /*17f0*/  IMAD.MOV.U32 R26, RZ, RZ, RZ ;  /* 0x000000ffff1a7224 */ /* 0x000fe200078e00ff */
        /* <DEDUP_REMOVED lines=18> */
.L_x_8842:
[----:B------:R-:W-:Y:S05]  /*1920*/  BSYNC B0 ;  /* 0x0000000000007941 */ /* 0x000fea0003800000 */
.L_x_8841:
[----:B------:R-:W-:Y:S01]  /*1930*/  IMAD.SHL.U32 R2, R2, 0x100000, RZ ;  /* 0x0010000002027824 */ /* 0x000fe200078e00ff */
[----:B------:R-:W-:-:S04]  /*1940*/  LEA R3, R0, 0x3b800000, 0x17 ;  /* 0x3b80000000037811 */ /* 0x000fc800078eb8ff */
[----:B------:R-:W-:Y:S01]  /*1950*/  LOP3.LUT R26, R3, R2, R26, 0xfe, !PT ;  /* 0x00000002031a7212 */ /* 0x000fe200078efe1a */
[----:B------:R-:W-:Y:S06]  /*1960*/  BRA `(.L_x_8826) ;  /* 0x0000000000f87947 */ /* 0x000fec0003800000 */
.L_x_8839:
        /* <DEDUP_REMOVED lines=20> */
.L_x_8844:
[----:B------:R-:W-:Y:S05]  /*1ab0*/  BSYNC B0 ;  /* 0x0000000000007941 */ /* 0x000fea0003800000 */
.L_x_8843:
[----:B------:R-:W-:Y:S01]  /*1ac0*/  IMAD.SHL.U32 R2, R2, 0x200000, RZ ;  /* 0x0020000002027824 */ /* 0x000fe200078e00ff */
[----:B------:R-:W-:-:S04]  /*1ad0*/  LEA R3, R0, 0x37800000, 0x17 ;  /* 0x3780000000037811 */ /* 0x000fc800078eb8ff */
[----:B------:R-:W-:Y:S01]  /*1ae0*/  LOP3.LUT R26, R3, R2, R26, 0xfe, !PT ;  /* 0x00000002031a7212 */ /* 0x000fe200078efe1a */
[----:B------:R-:W-:Y:S06]  /*1af0*/  BRA `(.L_x_8826) ;  /* 0x0000000000947947 */ /* 0x000fec0003800000 */
.L_x_8838:
[----:B------:R-:W-:-:S13]  /*1b00*/  ISETP.NE.AND P0, PT, R0, 0x1c, PT ;  /* 0x0000001c0000780c */ /* 0x000fda0003f05270 */
[----:B------:R-:W-:Y:S05]  /*1b10*/  @!P0 BRA `(.L_x_8845) ;  /* 0x0000000000848947 */ /* 0x000fea0003800000 */
[----:B------:R-:W-:-:S13]  /*1b20*/  ISETP.NE.AND P0, PT, R0, 0x1d, PT ;  /* 0x0000001d0000780c */ /* 0x000fda0003f05270 */
[----:B------:R-:W-:Y:S05]  /*1b30*/  @!P0 BRA `(.L_x_8846) ;  /* 0x0000000000708947 */ /* 0x000fea0003800000 */
[----:B------:R-:W-:-:S13]  /*1b40*/  ISETP.NE.AND P0, PT, R0, 0x2c, PT ;  /* 0x0000002c0000780c */ /* 0x000fda0003f05270 */
[----:B------:R-:W-:Y:S05]  /*1b50*/  @P0 BRA `(.L_x_8825) ;  /* 0x0000000000200947 */ /* 0x000fea0003800000 */
[----:B------:R-:W3:Y:S01]  /*1b60*/  LDG.E.U8 R2, desc[UR36][R2.64] ;  /* 0x0000002402027981 */ /* 0x000ee2000c1e1100 */
[----:B------:R-:W-:Y:S01]  /*1b70*/  IMAD.MOV.U32 R26, RZ, RZ, 0x400000 ;  /* 0x00400000ff1a7424 */ /* 0x000fe200078e00ff */
[----:B---3--:R-:W-:-:S13]  /*1b80*/  ISETP.NE.AND P0, PT, R2, RZ, PT ;  /* 0x000000ff0200720c */ /* 0x008fda0003f05270 */
[----:B------:R-:W-:Y:S05]  /*1b90*/  @!P0 BRA `(.L_x_8826) ;  /* 0x00000000006c8947 */ /* 0x000fea0003800000 */
[----:B------:R-:W-:-:S13]  /*1ba0*/  ISETP.NE.AND P0, PT, R2, 0xff, PT ;  /* 0x000000ff0200780c */ /* 0x000fda0003f05270 */
[----:B------:R-:W-:Y:S02]  /*1bb0*/  @!P0 IMAD.MOV.U32 R26, RZ, RZ, 0x7f800001 ;  /* 0x7f800001ff1a8424 */ /* 0x000fe400078e00ff */
[----:B------:R-:W-:Y:S01]  /*1bc0*/  @P0 IMAD.SHL.U32 R26, R2, 0x800000, RZ ;  /* 0x00800000021a0824 */ /* 0x000fe200078e00ff */
[----:B------:R-:W-:Y:S06]  /*1bd0*/  BRA `(.L_x_8826) ;  /* 0x00000000005c7947 */ /* 0x000fec0003800000 */
.L_x_8825:
        /* <DEDUP_REMOVED lines=16> */
.L_x_8847:
[----:B------:R-:W-:Y:S01]  /*1ce0*/  IMAD.MOV.U32 R26, RZ, RZ, RZ ;  /* 0x000000ffff1a7224 */ /* 0x000fe200078e00ff */
[----:B------:R-:W-:Y:S06]  /*1cf0*/  BRA `(.L_x_8826) ;  /* 0x0000000000147947 */ /* 0x000fec0003800000 */
.L_x_8846:
[----:B------:R-:W3:Y:S02]  /*1d00*/  LDG.E.64 R2, desc[UR36][R2.64] ;  /* 0x0000002402027981 */ /* 0x000ee4000c1e1b00 */
[----:B---3--:R1:W3:Y:S01]  /*1d10*/  I2F.U64 R26, R2 ;  /* 0x00000002001a7312 */ /* 0x0082e20000301000 */
[----:B------:R-:W-:Y:S05]  /*1d20*/  BRA `(.L_x_8826) ;  /* 0x0000000000087947 */ /* 0x000fea0003800000 */
.L_x_8845:
[----:B------:R-:W3:Y:S02]  /*1d30*/  LDG.E R2, desc[UR36][R2.64] ;  /* 0x0000002402027981 */ /* 0x000ee4000c1e1900 */
[----:B---3--:R-:W-:-:S07]  /*1d40*/  I2FP.F32.U32 R26, R2 ;  /* 0x00000002001a7245 */ /* 0x008fce0000201000 */
.L_x_8826:
[----:B------:R-:W-:Y:S05]  /*1d50*/  BSYNC B6 ;  /* 0x0000000000067941 */ /* 0x000fea0003800000 */
.L_x_8820:
[----:B-1----:R-:W1:Y:S01]  /*1d60*/  LDC.64 R2, c[0x0][0x240] ;  /* 0x00009000ff027b82 */ /* 0x002e620000000a00 */
        /* <DEDUP_REMOVED lines=19> */
.L_x_8852:
[----:B------:R-:W2:Y:S02]  /*1ea0*/  LDG.E.U8 R2, desc[UR36][R2.64] ;  /* 0x0000002402027981 */ /* 0x000ea4000c1e1100 */
[----:B--2---:R-:W-:Y:S01]  /*1eb0*/  I2FP.F32.U32 R24, R2 ;  /* 0x0000000200187245 */ /* 0x004fe20000201000 */
[----:B------:R-:W-:Y:S06]  /*1ec0*/  BRA `(.L_x_8854) ;  /* 0x0000000c002c7947 */ /* 0x000fec0003800000 */
.L_x_8851:
        /* <DEDUP_REMOVED lines=9> */
.L_x_8856:
[----:B------:R-:W2:Y:S02]  /*1f60*/  LDG.E R2, desc[UR36][R2.64] ;  /* 0x0000002402027981 */ /* 0x000ea4000c1e1900 */
[----:B--2---:R-:W-:Y:S01]  /*1f70*/  I2FP.F32.S32 R24, R2 ;  /* 0x0000000200187245 */ /* 0x004fe20000201400 */
[----:B------:R-:W-:Y:S06]  /*1f80*/  BRA `(.L_x_8854) ;  /* 0x0000000800fc7947 */ /* 0x000fec0003800000 */
.L_x_8855:
[----:B------:R-:W2:Y:S02]  /*1f90*/  LDG.E.U16 R2, desc[UR36][R2.64] ;  /* 0x0000002402027981 */ /* 0x000ea4000c1e1500 */
[----:B--2---:R0:W1:Y:S01]  /*1fa0*/  I2F.S16 R24, R2 ;  /* 0x0000000200187306 */ /* 0x0040620000101400 */
[----:B------:R-:W-:Y:S05]  /*1fb0*/  BRA `(.L_x_8854) ;  /* 0x0000000800f07947 */ /* 0x000fea0003800000 */
.L_x_8850:
        /* <DEDUP_REMOVED lines=8> */
.L_x_8858:
[----:B------:R-:W2:Y:S02]  /*2040*/  LDG.E.U16 R2, desc[UR36][R2.64] ;  /* 0x0000002402027981 */ /* 0x000ea4000c1e1500 */
[----:B--2---:R-:W-:Y:S01]  /*2050*/  HADD2.F32 R24, -RZ, R2.H0_H0 ;  /* 0x20000002ff187230 */ /* 0x004fe20000004100 */
[----:B------:R-:W-:Y:S06]  /*2060*/  BRA `(.L_x_8854) ;  /* 0x0000000800c47947 */ /* 0x000fec0003800000 */
.L_x_8857:
        /* <DEDUP_REMOVED lines=8> */
.L_x_8860:
[----:B------:R-:W2:Y:S02]  /*20f0*/  LDG.E.U16 R2, desc[UR36][R2.64] ;  /* 0x0000002402027981 */ /* 0x000ea4000c1e1500 */
[----:B--2---:R-:W-:Y:S01]  /*2100*/  HADD2.F32 R24, -RZ, R2.H0_H0 ;  /* 0x20000002ff187230 */ /* 0x004fe20000004100 */
[----:B------:R-:W-:Y:S06]  /*2110*/  BRA `(.L_x_8854) ;  /* 0x0000000800987947 */ /* 0x000fec0003800000 */
.L_x_8859:
[----:B------:R-:W2:Y:S01]  /*2120*/  LDG.E.64 R2, desc[UR36][R2.64] ;  /* 0x0000002402027981 */ /* 0x000ea2000c1e1b00 */
[----:B------:R-:W-:Y:S01]  /*2130*/  UMOV UR4, 0xf0000000 ;  /* 0xf000000000047882 */ /* 0x000fe20000000000 */
[----:B------:R-:W-:Y:S01]  /*2140*/  UMOV UR5, 0x380fffff ;  /* 0x380fffff00057882 */ /* 0x000fe20000000000 */
[----:B--2---:R-:W0:Y:S01]  /*2150*/  F2F.F32.F64 R24, R2 ;  /* 0x0000000200187310 */ /* 0x004e220000301000 */
[----:B------:R-:W-:-:S14]  /*2160*/  DSETP.GEU.AND P0, PT, |R2|, UR4, PT ;  /* 0x0000000402007e2a */ /* 0x000fdc000bf0e200 */
[----:B0-----:R-:W-:Y:S01]  /*2170*/  @!P0 FMUL R24, R24, 1.175494350822287508e-38 ;  /* 0x0080000018188820 */ /* 0x001fe20000400000 */
[----:B------:R-:W-:Y:S06]  /*2180*/  BRA `(.L_x_8854) ;  /* 0x00000008007c7947 */ /* 0x000fec0003800000 */
.L_x_8849:
        /* <DEDUP_REMOVED lines=12> */
.L_x_8863:
[----:B------:R-:W2:Y:S01]  /*2250*/  LDG.E.64 R2, desc[UR36][R2.64] ;  /* 0x0000002402027981 */ /* 0x000ea2000c1e1b00 */
[----:B------:R-:W-:Y:S01]  /*2260*/  UMOV UR4, 0xf0000000 ;  /* 0xf000000000047882 */ /* 0x000fe20000000000 */
[----:B------:R-:W-:Y:S01]  /*2270*/  UMOV UR5, 0x380fffff ;  /* 0x380fffff00057882 */ /* 0x000fe20000000000 */
[----:B--2---:R-:W0:Y:S01]  /*2280*/  F2F.F32.F64 R24, R2 ;  /* 0x0000000200187310 */ /* 0x004e220000301000 */
[----:B------:R-:W-:-:S14]  /*2290*/  DSETP.GEU.AND P0, PT, |R2|, UR4, PT ;  /* 0x0000000402007e2a */ /* 0x000fdc000bf0e200 */
[----:B0-----:R-:W-:Y:S01]  /*22a0*/  @!P0 FMUL R24, R24, 1.175494350822287508e-38 ;  /* 0x0080000018188820 */ /* 0x001fe20000400000 */
[----:B------:R-:W-:Y:S06]  /*22b0*/  BRA `(.L_x_8854) ;  /* 0x0000000800307947 */ /* 0x000fec0003800000 */
.L_x_8862:
        /* <DEDUP_REMOVED lines=26> */
.L_x_8865:
        /* <DEDUP_REMOVED lines=13> */
.L_x_8864:
[----:B------:R-:W2:Y:S02]  /*2530*/  LDG.E.U16 R2, desc[UR36][R2.64] ;  /* 0x0000002402027981 */ /* 0x000ea4000c1e1500 */
[----:B--2---:R-:W-:Y:S01]  /*2540*/  IMAD.U32 R24, R2, 0x10000, RZ ;  /* 0x0001000002187824 */ /* 0x004fe200078e00ff */
[----:B------:R-:W-:Y:S06]  /*2550*/  BRA `(.L_x_8854) ;  /* 0x0000000400887947 */ /* 0x000fec0003800000 */
.L_x_8861:
        /* <DEDUP_REMOVED lines=11> */
.L_x_8868:
        /* <DEDUP_REMOVED lines=20> */
.L_x_8870:
[----:B------:R-:W-:Y:S05]  /*2750*/  BSYNC B0 ;  /* 0x0000000000007941 */ /* 0x000fea0003800000 */
.L_x_8869:
[----:B------:R-:W-:Y:S01]  /*2760*/  IMAD.SHL.U32 R2, R2, 0x100000, RZ ;  /* 0x0010000002027824 */ /* 0x000fe200078e00ff */
[----:B------:R-:W-:-:S04]  /*2770*/  LEA R3, R0, 0x3b800000, 0x17 ;  /* 0x3b80000000037811 */ /* 0x000fc800078eb8ff */
[----:B------:R-:W-:Y:S01]  /*2780*/  LOP3.LUT R24, R3, R2, R24, 0xfe, !PT ;  /* 0x0000000203187212 */ /* 0x000fe200078efe18 */
[----:B------:R-:W-:Y:S06]  /*2790*/  BRA `(.L_x_8854) ;  /* 0x0000000000f87947 */ /* 0x000fec0003800000 */
.L_x_8867:
        /* <DEDUP_REMOVED lines=20> */
.L_x_8872:
[----:B------:R-:W-:Y:S05]  /*28e0*/  BSYNC B0 ;  /* 0x0000000000007941 */ /* 0x000fea0003800000 */
.L_x_8871:
[----:B------:R-:W-:Y:S01]  /*28f0*/  IMAD.SHL.U32 R2, R2, 0x200000, RZ ;  /* 0x0020000002027824 */ /* 0x000fe200078e00ff */
[----:B------:R-:W-:-:S04]  /*2900*/  LEA R3, R0, 0x37800000, 0x17 ;  /* 0x3780000000037811 */ /* 0x000fc800078eb8ff */
[----:B------:R-:W-:Y:S01]  /*2910*/  LOP3.LUT R24, R3, R2, R24, 0xfe, !PT ;  /* 0x0000000203187212 */ /* 0x000fe200078efe18 */
[----:B------:R-:W-:Y:S06]  /*2920*/  BRA `(.L_x_8854) ;  /* 0x0000000000947947 */ /* 0x000fec0003800000 */
.L_x_8866:
        /* <DEDUP_REMOVED lines=14> */
.L_x_8853:
        /* <DEDUP_REMOVED lines=16> */
.L_x_8875:
[----:B------:R-:W-:Y:S01]  /*2b10*/  IMAD.MOV.U32 R24, RZ, RZ, RZ ;  /* 0x000000ffff187224 */ /* 0x000fe200078e00ff */
[----:B------:R-:W-:Y:S06]  /*2b20*/  BRA `(.L_x_8854) ;  /* 0x0000000000147947 */ /* 0x000fec0003800000 */
.L_x_8874:
[----:B------:R-:W2:Y:S02]  /*2b30*/  LDG.E.64 R24, desc[UR36][R2.64] ;  /* 0x0000002402187981 */ /* 0x000ea4000c1e1b00 */
[----:B--2---:R0:W1:Y:S01]  /*2b40*/  I2F.U64 R24, R24 ;  /* 0x0000001800187312 */ /* 0x0040620000301000 */
[----:B------:R-:W-:Y:S05]  /*2b50*/  BRA `(.L_x_8854) ;  /* 0x0000000000087947 */ /* 0x000fea0003800000 */
.L_x_8873:
[----:B------:R-:W2:Y:S02]  /*2b60*/  LDG.E R2, desc[UR36][R2.64] ;  /* 0x0000002402027981 */ /* 0x000ea4000c1e1900 */
[----:B--2---:R-:W-:-:S07]  /*2b70*/  I2FP.F32.U32 R24, R2 ;  /* 0x0000000200187245 */ /* 0x004fce0000201000 */
.L_x_8854:
[----:B------:R-:W-:Y:S05]  /*2b80*/  BSYNC B6 ;  /* 0x0000000000067941 */ /* 0x000fea0003800000 */
.L_x_8848:
[----:B------:R-:W-:-:S07]  /*2b90*/  VIADD R18, R18, 0x80 ;  /* 0x0000008012127836 */ /* 0x000fce0000000000 */
.L_x_8791:
[----:B------:R-:W-:Y:S05]  /*2ba0*/  BSYNC B7 ;  /* 0x0000000000077941 */ /* 0x000fea0003800000 */
.L_x_8790:
[----:B------:R-:W-:Y:S01]  /*2bb0*/  ISETP.GE.AND P0, PT, R18, R22, PT ;  /* 0x000000161200720c */ /* 0x000fe20003f06270 */
[----:B------:R-:W-:Y:S01]  /*2bc0*/  BSSY B7, `(.L_x_8876) ;  /* 0x00002b0000077945 */ /* 0x000fe20003800000 */
[----:B------:R-:W-:Y:S02]  /*2bd0*/  IMAD.MOV.U32 R19, RZ, RZ, RZ ;  /* 0x000000ffff137224 */ /* 0x000fe400078e00ff */
[----:B0-----:R-:W-:-:S09]  /*2be0*/  IMAD.MOV.U32 R2, RZ, RZ, RZ ;  /* 0x000000ffff027224 */ /* 0x001fd200078e00ff */
[----:B------:R-:W-:Y:S05]  /*2bf0*/  @P0 BRA `(.L_x_8877) ;  /* 0x0000002800b00947 */ /* 0x000fea0003800000 */
[----:B------:R-:W0:Y:S01]  /*2c00*/  S2R R0, SR_CTAID.X ;  /* 0x0000000000007919 */ /* 0x000e220000002500 */
[----:B------:R-:W1:Y:S01]  /*2c10*/  LDC.64 R2, c[0x0][0x230] ;  /* 0x00008c00ff027b82 */ /* 0x000e620000000a00 */
[----:B------:R-:W-:Y:S01]  /*2c20*/  ULDC UR4, c[0x0][0x250] ;  /* 0x0000940000047ab9 */ /* 0x000fe20000000800 */
[----:B------:R-:W-:Y:S01]  /*2c30*/  BSSY B6, `(.L_x_8878) ;  /* 0x00000e1000067945 */ /* 0x000fe20003800000 */
        /* <DEDUP_REMOVED lines=18> */
.L_x_8882:
[----:B------:R-:W2:Y:S02]  /*2d60*/  LDG.E.U8 R2, desc[UR36][R2.64] ;  /* 0x0000002402027981 */ /* 0x000ea4000c1e1100 */
[----:B--2---:R-:W-:Y:S01]  /*2d70*/  I2FP.F32.U32 R27, R2 ;  /* 0x00000002001b7245 */ /* 0x004fe20000201000 */
[----:B------:R-:W-:Y:S06]  /*2d80*/  BRA `(.L_x_8884) ;  /* 0x0000000c002c7947 */ /* 0x000fec0003800000 */
.L_x_8881:
        /* <DEDUP_REMOVED lines=9> */
.L_x_8886:
[----:B------:R-:W2:Y:S02]  /*2e20*/  LDG.E R2, desc[UR36][R2.64] ;  /* 0x0000002402027981 */ /* 0x000ea4000c1e1900 */
[----:B--2---:R-:W-:Y:S01]  /*2e30*/  I2FP.F32.S32 R27, R2 ;  /* 0x00000002001b7245 */ /* 0x004fe20000201400 */
[----:B------:R-:W-:Y:S06]  /*2e40*/  BRA `(.L_x_8884) ;  /* 0x0000000800fc7947 */ /* 0x000fec0003800000 */
.L_x_8885:
[----:B------:R-:W2:Y:S02]  /*2e50*/  LDG.E.U16 R2, desc[UR36][R2.64] ;  /* 0x0000002402027981 */ /* 0x000ea4000c1e1500 */
[----:B--2---:R2:W0:Y:S01]  /*2e60*/  I2F.S16 R27, R2 ;  /* 0x00000002001b7306 */ /* 0x0044220000101400 */
[----:B------:R-:W-:Y:S05]  /*2e70*/  BRA `(.L_x_8884) ;  /* 0x0000000800f07947 */ /* 0x000fea0003800000 */
.L_x_8880:
        /* <DEDUP_REMOVED lines=8> */
.L_x_8888:
[----:B------:R-:W2:Y:S02]  /*2f00*/  LDG.E.U16 R2, desc[UR36][R2.64] ;  /* 0x0000002402027981 */ /* 0x000ea4000c1e1500 */
[----:B--2---:R-:W-:Y:S01]  /*2f10*/  HADD2.F32 R27, -RZ, R2.H0_H0 ;  /* 0x20000002ff1b7230 */ /* 0x004fe20000004100 */
[----:B------:R-:W-:Y:S06]  /*2f20*/  BRA `(.L_x_8884) ;  /* 0x0000000800c47947 */ /* 0x000fec0003800000 */
.L_x_8887:
        /* <DEDUP_REMOVED lines=8> */
.L_x_8890:
[----:B------:R-:W2:Y:S02]  /*2fb0*/  LDG.E.U16 R2, desc[UR36][R2.64] ;  /* 0x0000002402027981 */ /* 0x000ea4000c1e1500 */
[----:B--2---:R-:W-:Y:S01]  /*2fc0*/  HADD2.F32 R27, -RZ, R2.H0_H0 ;  /* 0x20000002ff1b7230 */ /* 0x004fe20000004100 */
[----:B------:R-:W-:Y:S06]  /*2fd0*/  BRA `(.L_x_8884) ;  /* 0x0000000800987947 */ /* 0x000fec0003800000 */
.L_x_8889:
[----:B------:R-:W2:Y:S01]  /*2fe0*/  LDG.E.64 R2, desc[UR36][R2.64] ;  /* 0x0000002402027981 */ /* 0x000ea2000c1e1b00 */
[----:B------:R-:W-:Y:S01]  /*2ff0*/  UMOV UR4, 0xf0000000 ;  /* 0xf000000000047882 */ /* 0x000fe20000000000 */
[----:B------:R-:W-:Y:S01]  /*3000*/  UMOV UR5, 0x380fffff ;  /* 0x380fffff00057882 */ /* 0x000fe20000000000 */
[----:B--2---:R-:W0:Y:S01]  /*3010*/  F2F.F32.F64 R27, R2 ;  /* 0x00000002001b7310 */ /* 0x004e220000301000 */
[----:B------:R-:W-:-:S14]  /*3020*/  DSETP.GEU.AND P0, PT, |R2|, UR4, PT ;  /* 0x0000000402007e2a */ /* 0x000fdc000bf0e200 */
[----:B0-----:R-:W-:Y:S01]  /*3030*/  @!P0 FMUL R27, R27, 1.175494350822287508e-38 ;  /* 0x008000001b1b8820 */ /* 0x001fe20000400000 */
[----:B------:R-:W-:Y:S06]  /*3040*/  BRA `(.L_x_8884) ;  /* 0x00000008007c7947 */ /* 0x000fec0003800000 */
.L_x_8879:
        /* <DEDUP_REMOVED lines=12> */
.L_x_8893:
[----:B------:R-:W2:Y:S01]  /*3110*/  LDG.E.64 R2, desc[UR36][R2.64] ;  /* 0x0000002402027981 */ /* 0x000ea2000c1e1b00 */
[----:B------:R-:W-:Y:S01]  /*3120*/  UMOV UR4, 0xf0000000 ;  /* 0xf000000000047882 */ /* 0x000fe20000000000 */
[----:B------:R-:W-:Y:S01]  /*3130*/  UMOV UR5, 0x380fffff ;  /* 0x380fffff00057882 */ /* 0x000fe20000000000 */
[----:B--2---:R-:W0:Y:S01]  /*3140*/  F2F.F32.F64 R27, R2 ;  /* 0x00000002001b7310 */ /* 0x004e220000301000 */
[----:B------:R-:W-:-:S14]  /*3150*/  DSETP.GEU.AND P0, PT, |R2|, UR4, PT ;  /* 0x0000000402007e2a */ /* 0x000fdc000bf0e200 */
[----:B0-----:R-:W-:Y:S01]  /*3160*/  @!P0 FMUL R27, R27, 1.175494350822287508e-38 ;  /* 0x008000001b1b8820 */ /* 0x001fe20000400000 */
[----:B------:R-:W-:Y:S06]  /*3170*/  BRA `(.L_x_8884) ;  /* 0x0000000800307947 */ /* 0x000fec0003800000 */
.L_x_8892:
        /* <DEDUP_REMOVED lines=26> */
.L_x_8895:
        /* <DEDUP_REMOVED lines=13> */
.L_x_8894:
[----:B------:R-:W2:Y:S02]  /*33f0*/  LDG.E.U16 R2, desc[UR36][R2.64] ;  /* 0x0000002402027981 */ /* 0x000ea4000c1e1500 */
[----:B--2---:R-:W-:Y:S01]  /*3400*/  IMAD.U32 R27, R2, 0x10000, RZ ;  /* 0x00010000021b7824 */ /* 0x004fe200078e00ff */
[----:B------:R-:W-:Y:S06]  /*3410*/  BRA `(.L_x_8884) ;  /* 0x0000000400887947 */ /* 0x000fec0003800000 */
.L_x_8891:
        /* <DEDUP_REMOVED lines=11> */
.L_x_8898:
        /* <DEDUP_REMOVED lines=20> */
.L_x_8900:
[----:B------:R-:W-:Y:S05]  /*3610*/  BSYNC B0 ;  /* 0x0000000000007941 */ /* 0x000fea0003800000 */
.L_x_8899:
[----:B------:R-:W-:Y:S01]  /*3620*/  IMAD.SHL.U32 R2, R2, 0x100000, RZ ;  /* 0x0010000002027824 */ /* 0x000fe200078e00ff */
[----:B------:R-:W-:-:S04]  /*3630*/  LEA R0, R0, 0x3b800000, 0x17 ;  /* 0x3b80000000007811 */ /* 0x000fc800078eb8ff */
[----:B------:R-:W-:Y:S01]  /*3640*/  LOP3.LUT R27, R0, R2, R27, 0xfe, !PT ;  /* 0x00000002001b7212 */ /* 0x000fe200078efe1b */
[----:B------:R-:W-:Y:S06]  /*3650*/  BRA `(.L_x_8884) ;  /* 0x0000000000f87947 */ /* 0x000fec0003800000 */
.L_x_8897:
        /* <DEDUP_REMOVED lines=20> */
.L_x_8902:
[----:B------:R-:W-:Y:S05]  /*37a0*/  BSYNC B0 ;  /* 0x0000000000007941 */ /* 0x000fea0003800000 */
.L_x_8901:
[----:B------:R-:W-:Y:S01]  /*37b0*/  IMAD.SHL.U32 R2, R2, 0x200000, RZ ;  /* 0x0020000002027824 */ /* 0x000fe200078e00ff */
[----:B------:R-:W-:-:S04]  /*37c0*/  LEA R0, R0, 0x37800000, 0x17 ;  /* 0x3780000000007811 */ /* 0x000fc800078eb8ff */
[----:B------:R-:W-:Y:S01]  /*37d0*/  LOP3.LUT R27, R0, R2, R27, 0xfe, !PT ;  /* 0x00000002001b7212 */ /* 0x000fe200078efe1b */
[----:B------:R-:W-:Y:S06]  /*37e0*/  BRA `(.L_x_8884) ;  /* 0x0000000000947947 */ /* 0x000fec0003800000 */
.L_x_8896:
        /* <DEDUP_REMOVED lines=14> */
.L_x_8883:
        /* <DEDUP_REMOVED lines=16> */
.L_x_8905:
[----:B------:R-:W-:Y:S01]  /*39d0*/  IMAD.MOV.U32 R27, RZ, RZ, RZ ;  /* 0x000000ffff1b7224 */ /* 0x000fe200078e00ff */
[----:B------:R-:W-:Y:S06]  /*39e0*/  BRA `(.L_x_8884) ;  /* 0x0000000000147947 */ /* 0x000fec0003800000 */
.L_x_8904:
[----:B------:R-:W2:Y:S02]  /*39f0*/  LDG.E.64 R2, desc[UR36][R2.64] ;  /* 0x0000002402027981 */ /* 0x000ea4000c1e1b00 */
[----:B--2---:R0:W1:Y:S01]  /*3a00*/  I2F.U64 R27, R2 ;  /* 0x00000002001b7312 */ /* 0x0040620000301000 */
[----:B------:R-:W-:Y:S05]  /*3a10*/  BRA `(.L_x_8884) ;  /* 0x0000000000087947 */ /* 0x000fea0003800000 */
.L_x_8903:
[----:B------:R-:W2:Y:S02]  /*3a20*/  LDG.E R2, desc[UR36][R2.64] ;  /* 0x0000002402027981 */ /* 0x000ea4000c1e1900 */
[----:B--2---:R-:W-:-:S07]  /*3a30*/  I2FP.F32.U32 R27, R2 ;  /* 0x00000002001b7245 */ /* 0x004fce0000201000 */
.L_x_8884:
[----:B------:R-:W-:Y:S05]  /*3a40*/  BSYNC B6 ;  /* 0x0000000000067941 */ /* 0x000fea0003800000 */
.L_x_8878:
[----:B0-2---:R-:W0:Y:S01]  /*3a50*/  LDC.64 R2, c[0x0][0x238] ;  /* 0x00008e00ff027b82 */ /* 0x005e220000000a00 */
        /* <DEDUP_REMOVED lines=19> */
.L_x_8910:
[----:B------:R-:W2:Y:S02]  /*3b90*/  LDG.E.U8 R2, desc[UR36][R2.64] ;  /* 0x0000002402027981 */ /* 0x000ea4000c1e1100 */
[----:B--2---:R-:W-:Y:S01]  /*3ba0*/  I2FP.F32.U32 R19, R2 ;  /* 0x0000000200137245 */ /* 0x004fe20000201000 */
[----:B------:R-:W-:Y:S06]  /*3bb0*/  BRA `(.L_x_8912) ;  /* 0x0000000c002c7947 */ /* 0x000fec0003800000 */
.L_x_8909:
        /* <DEDUP_REMOVED lines=9> */
.L_x_8914:
[----:B------:R-:W2:Y:S02]  /*3c50*/  LDG.E R2, desc[UR36][R2.64] ;  /* 0x0000002402027981 */ /* 0x000ea4000c1e1900 */
[----:B--2---:R-:W-:Y:S01]  /*3c60*/  I2FP.F32.S32 R19, R2 ;  /* 0x0000000200137245 */ /* 0x004fe20000201400 */
[----:B------:R-:W-:Y:S06]  /*3c70*/  BRA `(.L_x_8912) ;  /* 0x0000000800fc7947 */ /* 0x000fec0003800000 */
.L_x_8913:
[----:B------:R-:W2:Y:S02]  /*3c80*/  LDG.E.U16 R2, desc[UR36][R2.64] ;  /* 0x0000002402027981 */ /* 0x000ea4000c1e1500 */
[----:B--2---:R0:W2:Y:S01]  /*3c90*/  I2F.S16 R19, R2 ;  /* 0x0000000200137306 */ /* 0x0040a20000101400 */
[----:B------:R-:W-:Y:S05]  /*3ca0*/  BRA `(.L_x_8912) ;  /* 0x0000000800f07947 */ /* 0x000fea0003800000 */
.L_x_8908:
        /* <DEDUP_REMOVED lines=8> */
.L_x_8916:
[----:B------:R-:W2:Y:S02]  /*3d30*/  LDG.E.U16 R2, desc[UR36][R2.64] ;  /* 0x0000002402027981 */ /* 0x000ea4000c1e1500 */
[----:B--2---:R-:W-:Y:S01]  /*3d40*/  HADD2.F32 R19, -RZ, R2.H0_H0 ;  /* 0x20000002ff137230 */ /* 0x004fe20000004100 */
[----:B------:R-:W-:Y:S06]  /*3d50*/  BRA `(.L_x_8912) ;  /* 0x0000000800c47947 */ /* 0x000fec0003800000 */
.L_x_8915:
        /* <DEDUP_REMOVED lines=8> */
.L_x_8918:
[----:B------:R-:W2:Y:S02]  /*3de0*/  LDG.E.U16 R2, desc[UR36][R2.64] ;  /* 0x0000002402027981 */ /* 0x000ea4000c1e1500 */
[----:B--2---:R-:W-:Y:S01]  /*3df0*/  HADD2.F32 R19, -RZ, R2.H0_H0 ;  /* 0x20000002ff137230 */ /* 0x004fe20000004100 */
[----:B------:R-:W-:Y:S06]  /*3e00*/  BRA `(.L_x_8912) ;  /* 0x0000000800987947 */ /* 0x000fec0003800000 */
.L_x_8917:
[----:B------:R-:W2:Y:S01]  /*3e10*/  LDG.E.64 R2, desc[UR36][R2.64] ;  /* 0x0000002402027981 */ /* 0x000ea2000c1e1b00 */
[----:B------:R-:W-:Y:S01]  /*3e20*/  UMOV UR4, 0xf0000000 ;  /* 0xf000000000047882 */ /* 0x000fe20000000000 */
[----:B------:R-:W-:Y:S01]  /*3e30*/  UMOV UR5, 0x380fffff ;  /* 0x380fffff00057882 */ /* 0x000fe20000000000 */
[----:B--2---:R-:W0:Y:S01]  /*3e40*/  F2F.F32.F64 R19, R2 ;  /* 0x0000000200137310 */ /* 0x004e220000301000 */
[----:B------:R-:W-:-:S14]  /*3e50*/  DSETP.GEU.AND P0, PT, |R2|, UR4, PT ;  /* 0x0000000402007e2a */ /* 0x000fdc000bf0e200 */
[----:B0-----:R-:W-:Y:S01]  /*3e60*/  @!P0 FMUL R19, R19, 1.175494350822287508e-38 ;  /* 0x0080000013138820 */ /* 0x001fe20000400000 */
[----:B------:R-:W-:Y:S06]  /*3e70*/  BRA `(.L_x_8912) ;  /* 0x00000008007c7947 */ /* 0x000fec0003800000 */
.L_x_8907:
        /* <DEDUP_REMOVED lines=12> */
.L_x_8921:
[----:B------:R-:W2:Y:S01]  /*3f40*/  LDG.E.64 R2, desc[UR36][R2.64] ;  /* 0x0000002402027981 */ /* 0x000ea2000c1e1b00 */
[----:B------:R-:W-:Y:S01]  /*3f50*/  UMOV UR4, 0xf0000000 ;  /* 0xf000000000047882 */ /* 0x000fe20000000000 */
[----:B------:R-:W-:Y:S01]  /*3f60*/  UMOV UR5, 0x380fffff ;  /* 0x380fffff00057882 */ /* 0x000fe20000000000 */
[----:B--2---:R-:W0:Y:S01]  /*3f70*/  F2F.F32.F64 R19, R2 ;  /* 0x0000000200137310 */ /* 0x004e220000301000 */
[----:B------:R-:W-:-:S14]  /*3f80*/  DSETP.GEU.AND P0, PT, |R2|, UR4, PT ;  /* 0x0000000402007e2a */ /* 0x000fdc000bf0e200 */
[----:B0-----:R-:W-:Y:S01]  /*3f90*/  @!P0 FMUL R19, R19, 1.175494350822287508e-38 ;  /* 0x0080000013138820 */ /* 0x001fe20000400000 */
[----:B------:R-:W-:Y:S06]  /*3fa0*/  BRA `(.L_x_8912) ;  /* 0x0000000800307947 */ /* 0x000fec0003800000 */
.L_x_8920:
        /* <DEDUP_REMOVED lines=26> */
.L_x_8923:
        /* <DEDUP_REMOVED lines=13> */
.L_x_8922:
[----:B------:R-:W2:Y:S02]  /*4220*/  LDG.E.U16 R2, desc[UR36][R2.64] ;  /* 0x0000002402027981 */ /* 0x000ea4000c1e1500 */
[----:B--2---:R-:W-:Y:S01]  /*4230*/  IMAD.U32 R19, R2, 0x10000, RZ ;  /* 0x0001000002137824 */ /* 0x004fe200078e00ff */
[----:B------:R-:W-:Y:S06]  /*4240*/  BRA `(.L_x_8912) ;  /* 0x0000000400887947 */ /* 0x000fec0003800000 */
.L_x_8919:
        /* <DEDUP_REMOVED lines=11> */
.L_x_8926:
        /* <DEDUP_REMOVED lines=20> */
.L_x_8928:
[----:B------:R-:W-:Y:S05]  /*4440*/  BSYNC B0 ;  /* 0x0000000000007941 */ /* 0x000fea0003800000 */
.L_x_8927:
[----:B------:R-:W-:Y:S01]  /*4450*/  IMAD.SHL.U32 R2, R2, 0x100000, RZ ;  /* 0x0010000002027824 */ /* 0x000fe200078e00ff */
[----:B------:R-:W-:-:S04]  /*4460*/  LEA R0, R0, 0x3b800000, 0x17 ;  /* 0x3b80000000007811 */ /* 0x000fc800078eb8ff */
[----:B------:R-:W-:Y:S01]  /*4470*/  LOP3.LUT R19, R0, R2, R19, 0xfe, !PT ;  /* 0x0000000200137212 */ /* 0x000fe200078efe13 */
[----:B------:R-:W-:Y:S06]  /*4480*/  BRA `(.L_x_8912) ;  /* 0x0000000000f87947 */ /* 0x000fec0003800000 */
.L_x_8925:
        /* <DEDUP_REMOVED lines=20> */
.L_x_8930:
[----:B------:R-:W-:Y:S05]  /*45d0*/  BSYNC B0 ;  /* 0x0000000000007941 */ /* 0x000fea0003800000 */
.L_x_8929:
[----:B------:R-:W-:Y:S01]  /*45e0*/  IMAD.SHL.U32 R2, R2, 0x200000, RZ ;  /* 0x0020000002027824 */ /* 0x000fe200078e00ff */
[----:B------:R-:W-:-:S04]  /*45f0*/  LEA R0, R0, 0x37800000, 0x17 ;  /* 0x3780000000007811 */ /* 0x000fc800078eb8ff */
[----:B------:R-:W-:Y:S01]  /*4600*/  LOP3.LUT R19, R0, R2, R19, 0xfe, !PT ;  /* 0x0000000200137212 */ /* 0x000fe200078efe13 */
[----:B------:R-:W-:Y:S06]  /*4610*/  BRA `(.L_x_8912) ;  /* 0x0000000000947947 */ /* 0x000fec0003800000 */
.L_x_8924:
        /* <DEDUP_REMOVED lines=14> */
.L_x_8911:
        /* <DEDUP_REMOVED lines=16> */
.L_x_8933:
[----:B------:R-:W-:Y:S01]  /*4800*/  IMAD.MOV.U32 R19, RZ, RZ, RZ ;  /* 0x000000ffff137224 */ /* 0x000fe200078e00ff */
[----:B------:R-:W-:Y:S06]  /*4810*/  BRA `(.L_x_8912) ;  /* 0x0000000000147947 */ /* 0x000fec0003800000 */
.L_x_8932:
[----:B------:R-:W2:Y:S02]  /*4820*/  LDG.E.64 R2, desc[UR36][R2.64] ;  /* 0x0000002402027981 */ /* 0x000ea4000c1e1b00 */
[----:B--2---:R0:W2:Y:S01]  /*4830*/  I2F.U64 R19, R2 ;  /* 0x0000000200137312 */ /* 0x0040a20000301000 */
[----:B------:R-:W-:Y:S05]  /*4840*/  BRA `(.L_x_8912) ;  /* 0x0000000000087947 */ /* 0x000fea0003800000 */
.L_x_8931:
[----:B------:R-:W2:Y:S02]  /*4850*/  LDG.E R2, desc[UR36][R2.64] ;  /* 0x0000002402027981 */ /* 0x000ea4000c1e1900 */
[----:B--2---:R-:W-:-:S07]  /*4860*/  I2FP.F32.U32 R19, R2 ;  /* 0x0000000200137245 */ /* 0x004fce0000201000 */
.L_x_8912:
[----:B------:R-:W-:Y:S05]  /*4870*/  BSYNC B6 ;  /* 0x0000000000067941 */ /* 0x000fea0003800000 */
.L_x_8906:
        /* <DEDUP_REMOVED lines=20> */
.L_x_8938:
[----:B------:R-:W2:Y:S02]  /*49c0*/  LDG.E.U8 R2, desc[UR36][R4.64] ;  /* 0x0000002404027981 */ /* 0x000ea4000c1e1100 */
[----:B--2---:R-:W-:Y:S01]  /*49d0*/  I2FP.F32.U32 R2, R2 ;  /* 0x0000000200027245 */ /* 0x004fe20000201000 */
[----:B------:R-:W-:Y:S06]  /*49e0*/  BRA `(.L_x_8940) ;  /* 0x0000000c002c7947 */ /* 0x000fec0003800000 */
.L_x_8937:
        /* <DEDUP_REMOVED lines=9> */
.L_x_8942:
[----:B------:R-:W2:Y:S02]  /*4a80*/  LDG.E R2, desc[UR36][R4.64] ;  /* 0x0000002404027981 */ /* 0x000ea4000c1e1900 */
[----:B--2---:R-:W-:Y:S01]  /*4a90*/  I2FP.F32.S32 R2, R2 ;  /* 0x0000000200027245 */ /* 0x004fe20000201400 */
[----:B------:R-:W-:Y:S06]  /*4aa0*/  BRA `(.L_x_8940) ;  /* 0x0000000800fc7947 */ /* 0x000fec0003800000 */
.L_x_8941:
[----:B------:R-:W2:Y:S02]  /*4ab0*/  LDG.E.U16 R2, desc[UR36][R4.64] ;  /* 0x0000002404027981 */ /* 0x000ea4000c1e1500 */
[----:B--2---:R-:W0:Y:S01]  /*4ac0*/  I2F.S16 R2, R2 ;  /* 0x0000000200027306 */ /* 0x004e220000101400 */
[----:B------:R-:W-:Y:S05]  /*4ad0*/  BRA `(.L_x_8940) ;  /* 0x0000000800f07947 */ /* 0x000fea0003800000 */
.L_x_8936:
        /* <DEDUP_REMOVED lines=8> */
.L_x_8944:
[----:B------:R-:W2:Y:S02]  /*4b60*/  LDG.E.U16 R2, desc[UR36][R4.64] ;  /* 0x0000002404027981 */ /* 0x000ea4000c1e1500 */
[----:B--2---:R-:W-:Y:S01]  /*4b70*/  HADD2.F32 R2, -RZ, R2.H0_H0 ;  /* 0x20000002ff027230 */ /* 0x004fe20000004100 */
[----:B------:R-:W-:Y:S06]  /*4b80*/  BRA `(.L_x_8940) ;  /* 0x0000000800c47947 */ /* 0x000fec0003800000 */
.L_x_8943:
        /* <DEDUP_REMOVED lines=8> */
.L_x_8946:
[----:B------:R-:W2:Y:S02]  /*4c10*/  LDG.E.U16 R2, desc[UR36][R4.64] ;  /* 0x0000002404027981 */ /* 0x000ea4000c1e1500 */
[----:B--2---:R-:W-:Y:S01]  /*4c20*/  HADD2.F32 R2, -RZ, R2.H0_H0 ;  /* 0x20000002ff027230 */ /* 0x004fe20000004100 */
[----:B------:R-:W-:Y:S06]  /*4c30*/  BRA `(.L_x_8940) ;  /* 0x0000000800987947 */ /* 0x000fec0003800000 */
.L_x_8945:
[----:B------:R-:W2:Y:S01]  /*4c40*/  LDG.E.64 R4, desc[UR36][R4.64] ;  /* 0x0000002404047981 */ /* 0x000ea2000c1e1b00 */
[----:B------:R-:W-:Y:S01]  /*4c50*/  UMOV UR4, 0xf0000000 ;  /* 0xf000000000047882 */ /* 0x000fe20000000000 */
[----:B------:R-:W-:Y:S01]  /*4c60*/  UMOV UR5, 0x380fffff ;  /* 0x380fffff00057882 */ /* 0x000fe20000000000 */
[----:B--2---:R-:W0:Y:S01]  /*4c70*/  F2F.F32.F64 R2, R4 ;  /* 0x0000000400027310 */ /* 0x004e220000301000 */
[----:B------:R-:W-:-:S14]  /*4c80*/  DSETP.GEU.AND P0, PT, |R4|, UR4, PT ;  /* 0x0000000404007e2a */ /* 0x000fdc000bf0e200 */
[----:B0-----:R-:W-:Y:S01]  /*4c90*/  @!P0 FMUL R2, R2, 1.175494350822287508e-38 ;  /* 0x0080000002028820 */ /* 0x001fe20000400000 */
[----:B------:R-:W-:Y:S06]  /*4ca0*/  BRA `(.L_x_8940) ;  /* 0x00000008007c7947 */ /* 0x000fec0003800000 */
.L_x_8935:
        /* <DEDUP_REMOVED lines=12> */
.L_x_8949:
[----:B------:R-:W2:Y:S01]  /*4d70*/  LDG.E.64 R4, desc[UR36][R4.64] ;  /* 0x0000002404047981 */ /* 0x000ea2000c1e1b00 */
[----:B------:R-:W-:Y:S01]  /*4d80*/  UMOV UR4, 0xf0000000 ;  /* 0xf000000000047882 */ /* 0x000fe20000000000 */
[----:B------:R-:W-:Y:S01]  /*4d90*/  UMOV UR5, 0x380fffff ;  /* 0x380fffff00057882 */ /* 0x000fe20000000000 */
[----:B--2---:R-:W0:Y:S01]  /*4da0*/  F2F.F32.F64 R2, R4 ;  /* 0x0000000400027310 */ /* 0x004e220000301000 */
[----:B------:R-:W-:-:S14]  /*4db0*/  DSETP.GEU.AND P0, PT, |R4|, UR4, PT ;  /* 0x0000000404007e2a */ /* 0x000fdc000bf0e200 */
[----:B0-----:R-:W-:Y:S01]  /*4dc0*/  @!P0 FMUL R2, R2, 1.175494350822287508e-38 ;  /* 0x0080000002028820 */ /* 0x001fe20000400000 */
[----:B------:R-:W-:Y:S06]  /*4dd0*/  BRA `(.L_x_8940) ;  /* 0x0000000800307947 */ /* 0x000fec0003800000 */
.L_x_8948:
        /* <DEDUP_REMOVED lines=26> */
.L_x_8951:
        /* <DEDUP_REMOVED lines=11> */
[----:B------:R-:W-:Y:S01]  /*5030*/  LOP3.LUT R2, R2, 0x80000000, R3, 0xf8, !PT ;  /* 0x8000000002027812 */ /* 0x000fe200078ef803 */
[----:B------:R-:W-:Y:S06]  /*5040*/  BRA `(.L_x_8940) ;  /* 0x0000000400947947 */ /* 0x000fec0003800000 */
.L_x_8950:
[----:B------:R-:W2:Y:S02]  /*5050*/  LDG.E.U16 R2, desc[UR36][R4.64] ;  /* 0x0000002404027981 */ /* 0x000ea4000c1e1500 */
[----:B--2---:R-:W-:Y:S01]  /*5060*/  IMAD.U32 R2, R2, 0x10000, RZ ;  /* 0x0001000002027824 */ /* 0x004fe200078e00ff */
[----:B------:R-:W-:Y:S06]  /*5070*/  BRA `(.L_x_8940) ;  /* 0x0000000400887947 */ /* 0x000fec0003800000 */
.L_x_8947:
        /* <DEDUP_REMOVED lines=11> */
.L_x_8954:
        /* <DEDUP_REMOVED lines=20> */
.L_x_8956:
[----:B------:R-:W-:Y:S05]  /*5270*/  BSYNC B0 ;  /* 0x0000000000007941 */ /* 0x000fea0003800000 */
.L_x_8955:
[----:B------:R-:W-:Y:S01]  /*5280*/  IMAD.SHL.U32 R2, R2, 0x100000, RZ ;  /* 0x0010000002027824 */ /* 0x000fe200078e00ff */
[----:B------:R-:W-:-:S04]  /*5290*/  LEA R3, R0, 0x3b800000, 0x17 ;  /* 0x3b80000000037811 */ /* 0x000fc800078eb8ff */
[----:B------:R-:W-:Y:S01]  /*52a0*/  LOP3.LUT R2, R3, R2, R4, 0xfe, !PT ;  /* 0x0000000203027212 */ /* 0x000fe200078efe04 */
[----:B------:R-:W-:Y:S06]  /*52b0*/  BRA `(.L_x_8940) ;  /* 0x0000000000f87947 */ /* 0x000fec0003800000 */
.L_x_8953:
        /* <DEDUP_REMOVED lines=20> */
.L_x_8958:
[----:B------:R-:W-:Y:S05]  /*5400*/  BSYNC B0 ;  /* 0x0000000000007941 */ /* 0x000fea0003800000 */
.L_x_8957:
[----:B------:R-:W-:Y:S01]  /*5410*/  IMAD.SHL.U32 R2, R2, 0x200000, RZ ;  /* 0x0020000002027824 */ /* 0x000fe200078e00ff */
[----:B------:R-:W-:-:S04]  /*5420*/  LEA R3, R0, 0x37800000, 0x17 ;  /* 0x3780000000037811 */ /* 0x000fc800078eb8ff */
[----:B------:R-:W-:Y:S01]  /*5430*/  LOP3.LUT R2, R3, R2, R4, 0xfe, !PT ;  /* 0x0000000203027212 */ /* 0x000fe200078efe04 */
[----:B------:R-:W-:Y:S06]  /*5440*/  BRA `(.L_x_8940) ;  /* 0x0000000000947947 */ /* 0x000fec0003800000 */
.L_x_8952:
        /* <DEDUP_REMOVED lines=14> */
.L_x_8939:
        /* <DEDUP_REMOVED lines=16> */
.L_x_8961:
[----:B------:R-:W-:Y:S01]  /*5630*/  IMAD.MOV.U32 R2, RZ, RZ, RZ ;  /* 0x000000ffff027224 */ /* 0x000fe200078e00ff */
[----:B------:R-:W-:Y:S06]  /*5640*/  BRA `(.L_x_8940) ;  /* 0x0000000000147947 */ /* 0x000fec0003800000 */
.L_x_8960:
[----:B------:R-:W2:Y:S02]  /*5650*/  LDG.E.64 R2, desc[UR36][R4.64] ;  /* 0x0000002404027981 */ /* 0x000ea4000c1e1b00 */
[----:B--2---:R0:W2:Y:S01]  /*5660*/  I2F.U64 R2, R2 ;  /* 0x0000000200027312 */ /* 0x0040a20000301000 */
[----:B------:R-:W-:Y:S05]  /*5670*/  BRA `(.L_x_8940) ;  /* 0x0000000000087947 */ /* 0x000fea0003800000 */
.L_x_8959:
[----:B------:R-:W2:Y:S02]  /*5680*/  LDG.E R2, desc[UR36][R4.64] ;  /* 0x0000002404027981 */ /* 0x000ea4000c1e1900 */
[----:B--2---:R-:W-:-:S07]  /*5690*/  I2FP.F32.U32 R2, R2 ;  /* 0x0000000200027245 */ /* 0x004fce0000201000 */
.L_x_8940:
[----:B------:R-:W-:Y:S05]  /*56a0*/  BSYNC B6 ;  /* 0x0000000000067941 */ /* 0x000fea0003800000 */
.L_x_8934:
[----:B------:R-:W-:-:S07]  /*56b0*/  VIADD R18, R18, 0x80 ;  /* 0x0000008012127836 */ /* 0x000fce0000000000 */
.L_x_8877:
[----:B------:R-:W-:Y:S05]  /*56c0*/  BSYNC B7 ;  /* 0x0000000000077941 */ /* 0x000fea0003800000 */
.L_x_8876:
[----:B------:R-:W-:Y:S01]  /*56d0*/  ISETP.GE.AND P0, PT, R18, R22, PT ;  /* 0x000000161200720c */ /* 0x000fe20003f06270 */
[----:B------:R-:W-:Y:S01]  /*56e0*/  BSSY B7, `(.L_x_8962) ;  /* 0x00002b4000077945 */ /* 0x000fe20003800000 */
[----:B------:R-:W-:Y:S01]  /*56f0*/  IMAD.MOV.U32 R28, RZ, RZ, RZ ;  /* 0x000000ffff1c7224 */ /* 0x000fe200078e00ff */
[----:B------:R-:W-:Y:S01]  /*5700*/  CS2R R16, SRZ ;  /* 0x0000000000107805 */ /* 0x000fe2000001ff00 */
[----:B------:R-:W-:-:S09]  /*5710*/  IMAD.MOV.U32 R23, RZ, RZ, RZ ;  /* 0x000000ffff177224 */ /* 0x000fd200078e00ff */
[----:B------:R-:W-:Y:S05]  /*5720*/  @P0 BRA `(.L_x_8963) ;  /* 0x0000002800bc0947 */ /* 0x000fea0003800000 */
[----:B------:R-:W1:Y:S01]  /*5730*/  S2R R0, SR_CTAID.X ;  /* 0x0000000000007919 */ /* 0x000e620000002500 */
[----:B------:R-:W2:Y:S01]  /*5740*/  LDC.U8 R6, c[0x0][0x24c] ;  /* 0x00009300ff067b82 */ /* 0x000ea20000000000 */
[----:B------:R-:W-:Y:S01]  /*5750*/  ULDC UR4, c[0x0][0x250] ;  /* 0x0000940000047ab9 */ /* 0x000fe20000000800 */
[----:B------:R-:W-:Y:S06]  /*5760*/  BSSY B6, `(.L_x_8964) ;  /* 0x00000e2000067945 */ /* 0x000fec0003800000 */
[----:B0-----:R-:W0:Y:S01]  /*5770*/  LDC.64 R4, c[0x0][0x230] ;  /* 0x00008c00ff047b82 */ /* 0x001e220000000a00 */
[----:B-1----:R-:W-:Y:S01]  /*5780*/  IMAD R17, R0, 0x200, R18 ;  /* 0x0000020000117824 */ /* 0x002fe200078e0212 */
[----:B--2---:R-:W-:-:S03]  /*5790*/  PRMT R0, R6, 0x9910, RZ ;  /* 0x0000991006007816 */ /* 0x004fc600000000ff */
        /* <DEDUP_REMOVED lines=16> */
.L_x_8968:
[----:B------:R-:W2:Y:S02]  /*58a0*/  LDG.E.U8 R4, desc[UR36][R4.64] ;  /* 0x0000002404047981 */ /* 0x000ea4000c1e1100 */
[----:B--2---:R-:W-:Y:S01]  /*58b0*/  I2FP.F32.U32 R23, R4 ;  /* 0x0000000400177245 */ /* 0x004fe20000201000 */
[----:B------:R-:W-:Y:S06]  /*58c0*/  BRA `(.L_x_8970) ;  /* 0x0000000c002c7947 */ /* 0x000fec0003800000 */
.L_x_8967:
        /* <DEDUP_REMOVED lines=9> */
.L_x_8972:
[----:B------:R-:W2:Y:S02]  /*5960*/  LDG.E R4, desc[UR36][R4.64] ;  /* 0x0000002404047981 */ /* 0x000ea4000c1e1900 */
[----:B--2---:R-:W-:Y:S01]  /*5970*/  I2FP.F32.S32 R23, R4 ;  /* 0x0000000400177245 */ /* 0x004fe20000201400 */
[----:B------:R-:W-:Y:S06]  /*5980*/  BRA `(.L_x_8970) ;  /* 0x0000000800fc7947 */ /* 0x000fec0003800000 */
.L_x_8971:
[----:B------:R-:W2:Y:S02]  /*5990*/  LDG.E.U16 R4, desc[UR36][R4.64] ;  /* 0x0000002404047981 */ /* 0x000ea4000c1e1500 */
[----:B--2---:R2:W0:Y:S01]  /*59a0*/  I2F.S16 R23, R4 ;  /* 0x0000000400177306 */ /* 0x0044220000101400 */
[----:B------:R-:W-:Y:S05]  /*59b0*/  BRA `(.L_x_8970) ;  /* 0x0000000800f07947 */ /* 0x000fea0003800000 */
.L_x_8966:
        /* <DEDUP_REMOVED lines=8> */
.L_x_8974:
[----:B------:R-:W2:Y:S02]  /*5a40*/  LDG.E.U16 R4, desc[UR36][R4.64] ;  /* 0x0000002404047981 */ /* 0x000ea4000c1e1500 */
[----:B--2---:R-:W-:Y:S01]  /*5a50*/  HADD2.F32 R23, -RZ, R4.H0_H0 ;  /* 0x20000004ff177230 */ /* 0x004fe20000004100 */
[----:B------:R-:W-:Y:S06]  /*5a60*/  BRA `(.L_x_8970) ;  /* 0x0000000800c47947 */ /* 0x000fec0003800000 */
.L_x_8973:
        /* <DEDUP_REMOVED lines=8> */
.L_x_8976:
[----:B------:R-:W2:Y:S02]  /*5af0*/  LDG.E.U16 R4, desc[UR36][R4.64] ;  /* 0x0000002404047981 */ /* 0x000ea4000c1e1500 */
[----:B--2---:R-:W-:Y:S01]  /*5b00*/  HADD2.F32 R23, -RZ, R4.H0_H0 ;  /* 0x20000004ff177230 */ /* 0x004fe20000004100 */
[----:B------:R-:W-:Y:S06]  /*5b10*/  BRA `(.L_x_8970) ;  /* 0x0000000800987947 */ /* 0x000fec0003800000 */
.L_x_8975:
[----:B------:R-:W2:Y:S01]  /*5b20*/  LDG.E.64 R4, desc[UR36][R4.64] ;  /* 0x0000002404047981 */ /* 0x000ea2000c1e1b00 */
[----:B------:R-:W-:Y:S01]  /*5b30*/  UMOV UR4, 0xf0000000 ;  /* 0xf000000000047882 */ /* 0x000fe20000000000 */
[----:B------:R-:W-:Y:S01]  /*5b40*/  UMOV UR5, 0x380fffff ;  /* 0x380fffff00057882 */ /* 0x000fe20000000000 */
[----:B--2---:R-:W0:Y:S01]  /*5b50*/  F2F.F32.F64 R23, R4 ;  /* 0x0000000400177310 */ /* 0x004e220000301000 */
[----:B------:R-:W-:-:S14]  /*5b60*/  DSETP.GEU.AND P0, PT, |R4|, UR4, PT ;  /* 0x0000000404007e2a */ /* 0x000fdc000bf0e200 */
[----:B0-----:R-:W-:Y:S01]  /*5b70*/  @!P0 FMUL R23, R23, 1.175494350822287508e-38 ;  /* 0x0080000017178820 */ /* 0x001fe20000400000 */
[----:B------:R-:W-:Y:S06]  /*5b80*/  BRA `(.L_x_8970) ;  /* 0x00000008007c7947 */ /* 0x000fec0003800000 */
.L_x_8965:
        /* <DEDUP_REMOVED lines=12> */
.L_x_8979:
[----:B------:R-:W2:Y:S01]  /*5c50*/  LDG.E.64 R4, desc[UR36][R4.64] ;  /* 0x0000002404047981 */ /* 0x000ea2000c1e1b00 */
[----:B------:R-:W-:Y:S01]  /*5c60*/  UMOV UR4, 0xf0000000 ;  /* 0xf000000000047882 */ /* 0x000fe20000000000 */
[----:B------:R-:W-:Y:S01]  /*5c70*/  UMOV UR5, 0x380fffff ;  /* 0x380fffff00057882 */ /* 0x000fe20000000000 */
[----:B--2---:R-:W0:Y:S01]  /*5c80*/  F2F.F32.F64 R23, R4 ;  /* 0x0000000400177310 */ /* 0x004e220000301000 */
[----:B------:R-:W-:-:S14]  /*5c90*/  DSETP.GEU.AND P0, PT, |R4|, UR4, PT ;  /* 0x0000000404007e2a */ /* 0x000fdc000bf0e200 */
[----:B0-----:R-:W-:Y:S01]  /*5ca0*/  @!P0 FMUL R23, R23, 1.175494350822287508e-38 ;  /* 0x0080000017178820 */ /* 0x001fe20000400000 */
[----:B------:R-:W-:Y:S06]  /*5cb0*/  BRA `(.L_x_8970) ;  /* 0x0000000800307947 */ /* 0x000fec0003800000 */
.L_x_8978:
        /* <DEDUP_REMOVED lines=26> */
.L_x_8981:
        /* <DEDUP_REMOVED lines=13> */
.L_x_8980:
[----:B------:R-:W2:Y:S02]  /*5f30*/  LDG.E.U16 R4, desc[UR36][R4.64] ;  /* 0x0000002404047981 */ /* 0x000ea4000c1e1500 */
[----:B--2---:R-:W-:Y:S01]  /*5f40*/  IMAD.U32 R23, R4, 0x10000, RZ ;  /* 0x0001000004177824 */ /* 0x004fe200078e00ff */
[----:B------:R-:W-:Y:S06]  /*5f50*/  BRA `(.L_x_8970) ;  /* 0x0000000400887947 */ /* 0x000fec0003800000 */
.L_x_8977:
        /* <DEDUP_REMOVED lines=11> */
.L_x_8984:
        /* <DEDUP_REMOVED lines=20> */
.L_x_8986:
[----:B------:R-:W-:Y:S05]  /*6150*/  BSYNC B0 ;  /* 0x0000000000007941 */ /* 0x000fea0003800000 */
.L_x_8985:
[----:B------:R-:W-:Y:S01]  /*6160*/  IMAD.SHL.U32 R3, R3, 0x100000, RZ ;  /* 0x0010000003037824 */ /* 0x000fe200078e00ff */
[----:B------:R-:W-:-:S04]  /*6170*/  LEA R0, R0, 0x3b800000, 0x17 ;  /* 0x3b80000000007811 */ /* 0x000fc800078eb8ff */
[----:B------:R-:W-:Y:S01]  /*6180*/  LOP3.LUT R23, R0, R3, R23, 0xfe, !PT ;  /* 0x0000000300177212 */ /* 0x000fe200078efe17 */
[----:B------:R-:W-:Y:S06]  /*6190*/  BRA `(.L_x_8970) ;  /* 0x0000000000f87947 */ /* 0x000fec0003800000 */
.L_x_8983:
        /* <DEDUP_REMOVED lines=20> */
.L_x_8988:
[----:B------:R-:W-:Y:S05]  /*62e0*/  BSYNC B0 ;  /* 0x0000000000007941 */ /* 0x000fea0003800000 */
.L_x_8987:
[----:B------:R-:W-:Y:S01]  /*62f0*/  IMAD.SHL.U32 R3, R3, 0x200000, RZ ;  /* 0x0020000003037824 */ /* 0x000fe200078e00ff */
[----:B------:R-:W-:-:S04]  /*6300*/  LEA R0, R0, 0x37800000, 0x17 ;  /* 0x3780000000007811 */ /* 0x000fc800078eb8ff */
[----:B------:R-:W-:Y:S01]  /*6310*/  LOP3.LUT R23, R0, R3, R23, 0xfe, !PT ;  /* 0x0000000300177212 */ /* 0x000fe200078efe17 */
[----:B------:R-:W-:Y:S06]  /*6320*/  BRA `(.L_x_8970) ;  /* 0x0000000000947947 */ /* 0x000fec0003800000 */
.L_x_8982:
        /* <DEDUP_REMOVED lines=14> */
.L_x_8969:
        /* <DEDUP_REMOVED lines=16> */
.L_x_8991:
[----:B------:R-:W-:Y:S01]  /*6510*/  IMAD.MOV.U32 R23, RZ, RZ, RZ ;  /* 0x000000ffff177224 */ /* 0x000fe200078e00ff */
[----:B------:R-:W-:Y:S06]  /*6520*/  BRA `(.L_x_8970) ;  /* 0x0000000000147947 */ /* 0x000fec0003800000 */
.L_x_8990:
[----:B------:R-:W2:Y:S02]  /*6530*/  LDG.E.64 R4, desc[UR36][R4.64] ;  /* 0x0000002404047981 */ /* 0x000ea4000c1e1b00 */
[----:B--2---:R0:W1:Y:S01]  /*6540*/  I2F.U64 R23, R4 ;  /* 0x0000000400177312 */ /* 0x0040620000301000 */
[----:B------:R-:W-:Y:S05]  /*6550*/  BRA `(.L_x_8970) ;  /* 0x0000000000087947 */ /* 0x000fea0003800000 */
.L_x_8989:
[----:B------:R-:W2:Y:S02]  /*6560*/  LDG.E R4, desc[UR36][R4.64] ;  /* 0x0000002404047981 */ /* 0x000ea4000c1e1900 */
[----:B--2---:R-:W-:-:S07]  /*6570*/  I2FP.F32.U32 R23, R4 ;  /* 0x0000000400177245 */ /* 0x004fce0000201000 */
.L_x_8970:
[----:B------:R-:W-:Y:S05]  /*6580*/  BSYNC B6 ;  /* 0x0000000000067941 */ /* 0x000fea0003800000 */
.L_x_8964:
[----:B------:R-:W3:Y:S01]  /*6590*/  LDC.U8 R6, c[0x0][0x24d] ;  /* 0x00009340ff067b82 */ /* 0x000ee20000000000 */
[----:B------:R-:W-:Y:S01]  /*65a0*/  ULDC UR4, c[0x0][0x254] ;  /* 0x0000950000047ab9 */ /* 0x000fe20000000800 */
[----:B------:R-:W-:Y:S01]  /*65b0*/  BSSY B6, `(.L_x_8992) ;  /* 0x00000e1000067945 */ /* 0x000fe20003800000 */
[----:B------:R-:W-:-:S05]  /*65c0*/  IMAD R3, R17, UR4, RZ ;  /* 0x0000000411037c24 */ /* 0x000fca000f8e02ff */
[----:B0-2---:R-:W0:Y:S01]  /*65d0*/  LDC.64 R4, c[0x0][0x238] ;  /* 0x00008e00ff047b82 */ /* 0x005e220000000a00 */
[----:B---3--:R-:W-:-:S04]  /*65e0*/  PRMT R0, R6, 0x9910, RZ ;  /* 0x0000991006007816 */ /* 0x008fc800000000ff */
        /* <DEDUP_REMOVED lines=15> */
.L_x_8996:
[----:B------:R-:W2:Y:S02]  /*66e0*/  LDG.E.U8 R4, desc[UR36][R4.64] ;  /* 0x0000002404047981 */ /* 0x000ea4000c1e1100 */
[----:B--2---:R-:W-:Y:S01]  /*66f0*/  I2FP.F32.U32 R16, R4 ;  /* 0x0000000400107245 */ /* 0x004fe20000201000 */
[----:B------:R-:W-:Y:S06]  /*6700*/  BRA `(.L_x_8998) ;  /* 0x0000000c002c7947 */ /* 0x000fec0003800000 */
.L_x_8995:
        /* <DEDUP_REMOVED lines=9> */
.L_x_9000:
[----:B------:R-:W2:Y:S02]  /*67a0*/  LDG.E R4, desc[UR36][R4.64] ;  /* 0x0000002404047981 */ /* 0x000ea4000c1e1900 */
[----:B--2---:R-:W-:Y:S01]  /*67b0*/  I2FP.F32.S32 R16, R4 ;  /* 0x0000000400107245 */ /* 0x004fe20000201400 */
[----:B------:R-:W-:Y:S06]  /*67c0*/  BRA `(.L_x_8998) ;  /* 0x0000000800fc7947 */ /* 0x000fec0003800000 */
.L_x_8999:
[----:B------:R-:W2:Y:S02]  /*67d0*/  LDG.E.U16 R4, desc[UR36][R4.64] ;  /* 0x0000002404047981 */ /* 0x000ea4000c1e1500 */
[----:B--2---:R3:W0:Y:S01]  /*67e0*/  I2F.S16 R16, R4 ;  /* 0x0000000400107306 */ /* 0x0046220000101400 */
[----:B------:R-:W-:Y:S05]  /*67f0*/  BRA `(.L_x_8998) ;  /* 0x0000000800f07947 */ /* 0x000fea0003800000 */
.L_x_8994:
        /* <DEDUP_REMOVED lines=8> */
.L_x_9002:
[----:B------:R-:W2:Y:S02]  /*6880*/  LDG.E.U16 R4, desc[UR36][R4.64] ;  /* 0x0000002404047981 */ /* 0x000ea4000c1e1500 */
[----:B--2---:R-:W-:Y:S01]  /*6890*/  HADD2.F32 R16, -RZ, R4.H0_H0 ;  /* 0x20000004ff107230 */ /* 0x004fe20000004100 */
[----:B------:R-:W-:Y:S06]  /*68a0*/  BRA `(.L_x_8998) ;  /* 0x0000000800c47947 */ /* 0x000fec0003800000 */
.L_x_9001:
        /* <DEDUP_REMOVED lines=8> */
.L_x_9004:
[----:B------:R-:W2:Y:S02]  /*6930*/  LDG.E.U16 R4, desc[UR36][R4.64] ;  /* 0x0000002404047981 */ /* 0x000ea4000c1e1500 */
[----:B--2---:R-:W-:Y:S01]  /*6940*/  HADD2.F32 R16, -RZ, R4.H0_H0 ;  /* 0x20000004ff107230 */ /* 0x004fe20000004100 */
[----:B------:R-:W-:Y:S06]  /*6950*/  BRA `(.L_x_8998) ;  /* 0x0000000800987947 */ /* 0x000fec0003800000 */
.L_x_9003:
[----:B------:R-:W2:Y:S01]  /*6960*/  LDG.E.64 R4, desc[UR36][R4.64] ;  /* 0x0000002404047981 */ /* 0x000ea2000c1e1b00 */
[----:B------:R-:W-:Y:S01]  /*6970*/  UMOV UR4, 0xf0000000 ;  /* 0xf000000000047882 */ /* 0x000fe20000000000 */
[----:B------:R-:W-:Y:S01]  /*6980*/  UMOV UR5, 0x380fffff ;  /* 0x380fffff00057882 */ /* 0x000fe20000000000 */
[----:B--2---:R-:W0:Y:S01]  /*6990*/  F2F.F32.F64 R16, R4 ;  /* 0x0000000400107310 */ /* 0x004e220000301000 */
[----:B------:R-:W-:-:S14]  /*69a0*/  DSETP.GEU.AND P0, PT, |R4|, UR4, PT ;  /* 0x0000000404007e2a */ /* 0x000fdc000bf0e200 */
[----:B0-----:R-:W-:Y:S01]  /*69b0*/  @!P0 FMUL R16, R16, 1.175494350822287508e-38 ;  /* 0x0080000010108820 */ /* 0x001fe20000400000 */
[----:B------:R-:W-:Y:S06]  /*69c0*/  BRA `(.L_x_8998) ;  /* 0x00000008007c7947 */ /* 0x000fec0003800000 */
.L_x_8993:
        /* <DEDUP_REMOVED lines=12> */
.L_x_9007:
[----:B------:R-:W2:Y:S01]  /*6a90*/  LDG.E.64 R4, desc[UR36][R4.64] ;  /* 0x0000002404047981 */ /* 0x000ea2000c1e1b00 */
[----:B------:R-:W-:Y:S01]  /*6aa0*/  UMOV UR4, 0xf0000000 ;  /* 0xf000000000047882 */ /* 0x000fe20000000000 */
[----:B------:R-:W-:Y:S01]  /*6ab0*/  UMOV UR5, 0x380fffff ;  /* 0x380fffff00057882 */ /* 0x000fe20000000000 */
[----:B--2---:R-:W0:Y:S01]  /*6ac0*/  F2F.F32.F64 R16, R4 ;  /* 0x0000000400107310 */ /* 0x004e220000301000 */
[----:B------:R-:W-:-:S14]  /*6ad0*/  DSETP.GEU.AND P0, PT, |R4|, UR4, PT ;  /* 0x0000000404007e2a */ /* 0x000fdc000bf0e200 */
[----:B0-----:R-:W-:Y:S01]  /*6ae0*/  @!P0 FMUL R16, R16, 1.175494350822287508e-38 ;  /* 0x0080000010108820 */ /* 0x001fe20000400000 */
[----:B------:R-:W-:Y:S06]  /*6af0*/  BRA `(.L_x_8998) ;  /* 0x0000000800307947 */ /* 0x000fec0003800000 */
.L_x_9006:
        /* <DEDUP_REMOVED lines=26> */
.L_x_9009:
        /* <DEDUP_REMOVED lines=13> */
.L_x_9008:
[----:B------:R-:W2:Y:S02]  /*6d70*/  LDG.E.U16 R4, desc[UR36][R4.64] ;  /* 0x0000002404047981 */ /* 0x000ea4000c1e1500 */
[----:B--2---:R-:W-:Y:S01]  /*6d80*/  IMAD.U32 R16, R4, 0x10000, RZ ;  /* 0x0001000004107824 */ /* 0x004fe200078e00ff */
[----:B------:R-:W-:Y:S06]  /*6d90*/  BRA `(.L_x_8998) ;  /* 0x0000000400887947 */ /* 0x000fec0003800000 */
.L_x_9005:
        /* <DEDUP_REMOVED lines=11> */
.L_x_9012:
        /* <DEDUP_REMOVED lines=20> */
.L_x_9014:
[----:B------:R-:W-:Y:S05]  /*6f90*/  BSYNC B0 ;  /* 0x0000000000007941 */ /* 0x000fea0003800000 */
.L_x_9013:
[----:B------:R-:W-:Y:S01]  /*6fa0*/  IMAD.SHL.U32 R3, R3, 0x100000, RZ ;  /* 0x0010000003037824 */ /* 0x000fe200078e00ff */
[----:B------:R-:W-:-:S04]  /*6fb0*/  LEA R5, R0, 0x3b800000, 0x17 ;  /* 0x3b80000000057811 */ /* 0x000fc800078eb8ff */
[----:B------:R-:W-:Y:S01]  /*6fc0*/  LOP3.LUT R16, R5, R3, R16, 0xfe, !PT ;  /* 0x0000000305107212 */ /* 0x000fe200078efe10 */
[----:B------:R-:W-:Y:S06]  /*6fd0*/  BRA `(.L_x_8998) ;  /* 0x0000000000f87947 */ /* 0x000fec0003800000 */
.L_x_9011:
        /* <DEDUP_REMOVED lines=20> */
.L_x_9016:
[----:B------:R-:W-:Y:S05]  /*7120*/  BSYNC B0 ;  /* 0x0000000000007941 */ /* 0x000fea0003800000 */
.L_x_9015:
[----:B------:R-:W-:Y:S01]  /*7130*/  IMAD.SHL.U32 R3, R3, 0x200000, RZ ;  /* 0x0020000003037824 */ /* 0x000fe200078e00ff */
[----:B------:R-:W-:-:S04]  /*7140*/  LEA R5, R0, 0x37800000, 0x17 ;  /* 0x3780000000057811 */ /* 0x000fc800078eb8ff */
[----:B------:R-:W-:Y:S01]  /*7150*/  LOP3.LUT R16, R5, R3, R16, 0xfe, !PT ;  /* 0x0000000305107212 */ /* 0x000fe200078efe10 */
[----:B------:R-:W-:Y:S06]  /*7160*/  BRA `(.L_x_8998) ;  /* 0x0000000000947947 */ /* 0x000fec0003800000 */
.L_x_9010:
        /* <DEDUP_REMOVED lines=14> */
.L_x_8997:
        /* <DEDUP_REMOVED lines=16> */
.L_x_9019:
[----:B------:R-:W-:Y:S01]  /*7350*/  IMAD.MOV.U32 R16, RZ, RZ, RZ ;  /* 0x000000ffff107224 */ /* 0x000fe200078e00ff */
[----:B------:R-:W-:Y:S06]  /*7360*/  BRA `(.L_x_8998) ;  /* 0x0000000000147947 */ /* 0x000fec0003800000 */
.L_x_9018:
[----:B------:R-:W2:Y:S02]  /*7370*/  LDG.E.64 R4, desc[UR36][R4.64] ;  /* 0x0000002404047981 */ /* 0x000ea4000c1e1b00 */
[----:B--2---:R0:W2:Y:S01]  /*7380*/  I2F.U64 R16, R4 ;  /* 0x0000000400107312 */ /* 0x0040a20000301000 */
[----:B------:R-:W-:Y:S05]  /*7390*/  BRA `(.L_x_8998) ;  /* 0x0000000000087947 */ /* 0x000fea0003800000 */
.L_x_9017:
[----:B------:R-:W2:Y:S02]  /*73a0*/  LDG.E R4, desc[UR36][R4.64] ;  /* 0x0000002404047981 */ /* 0x000ea4000c1e1900 */
[----:B--2---:R-:W-:-:S07]  /*73b0*/  I2FP.F32.U32 R16, R4 ;  /* 0x0000000400107245 */ /* 0x004fce0000201000 */
.L_x_8998:
[----:B------:R-:W-:Y:S05]  /*73c0*/  BSYNC B6 ;  /* 0x0000000000067941 */ /* 0x000fea0003800000 */
.L_x_8992:
[----:B------:R-:W1:Y:S01]  /*73d0*/  LDC.U8 R3, c[0x0][0x24e] ;  /* 0x00009380ff037b82 */ /* 0x000e620000000000 */
[----:B------:R-:W-:Y:S01]  /*73e0*/  ULDC UR4, c[0x0][0x258] ;  /* 0x0000960000047ab9 */ /* 0x000fe20000000800 */
[----:B------:R-:W-:Y:S01]  /*73f0*/  BSSY B6, `(.L_x_9020) ;  /* 0x00000e1000067945 */ /* 0x000fe20003800000 */
[----:B------:R-:W-:-:S05]  /*7400*/  IMAD R17, R17, UR4, RZ ;  /* 0x0000000411117c24 */ /* 0x000fca000f8e02ff */
[----:B0--3--:R-:W0:Y:S01]  /*7410*/  LDC.64 R4, c[0x0][0x240] ;  /* 0x00009000ff047b82 */ /* 0x009e220000000a00 */
        /* <DEDUP_REMOVED lines=14> */
[----:B---3--:R3:W0:Y:S01]  /*7500*/  I2F.S16 R17, R4 ;  /* 0x0000000400117306 */ /* 0x0086220000101400 */
[----:B------:R-:W-:Y:S05]  /*7510*/  BRA `(.L_x_9026) ;  /* 0x0000000c00387947 */ /* 0x000fea0003800000 */
.L_x_9024:
[----:B------:R-:W3:Y:S02]  /*7520*/  LDG.E.U8 R4, desc[UR36][R4.64] ;  /* 0x0000002404047981 */ /* 0x000ee4000c1e1100 */
[----:B---3--:R-:W-:Y:S01]  /*7530*/  I2FP.F32.U32 R17, R4 ;  /* 0x0000000400117245 */ /* 0x008fe20000201000 */
[----:B------:R-:W-:Y:S06]  /*7540*/  BRA `(.L_x_9026) ;  /* 0x0000000c002c7947 */ /* 0x000fec0003800000 */
.L_x_9023:
[----:B------:R-:W-:-:S13]  /*7550*/  ISETP.NE.AND P0, PT, R0, 0x2, PT ;  /* 0x000000020000780c */ /* 0x000fda0003f05270 */
[----:B------:R-:W-:Y:S05]  /*7560*/  @!P0 BRA `(.L_x_9027) ;  /* 0x0000000000288947 */ /* 0x000fea0003800000 */
[----:B------:R-:W-:-:S13]  /*7570*/  ISETP.NE.AND P0, PT, R0, 0x3, PT ;  /* 0x000000030000780c */ /* 0x000fda0003f05270 */
[----:B------:R-:W-:Y:S05]  /*7580*/  @!P0 BRA `(.L_x_9028) ;  /* 0x0000000000148947 */ /* 0x000fea0003800000 */
[----:B------:R-:W-:-:S13]  /*7590*/  ISETP.NE.AND P0, PT, R0, 0x4, PT ;  /* 0x000000040000780c */ /* 0x000fda0003f05270 */
[----:B------:R-:W-:Y:S05]  /*75a0*/  @P0 BRA `(.L_x_9025) ;  /* 0x0000000800b80947 */ /* 0x000fea0003800000 */
[----:B------:R-:W3:Y:S02]  /*75b0*/  LDG.E.64 R4, desc[UR36][R4.64] ;  /* 0x0000002404047981 */ /* 0x000ee4000c1e1b00 */
[----:B---3--:R0:W1:Y:S01]  /*75c0*/  I2F.S64 R17, R4 ;  /* 0x0000000400117312 */ /* 0x0080620000301400 */
[----:B------:R-:W-:Y:S05]  /*75d0*/  BRA `(.L_x_9026) ;  /* 0x0000000c00087947 */ /* 0x000fea0003800000 */
.L_x_9028:
[----:B------:R-:W3:Y:S02]  /*75e0*/  LDG.E R4, desc[UR36][R4.64] ;  /* 0x0000002404047981 */ /* 0x000ee4000c1e1900 */
[----:B---3--:R-:W-:Y:S01]  /*75f0*/  I2FP.F32.S32 R17, R4 ;  /* 0x0000000400117245 */ /* 0x008fe20000201400 */
[----:B------:R-:W-:Y:S06]  /*7600*/  BRA `(.L_x_9026) ;  /* 0x0000000800fc7947 */ /* 0x000fec0003800000 */
.L_x_9027:
[----:B------:R-:W3:Y:S02]  /*7610*/  LDG.E.U16 R4, desc[UR36][R4.64] ;  /* 0x0000002404047981 */ /* 0x000ee4000c1e1500 */
[----:B---3--:R0:W1:Y:S01]  /*7620*/  I2F.S16 R17, R4 ;  /* 0x0000000400117306 */ /* 0x0080620000101400 */
[----:B------:R-:W-:Y:S05]  /*7630*/  BRA `(.L_x_9026) ;  /* 0x0000000800f07947 */ /* 0x000fea0003800000 */
.L_x_9022:
        /* <DEDUP_REMOVED lines=8> */
.L_x_9030:
[----:B------:R-:W3:Y:S02]  /*76c0*/  LDG.E.U16 R4, desc[UR36][R4.64] ;  /* 0x0000002404047981 */ /* 0x000ee4000c1e1500 */
[----:B---3--:R-:W-:Y:S01]  /*76d0*/  HADD2.F32 R17, -RZ, R4.H0_H0 ;  /* 0x20000004ff117230 */ /* 0x008fe20000004100 */
[----:B------:R-:W-:Y:S06]  /*76e0*/  BRA `(.L_x_9026) ;  /* 0x0000000800c47947 */ /* 0x000fec0003800000 */
.L_x_9029:
        /* <DEDUP_REMOVED lines=8> */
.L_x_9032:
[----:B------:R-:W3:Y:S02]  /*7770*/  LDG.E.U16 R4, desc[UR36][R4.64] ;  /* 0x0000002404047981 */ /* 0x000ee4000c1e1500 */
[----:B---3--:R-:W-:Y:S01]  /*7780*/  HADD2.F32 R17, -RZ, R4.H0_H0 ;  /* 0x20000004ff117230 */ /* 0x008fe20000004100 */
[----:B------:R-:W-:Y:S06]  /*7790*/  BRA `(.L_x_9026) ;  /* 0x0000000800987947 */ /* 0x000fec0003800000 */
.L_x_9031:
[----:B------:R-:W3:Y:S01]  /*77a0*/  LDG.E.64 R4, desc[UR36][R4.64] ;  /* 0x0000002404047981 */ /* 0x000ee2000c1e1b00 */
[----:B------:R-:W-:Y:S01]  /*77b0*/  UMOV UR4, 0xf0000000 ;  /* 0xf000000000047882 */ /* 0x000fe20000000000 */
[----:B------:R-:W-:Y:S01]  /*77c0*/  UMOV UR5, 0x380fffff ;  /* 0x380fffff00057882 */ /* 0x000fe20000000000 */
[----:B---3--:R-:W0:Y:S01]  /*77d0*/  F2F.F32.F64 R17, R4 ;  /* 0x0000000400117310 */ /* 0x008e220000301000 */
[----:B------:R-:W-:-:S14]  /*77e0*/  DSETP.GEU.AND P0, PT, |R4|, UR4, PT ;  /* 0x0000000404007e2a */ /* 0x000fdc000bf0e200 */
[----:B0-----:R-:W-:Y:S01]  /*77f0*/  @!P0 FMUL R17, R17, 1.175494350822287508e-38 ;  /* 0x0080000011118820 */ /* 0x001fe20000400000 */
[----:B------:R-:W-:Y:S06]  /*7800*/  BRA `(.L_x_9026) ;  /* 0x00000008007c7947 */ /* 0x000fec0003800000 */
.L_x_9021:
        /* <DEDUP_REMOVED lines=12> */
.L_x_9035:
[----:B------:R-:W3:Y:S01]  /*78d0*/  LDG.E.64 R4, desc[UR36][R4.64] ;  /* 0x0000002404047981 */ /* 0x000ee2000c1e1b00 */
[----:B------:R-:W-:Y:S01]  /*78e0*/  UMOV UR4, 0xf0000000 ;  /* 0xf000000000047882 */ /* 0x000fe20000000000 */
[----:B------:R-:W-:Y:S01]  /*78f0*/  UMOV UR5, 0x380fffff ;  /* 0x380fffff00057882 */ /* 0x000fe20000000000 */
[----:B---3--:R-:W0:Y:S01]  /*7900*/  F2F.F32.F64 R17, R4 ;  /* 0x0000000400117310 */ /* 0x008e220000301000 */
[----:B------:R-:W-:-:S14]  /*7910*/  DSETP.GEU.AND P0, PT, |R4|, UR4, PT ;  /* 0x0000000404007e2a */ /* 0x000fdc000bf0e200 */
[----:B0-----:R-:W-:Y:S01]  /*7920*/  @!P0 FMUL R17, R17, 1.175494350822287508e-38 ;  /* 0x0080000011118820 */ /* 0x001fe20000400000 */
[----:B------:R-:W-:Y:S06]  /*7930*/  BRA `(.L_x_9026) ;  /* 0x0000000800307947 */ /* 0x000fec0003800000 */
.L_x_9034:
        /* <DEDUP_REMOVED lines=26> */
.L_x_9037:
[----:B------:R-:W3:Y:S02]  /*7ae0*/  LDG.E.U8 R4, desc[UR36][R4.64] ;  /* 0x0000002404047981 */ /* 0x000ee4000c1e1100 */
[----:B---3--:R-:W-:-:S05]  /*7af0*/  IMAD.SHL.U32 R0, R4, 0x2000000, RZ ;  /* 0x0200000004007824 */ /* 0x008fca00078e00ff */
        /* <DEDUP_REMOVED lines=11> */
.L_x_9036:
[----:B------:R-:W3:Y:S02]  /*7bb0*/  LDG.E.U16 R4, desc[UR36][R4.64] ;  /* 0x0000002404047981 */ /* 0x000ee4000c1e1500 */
[----:B---3--:R-:W-:Y:S01]  /*7bc0*/  IMAD.U32 R17, R4, 0x10000, RZ ;  /* 0x0001000004117824 */ /* 0x008fe200078e00ff */
[----:B------:R-:W-:Y:S06]  /*7bd0*/  BRA `(.L_x_9026) ;  /* 0x0000000400887947 */ /* 0x000fec0003800000 */
.L_x_9033:
        /* <DEDUP_REMOVED lines=11> */
.L_x_9040:
        /* <DEDUP_REMOVED lines=20> */
.L_x_9042:
[----:B------:R-:W-:Y:S05]  /*7dd0*/  BSYNC B0 ;  /* 0x0000000000007941 */ /* 0x000fea0003800000 */
.L_x_9041:
[----:B------:R-:W-:Y:S01]  /*7de0*/  IMAD.SHL.U32 R3, R3, 0x100000, RZ ;  /* 0x0010000003037824 */ /* 0x000fe200078e00ff */
[----:B------:R-:W-:-:S04]  /*7df0*/  LEA R0, R0, 0x3b800000, 0x17 ;  /* 0x3b80000000007811 */ /* 0x000fc800078eb8ff */
[----:B------:R-:W-:Y:S01]  /*7e00*/  LOP3.LUT R17, R0, R3, R17, 0xfe, !PT ;  /* 0x0000000300117212 */ /* 0x000fe200078efe11 */
[----:B------:R-:W-:Y:S06]  /*7e10*/  BRA `(.L_x_9026) ;  /* 0x0000000000f87947 */ /* 0x000fec0003800000 */
.L_x_9039:
        /* <DEDUP_REMOVED lines=20> */
.L_x_9044:
[----:B------:R-:W-:Y:S05]  /*7f60*/  BSYNC B0 ;  /* 0x0000000000007941 */ /* 0x000fea0003800000 */
.L_x_9043:
[----:B------:R-:W-:Y:S01]  /*7f70*/  IMAD.SHL.U32 R3, R3, 0x200000, RZ ;  /* 0x0020000003037824 */ /* 0x000fe200078e00ff */
[----:B------:R-:W-:-:S04]  /*7f80*/  LEA R0, R0, 0x37800000, 0x17 ;  /* 0x3780000000007811 */ /* 0x000fc800078eb8ff */
[----:B------:R-:W-:Y:S01]  /*7f90*/  LOP3.LUT R17, R0, R3, R17, 0xfe, !PT ;  /* 0x0000000300117212 */ /* 0x000fe200078efe11 */
[----:B------:R-:W-:Y:S06]  /*7fa0*/  BRA `(.L_x_9026) ;  /* 0x0000000000947947 */ /* 0x000fec0003800000 */
.L_x_9038:
        /* <DEDUP_REMOVED lines=14> */
.L_x_9025:
        /* <DEDUP_REMOVED lines=16> */
.L_x_9047:
[----:B------:R-:W-:Y:S01]  /*8190*/  IMAD.MOV.U32 R17, RZ, RZ, RZ ;  /* 0x000000ffff117224 */ /* 0x000fe200078e00ff */
[----:B------:R-:W-:Y:S06]  /*81a0*/  BRA `(.L_x_9026) ;  /* 0x0000000000147947 */ /* 0x000fec0003800000 */
.L_x_9046:
[----:B------:R-:W3:Y:S02]  /*81b0*/  LDG.E.64 R4, desc[UR36][R4.64] ;  /* 0x0000002404047981 */ /* 0x000ee4000c1e1b00 */
[----:B---3--:R0:W1:Y:S01]  /*81c0*/  I2F.U64 R17, R4 ;  /* 0x0000000400117312 */ /* 0x0080620000301000 */
[----:B------:R-:W-:Y:S05]  /*81d0*/  BRA `(.L_x_9026) ;  /* 0x0000000000087947 */ /* 0x000fea0003800000 */
.L_x_9045:
[----:B------:R-:W3:Y:S02]  /*81e0*/  LDG.E R4, desc[UR36][R4.64] ;  /* 0x0000002404047981 */ /* 0x000ee4000c1e1900 */
[----:B---3--:R-:W-:-:S07]  /*81f0*/  I2FP.F32.U32 R17, R4 ;  /* 0x0000000400117245 */ /* 0x008fce0000201000 */
.L_x_9026:
[----:B------:R-:W-:Y:S05]  /*8200*/  BSYNC B6 ;  /* 0x0000000000067941 */ /* 0x000fea0003800000 */
.L_x_9020:
[----:B------:R-:W-:-:S07]  /*8210*/  VIADD R18, R18, 0x80 ;  /* 0x0000008012127836 */ /* 0x000fce0000000000 */
.L_x_8963:
[----:B------:R-:W-:Y:S05]  /*8220*/  BSYNC B7 ;  /* 0x0000000000077941 */ /* 0x000fea0003800000 */
.L_x_8962:
[----:B------:R-:W-:Y:S01]  /*8230*/  ISETP.GE.AND P0, PT, R18, R22, PT ;  /* 0x000000161200720c */ /* 0x000fe20003f06270 */
[----:B------:R-:W-:Y:S01]  /*8240*/  BSSY B7, `(.L_x_9048) ;  /* 0x00002ad000077945 */ /* 0x000fe20003800000 */
[----:B------:R-:W-:Y:S02]  /*8250*/  IMAD.MOV.U32 R22, RZ, RZ, RZ ;  /* 0x000000ffff167224 */ /* 0x000fe400078e00ff */
[----:B------:R-:W-:-:S09]  /*8260*/  IMAD.MOV.U32 R25, RZ, RZ, RZ ;  /* 0x000000ffff197224 */ /* 0x000fd200078e00ff */
[----:B------:R-:W-:Y:S05]  /*8270*/  @P0 BRA `(.L_x_9049) ;  /* 0x0000002800a40947 */ /* 0x000fea0003800000 */
[----:B------:R-:W2:Y:S01]  /*8280*/  S2R R0, SR_CTAID.X ;  /* 0x0000000000007919 */ /* 0x000ea20000002500 */
[----:B------:R-:W4:Y:S01]  /*8290*/  LDC.U8 R6, c[0x0][0x24c] ;  /* 0x00009300ff067b82 */ /* 0x000f220000000000 */
[----:B------:R-:W-:Y:S01]  /*82a0*/  ULDC UR4, c[0x0][0x250] ;  /* 0x0000940000047ab9 */ /* 0x000fe20000000800 */
[----:B------:R-:W-:Y:S06]  /*82b0*/  BSSY B6, `(.L_x_9050) ;  /* 0x00000e2000067945 */ /* 0x000fec0003800000 */
[----:B01-3--:R-:W0:Y:S01]  /*82c0*/  LDC.64 R4, c[0x0][0x230] ;  /* 0x00008c00ff047b82 */ /* 0x00be220000000a00 */
[----:B--2---:R-:W-:Y:S01]  /*82d0*/  IMAD R18, R0, 0x200, R18 ;  /* 0x0000020000127824 */ /* 0x004fe200078e0212 */
[----:B----4-:R-:W-:-:S03]  /*82e0*/  PRMT R0, R6, 0x9910, RZ ;  /* 0x0000991006007816 */ /* 0x010fc600000000ff */
        /* <DEDUP_REMOVED lines=16> */
.L_x_9054:
[----:B------:R-:W2:Y:S02]  /*83f0*/  LDG.E.U8 R4, desc[UR36][R4.64] ;  /* 0x0000002404047981 */ /* 0x000ea4000c1e1100 */
[----:B--2---:R-:W-:Y:S01]  /*8400*/  I2FP.F32.U32 R22, R4 ;  /* 0x0000000400167245 */ /* 0x004fe20000201000 */
[----:B------:R-:W-:Y:S06]  /*8410*/  BRA `(.L_x_9056) ;  /* 0x0000000c002c7947 */ /* 0x000fec0003800000 */
.L_x_9053:
        /* <DEDUP_REMOVED lines=9> */
.L_x_9058:
[----:B------:R-:W2:Y:S02]  /*84b0*/  LDG.E R4, desc[UR36][R4.64] ;  /* 0x0000002404047981 */ /* 0x000ea4000c1e1900 */
[----:B--2---:R-:W-:Y:S01]  /*84c0*/  I2FP.F32.S32 R22, R4 ;  /* 0x0000000400167245 */ /* 0x004fe20000201400 */
[----:B------:R-:W-:Y:S06]  /*84d0*/  BRA `(.L_x_9056) ;  /* 0x0000000800fc7947 */ /* 0x000fec0003800000 */
.L_x_9057:
[----:B------:R-:W2:Y:S02]  /*84e0*/  LDG.E.U16 R4, desc[UR36][R4.64] ;  /* 0x0000002404047981 */ /* 0x000ea4000c1e1500 */
[----:B--2---:R2:W3:Y:S01]  /*84f0*/  I2F.S16 R22, R4 ;  /* 0x0000000400167306 */ /* 0x0044e20000101400 */
[----:B------:R-:W-:Y:S05]  /*8500*/  BRA `(.L_x_9056) ;  /* 0x0000000800f07947 */ /* 0x000fea0003800000 */
.L_x_9052:
        /* <DEDUP_REMOVED lines=8> */
.L_x_9060:
[----:B------:R-:W2:Y:S02]  /*8590*/  LDG.E.U16 R4, desc[UR36][R4.64] ;  /* 0x0000002404047981 */ /* 0x000ea4000c1e1500 */
[----:B--2---:R-:W-:Y:S01]  /*85a0*/  HADD2.F32 R22, -RZ, R4.H0_H0 ;  /* 0x20000004ff167230 */ /* 0x004fe20000004100 */
[----:B------:R-:W-:Y:S06]  /*85b0*/  BRA `(.L_x_9056) ;  /* 0x0000000800c47947 */ /* 0x000fec0003800000 */
.L_x_9059:
        /* <DEDUP_REMOVED lines=8> */
.L_x_9062:
[----:B------:R-:W2:Y:S02]  /*8640*/  LDG.E.U16 R4, desc[UR36][R4.64] ;  /* 0x0000002404047981 */ /* 0x000ea4000c1e1500 */
[----:B--2---:R-:W-:Y:S01]  /*8650*/  HADD2.F32 R22, -RZ, R4.H0_H0 ;  /* 0x20000004ff167230 */ /* 0x004fe20000004100 */
[----:B------:R-:W-:Y:S06]  /*8660*/  BRA `(.L_x_9056) ;  /* 0x0000000800987947 */ /* 0x000fec0003800000 */
.L_x_9061:
[----:B------:R-:W2:Y:S01]  /*8670*/  LDG.E.64 R4, desc[UR36][R4.64] ;  /* 0x0000002404047981 */ /* 0x000ea2000c1e1b00 */
[----:B------:R-:W-:Y:S01]  /*8680*/  UMOV UR4, 0xf0000000 ;  /* 0xf000000000047882 */ /* 0x000fe20000000000 */
[----:B------:R-:W-:Y:S01]  /*8690*/  UMOV UR5, 0x380fffff ;  /* 0x380fffff00057882 */ /* 0x000fe20000000000 */
[----:B--2---:R-:W0:Y:S01]  /*86a0*/  F2F.F32.F64 R22, R4 ;  /* 0x0000000400167310 */ /* 0x004e220000301000 */
[----:B------:R-:W-:-:S14]  /*86b0*/  DSETP.GEU.AND P0, PT, |R4|, UR4, PT ;  /* 0x0000000404007e2a */ /* 0x000fdc000bf0e200 */
[----:B0-----:R-:W-:Y:S01]  /*86c0*/  @!P0 FMUL R22, R22, 1.175494350822287508e-38 ;  /* 0x0080000016168820 */ /* 0x001fe20000400000 */
[----:B------:R-:W-:Y:S06]  /*86d0*/  BRA `(.L_x_9056) ;  /* 0x00000008007c7947 */ /* 0x000fec0003800000 */
.L_x_9051:
        /* <DEDUP_REMOVED lines=12> */
.L_x_9065:
[----:B------:R-:W2:Y:S01]  /*87a0*/  LDG.E.64 R4, desc[UR36][R4.64] ;  /* 0x0000002404047981 */ /* 0x000ea2000c1e1b00 */
[----:B------:R-:W-:Y:S01]  /*87b0*/  UMOV UR4, 0xf0000000 ;  /* 0xf000000000047882 */ /* 0x000fe20000000000 */
[----:B------:R-:W-:Y:S01]  /*87c0*/  UMOV UR5, 0x380fffff ;  /* 0x380fffff00057882 */ /* 0x000fe20000000000 */
[----:B--2---:R-:W0:Y:S01]  /*87d0*/  F2F.F32.F64 R22, R4 ;  /* 0x0000000400167310 */ /* 0x004e220000301000 */
[----:B------:R-:W-:-:S14]  /*87e0*/  DSETP.GEU.AND P0, PT, |R4|, UR4, PT ;  /* 0x0000000404007e2a */ /* 0x000fdc000bf0e200 */
[----:B0-----:R-:W-:Y:S01]  /*87f0*/  @!P0 FMUL R22, R22, 1.175494350822287508e-38 ;  /* 0x0080000016168820 */ /* 0x001fe20000400000 */
[----:B------:R-:W-:Y:S06]  /*8800*/  BRA `(.L_x_9056) ;  /* 0x0000000800307947 */ /* 0x000fec0003800000 */
.L_x_9064:
        /* <DEDUP_REMOVED lines=26> */
.L_x_9067:
        /* <DEDUP_REMOVED lines=13> */
.L_x_9066:
[----:B------:R-:W2:Y:S02]  /*8a80*/  LDG.E.U16 R4, desc[UR36][R4.64] ;  /* 0x0000002404047981 */ /* 0x000ea4000c1e1500 */
[----:B--2---:R-:W-:Y:S01]  /*8a90*/  IMAD.U32 R22, R4, 0x10000, RZ ;  /* 0x0001000004167824 */ /* 0x004fe200078e00ff */
[----:B------:R-:W-:Y:S06]  /*8aa0*/  BRA `(.L_x_9056) ;  /* 0x0000000400887947 */ /* 0x000fec0003800000 */
.L_x_9063:
        /* <DEDUP_REMOVED lines=11> */
.L_x_9070:
        /* <DEDUP_REMOVED lines=20> */
.L_x_9072:
[----:B------:R-:W-:Y:S05]  /*8ca0*/  BSYNC B0 ;  /* 0x0000000000007941 */ /* 0x000fea0003800000 */
.L_x_9071:
[----:B------:R-:W-:Y:S01]  /*8cb0*/  IMAD.SHL.U32 R3, R3, 0x100000, RZ ;  /* 0x0010000003037824 */ /* 0x000fe200078e00ff */
[----:B------:R-:W-:-:S04]  /*8cc0*/  LEA R5, R0, 0x3b800000, 0x17 ;  /* 0x3b80000000057811 */ /* 0x000fc800078eb8ff */
[----:B------:R-:W-:Y:S01]  /*8cd0*/  LOP3.LUT R22, R5, R3, R22, 0xfe, !PT ;  /* 0x0000000305167212 */ /* 0x000fe200078efe16 */
[----:B------:R-:W-:Y:S06]  /*8ce0*/  BRA `(.L_x_9056) ;  /* 0x0000000000f87947 */ /* 0x000fec0003800000 */
.L_x_9069:
        /* <DEDUP_REMOVED lines=20> */
.L_x_9074:
[----:B------:R-:W-:Y:S05]  /*8e30*/  BSYNC B0 ;  /* 0x0000000000007941 */ /* 0x000fea0003800000 */
.L_x_9073:
[----:B------:R-:W-:Y:S01]  /*8e40*/  IMAD.SHL.U32 R3, R3, 0x200000, RZ ;  /* 0x0020000003037824 */ /* 0x000fe200078e00ff */
[----:B------:R-:W-:-:S04]  /*8e50*/  LEA R5, R0, 0x37800000, 0x17 ;  /* 0x3780000000057811 */ /* 0x000fc800078eb8ff */
[----:B------:R-:W-:Y:S01]  /*8e60*/  LOP3.LUT R22, R5, R3, R22, 0xfe, !PT ;  /* 0x0000000305167212 */ /* 0x000fe200078efe16 */
[----:B------:R-:W-:Y:S06]  /*8e70*/  BRA `(.L_x_9056) ;  /* 0x0000000000947947 */ /* 0x000fec0003800000 */
.L_x_9068:
        /* <DEDUP_REMOVED lines=14> */
.L_x_9055:
        /* <DEDUP_REMOVED lines=16> */
.L_x_9077:
[----:B------:R-:W-:Y:S01]  /*9060*/  IMAD.MOV.U32 R22, RZ, RZ, RZ ;  /* 0x000000ffff167224 */ /* 0x000fe200078e00ff */
[----:B------:R-:W-:Y:S06]  /*9070*/  BRA `(.L_x_9056) ;  /* 0x0000000000147947 */ /* 0x000fec0003800000 */
.L_x_9076:
[----:B------:R-:W2:Y:S02]  /*9080*/  LDG.E.64 R4, desc[UR36][R4.64] ;  /* 0x0000002404047981 */ /* 0x000ea4000c1e1b00 */
[----:B--2---:R0:W1:Y:S01]  /*9090*/  I2F.U64 R22, R4 ;  /* 0x0000000400167312 */ /* 0x0040620000301000 */
[----:B------:R-:W-:Y:S05]  /*90a0*/  BRA `(.L_x_9056) ;  /* 0x0000000000087947 */ /* 0x000fea0003800000 */
.L_x_9075:
[----:B------:R-:W2:Y:S02]  /*90b0*/  LDG.E R4, desc[UR36][R4.64] ;  /* 0x0000002404047981 */ /* 0x000ea4000c1e1900 */
[----:B--2---:R-:W-:-:S07]  /*90c0*/  I2FP.F32.U32 R22, R4 ;  /* 0x0000000400167245 */ /* 0x004fce0000201000 */
.L_x_9056:
[----:B------:R-:W-:Y:S05]  /*90d0*/  BSYNC B6 ;  /* 0x0000000000067941 */ /* 0x000fea0003800000 */
.L_x_9050:
[----:B------:R-:W3:Y:S01]  /*90e0*/  LDC.U8 R6, c[0x0][0x24d] ;  /* 0x00009340ff067b82 */ /* 0x000ee20000000000 */
[----:B------:R-:W-:Y:S01]  /*90f0*/  ULDC UR4, c[0x0][0x254] ;  /* 0x0000950000047ab9 */ /* 0x000fe20000000800 */
[----:B------:R-:W-:Y:S01]  /*9100*/  BSSY B6, `(.L_x_9078) ;  /* 0x00000e1000067945 */ /* 0x000fe20003800000 */
[----:B------:R-:W-:-:S05]  /*9110*/  IMAD R3, R18, UR4, RZ ;  /* 0x0000000412037c24 */ /* 0x000fca000f8e02ff */
[----:B012-4-:R-:W0:Y:S01]  /*9120*/  LDC.64 R4, c[0x0][0x238] ;  /* 0x00008e00ff047b82 */ /* 0x017e220000000a00 */
        /* <DEDUP_REMOVED lines=16> */
.L_x_9082:
[----:B------:R-:W2:Y:S02]  /*9230*/  LDG.E.U8 R4, desc[UR36][R4.64] ;  /* 0x0000002404047981 */ /* 0x000ea4000c1e1100 */
[----:B--2---:R-:W-:Y:S01]  /*9240*/  I2FP.F32.U32 R25, R4 ;  /* 0x0000000400197245 */ /* 0x004fe20000201000 */
[----:B------:R-:W-:Y:S06]  /*9250*/  BRA `(.L_x_9084) ;  /* 0x0000000c002c7947 */ /* 0x000fec0003800000 */
.L_x_9081:
        /* <DEDUP_REMOVED lines=9> */
.L_x_9086:
[----:B------:R-:W2:Y:S02]  /*92f0*/  LDG.E R4, desc[UR36][R4.64] ;  /* 0x0000002404047981 */ /* 0x000ea4000c1e1900 */
[----:B--2---:R-:W-:Y:S01]  /*9300*/  I2FP.F32.S32 R25, R4 ;  /* 0x0000000400197245 */ /* 0x004fe20000201400 */
[----:B------:R-:W-:Y:S06]  /*9310*/  BRA `(.L_x_9084) ;  /* 0x0000000800fc7947 */ /* 0x000fec0003800000 */
.L_x_9085:
[----:B------:R-:W2:Y:S02]  /*9320*/  LDG.E.U16 R4, desc[UR36][R4.64] ;  /* 0x0000002404047981 */ /* 0x000ea4000c1e1500 */
[----:B--2---:R4:W0:Y:S01]  /*9330*/  I2F.S16 R25, R4 ;  /* 0x0000000400197306 */ /* 0x0048220000101400 */
[----:B------:R-:W-:Y:S05]  /*9340*/  BRA `(.L_x_9084) ;  /* 0x0000000800f07947 */ /* 0x000fea0003800000 */
.L_x_9080:
        /* <DEDUP_REMOVED lines=8> */
.L_x_9088:
[----:B------:R-:W2:Y:S02]  /*93d0*/  LDG.E.U16 R4, desc[UR36][R4.64] ;  /* 0x0000002404047981 */ /* 0x000ea4000c1e1500 */
[----:B--2---:R-:W-:Y:S01]  /*93e0*/  HADD2.F32 R25, -RZ, R4.H0_H0 ;  /* 0x20000004ff197230 */ /* 0x004fe20000004100 */
[----:B------:R-:W-:Y:S06]  /*93f0*/  BRA `(.L_x_9084) ;  /* 0x0000000800c47947 */ /* 0x000fec0003800000 */
.L_x_9087:
        /* <DEDUP_REMOVED lines=8> */
.L_x_9090:
[----:B------:R-:W2:Y:S02]  /*9480*/  LDG.E.U16 R4, desc[UR36][R4.64] ;  /* 0x0000002404047981 */ /* 0x000ea4000c1e1500 */
[----:B--2---:R-:W-:Y:S01]  /*9490*/  HADD2.F32 R25, -RZ, R4.H0_H0 ;  /* 0x20000004ff197230 */ /* 0x004fe20000004100 */
[----:B------:R-:W-:Y:S06]  /*94a0*/  BRA `(.L_x_9084) ;  /* 0x0000000800987947 */ /* 0x000fec0003800000 */
.L_x_9089:
[----:B------:R-:W2:Y:S01]  /*94b0*/  LDG.E.64 R4, desc[UR36][R4.64] ;  /* 0x0000002404047981 */ /* 0x000ea2000c1e1b00 */
[----:B------:R-:W-:Y:S01]  /*94c0*/  UMOV UR4, 0xf0000000 ;  /* 0xf000000000047882 */ /* 0x000fe20000000000 */
[----:B------:R-:W-:Y:S01]  /*94d0*/  UMOV UR5, 0x380fffff ;  /* 0x380fffff00057882 */ /* 0x000fe20000000000 */
[----:B--2---:R-:W0:Y:S01]  /*94e0*/  F2F.F32.F64 R25, R4 ;  /* 0x0000000400197310 */ /* 0x004e220000301000 */
[----:B------:R-:W-:-:S14]  /*94f0*/  DSETP.GEU.AND P0, PT, |R4|, UR4, PT ;  /* 0x0000000404007e2a */ /* 0x000fdc000bf0e200 */
[----:B0-----:R-:W-:Y:S01]  /*9500*/  @!P0 FMUL R25, R25, 1.175494350822287508e-38 ;  /* 0x0080000019198820 */ /* 0x001fe20000400000 */
[----:B------:R-:W-:Y:S06]  /*9510*/  BRA `(.L_x_9084) ;  /* 0x00000008007c7947 */ /* 0x000fec0003800000 */
.L_x_9079:
        /* <DEDUP_REMOVED lines=12> */
.L_x_9093:
[----:B------:R-:W2:Y:S01]  /*95e0*/  LDG.E.64 R4, desc[UR36][R4.64] ;  /* 0x0000002404047981 */ /* 0x000ea2000c1e1b00 */
[----:B------:R-:W-:Y:S01]  /*95f0*/  UMOV UR4, 0xf0000000 ;  /* 0xf000000000047882 */ /* 0x000fe20000000000 */
[----:B------:R-:W-:Y:S01]  /*9600*/  UMOV UR5, 0x380fffff ;  /* 0x380fffff00057882 */ /* 0x000fe20000000000 */
[----:B--2---:R-:W0:Y:S01]  /*9610*/  F2F.F32.F64 R25, R4 ;  /* 0x0000000400197310 */ /* 0x004e220000301000 */
[----:B------:R-:W-:-:S14]  /*9620*/  DSETP.GEU.AND P0, PT, |R4|, UR4, PT ;  /* 0x0000000404007e2a */ /* 0x000fdc000bf0e200 */
[----:B0-----:R-:W-:Y:S01]  /*9630*/  @!P0 FMUL R25, R25, 1.175494350822287508e-38 ;  /* 0x0080000019198820 */ /* 0x001fe20000400000 */
[----:B------:R-:W-:Y:S06]  /*9640*/  BRA `(.L_x_9084) ;  /* 0x0000000800307947 */ /* 0x000fec0003800000 */
.L_x_9092:
        /* <DEDUP_REMOVED lines=26> */
.L_x_9095:
        /* <DEDUP_REMOVED lines=13> */
.L_x_9094:
[----:B------:R-:W2:Y:S02]  /*98c0*/  LDG.E.U16 R4, desc[UR36][R4.64] ;  /* 0x0000002404047981 */ /* 0x000ea4000c1e1500 */
[----:B--2---:R-:W-:Y:S01]  /*98d0*/  IMAD.U32 R25, R4, 0x10000, RZ ;  /* 0x0001000004197824 */ /* 0x004fe200078e00ff */
[----:B------:R-:W-:Y:S06]  /*98e0*/  BRA `(.L_x_9084) ;  /* 0x0000000400887947 */ /* 0x000fec0003800000 */
.L_x_9091:
        /* <DEDUP_REMOVED lines=11> */
.L_x_9098:
        /* <DEDUP_REMOVED lines=20> */
.L_x_9100:
[----:B------:R-:W-:Y:S05]  /*9ae0*/  BSYNC B0 ;  /* 0x0000000000007941 */ /* 0x000fea0003800000 */
.L_x_9099:
[----:B------:R-:W-:Y:S01]  /*9af0*/  IMAD.SHL.U32 R3, R3, 0x100000, RZ ;  /* 0x0010000003037824 */ /* 0x000fe200078e00ff */
[----:B------:R-:W-:-:S04]  /*9b00*/  LEA R0, R0, 0x3b800000, 0x17 ;  /* 0x3b80000000007811 */ /* 0x000fc800078eb8ff */
[----:B------:R-:W-:Y:S01]  /*9b10*/  LOP3.LUT R25, R0, R3, R25, 0xfe, !PT ;  /* 0x0000000300197212 */ /* 0x000fe200078efe19 */
[----:B------:R-:W-:Y:S06]  /*9b20*/  BRA `(.L_x_9084) ;  /* 0x0000000000f87947 */ /* 0x000fec0003800000 */
.L_x_9097:
        /* <DEDUP_REMOVED lines=20> */
.L_x_9102:
[----:B------:R-:W-:Y:S05]  /*9c70*/  BSYNC B0 ;  /* 0x0000000000007941 */ /* 0x000fea0003800000 */
.L_x_9101:
[----:B------:R-:W-:Y:S01]  /*9c80*/  IMAD.SHL.U32 R3, R3, 0x200000, RZ ;  /* 0x0020000003037824 */ /* 0x000fe200078e00ff */
[----:B------:R-:W-:-:S04]  /*9c90*/  LEA R0, R0, 0x37800000, 0x17 ;  /* 0x3780000000007811 */ /* 0x000fc800078eb8ff */
[----:B------:R-:W-:Y:S01]  /*9ca0*/  LOP3.LUT R25, R0, R3, R25, 0xfe, !PT ;  /* 0x0000000300197212 */ /* 0x000fe200078efe19 */
[----:B------:R-:W-:Y:S06]  /*9cb0*/  BRA `(.L_x_9084) ;  /* 0x0000000000947947 */ /* 0x000fec0003800000 */
.L_x_9096:
        /* <DEDUP_REMOVED lines=14> */
.L_x_9083:
        /* <DEDUP_REMOVED lines=16> */
.L_x_9105:
[----:B------:R-:W-:Y:S01]  /*9ea0*/  IMAD.MOV.U32 R25, RZ, RZ, RZ ;  /* 0x000000ffff197224 */ /* 0x000fe200078e00ff */
[----:B------:R-:W-:Y:S06]  /*9eb0*/  BRA `(.L_x_9084) ;  /* 0x0000000000147947 */ /* 0x000fec0003800000 */
.L_x_9104:
[----:B------:R-:W2:Y:S02]  /*9ec0*/  LDG.E.64 R4, desc[UR36][R4.64] ;  /* 0x0000002404047981 */ /* 0x000ea4000c1e1b00 */
[----:B--2---:R0:W1:Y:S01]  /*9ed0*/  I2F.U64 R25, R4 ;  /* 0x0000000400197312 */ /* 0x0040620000301000 */
[----:B------:R-:W-:Y:S05]  /*9ee0*/  BRA `(.L_x_9084) ;  /* 0x0000000000087947 */ /* 0x000fea0003800000 */
.L_x_9103:
[----:B------:R-:W2:Y:S02]  /*9ef0*/  LDG.E R4, desc[UR36][R4.64] ;  /* 0x0000002404047981 */ /* 0x000ea4000c1e1900 */
[----:B--2---:R-:W-:-:S07]  /*9f00*/  I2FP.F32.U32 R25, R4 ;  /* 0x0000000400197245 */ /* 0x004fce0000201000 */
.L_x_9084:
[----:B------:R-:W-:Y:S05]  /*9f10*/  BSYNC B6 ;  /* 0x0000000000067941 */ /* 0x000fea0003800000 */
.L_x_9078:
[----:B------:R-:W3:Y:S01]  /*9f20*/  LDC.U8 R6, c[0x0][0x24e] ;  /* 0x00009380ff067b82 */ /* 0x000ee20000000000 */
[----:B------:R-:W-:Y:S02]  /*9f30*/  ULDC UR4, c[0x0][0x258] ;  /* 0x0000960000047ab9 */ /* 0x000fe40000000800 */
        /* <DEDUP_REMOVED lines=18> */
.L_x_9109:
[----:B------:R-:W2:Y:S02]  /*a060*/  LDG.E.U8 R4, desc[UR36][R4.64] ;  /* 0x0000002404047981 */ /* 0x000ea4000c1e1100 */
[----:B--2---:R-:W-:Y:S01]  /*a070*/  I2FP.F32.U32 R28, R4 ;  /* 0x00000004001c7245 */ /* 0x004fe20000201000 */
[----:B------:R-:W-:Y:S06]  /*a080*/  BRA `(.L_x_9049) ;  /* 0x0000000c00207947 */ /* 0x000fec0003800000 */
.L_x_9108:
        /* <DEDUP_REMOVED lines=9> */
.L_x_9112:
[----:B------:R-:W2:Y:S02]  /*a120*/  LDG.E R4, desc[UR36][R4.64] ;  /* 0x0000002404047981 */ /* 0x000ea4000c1e1900 */
[----:B--2---:R-:W-:Y:S01]  /*a130*/  I2FP.F32.S32 R28, R4 ;  /* 0x00000004001c7245 */ /* 0x004fe20000201400 */
[----:B------:R-:W-:Y:S06]  /*a140*/  BRA `(.L_x_9049) ;  /* 0x0000000800f07947 */ /* 0x000fec0003800000 */
.L_x_9111:
[----:B------:R-:W2:Y:S02]  /*a150*/  LDG.E.U16 R4, desc[UR36][R4.64] ;  /* 0x0000002404047981 */ /* 0x000ea4000c1e1500 */
[----:B--2---:R0:W1:Y:S01]  /*a160*/  I2F.S16 R28, R4 ;  /* 0x00000004001c7306 */ /* 0x0040620000101400 */
[----:B------:R-:W-:Y:S05]  /*a170*/  BRA `(.L_x_9049) ;  /* 0x0000000800e47947 */ /* 0x000fea0003800000 */
.L_x_9107:
        /* <DEDUP_REMOVED lines=8> */
.L_x_9114:
[----:B------:R-:W2:Y:S02]  /*a200*/  LDG.E.U16 R4, desc[UR36][R4.64] ;  /* 0x0000002404047981 */ /* 0x000ea4000c1e1500 */
[----:B--2---:R-:W-:Y:S01]  /*a210*/  HADD2.F32 R28, -RZ, R4.H0_H0 ;  /* 0x20000004ff1c7230 */ /* 0x004fe20000004100 */
[----:B------:R-:W-:Y:S06]  /*a220*/  BRA `(.L_x_9049) ;  /* 0x0000000800b87947 */ /* 0x000fec0003800000 */
.L_x_9113:
        /* <DEDUP_REMOVED lines=8> */
.L_x_9116:
[----:B------:R-:W2:Y:S02]  /*a2b0*/  LDG.E.U16 R4, desc[UR36][R4.64] ;  /* 0x0000002404047981 */ /* 0x000ea4000c1e1500 */
[----:B--2---:R-:W-:Y:S01]  /*a2c0*/  HADD2.F32 R28, -RZ, R4.H0_H0 ;  /* 0x20000004ff1c7230 */ /* 0x004fe20000004100 */
[----:B------:R-:W-:Y:S06]  /*a2d0*/  BRA `(.L_x_9049) ;  /* 0x00000008008c7947 */ /* 0x000fec0003800000 */
.L_x_9115:
[----:B------:R-:W2:Y:S01]  /*a2e0*/  LDG.E.64 R4, desc[UR36][R4.64] ;  /* 0x0000002404047981 */ /* 0x000ea2000c1e1b00 */
[----:B------:R-:W-:Y:S01]  /*a2f0*/  UMOV UR4, 0xf0000000 ;  /* 0xf000000000047882 */ /* 0x000fe20000000000 */
[----:B------:R-:W-:Y:S01]  /*a300*/  UMOV UR5, 0x380fffff ;  /* 0x380fffff00057882 */ /* 0x000fe20000000000 */
[----:B--2---:R-:W0:Y:S01]  /*a310*/  F2F.F32.F64 R28, R4 ;  /* 0x00000004001c7310 */ /* 0x004e220000301000 */
[----:B------:R-:W-:-:S14]  /*a320*/  DSETP.GEU.AND P0, PT, |R4|, UR4, PT ;  /* 0x0000000404007e2a */ /* 0x000fdc000bf0e200 */
[----:B0-----:R-:W-:Y:S01]  /*a330*/  @!P0 FMUL R28, R28, 1.175494350822287508e-38 ;  /* 0x008000001c1c8820 */ /* 0x001fe20000400000 */
[----:B------:R-:W-:Y:S06]  /*a340*/  BRA `(.L_x_9049) ;  /* 0x0000000800707947 */ /* 0x000fec0003800000 */
.L_x_9106:
        /* <DEDUP_REMOVED lines=12> */
.L_x_9119:
[----:B------:R-:W2:Y:S01]  /*a410*/  LDG.E.64 R4, desc[UR36][R4.64] ;  /* 0x0000002404047981 */ /* 0x000ea2000c1e1b00 */
[----:B------:R-:W-:Y:S01]  /*a420*/  UMOV UR4, 0xf0000000 ;  /* 0xf000000000047882 */ /* 0x000fe20000000000 */
[----:B------:R-:W-:Y:S01]  /*a430*/  UMOV UR5, 0x380fffff ;  /* 0x380fffff00057882 */ /* 0x000fe20000000000 */
[----:B--2---:R-:W0:Y:S01]  /*a440*/  F2F.F32.F64 R28, R4 ;  /* 0x00000004001c7310 */ /* 0x004e220000301000 */
[----:B------:R-:W-:-:S14]  /*a450*/  DSETP.GEU.AND P0, PT, |R4|, UR4, PT ;  /* 0x0000000404007e2a */ /* 0x000fdc000bf0e200 */
[----:B0-----:R-:W-:Y:S01]  /*a460*/  @!P0 FMUL R28, R28, 1.175494350822287508e-38 ;  /* 0x008000001c1c8820 */ /* 0x001fe20000400000 */
[----:B------:R-:W-:Y:S06]  /*a470*/  BRA `(.L_x_9049) ;  /* 0x0000000800247947 */ /* 0x000fec0003800000 */
.L_x_9118:
        /* <DEDUP_REMOVED lines=26> */
.L_x_9121:
        /* <DEDUP_REMOVED lines=13> */
.L_x_9120:
[----:B------:R-:W2:Y:S02]  /*a6f0*/  LDG.E.U16 R4, desc[UR36][R4.64] ;  /* 0x0000002404047981 */ /* 0x000ea4000c1e1500 */
[----:B--2---:R-:W-:Y:S01]  /*a700*/  IMAD.U32 R28, R4, 0x10000, RZ ;  /* 0x00010000041c7824 */ /* 0x004fe200078e00ff */
[----:B------:R-:W-:Y:S06]  /*a710*/  BRA `(.L_x_9049) ;  /* 0x00000004007c7947 */ /* 0x000fec0003800000 */
.L_x_9117:
        /* <DEDUP_REMOVED lines=11> */
.L_x_9124:
[----:B------:R-:W2:Y:S02]  /*a7d0*/  LDG.E.U8 R3, desc[UR36][R4.64] ;  /* 0x0000002404037981 */ /* 0x000ea4000c1e1100 */
        /* <DEDUP_REMOVED lines=18> */
.L_x_9126:
[----:B------:R-:W-:Y:S05]  /*a900*/  BSYNC B0 ;  /* 0x0000000000007941 */ /* 0x000fea0003800000 */
.L_x_9125:
[----:B------:R-:W-:Y:S01]  /*a910*/  IMAD.SHL.U32 R3, R3, 0x100000, RZ ;  /* 0x0010000003037824 */ /* 0x000fe200078e00ff */
[----:B------:R-:W-:-:S04]  /*a920*/  LEA R5, R0, 0x3b800000, 0x17 ;  /* 0x3b80000000057811 */ /* 0x000fc800078eb8ff */
[----:B------:R-:W-:Y:S01]  /*a930*/  LOP3.LUT R28, R5, R3, R28, 0xfe, !PT ;  /* 0x00000003051c7212 */ /* 0x000fe200078efe1c */
[----:B------:R-:W-:Y:S06]  /*a940*/  BRA `(.L_x_9049) ;  /* 0x0000000000f07947 */ /* 0x000fec0003800000 */
.L_x_9123:
        /* <DEDUP_REMOVED lines=19> */
.L_x_9128:
[----:B------:R-:W-:Y:S05]  /*aa80*/  BSYNC B0 ;  /* 0x0000000000007941 */ /* 0x000fea0003800000 */
.L_x_9127:
[----:B------:R-:W-:Y:S01]  /*aa90*/  IMAD.SHL.U32 R3, R3, 0x200000, RZ ;  /* 0x0020000003037824 */ /* 0x000fe200078e00ff */
[----:B------:R-:W-:-:S04]  /*aaa0*/  LEA R5, R0, 0x37800000, 0x17 ;  /* 0x3780000000057811 */ /* 0x000fc800078eb8ff */
[----:B------:R-:W-:Y:S01]  /*aab0*/  LOP3.LUT R28, R5, R3, R28, 0xfe, !PT ;  /* 0x00000003051c7212 */ /* 0x000fe200078efe1c */
[----:B------:R-:W-:Y:S06]  /*aac0*/  BRA `(.L_x_9049) ;  /* 0x0000000000907947 */ /* 0x000fec0003800000 */
.L_x_9122:
        /* <DEDUP_REMOVED lines=14> */
.L_x_9110:
        /* <DEDUP_REMOVED lines=16> */
.L_x_9131:
[----:B------:R-:W-:Y:S05]  /*acb0*/  BRA `(.L_x_9049) ;  /* 0x0000000000147947 */ /* 0x000fea0003800000 */
.L_x_9130:
[----:B------:R-:W2:Y:S02]  /*acc0*/  LDG.E.64 R4, desc[UR36][R4.64] ;  /* 0x0000002404047981 */ /* 0x000ea4000c1e1b00 */
[----:B--2---:R0:W1:Y:S01]  /*acd0*/  I2F.U64 R28, R4 ;  /* 0x00000004001c7312 */ /* 0x0040620000301000 */
[----:B------:R-:W-:Y:S05]  /*ace0*/  BRA `(.L_x_9049) ;  /* 0x0000000000087947 */ /* 0x000fea0003800000 */
.L_x_9129:
[----:B------:R-:W2:Y:S02]  /*acf0*/  LDG.E R4, desc[UR36][R4.64] ;  /* 0x0000002404047981 */ /* 0x000ea4000c1e1900 */
[----:B--2---:R-:W-:-:S07]  /*ad00*/  I2FP.F32.U32 R28, R4 ;  /* 0x00000004001c7245 */ /* 0x004fce0000201000 */
.L_x_9049:
[----:B------:R-:W-:Y:S05]  /*ad10*/  BSYNC B7 ;  /* 0x0000000000077941 */ /* 0x000fea0003800000 */
.L_x_9048:
[----:B------:R-:W-:Y:S01]  /*ad20*/  ULDC.64 UR4, c[0x0][0x218] ;  /* 0x0000860000047ab9 */ /* 0x000fe20000000a00 */
[----:B------:R-:W4:Y:S01]  /*ad30*/  S2R R18, SR_TID.X ;  /* 0x0000000000127919 */ /* 0x000f220000002100 */
[----:B0--3-5:R-:W-:Y:S01]  /*ad40*/  FMUL.FTZ R3, R26, UR5 ;  /* 0x000000051a037c20 */ /* 0x029fe20008410000 */
[----:B------:R-:W0:Y:S01]  /*ad50*/  LDC R0, c[0x0][0x210] ;  /* 0x00008400ff007b82 */ /* 0x000e220000000800 */
[----:B-12---:R-:W-:Y:S01]  /*ad60*/  FMUL.FTZ R5, R19, UR5 ;  /* 0x0000000513057c20 */ /* 0x006fe20008410000 */
[----:B------:R-:W0:Y:S01]  /*ad70*/  S2R R26, SR_CTAID.X ;  /* 0x00000000001a7919 */ /* 0x000e220000002500 */
[----:B------:R-:W-:Y:S01]  /*ad80*/  FMUL.FTZ R16, R16, UR5 ;  /* 0x0000000510107c20 */ /* 0x000fe20008410000 */
[----:B------:R-:W-:Y:S01]  /*ad90*/  FMUL.FTZ R25, R25, UR5 ;  /* 0x0000000519197c20 */ /* 0x000fe20008410000 */
[----:B------:R-:W-:Y:S01]  /*ada0*/  FMUL.FTZ R4, R3, R24 ;  /* 0x0000001803047220 */ /* 0x000fe20000410000 */
[----:B------:R-:W-:Y:S01]  /*adb0*/  FMUL.FTZ R24, R5, R2 ;  /* 0x0000000205187220 */ /* 0x000fe20000410000 */
[----:B------:R-:W-:Y:S01]  /*adc0*/  FMUL.FTZ R16, R16, R17 ;  /* 0x0000001110107220 */ /* 0x000fe20000410000 */
[----:B------:R-:W1:Y:S01]  /*add0*/  LDC.U8 R7, c[0x0][0x25c] ;  /* 0x00009700ff077b82 */ /* 0x000e620000000000 */
[----:B------:R-:W-:Y:S01]  /*ade0*/  FMUL.FTZ R25, R25, R28 ;  /* 0x0000001c19197220 */ /* 0x000fe20000410000 */
[----:B----4-:R-:W-:Y:S01]  /*adf0*/  FFMA.FTZ R4, R29, UR4, R4 ;  /* 0x000000041d047c23 */ /* 0x010fe20008010004 */
[----:B------:R-:W-:Y:S01]  /*ae00*/  FFMA.FTZ R24, R27, UR4, R24 ;  /* 0x000000041b187c23 */ /* 0x000fe20008010018 */
[----:B------:R-:W-:Y:S01]  /*ae10*/  FFMA.FTZ R16, R23, UR4, R16 ;  /* 0x0000000417107c23 */ /* 0x000fe20008010010 */
[----:B------:R-:W-:Y:S01]  /*ae20*/  FFMA.FTZ R22, R22, UR4, R25 ;  /* 0x0000000416167c23 */ /* 0x000fe20008010019 */
[----:B------:R-:W-:Y:S01]  /*ae30*/  BSSY B6, `(.L_x_9132) ;  /* 0x00000ee000067945 */ /* 0x000fe20003800000 */
[----:B0-----:R-:W-:-:S05]  /*ae40*/  IMAD R19, R26, -0x200, R0 ;  /* 0xfffffe001a137824 */ /* 0x001fca00078e0200 */
[----:B------:R-:W-:-:S13]  /*ae50*/  ISETP.GE.AND P0, PT, R18, R19, PT ;  /* 0x000000131200720c */ /* 0x000fda0003f06270 */
[----:B-1----:R-:W-:Y:S05]  /*ae60*/  @P0 BRA `(.L_x_9133) ;  /* 0x0000000c00a80947 */ /* 0x002fea0003800000 */
[----:B------:R-:W0:Y:S01]  /*ae70*/  LDC.64 R2, c[0x0][0x228] ;  /* 0x00008a00ff027b82 */ /* 0x000e220000000a00 */
[----:B------:R-:W-:Y:S01]  /*ae80*/  IMAD R0, R26, 0x200, R18 ;  /* 0x000002001a007824 */ /* 0x000fe200078e0212 */
[----:B------:R-:W-:Y:S01]  /*ae90*/  PRMT R6, R7, 0x9910, RZ ;  /* 0x0000991007067816 */ /* 0x000fe200000000ff */
[----:B------:R-:W-:Y:S01]  /*aea0*/  ULDC UR4, c[0x0][0x260] ;  /* 0x0000980000047ab9 */ /* 0x000fe20000000800 */
[----:B------:R-:W-:Y:S02]  /*aeb0*/  VIADD R18, R18, 0x80 ;  /* 0x0000008012127836 */ /* 0x000fe40000000000 */
        /* <DEDUP_REMOVED lines=17> */
.L_x_9137:
[----:B------:R-:W0:Y:S02]  /*afd0*/  F2I.S64.TRUNC R4, R4 ;  /* 0x0000000400047311 */ /* 0x000e24000020d900 */
[----:B0-----:R-:W-:-:S05]  /*afe0*/  IMAD.MOV.U32 R7, RZ, RZ, R4 ;  /* 0x000000ffff077224 */ /* 0x001fca00078e0004 */
[----:B------:R0:W-:Y:S01]  /*aff0*/  STG.E.U8 desc[UR36][R2.64], R7 ;  /* 0x0000000702007986 */ /* 0x0001e2000c101124 */
[----:B------:R-:W-:Y:S05]  /*b000*/  BRA `(.L_x_9133) ;  /* 0x0000000c00407947 */ /* 0x000fea0003800000 */
.L_x_9136:
        /* <DEDUP_REMOVED lines=9> */
.L_x_9140:
[----:B------:R-:W0:Y:S02]  /*b0a0*/  F2I.FTZ.TRUNC.NTZ R5, R4 ;  /* 0x0000000400057305 */ /* 0x000e24000021f100 */
[----:B0-----:R0:W-:Y:S01]  /*b0b0*/  STG.E desc[UR36][R2.64], R5 ;  /* 0x0000000502007986 */ /* 0x0011e2000c101924 */
[----:B------:R-:W-:Y:S05]  /*b0c0*/  BRA `(.L_x_9133) ;  /* 0x0000000c00107947 */ /* 0x000fea0003800000 */
.L_x_9139:
[----:B------:R-:W0:Y:S02]  /*b0d0*/  F2I.FTZ.TRUNC.NTZ R5, R4 ;  /* 0x0000000400057305 */ /* 0x000e24000021f100 */
[----:B0-----:R0:W-:Y:S01]  /*b0e0*/  STG.E.U16 desc[UR36][R2.64], R5 ;  /* 0x0000000502007986 */ /* 0x0011e2000c101524 */
[----:B------:R-:W-:Y:S05]  /*b0f0*/  BRA `(.L_x_9133) ;  /* 0x0000000c00047947 */ /* 0x000fea0003800000 */
.L_x_9135:
        /* <DEDUP_REMOVED lines=8> */
.L_x_9142:
[----:B------:R-:W-:-:S05]  /*b180*/  F2FP.F16.F32.PACK_AB R4, RZ, R4 ;  /* 0x00000004ff04723e */ /* 0x000fca00000000ff */
[----:B------:R0:W-:Y:S01]  /*b190*/  STG.E.U16 desc[UR36][R2.64], R4 ;  /* 0x0000000402007986 */ /* 0x0001e2000c101524 */
[----:B------:R-:W-:Y:S05]  /*b1a0*/  BRA `(.L_x_9133) ;  /* 0x0000000800d87947 */ /* 0x000fea0003800000 */
.L_x_9141:
        /* <DEDUP_REMOVED lines=9> */
.L_x_9144:
[----:B------:R-:W-:-:S04]  /*b240*/  F2FP.F16.F32.PACK_AB R5, RZ, R4 ;  /* 0x00000004ff05723e */ /* 0x000fc800000000ff */
[----:B------:R-:W-:-:S05]  /*b250*/  PRMT R5, R5, 0x5410, RZ ;  /* 0x0000541005057816 */ /* 0x000fca00000000ff */
[----:B------:R0:W-:Y:S01]  /*b260*/  STG.E desc[UR36][R2.64], R5 ;  /* 0x0000000502007986 */ /* 0x0001e2000c101924 */
[----:B------:R-:W-:Y:S05]  /*b270*/  BRA `(.L_x_9133) ;  /* 0x0000000800a47947 */ /* 0x000fea0003800000 */
.L_x_9143:
[----:B------:R-:W-:-:S06]  /*b280*/  FMUL.FTZ R4, R4, 1 ;  /* 0x3f80000004047820 */ /* 0x000fcc0000410000 */
[----:B------:R-:W0:Y:S02]  /*b290*/  F2F.F64.F32 R4, R4 ;  /* 0x0000000400047310 */ /* 0x000e240000201800 */
[----:B0-----:R0:W-:Y:S01]  /*b2a0*/  STG.E.64 desc[UR36][R2.64], R4 ;  /* 0x0000000402007986 */ /* 0x0011e2000c101b24 */
[----:B------:R-:W-:Y:S05]  /*b2b0*/  BRA `(.L_x_9133) ;  /* 0x0000000800947947 */ /* 0x000fea0003800000 */
.L_x_9134:
        /* <DEDUP_REMOVED lines=12> */
.L_x_9147:
[----:B------:R-:W-:Y:S01]  /*b380*/  FMUL.FTZ R4, R4, 1 ;  /* 0x3f80000004047820 */ /* 0x000fe20000410000 */
[----:B------:R-:W-:-:S05]  /*b390*/  CS2R R6, SRZ ;  /* 0x0000000000067805 */ /* 0x000fca000001ff00 */
[----:B------:R-:W0:Y:S02]  /*b3a0*/  F2F.F64.F32 R4, R4 ;  /* 0x0000000400047310 */ /* 0x000e240000201800 */
[----:B0-----:R1:W-:Y:S01]  /*b3b0*/  STG.E.128 desc[UR36][R2.64], R4 ;  /* 0x0000000402007986 */ /* 0x0013e2000c101d24 */
[----:B------:R-:W-:Y:S05]  /*b3c0*/  BRA `(.L_x_9133) ;  /* 0x0000000800507947 */ /* 0x000fea0003800000 */
.L_x_9146:
        /* <DEDUP_REMOVED lines=20> */
.L_x_9151:
[----:B------:R-:W-:Y:S05]  /*b510*/  BSYNC B0 ;  /* 0x0000000000007941 */ /* 0x000fea0003800000 */
.L_x_9150:
[----:B------:R-:W-:-:S05]  /*b520*/  LOP3.LUT R7, R0, R7, RZ, 0xfc, !PT ;  /* 0x0000000700077212 */ /* 0x000fca00078efcff */
[----:B------:R2:W-:Y:S01]  /*b530*/  STG.E.U8 desc[UR36][R2.64], R7 ;  /* 0x0000000702007986 */ /* 0x0005e2000c101124 */
[----:B------:R-:W-:Y:S05]  /*b540*/  BRA `(.L_x_9133) ;  /* 0x0000000400f07947 */ /* 0x000fea0003800000 */
.L_x_9149:
        /* <DEDUP_REMOVED lines=12> */
.L_x_9153:
[----:B------:R-:W-:Y:S01]  /*b610*/  IMAD.MOV.U32 R0, RZ, RZ, 0x7f ;  /* 0x0000007fff007424 */ /* 0x000fe200078e00ff */
[----:B------:R-:W-:-:S04]  /*b620*/  ISETP.GT.U32.AND P0, PT, R6, 0x7f800000, PT ;  /* 0x7f8000000600780c */ /* 0x000fc80003f04070 */
[----:B------:R-:W-:-:S09]  /*b630*/  SEL R0, R0, 0x7c, P0 ;  /* 0x0000007c00007807 */ /* 0x000fd20000000000 */
.L_x_9154:
[----:B------:R-:W-:Y:S05]  /*b640*/  BSYNC B0 ;  /* 0x0000000000007941 */ /* 0x000fea0003800000 */
.L_x_9152:
[----:B------:R-:W-:-:S04]  /*b650*/  LOP3.LUT R4, R4, 0x80000000, RZ, 0xc0, !PT ;  /* 0x8000000004047812 */ /* 0x000fc800078ec0ff */
[----:B------:R-:W-:-:S04]  /*b660*/  SHF.R.U32.HI R5, RZ, 0x18, R4 ;  /* 0x00000018ff057819 */ /* 0x000fc80000011604 */
[----:B------:R-:W-:-:S05]  /*b670*/  LOP3.LUT R5, R0, R5, RZ, 0xfc, !PT ;  /* 0x0000000500057212 */ /* 0x000fca00078efcff */
[----:B------:R3:W-:Y:S01]  /*b680*/  STG.E.U8 desc[UR36][R2.64], R5 ;  /* 0x0000000502007986 */ /* 0x0007e2000c101124 */
[----:B------:R-:W-:Y:S05]  /*b690*/  BRA `(.L_x_9133) ;  /* 0x00000004009c7947 */ /* 0x000fea0003800000 */
.L_x_9148:
[----:B------:R-:W-:-:S05]  /*b6a0*/  F2FP.BF16.F32.PACK_AB R4, RZ, R4 ;  /* 0x00000004ff04723e */ /* 0x000fca00000010ff */
[----:B------:R4:W-:Y:S01]  /*b6b0*/  STG.E.U16 desc[UR36][R2.64], R4 ;  /* 0x0000000402007986 */ /* 0x0009e2000c101524 */
[----:B------:R-:W-:Y:S05]  /*b6c0*/  BRA `(.L_x_9133) ;  /* 0x0000000400907947 */ /* 0x000fea0003800000 */
.L_x_9145:
        /* <DEDUP_REMOVED lines=11> */
.L_x_9157:
        /* <DEDUP_REMOVED lines=16> */
.L_x_9160:
[----:B------:R-:W-:-:S04]  /*b880*/  LOP3.LUT R4, R4, 0x80000000, RZ, 0xc0, !PT ;  /* 0x8000000004047812 */ /* 0x000fc800078ec0ff */
[----:B------:R-:W-:-:S04]  /*b890*/  SHF.R.U32.HI R4, RZ, 0x18, R4 ;  /* 0x00000018ff047819 */ /* 0x000fc80000011604 */
[----:B------:R-:W-:-:S04]  /*b8a0*/  LOP3.LUT R5, R5, R4, RZ, 0xfc, !PT ;  /* 0x0000000405057212 */ /* 0x000fc800078efcff */
[----:B------:R-:W-:-:S07]  /*b8b0*/  PRMT R0, R5, 0x7610, R0 ;  /* 0x0000761005007816 */ /* 0x000fce0000000000 */
.L_x_9159:
[----:B------:R-:W-:Y:S05]  /*b8c0*/  BSYNC B0 ;  /* 0x0000000000007941 */ /* 0x000fea0003800000 */
.L_x_9158:
[----:B------:R0:W-:Y:S01]  /*b8d0*/  STG.E.U8 desc[UR36][R2.64], R0 ;  /* 0x0000000002007986 */ /* 0x0001e2000c101124 */
[----:B------:R-:W-:Y:S05]  /*b8e0*/  BRA `(.L_x_9133) ;  /* 0x0000000400087947 */ /* 0x000fea0003800000 */
.L_x_9156:
        /* <DEDUP_REMOVED lines=16> */
.L_x_9163:
[----:B------:R-:W-:-:S04]  /*b9f0*/  LOP3.LUT R4, R4, 0x80000000, RZ, 0xc0, !PT ;  /* 0x8000000004047812 */ /* 0x000fc800078ec0ff */
[----:B------:R-:W-:-:S04]  /*ba00*/  SHF.R.U32.HI R4, RZ, 0x18, R4 ;  /* 0x00000018ff047819 */ /* 0x000fc80000011604 */
[----:B------:R-:W-:-:S04]  /*ba10*/  LOP3.LUT R5, R5, R4, RZ, 0xfc, !PT ;  /* 0x0000000405057212 */ /* 0x000fc800078efcff */
[----:B------:R-:W-:-:S07]  /*ba20*/  PRMT R0, R5, 0x7610, R0 ;  /* 0x0000761005007816 */ /* 0x000fce0000000000 */
.L_x_9162:
[----:B------:R-:W-:Y:S05]  /*ba30*/  BSYNC B0 ;  /* 0x0000000000007941 */ /* 0x000fea0003800000 */
.L_x_9161:
[----:B------:R0:W-:Y:S01]  /*ba40*/  STG.E.U8 desc[UR36][R2.64], R0 ;  /* 0x0000000002007986 */ /* 0x0001e2000c101124 */
[----:B------:R-:W-:Y:S05]  /*ba50*/  BRA `(.L_x_9133) ;  /* 0x0000000000ac7947 */ /* 0x000fea0003800000 */
.L_x_9155:
        /* <DEDUP_REMOVED lines=21> */
.L_x_9138:
        /* <DEDUP_REMOVED lines=16> */
.L_x_9166:
[----:B------:R-:W-:Y:S05]  /*bcb0*/  BRA `(.L_x_9133) ;  /* 0x0000000000147947 */ /* 0x000fea0003800000 */
.L_x_9165:
[----:B------:R-:W0:Y:S02]  /*bcc0*/  F2I.U64.TRUNC R4, R4 ;  /* 0x0000000400047311 */ /* 0x000e24000020d800 */
[----:B0-----:R0:W-:Y:S01]  /*bcd0*/  STG.E.64 desc[UR36][R2.64], R4 ;  /* 0x0000000402007986 */ /* 0x0011e2000c101b24 */
[----:B------:R-:W-:Y:S05]  /*bce0*/  BRA `(.L_x_9133) ;  /* 0x0000000000087947 */ /* 0x000fea0003800000 */
.L_x_9164:
[----:B------:R-:W0:Y:S02]  /*bcf0*/  F2I.FTZ.U32.TRUNC.NTZ R5, R4 ;  /* 0x0000000400057305 */ /* 0x000e24000021f000 */
[----:B0-----:R0:W-:Y:S02]  /*bd00*/  STG.E desc[UR36][R2.64], R5 ;  /* 0x0000000502007986 */ /* 0x0011e4000c101924 */
.L_x_9133:
[----:B------:R-:W-:Y:S05]  /*bd10*/  BSYNC B6 ;  /* 0x0000000000067941 */ /* 0x000fea0003800000 */
.L_x_9132:
[----:B------:R-:W-:Y:S01]  /*bd20*/  ISETP.GE.AND P0, PT, R18, R19, PT ;  /* 0x000000131200720c */ /* 0x000fe20003f06270 */
[----:B------:R-:W-:-:S12]  /*bd30*/  BSSY B6, `(.L_x_9167) ;  /* 0x00001d9000067945 */ /* 0x000fd80003800000 */
[----:B------:R-:W-:Y:S05]  /*bd40*/  @P0 BRA `(.L_x_9168) ;  /* 0x0000001c005c0947 */ /* 0x000fea0003800000 */
[----:B------:R-:W5:Y:S01]  /*bd50*/  LDC.U8 R17, c[0x0][0x25c] ;  /* 0x00009700ff117b82 */ /* 0x000f620000000000 */
[----:B0-----:R-:W-:Y:S01]  /*bd60*/  IMAD R0, R26, 0x200, R18 ;  /* 0x000002001a007824 */ /* 0x001fe200078e0212 */
[----:B------:R-:W-:-:S03]  /*bd70*/  ULDC UR4, c[0x0][0x260] ;  /* 0x0000980000047ab9 */ /* 0x000fc60000000800 */
[----:B-1-3--:R-:W-:-:S03]  /*bd80*/  IMAD R5, R0, UR4, RZ ;  /* 0x0000000400057c24 */ /* 0x00afc6000f8e02ff */
[----:B--2-4-:R-:W0:Y:S01]  /*bd90*/  LDC.64 R2, c[0x0][0x228] ;  /* 0x00008a00ff027b82 */ /* 0x014e220000000a00 */
[----:B-----5:R-:W-:-:S05]  /*bda0*/  PRMT R4, R17, 0x9910, RZ ;  /* 0x0000991011047816 */ /* 0x020fca00000000ff */
        /* <DEDUP_REMOVED lines=16> */
.L_x_9172:
[----:B------:R-:W0:Y:S02]  /*beb0*/  F2I.S64.TRUNC R24, R24 ;  /* 0x0000001800187311 */ /* 0x000e24000020d900 */
[----:B0-----:R-:W-:-:S05]  /*bec0*/  IMAD.MOV.U32 R5, RZ, RZ, R24 ;  /* 0x000000ffff057224 */ /* 0x001fca00078e0018 */
[----:B------:R0:W-:Y:S01]  /*bed0*/  STG.E.U8 desc[UR36][R2.64], R5 ;  /* 0x0000000502007986 */ /* 0x0001e2000c101124 */
[----:B------:R-:W-:Y:S05]  /*bee0*/  BRA `(.L_x_9174) ;  /* 0x0000000c00407947 */ /* 0x000fea0003800000 */
.L_x_9171:
        /* <DEDUP_REMOVED lines=9> */
.L_x_9176:
[----:B------:R-:W0:Y:S02]  /*bf80*/  F2I.FTZ.TRUNC.NTZ R5, R24 ;  /* 0x0000001800057305 */ /* 0x000e24000021f100 */
[----:B0-----:R0:W-:Y:S01]  /*bf90*/  STG.E desc[UR36][R2.64], R5 ;  /* 0x0000000502007986 */ /* 0x0011e2000c101924 */
[----:B------:R-:W-:Y:S05]  /*bfa0*/  BRA `(.L_x_9174) ;  /* 0x0000000c00107947 */ /* 0x000fea0003800000 */
.L_x_9175:
[----:B------:R-:W0:Y:S02]  /*bfb0*/  F2I.FTZ.TRUNC.NTZ R5, R24 ;  /* 0x0000001800057305 */ /* 0x000e24000021f100 */
[----:B0-----:R0:W-:Y:S01]  /*bfc0*/  STG.E.U16 desc[UR36][R2.64], R5 ;  /* 0x0000000502007986 */ /* 0x0011e2000c101524 */
[----:B------:R-:W-:Y:S05]  /*bfd0*/  BRA `(.L_x_9174) ;  /* 0x0000000c00047947 */ /* 0x000fea0003800000 */
.L_x_9170:
        /* <DEDUP_REMOVED lines=8> */
.L_x_9178:
[----:B------:R-:W-:-:S05]  /*c060*/  F2FP.F16.F32.PACK_AB R24, RZ, R24 ;  /* 0x00000018ff18723e */ /* 0x000fca00000000ff */
[----:B------:R0:W-:Y:S01]  /*c070*/  STG.E.U16 desc[UR36][R2.64], R24 ;  /* 0x0000001802007986 */ /* 0x0001e2000c101524 */
[----:B------:R-:W-:Y:S05]  /*c080*/  BRA `(.L_x_9174) ;  /* 0x0000000800d87947 */ /* 0x000fea0003800000 */
.L_x_9177:
        /* <DEDUP_REMOVED lines=9> */
.L_x_9180:
[----:B------:R-:W-:-:S04]  /*c120*/  F2FP.F16.F32.PACK_AB R5, RZ, R24 ;  /* 0x00000018ff05723e */ /* 0x000fc800000000ff */
[----:B------:R-:W-:-:S05]  /*c130*/  PRMT R5, R5, 0x5410, RZ ;  /* 0x0000541005057816 */ /* 0x000fca00000000ff */
[----:B------:R0:W-:Y:S01]  /*c140*/  STG.E desc[UR36][R2.64], R5 ;  /* 0x0000000502007986 */ /* 0x0001e2000c101924 */
[----:B------:R-:W-:Y:S05]  /*c150*/  BRA `(.L_x_9174) ;  /* 0x0000000800a47947 */ /* 0x000fea0003800000 */
.L_x_9179:
[----:B------:R-:W-:-:S06]  /*c160*/  FMUL.FTZ R4, R24, 1 ;  /* 0x3f80000018047820 */ /* 0x000fcc0000410000 */
[----:B------:R-:W0:Y:S02]  /*c170*/  F2F.F64.F32 R4, R4 ;  /* 0x0000000400047310 */ /* 0x000e240000201800 */
[----:B0-----:R0:W-:Y:S01]  /*c180*/  STG.E.64 desc[UR36][R2.64], R4 ;  /* 0x0000000402007986 */ /* 0x0011e2000c101b24 */
[----:B------:R-:W-:Y:S05]  /*c190*/  BRA `(.L_x_9174) ;  /* 0x0000000800947947 */ /* 0x000fea0003800000 */
.L_x_9169:
        /* <DEDUP_REMOVED lines=12> */
.L_x_9183:
[----:B------:R-:W-:Y:S01]  /*c260*/  FMUL.FTZ R4, R24, 1 ;  /* 0x3f80000018047820 */ /* 0x000fe20000410000 */
[----:B------:R-:W-:-:S05]  /*c270*/  CS2R R6, SRZ ;  /* 0x0000000000067805 */ /* 0x000fca000001ff00 */
[----:B------:R-:W0:Y:S02]  /*c280*/  F2F.F64.F32 R4, R4 ;  /* 0x0000000400047310 */ /* 0x000e240000201800 */
[----:B0-----:R1:W-:Y:S01]  /*c290*/  STG.E.128 desc[UR36][R2.64], R4 ;  /* 0x0000000402007986 */ /* 0x0013e2000c101d24 */
[----:B------:R-:W-:Y:S05]  /*c2a0*/  BRA `(.L_x_9174) ;  /* 0x0000000800507947 */ /* 0x000fea0003800000 */
.L_x_9182:
        /* <DEDUP_REMOVED lines=20> */
.L_x_9187:
[----:B------:R-:W-:Y:S05]  /*c3f0*/  BSYNC B0 ;  /* 0x0000000000007941 */ /* 0x000fea0003800000 */
.L_x_9186:
[----:B------:R-:W-:-:S05]  /*c400*/  LOP3.LUT R7, R0, R7, RZ, 0xfc, !PT ;  /* 0x0000000700077212 */ /* 0x000fca00078efcff */
[----:B------:R2:W-:Y:S01]  /*c410*/  STG.E.U8 desc[UR36][R2.64], R7 ;  /* 0x0000000702007986 */ /* 0x0005e2000c101124 */
[----:B------:R-:W-:Y:S05]  /*c420*/  BRA `(.L_x_9174) ;  /* 0x0000000400f07947 */ /* 0x000fea0003800000 */
.L_x_9185:
        /* <DEDUP_REMOVED lines=12> */
.L_x_9189:
[----:B------:R-:W-:Y:S01]  /*c4f0*/  IMAD.MOV.U32 R0, RZ, RZ, 0x7f ;  /* 0x0000007fff007424 */ /* 0x000fe200078e00ff */
[----:B------:R-:W-:-:S04]  /*c500*/  ISETP.GT.U32.AND P0, PT, R4, 0x7f800000, PT ;  /* 0x7f8000000400780c */ /* 0x000fc80003f04070 */
[----:B------:R-:W-:-:S09]  /*c510*/  SEL R0, R0, 0x7c, P0 ;  /* 0x0000007c00007807 */ /* 0x000fd20000000000 */
.L_x_9190:
[----:B------:R-:W-:Y:S05]  /*c520*/  BSYNC B0 ;  /* 0x0000000000007941 */ /* 0x000fea0003800000 */
.L_x_9188:
[----:B------:R-:W-:-:S04]  /*c530*/  LOP3.LUT R24, R24, 0x80000000, RZ, 0xc0, !PT ;  /* 0x8000000018187812 */ /* 0x000fc800078ec0ff */
[----:B------:R-:W-:-:S04]  /*c540*/  SHF.R.U32.HI R5, RZ, 0x18, R24 ;  /* 0x00000018ff057819 */ /* 0x000fc80000011618 */
[----:B------:R-:W-:-:S05]  /*c550*/  LOP3.LUT R5, R0, R5, RZ, 0xfc, !PT ;  /* 0x0000000500057212 */ /* 0x000fca00078efcff */
[----:B------:R3:W-:Y:S01]  /*c560*/  STG.E.U8 desc[UR36][R2.64], R5 ;  /* 0x0000000502007986 */ /* 0x0007e2000c101124 */
[----:B------:R-:W-:Y:S05]  /*c570*/  BRA `(.L_x_9174) ;  /* 0x00000004009c7947 */ /* 0x000fea0003800000 */
.L_x_9184:
[----:B------:R-:W-:-:S05]  /*c580*/  F2FP.BF16.F32.PACK_AB R24, RZ, R24 ;  /* 0x00000018ff18723e */ /* 0x000fca00000010ff */
[----:B------:R4:W-:Y:S01]  /*c590*/  STG.E.U16 desc[UR36][R2.64], R24 ;  /* 0x0000001802007986 */ /* 0x0009e2000c101524 */
[----:B------:R-:W-:Y:S05]  /*c5a0*/  BRA `(.L_x_9174) ;  /* 0x0000000400907947 */ /* 0x000fea0003800000 */
.L_x_9181:
        /* <DEDUP_REMOVED lines=11> */
.L_x_9193:
        /* <DEDUP_REMOVED lines=16> */
.L_x_9196:
[----:B------:R-:W-:-:S04]  /*c760*/  LOP3.LUT R24, R24, 0x80000000, RZ, 0xc0, !PT ;  /* 0x8000000018187812 */ /* 0x000fc800078ec0ff */
[----:B------:R-:W-:-:S04]  /*c770*/  SHF.R.U32.HI R5, RZ, 0x18, R24 ;  /* 0x00000018ff057819 */ /* 0x000fc80000011618 */
[----:B------:R-:W-:-:S04]  /*c780*/  LOP3.LUT R4, R4, R5, RZ, 0xfc, !PT ;  /* 0x0000000504047212 */ /* 0x000fc800078efcff */
[----:B------:R-:W-:-:S07]  /*c790*/  PRMT R0, R4, 0x7610, R0 ;  /* 0x0000761004007816 */ /* 0x000fce0000000000 */
.L_x_9195:
[----:B------:R-:W-:Y:S05]  /*c7a0*/  BSYNC B0 ;  /* 0x0000000000007941 */ /* 0x000fea0003800000 */
.L_x_9194:
[----:B------:R0:W-:Y:S01]  /*c7b0*/  STG.E.U8 desc[UR36][R2.64], R0 ;  /* 0x0000000002007986 */ /* 0x0001e2000c101124 */
[----:B------:R-:W-:Y:S05]  /*c7c0*/  BRA `(.L_x_9174) ;  /* 0x0000000400087947 */ /* 0x000fea0003800000 */
.L_x_9192:
        /* <DEDUP_REMOVED lines=16> */
.L_x_9199:
[----:B------:R-:W-:-:S04]  /*c8d0*/  LOP3.LUT R24, R24, 0x80000000, RZ, 0xc0, !PT ;  /* 0x8000000018187812 */ /* 0x000fc800078ec0ff */
[----:B------:R-:W-:-:S04]  /*c8e0*/  SHF.R.U32.HI R5, RZ, 0x18, R24 ;  /* 0x00000018ff057819 */ /* 0x000fc80000011618 */
[----:B------:R-:W-:-:S04]  /*c8f0*/  LOP3.LUT R4, R4, R5, RZ, 0xfc, !PT ;  /* 0x0000000504047212 */ /* 0x000fc800078efcff */
[----:B------:R-:W-:-:S07]  /*c900*/  PRMT R0, R4, 0x7610, R0 ;  /* 0x0000761004007816 */ /* 0x000fce0000000000 */
.L_x_9198:
[----:B------:R-:W-:Y:S05]  /*c910*/  BSYNC B0 ;  /* 0x0000000000007941 */ /* 0x000fea0003800000 */
.L_x_9197:
[----:B------:R0:W-:Y:S01]  /*c920*/  STG.E.U8 desc[UR36][R2.64], R0 ;  /* 0x0000000002007986 */ /* 0x0001e2000c101124 */
[----:B------:R-:W-:Y:S05]  /*c930*/  BRA `(.L_x_9174) ;  /* 0x0000000000ac7947 */ /* 0x000fea0003800000 */
.L_x_9191:
        /* <DEDUP_REMOVED lines=21> */
.L_x_9173:
        /* <DEDUP_REMOVED lines=16> */
.L_x_9202:
[----:B------:R-:W-:Y:S05]  /*cb90*/  BRA `(.L_x_9174) ;  /* 0x0000000000147947 */ /* 0x000fea0003800000 */
.L_x_9201:
[----:B------:R-:W0:Y:S02]  /*cba0*/  F2I.U64.TRUNC R24, R24 ;  /* 0x0000001800187311 */ /* 0x000e24000020d800 */
[----:B0-----:R0:W-:Y:S01]  /*cbb0*/  STG.E.64 desc[UR36][R2.64], R24 ;  /* 0x0000001802007986 */ /* 0x0011e2000c101b24 */
[----:B------:R-:W-:Y:S05]  /*cbc0*/  BRA `(.L_x_9174) ;  /* 0x0000000000087947 */ /* 0x000fea0003800000 */
.L_x_9200:
[----:B------:R-:W0:Y:S02]  /*cbd0*/  F2I.FTZ.U32.TRUNC.NTZ R5, R24 ;  /* 0x0000001800057305 */ /* 0x000e24000021f000 */
[----:B0-----:R0:W-:Y:S02]  /*cbe0*/  STG.E desc[UR36][R2.64], R5 ;  /* 0x0000000502007986 */ /* 0x0011e4000c101924 */
.L_x_9174:
        /* <DEDUP_REMOVED lines=24> */
.L_x_9206:
[----:B------:R-:W0:Y:S02]  /*cd70*/  F2I.S64.TRUNC R16, R16 ;  /* 0x0000001000107311 */ /* 0x000e24000020d900 */
[----:B0-----:R-:W-:-:S05]  /*cd80*/  IMAD.MOV.U32 R5, RZ, RZ, R16 ;  /* 0x000000ffff057224 */ /* 0x001fca00078e0010 */
[----:B------:R1:W-:Y:S01]  /*cd90*/  STG.E.U8 desc[UR36][R2.64], R5 ;  /* 0x0000000502007986 */ /* 0x0003e2000c101124 */
[----:B------:R-:W-:Y:S05]  /*cda0*/  BRA `(.L_x_9208) ;  /* 0x0000000c00407947 */ /* 0x000fea0003800000 */
.L_x_9205:
        /* <DEDUP_REMOVED lines=9> */
.L_x_9210:
[----:B------:R-:W0:Y:S02]  /*ce40*/  F2I.FTZ.TRUNC.NTZ R5, R16 ;  /* 0x0000001000057305 */ /* 0x000e24000021f100 */
[----:B0-----:R3:W-:Y:S01]  /*ce50*/  STG.E desc[UR36][R2.64], R5 ;  /* 0x0000000502007986 */ /* 0x0017e2000c101924 */
[----:B------:R-:W-:Y:S05]  /*ce60*/  BRA `(.L_x_9208) ;  /* 0x0000000c00107947 */ /* 0x000fea0003800000 */
.L_x_9209:
[----:B------:R-:W0:Y:S02]  /*ce70*/  F2I.FTZ.TRUNC.NTZ R5, R16 ;  /* 0x0000001000057305 */ /* 0x000e24000021f100 */
[----:B0-----:R4:W-:Y:S01]  /*ce80*/  STG.E.U16 desc[UR36][R2.64], R5 ;  /* 0x0000000502007986 */ /* 0x0019e2000c101524 */
[----:B------:R-:W-:Y:S05]  /*ce90*/  BRA `(.L_x_9208) ;  /* 0x0000000c00047947 */ /* 0x000fea0003800000 */
.L_x_9204:
        /* <DEDUP_REMOVED lines=8> */
.L_x_9212:
[----:B------:R-:W-:-:S05]  /*cf20*/  F2FP.F16.F32.PACK_AB R16, RZ, R16 ;  /* 0x00000010ff10723e */ /* 0x000fca00000000ff */
[----:B------:R0:W-:Y:S01]  /*cf30*/  STG.E.U16 desc[UR36][R2.64], R16 ;  /* 0x0000001002007986 */ /* 0x0001e2000c101524 */
[----:B------:R-:W-:Y:S05]  /*cf40*/  BRA `(.L_x_9208) ;  /* 0x0000000800d87947 */ /* 0x000fea0003800000 */
.L_x_9211:
        /* <DEDUP_REMOVED lines=9> */
.L_x_9214:
[----:B------:R-:W-:-:S04]  /*cfe0*/  F2FP.F16.F32.PACK_AB R5, RZ, R16 ;  /* 0x00000010ff05723e */ /* 0x000fc800000000ff */
[----:B------:R-:W-:-:S05]  /*cff0*/  PRMT R5, R5, 0x5410, RZ ;  /* 0x0000541005057816 */ /* 0x000fca00000000ff */
[----:B------:R0:W-:Y:S01]  /*d000*/  STG.E desc[UR36][R2.64], R5 ;  /* 0x0000000502007986 */ /* 0x0001e2000c101924 */
[----:B------:R-:W-:Y:S05]  /*d010*/  BRA `(.L_x_9208) ;  /* 0x0000000800a47947 */ /* 0x000fea0003800000 */
.L_x_9213:
[----:B------:R-:W-:-:S06]  /*d020*/  FMUL.FTZ R4, R16, 1 ;  /* 0x3f80000010047820 */ /* 0x000fcc0000410000 */
[----:B------:R-:W0:Y:S02]  /*d030*/  F2F.F64.F32 R4, R4 ;  /* 0x0000000400047310 */ /* 0x000e240000201800 */
[----:B0-----:R0:W-:Y:S01]  /*d040*/  STG.E.64 desc[UR36][R2.64], R4 ;  /* 0x0000000402007986 */ /* 0x0011e2000c101b24 */
[----:B------:R-:W-:Y:S05]  /*d050*/  BRA `(.L_x_9208) ;  /* 0x0000000800947947 */ /* 0x000fea0003800000 */
.L_x_9203:
        /* <DEDUP_REMOVED lines=12> */
.L_x_9217:
[----:B------:R-:W-:Y:S01]  /*d120*/  FMUL.FTZ R4, R16, 1 ;  /* 0x3f80000010047820 */ /* 0x000fe20000410000 */
[----:B------:R-:W-:-:S05]  /*d130*/  CS2R R6, SRZ ;  /* 0x0000000000067805 */ /* 0x000fca000001ff00 */
[----:B------:R-:W0:Y:S02]  /*d140*/  F2F.F64.F32 R4, R4 ;  /* 0x0000000400047310 */ /* 0x000e240000201800 */
[----:B0-----:R0:W-:Y:S01]  /*d150*/  STG.E.128 desc[UR36][R2.64], R4 ;  /* 0x0000000402007986 */ /* 0x0011e2000c101d24 */
[----:B------:R-:W-:Y:S05]  /*d160*/  BRA `(.L_x_9208) ;  /* 0x0000000800507947 */ /* 0x000fea0003800000 */
.L_x_9216:
        /* <DEDUP_REMOVED lines=20> */
.L_x_9221:
[----:B------:R-:W-:Y:S05]  /*d2b0*/  BSYNC B0 ;  /* 0x0000000000007941 */ /* 0x000fea0003800000 */
.L_x_9220:
[----:B------:R-:W-:-:S05]  /*d2c0*/  LOP3.LUT R7, R0, R7, RZ, 0xfc, !PT ;  /* 0x0000000700077212 */ /* 0x000fca00078efcff */
[----:B------:R0:W-:Y:S01]  /*d2d0*/  STG.E.U8 desc[UR36][R2.64], R7 ;  /* 0x0000000702007986 */ /* 0x0001e2000c101124 */
[----:B------:R-:W-:Y:S05]  /*d2e0*/  BRA `(.L_x_9208) ;  /* 0x0000000400f07947 */ /* 0x000fea0003800000 */
.L_x_9219:
        /* <DEDUP_REMOVED lines=12> */
.L_x_9223:
[----:B------:R-:W-:Y:S01]  /*d3b0*/  IMAD.MOV.U32 R0, RZ, RZ, 0x7f ;  /* 0x0000007fff007424 */ /* 0x000fe200078e00ff */
[----:B------:R-:W-:-:S04]  /*d3c0*/  ISETP.GT.U32.AND P0, PT, R4, 0x7f800000, PT ;  /* 0x7f8000000400780c */ /* 0x000fc80003f04070 */
[----:B------:R-:W-:-:S09]  /*d3d0*/  SEL R0, R0, 0x7c, P0 ;  /* 0x0000007c00007807 */ /* 0x000fd20000000000 */
.L_x_9224:
[----:B------:R-:W-:Y:S05]  /*d3e0*/  BSYNC B0 ;  /* 0x0000000000007941 */ /* 0x000fea0003800000 */
.L_x_9222:
[----:B------:R-:W-:-:S04]  /*d3f0*/  LOP3.LUT R16, R16, 0x80000000, RZ, 0xc0, !PT ;  /* 0x8000000010107812 */ /* 0x000fc800078ec0ff */
[----:B------:R-:W-:-:S04]  /*d400*/  SHF.R.U32.HI R5, RZ, 0x18, R16 ;  /* 0x00000018ff057819 */ /* 0x000fc80000011610 */
[----:B------:R-:W-:-:S05]  /*d410*/  LOP3.LUT R5, R0, R5, RZ, 0xfc, !PT ;  /* 0x0000000500057212 */ /* 0x000fca00078efcff */
[----:B------:R0:W-:Y:S01]  /*d420*/  STG.E.U8 desc[UR36][R2.64], R5 ;  /* 0x0000000502007986 */ /* 0x0001e2000c101124 */
[----:B------:R-:W-:Y:S05]  /*d430*/  BRA `(.L_x_9208) ;  /* 0x00000004009c7947 */ /* 0x000fea0003800000 */
.L_x_9218:
[----:B------:R-:W-:-:S05]  /*d440*/  F2FP.BF16.F32.PACK_AB R16, RZ, R16 ;  /* 0x00000010ff10723e */ /* 0x000fca00000010ff */
[----:B------:R0:W-:Y:S01]  /*d450*/  STG.E.U16 desc[UR36][R2.64], R16 ;  /* 0x0000001002007986 */ /* 0x0001e2000c101524 */
[----:B------:R-:W-:Y:S05]  /*d460*/  BRA `(.L_x_9208) ;  /* 0x0000000400907947 */ /* 0x000fea0003800000 */
.L_x_9215:
        /* <DEDUP_REMOVED lines=11> */
.L_x_9227:
        /* <DEDUP_REMOVED lines=16> */
.L_x_9230:
[----:B------:R-:W-:-:S04]  /*d620*/  LOP3.LUT R16, R16, 0x80000000, RZ, 0xc0, !PT ;  /* 0x8000000010107812 */ /* 0x000fc800078ec0ff */
[----:B------:R-:W-:-:S04]  /*d630*/  SHF.R.U32.HI R5, RZ, 0x18, R16 ;  /* 0x00000018ff057819 */ /* 0x000fc80000011610 */
[----:B------:R-:W-:-:S04]  /*d640*/  LOP3.LUT R4, R4, R5, RZ, 0xfc, !PT ;  /* 0x0000000504047212 */ /* 0x000fc800078efcff */
[----:B------:R-:W-:-:S07]  /*d650*/  PRMT R0, R4, 0x7610, R0 ;  /* 0x0000761004007816 */ /* 0x000fce0000000000 */
.L_x_9229:
[----:B------:R-:W-:Y:S05]  /*d660*/  BSYNC B0 ;  /* 0x0000000000007941 */ /* 0x000fea0003800000 */
.L_x_9228:
[----:B------:R0:W-:Y:S01]  /*d670*/  STG.E.U8 desc[UR36][R2.64], R0 ;  /* 0x0000000002007986 */ /* 0x0001e2000c101124 */
[----:B------:R-:W-:Y:S05]  /*d680*/  BRA `(.L_x_9208) ;  /* 0x0000000400087947 */ /* 0x000fea0003800000 */
.L_x_9226:
        /* <DEDUP_REMOVED lines=16> */
.L_x_9233:
[----:B------:R-:W-:-:S04]  /*d790*/  LOP3.LUT R16, R16, 0x80000000, RZ, 0xc0, !PT ;  /* 0x8000000010107812 */ /* 0x000fc800078ec0ff */
[----:B------:R-:W-:-:S04]  /*d7a0*/  SHF.R.U32.HI R5, RZ, 0x18, R16 ;  /* 0x00000018ff057819 */ /* 0x000fc80000011610 */
[----:B------:R-:W-:-:S04]  /*d7b0*/  LOP3.LUT R4, R4, R5, RZ, 0xfc, !PT ;  /* 0x0000000504047212 */ /* 0x000fc800078efcff */
[----:B------:R-:W-:-:S07]  /*d7c0*/  PRMT R0, R4, 0x7610, R0 ;  /* 0x0000761004007816 */ /* 0x000fce0000000000 */
.L_x_9232:
[----:B------:R-:W-:Y:S05]  /*d7d0*/  BSYNC B0 ;  /* 0x0000000000007941 */ /* 0x000fea0003800000 */
.L_x_9231:
[----:B------:R0:W-:Y:S01]  /*d7e0*/  STG.E.U8 desc[UR36][R2.64], R0 ;  /* 0x0000000002007986 */ /* 0x0001e2000c101124 */
[----:B------:R-:W-:Y:S05]  /*d7f0*/  BRA `(.L_x_9208) ;  /* 0x0000000000ac7947 */ /* 0x000fea0003800000 */
.L_x_9225:
        /* <DEDUP_REMOVED lines=21> */
.L_x_9207:
        /* <DEDUP_REMOVED lines=16> */
.L_x_9236:
[----:B------:R-:W-:Y:S05]  /*da50*/  BRA `(.L_x_9208) ;  /* 0x0000000000147947 */ /* 0x000fea0003800000 */
.L_x_9235:
[----:B------:R-:W0:Y:S02]  /*da60*/  F2I.U64.TRUNC R16, R16 ;  /* 0x0000001000107311 */ /* 0x000e24000020d800 */
[----:B0-----:R0:W-:Y:S01]  /*da70*/  STG.E.64 desc[UR36][R2.64], R16 ;  /* 0x0000001002007986 */ /* 0x0011e2000c101b24 */
[----:B------:R-:W-:Y:S05]  /*da80*/  BRA `(.L_x_9208) ;  /* 0x0000000000087947 */ /* 0x000fea0003800000 */
.L_x_9234:
[----:B------:R-:W0:Y:S02]  /*da90*/  F2I.FTZ.U32.TRUNC.NTZ R5, R16 ;  /* 0x0000001000057305 */ /* 0x000e24000021f000 */
[----:B0-----:R0:W-:Y:S02]  /*daa0*/  STG.E desc[UR36][R2.64], R5 ;  /* 0x0000000502007986 */ /* 0x0011e4000c101924 */
.L_x_9208:
[----:B------:R-:W-:-:S07]  /*dab0*/  VIADD R18, R18, 0x80 ;  /* 0x0000008012127836 */ /* 0x000fce0000000000 */
.L_x_9168:
[----:B------:R-:W-:Y:S05]  /*dac0*/  BSYNC B6 ;  /* 0x0000000000067941 */ /* 0x000fea0003800000 */
.L_x_9167:
[----:B------:R-:W-:-:S13]  /*dad0*/  ISETP.GE.AND P0, PT, R18, R19, PT ;  /* 0x000000131200720c */ /* 0x000fda0003f06270 */
[----:B------:R-:W-:Y:S05]  /*dae0*/  @P0 EXIT ;  /* 0x000000000000094d */ /* 0x000fea0003800000 */
[----:B01--4-:R-:W0:Y:S01]  /*daf0*/  LDC.U8 R4, c[0x0][0x25c] ;  /* 0x00009700ff047b82 */ /* 0x013e220000000000 */
[----:B------:R-:W-:Y:S01]  /*db00*/  IMAD R18, R26, 0x200, R18 ;  /* 0x000002001a127824 */ /* 0x000fe200078e0212 */
[----:B------:R-:W-:-:S03]  /*db10*/  ULDC UR4, c[0x0][0x260] ;  /* 0x0000980000047ab9 */ /* 0x000fc60000000800 */
[----:B---3--:R-:W-:-:S03]  /*db20*/  IMAD R5, R18, UR4, RZ ;  /* 0x0000000412057c24 */ /* 0x008fc6000f8e02ff */
[----:B--2---:R-:W1:Y:S01]  /*db30*/  LDC.64 R2, c[0x0][0x228] ;  /* 0x00008a00ff027b82 */ /* 0x004e620000000a00 */
        /* <DEDUP_REMOVED lines=16> */
.L_x_9240:
[----:B------:R-:W0:Y:S02]  /*dc40*/  F2I.S64.TRUNC R22, R22 ;  /* 0x0000001600167311 */ /* 0x000e24000020d900 */
[----:B0-----:R-:W-:-:S05]  /*dc50*/  IMAD.MOV.U32 R5, RZ, RZ, R22 ;  /* 0x000000ffff057224 */ /* 0x001fca00078e0016 */
[----:B------:R-:W-:Y:S01]  /*dc60*/  STG.E.U8 desc[UR36][R2.64], R5 ;  /* 0x0000000502007986 */ /* 0x000fe2000c101124 */
[----:B------:R-:W-:Y:S05]  /*dc70*/  EXIT ;  /* 0x000000000000794d */ /* 0x000fea0003800000 */
.L_x_9239:
        /* <DEDUP_REMOVED lines=9> */
.L_x_9243:
[----:B------:R-:W0:Y:S02]  /*dd10*/  F2I.FTZ.TRUNC.NTZ R5, R22 ;  /* 0x0000001600057305 */ /* 0x000e24000021f100 */
[----:B0-----:R-:W-:Y:S01]  /*dd20*/  STG.E desc[UR36][R2.64], R5 ;  /* 0x0000000502007986 */ /* 0x001fe2000c101924 */
[----:B------:R-:W-:Y:S05]  /*dd30*/  EXIT ;  /* 0x000000000000794d */ /* 0x000fea0003800000 */
.L_x_9242:
[----:B------:R-:W0:Y:S02]  /*dd40*/  F2I.FTZ.TRUNC.NTZ R5, R22 ;  /* 0x0000001600057305 */ /* 0x000e24000021f100 */
[----:B0-----:R-:W-:Y:S01]  /*dd50*/  STG.E.U16 desc[UR36][R2.64], R5 ;  /* 0x0000000502007986 */ /* 0x001fe2000c101524 */
[----:B------:R-:W-:Y:S05]  /*dd60*/  EXIT ;  /* 0x000000000000794d */ /* 0x000fea0003800000 */
.L_x_9238:
        /* <DEDUP_REMOVED lines=8> */
.L_x_9245:
[----:B------:R-:W-:-:S05]  /*ddf0*/  F2FP.F16.F32.PACK_AB R22, RZ, R22 ;  /* 0x00000016ff16723e */ /* 0x000fca00000000ff */
[----:B------:R-:W-:Y:S01]  /*de00*/  STG.E.U16 desc[UR36][R2.64], R22 ;  /* 0x0000001602007986 */ /* 0x000fe2000c101524 */
[----:B------:R-:W-:Y:S05]  /*de10*/  EXIT ;  /* 0x000000000000794d */ /* 0x000fea0003800000 */
.L_x_9244:
        /* <DEDUP_REMOVED lines=9> */
.L_x_9247:
[----:B------:R-:W-:-:S04]  /*deb0*/  F2FP.F16.F32.PACK_AB R5, RZ, R22 ;  /* 0x00000016ff05723e */ /* 0x000fc800000000ff */
[----:B------:R-:W-:-:S05]  /*dec0*/  PRMT R5, R5, 0x5410, RZ ;  /* 0x0000541005057816 */ /* 0x000fca00000000ff */
[----:B------:R-:W-:Y:S01]  /*ded0*/  STG.E desc[UR36][R2.64], R5 ;  /* 0x0000000502007986 */ /* 0x000fe2000c101924 */
[----:B------:R-:W-:Y:S05]  /*dee0*/  EXIT ;  /* 0x000000000000794d */ /* 0x000fea0003800000 */
.L_x_9246:
[----:B------:R-:W-:-:S06]  /*def0*/  FMUL.FTZ R4, R22, 1 ;  /* 0x3f80000016047820 */ /* 0x000fcc0000410000 */
[----:B------:R-:W0:Y:S02]  /*df00*/  F2F.F64.F32 R4, R4 ;  /* 0x0000000400047310 */ /* 0x000e240000201800 */
[----:B0-----:R-:W-:Y:S01]  /*df10*/  STG.E.64 desc[UR36][R2.64], R4 ;  /* 0x0000000402007986 */ /* 0x001fe2000c101b24 */
[----:B------:R-:W-:Y:S05]  /*df20*/  EXIT ;  /* 0x000000000000794d */ /* 0x000fea0003800000 */
.L_x_9237:
        /* <DEDUP_REMOVED lines=12> */
.L_x_9250:
[----:B------:R-:W-:Y:S01]  /*dff0*/  FMUL.FTZ R4, R22, 1 ;  /* 0x3f80000016047820 */ /* 0x000fe20000410000 */
[----:B------:R-:W-:-:S05]  /*e000*/  CS2R R6, SRZ ;  /* 0x0000000000067805 */ /* 0x000fca000001ff00 */
[----:B------:R-:W0:Y:S02]  /*e010*/  F2F.F64.F32 R4, R4 ;  /* 0x0000000400047310 */ /* 0x000e240000201800 */
[----:B0-----:R-:W-:Y:S01]  /*e020*/  STG.E.128 desc[UR36][R2.64], R4 ;  /* 0x0000000402007986 */ /* 0x001fe2000c101d24 */
[----:B------:R-:W-:Y:S05]  /*e030*/  EXIT ;  /* 0x000000000000794d */ /* 0x000fea0003800000 */
.L_x_9249:
        /* <DEDUP_REMOVED lines=20> */
.L_x_9254:
[----:B------:R-:W-:Y:S05]  /*e180*/  BSYNC B0 ;  /* 0x0000000000007941 */ /* 0x000fea0003800000 */
.L_x_9253:
[----:B------:R-:W-:-:S05]  /*e190*/  LOP3.LUT R7, R0, R7, RZ, 0xfc, !PT ;  /* 0x0000000700077212 */ /* 0x000fca00078efcff */
[----:B------:R-:W-:Y:S01]  /*e1a0*/  STG.E.U8 desc[UR36][R2.64], R7 ;  /* 0x0000000702007986 */ /* 0x000fe2000c101124 */
[----:B------:R-:W-:Y:S05]  /*e1b0*/  EXIT ;  /* 0x000000000000794d */ /* 0x000fea0003800000 */
.L_x_9252:
        /* <DEDUP_REMOVED lines=12> */
.L_x_9256:
[----:B------:R-:W-:Y:S01]  /*e280*/  IMAD.MOV.U32 R0, RZ, RZ, 0x7f ;  /* 0x0000007fff007424 */ /* 0x000fe200078e00ff */
[----:B------:R-:W-:-:S04]  /*e290*/  ISETP.GT.U32.AND P0, PT, R4, 0x7f800000, PT ;  /* 0x7f8000000400780c */ /* 0x000fc80003f04070 */
[----:B------:R-:W-:-:S09]  /*e2a0*/  SEL R0, R0, 0x7c, P0 ;  /* 0x0000007c00007807 */ /* 0x000fd20000000000 */
.L_x_9257:
[----:B------:R-:W-:Y:S05]  /*e2b0*/  BSYNC B0 ;  /* 0x0000000000007941 */ /* 0x000fea0003800000 */
.L_x_9255:
[----:B------:R-:W-:-:S04]  /*e2c0*/  LOP3.LUT R22, R22, 0x80000000, RZ, 0xc0, !PT ;  /* 0x8000000016167812 */ /* 0x000fc800078ec0ff */
[----:B------:R-:W-:-:S04]  /*e2d0*/  SHF.R.U32.HI R5, RZ, 0x18, R22 ;  /* 0x00000018ff057819 */ /* 0x000fc80000011616 */
[----:B------:R-:W-:-:S05]  /*e2e0*/  LOP3.LUT R5, R0, R5, RZ, 0xfc, !PT ;  /* 0x0000000500057212 */ /* 0x000fca00078efcff */
[----:B------:R-:W-:Y:S01]  /*e2f0*/  STG.E.U8 desc[UR36][R2.64], R5 ;  /* 0x0000000502007986 */ /* 0x000fe2000c101124 */
[----:B------:R-:W-:Y:S05]  /*e300*/  EXIT ;  /* 0x000000000000794d */ /* 0x000fea0003800000 */
.L_x_9251:
[----:B------:R-:W-:-:S05]  /*e310*/  F2FP.BF16.F32.PACK_AB R22, RZ, R22 ;  /* 0x00000016ff16723e */ /* 0x000fca00000010ff */
[----:B------:R-:W-:Y:S01]  /*e320*/  STG.E.U16 desc[UR36][R2.64], R22 ;  /* 0x0000001602007986 */ /* 0x000fe2000c101524 */
[----:B------:R-:W-:Y:S05]  /*e330*/  EXIT ;  /* 0x000000000000794d */ /* 0x000fea0003800000 */
.L_x_9248:
        /* <DEDUP_REMOVED lines=11> */
.L_x_9260:
        /* <DEDUP_REMOVED lines=16> */
.L_x_9263:
[----:B------:R-:W-:-:S04]  /*e4f0*/  LOP3.LUT R22, R22, 0x80000000, RZ, 0xc0, !PT ;  /* 0x8000000016167812 */ /* 0x000fc800078ec0ff */
[----:B------:R-:W-:-:S04]  /*e500*/  SHF.R.U32.HI R5, RZ, 0x18, R22 ;  /* 0x00000018ff057819 */ /* 0x000fc80000011616 */
[----:B------:R-:W-:-:S04]  /*e510*/  LOP3.LUT R4, R4, R5, RZ, 0xfc, !PT ;  /* 0x0000000504047212 */ /* 0x000fc800078efcff */
[----:B------:R-:W-:-:S07]  /*e520*/  PRMT R0, R4, 0x7610, R0 ;  /* 0x0000761004007816 */ /* 0x000fce0000000000 */
.L_x_9262:
[----:B------:R-:W-:Y:S05]  /*e530*/  BSYNC B0 ;  /* 0x0000000000007941 */ /* 0x000fea0003800000 */
.L_x_9261:
[----:B------:R-:W-:Y:S01]  /*e540*/  STG.E.U8 desc[UR36][R2.64], R0 ;  /* 0x0000000002007986 */ /* 0x000fe2000c101124 */
[----:B------:R-:W-:Y:S05]  /*e550*/  EXIT ;  /* 0x000000000000794d */ /* 0x000fea0003800000 */
.L_x_9259:
        /* <DEDUP_REMOVED lines=16> */
.L_x_9266:
[----:B------:R-:W-:-:S04]  /*e660*/  LOP3.LUT R22, R22, 0x80000000, RZ, 0xc0, !PT ;  /* 0x8000000016167812 */ /* 0x000fc800078ec0ff */
[----:B------:R-:W-:-:S04]  /*e670*/  SHF.R.U32.HI R5, RZ, 0x18, R22 ;  /* 0x00000018ff057819 */ /* 0x000fc80000011616 */
[----:B------:R-:W-:-:S04]  /*e680*/  LOP3.LUT R4, R4, R5, RZ, 0xfc, !PT ;  /* 0x0000000504047212 */ /* 0x000fc800078efcff */
[----:B------:R-:W-:-:S07]  /*e690*/  PRMT R0, R4, 0x7610, R0 ;  /* 0x0000761004007816 */ /* 0x000fce0000000000 */
.L_x_9265:
[----:B------:R-:W-:Y:S05]  /*e6a0*/  BSYNC B0 ;  /* 0x0000000000007941 */ /* 0x000fea0003800000 */
.L_x_9264:
[----:B------:R-:W-:Y:S01]  /*e6b0*/  STG.E.U8 desc[UR36][R2.64], R0 ;  /* 0x0000000002007986 */ /* 0x000fe2000c101124 */
[----:B------:R-:W-:Y:S05]  /*e6c0*/  EXIT ;  /* 0x000000000000794d */ /* 0x000fea0003800000 */
.L_x_9258:
        /* <DEDUP_REMOVED lines=21> */
.L_x_9241:
        /* <DEDUP_REMOVED lines=16> */
.L_x_9269:
[----:B------:R-:W-:Y:S05]  /*e920*/  EXIT ;  /* 0x000000000000794d */ /* 0x000fea0003800000 */
.L_x_9268:
[----:B------:R-:W0:Y:S02]  /*e930*/  F2I.U64.TRUNC R22, R22 ;  /* 0x0000001600167311 */ /* 0x000e24000020d800 */
[----:B0-----:R-:W-:Y:S01]  /*e940*/  STG.E.64 desc[UR36][R2.64], R22 ;  /* 0x0000001602007986 */ /* 0x001fe2000c101b24 */
[----:B------:R-:W-:Y:S05]  /*e950*/  EXIT ;  /* 0x000000000000794d */ /* 0x000fea0003800000 */
.L_x_9267:
[----:B------:R-:W0:Y:S02]  /*e960*/  F2I.FTZ.U32.TRUNC.NTZ R5, R22 ;  /* 0x0000001600057305 */ /* 0x000e24000021f000 */
[----:B0-----:R-:W-:Y:S01]  /*e970*/  STG.E desc[UR36][R2.64], R5 ;  /* 0x0000000502007986 */ /* 0x001fe2000c101924 */
[----:B------:R-:W-:Y:S05]  /*e980*/  EXIT ;  /* 0x000000000000794d */ /* 0x000fea0003800000 */
.L_x_9270:
        /* <DEDUP_REMOVED lines=15> */
.L_x_24141:


//--------------------- .text._ZN2at6native18elementwise_kernelILi128ELi2EZNS0_22gpu_kernel_impl_nocastIZZZNS0_54_GLOBAL__N__d8c5977b_16_LinearAlgebra_cu_7dd49032_297216addr_kernel_cudaERNS_14TensorIteratorERKN3c106ScalarES9_ENKUlvE_clEvENKUlvE5_clEvEUlfffE0_EEvRNS_18TensorIteratorBaseERKT_EUliE_EEviT1_ --------------------------
	.section	.text._ZN2at6native18elementwise_kernelILi128ELi2EZNS0_22gpu_kernel_impl_nocastIZZZNS0_54_GLOBAL__N__d8c5977b_16_LinearAlgebra_cu_7dd49032_297216addr_kernel_cudaERNS_14TensorIteratorERKN3c106ScalarES9_ENKUlvE_clEvENKUlvE5_clEvEUlfffE0_EEvRNS_18TensorIteratorBaseERKT_EUliE_EEviT1_,"ax",@progbits
	.align	128
        .global         _ZN2at6native18elementwise_kernelILi128ELi2EZNS0_22gpu_kernel_impl_nocastIZZZNS0_54_GLOBAL__N__d8c5977b_16_LinearAlgebra_cu_7dd49032_297216addr_kernel_cudaERNS_14TensorIteratorERKN3c106ScalarES9_ENKUlvE_clEvENKUlvE5_clEvEUlfffE0_EEvRNS_18TensorIteratorBaseERKT_EUliE_EEviT1_
        .type           _ZN2at6native18elementwise_kernelILi128ELi2EZNS0_22gpu_kernel_impl_nocastIZZZNS0_54_GLOBAL__N__d8c5977b_16_LinearAlgebra_cu_7dd49032_297216addr_kernel_cudaERNS_14TensorIteratorERKN3c106ScalarES9_ENKUlvE_clEvENKUlvE5_clEvEUlfffE0_EEvRNS_18TensorIteratorBaseERKT_EUliE_EEviT1_,@function
        .size           _ZN2at6native18elementwise_kernelILi128ELi2EZNS0_22gpu_kernel_impl_nocastIZZZNS0_54_GLOBAL__N__d8c5977b_16_LinearAlgebra_cu_7dd49032_297216addr_kernel_cudaERNS_14TensorIteratorERKN3c106ScalarES9_ENKUlvE_clEvENKUlvE5_clEvEUlfffE0_EEvRNS_18TensorIteratorBaseERKT_EUliE_EEviT1_,(.L_x_24142 - _ZN2at6native18elementwise_kernelILi128ELi2EZNS0_22gpu_kernel_impl_nocastIZZZNS0_54_GLOBAL__N__d8c5977b_16_LinearAlgebra_cu_7dd49032_297216addr_kernel_cudaERNS_14TensorIteratorERKN3c106ScalarES9_ENKUlvE_clEvENKUlvE5_clEvEUlfffE0_EEvRNS_18TensorIteratorBaseERKT_EUliE_EEviT1_)
        .other          _ZN2at6native18elementwise_kernelILi128ELi2EZNS0_22gpu_kernel_impl_nocastIZZZNS0_54_GLOBAL__N__d8c5977b_16_LinearAlgebra_cu_7dd49032_297216addr_kernel_cudaERNS_14TensorIteratorERKN3c106ScalarES9_ENKUlvE_clEvENKUlvE5_clEvEUlfffE0_EEvRNS_18TensorIteratorBaseERKT_EUliE_EEviT1_,@"STO_CUDA_ENTRY STV_DEFAULT"
_ZN2at6native18elementwise_kernelILi128ELi2EZNS0_22gpu_kernel_impl_nocastIZZZNS0_54_GLOBAL__N__d8c5977b_16_LinearAlgebra_cu_7dd49032_297216addr_kernel_cudaERNS_14TensorIteratorERKN3c106ScalarES9_ENKUlvE_clEvENKUlvE5_clEvEUlfffE0_EEvRNS_18TensorIteratorBaseERKT_EUliE_EEviT1_:
.text._ZN2at6native18elementwise_kernelILi128ELi2EZNS0_22gpu_kernel_impl_nocastIZZZNS0_54_GLOBAL__N__d8c5977b_16_LinearAlgebra_cu_7dd49032_297216addr_kernel_cudaERNS_14TensorIteratorERKN3c106ScalarES9_ENKUlvE_clEvENKUlvE5_clEvEUlfffE0_EEvRNS_18TensorIteratorBaseERKT_EUliE_EEviT1_:
        /* <DEDUP_REMOVED lines=11> */
[----:B------:R-:W-:Y:S02]  /*00b0*/  CS2R R4, SRZ ;  /* 0x0000000000047805 */ /* 0x000fe4000001ff00 */
[----:B------:R-:W-:Y:S02]  /*00c0*/  CS2R R2, SRZ ;  /* 0x0000000000027805 */ /* 0x000fe4000001ff00 */
[----:B0-----:R-:W-:-:S13]  /*00d0*/  ISETP.NE.AND P0, PT, R10, RZ, PT ;  /* 0x000000ff0a00720c */ /* 0x001fda0003f05270 */
[----:B------:R-:W-:Y:S05]  /*00e0*/  @!P0 BRA `(.L_x_9273) ;  /* 0x0000001400d48947 */ /* 0x000fea0003800000 */
[----:B------:R-:W-:Y:S01]  /*00f0*/  HFMA2.MMA R2, -RZ, RZ, 0, 0 ;  /* 0x00000000ff027435 */ /* 0x000fe200000001ff */
[----:B------:R-:W-:Y:S01]  /*0100*/  MOV R3, R11 ;  /* 0x0000000b00037202 */ /* 0x000fe20000000f00 */
[----:B------:R-:W-:Y:S01]  /*0110*/  ULDC.64 UR8, c[0x0][0x220] ;  /* 0x0000880000087ab9 */ /* 0x000fe20000000a00 */
[----:B------:R-:W-:Y:S01]  /*0120*/  ISETP.NE.AND P0, PT, R10, 0x1, PT ;  /* 0x000000010a00780c */ /* 0x000fe20003f05270 */
[----:B------:R-:W-:Y:S01]  /*0130*/  ULDC UR7, c[0x0][0x21c] ;  /* 0x0000870000077ab9 */ /* 0x000fe20000000800 */
[----:B------:R-:W-:-:S05]  /*0140*/  ULDC.64 UR10, c[0x0][0x350] ;  /* 0x0000d400000a7ab9 */ /* 0x000fca0000000a00 */
        /* <DEDUP_REMOVED lines=348> */
[----:B------:R-:W-:-:S03]  /*1710*/  @P0 MOV R12, RZ ;  /* 0x000000ff000c0202 */ /* 0x000fc60000000f00 */
[----:B------:R-:W1:Y:S08]  /*1720*/  @P0 LDC R17, c[0x0][0x33c] ;  /* 0x0000cf00ff110b82 */ /* 0x000e700000000800 */
[----:B------:R-:W2:Y:S08]  /*1730*/  @P0 LDC.64 R8, c[0x0][0x4c8] ;  /* 0x00013200ff080b82 */ /* 0x000eb00000000a00 */
        /* <DEDUP_REMOVED lines=10> */
[C---:B------:R-:W-:Y:S02]  /*17e0*/  IMAD R5, R6.reuse, UR10, R5 ;  /* 0x0000000a06057c24 */ /* 0x040fe4000f8e0205 */
[----:B------:R-:W-:-:S02]  /*17f0*/  IMAD R4, R6, UR11, R4 ;  /* 0x0000000b06047c24 */ /* 0x000fc4000f8e0204 */
[C---:B--2---:R-:W-:Y:S02]  /*1800*/  @P0 IMAD R3, R12.reuse, R8, R3 ;  /* 0x000000080c030224 */ /* 0x044fe400078e0203 */
[C---:B------:R-:W-:Y:S02]  /*1810*/  @P0 IMAD R2, R12.reuse, R9, R2 ;  /* 0x000000090c020224 */ /* 0x040fe400078e0202 */
[C---:B---3--:R-:W-:Y:S02]  /*1820*/  @P0 IMAD R5, R12.reuse, R10, R5 ;  /* 0x0000000a0c050224 */ /* 0x048fe400078e0205 */
[----:B------:R-:W-:-:S07]  /*1830*/  @P0 IMAD R4, R12, R11, R4 ;  /* 0x0000000b0c040224 */ /* 0x000fce00078e0204 */
.L_x_9273:
[----:B------:R-:W-:Y:S01]  /*1840*/  ULDC.64 UR8, c[0x0][0x4e8] ;  /* 0x00013a0000087ab9 */ /* 0x000fe20000000a00 */
[----:B------:R-:W-:Y:S01]  /*1850*/  ULDC.64 UR10, c[0x0][0x4f0] ;  /* 0x00013c00000a7ab9 */ /* 0x000fe20000000a00 */
[----:B------:R-:W-:Y:S02]  /*1860*/  IADD3 R6, P1, R5, UR8, RZ ;  /* 0x0000000805067c10 */ /* 0x000fe4000ff3e0ff */
[----:B------:R-:W-:Y:S02]  /*1870*/  IADD3 R8, P0, R4, UR10, RZ ;  /* 0x0000000a04087c10 */ /* 0x000fe4000ff1e0ff */
[----:B------:R-:W-:Y:S01]  /*1880*/  IADD3.X R7, RZ, UR9, RZ, P1, !PT ;  /* 0x00000009ff077c10 */ /* 0x000fe20008ffe4ff */
[----:B------:R-:W-:Y:S01]  /*1890*/  ULDC.64 UR8, c[0x0][0x4e0] ;  /* 0x0001380000087ab9 */ /* 0x000fe20000000a00 */
[----:B------:R-:W-:Y:S01]  /*18a0*/  IADD3.X R9, RZ, UR11, RZ, P0, !PT ;  /* 0x0000000bff097c10 */ /* 0x000fe200087fe4ff */
[----:B------:R-:W-:Y:S01]  /*18b0*/  ULDC.64 UR10, c[0x0][0x4f8] ;  /* 0x00013e00000a7ab9 */ /* 0x000fe20000000a00 */
[----:B------:R-:W-:Y:S01]  /*18c0*/  IADD3 R4, P1, R2, UR8, RZ ;  /* 0x0000000802047c10 */ /* 0x000fe2000ff3e0ff */
[----:B------:R-:W2:Y:S03]  /*18d0*/  LDG.E R6, desc[UR4][R6.64] ;  /* 0x0000000406067981 */ /* 0x000ea6000c1e1900 */
[----:B------:R-:W-:Y:S01]  /*18e0*/  IADD3.X R5, RZ, UR9, RZ, P1, !PT ;  /* 0x00000009ff057c10 */ /* 0x000fe20008ffe4ff */
[----:B------:R-:W3:Y:S01]  /*18f0*/  LDG.E R9, desc[UR4][R8.64] ;  /* 0x0000000408097981 */ /* 0x000ee2000c1e1900 */
[----:B------:R-:W-:-:S03]  /*1900*/  ULDC.64 UR8, c[0x0][0x4d8] ;  /* 0x0001360000087ab9 */ /* 0x000fc60000000a00 */
[----:B------:R-:W4:Y:S01]  /*1910*/  LDG.E R4, desc[UR4][R4.64] ;  /* 0x0000000404047981 */ /* 0x000f22000c1e1900 */
[----:B------:R-:W-:-:S04]  /*1920*/  IADD3 R2, P0, R3, UR8, RZ ;  /* 0x0000000803027c10 */ /* 0x000fc8000ff1e0ff */
[----:B------:R-:W-:Y:S01]  /*1930*/  IADD3.X R3, RZ, UR9, RZ, P0, !PT ;  /* 0x00000009ff037c10 */ /* 0x000fe200087fe4ff */
[----:B--2---:R-:W-:-:S04]  /*1940*/  FMUL.FTZ R10, R6, UR11 ;  /* 0x0000000b060a7c20 */ /* 0x004fc80008410000 */
[----:B---3--:R-:W-:-:S04]  /*1950*/  FMUL.FTZ R11, R10, R9 ;  /* 0x000000090a0b7220 */ /* 0x008fc80000410000 */
[----:B----4-:R-:W-:Y:S01]  /*1960*/  FFMA.FTZ R13, R4, UR10, R11 ;  /* 0x0000000a040d7c23 */ /* 0x010fe2000801000b */
[----:B------:R-:W-:-:S04]  /*1970*/  IADD3 R11, R0, 0x80, RZ ;  /* 0x00000080000b7810 */ /* 0x000fc80007ffe0ff */
[----:B------:R0:W-:Y:S03]  /*1980*/  STG.E desc[UR4][R2.64], R13 ;  /* 0x0000000d02007986 */ /* 0x0001e6000c101904 */
.L_x_9272:
[----:B------:R-:W-:Y:S05]  /*1990*/  BSYNC B0 ;  /* 0x0000000000007941 */ /* 0x000fea0003800000 */
.L_x_9271:
[----:B------:R-:W-:-:S13]  /*19a0*/  ISETP.GE.AND P0, PT, R11, UR6, PT ;  /* 0x000000060b007c0c */ /* 0x000fda000bf06270 */
[----:B------:R-:W-:Y:S05]  /*19b0*/  @P0 EXIT ;  /* 0x000000000000094d */ /* 0x000fea0003800000 */
[----:B------:R-:W1:Y:S01]  /*19c0*/  LDC R4, c[0x0][0x218] ;  /* 0x00008600ff047b82 */ /* 0x000e620000000800 */
[----:B------:R-:W-:Y:S01]  /*19d0*/  HFMA2.MMA R5, -RZ, RZ, 0, 0 ;  /* 0x00000000ff057435 */ /* 0x000fe200000001ff */
[----:B0-----:R-:W-:Y:S02]  /*19e0*/  CS2R R2, SRZ ;  /* 0x0000000000027805 */ /* 0x001fe4000001ff00 */
[----:B------:R-:W-:Y:S02]  /*19f0*/  MOV R0, RZ ;  /* 0x000000ff00007202 */ /* 0x000fe40000000f00 */
[----:B-1----:R-:W-:-:S13]  /*1a00*/  ISETP.NE.AND P0, PT, R4, RZ, PT ;  /* 0x000000ff0400720c */ /* 0x002fda0003f05270 */
        /* <DEDUP_REMOVED lines=350> */
[----:B------:R-:W-:-:S04]  /*2ff0*/  ULDC UR6, c[0x0][0x338] ;  /* 0x0000ce0000067ab9 */ /* 0x000fc80000000800 */
[----:B------:R-:W-:-:S05]  /*3000*/  IMAD.HI.U32 R12, R7, UR9, R6 ;  /* 0x00000009070c7c27 */ /* 0x000fca000f8e0006 */
[----:B------:R-:W-:Y:S01]  /*3010*/  SHF.R.U32.HI R13, RZ, UR6, R12 ;  /* 0x00000006ff0d7c19 */ /* 0x000fe2000801160c */
[----:B------:R-:W0:Y:S01]  /*3020*/  @P0 LDC.64 R14, c[0x0][0x340] ;  /* 0x0000d000ff0e0b82 */ /* 0x000e220000000a00 */
[----:B------:R-:W-:Y:S01]  /*3030*/  @P0 MOV R12, RZ ;  /* 0x000000ff000c0202 */ /* 0x000fe20000000f00 */
[----:B------:R-:W-:Y:S01]  /*3040*/  ULDC.64 UR6, c[0x0][0x4b8] ;  /* 0x00012e0000067ab9 */ /* 0x000fe20000000a00 */
        /* <DEDUP_REMOVED lines=18> */
.L_x_9274:
        /* <DEDUP_REMOVED lines=18> */
[----:B----4-:R-:W-:-:S05]  /*3290*/  FFMA.FTZ R11, R4, UR8, R11 ;  /* 0x00000008040b7c23 */ /* 0x010fca000801000b */
[----:B------:R-:W-:Y:S01]  /*32a0*/  STG.E desc[UR4][R2.64], R11 ;  /* 0x0000000b02007986 */ /* 0x000fe2000c101904 */
[----:B------:R-:W-:Y:S05]  /*32b0*/  EXIT ;  /* 0x000000000000794d */ /* 0x000fea0003800000 */
.L_x_9275:
        /* <DEDUP_REMOVED lines=12> */
.L_x_24142:


//--------------------- .text._ZN2at6native27unrolled_elementwise_kernelIZZZNS0_54_GLOBAL__N__d8c5977b_16_LinearAlgebra_cu_7dd49032_297216addr_kernel_cudaERNS_14TensorIteratorERKN3c106ScalarES8_ENKUlvE_clEvENKUlvE5_clEvEUlfffE0_St5arrayIPcLm4EELi4E23TrivialOffsetCalculatorILi3EjESF_ILi1EjENS0_6memory15LoadWithoutCastENSI_16StoreWithoutCastEEEviT_T0_T2_T3_T4_T5_ --------------------------
	.section	.text._ZN2at6native27unrolled_elementwise_kernelIZZZNS0_54_GLOBAL__N__d8c5977b_16_LinearAlgebra_cu_7dd49032_297216addr_kernel_cudaERNS_14TensorIteratorERKN3c106ScalarES8_ENKUlvE_clEvENKUlvE5_clEvEUlfffE0_St5arrayIPcLm4EELi4E23TrivialOffsetCalculatorILi3EjESF_ILi1EjENS0_6memory15LoadWithoutCastENSI_16StoreWithoutCastEEEviT_T0_T2_T3_T4_T5_,"ax",@progbits
	.align	128
        .global         _ZN2at6native27unrolled_elementwise_kernelIZZZNS0_54_GLOBAL__N__d8c5977b_16_LinearAlgebra_cu_7dd49032_297216addr_kernel_cudaERNS_14TensorIteratorERKN3c106ScalarES8_ENKUlvE_clEvENKUlvE5_clEvEUlfffE0_St5arrayIPcLm4EELi4E23TrivialOffsetCalculatorILi3EjESF_ILi1EjENS0_6memory15LoadWithoutCastENSI_16StoreWithoutCastEEEviT_T0_T2_T3_T4_T5_
        .type           _ZN2at6native27unrolled_elementwise_kernelIZZZNS0_54_GLOBAL__N__d8c5977b_16_LinearAlgebra_cu_7dd49032_297216addr_kernel_cudaERNS_14TensorIteratorERKN3c106ScalarES8_ENKUlvE_clEvENKUlvE5_clEvEUlfffE0_St5arrayIPcLm4EELi4E23TrivialOffsetCalculatorILi3EjESF_ILi1EjENS0_6memory15LoadWithoutCastENSI_16StoreWithoutCastEEEviT_T0_T2_T3_T4_T5_,@function
        .size           _ZN2at6native27unrolled_elementwise_kernelIZZZNS0_54_GLOBAL__N__d8c5977b_16_LinearAlgebra_cu_7dd49032_297216addr_kernel_cudaERNS_14TensorIteratorERKN3c106ScalarES8_ENKUlvE_clEvENKUlvE5_clEvEUlfffE0_St5arrayIPcLm4EELi4E23TrivialOffsetCalculatorILi3EjESF_ILi1EjENS0_6memory15LoadWithoutCastENSI_16StoreWithoutCastEEEviT_T0_T2_T3_T4_T5_,(.L_x_24143 - _ZN2at6native27unrolled_elementwise_kernelIZZZNS0_54_GLOBAL__N__d8c5977b_16_LinearAlgebra_cu_7dd49032_297216addr_kernel_cudaERNS_14TensorIteratorERKN3c106ScalarES8_ENKUlvE_clEvENKUlvE5_clEvEUlfffE0_St5arrayIPcLm4EELi4E23TrivialOffsetCalculatorILi3EjESF_ILi1EjENS0_6memory15LoadWithoutCastENSI_16StoreWithoutCastEEEviT_T0_T2_T3_T4_T5_)
        .other          _ZN2at6native27unrolled_elementwise_kernelIZZZNS0_54_GLOBAL__N__d8c5977b_16_LinearAlgebra_cu_7dd49032_297216addr_kernel_cudaERNS_14TensorIteratorERKN3c106ScalarES8_ENKUlvE_clEvENKUlvE5_clEvEUlfffE0_St5arrayIPcLm4EELi4E23TrivialOffsetCalculatorILi3EjESF_ILi1EjENS0_6memory15LoadWithoutCastENSI_16StoreWithoutCastEEEviT_T0_T2_T3_T4_T5_,@"STO_CUDA_ENTRY STV_DEFAULT"
_ZN2at6native27unrolled_elementwise_kernelIZZZNS0_54_GLOBAL__N__d8c5977b_16_LinearAlgebra_cu_7dd49032_297216addr_kernel_cudaERNS_14TensorIteratorERKN3c106ScalarES8_ENKUlvE_clEvENKUlvE5_clEvEUlfffE0_St5arrayIPcLm4EELi4E23TrivialOffsetCalculatorILi3EjESF_ILi1EjENS0_6memory15LoadWithoutCastENSI_16StoreWithoutCastEEEviT_T0_T2_T3_T4_T5_:
.text._ZN2at6native27unrolled_elementwise_kernelIZZZNS0_54_GLOBAL__N__d8c5977b_16_LinearAlgebra_cu_7dd49032_297216addr_kernel_cudaERNS_14TensorIteratorERKN3c106ScalarES8_ENKUlvE_clEvENKUlvE5_clEvEUlfffE0_St5arrayIPcLm4EELi4E23TrivialOffsetCalculatorILi3EjESF_ILi1EjENS0_6memory15LoadWithoutCastENSI_16StoreWithoutCastEEEviT_T0_T2_T3_T4_T5_:
[----:B------:R-:W-:Y:S01]  /*0000*/  LDC R1, c[0x0][0x28] ;  /* 0x00000a00ff017b82 */ /* 0x000fe20000000800 */
[----:B------:R-:W0:Y:S07]  /*0010*/  S2R R3, SR_CTAID.X ;  /* 0x0000000000037919 */ /* 0x000e2e0000002500 */
[----:B------:R-:W0:Y:S01]  /*0020*/  LDC R2, c[0x0][0x210] ;  /* 0x00008400ff027b82 */ /* 0x000e220000000800 */
[----:B------:R-:W-:Y:S01]  /*0030*/  CS2R R22, SRZ ;  /* 0x0000000000167805 */ /* 0x000fe2000001ff00 */
[----:B------:R-:W-:Y:S01]  /*0040*/  ULDC.64 UR4, c[0x0][0x208] ;  /* 0x0000820000047ab9 */ /* 0x000fe20000000a00 */
[----:B------:R-:W1:Y:S01]  /*0050*/  S2R R0, SR_TID.X ;  /* 0x0000000000007919 */ /* 0x000e620000002100 */
[----:B------:R-:W-:Y:S01]  /*0060*/  MOV R24, RZ ;  /* 0x000000ff00187202 */ /* 0x000fe20000000f00 */
[----:B------:R-:W-:Y:S01]  /*0070*/  HFMA2.MMA R26, -RZ, RZ, 0, 0 ;  /* 0x00000000ff1a7435 */ /* 0x000fe200000001ff */
[----:B------:R-:W-:Y:S01]  /*0080*/  ULDC.64 UR6, c[0x0][0x218] ;  /* 0x0000860000067ab9 */ /* 0x000fe20000000a00 */
[----:B0-----:R-:W-:Y:S01]  /*0090*/  IMAD R5, R3, -0x200, R2 ;  /* 0xfffffe0003057824 */ /* 0x001fe200078e0202 */
[----:B-1----:R-:W-:-:S04]  /*00a0*/  MOV R4, R0 ;  /* 0x0000000000047202 */ /* 0x002fc80000000f00 */
        /* <DEDUP_REMOVED lines=9> */
[----:B------:R-:W-:Y:S01]  /*0140*/  ISETP.GE.AND P3, PT, R4, R5, PT ;  /* 0x000000050400720c */ /* 0x000fe20003f66270 */
[----:B------:R-:W3:Y:S01]  /*0150*/  @!P1 LDC.64 R8, c[0x0][0x240] ;  /* 0x00009000ff089b82 */ /* 0x000ee20000000a00 */
[----:B------:R-:W-:Y:S01]  /*0160*/  HFMA2.MMA R2, -RZ, RZ, 0, 0 ;  /* 0x00000000ff027435 */ /* 0x000fe200000001ff */
[----:B0-----:R-:W-:-:S06]  /*0170*/  @!P0 IMAD.WIDE.U32 R14, R7, 0x4, R14 ;  /* 0x00000004070e8825 */ /* 0x001fcc00078e000e */
[----:B------:R-:W0:Y:S01]  /*0180*/  @!P1 LDC.64 R28, c[0x0][0x238] ;  /* 0x00008e00ff1c9b82 */ /* 0x000e220000000a00 */
[----:B-1----:R-:W-:Y:S01]  /*0190*/  @!P0 IMAD.WIDE.U32 R12, R7, 0x4, R12 ;  /* 0x00000004070c8825 */ /* 0x002fe200078e000c */
[----:B------:R1:W4:Y:S02]  /*01a0*/  @!P0 LDG.E R22, desc[UR4][R14.64] ;  /* 0x000000040e168981 */ /* 0x000324000c1e1900 */
[----:B------:R-:W-:Y:S02]  /*01b0*/  @!P3 LEA R27, R3, R4, 0x9 ;  /* 0x00000004031bb211 */ /* 0x000fe400078e48ff */
[----:B------:R-:W-:Y:S01]  /*01c0*/  @!P3 IADD3 R4, R4, 0x80, RZ ;  /* 0x000000800404b810 */ /* 0x000fe20007ffe0ff */
[----:B--2---:R-:W-:Y:S01]  /*01d0*/  @!P0 IMAD.WIDE.U32 R10, R7, 0x4, R10 ;  /* 0x00000004070a8825 */ /* 0x004fe200078e000a */
[----:B------:R-:W2:Y:S01]  /*01e0*/  @!P3 LDC.64 R20, c[0x0][0x238] ;  /* 0x00008e00ff14bb82 */ /* 0x000ea20000000a00 */
[----:B------:R-:W5:Y:S01]  /*01f0*/  @!P0 LDG.E R2, desc[UR4][R12.64] ;  /* 0x000000040c028981 */ /* 0x000f62000c1e1900 */
[----:B------:R-:W-:-:S02]  /*0200*/  ISETP.GE.AND P2, PT, R4, R5, PT ;  /* 0x000000050400720c */ /* 0x000fc40003f46270 */
[----:B------:R-:W-:Y:S01]  /*0210*/  CS2R R6, SRZ ;  /* 0x0000000000067805 */ /* 0x000fe2000001ff00 */
[----:B------:R-:W4:Y:S01]  /*0220*/  @!P0 LDG.E R23, desc[UR4][R10.64] ;  /* 0x000000040a178981 */ /* 0x000f22000c1e1900 */
[C---:B---3--:R-:W-:Y:S02]  /*0230*/  @!P1 IMAD.WIDE.U32 R8, R25.reuse, 0x4, R8 ;  /* 0x0000000419089825 */ /* 0x048fe400078e0008 */
[----:B------:R-:W3:Y:S03]  /*0240*/  @!P3 LDC.64 R18, c[0x0][0x240] ;  /* 0x00009000ff12bb82 */ /* 0x000ee60000000a00 */
[----:B------:R0:W4:Y:S05]  /*0250*/  @!P1 LDG.E R7, desc[UR4][R8.64] ;  /* 0x0000000408079981 */ /* 0x00012a000c1e1900 */
[----:B------:R-:W3:Y:S08]  /*0260*/  @!P2 LDC.64 R16, c[0x0][0x238] ;  /* 0x00008e00ff10ab82 */ /* 0x000ef00000000a00 */
[----:B-1----:R-:W1:Y:S01]  /*0270*/  @!P2 LDC.64 R14, c[0x0][0x240] ;  /* 0x00009000ff0eab82 */ /* 0x002e620000000a00 */
[----:B0-----:R-:W-:-:S05]  /*0280*/  @!P1 IMAD.WIDE.U32 R28, R25, 0x4, R28 ;  /* 0x00000004191c9825 */ /* 0x001fca00078e001c */
[----:B------:R0:W4:Y:S02]  /*0290*/  @!P1 LDG.E R6, desc[UR4][R28.64] ;  /* 0x000000041c069981 */ /* 0x000124000c1e1900 */
[----:B------:R-:W1:Y:S08]  /*02a0*/  @!P1 LDC.64 R8, c[0x0][0x230] ;  /* 0x00008c00ff089b82 */ /* 0x000e700000000a00 */
[----:B------:R-:W1:Y:S08]  /*02b0*/  @!P3 LDC.64 R10, c[0x0][0x230] ;  /* 0x00008c00ff0abb82 */ /* 0x000e700000000a00 */
[----:B------:R-:W1:Y:S01]  /*02c0*/  @!P2 LDC.64 R12, c[0x0][0x230] ;  /* 0x00008c00ff0cab82 */ /* 0x000e620000000a00 */
[----:B0-----:R-:W-:Y:S01]  /*02d0*/  @!P2 LEA R29, R3, R4, 0x9 ;  /* 0x00000004031da211 */ /* 0x001fe200078e48ff */
[----:B------:R-:W-:Y:S01]  /*02e0*/  HFMA2.MMA R28, -RZ, RZ, 0, 0 ;  /* 0x00000000ff1c7435 */ /* 0x000fe200000001ff */
[----:B------:R-:W-:Y:S01]  /*02f0*/  MOV R4, RZ ;  /* 0x000000ff00047202 */ /* 0x000fe20000000f00 */
[----:B--2---:R-:W-:-:S04]  /*0300*/  @!P3 IMAD.WIDE.U32 R20, R27, 0x4, R20 ;  /* 0x000000041b14b825 */ /* 0x004fc800078e0014 */
[----:B---3--:R-:W-:Y:S01]  /*0310*/  @!P2 IMAD.WIDE.U32 R16, R29, 0x4, R16 ;  /* 0x000000041d10a825 */ /* 0x008fe200078e0010 */
[----:B------:R0:W2:Y:S03]  /*0320*/  @!P3 LDG.E R24, desc[UR4][R20.64] ;  /* 0x000000041418b981 */ /* 0x0000a6000c1e1900 */
[----:B------:R-:W-:Y:S01]  /*0330*/  @!P3 IMAD.WIDE.U32 R18, R27, 0x4, R18 ;  /* 0x000000041b12b825 */ /* 0x000fe200078e0012 */
[----:B------:R-:W3:Y:S03]  /*0340*/  @!P2 LDG.E R4, desc[UR4][R16.64] ;  /* 0x000000041004a981 */ /* 0x000ee6000c1e1900 */
[----:B-1----:R-:W-:Y:S01]  /*0350*/  @!P2 IMAD.WIDE.U32 R14, R29, 0x4, R14 ;  /* 0x000000041d0ea825 */ /* 0x002fe200078e000e */
[----:B------:R1:W3:Y:S01]  /*0360*/  @!P3 LDG.E R26, desc[UR4][R18.64] ;  /* 0x00000004121ab981 */ /* 0x0002e2000c1e1900 */
[----:B0-----:R-:W-:-:S02]  /*0370*/  CS2R R20, SRZ ;  /* 0x0000000000147805 */ /* 0x001fc4000001ff00 */
[----:B------:R-:W-:Y:S01]  /*0380*/  @!P1 IMAD.WIDE.U32 R8, R25, 0x4, R8 ;  /* 0x0000000419089825 */ /* 0x000fe200078e0008 */
[----:B------:R-:W-:Y:S01]  /*0390*/  MOV R25, RZ ;  /* 0x000000ff00197202 */ /* 0x000fe20000000f00 */
[----:B------:R0:W3:Y:S02]  /*03a0*/  @!P2 LDG.E R28, desc[UR4][R14.64] ;  /* 0x000000040e1ca981 */ /* 0x0000e4000c1e1900 */
[----:B------:R-:W-:-:S03]  /*03b0*/  @!P3 IMAD.WIDE.U32 R10, R27, 0x4, R10 ;  /* 0x000000041b0ab825 */ /* 0x000fc600078e000a */
[----:B------:R2:W3:Y:S01]  /*03c0*/  @!P1 LDG.E R25, desc[UR4][R8.64] ;  /* 0x0000000408199981 */ /* 0x0004e2000c1e1900 */
[----:B------:R-:W-:Y:S01]  /*03d0*/  @!P2 IMAD.WIDE.U32 R12, R29, 0x4, R12 ;  /* 0x000000041d0ca825 */ /* 0x000fe200078e000c */
[----:B-1----:R-:W1:Y:S02]  /*03e0*/  @!P0 LDC.64 R18, c[0x0][0x228] ;  /* 0x00008a00ff128b82 */ /* 0x002e640000000a00 */
[----:B------:R3:W3:Y:S04]  /*03f0*/  @!P3 LDG.E R21, desc[UR4][R10.64] ;  /* 0x000000040a15b981 */ /* 0x0006e8000c1e1900 */
[----:B------:R-:W3:Y:S01]  /*0400*/  @!P2 LDG.E R20, desc[UR4][R12.64] ;  /* 0x000000040c14a981 */ /* 0x000ee2000c1e1900 */
[----:B0-----:R-:W-:Y:S02]  /*0410*/  @!P0 LEA R15, R3, R0, 0x9 ;  /* 0x00000000030f8211 */ /* 0x001fe400078e48ff */
[----:B------:R-:W-:-:S04]  /*0420*/  @!P0 IADD3 R0, R0, 0x80, RZ ;  /* 0x0000008000008810 */ /* 0x000fc80007ffe0ff */
[----:B------:R-:W-:Y:S01]  /*0430*/  ISETP.GE.AND P1, PT, R0, R5, PT ;  /* 0x000000050000720c */ /* 0x000fe20003f26270 */
[----:B-1----:R-:W-:Y:S01]  /*0440*/  @!P0 IMAD.WIDE.U32 R18, R15, 0x4, R18 ;  /* 0x000000040f128825 */ /* 0x002fe200078e0012 */
[----:B------:R-:W-:Y:S03]  /*0450*/  BSSY B0, `(.L_x_9276) ;  /* 0x0000019000007945 */ /* 0x000fe60003800000 */
[----:B-----5:R-:W-:-:S04]  /*0460*/  FMUL.FTZ R2, R2, UR7 ;  /* 0x0000000702027c20 */ /* 0x020fc80008410000 */
[----:B----4-:R-:W-:-:S04]  /*0470*/  FMUL.FTZ R23, R2, R23 ;  /* 0x0000001702177220 */ /* 0x010fc80000410000 */
[----:B------:R-:W-:-:S05]  /*0480*/  FFMA.FTZ R23, R22, UR6, R23 ;  /* 0x0000000616177c23 */ /* 0x000fca0008010017 */
[----:B------:R0:W-:Y:S01]  /*0490*/  @!P0 STG.E desc[UR4][R18.64], R23 ;  /* 0x0000001712008986 */ /* 0x0001e2000c101904 */
[----:B------:R-:W-:-:S04]  /*04a0*/  FMUL.FTZ R6, R6, UR7 ;  /* 0x0000000706067c20 */ /* 0x000fc80008410000 */
[----:B------:R-:W-:Y:S01]  /*04b0*/  FMUL.FTZ R6, R6, R7 ;  /* 0x0000000706067220 */ /* 0x000fe20000410000 */
[----:B--2---:R-:W-:Y:S01]  /*04c0*/  FMUL.FTZ R9, R24, UR7 ;  /* 0x0000000718097c20 */ /* 0x004fe20008410000 */
[----:B---3--:R-:W-:-:S03]  /*04d0*/  FMUL.FTZ R11, R4, UR7 ;  /* 0x00000007040b7c20 */ /* 0x008fc60008410000 */
[----:B------:R-:W-:Y:S01]  /*04e0*/  FMUL.FTZ R26, R9, R26 ;  /* 0x0000001a091a7220 */ /* 0x000fe20000410000 */
[----:B------:R-:W-:Y:S01]  /*04f0*/  FMUL.FTZ R11, R11, R28 ;  /* 0x0000001c0b0b7220 */ /* 0x000fe20000410000 */
[----:B------:R-:W-:Y:S02]  /*0500*/  FFMA.FTZ R25, R25, UR6, R6 ;  /* 0x0000000619197c23 */ /* 0x000fe40008010006 */
[----:B------:R-:W-:Y:S01]  /*0510*/  FFMA.FTZ R21, R21, UR6, R26 ;  /* 0x0000000615157c23 */ /* 0x000fe2000801001a */
[----:B------:R-:W-:Y:S01]  /*0520*/  FFMA.FTZ R11, R20, UR6, R11 ;  /* 0x00000006140b7c23 */ /* 0x000fe2000801000b */
[----:B0-----:R-:W-:Y:S06]  /*0530*/  @P1 BRA `(.L_x_9277) ;  /* 0x0000000000281947 */ /* 0x001fec0003800000 */
[----:B------:R-:W0:Y:S01]  /*0540*/  LDC.64 R6, c[0x0][0x228] ;  /* 0x00008a00ff067b82 */ /* 0x000e220000000a00 */
[----:B------:R-:W-:Y:S02]  /*0550*/  LEA R9, R3, R0, 0x9 ;  /* 0x0000000003097211 */ /* 0x000fe400078e48ff */
[----:B------:R-:W-:-:S04]  /*0560*/  IADD3 R0, R0, 0x80, RZ ;  /* 0x0000008000007810 */ /* 0x000fc80007ffe0ff */
[----:B------:R-:W-:-:S13]  /*0570*/  ISETP.GE.AND P0, PT, R0, R5, PT ;  /* 0x000000050000720c */ /* 0x000fda0003f06270 */
[----:B------:R-:W-:Y:S02]  /*0580*/  @!P0 LEA R13, R3, R0, 0x9 ;  /* 0x00000000030d8211 */ /* 0x000fe400078e48ff */
[----:B------:R-:W-:Y:S01]  /*0590*/  @!P0 IADD3 R0, R0, 0x80, RZ ;  /* 0x0000008000008810 */ /* 0x000fe20007ffe0ff */
[----:B0-----:R-:W-:-:S04]  /*05a0*/  IMAD.WIDE.U32 R8, R9, 0x4, R6 ;  /* 0x0000000409087825 */ /* 0x001fc800078e0006 */
[----:B------:R-:W-:Y:S01]  /*05b0*/  @!P0 IMAD.WIDE.U32 R6, R13, 0x4, R6 ;  /* 0x000000040d068825 */ /* 0x000fe200078e0006 */
[----:B------:R0:W-:Y:S04]  /*05c0*/  STG.E desc[UR4][R8.64], R25 ;  /* 0x0000001908007986 */ /* 0x0001e8000c101904 */
[----:B------:R0:W-:Y:S02]  /*05d0*/  @!P0 STG.E desc[UR4][R6.64], R21 ;  /* 0x0000001506008986 */ /* 0x0001e4000c101904 */
.L_x_9277:
[----:B------:R-:W-:Y:S05]  /*05e0*/  BSYNC B0 ;  /* 0x0000000000007941 */ /* 0x000fea0003800000 */
.L_x_9276:
[----:B------:R-:W-:-:S13]  /*05f0*/  ISETP.GE.AND P0, PT, R0, R5, PT ;  /* 0x000000050000720c */ /* 0x000fda0003f06270 */
[----:B------:R-:W-:Y:S05]  /*0600*/  @P0 EXIT ;  /* 0x000000000000094d */ /* 0x000fea0003800000 */
[----:B------:R-:W1:Y:S01]  /*0610*/  LDC.64 R4, c[0x0][0x228] ;  /* 0x00008a00ff047b82 */ /* 0x000e620000000a00 */
[----:B------:R-:W-:-:S05]  /*0620*/  LEA R3, R3, R0, 0x9 ;  /* 0x0000000003037211 */ /* 0x000fca00078e48ff */
[----:B-1----:R-:W-:-:S05]  /*0630*/  IMAD.WIDE.U32 R2, R3, 0x4, R4 ;  /* 0x0000000403027825 */ /* 0x002fca00078e0004 */
[----:B------:R-:W-:Y:S01]  /*0640*/  STG.E desc[UR4][R2.64], R11 ;  /* 0x0000000b02007986 */ /* 0x000fe2000c101904 */
[----:B------:R-:W-:Y:S05]  /*0650*/  EXIT ;  /* 0x000000000000794d */ /* 0x000fea0003800000 */
.L_x_9278:
        /* <DEDUP_REMOVED lines=10> */
.L_x_24143:


//--------------------- .text._ZN2at6native29vectorized_elementwise_kernelILi2EZZZNS0_54_GLOBAL__N__d8c5977b_16_LinearAlgebra_cu_7dd49032_297216addr_kernel_cudaERNS_14TensorIteratorERKN3c106ScalarES8_ENKUlvE_clEvENKUlvE5_clEvEUlfffE0_St5arrayIPcLm4EEEEviT0_T1_ --------------------------
	.section	.text._ZN2at6native29vectorized_elementwise_kernelILi2EZZZNS0_54_GLOBAL__N__d8c5977b_16_LinearAlgebra_cu_7dd49032_297216addr_kernel_cudaERNS_14TensorIteratorERKN3c106ScalarES8_ENKUlvE_clEvENKUlvE5_clEvEUlfffE0_St5arrayIPcLm4EEEEviT0_T1_,"ax",@progbits
	.align	128
        .global         _ZN2at6native29vectorized_elementwise_kernelILi2EZZZNS0_54_GLOBAL__N__d8c5977b_16_LinearAlgebra_cu_7dd49032_297216addr_kernel_cudaERNS_14TensorIteratorERKN3c106ScalarES8_ENKUlvE_clEvENKUlvE5_clEvEUlfffE0_St5arrayIPcLm4EEEEviT0_T1_
        .type           _ZN2at6native29vectorized_elementwise_kernelILi2EZZZNS0_54_GLOBAL__N__d8c5977b_16_LinearAlgebra_cu_7dd49032_297216addr_kernel_cudaERNS_14TensorIteratorERKN3c106ScalarES8_ENKUlvE_clEvENKUlvE5_clEvEUlfffE0_St5arrayIPcLm4EEEEviT0_T1_,@function
        .size           _ZN2at6native29vectorized_elementwise_kernelILi2EZZZNS0_54_GLOBAL__N__d8c5977b_16_LinearAlgebra_cu_7dd49032_297216addr_kernel_cudaERNS_14TensorIteratorERKN3c106ScalarES8_ENKUlvE_clEvENKUlvE5_clEvEUlfffE0_St5arrayIPcLm4EEEEviT0_T1_,(.L_x_24144 - _ZN2at6native29vectorized_elementwise_kernelILi2EZZZNS0_54_GLOBAL__N__d8c5977b_16_LinearAlgebra_cu_7dd49032_297216addr_kernel_cudaERNS_14TensorIteratorERKN3c106ScalarES8_ENKUlvE_clEvENKUlvE5_clEvEUlfffE0_St5arrayIPcLm4EEEEviT0_T1_)
        .other          _ZN2at6native29vectorized_elementwise_kernelILi2EZZZNS0_54_GLOBAL__N__d8c5977b_16_LinearAlgebra_cu_7dd49032_297216addr_kernel_cudaERNS_14TensorIteratorERKN3c106ScalarES8_ENKUlvE_clEvENKUlvE5_clEvEUlfffE0_St5arrayIPcLm4EEEEviT0_T1_,@"STO_CUDA_ENTRY STV_DEFAULT"
_ZN2at6native29vectorized_elementwise_kernelILi2EZZZNS0_54_GLOBAL__N__d8c5977b_16_LinearAlgebra_cu_7dd49032_297216addr_kernel_cudaERNS_14TensorIteratorERKN3c106ScalarES8_ENKUlvE_clEvENKUlvE5_clEvEUlfffE0_St5arrayIPcLm4EEEEviT0_T1_:
.text._ZN2at6native29vectorized_elementwise_kernelILi2EZZZNS0_54_GLOBAL__N__d8c5977b_16_LinearAlgebra_cu_7dd49032_297216addr_kernel_cudaERNS_14TensorIteratorERKN3c106ScalarES8_ENKUlvE_clEvENKUlvE5_clEvEUlfffE0_St5arrayIPcLm4EEEEviT0_T1_:
        /* <DEDUP_REMOVED lines=11> */
[----:B------:R-:W2:Y:S08]  /*00b0*/  LDC.64 R4, c[0x0][0x240] ;  /* 0x00009000ff047b82 */ /* 0x000eb00000000a00 */
[----:B------:R-:W3:Y:S01]  /*00c0*/  LDC.64 R28, c[0x0][0x230] ;  /* 0x00008c00ff1c7b82 */ /* 0x000ee20000000a00 */
[----:B-1----:R-:W-:-:S04]  /*00d0*/  IMAD.WIDE R2, R0, 0x4, R2 ;  /* 0x0000000400027825 */ /* 0x002fc800078e0202 */
[----:B0-----:R-:W-:-:S04]  /*00e0*/  IMAD.WIDE.U32 R30, R24, 0x8, R2 ;  /* 0x00000008181e7825 */ /* 0x001fc800078e0002 */
[----:B--2---:R-:W-:Y:S01]  /*00f0*/  IMAD.WIDE R4, R0, 0x4, R4 ;  /* 0x0000000400047825 */ /* 0x004fe200078e0204 */
[----:B------:R-:W2:Y:S04]  /*0100*/  LDG.E.64 R26, desc[UR4][R30.64] ;  /* 0x000000041e1a7981 */ /* 0x000ea8000c1e1b00 */
[----:B------:R-:W4:Y:S01]  /*0110*/  LDG.E.64 R6, desc[UR4][R30.64+0x800] ;  /* 0x000800041e067981 */ /* 0x000f22000c1e1b00 */
[----:B------:R-:W-:-:S03]  /*0120*/  IMAD.WIDE.U32 R32, R24, 0x8, R4 ;  /* 0x0000000818207825 */ /* 0x000fc600078e0004 */
[----:B------:R-:W5:Y:S04]  /*0130*/  LDG.E.64 R4, desc[UR4][R30.64+0x400] ;  /* 0x000400041e047981 */ /* 0x000f68000c1e1b00 */
[----:B------:R-:W4:Y:S01]  /*0140*/  LDG.E.64 R22, desc[UR4][R32.64] ;  /* 0x0000000420167981 */ /* 0x000f22000c1e1b00 */
[----:B---3--:R-:W-:-:S03]  /*0150*/  IMAD.WIDE R28, R0, 0x4, R28 ;  /* 0x00000004001c7825 */ /* 0x008fc600078e021c */
[----:B------:R-:W3:Y:S04]  /*0160*/  LDG.E.64 R20, desc[UR4][R32.64+0x400] ;  /* 0x0004000420147981 */ /* 0x000ee8000c1e1b00 */
[----:B------:R-:W3:Y:S01]  /*0170*/  LDG.E.64 R18, desc[UR4][R32.64+0x800] ;  /* 0x0008000420127981 */ /* 0x000ee2000c1e1b00 */
[----:B------:R-:W-:-:S03]  /*0180*/  IMAD.WIDE.U32 R28, R24, 0x8, R28 ;  /* 0x00000008181c7825 */ /* 0x000fc600078e001c */
[----:B------:R-:W3:Y:S04]  /*0190*/  LDG.E.64 R2, desc[UR4][R30.64+0xc00] ;  /* 0x000c00041e027981 */ /* 0x000ee8000c1e1b00 */
[----:B------:R-:W3:Y:S04]  /*01a0*/  LDG.E.64 R16, desc[UR4][R32.64+0xc00] ;  /* 0x000c000420107981 */ /* 0x000ee8000c1e1b00 */
[----:B------:R-:W3:Y:S04]  /*01b0*/  LDG.E.64 R14, desc[UR4][R28.64] ;  /* 0x000000041c0e7981 */ /* 0x000ee8000c1e1b00 */
[----:B------:R-:W3:Y:S04]  /*01c0*/  LDG.E.64 R12, desc[UR4][R28.64+0x400] ;  /* 0x000400041c0c7981 */ /* 0x000ee8000c1e1b00 */
[----:B------:R-:W3:Y:S04]  /*01d0*/  LDG.E.64 R10, desc[UR4][R28.64+0x800] ;  /* 0x000800041c0a7981 */ /* 0x000ee8000c1e1b00 */
[----:B------:R-:W3:Y:S01]  /*01e0*/  LDG.E.64 R8, desc[UR4][R28.64+0xc00] ;  /* 0x000c00041c087981 */ /* 0x000ee2000c1e1b00 */
[----:B--2---:R-:W-:Y:S01]  /*01f0*/  FMUL.FTZ R25, R26, UR7 ;  /* 0x000000071a197c20 */ /* 0x004fe20008410000 */
[----:B------:R-:W-:-:S03]  /*0200*/  FMUL.FTZ R26, R27, UR7 ;  /* 0x000000071b1a7c20 */ /* 0x000fc60008410000 */
[----:B----4-:R-:W-:Y:S01]  /*0210*/  FMUL.FTZ R25, R22, R25 ;  /* 0x0000001916197220 */ /* 0x010fe20000410000 */
[----:B------:R-:W-:Y:S02]  /*0220*/  FMUL.FTZ R26, R23, R26 ;  /* 0x0000001a171a7220 */ /* 0x000fe40000410000 */
[----:B------:R-:W0:Y:S01]  /*0230*/  LDC.64 R22, c[0x0][0x228] ;  /* 0x00008a00ff167b82 */ /* 0x000e220000000a00 */
[----:B-----5:R-:W-:Y:S01]  /*0240*/  FMUL.FTZ R27, R4, UR7 ;  /* 0x00000007041b7c20 */ /* 0x020fe20008410000 */
[----:B------:R-:W-:-:S04]  /*0250*/  FMUL.FTZ R4, R5, UR7 ;  /* 0x0000000705047c20 */ /* 0x000fc80008410000 */
[----:B---3--:R-:W-:Y:S01]  /*0260*/  FMUL.FTZ R4, R21, R4 ;  /* 0x0000000415047220 */ /* 0x008fe20000410000 */
[----:B------:R-:W-:Y:S01]  /*0270*/  FMUL.FTZ R21, R6, UR7 ;  /* 0x0000000706157c20 */ /* 0x000fe20008410000 */
[----:B------:R-:W-:Y:S01]  /*0280*/  FMUL.FTZ R6, R7, UR7 ;  /* 0x0000000707067c20 */ /* 0x000fe20008410000 */
[----:B------:R-:W-:Y:S01]  /*0290*/  FMUL.FTZ R5, R20, R27 ;  /* 0x0000001b14057220 */ /* 0x000fe20000410000 */
[----:B------:R-:W-:Y:S01]  /*02a0*/  FMUL.FTZ R27, R2, UR7 ;  /* 0x00000007021b7c20 */ /* 0x000fe20008410000 */
[----:B------:R-:W-:Y:S01]  /*02b0*/  FMUL.FTZ R7, R18, R21 ;  /* 0x0000001512077220 */ /* 0x000fe20000410000 */
[----:B------:R-:W-:Y:S01]  /*02c0*/  FMUL.FTZ R18, R3, UR7 ;  /* 0x0000000703127c20 */ /* 0x000fe20008410000 */
[----:B------:R-:W-:Y:S01]  /*02d0*/  FMUL.FTZ R2, R19, R6 ;  /* 0x0000000613027220 */ /* 0x000fe20000410000 */
[----:B------:R-:W-:Y:S02]  /*02e0*/  FMUL.FTZ R3, R16, R27 ;  /* 0x0000001b10037220 */ /* 0x000fe40000410000 */
[----:B------:R-:W-:Y:S01]  /*02f0*/  FMUL.FTZ R18, R17, R18 ;  /* 0x0000001211127220 */ /* 0x000fe20000410000 */
[----:B------:R-:W-:Y:S01]  /*0300*/  FFMA.FTZ R15, R15, UR6, R26 ;  /* 0x000000060f0f7c23 */ /* 0x000fe2000801001a */
[----:B------:R-:W-:Y:S01]  /*0310*/  FFMA.FTZ R14, R14, UR6, R25 ;  /* 0x000000060e0e7c23 */ /* 0x000fe20008010019 */
[----:B0-----:R-:W-:-:S04]  /*0320*/  IMAD.WIDE.U32 R22, R0, 0x4, R22 ;  /* 0x0000000400167825 */ /* 0x001fc800078e0016 */
[----:B------:R-:W-:Y:S01]  /*0330*/  FFMA.FTZ R13, R13, UR6, R4 ;  /* 0x000000060d0d7c23 */ /* 0x000fe20008010004 */
[----:B------:R-:W-:Y:S01]  /*0340*/  FFMA.FTZ R12, R12, UR6, R5 ;  /* 0x000000060c0c7c23 */ /* 0x000fe20008010005 */
[----:B------:R-:W-:Y:S01]  /*0350*/  FFMA.FTZ R11, R11, UR6, R2 ;  /* 0x000000060b0b7c23 */ /* 0x000fe20008010002 */
[----:B------:R-:W-:Y:S01]  /*0360*/  FFMA.FTZ R10, R10, UR6, R7 ;  /* 0x000000060a0a7c23 */ /* 0x000fe20008010007 */
[----:B------:R-:W-:Y:S01]  /*0370*/  FFMA.FTZ R9, R9, UR6, R18 ;  /* 0x0000000609097c23 */ /* 0x000fe20008010012 */
[----:B------:R-:W-:-:S04]  /*0380*/  IMAD.WIDE R22, R24, 0x8, R22 ;  /* 0x0000000818167825 */ /* 0x000fc800078e0216 */
[----:B------:R-:W-:Y:S01]  /*0390*/  FFMA.FTZ R8, R8, UR6, R3 ;  /* 0x0000000608087c23 */ /* 0x000fe20008010003 */
[----:B------:R-:W-:Y:S04]  /*03a0*/  STG.E.64 desc[UR4][R22.64], R14 ;  /* 0x0000000e16007986 */ /* 0x000fe8000c101b04 */
[----:B------:R-:W-:Y:S04]  /*03b0*/  STG.E.64 desc[UR4][R22.64+0x400], R12 ;  /* 0x0004000c16007986 */ /* 0x000fe8000c101b04 */
[----:B------:R-:W-:Y:S04]  /*03c0*/  STG.E.64 desc[UR4][R22.64+0x800], R10 ;  /* 0x0008000a16007986 */ /* 0x000fe8000c101b04 */
[----:B------:R-:W-:Y:S01]  /*03d0*/  STG.E.64 desc[UR4][R22.64+0xc00], R8 ;  /* 0x000c000816007986 */ /* 0x000fe2000c101b04 */
[----:B------:R-:W-:Y:S05]  /*03e0*/  EXIT ;  /* 0x000000000000794d */ /* 0x000fea0003800000 */
.L_x_9279:
[----:B------:R-:W0:Y:S01]  /*03f0*/  S2R R7, SR_TID.X ;  /* 0x0000000000077919 */ /* 0x000e220000002100 */
[----:B------:R-:W-:Y:S02]  /*0400*/  CS2R R24, SRZ ;  /* 0x0000000000187805 */ /* 0x000fe4000001ff00 */
[----:B------:R-:W-:Y:S01]  /*0410*/  CS2R R18, SRZ ;  /* 0x0000000000127805 */ /* 0x000fe2000001ff00 */
[----:B------:R-:W-:Y:S01]  /*0420*/  HFMA2.MMA R10, -RZ, RZ, 0, 0 ;  /* 0x00000000ff0a7435 */ /* 0x000fe200000001ff */
[----:B------:R-:W-:Y:S02]  /*0430*/  CS2R R22, SRZ ;  /* 0x0000000000167805 */ /* 0x000fe4000001ff00 */
[----:B------:R-:W-:Y:S01]  /*0440*/  MOV R6, RZ ;  /* 0x000000ff00067202 */ /* 0x000fe20000000f00 */
[----:B------:R-:W-:Y:S01]  /*0450*/  ULDC.64 UR6, c[0x0][0x218] ;  /* 0x0000860000067ab9 */ /* 0x000fe20000000a00 */
[----:B0-----:R-:W-:-:S13]  /*0460*/  ISETP.GE.AND P0, PT, R7, R2, PT ;  /* 0x000000020700720c */ /* 0x001fda0003f06270 */
[----:B------:R-:W0:Y:S01]  /*0470*/  @!P0 LDC.64 R8, c[0x0][0x238] ;  /* 0x00008e00ff088b82 */ /* 0x000e220000000a00 */
[----:B------:R-:W-:-:S07]  /*0480*/  @!P0 IADD3 R3, R0, R7, RZ ;  /* 0x0000000700038210 */ /* 0x000fce0007ffe0ff */
[----:B------:R-:W1:Y:S08]  /*0490*/  @!P0 LDC.64 R12, c[0x0][0x240] ;  /* 0x00009000ff0c8b82 */ /* 0x000e700000000a00 */
[----:B------:R-:W2:Y:S01]  /*04a0*/  @!P0 LDC.64 R4, c[0x0][0x230] ;  /* 0x00008c00ff048b82 */ /* 0x000ea20000000a00 */
[----:B0-----:R-:W-:-:S05]  /*04b0*/  @!P0 IMAD.WIDE.U32 R8, R3, 0x4, R8 ;  /* 0x0000000403088825 */ /* 0x001fca00078e0008 */
[----:B------:R0:W3:Y:S01]  /*04c0*/  @!P0 LDG.E R25, desc[UR4][R8.64] ;  /* 0x0000000408198981 */ /* 0x0000e2000c1e1900 */
[----:B-1----:R-:W-:-:S05]  /*04d0*/  @!P0 IMAD.WIDE.U32 R12, R3, 0x4, R12 ;  /* 0x00000004030c8825 */ /* 0x002fca00078e000c */
[----:B------:R-:W4:Y:S01]  /*04e0*/  @!P0 LDG.E R19, desc[UR4][R12.64] ;  /* 0x000000040c138981 */ /* 0x000f22000c1e1900 */
[----:B--2---:R-:W-:-:S05]  /*04f0*/  @!P0 IMAD.WIDE.U32 R4, R3, 0x4, R4 ;  /* 0x0000000403048825 */ /* 0x004fca00078e0004 */
[----:B------:R1:W2:Y:S01]  /*0500*/  @!P0 LDG.E R10, desc[UR4][R4.64] ;  /* 0x00000004040a8981 */ /* 0x0002a2000c1e1900 */
[----:B------:R-:W-:-:S04]  /*0510*/  @!P0 IADD3 R7, R7, 0x80, RZ ;  /* 0x0000008007078810 */ /* 0x000fc80007ffe0ff */
[----:B------:R-:W-:-:S13]  /*0520*/  ISETP.GE.AND P3, PT, R7, R2, PT ;  /* 0x000000020700720c */ /* 0x000fda0003f66270 */
[----:B------:R-:W-:Y:S01]  /*0530*/  @!P3 IADD3 R3, R0, R7, RZ ;  /* 0x000000070003b210 */ /* 0x000fe20007ffe0ff */
[----:B------:R-:W5:Y:S01]  /*0540*/  @!P3 LDC.64 R30, c[0x0][0x230] ;  /* 0x00008c00ff1ebb82 */ /* 0x000f620000000a00 */
[----:B------:R-:W-:-:S04]  /*0550*/  @!P3 IADD3 R7, R7, 0x80, RZ ;  /* 0x000000800707b810 */ /* 0x000fc80007ffe0ff */
[----:B------:R-:W-:-:S03]  /*0560*/  ISETP.GE.AND P4, PT, R7, R2, PT ;  /* 0x000000020700720c */ /* 0x000fc60003f86270 */
[----:B------:R-:W5:Y:S08]  /*0570*/  @!P3 LDC.64 R20, c[0x0][0x238] ;  /* 0x00008e00ff14bb82 */ /* 0x000f700000000a00 */
[----:B------:R-:W5:Y:S02]  /*0580*/  @!P3 LDC.64 R28, c[0x0][0x240] ;  /* 0x00009000ff1cbb82 */ /* 0x000f640000000a00 */
[----:B0-----:R-:W-:-:S02]  /*0590*/  @!P4 IADD3 R9, R0, R7, RZ ;  /* 0x000000070009c210 */ /* 0x001fc40007ffe0ff */
[----:B------:R-:W-:-:S04]  /*05a0*/  @!P4 IADD3 R7, R7, 0x80, RZ ;  /* 0x000000800707c810 */ /* 0x000fc80007ffe0ff */
[----:B------:R-:W-:Y:S01]  /*05b0*/  ISETP.GE.AND P2, PT, R7, R2, PT ;  /* 0x000000020700720c */ /* 0x000fe20003f46270 */
[----:B------:R-:W0:Y:S08]  /*05c0*/  @!P4 LDC.64 R26, c[0x0][0x230] ;  /* 0x00008c00ff1acb82 */ /* 0x000e300000000a00 */
[----:B------:R-:W0:Y:S08]  /*05d0*/  @!P4 LDC.64 R16, c[0x0][0x238] ;  /* 0x00008e00ff10cb82 */ /* 0x000e300000000a00 */
[----:B------:R-:W0:Y:S01]  /*05e0*/  @!P4 LDC.64 R14, c[0x0][0x240] ;  /* 0x00009000ff0ecb82 */ /* 0x000e220000000a00 */
[----:B-1----:R-:W-:-:S02]  /*05f0*/  @!P2 IADD3 R5, R0, R7, RZ ;  /* 0x000000070005a210 */ /* 0x002fc40007ffe0ff */
[----:B------:R-:W-:-:S04]  /*0600*/  @!P2 IADD3 R7, R7, 0x80, RZ ;  /* 0x000000800707a810 */ /* 0x000fc80007ffe0ff */
[----:B------:R-:W-:Y:S01]  /*0610*/  ISETP.GE.AND P1, PT, R7, R2, PT ;  /* 0x000000020700720c */ /* 0x000fe20003f26270 */
[----:B------:R-:W-:Y:S01]  /*0620*/  HFMA2.MMA R8, -RZ, RZ, 0, 0 ;  /* 0x00000000ff087435 */ /* 0x000fe200000001ff */
[C---:B-----5:R-:W-:Y:S01]  /*0630*/  @!P3 IMAD.WIDE.U32 R30, R3.reuse, 0x4, R30 ;  /* 0x00000004031eb825 */ /* 0x060fe200078e001e */
[----:B------:R-:W1:Y:S03]  /*0640*/  @!P2 LDC.64 R12, c[0x0][0x230] ;  /* 0x00008c00ff0cab82 */ /* 0x000e660000000a00 */
[C---:B------:R-:W-:Y:S01]  /*0650*/  @!P3 IMAD.WIDE.U32 R20, R3.reuse, 0x4, R20 ;  /* 0x000000040314b825 */ /* 0x040fe200078e0014 */
[----:B------:R-:W5:Y:S03]  /*0660*/  @!P3 LDG.E R23, desc[UR4][R30.64] ;  /* 0x000000041e17b981 */ /* 0x000f66000c1e1900 */
[----:B------:R-:W-:Y:S01]  /*0670*/  @!P3 IMAD.WIDE.U32 R28, R3, 0x4, R28 ;  /* 0x00000004031cb825 */ /* 0x000fe200078e001c */
[----:B------:R-:W-:Y:S01]  /*0680*/  MOV R3, RZ ;  /* 0x000000ff00037202 */ /* 0x000fe20000000f00 */
[----:B------:R-:W1:Y:S02]  /*0690*/  @!P2 LDC.64 R36, c[0x0][0x238] ;  /* 0x00008e00ff24ab82 */ /* 0x000e640000000a00 */
[C---:B0-----:R-:W-:Y:S01]  /*06a0*/  @!P4 IMAD.WIDE.U32 R26, R9.reuse, 0x4, R26 ;  /* 0x00000004091ac825 */ /* 0x041fe200078e001a */
[----:B------:R0:W5:Y:S03]  /*06b0*/  @!P3 LDG.E R8, desc[UR4][R28.64] ;  /* 0x000000041c08b981 */ /* 0x000166000c1e1900 */
[C---:B------:R-:W-:Y:S01]  /*06c0*/  @!P4 IMAD.WIDE.U32 R16, R9.reuse, 0x4, R16 ;  /* 0x000000040910c825 */ /* 0x040fe200078e0010 */
[----:B------:R0:W5:Y:S01]  /*06d0*/  @!P3 LDG.E R3, desc[UR4][R20.64] ;  /* 0x000000041403b981 */ /* 0x000162000c1e1900 */
[----:B------:R-:W1:Y:S02]  /*06e0*/  @!P2 LDC.64 R34, c[0x0][0x240] ;  /* 0x00009000ff22ab82 */ /* 0x000e640000000a00 */
[----:B------:R-:W-:Y:S01]  /*06f0*/  @!P4 IMAD.WIDE.U32 R14, R9, 0x4, R14 ;  /* 0x00000004090ec825 */ /* 0x000fe200078e000e */
[----:B------:R-:W-:Y:S01]  /*0700*/  @!P1 IADD3 R9, R0, R7, RZ ;  /* 0x0000000700099210 */ /* 0x000fe20007ffe0ff */
[----:B------:R-:W5:Y:S01]  /*0710*/  @!P4 LDG.E R22, desc[UR4][R26.64] ;  /* 0x000000041a16c981 */ /* 0x000f62000c1e1900 */
[----:B------:R-:W-:-:S03]  /*0720*/  @!P1 IADD3 R7, R7, 0x80, RZ ;  /* 0x0000008007079810 */ /* 0x000fc60007ffe0ff */
[----:B0-----:R-:W0:Y:S01]  /*0730*/  @!P1 LDC.64 R28, c[0x0][0x240] ;  /* 0x00009000ff1c9b82 */ /* 0x001e220000000a00 */
[----:B------:R-:W-:Y:S02]  /*0740*/  ISETP.GE.AND P3, PT, R7, R2, PT ;  /* 0x000000020700720c */ /* 0x000fe40003f66270 */
[----:B------:R-:W-:-:S06]  /*0750*/  CS2R R20, SRZ ;  /* 0x0000000000147805 */ /* 0x000fcc000001ff00 */
[----:B------:R1:W5:Y:S02]  /*0760*/  @!P4 LDG.E R20, desc[UR4][R14.64] ;  /* 0x000000040e14c981 */ /* 0x000364000c1e1900 */
[C---:B-1----:R-:W-:Y:S01]  /*0770*/  @!P2 IMAD.WIDE.U32 R12, R5.reuse, 0x4, R12 ;  /* 0x00000004050ca825 */ /* 0x042fe200078e000c */
[----:B------:R-:W-:Y:S01]  /*0780*/  MOV R4, RZ ;  /* 0x000000ff00047202 */ /* 0x000fe20000000f00 */
[----:B------:R-:W1:Y:S02]  /*0790*/  @!P1 LDC.64 R32, c[0x0][0x230] ;  /* 0x00008c00ff209b82 */ /* 0x000e640000000a00 */
[----:B------:R-:W-:-:S04]  /*07a0*/  @!P2 IMAD.WIDE.U32 R36, R5, 0x4, R36 ;  /* 0x000000040524a825 */ /* 0x000fc800078e0024 */
[----:B------:R-:W-:Y:S02]  /*07b0*/  @!P2 IMAD.WIDE.U32 R34, R5, 0x4, R34 ;  /* 0x000000040522a825 */ /* 0x000fe400078e0022 */
[----:B------:R-:W1:Y:S01]  /*07c0*/  @!P3 LDC.64 R14, c[0x0][0x230] ;  /* 0x00008c00ff0ebb82 */ /* 0x000e620000000a00 */
[----:B------:R-:W-:Y:S01]  /*07d0*/  HFMA2.MMA R5, -RZ, RZ, 0, 0 ;  /* 0x00000000ff057435 */ /* 0x000fe200000001ff */
[----:B------:R-:W-:Y:S02]  /*07e0*/  CS2R R26, SRZ ;  /* 0x00000000001a7805 */ /* 0x000fe4000001ff00 */
[----:B------:R-:W-:Y:S01]  /*07f0*/  @!P3 IADD3 R11, R0, R7, RZ ;  /* 0x00000007000bb210 */ /* 0x000fe20007ffe0ff */
[----:B------:R0:W5:Y:S01]  /*0800*/  @!P2 LDG.E R21, desc[UR4][R12.64] ;  /* 0x000000040c15a981 */ /* 0x000162000c1e1900 */
[----:B------:R-:W-:Y:S02]  /*0810*/  @!P3 IADD3 R7, R7, 0x80, RZ ;  /* 0x000000800707b810 */ /* 0x000fe40007ffe0ff */
[----:B------:R-:W1:Y:S01]  /*0820*/  @!P1 LDC.64 R30, c[0x0][0x238] ;  /* 0x00008e00ff1e9b82 */ /* 0x000e620000000a00 */
[----:B------:R-:W5:Y:S04]  /*0830*/  @!P2 LDG.E R26, desc[UR4][R34.64] ;  /* 0x00000004221aa981 */ /* 0x000f68000c1e1900 */
[----:B------:R-:W5:Y:S01]  /*0840*/  @!P2 LDG.E R5, desc[UR4][R36.64] ;  /* 0x000000042405a981 */ /* 0x000f62000c1e1900 */
[----:B------:R-:W-:-:S03]  /*0850*/  ISETP.GE.AND P2, PT, R7, R2, PT ;  /* 0x000000020700720c */ /* 0x000fc60003f46270 */
[----:B------:R0:W5:Y:S02]  /*0860*/  @!P4 LDG.E R4, desc[UR4][R16.64] ;  /* 0x000000041004c981 */ /* 0x000164000c1e1900 */
[----:B0-----:R-:W-:Y:S01]  /*0870*/  @!P1 IMAD.WIDE.U32 R28, R9, 0x4, R28 ;  /* 0x00000004091c9825 */ /* 0x001fe200078e001c */
[----:B------:R-:W-:-:S04]  /*0880*/  CS2R R12, SRZ ;  /* 0x00000000000c7805 */ /* 0x000fc8000001ff00 */
[----:B------:R0:W5:Y:S01]  /*0890*/  @!P1 LDG.E R6, desc[UR4][R28.64] ;  /* 0x000000041c069981 */ /* 0x000162000c1e1900 */
[----:B------:R-:W0:Y:S01]  /*08a0*/  @!P3 LDC.64 R16, c[0x0][0x238] ;  /* 0x00008e00ff10bb82 */ /* 0x000e220000000a00 */
[----:B-1----:R-:W-:-:S05]  /*08b0*/  @!P3 IMAD.WIDE.U32 R14, R11, 0x4, R14 ;  /* 0x000000040b0eb825 */ /* 0x002fca00078e000e */
[----:B------:R1:W5:Y:S02]  /*08c0*/  @!P3 LDG.E R12, desc[UR4][R14.64] ;  /* 0x000000040e0cb981 */ /* 0x000364000c1e1900 */
[----:B0-----:R-:W0:Y:S01]  /*08d0*/  @!P3 LDC.64 R28, c[0x0][0x240] ;  /* 0x00009000ff1cbb82 */ /* 0x001e220000000a00 */
[----:B------:R-:W-:-:S04]  /*08e0*/  @!P1 IMAD.WIDE.U32 R32, R9, 0x4, R32 ;  /* 0x0000000409209825 */ /* 0x000fc800078e0020 */
[----:B------:R-:W-:-:S03]  /*08f0*/  @!P1 IMAD.WIDE.U32 R30, R9, 0x4, R30 ;  /* 0x00000004091e9825 */ /* 0x000fc600078e001e */
[----:B-1----:R-:W1:Y:S01]  /*0900*/  @!P2 LDC.64 R14, c[0x0][0x230] ;  /* 0x00008c00ff0eab82 */ /* 0x002e620000000a00 */
[----:B------:R-:W-:Y:S01]  /*0910*/  HFMA2.MMA R9, -RZ, RZ, 0, 0 ;  /* 0x00000000ff097435 */ /* 0x000fe200000001ff */
[----:B------:R-:W5:Y:S04]  /*0920*/  @!P1 LDG.E R13, desc[UR4][R32.64] ;  /* 0x00000004200d9981 */ /* 0x000f68000c1e1900 */
[----:B------:R-:W5:Y:S01]  /*0930*/  @!P1 LDG.E R24, desc[UR4][R30.64] ;  /* 0x000000041e189981 */ /* 0x000f62000c1e1900 */
[----:B------:R-:W-:-:S05]  /*0940*/  @!P3 IMAD.WIDE.U32 R16, R11, 0x4, R16 ;  /* 0x000000040b10b825 */ /* 0x000fca00078e0010 */
[----:B------:R0:W5:Y:S02]  /*0950*/  @!P3 LDG.E R9, desc[UR4][R16.64] ;  /* 0x000000041009b981 */ /* 0x000164000c1e1900 */
[----:B0-----:R-:W-:Y:S01]  /*0960*/  @!P3 IMAD.WIDE.U32 R28, R11, 0x4, R28 ;  /* 0x000000040b1cb825 */ /* 0x001fe200078e001c */
[----:B------:R-:W-:-:S04]  /*0970*/  MOV R11, RZ ;  /* 0x000000ff000b7202 */ /* 0x000fc80000000f00 */
[----:B------:R0:W5:Y:S01]  /*0980*/  @!P3 LDG.E R18, desc[UR4][R28.64] ;  /* 0x000000041c12b981 */ /* 0x000162000c1e1900 */
[----:B------:R-:W-:-:S05]  /*0990*/  @!P2 IADD3 R17, R0, R7, RZ ;  /* 0x000000070011a210 */ /* 0x000fca0007ffe0ff */
[----:B-1----:R-:W-:Y:S01]  /*09a0*/  @!P2 IMAD.WIDE.U32 R14, R17, 0x4, R14 ;  /* 0x00000004110ea825 */ /* 0x002fe200078e000e */
[----:B0-----:R-:W0:Y:S04]  /*09b0*/  @!P2 LDC.64 R28, c[0x0][0x238] ;  /* 0x00008e00ff1cab82 */ /* 0x001e280000000a00 */
[----:B------:R1:W5:Y:S01]  /*09c0*/  @!P2 LDG.E R11, desc[UR4][R14.64] ;  /* 0x000000040e0ba981 */ /* 0x000362000c1e1900 */
[----:B------:R-:W-:-:S03]  /*09d0*/  @!P2 IADD3 R7, R7, 0x80, RZ ;  /* 0x000000800707a810 */ /* 0x000fc60007ffe0ff */
[----:B-1----:R-:W1:Y:S01]  /*09e0*/  @!P2 LDC.64 R14, c[0x0][0x240] ;  /* 0x00009000ff0eab82 */ /* 0x002e620000000a00 */
[----:B------:R-:W-:Y:S01]  /*09f0*/  ISETP.GE.AND P1, PT, R7, R2, PT ;  /* 0x000000020700720c */ /* 0x000fe20003f26270 */
[----:B0-----:R-:W-:-:S04]  /*0a00*/  @!P2 IMAD.WIDE.U32 R28, R17, 0x4, R28 ;  /* 0x00000004111ca825 */ /* 0x001fc800078e001c */
[----:B-1----:R-:W-:-:S08]  /*0a10*/  @!P2 IMAD.WIDE.U32 R14, R17, 0x4, R14 ;  /* 0x00000004110ea825 */ /* 0x002fd000078e000e */
[----:B------:R-:W-:Y:S01]  /*0a20*/  @!P1 IADD3 R7, R0, R7, RZ ;  /* 0x0000000700079210 */ /* 0x000fe20007ffe0ff */
[----:B------:R-:W0:Y:S01]  /*0a30*/  @!P1 LDC.64 R16, c[0x0][0x230] ;  /* 0x00008c00ff109b82 */ /* 0x000e220000000a00 */
[----:B------:R1:W5:Y:S02]  /*0a40*/  @!P2 LDG.E R27, desc[UR4][R28.64] ;  /* 0x000000041c1ba981 */ /* 0x000364000c1e1900 */
[----:B-1----:R-:W-:-:S10]  /*0a50*/  HFMA2.MMA R28, -RZ, RZ, 0, 0 ;  /* 0x00000000ff1c7435 */ /* 0x002fd400000001ff */
[----:B------:R1:W5:Y:S01]  /*0a60*/  @!P2 LDG.E R28, desc[UR4][R14.64] ;  /* 0x000000040e1ca981 */ /* 0x000362000c1e1900 */
[----:B0-----:R-:W-:Y:S01]  /*0a70*/  @!P1 IMAD.WIDE.U32 R16, R7, 0x4, R16 ;  /* 0x0000000407109825 */ /* 0x001fe200078e0010 */
[----:B-1----:R-:W0:Y:S03]  /*0a80*/  @!P1 LDC.64 R14, c[0x0][0x240] ;  /* 0x00009000ff0e9b82 */ /* 0x002e260000000a00 */
[----:B---3--:R-:W-:Y:S01]  /*0a90*/  FMUL.FTZ R30, R25, UR7 ;  /* 0x00000007191e7c20 */ /* 0x008fe20008410000 */
[----:B------:R-:W-:-:S06]  /*0aa0*/  MOV R25, RZ ;  /* 0x000000ff00197202 */ /* 0x000fcc0000000f00 */
[----:B------:R1:W3:Y:S02]  /*0ab0*/  @!P1 LDG.E R25, desc[UR4][R16.64] ;  /* 0x0000000410199981 */ /* 0x0002e4000c1e1900 */
[----:B-1----:R-:W1:Y:S01]  /*0ac0*/  @!P1 LDC.64 R16, c[0x0][0x238] ;  /* 0x00008e00ff109b82 */ /* 0x002e620000000a00 */
[----:B----4-:R-:W-:-:S04]  /*0ad0*/  FMUL.FTZ R19, R30, R19 ;  /* 0x000000131e137220 */ /* 0x010fc80000410000 */
[----:B--2---:R-:W-:Y:S01]  /*0ae0*/  FFMA.FTZ R10, R10, UR6, R19 ;  /* 0x000000060a0a7c23 */ /* 0x004fe20008010013 */
[----:B------:R-:W-:Y:S01]  /*0af0*/  HFMA2.MMA R19, -RZ, RZ, 0, 0 ;  /* 0x00000000ff137435 */ /* 0x000fe200000001ff */
[----:B0-----:R-:W-:-:S04]  /*0b00*/  @!P1 IMAD.WIDE.U32 R14, R7, 0x4, R14 ;  /* 0x00000004070e9825 */ /* 0x001fc800078e000e */
[----:B-1----:R-:W-:Y:S01]  /*0b10*/  @!P1 IMAD.WIDE.U32 R16, R7, 0x4, R16 ;  /* 0x0000000407109825 */ /* 0x002fe200078e0010 */
[----:B------:R-:W-:-:S04]  /*0b20*/  MOV R7, RZ ;  /* 0x000000ff00077202 */ /* 0x000fc80000000f00 */
[----:B------:R-:W2:Y:S04]  /*0b30*/  @!P1 LDG.E R19, desc[UR4][R16.64] ;  /* 0x0000000410139981 */ /* 0x000ea8000c1e1900 */
[----:B------:R0:W4:Y:S01]  /*0b40*/  @!P1 LDG.E R7, desc[UR4][R14.64] ;  /* 0x000000040e079981 */ /* 0x000122000c1e1900 */
[----:B------:R-:W1:Y:S01]  /*0b50*/  S2R R29, SR_TID.X ;  /* 0x00000000001d7919 */ /* 0x000e620000002100 */
[----:B0-----:R-:W0:Y:S01]  /*0b60*/  @!P0 LDC.64 R14, c[0x0][0x228] ;  /* 0x00008a00ff0e8b82 */ /* 0x001e220000000a00 */
[----:B------:R-:W-:Y:S04]  /*0b70*/  BSSY B0, `(.L_x_9280) ;  /* 0x0000046000007945 */ /* 0x000fe80003800000 */
[----:B------:R-:W-:Y:S01]  /*0b80*/  BSSY B1, `(.L_x_9281) ;  /* 0x000003e000017945 */ /* 0x000fe20003800000 */
[----:B-1----:R-:W-:-:S02]  /*0b90*/  @!P0 IADD3 R17, R0, R29, RZ ;  /* 0x0000001d00118210 */ /* 0x002fc40007ffe0ff */
[----:B------:R-:W-:-:S03]  /*0ba0*/  @!P0 IADD3 R29, R29, 0x80, RZ ;  /* 0x000000801d1d8810 */ /* 0x000fc60007ffe0ff */
[----:B0-----:R-:W-:-:S05]  /*0bb0*/  @!P0 IMAD.WIDE.U32 R16, R17, 0x4, R14 ;  /* 0x0000000411108825 */ /* 0x001fca00078e000e */
[----:B------:R0:W-:Y:S01]  /*0bc0*/  @!P0 STG.E desc[UR4][R16.64], R10 ;  /* 0x0000000a10008986 */ /* 0x0001e2000c101904 */
[----:B------:R-:W-:Y:S01]  /*0bd0*/  ISETP.GE.AND P0, PT, R29, R2, PT ;  /* 0x000000021d00720c */ /* 0x000fe20003f06270 */
[----:B-----5:R-:W-:-:S04]  /*0be0*/  FMUL.FTZ R3, R3, UR7 ;  /* 0x0000000703037c20 */ /* 0x020fc80008410000 */
[----:B------:R-:W-:-:S04]  /*0bf0*/  FMUL.FTZ R8, R3, R8 ;  /* 0x0000000803087220 */ /* 0x000fc80000410000 */
[----:B------:R-:W-:Y:S01]  /*0c00*/  FFMA.FTZ R8, R23, UR6, R8 ;  /* 0x0000000617087c23 */ /* 0x000fe20008010008 */
[----:B------:R-:W-:Y:S01]  /*0c10*/  FMUL.FTZ R5, R5, UR7 ;  /* 0x0000000705057c20 */ /* 0x000fe20008410000 */
[----:B------:R-:W-:-:S03]  /*0c20*/  FMUL.FTZ R3, R4, UR7 ;  /* 0x0000000704037c20 */ /* 0x000fc60008410000 */
[----:B------:R-:W-:Y:S01]  /*0c30*/  FMUL.FTZ R26, R5, R26 ;  /* 0x0000001a051a7220 */ /* 0x000fe20000410000 */
[----:B------:R-:W-:-:S03]  /*0c40*/  FMUL.FTZ R3, R3, R20 ;  /* 0x0000001403037220 */ /* 0x000fc60000410000 */
[----:B------:R-:W-:Y:S01]  /*0c50*/  FFMA.FTZ R21, R21, UR6, R26 ;  /* 0x0000000615157c23 */ /* 0x000fe2000801001a */
[----:B------:R-:W-:Y:S01]  /*0c60*/  FFMA.FTZ R22, R22, UR6, R3 ;  /* 0x0000000616167c23 */ /* 0x000fe20008010003 */
[----:B------:R-:W-:Y:S01]  /*0c70*/  FMUL.FTZ R5, R24, UR7 ;  /* 0x0000000718057c20 */ /* 0x000fe20008410000 */
[----:B------:R-:W-:-:S03]  /*0c80*/  FMUL.FTZ R9, R9, UR7 ;  /* 0x0000000709097c20 */ /* 0x000fc60008410000 */
[----:B------:R-:W-:Y:S01]  /*0c90*/  FMUL.FTZ R6, R5, R6 ;  /* 0x0000000605067220 */ /* 0x000fe20000410000 */
[----:B------:R-:W-:-:S03]  /*0ca0*/  FMUL.FTZ R9, R9, R18 ;  /* 0x0000001209097220 */ /* 0x000fc60000410000 */
[----:B------:R-:W-:Y:S01]  /*0cb0*/  FFMA.FTZ R13, R13, UR6, R6 ;  /* 0x000000060d0d7c23 */ /* 0x000fe20008010006 */
[----:B------:R-:W-:Y:S01]  /*0cc0*/  FFMA.FTZ R12, R12, UR6, R9 ;  /* 0x000000060c0c7c23 */ /* 0x000fe20008010009 */
[----:B------:R-:W-:-:S04]  /*0cd0*/  FMUL.FTZ R27, R27, UR7 ;  /* 0x000000071b1b7c20 */ /* 0x000fc80008410000 */
[----:B------:R-:W-:-:S04]  /*0ce0*/  FMUL.FTZ R28, R27, R28 ;  /* 0x0000001c1b1c7220 */ /* 0x000fc80000410000 */
[----:B------:R-:W-:Y:S01]  /*0cf0*/  FFMA.FTZ R11, R11, UR6, R28 ;  /* 0x000000060b0b7c23 */ /* 0x000fe2000801001c */
[----:B--2---:R-:W-:-:S04]  /*0d00*/  FMUL.FTZ R4, R19, UR7 ;  /* 0x0000000713047c20 */ /* 0x004fc80008410000 */
[----:B----4-:R-:W-:-:S04]  /*0d10*/  FMUL.FTZ R4, R4, R7 ;  /* 0x0000000704047220 */ /* 0x010fc80000410000 */
[----:B---3--:R-:W-:Y:S01]  /*0d20*/  FFMA.FTZ R25, R25, UR6, R4 ;  /* 0x0000000619197c23 */ /* 0x008fe20008010004 */
[----:B0-----:R-:W-:Y:S06]  /*0d30*/  @P0 BRA `(.L_x_9282) ;  /* 0x0000000000300947 */ /* 0x001fec0003800000 */
[----:B------:R-:W0:Y:S01]  /*0d40*/  LDC.64 R4, c[0x0][0x228] ;  /* 0x00008a00ff047b82 */ /* 0x000e220000000a00 */
[----:B------:R-:W-:Y:S02]  /*0d50*/  IADD3 R3, R0, R29, RZ ;  /* 0x0000001d00037210 */ /* 0x000fe40007ffe0ff */
[----:B------:R-:W-:-:S04]  /*0d60*/  IADD3 R29, R29, 0x80, RZ ;  /* 0x000000801d1d7810 */ /* 0x000fc80007ffe0ff */
[----:B------:R-:W-:Y:S01]  /*0d70*/  ISETP.GE.AND P0, PT, R29, R2, PT ;  /* 0x000000021d00720c */ /* 0x000fe20003f06270 */
[----:B0-----:R-:W-:-:S05]  /*0d80*/  IMAD.WIDE.U32 R4, R3, 0x4, R4 ;  /* 0x0000000403047825 */ /* 0x001fca00078e0004 */
[----:B------:R0:W-:Y:S07]  /*0d90*/  STG.E desc[UR4][R4.64], R8 ;  /* 0x0000000804007986 */ /* 0x0001ee000c101904 */
[----:B------:R-:W-:Y:S05]  /*0da0*/  @P0 BRA `(.L_x_9283) ;  /* 0x0000000000300947 */ /* 0x000fea0003800000 */
[----:B0-----:R-:W0:Y:S01]  /*0db0*/  LDC.64 R4, c[0x0][0x228] ;  /* 0x00008a00ff047b82 */ /* 0x001e220000000a00 */
[----:B------:R-:W-:Y:S02]  /*0dc0*/  IADD3 R3, R0, R29, RZ ;  /* 0x0000001d00037210 */ /* 0x000fe40007ffe0ff */
[----:B------:R-:W-:-:S03]  /*0dd0*/  IADD3 R29, R29, 0x80, RZ ;  /* 0x000000801d1d7810 */ /* 0x000fc60007ffe0ff */
[----:B0-----:R-:W-:-:S05]  /*0de0*/  IMAD.WIDE.U32 R4, R3, 0x4, R4 ;  /* 0x0000000403047825 */ /* 0x001fca00078e0004 */
[----:B------:R0:W-:Y:S02]  /*0df0*/  STG.E desc[UR4][R4.64], R22 ;  /* 0x0000001604007986 */ /* 0x0001e4000c101904 */
.L_x_9282:
[----:B------:R-:W-:-:S13]  /*0e00*/  ISETP.GE.AND P0, PT, R29, R2, PT ;  /* 0x000000021d00720c */ /* 0x000fda0003f06270 */
[----:B------:R-:W-:Y:S05]  /*0e10*/  @P0 BRA `(.L_x_9284) ;  /* 0x0000000000300947 */ /* 0x000fea0003800000 */
[----:B0-----:R-:W0:Y:S01]  /*0e20*/  LDC.64 R4, c[0x0][0x228] ;  /* 0x00008a00ff047b82 */ /* 0x001e220000000a00 */
[----:B------:R-:W-:Y:S02]  /*0e30*/  IADD3 R3, R0, R29, RZ ;  /* 0x0000001d00037210 */ /* 0x000fe40007ffe0ff */
[----:B------:R-:W-:-:S03]  /*0e40*/  IADD3 R29, R29, 0x80, RZ ;  /* 0x000000801d1d7810 */ /* 0x000fc60007ffe0ff */
[----:B0-----:R-:W-:-:S05]  /*0e50*/  IMAD.WIDE.U32 R4, R3, 0x4, R4 ;  /* 0x0000000403047825 */ /* 0x001fca00078e0004 */
[----:B------:R1:W-:Y:S02]  /*0e60*/  STG.E desc[UR4][R4.64], R21 ;  /* 0x0000001504007986 */ /* 0x0003e4000c101904 */
.L_x_9283:
[----:B------:R-:W-:-:S13]  /*0e70*/  ISETP.GE.AND P0, PT, R29, R2, PT ;  /* 0x000000021d00720c */ /* 0x000fda0003f06270 */
[----:B------:R-:W-:Y:S05]  /*0e80*/  @P0 BRA `(.L_x_9285) ;  /* 0x0000000000340947 */ /* 0x000fea0003800000 */
[----:B01----:R-:W0:Y:S01]  /*0e90*/  LDC.64 R4, c[0x0][0x228] ;  /* 0x00008a00ff047b82 */ /* 0x003e220000000a00 */
[----:B------:R-:W-:Y:S02]  /*0ea0*/  IADD3 R3, R0, R29, RZ ;  /* 0x0000001d00037210 */ /* 0x000fe40007ffe0ff */
[----:B------:R-:W-:-:S03]  /*0eb0*/  IADD3 R29, R29, 0x80, RZ ;  /* 0x000000801d1d7810 */ /* 0x000fc60007ffe0ff */
[----:B0-----:R-:W-:-:S05]  /*0ec0*/  IMAD.WIDE.U32 R4, R3, 0x4, R4 ;  /* 0x0000000403047825 */ /* 0x001fca00078e0004 */
[----:B------:R1:W-:Y:S02]  /*0ed0*/  STG.E desc[UR4][R4.64], R13 ;  /* 0x0000000d04007986 */ /* 0x0003e4000c101904 */
.L_x_9284:
[----:B------:R-:W-:-:S13]  /*0ee0*/  ISETP.GE.AND P0, PT, R29, R2, PT ;  /* 0x000000021d00720c */ /* 0x000fda0003f06270 */
[----:B------:R-:W-:Y:S05]  /*0ef0*/  @P0 BREAK B1 ;  /* 0x0000000000010942 */ /* 0x000fea0003800000 */
[----:B------:R-:W-:Y:S05]  /*0f00*/  @P0 BRA `(.L_x_9286) ;  /* 0x0000000000300947 */ /* 0x000fea0003800000 */
[----:B01----:R-:W0:Y:S01]  /*0f10*/  LDC.64 R4, c[0x0][0x228] ;  /* 0x00008a00ff047b82 */ /* 0x003e220000000a00 */
[----:B------:R-:W-:Y:S02]  /*0f20*/  IADD3 R3, R0, R29, RZ ;  /* 0x0000001d00037210 */ /* 0x000fe40007ffe0ff */
[----:B------:R-:W-:-:S03]  /*0f30*/  IADD3 R29, R29, 0x80, RZ ;  /* 0x000000801d1d7810 */ /* 0x000fc60007ffe0ff */
[----:B0-----:R-:W-:-:S05]  /*0f40*/  IMAD.WIDE.U32 R4, R3, 0x4, R4 ;  /* 0x0000000403047825 */ /* 0x001fca00078e0004 */
[----:B------:R2:W-:Y:S02]  /*0f50*/  STG.E desc[UR4][R4.64], R12 ;  /* 0x0000000c04007986 */ /* 0x0005e4000c101904 */
.L_x_9285:
[----:B------:R-:W-:Y:S05]  /*0f60*/  BSYNC B1 ;  /* 0x0000000000017941 */ /* 0x000fea0003800000 */
.L_x_9281:
[----:B------:R-:W-:-:S13]  /*0f70*/  ISETP.GE.AND P0, PT, R29, R2, PT ;  /* 0x000000021d00720c */ /* 0x000fda0003f06270 */
[----:B012---:R-:W0:Y:S01]  /*0f80*/  @!P0 LDC.64 R4, c[0x0][0x228] ;  /* 0x00008a00ff048b82 */ /* 0x007e220000000a00 */
[----:B------:R-:W-:Y:S02]  /*0f90*/  @!P0 IADD3 R3, R0, R29, RZ ;  /* 0x0000001d00038210 */ /* 0x000fe40007ffe0ff */
[----:B------:R-:W-:-:S03]  /*0fa0*/  @!P0 IADD3 R29, R29, 0x80, RZ ;  /* 0x000000801d1d8810 */ /* 0x000fc60007ffe0ff */
[----:B0-----:R-:W-:-:S05]  /*0fb0*/  @!P0 IMAD.WIDE.U32 R4, R3, 0x4, R4 ;  /* 0x0000000403048825 */ /* 0x001fca00078e0004 */
[----:B------:R2:W-:Y:S02]  /*0fc0*/  @!P0 STG.E desc[UR4][R4.64], R11 ;  /* 0x0000000b04008986 */ /* 0x0005e4000c101904 */
.L_x_9286:
[----:B------:R-:W-:Y:S05]  /*0fd0*/  BSYNC B0 ;  /* 0x0000000000007941 */ /* 0x000fea0003800000 */
.L_x_9280:
[----:B------:R-:W-:Y:S05]  /*0fe0*/  WARPSYNC.ALL ;  /* 0x0000000000007948 */ /* 0x000fea0003800000 */
[----:B------:R-:W-:-:S13]  /*0ff0*/  ISETP.GE.AND P0, PT, R29, R2, PT ;  /* 0x000000021d00720c */ /* 0x000fda0003f06270 */
[----:B------:R-:W-:Y:S05]  /*1000*/  @P0 EXIT ;  /* 0x000000000000094d */ /* 0x000fea0003800000 */
[----:B------:R-:W3:Y:S01]  /*1010*/  LDC.64 R2, c[0x0][0x228] ;  /* 0x00008a00ff027b82 */ /* 0x000ee20000000a00 */
[----:B------:R-:W-:-:S05]  /*1020*/  IADD3 R29, R0, R29, RZ ;  /* 0x0000001d001d7210 */ /* 0x000fca0007ffe0ff */
[----:B---3--:R-:W-:-:S05]  /*1030*/  IMAD.WIDE.U32 R2, R29, 0x4, R2 ;  /* 0x000000041d027825 */ /* 0x008fca00078e0002 */
[----:B------:R-:W-:Y:S01]  /*1040*/  STG.E desc[UR4][R2.64], R25 ;  /* 0x0000001902007986 */ /* 0x000fe2000c101904 */
[----:B------:R-:W-:Y:S05]  /*1050*/  EXIT ;  /* 0x000000000000794d */ /* 0x000fea0003800000 */
.L_x_9287:
        /* <DEDUP_REMOVED lines=10> */
.L_x_24144:


//--------------------- .text._ZN2at6native29vectorized_elementwise_kernelILi4EZZZNS0_54_GLOBAL__N__d8c5977b_16_LinearAlgebra_cu_7dd49032_297216addr_kernel_cudaERNS_14TensorIteratorERKN3c106ScalarES8_ENKUlvE_clEvENKUlvE5_clEvEUlfffE0_St5arrayIPcLm4EEEEviT0_T1_ --------------------------
	.section	.text._ZN2at6native29vectorized_elementwise_kernelILi4EZZZNS0_54_GLOBAL__N__d8c5977b_16_LinearAlgebra_cu_7dd49032_297216addr_kernel_cudaERNS_14TensorIteratorERKN3c106ScalarES8_ENKUlvE_clEvENKUlvE5_clEvEUlfffE0_St5arrayIPcLm4EEEEviT0_T1_,"ax",@progbits
	.align	128
        .global         _ZN2at6native29vectorized_elementwise_kernelILi4EZZZNS0_54_GLOBAL__N__d8c5977b_16_LinearAlgebra_cu_7dd49032_297216addr_kernel_cudaERNS_14TensorIteratorERKN3c106ScalarES8_ENKUlvE_clEvENKUlvE5_clEvEUlfffE0_St5arrayIPcLm4EEEEviT0_T1_
        .type           _ZN2at6native29vectorized_elementwise_kernelILi4EZZZNS0_54_GLOBAL__N__d8c5977b_16_LinearAlgebra_cu_7dd49032_297216addr_kernel_cudaERNS_14TensorIteratorERKN3c106ScalarES8_ENKUlvE_clEvENKUlvE5_clEvEUlfffE0_St5arrayIPcLm4EEEEviT0_T1_,@function
        .size           _ZN2at6native29vectorized_elementwise_kernelILi4EZZZNS0_54_GLOBAL__N__d8c5977b_16_LinearAlgebra_cu_7dd49032_297216addr_kernel_cudaERNS_14TensorIteratorERKN3c106ScalarES8_ENKUlvE_clEvENKUlvE5_clEvEUlfffE0_St5arrayIPcLm4EEEEviT0_T1_,(.L_x_24145 - _ZN2at6native29vectorized_elementwise_kernelILi4EZZZNS0_54_GLOBAL__N__d8c5977b_16_LinearAlgebra_cu_7dd49032_297216addr_kernel_cudaERNS_14TensorIteratorERKN3c106ScalarES8_ENKUlvE_clEvENKUlvE5_clEvEUlfffE0_St5arrayIPcLm4EEEEviT0_T1_)
        .other          _ZN2at6native29vectorized_elementwise_kernelILi4EZZZNS0_54_GLOBAL__N__d8c5977b_16_LinearAlgebra_cu_7dd49032_297216addr_kernel_cudaERNS_14TensorIteratorERKN3c106ScalarES8_ENKUlvE_clEvENKUlvE5_clEvEUlfffE0_St5arrayIPcLm4EEEEviT0_T1_,@"STO_CUDA_ENTRY STV_DEFAULT"
_ZN2at6native29vectorized_elementwise_kernelILi4EZZZNS0_54_GLOBAL__N__d8c5977b_16_LinearAlgebra_cu_7dd49032_297216addr_kernel_cudaERNS_14TensorIteratorERKN3c106ScalarES8_ENKUlvE_clEvENKUlvE5_clEvEUlfffE0_St5arrayIPcLm4EEEEviT0_T1_:
.text._ZN2at6native29vectorized_elementwise_kernelILi4EZZZNS0_54_GLOBAL__N__d8c5977b_16_LinearAlgebra_cu_7dd49032_297216addr_kernel_cudaERNS_14TensorIteratorERKN3c106ScalarES8_ENKUlvE_clEvENKUlvE5_clEvEUlfffE0_St5arrayIPcLm4EEEEviT0_T1_:
        /* <DEDUP_REMOVED lines=16> */
[----:B------:R-:W2:Y:S03]  /*0100*/  LDG.E.128 R12, desc[UR4][R30.64+0x800] ;  /* 0x000800041e0c7981 */ /* 0x000ea6000c1e1d00 */
[----:B------:R-:W-:Y:S02]  /*0110*/  IMAD.WIDE.U32 R32, R2, 0x10, R6 ;  /* 0x0000001002207825 */ /* 0x000fe400078e0006 */
[----:B------:R-:W4:Y:S04]  /*0120*/  LDG.E.128 R4, desc[UR4][R30.64] ;  /* 0x000000041e047981 */ /* 0x000f28000c1e1d00 */
[----:B------:R-:W5:Y:S01]  /*0130*/  LDG.E.128 R8, desc[UR4][R32.64] ;  /* 0x0000000420087981 */ /* 0x000f62000c1e1d00 */
[----:B---3--:R-:W-:-:S04]  /*0140*/  IMAD.WIDE R16, R0, 0x4, R16 ;  /* 0x0000000400107825 */ /* 0x008fc800078e0210 */
[----:B------:R-:W-:Y:S02]  /*0150*/  IMAD.WIDE.U32 R28, R2, 0x10, R16 ;  /* 0x00000010021c7825 */ /* 0x000fe400078e0010 */
[----:B------:R-:W3:Y:S04]  /*0160*/  LDG.E.128 R16, desc[UR4][R32.64+0x800] ;  /* 0x0008000420107981 */ /* 0x000ee8000c1e1d00 */
[----:B------:R-:W3:Y:S04]  /*0170*/  LDG.E.128 R20, desc[UR4][R28.64] ;  /* 0x000000041c147981 */ /* 0x000ee8000c1e1d00 */
[----:B------:R-:W3:Y:S01]  /*0180*/  LDG.E.128 R24, desc[UR4][R28.64+0x800] ;  /* 0x000800041c187981 */ /* 0x000ee2000c1e1d00 */
[----:B----4-:R-:W-:Y:S01]  /*0190*/  FMUL.FTZ R3, R4, UR7 ;  /* 0x0000000704037c20 */ /* 0x010fe20008410000 */
[----:B------:R-:W-:-:S03]  /*01a0*/  FMUL.FTZ R4, R5, UR7 ;  /* 0x0000000705047c20 */ /* 0x000fc60008410000 */
[----:B-----5:R-:W-:Y:S01]  /*01b0*/  FMUL.FTZ R3, R8, R3 ;  /* 0x0000000308037220 */ /* 0x020fe20000410000 */
[----:B------:R-:W-:Y:S02]  /*01c0*/  FMUL.FTZ R8, R9, R4 ;  /* 0x0000000409087220 */ /* 0x000fe40000410000 */
[----:B------:R-:W0:Y:S01]  /*01d0*/  LDC.64 R4, c[0x0][0x228] ;  /* 0x00008a00ff047b82 */ /* 0x000e220000000a00 */
[----:B------:R-:W-:Y:S01]  /*01e0*/  FMUL.FTZ R9, R6, UR7 ;  /* 0x0000000706097c20 */ /* 0x000fe20008410000 */
[----:B------:R-:W-:-:S03]  /*01f0*/  FMUL.FTZ R6, R7, UR7 ;  /* 0x0000000707067c20 */ /* 0x000fc60008410000 */
[----:B------:R-:W-:Y:S01]  /*0200*/  FMUL.FTZ R7, R10, R9 ;  /* 0x000000090a077220 */ /* 0x000fe20000410000 */
[----:B------:R-:W-:Y:S01]  /*0210*/  FMUL.FTZ R6, R11, R6 ;  /* 0x000000060b067220 */ /* 0x000fe20000410000 */
[----:B--2---:R-:W-:Y:S01]  /*0220*/  FMUL.FTZ R9, R12, UR7 ;  /* 0x000000070c097c20 */ /* 0x004fe20008410000 */
[----:B------:R-:W-:Y:S01]  /*0230*/  FMUL.FTZ R10, R13, UR7 ;  /* 0x000000070d0a7c20 */ /* 0x000fe20008410000 */
[----:B------:R-:W-:Y:S01]  /*0240*/  FMUL.FTZ R11, R14, UR7 ;  /* 0x000000070e0b7c20 */ /* 0x000fe20008410000 */
[----:B------:R-:W-:Y:S01]  /*0250*/  FMUL.FTZ R12, R15, UR7 ;  /* 0x000000070f0c7c20 */ /* 0x000fe20008410000 */
[----:B---3--:R-:W-:Y:S01]  /*0260*/  FMUL.FTZ R9, R16, R9 ;  /* 0x0000000910097220 */ /* 0x008fe20000410000 */
[----:B------:R-:W-:Y:S01]  /*0270*/  FMUL.FTZ R10, R17, R10 ;  /* 0x0000000a110a7220 */ /* 0x000fe20000410000 */
[----:B------:R-:W-:Y:S01]  /*0280*/  FMUL.FTZ R11, R18, R11 ;  /* 0x0000000b120b7220 */ /* 0x000fe20000410000 */
[----:B------:R-:W-:Y:S01]  /*0290*/  FMUL.FTZ R12, R19, R12 ;  /* 0x0000000c130c7220 */ /* 0x000fe20000410000 */
[----:B------:R-:W-:Y:S01]  /*02a0*/  FFMA.FTZ R23, R23, UR6, R6 ;  /* 0x0000000617177c23 */ /* 0x000fe20008010006 */
[----:B------:R-:W-:Y:S01]  /*02b0*/  FFMA.FTZ R22, R22, UR6, R7 ;  /* 0x0000000616167c23 */ /* 0x000fe20008010007 */
[----:B------:R-:W-:Y:S01]  /*02c0*/  FFMA.FTZ R21, R21, UR6, R8 ;  /* 0x0000000615157c23 */ /* 0x000fe20008010008 */
[----:B------:R-:W-:Y:S01]  /*02d0*/  FFMA.FTZ R20, R20, UR6, R3 ;  /* 0x0000000614147c23 */ /* 0x000fe20008010003 */
[----:B0-----:R-:W-:-:S04]  /*02e0*/  IMAD.WIDE.U32 R4, R0, 0x4, R4 ;  /* 0x0000000400047825 */ /* 0x001fc800078e0004 */
[----:B------:R-:W-:Y:S01]  /*02f0*/  FFMA.FTZ R27, R27, UR6, R12 ;  /* 0x000000061b1b7c23 */ /* 0x000fe2000801000c */
[----:B------:R-:W-:Y:S01]  /*0300*/  FFMA.FTZ R26, R26, UR6, R11 ;  /* 0x000000061a1a7c23 */ /* 0x000fe2000801000b */
[----:B------:R-:W-:Y:S01]  /*0310*/  FFMA.FTZ R25, R25, UR6, R10 ;  /* 0x0000000619197c23 */ /* 0x000fe2000801000a */
[----:B------:R-:W-:Y:S01]  /*0320*/  FFMA.FTZ R24, R24, UR6, R9 ;  /* 0x0000000618187c23 */ /* 0x000fe20008010009 */
[----:B------:R-:W-:-:S05]  /*0330*/  IMAD.WIDE R4, R2, 0x10, R4 ;  /* 0x0000001002047825 */ /* 0x000fca00078e0204 */
[----:B------:R-:W-:Y:S04]  /*0340*/  STG.E.128 desc[UR4][R4.64], R20 ;  /* 0x0000001404007986 */ /* 0x000fe8000c101d04 */
[----:B------:R-:W-:Y:S01]  /*0350*/  STG.E.128 desc[UR4][R4.64+0x800], R24 ;  /* 0x0008001804007986 */ /* 0x000fe2000c101d04 */
[----:B------:R-:W-:Y:S05]  /*0360*/  EXIT ;  /* 0x000000000000794d */ /* 0x000fea0003800000 */
.L_x_9288:
        /* <DEDUP_REMOVED lines=161> */
.L_x_9291:
[----:B------:R-:W-:-:S13]  /*0d80*/  ISETP.GE.AND P0, PT, R29, R2, PT ;  /* 0x000000021d00720c */ /* 0x000fda0003f06270 */
[----:B------:R-:W-:Y:S05]  /*0d90*/  @P0 BRA `(.L_x_9293) ;  /* 0x0000000000300947 */ /* 0x000fea0003800000 */
[----:B0-----:R-:W0:Y:S01]  /*0da0*/  LDC.64 R4, c[0x0][0x228] ;  /* 0x00008a00ff047b82 */ /* 0x001e220000000a00 */
[----:B------:R-:W-:Y:S02]  /*0db0*/  IADD3 R3, R0, R29, RZ ;  /* 0x0000001d00037210 */ /* 0x000fe40007ffe0ff */
[----:B------:R-:W-:-:S03]  /*0dc0*/  IADD3 R29, R29, 0x80, RZ ;  /* 0x000000801d1d7810 */ /* 0x000fc60007ffe0ff */
[----:B0-----:R-:W-:-:S05]  /*0dd0*/  IMAD.WIDE.U32 R4, R3, 0x4, R4 ;  /* 0x0000000403047825 */ /* 0x001fca00078e0004 */
[----:B------:R1:W-:Y:S02]  /*0de0*/  STG.E desc[UR4][R4.64], R21 ;  /* 0x0000001504007986 */ /* 0x0003e4000c101904 */
.L_x_9292:
[----:B------:R-:W-:-:S13]  /*0df0*/  ISETP.GE.AND P0, PT, R29, R2, PT ;  /* 0x000000021d00720c */ /* 0x000fda0003f06270 */
[----:B------:R-:W-:Y:S05]  /*0e00*/  @P0 BRA `(.L_x_9294) ;  /* 0x0000000000340947 */ /* 0x000fea0003800000 */
[----:B01----:R-:W0:Y:S01]  /*0e10*/  LDC.64 R4, c[0x0][0x228] ;  /* 0x00008a00ff047b82 */ /* 0x003e220000000a00 */
[----:B------:R-:W-:Y:S02]  /*0e20*/  IADD3 R3, R0, R29, RZ ;  /* 0x0000001d00037210 */ /* 0x000fe40007ffe0ff */
[----:B------:R-:W-:-:S03]  /*0e30*/  IADD3 R29, R29, 0x80, RZ ;  /* 0x000000801d1d7810 */ /* 0x000fc60007ffe0ff */
[----:B0-----:R-:W-:-:S05]  /*0e40*/  IMAD.WIDE.U32 R4, R3, 0x4, R4 ;  /* 0x0000000403047825 */ /* 0x001fca00078e0004 */
[----:B------:R1:W-:Y:S02]  /*0e50*/  STG.E desc[UR4][R4.64], R13 ;  /* 0x0000000d04007986 */ /* 0x0003e4000c101904 */
.L_x_9293:
        /* <DEDUP_REMOVED lines=8> */
.L_x_9294:
[----:B------:R-:W-:Y:S05]  /*0ee0*/  BSYNC B1 ;  /* 0x0000000000017941 */ /* 0x000fea0003800000 */
.L_x_9290:
[----:B------:R-:W-:-:S13]  /*0ef0*/  ISETP.GE.AND P0, PT, R29, R2, PT ;  /* 0x000000021d00720c */ /* 0x000fda0003f06270 */
[----:B012---:R-:W0:Y:S01]  /*0f00*/  @!P0 LDC.64 R4, c[0x0][0x228] ;  /* 0x00008a00ff048b82 */ /* 0x007e220000000a00 */
[----:B------:R-:W-:Y:S02]  /*0f10*/  @!P0 IADD3 R3, R0, R29, RZ ;  /* 0x0000001d00038210 */ /* 0x000fe40007ffe0ff */
[----:B------:R-:W-:-:S03]  /*0f20*/  @!P0 IADD3 R29, R29, 0x80, RZ ;  /* 0x000000801d1d8810 */ /* 0x000fc60007ffe0ff */
[----:B0-----:R-:W-:-:S05]  /*0f30*/  @!P0 IMAD.WIDE.U32 R4, R3, 0x4, R4 ;  /* 0x0000000403048825 */ /* 0x001fca00078e0004 */
[----:B------:R2:W-:Y:S02]  /*0f40*/  @!P0 STG.E desc[UR4][R4.64], R11 ;  /* 0x0000000b04008986 */ /* 0x0005e4000c101904 */
.L_x_9295:
[----:B------:R-:W-:Y:S05]  /*0f50*/  BSYNC B0 ;  /* 0x0000000000007941 */ /* 0x000fea0003800000 */
.L_x_9289:
        /* <DEDUP_REMOVED lines=8> */
.L_x_9296:
        /* <DEDUP_REMOVED lines=10> */
.L_x_24145:


//--------------------- .text._ZN2at6native29vectorized_elementwise_kernelILi8EZZZNS0_54_GLOBAL__N__d8c5977b_16_LinearAlgebra_cu_7dd49032_297216addr_kernel_cudaERNS_14TensorIteratorERKN3c106ScalarES8_ENKUlvE_clEvENKUlvE5_clEvEUlfffE0_St5arrayIPcLm4EEEEviT0_T1_ --------------------------
	.section	.text._ZN2at6native29vectorized_elementwise_kernelILi8EZZZNS0_54_GLOBAL__N__d8c5977b_16_LinearAlgebra_cu_7dd49032_297216addr_kernel_cudaERNS_14TensorIteratorERKN3c106ScalarES8_ENKUlvE_clEvENKUlvE5_clEvEUlfffE0_St5arrayIPcLm4EEEEviT0_T1_,"ax",@progbits
	.align	128
        .global         _ZN2at6native29vectorized_elementwise_kernelILi8EZZZNS0_54_GLOBAL__N__d8c5977b_16_LinearAlgebra_cu_7dd49032_297216addr_kernel_cudaERNS_14TensorIteratorERKN3c106ScalarES8_ENKUlvE_clEvENKUlvE5_clEvEUlfffE0_St5arrayIPcLm4EEEEviT0_T1_
        .type           _ZN2at6native29vectorized_elementwise_kernelILi8EZZZNS0_54_GLOBAL__N__d8c5977b_16_LinearAlgebra_cu_7dd49032_297216addr_kernel_cudaERNS_14TensorIteratorERKN3c106ScalarES8_ENKUlvE_clEvENKUlvE5_clEvEUlfffE0_St5arrayIPcLm4EEEEviT0_T1_,@function
        .size           _ZN2at6native29vectorized_elementwise_kernelILi8EZZZNS0_54_GLOBAL__N__d8c5977b_16_LinearAlgebra_cu_7dd49032_297216addr_kernel_cudaERNS_14TensorIteratorERKN3c106ScalarES8_ENKUlvE_clEvENKUlvE5_clEvEUlfffE0_St5arrayIPcLm4EEEEviT0_T1_,(.L_x_24146 - _ZN2at6native29vectorized_elementwise_kernelILi8EZZZNS0_54_GLOBAL__N__d8c5977b_16_LinearAlgebra_cu_7dd49032_297216addr_kernel_cudaERNS_14TensorIteratorERKN3c106ScalarES8_ENKUlvE_clEvENKUlvE5_clEvEUlfffE0_St5arrayIPcLm4EEEEviT0_T1_)
        .other          _ZN2at6native29vectorized_elementwise_kernelILi8EZZZNS0_54_GLOBAL__N__d8c5977b_16_LinearAlgebra_cu_7dd49032_297216addr_kernel_cudaERNS_14TensorIteratorERKN3c106ScalarES8_ENKUlvE_clEvENKUlvE5_clEvEUlfffE0_St5arrayIPcLm4EEEEviT0_T1_,@"STO_CUDA_ENTRY STV_DEFAULT"
_ZN2at6native29vectorized_elementwise_kernelILi8EZZZNS0_54_GLOBAL__N__d8c5977b_16_LinearAlgebra_cu_7dd49032_297216addr_kernel_cudaERNS_14TensorIteratorERKN3c106ScalarES8_ENKUlvE_clEvENKUlvE5_clEvEUlfffE0_St5arrayIPcLm4EEEEviT0_T1_:
.text._ZN2at6native29vectorized_elementwise_kernelILi8EZZZNS0_54_GLOBAL__N__d8c5977b_16_LinearAlgebra_cu_7dd49032_297216addr_kernel_cudaERNS_14TensorIteratorERKN3c106ScalarES8_ENKUlvE_clEvENKUlvE5_clEvEUlfffE0_St5arrayIPcLm4EEEEviT0_T1_:
        /* <DEDUP_REMOVED lines=55> */
.L_x_9297:
        /* <DEDUP_REMOVED lines=161> */
.L_x_9300:
[----:B------:R-:W-:-:S13]  /*0d80*/  ISETP.GE.AND P0, PT, R29, R2, PT ;  /* 0x000000021d00720c */ /* 0x000fda0003f06270 */
[----:B------:R-:W-:Y:S05]  /*0d90*/  @P0 BRA `(.L_x_9302) ;  /* 0x0000000000300947 */ /* 0x000fea0003800000 */
[----:B0-----:R-:W0:Y:S01]  /*0da0*/  LDC.64 R4, c[0x0][0x228] ;  /* 0x00008a00ff047b82 */ /* 0x001e220000000a00 */
[----:B------:R-:W-:Y:S02]  /*0db0*/  IADD3 R3, R0, R29, RZ ;  /* 0x0000001d00037210 */ /* 0x000fe40007ffe0ff */
[----:B------:R-:W-:-:S03]  /*0dc0*/  IADD3 R29, R29, 0x80, RZ ;  /* 0x000000801d1d7810 */ /* 0x000fc60007ffe0ff */
[----:B0-----:R-:W-:-:S05]  /*0dd0*/  IMAD.WIDE.U32 R4, R3, 0x4, R4 ;  /* 0x0000000403047825 */ /* 0x001fca00078e0004 */
[----:B------:R1:W-:Y:S02]  /*0de0*/  STG.E desc[UR4][R4.64], R21 ;  /* 0x0000001504007986 */ /* 0x0003e4000c101904 */
.L_x_9301:
[----:B------:R-:W-:-:S13]  /*0df0*/  ISETP.GE.AND P0, PT, R29, R2, PT ;  /* 0x000000021d00720c */ /* 0x000fda0003f06270 */
[----:B------:R-:W-:Y:S05]  /*0e00*/  @P0 BRA `(.L_x_9303) ;  /* 0x0000000000340947 */ /* 0x000fea0003800000 */
[----:B01----:R-:W0:Y:S01]  /*0e10*/  LDC.64 R4, c[0x0][0x228] ;  /* 0x00008a00ff047b82 */ /* 0x003e220000000a00 */
[----:B------:R-:W-:Y:S02]  /*0e20*/  IADD3 R3, R0, R29, RZ ;  /* 0x0000001d00037210 */ /* 0x000fe40007ffe0ff */
[----:B------:R-:W-:-:S03]  /*0e30*/  IADD3 R29, R29, 0x80, RZ ;  /* 0x000000801d1d7810 */ /* 0x000fc60007ffe0ff */
[----:B0-----:R-:W-:-:S05]  /*0e40*/  IMAD.WIDE.U32 R4, R3, 0x4, R4 ;  /* 0x0000000403047825 */ /* 0x001fca00078e0004 */
[----:B------:R1:W-:Y:S02]  /*0e50*/  STG.E desc[UR4][R4.64], R13 ;  /* 0x0000000d04007986 */ /* 0x0003e4000c101904 */
.L_x_9302:
        /* <DEDUP_REMOVED lines=8> */
.L_x_9303:
[----:B------:R-:W-:Y:S05]  /*0ee0*/  BSYNC B1 ;  /* 0x0000000000017941 */ /* 0x000fea0003800000 */
.L_x_9299:
[----:B------:R-:W-:-:S13]  /*0ef0*/  ISETP.GE.AND P0, PT, R29, R2, PT ;  /* 0x000000021d00720c */ /* 0x000fda0003f06270 */
[----:B012---:R-:W0:Y:S01]  /*0f00*/  @!P0 LDC.64 R4, c[0x0][0x228] ;  /* 0x00008a00ff048b82 */ /* 0x007e220000000a00 */
[----:B------:R-:W-:Y:S02]  /*0f10*/  @!P0 IADD3 R3, R0, R29, RZ ;  /* 0x0000001d00038210 */ /* 0x000fe40007ffe0ff */
[----:B------:R-:W-:-:S03]  /*0f20*/  @!P0 IADD3 R29, R29, 0x80, RZ ;  /* 0x000000801d1d8810 */ /* 0x000fc60007ffe0ff */
[----:B0-----:R-:W-:-:S05]  /*0f30*/  @!P0 IMAD.WIDE.U32 R4, R3, 0x4, R4 ;  /* 0x0000000403048825 */ /* 0x001fca00078e0004 */
[----:B------:R2:W-:Y:S02]  /*0f40*/  @!P0 STG.E desc[UR4][R4.64], R11 ;  /* 0x0000000b04008986 */ /* 0x0005e4000c101904 */
.L_x_9304:
[----:B------:R-:W-:Y:S05]  /*0f50*/  BSYNC B0 ;  /* 0x0000000000007941 */ /* 0x000fea0003800000 */
.L_x_9298:
        /* <DEDUP_REMOVED lines=8> */
.L_x_9305:
        /* <DEDUP_REMOVED lines=10> */
.L_x_24146:


//--------------------- .text._ZN2at6native18elementwise_kernelILi128ELi4EZNS0_15gpu_kernel_implIZZZNS0_54_GLOBAL__N__d8c5977b_16_LinearAlgebra_cu_7dd49032_297216addr_kernel_cudaERNS_14TensorIteratorERKN3c106ScalarES9_ENKUlvE_clEvENKUlvE5_clEvEUlfffE_EEvRNS_18TensorIteratorBaseERKT_EUliE_EEviT1_ --------------------------
	.section	.text._ZN2at6native18elementwise_kernelILi128ELi4EZNS0_15gpu_kernel_implIZZZNS0_54_GLOBAL__N__d8c5977b_16_LinearAlgebra_cu_7dd49032_297216addr_kernel_cudaERNS_14TensorIteratorERKN3c106ScalarES9_ENKUlvE_clEvENKUlvE5_clEvEUlfffE_EEvRNS_18TensorIteratorBaseERKT_EUliE_EEviT1_,"ax",@progbits
	.align	128
        .global         _ZN2at6native18elementwise_kernelILi128ELi4EZNS0_15gpu_kernel_implIZZZNS0_54_GLOBAL__N__d8c5977b_16_LinearAlgebra_cu_7dd49032_297216addr_kernel_cudaERNS_14TensorIteratorERKN3c106ScalarES9_ENKUlvE_clEvENKUlvE5_clEvEUlfffE_EEvRNS_18TensorIteratorBaseERKT_EUliE_EEviT1_
        .type           _ZN2at6native18elementwise_kernelILi128ELi4EZNS0_15gpu_kernel_implIZZZNS0_54_GLOBAL__N__d8c5977b_16_LinearAlgebra_cu_7dd49032_297216addr_kernel_cudaERNS_14TensorIteratorERKN3c106ScalarES9_ENKUlvE_clEvENKUlvE5_clEvEUlfffE_EEvRNS_18TensorIteratorBaseERKT_EUliE_EEviT1_,@function
        .size           _ZN2at6native18elementwise_kernelILi128ELi4EZNS0_15gpu_kernel_implIZZZNS0_54_GLOBAL__N__d8c5977b_16_LinearAlgebra_cu_7dd49032_297216addr_kernel_cudaERNS_14TensorIteratorERKN3c106ScalarES9_ENKUlvE_clEvENKUlvE5_clEvEUlfffE_EEvRNS_18TensorIteratorBaseERKT_EUliE_EEviT1_,(.L_x_24147 - _ZN2at6native18elementwise_kernelILi128ELi4EZNS0_15gpu_kernel_implIZZZNS0_54_GLOBAL__N__d8c5977b_16_LinearAlgebra_cu_7dd49032_297216addr_kernel_cudaERNS_14TensorIteratorERKN3c106ScalarES9_ENKUlvE_clEvENKUlvE5_clEvEUlfffE_EEvRNS_18TensorIteratorBaseERKT_EUliE_EEviT1_)
        .other          _ZN2at6native18elementwise_kernelILi128ELi4EZNS0_15gpu_kernel_implIZZZNS0_54_GLOBAL__N__d8c5977b_16_LinearAlgebra_cu_7dd49032_297216addr_kernel_cudaERNS_14TensorIteratorERKN3c106ScalarES9_ENKUlvE_clEvENKUlvE5_clEvEUlfffE_EEvRNS_18TensorIteratorBaseERKT_EUliE_EEviT1_,@"STO_CUDA_ENTRY STV_DEFAULT"
_ZN2at6native18elementwise_kernelILi128ELi4EZNS0_15gpu_kernel_implIZZZNS0_54_GLOBAL__N__d8c5977b_16_LinearAlgebra_cu_7dd49032_297216addr_kernel_cudaERNS_14TensorIteratorERKN3c106ScalarES9_ENKUlvE_clEvENKUlvE5_clEvEUlfffE_EEvRNS_18TensorIteratorBaseERKT_EUliE_EEviT1_:
.text._ZN2at6native18elementwise_kernelILi128ELi4EZNS0_15gpu_kernel_implIZZZNS0_54_GLOBAL__N__d8c5977b_16_LinearAlgebra_cu_7dd49032_297216addr_kernel_cudaERNS_14TensorIteratorERKN3c106ScalarES9_ENKUlvE_clEvENKUlvE5_clEvEUlfffE_EEvRNS_18TensorIteratorBaseERKT_EUliE_EEviT1_:
        /* <DEDUP_REMOVED lines=364> */
.L_x_9308:
        /* <DEDUP_REMOVED lines=27> */
.L_x_9309:
        /* <DEDUP_REMOVED lines=19> */
.L_x_9314:
[----:B------:R-:W2:Y:S02]  /*19a0*/  LDG.E.U8 R2, desc[UR36][R2.64] ;  /* 0x0000002402027981 */ /* 0x000ea4000c1e1100 */
[----:B--2---:R-:W-:Y:S01]  /*19b0*/  I2FP.F32.U32 R19, R2 ;  /* 0x0000000200137245 */ /* 0x004fe20000201000 */
[----:B------:R-:W-:Y:S06]  /*19c0*/  BRA `(.L_x_9316) ;  /* 0x0000000c002c7947 */ /* 0x000fec0003800000 */
.L_x_9313:
        /* <DEDUP_REMOVED lines=9> */
.L_x_9318:
[----:B------:R-:W2:Y:S02]  /*1a60*/  LDG.E R2, desc[UR36][R2.64] ;  /* 0x0000002402027981 */ /* 0x000ea4000c1e1900 */
[----:B--2---:R-:W-:Y:S01]  /*1a70*/  I2FP.F32.S32 R19, R2 ;  /* 0x0000000200137245 */ /* 0x004fe20000201400 */
[----:B------:R-:W-:Y:S06]  /*1a80*/  BRA `(.L_x_9316) ;  /* 0x0000000800fc7947 */ /* 0x000fec0003800000 */
.L_x_9317:
[----:B------:R-:W2:Y:S02]  /*1a90*/  LDG.E.U16 R2, desc[UR36][R2.64] ;  /* 0x0000002402027981 */ /* 0x000ea4000c1e1500 */
[----:B--2---:R2:W3:Y:S01]  /*1aa0*/  I2F.S16 R19, R2 ;  /* 0x0000000200137306 */ /* 0x0044e20000101400 */
[----:B------:R-:W-:Y:S05]  /*1ab0*/  BRA `(.L_x_9316) ;  /* 0x0000000800f07947 */ /* 0x000fea0003800000 */
.L_x_9312:
        /* <DEDUP_REMOVED lines=8> */
.L_x_9320:
[----:B------:R-:W2:Y:S02]  /*1b40*/  LDG.E.U16 R2, desc[UR36][R2.64] ;  /* 0x0000002402027981 */ /* 0x000ea4000c1e1500 */
[----:B--2---:R-:W-:Y:S01]  /*1b50*/  HADD2.F32 R19, -RZ, R2.H0_H0 ;  /* 0x20000002ff137230 */ /* 0x004fe20000004100 */
[----:B------:R-:W-:Y:S06]  /*1b60*/  BRA `(.L_x_9316) ;  /* 0x0000000800c47947 */ /* 0x000fec0003800000 */
.L_x_9319:
        /* <DEDUP_REMOVED lines=8> */
.L_x_9322:
[----:B------:R-:W2:Y:S02]  /*1bf0*/  LDG.E.U16 R2, desc[UR36][R2.64] ;  /* 0x0000002402027981 */ /* 0x000ea4000c1e1500 */
[----:B--2---:R-:W-:Y:S01]  /*1c00*/  HADD2.F32 R19, -RZ, R2.H0_H0 ;  /* 0x20000002ff137230 */ /* 0x004fe20000004100 */
[----:B------:R-:W-:Y:S06]  /*1c10*/  BRA `(.L_x_9316) ;  /* 0x0000000800987947 */ /* 0x000fec0003800000 */
.L_x_9321:
[----:B------:R-:W2:Y:S01]  /*1c20*/  LDG.E.64 R2, desc[UR36][R2.64] ;  /* 0x0000002402027981 */ /* 0x000ea2000c1e1b00 */
[----:B------:R-:W-:Y:S01]  /*1c30*/  UMOV UR4, 0xf0000000 ;  /* 0xf000000000047882 */ /* 0x000fe20000000000 */
[----:B------:R-:W-:Y:S01]  /*1c40*/  UMOV UR5, 0x380fffff ;  /* 0x380fffff00057882 */ /* 0x000fe20000000000 */
[----:B--2---:R-:W0:Y:S01]  /*1c50*/  F2F.F32.F64 R19, R2 ;  /* 0x0000000200137310 */ /* 0x004e220000301000 */
[----:B------:R-:W-:-:S14]  /*1c60*/  DSETP.GEU.AND P0, PT, |R2|, UR4, PT ;  /* 0x0000000402007e2a */ /* 0x000fdc000bf0e200 */
[----:B0-----:R-:W-:Y:S01]  /*1c70*/  @!P0 FMUL R19, R19, 1.175494350822287508e-38 ;  /* 0x0080000013138820 */ /* 0x001fe20000400000 */
[----:B------:R-:W-:Y:S06]  /*1c80*/  BRA `(.L_x_9316) ;  /* 0x00000008007c7947 */ /* 0x000fec0003800000 */
.L_x_9311:
        /* <DEDUP_REMOVED lines=12> */
.L_x_9325:
[----:B------:R-:W2:Y:S01]  /*1d50*/  LDG.E.64 R2, desc[UR36][R2.64] ;  /* 0x0000002402027981 */ /* 0x000ea2000c1e1b00 */
[----:B------:R-:W-:Y:S01]  /*1d60*/  UMOV UR4, 0xf0000000 ;  /* 0xf000000000047882 */ /* 0x000fe20000000000 */
[----:B------:R-:W-:Y:S01]  /*1d70*/  UMOV UR5, 0x380fffff ;  /* 0x380fffff00057882 */ /* 0x000fe20000000000 */
[----:B--2---:R-:W0:Y:S01]  /*1d80*/  F2F.F32.F64 R19, R2 ;  /* 0x0000000200137310 */ /* 0x004e220000301000 */
[----:B------:R-:W-:-:S14]  /*1d90*/  DSETP.GEU.AND P0, PT, |R2|, UR4, PT ;  /* 0x0000000402007e2a */ /* 0x000fdc000bf0e200 */
[----:B0-----:R-:W-:Y:S01]  /*1da0*/  @!P0 FMUL R19, R19, 1.175494350822287508e-38 ;  /* 0x0080000013138820 */ /* 0x001fe20000400000 */
[----:B------:R-:W-:Y:S06]  /*1db0*/  BRA `(.L_x_9316) ;  /* 0x0000000800307947 */ /* 0x000fec0003800000 */
.L_x_9324:
        /* <DEDUP_REMOVED lines=26> */
.L_x_9327:
        /* <DEDUP_REMOVED lines=13> */
.L_x_9326:
[----:B------:R-:W2:Y:S02]  /*2030*/  LDG.E.U16 R2, desc[UR36][R2.64] ;  /* 0x0000002402027981 */ /* 0x000ea4000c1e1500 */
[----:B--2---:R-:W-:Y:S01]  /*2040*/  IMAD.U32 R19, R2, 0x10000, RZ ;  /* 0x0001000002137824 */ /* 0x004fe200078e00ff */
[----:B------:R-:W-:Y:S06]  /*2050*/  BRA `(.L_x_9316) ;  /* 0x0000000400887947 */ /* 0x000fec0003800000 */
.L_x_9323:
        /* <DEDUP_REMOVED lines=11> */
.L_x_9330:
        /* <DEDUP_REMOVED lines=20> */
.L_x_9332:
[----:B------:R-:W-:Y:S05]  /*2250*/  BSYNC B0 ;  /* 0x0000000000007941 */ /* 0x000fea0003800000 */
.L_x_9331:
[----:B------:R-:W-:Y:S01]  /*2260*/  IMAD.SHL.U32 R2, R2, 0x100000, RZ ;  /* 0x0010000002027824 */ /* 0x000fe200078e00ff */
[----:B------:R-:W-:-:S04]  /*2270*/  LEA R0, R0, 0x3b800000, 0x17 ;  /* 0x3b80000000007811 */ /* 0x000fc800078eb8ff */
[----:B------:R-:W-:Y:S01]  /*2280*/  LOP3.LUT R19, R0, R2, R19, 0xfe, !PT ;  /* 0x0000000200137212 */ /* 0x000fe200078efe13 */
[----:B------:R-:W-:Y:S06]  /*2290*/  BRA `(.L_x_9316) ;  /* 0x0000000000f87947 */ /* 0x000fec0003800000 */
.L_x_9329:
        /* <DEDUP_REMOVED lines=20> */
.L_x_9334:
[----:B------:R-:W-:Y:S05]  /*23e0*/  BSYNC B0 ;  /* 0x0000000000007941 */ /* 0x000fea0003800000 */
.L_x_9333:
[----:B------:R-:W-:Y:S01]  /*23f0*/  IMAD.SHL.U32 R2, R2, 0x200000, RZ ;  /* 0x0020000002027824 */ /* 0x000fe200078e00ff */
[----:B------:R-:W-:-:S04]  /*2400*/  LEA R0, R0, 0x37800000, 0x17 ;  /* 0x3780000000007811 */ /* 0x000fc800078eb8ff */
[----:B------:R-:W-:Y:S01]  /*2410*/  LOP3.LUT R19, R0, R2, R19, 0xfe, !PT ;  /* 0x0000000200137212 */ /* 0x000fe200078efe13 */
[----:B------:R-:W-:Y:S06]  /*2420*/  BRA `(.L_x_9316) ;  /* 0x0000000000947947 */ /* 0x000fec0003800000 */
.L_x_9328:
        /* <DEDUP_REMOVED lines=14> */
.L_x_9315:
        /* <DEDUP_REMOVED lines=16> */
.L_x_9337:
[----:B------:R-:W-:Y:S01]  /*2610*/  IMAD.MOV.U32 R19, RZ, RZ, RZ ;  /* 0x000000ffff137224 */ /* 0x000fe200078e00ff */
[----:B------:R-:W-:Y:S06]  /*2620*/  BRA `(.L_x_9316) ;  /* 0x0000000000147947 */ /* 0x000fec0003800000 */
.L_x_9336:
[----:B------:R-:W2:Y:S02]  /*2630*/  LDG.E.64 R2, desc[UR36][R2.64] ;  /* 0x0000002402027981 */ /* 0x000ea4000c1e1b00 */
[----:B--2---:R0:W1:Y:S01]  /*2640*/  I2F.U64 R19, R2 ;  /* 0x0000000200137312 */ /* 0x0040620000301000 */
[----:B------:R-:W-:Y:S05]  /*2650*/  BRA `(.L_x_9316) ;  /* 0x0000000000087947 */ /* 0x000fea0003800000 */
.L_x_9335:
[----:B------:R-:W2:Y:S02]  /*2660*/  LDG.E R2, desc[UR36][R2.64] ;  /* 0x0000002402027981 */ /* 0x000ea4000c1e1900 */
[----:B--2---:R-:W-:-:S07]  /*2670*/  I2FP.F32.U32 R19, R2 ;  /* 0x0000000200137245 */ /* 0x004fce0000201000 */
.L_x_9316:
[----:B------:R-:W-:Y:S05]  /*2680*/  BSYNC B6 ;  /* 0x0000000000067941 */ /* 0x000fea0003800000 */
.L_x_9310:
        /* <DEDUP_REMOVED lines=19> */
.L_x_9342:
[----:B------:R-:W2:Y:S02]  /*27c0*/  LDG.E.U8 R0, desc[UR36][R2.64] ;  /* 0x0000002402007981 */ /* 0x000ea4000c1e1100 */
[----:B--2---:R-:W-:Y:S01]  /*27d0*/  I2FP.F32.U32 R0, R0 ;  /* 0x0000000000007245 */ /* 0x004fe20000201000 */
[----:B------:R-:W-:Y:S06]  /*27e0*/  BRA `(.L_x_9344) ;  /* 0x0000000c002c7947 */ /* 0x000fec0003800000 */
.L_x_9341:
        /* <DEDUP_REMOVED lines=9> */
.L_x_9346:
[----:B------:R-:W2:Y:S02]  /*2880*/  LDG.E R0, desc[UR36][R2.64] ;  /* 0x0000002402007981 */ /* 0x000ea4000c1e1900 */
[----:B--2---:R-:W-:Y:S01]  /*2890*/  I2FP.F32.S32 R0, R0 ;  /* 0x0000000000007245 */ /* 0x004fe20000201400 */
[----:B------:R-:W-:Y:S06]  /*28a0*/  BRA `(.L_x_9344) ;  /* 0x0000000800fc7947 */ /* 0x000fec0003800000 */
.L_x_9345:
[----:B------:R-:W2:Y:S02]  /*28b0*/  LDG.E.U16 R0, desc[UR36][R2.64] ;  /* 0x0000002402007981 */ /* 0x000ea4000c1e1500 */
[----:B--2---:R-:W0:Y:S01]  /*28c0*/  I2F.S16 R0, R0 ;  /* 0x0000000000007306 */ /* 0x004e220000101400 */
[----:B------:R-:W-:Y:S05]  /*28d0*/  BRA `(.L_x_9344) ;  /* 0x0000000800f07947 */ /* 0x000fea0003800000 */
.L_x_9340:
        /* <DEDUP_REMOVED lines=8> */
.L_x_9348:
[----:B------:R-:W2:Y:S02]  /*2960*/  LDG.E.U16 R0, desc[UR36][R2.64] ;  /* 0x0000002402007981 */ /* 0x000ea4000c1e1500 */
[----:B--2---:R-:W-:Y:S01]  /*2970*/  HADD2.F32 R0, -RZ, R0.H0_H0 ;  /* 0x20000000ff007230 */ /* 0x004fe20000004100 */
[----:B------:R-:W-:Y:S06]  /*2980*/  BRA `(.L_x_9344) ;  /* 0x0000000800c47947 */ /* 0x000fec0003800000 */
.L_x_9347:
        /* <DEDUP_REMOVED lines=8> */
.L_x_9350:
[----:B------:R-:W2:Y:S02]  /*2a10*/  LDG.E.U16 R0, desc[UR36][R2.64] ;  /* 0x0000002402007981 */ /* 0x000ea4000c1e1500 */
[----:B--2---:R-:W-:Y:S01]  /*2a20*/  HADD2.F32 R0, -RZ, R0.H0_H0 ;  /* 0x20000000ff007230 */ /* 0x004fe20000004100 */
[----:B------:R-:W-:Y:S06]  /*2a30*/  BRA `(.L_x_9344) ;  /* 0x0000000800987947 */ /* 0x000fec0003800000 */
.L_x_9349:
[----:B------:R-:W2:Y:S01]  /*2a40*/  LDG.E.64 R2, desc[UR36][R2.64] ;  /* 0x0000002402027981 */ /* 0x000ea2000c1e1b00 */
[----:B------:R-:W-:Y:S01]  /*2a50*/  UMOV UR4, 0xf0000000 ;  /* 0xf000000000047882 */ /* 0x000fe20000000000 */
[----:B------:R-:W-:Y:S01]  /*2a60*/  UMOV UR5, 0x380fffff ;  /* 0x380fffff00057882 */ /* 0x000fe20000000000 */
[----:B--2---:R-:W0:Y:S01]  /*2a70*/  F2F.F32.F64 R0, R2 ;  /* 0x0000000200007310 */ /* 0x004e220000301000 */
[----:B------:R-:W-:-:S14]  /*2a80*/  DSETP.GEU.AND P0, PT, |R2|, UR4, PT ;  /* 0x0000000402007e2a */ /* 0x000fdc000bf0e200 */
[----:B0-----:R-:W-:Y:S01]  /*2a90*/  @!P0 FMUL R0, R0, 1.175494350822287508e-38 ;  /* 0x0080000000008820 */ /* 0x001fe20000400000 */
[----:B------:R-:W-:Y:S06]  /*2aa0*/  BRA `(.L_x_9344) ;  /* 0x00000008007c7947 */ /* 0x000fec0003800000 */
.L_x_9339:
        /* <DEDUP_REMOVED lines=12> */
.L_x_9353:
[----:B------:R-:W2:Y:S01]  /*2b70*/  LDG.E.64 R2, desc[UR36][R2.64] ;  /* 0x0000002402027981 */ /* 0x000ea2000c1e1b00 */
[----:B------:R-:W-:Y:S01]  /*2b80*/  UMOV UR4, 0xf0000000 ;  /* 0xf000000000047882 */ /* 0x000fe20000000000 */
[----:B------:R-:W-:Y:S01]  /*2b90*/  UMOV UR5, 0x380fffff ;  /* 0x380fffff00057882 */ /* 0x000fe20000000000 */
[----:B--2---:R-:W0:Y:S01]  /*2ba0*/  F2F.F32.F64 R0, R2 ;  /* 0x0000000200007310 */ /* 0x004e220000301000 */
[----:B------:R-:W-:-:S14]  /*2bb0*/  DSETP.GEU.AND P0, PT, |R2|, UR4, PT ;  /* 0x0000000402007e2a */ /* 0x000fdc000bf0e200 */
[----:B0-----:R-:W-:Y:S01]  /*2bc0*/  @!P0 FMUL R0, R0, 1.175494350822287508e-38 ;  /* 0x0080000000008820 */ /* 0x001fe20000400000 */
[----:B------:R-:W-:Y:S06]  /*2bd0*/  BRA `(.L_x_9344) ;  /* 0x0000000800307947 */ /* 0x000fec0003800000 */
.L_x_9352:
        /* <DEDUP_REMOVED lines=26> */
.L_x_9355:
        /* <DEDUP_REMOVED lines=13> */
.L_x_9354:
[----:B------:R-:W2:Y:S02]  /*2e50*/  LDG.E.U16 R0, desc[UR36][R2.64] ;  /* 0x0000002402007981 */ /* 0x000ea4000c1e1500 */
[----:B--2---:R-:W-:Y:S01]  /*2e60*/  IMAD.U32 R0, R0, 0x10000, RZ ;  /* 0x0001000000007824 */ /* 0x004fe200078e00ff */
[----:B------:R-:W-:Y:S06]  /*2e70*/  BRA `(.L_x_9344) ;  /* 0x0000000400887947 */ /* 0x000fec0003800000 */
.L_x_9351:
        /* <DEDUP_REMOVED lines=11> */
.L_x_9358:
        /* <DEDUP_REMOVED lines=20> */
.L_x_9360:
[----:B------:R-:W-:Y:S05]  /*3070*/  BSYNC B0 ;  /* 0x0000000000007941 */ /* 0x000fea0003800000 */
.L_x_9359:
[----:B------:R-:W-:Y:S01]  /*3080*/  LEA R3, R0, 0x3b800000, 0x17 ;  /* 0x3b80000000037811 */ /* 0x000fe200078eb8ff */
[----:B------:R-:W-:-:S05]  /*3090*/  IMAD.SHL.U32 R0, R2, 0x100000, RZ ;  /* 0x0010000002007824 */ /* 0x000fca00078e00ff */
[----:B------:R-:W-:Y:S01]  /*30a0*/  LOP3.LUT R0, R3, R0, R4, 0xfe, !PT ;  /* 0x0000000003007212 */ /* 0x000fe200078efe04 */
[----:B------:R-:W-:Y:S06]  /*30b0*/  BRA `(.L_x_9344) ;  /* 0x0000000000f87947 */ /* 0x000fec0003800000 */
.L_x_9357:
        /* <DEDUP_REMOVED lines=20> */
.L_x_9362:
[----:B------:R-:W-:Y:S05]  /*3200*/  BSYNC B0 ;  /* 0x0000000000007941 */ /* 0x000fea0003800000 */
.L_x_9361:
[----:B------:R-:W-:Y:S01]  /*3210*/  LEA R3, R0, 0x37800000, 0x17 ;  /* 0x3780000000037811 */ /* 0x000fe200078eb8ff */
[----:B------:R-:W-:-:S05]  /*3220*/  IMAD.SHL.U32 R0, R2, 0x200000, RZ ;  /* 0x0020000002007824 */ /* 0x000fca00078e00ff */
[----:B------:R-:W-:Y:S01]  /*3230*/  LOP3.LUT R0, R3, R0, R4, 0xfe, !PT ;  /* 0x0000000003007212 */ /* 0x000fe200078efe04 */
[----:B------:R-:W-:Y:S06]  /*3240*/  BRA `(.L_x_9344) ;  /* 0x0000000000947947 */ /* 0x000fec0003800000 */
.L_x_9356:
        /* <DEDUP_REMOVED lines=14> */
.L_x_9343:
        /* <DEDUP_REMOVED lines=16> */
.L_x_9365:
[----:B------:R-:W-:Y:S01]  /*3430*/  IMAD.MOV.U32 R0, RZ, RZ, RZ ;  /* 0x000000ffff007224 */ /* 0x000fe200078e00ff */
[----:B------:R-:W-:Y:S06]  /*3440*/  BRA `(.L_x_9344) ;  /* 0x0000000000147947 */ /* 0x000fec0003800000 */
.L_x_9364:
[----:B------:R-:W2:Y:S02]  /*3450*/  LDG.E.64 R2, desc[UR36][R2.64] ;  /* 0x0000002402027981 */ /* 0x000ea4000c1e1b00 */
[----:B--2---:R0:W1:Y:S01]  /*3460*/  I2F.U64 R0, R2 ;  /* 0x0000000200007312 */ /* 0x0040620000301000 */
[----:B------:R-:W-:Y:S05]  /*3470*/  BRA `(.L_x_9344) ;  /* 0x0000000000087947 */ /* 0x000fea0003800000 */
.L_x_9363:
[----:B------:R-:W2:Y:S02]  /*3480*/  LDG.E R0, desc[UR36][R2.64] ;  /* 0x0000002402007981 */ /* 0x000ea4000c1e1900 */
[----:B--2---:R-:W-:-:S07]  /*3490*/  I2FP.F32.U32 R0, R0 ;  /* 0x0000000000007245 */ /* 0x004fce0000201000 */
.L_x_9344:
[----:B------:R-:W-:Y:S05]  /*34a0*/  BSYNC B6 ;  /* 0x0000000000067941 */ /* 0x000fea0003800000 */
.L_x_9338:
[----:B------:R-:W0:Y:S01]  /*34b0*/  LDC.U8 R4, c[0x0][0x508] ;  /* 0x00014200ff047b82 */ /* 0x000e220000000000 */
[----:B------:R-:W-:Y:S02]  /*34c0*/  ULDC UR4, c[0x0][0x4f8] ;  /* 0x00013e0000047ab9 */ /* 0x000fe40000000800 */
[----:B---3-5:R-:W-:-:S04]  /*34d0*/  FMUL.FTZ R19, R19, UR4 ;  /* 0x0000000413137c20 */ /* 0x028fc80008410000 */
[----:B012-4-:R-:W-:Y:S01]  /*34e0*/  FMUL.FTZ R2, R19, R0 ;  /* 0x0000000013027220 */ /* 0x017fe20000410000 */
        /* <DEDUP_REMOVED lines=14> */
.L_x_9369:
[----:B------:R-:W0:Y:S02]  /*35d0*/  F2I.S64.TRUNC R2, R2 ;  /* 0x0000000200027311 */ /* 0x000e24000020d900 */
[----:B0-----:R-:W-:-:S05]  /*35e0*/  IMAD.MOV.U32 R5, RZ, RZ, R2 ;  /* 0x000000ffff057224 */ /* 0x001fca00078e0002 */
[----:B------:R3:W-:Y:S01]  /*35f0*/  STG.E.U8 desc[UR36][R16.64], R5 ;  /* 0x0000000510007986 */ /* 0x0007e2000c101124 */
[----:B------:R-:W-:Y:S05]  /*3600*/  BRA `(.L_x_9371) ;  /* 0x0000000c00407947 */ /* 0x000fea0003800000 */
.L_x_9368:
        /* <DEDUP_REMOVED lines=9> */
.L_x_9373:
[----:B------:R-:W0:Y:S02]  /*36a0*/  F2I.FTZ.TRUNC.NTZ R3, R2 ;  /* 0x0000000200037305 */ /* 0x000e24000021f100 */
[----:B0-----:R1:W-:Y:S01]  /*36b0*/  STG.E desc[UR36][R16.64], R3 ;  /* 0x0000000310007986 */ /* 0x0013e2000c101924 */
[----:B------:R-:W-:Y:S05]  /*36c0*/  BRA `(.L_x_9371) ;  /* 0x0000000c00107947 */ /* 0x000fea0003800000 */
.L_x_9372:
[----:B------:R-:W0:Y:S02]  /*36d0*/  F2I.FTZ.TRUNC.NTZ R3, R2 ;  /* 0x0000000200037305 */ /* 0x000e24000021f100 */
[----:B0-----:R2:W-:Y:S01]  /*36e0*/  STG.E.U16 desc[UR36][R16.64], R3 ;  /* 0x0000000310007986 */ /* 0x0015e2000c101524 */
[----:B------:R-:W-:Y:S05]  /*36f0*/  BRA `(.L_x_9371) ;  /* 0x0000000c00047947 */ /* 0x000fea0003800000 */
.L_x_9367:
        /* <DEDUP_REMOVED lines=8> */
.L_x_9375:
[----:B------:R-:W-:-:S05]  /*3780*/  F2FP.F16.F32.PACK_AB R2, RZ, R2 ;  /* 0x00000002ff02723e */ /* 0x000fca00000000ff */
[----:B------:R0:W-:Y:S01]  /*3790*/  STG.E.U16 desc[UR36][R16.64], R2 ;  /* 0x0000000210007986 */ /* 0x0001e2000c101524 */
[----:B------:R-:W-:Y:S05]  /*37a0*/  BRA `(.L_x_9371) ;  /* 0x0000000800d87947 */ /* 0x000fea0003800000 */
.L_x_9374:
        /* <DEDUP_REMOVED lines=9> */
.L_x_9377:
[----:B------:R-:W-:-:S04]  /*3840*/  F2FP.F16.F32.PACK_AB R3, RZ, R2 ;  /* 0x00000002ff03723e */ /* 0x000fc800000000ff */
[----:B------:R-:W-:-:S05]  /*3850*/  PRMT R3, R3, 0x5410, RZ ;  /* 0x0000541003037816 */ /* 0x000fca00000000ff */
[----:B------:R0:W-:Y:S01]  /*3860*/  STG.E desc[UR36][R16.64], R3 ;  /* 0x0000000310007986 */ /* 0x0001e2000c101924 */
[----:B------:R-:W-:Y:S05]  /*3870*/  BRA `(.L_x_9371) ;  /* 0x0000000800a47947 */ /* 0x000fea0003800000 */
.L_x_9376:
[----:B------:R-:W-:-:S06]  /*3880*/  FMUL.FTZ R2, R2, 1 ;  /* 0x3f80000002027820 */ /* 0x000fcc0000410000 */
[----:B------:R-:W0:Y:S02]  /*3890*/  F2F.F64.F32 R2, R2 ;  /* 0x0000000200027310 */ /* 0x000e240000201800 */
[----:B0-----:R0:W-:Y:S01]  /*38a0*/  STG.E.64 desc[UR36][R16.64], R2 ;  /* 0x0000000210007986 */ /* 0x0011e2000c101b24 */
[----:B------:R-:W-:Y:S05]  /*38b0*/  BRA `(.L_x_9371) ;  /* 0x0000000800947947 */ /* 0x000fea0003800000 */
.L_x_9366:
        /* <DEDUP_REMOVED lines=12> */
.L_x_9380:
[----:B------:R-:W-:Y:S01]  /*3980*/  FMUL.FTZ R4, R2, 1 ;  /* 0x3f80000002047820 */ /* 0x000fe20000410000 */
[----:B------:R-:W-:-:S05]  /*3990*/  CS2R R6, SRZ ;  /* 0x0000000000067805 */ /* 0x000fca000001ff00 */
[----:B------:R-:W0:Y:S02]  /*39a0*/  F2F.F64.F32 R4, R4 ;  /* 0x0000000400047310 */ /* 0x000e240000201800 */
[----:B0-----:R0:W-:Y:S01]  /*39b0*/  STG.E.128 desc[UR36][R16.64], R4 ;  /* 0x0000000410007986 */ /* 0x0011e2000c101d24 */
[----:B------:R-:W-:Y:S05]  /*39c0*/  BRA `(.L_x_9371) ;  /* 0x0000000800507947 */ /* 0x000fea0003800000 */
.L_x_9379:
        /* <DEDUP_REMOVED lines=20> */
.L_x_9384:
[----:B------:R-:W-:Y:S05]  /*3b10*/  BSYNC B0 ;  /* 0x0000000000007941 */ /* 0x000fea0003800000 */
.L_x_9383:
[----:B------:R-:W-:-:S05]  /*3b20*/  LOP3.LUT R5, R0, R5, RZ, 0xfc, !PT ;  /* 0x0000000500057212 */ /* 0x000fca00078efcff */
[----:B------:R0:W-:Y:S01]  /*3b30*/  STG.E.U8 desc[UR36][R16.64], R5 ;  /* 0x0000000510007986 */ /* 0x0001e2000c101124 */
[----:B------:R-:W-:Y:S05]  /*3b40*/  BRA `(.L_x_9371) ;  /* 0x0000000400f07947 */ /* 0x000fea0003800000 */
.L_x_9382:
        /* <DEDUP_REMOVED lines=12> */
.L_x_9386:
[----:B------:R-:W-:Y:S01]  /*3c10*/  IMAD.MOV.U32 R0, RZ, RZ, 0x7f ;  /* 0x0000007fff007424 */ /* 0x000fe200078e00ff */
[----:B------:R-:W-:-:S04]  /*3c20*/  ISETP.GT.U32.AND P0, PT, R4, 0x7f800000, PT ;  /* 0x7f8000000400780c */ /* 0x000fc80003f04070 */
[----:B------:R-:W-:-:S09]  /*3c30*/  SEL R0, R0, 0x7c, P0 ;  /* 0x0000007c00007807 */ /* 0x000fd20000000000 */
.L_x_9387:
[----:B------:R-:W-:Y:S05]  /*3c40*/  BSYNC B0 ;  /* 0x0000000000007941 */ /* 0x000fea0003800000 */
.L_x_9385:
[----:B------:R-:W-:-:S04]  /*3c50*/  LOP3.LUT R2, R2, 0x80000000, RZ, 0xc0, !PT ;  /* 0x8000000002027812 */ /* 0x000fc800078ec0ff */
[----:B------:R-:W-:-:S04]  /*3c60*/  SHF.R.U32.HI R3, RZ, 0x18, R2 ;  /* 0x00000018ff037819 */ /* 0x000fc80000011602 */
[----:B------:R-:W-:-:S05]  /*3c70*/  LOP3.LUT R3, R0, R3, RZ, 0xfc, !PT ;  /* 0x0000000300037212 */ /* 0x000fca00078efcff */
[----:B------:R0:W-:Y:S01]  /*3c80*/  STG.E.U8 desc[UR36][R16.64], R3 ;  /* 0x0000000310007986 */ /* 0x0001e2000c101124 */
[----:B------:R-:W-:Y:S05]  /*3c90*/  BRA `(.L_x_9371) ;  /* 0x00000004009c7947 */ /* 0x000fea0003800000 */
.L_x_9381:
[----:B------:R-:W-:-:S05]  /*3ca0*/  F2FP.BF16.F32.PACK_AB R2, RZ, R2 ;  /* 0x00000002ff02723e */ /* 0x000fca00000010ff */
[----:B------:R0:W-:Y:S01]  /*3cb0*/  STG.E.U16 desc[UR36][R16.64], R2 ;  /* 0x0000000210007986 */ /* 0x0001e2000c101524 */
[----:B------:R-:W-:Y:S05]  /*3cc0*/  BRA `(.L_x_9371) ;  /* 0x0000000400907947 */ /* 0x000fea0003800000 */
.L_x_9378:
        /* <DEDUP_REMOVED lines=11> */
.L_x_9390:
        /* <DEDUP_REMOVED lines=16> */
.L_x_9393:
[----:B------:R-:W-:-:S04]  /*3e80*/  LOP3.LUT R2, R2, 0x80000000, RZ, 0xc0, !PT ;  /* 0x8000000002027812 */ /* 0x000fc800078ec0ff */
[----:B------:R-:W-:-:S04]  /*3e90*/  SHF.R.U32.HI R3, RZ, 0x18, R2 ;  /* 0x00000018ff037819 */ /* 0x000fc80000011602 */
[----:B------:R-:W-:-:S04]  /*3ea0*/  LOP3.LUT R0, R0, R3, RZ, 0xfc, !PT ;  /* 0x0000000300007212 */ /* 0x000fc800078efcff */
[----:B------:R-:W-:-:S07]  /*3eb0*/  PRMT R8, R0, 0x7610, R8 ;  /* 0x0000761000087816 */ /* 0x000fce0000000008 */
.L_x_9392:
[----:B------:R-:W-:Y:S05]  /*3ec0*/  BSYNC B0 ;  /* 0x0000000000007941 */ /* 0x000fea0003800000 */
.L_x_9391:
[----:B------:R0:W-:Y:S01]  /*3ed0*/  STG.E.U8 desc[UR36][R16.64], R8 ;  /* 0x0000000810007986 */ /* 0x0001e2000c101124 */
[----:B------:R-:W-:Y:S05]  /*3ee0*/  BRA `(.L_x_9371) ;  /* 0x0000000400087947 */ /* 0x000fea0003800000 */
.L_x_9389:
        /* <DEDUP_REMOVED lines=16> */
.L_x_9396:
[----:B------:R-:W-:-:S04]  /*3ff0*/  LOP3.LUT R2, R2, 0x80000000, RZ, 0xc0, !PT ;  /* 0x8000000002027812 */ /* 0x000fc800078ec0ff */
[----:B------:R-:W-:-:S04]  /*4000*/  SHF.R.U32.HI R3, RZ, 0x18, R2 ;  /* 0x00000018ff037819 */ /* 0x000fc80000011602 */
[----:B------:R-:W-:-:S04]  /*4010*/  LOP3.LUT R0, R0, R3, RZ, 0xfc, !PT ;  /* 0x0000000300007212 */ /* 0x000fc800078efcff */
[----:B------:R-:W-:-:S07]  /*4020*/  PRMT R8, R0, 0x7610, R8 ;  /* 0x0000761000087816 */ /* 0x000fce0000000008 */
.L_x_9395:
[----:B------:R-:W-:Y:S05]  /*4030*/  BSYNC B0 ;  /* 0x0000000000007941 */ /* 0x000fea0003800000 */
.L_x_9394:
[----:B------:R0:W-:Y:S01]  /*4040*/  STG.E.U8 desc[UR36][R16.64], R8 ;  /* 0x0000000810007986 */ /* 0x0001e2000c101124 */
[----:B------:R-:W-:Y:S05]  /*4050*/  BRA `(.L_x_9371) ;  /* 0x0000000000ac7947 */ /* 0x000fea0003800000 */
.L_x_9388:
        /* <DEDUP_REMOVED lines=21> */
.L_x_9370:
        /* <DEDUP_REMOVED lines=16> */
.L_x_9399:
[----:B------:R-:W-:Y:S05]  /*42b0*/  BRA `(.L_x_9371) ;  /* 0x0000000000147947 */ /* 0x000fea0003800000 */
.L_x_9398:
[----:B------:R-:W0:Y:S02]  /*42c0*/  F2I.U64.TRUNC R2, R2 ;  /* 0x0000000200027311 */ /* 0x000e24000020d800 */
[----:B0-----:R0:W-:Y:S01]  /*42d0*/  STG.E.64 desc[UR36][R16.64], R2 ;  /* 0x0000000210007986 */ /* 0x0011e2000c101b24 */
[----:B------:R-:W-:Y:S05]  /*42e0*/  BRA `(.L_x_9371) ;  /* 0x0000000000087947 */ /* 0x000fea0003800000 */
.L_x_9397:
[----:B------:R-:W0:Y:S02]  /*42f0*/  F2I.FTZ.U32.TRUNC.NTZ R3, R2 ;  /* 0x0000000200037305 */ /* 0x000e24000021f000 */
[----:B0-----:R0:W-:Y:S02]  /*4300*/  STG.E desc[UR36][R16.64], R3 ;  /* 0x0000000310007986 */ /* 0x0011e4000c101924 */
.L_x_9371:
[----:B------:R-:W-:-:S04]  /*4310*/  IMAD R18, R23, 0x200, R18 ;  /* 0x0000020017127824 */ /* 0x000fc800078e0212 */
[----:B------:R-:W-:-:S07]  /*4320*/  VIADD R19, R18, 0x80 ;  /* 0x0000008012137836 */ /* 0x000fce0000000000 */
.L_x_9307:
[----:B------:R-:W-:Y:S05]  /*4330*/  BSYNC B7 ;  /* 0x0000000000077941 */ /* 0x000fea0003800000 */
.L_x_9306:
[----:B------:R-:W-:Y:S01]  /*4340*/  ULDC UR4, c[0x0][0x210] ;  /* 0x0000840000047ab9 */ /* 0x000fe20000000800 */
[----:B------:R-:W-:Y:S01]  /*4350*/  BSSY B7, `(.L_x_9400) ;  /* 0x000042b000077945 */ /* 0x000fe20003800000 */
[----:B------:R-:W-:-:S13]  /*4360*/  ISETP.GE.AND P0, PT, R19, UR4, PT ;  /* 0x0000000413007c0c */ /* 0x000fda000bf06270 */
[----:B------:R-:W-:Y:S05]  /*4370*/  @P0 BRA `(.L_x_9401) ;  /* 0x0000004000a00947 */ /* 0x000fea0003800000 */
[----:B------:R-:W5:Y:S01]  /*4380*/  LDC R0, c[0x0][0x218] ;  /* 0x00008600ff007b82 */ /* 0x000f620000000800 */
[----:B------:R-:W-:Y:S02]  /*4390*/  IMAD.MOV.U32 R18, RZ, RZ, RZ ;  /* 0x000000ffff127224 */ /* 0x000fe400078e00ff */
[----:B------:R-:W-:Y:S02]  /*43a0*/  IMAD.MOV.U32 R22, RZ, RZ, RZ ;  /* 0x000000ffff167224 */ /* 0x000fe400078e00ff */
        /* <DEDUP_REMOVED lines=351> */
.L_x_9402:
        /* <DEDUP_REMOVED lines=27> */
.L_x_9403:
        /* <DEDUP_REMOVED lines=17> */
[----:B--2---:R4:W0:Y:S01]  /*5c60*/  I2F.S16 R22, R2 ;  /* 0x0000000200167306 */ /* 0x0048220000101400 */
[----:B------:R-:W-:Y:S05]  /*5c70*/  BRA `(.L_x_9410) ;  /* 0x0000000c00387947 */ /* 0x000fea0003800000 */
.L_x_9408:
[----:B------:R-:W2:Y:S02]  /*5c80*/  LDG.E.U8 R2, desc[UR36][R2.64] ;  /* 0x0000002402027981 */ /* 0x000ea4000c1e1100 */
[----:B--2---:R-:W-:Y:S01]  /*5c90*/  I2FP.F32.U32 R22, R2 ;  /* 0x0000000200167245 */ /* 0x004fe20000201000 */
[----:B------:R-:W-:Y:S06]  /*5ca0*/  BRA `(.L_x_9410) ;  /* 0x0000000c002c7947 */ /* 0x000fec0003800000 */
.L_x_9407:
        /* <DEDUP_REMOVED lines=9> */
.L_x_9412:
[----:B------:R-:W2:Y:S02]  /*5d40*/  LDG.E R2, desc[UR36][R2.64] ;  /* 0x0000002402027981 */ /* 0x000ea4000c1e1900 */
[----:B--2---:R-:W-:Y:S01]  /*5d50*/  I2FP.F32.S32 R22, R2 ;  /* 0x0000000200167245 */ /* 0x004fe20000201400 */
[----:B------:R-:W-:Y:S06]  /*5d60*/  BRA `(.L_x_9410) ;  /* 0x0000000800fc7947 */ /* 0x000fec0003800000 */
.L_x_9411:
[----:B------:R-:W2:Y:S02]  /*5d70*/  LDG.E.U16 R2, desc[UR36][R2.64] ;  /* 0x0000002402027981 */ /* 0x000ea4000c1e1500 */
[----:B--2---:R0:W1:Y:S01]  /*5d80*/  I2F.S16 R22, R2 ;  /* 0x0000000200167306 */ /* 0x0040620000101400 */
[----:B------:R-:W-:Y:S05]  /*5d90*/  BRA `(.L_x_9410) ;  /* 0x0000000800f07947 */ /* 0x000fea0003800000 */
.L_x_9406:
        /* <DEDUP_REMOVED lines=8> */
.L_x_9414:
[----:B------:R-:W2:Y:S02]  /*5e20*/  LDG.E.U16 R2, desc[UR36][R2.64] ;  /* 0x0000002402027981 */ /* 0x000ea4000c1e1500 */
[----:B--2---:R-:W-:Y:S01]  /*5e30*/  HADD2.F32 R22, -RZ, R2.H0_H0 ;  /* 0x20000002ff167230 */ /* 0x004fe20000004100 */
[----:B------:R-:W-:Y:S06]  /*5e40*/  BRA `(.L_x_9410) ;  /* 0x0000000800c47947 */ /* 0x000fec0003800000 */
.L_x_9413:
        /* <DEDUP_REMOVED lines=8> */
.L_x_9416:
[----:B------:R-:W2:Y:S02]  /*5ed0*/  LDG.E.U16 R2, desc[UR36][R2.64] ;  /* 0x0000002402027981 */ /* 0x000ea4000c1e1500 */
[----:B--2---:R-:W-:Y:S01]  /*5ee0*/  HADD2.F32 R22, -RZ, R2.H0_H0 ;  /* 0x20000002ff167230 */ /* 0x004fe20000004100 */
[----:B------:R-:W-:Y:S06]  /*5ef0*/  BRA `(.L_x_9410) ;  /* 0x0000000800987947 */ /* 0x000fec0003800000 */
.L_x_9415:
[----:B------:R-:W2:Y:S01]  /*5f00*/  LDG.E.64 R2, desc[UR36][R2.64] ;  /* 0x0000002402027981 */ /* 0x000ea2000c1e1b00 */
[----:B------:R-:W-:Y:S01]  /*5f10*/  UMOV UR4, 0xf0000000 ;  /* 0xf000000000047882 */ /* 0x000fe20000000000 */
[----:B------:R-:W-:Y:S01]  /*5f20*/  UMOV UR5, 0x380fffff ;  /* 0x380fffff00057882 */ /* 0x000fe20000000000 */
[----:B--2---:R-:W0:Y:S01]  /*5f30*/  F2F.F32.F64 R22, R2 ;  /* 0x0000000200167310 */ /* 0x004e220000301000 */
[----:B------:R-:W-:-:S14]  /*5f40*/  DSETP.GEU.AND P0, PT, |R2|, UR4, PT ;  /* 0x0000000402007e2a */ /* 0x000fdc000bf0e200 */
[----:B0-----:R-:W-:Y:S01]  /*5f50*/  @!P0 FMUL R22, R22, 1.175494350822287508e-38 ;  /* 0x0080000016168820 */ /* 0x001fe20000400000 */
[----:B------:R-:W-:Y:S06]  /*5f60*/  BRA `(.L_x_9410) ;  /* 0x00000008007c7947 */ /* 0x000fec0003800000 */
.L_x_9405:
        /* <DEDUP_REMOVED lines=12> */
.L_x_9419:
[----:B------:R-:W2:Y:S01]  /*6030*/  LDG.E.64 R2, desc[UR36][R2.64] ;  /* 0x0000002402027981 */ /* 0x000ea2000c1e1b00 */
[----:B------:R-:W-:Y:S01]  /*6040*/  UMOV UR4, 0xf0000000 ;  /* 0xf000000000047882 */ /* 0x000fe20000000000 */
[----:B------:R-:W-:Y:S01]  /*6050*/  UMOV UR5, 0x380fffff ;  /* 0x380fffff00057882 */ /* 0x000fe20000000000 */
[----:B--2---:R-:W0:Y:S01]  /*6060*/  F2F.F32.F64 R22, R2 ;  /* 0x0000000200167310 */ /* 0x004e220000301000 */
[----:B------:R-:W-:-:S14]  /*6070*/  DSETP.GEU.AND P0, PT, |R2|, UR4, PT ;  /* 0x0000000402007e2a */ /* 0x000fdc000bf0e200 */
[----:B0-----:R-:W-:Y:S01]  /*6080*/  @!P0 FMUL R22, R22, 1.175494350822287508e-38 ;  /* 0x0080000016168820 */ /* 0x001fe20000400000 */
[----:B------:R-:W-:Y:S06]  /*6090*/  BRA `(.L_x_9410) ;  /* 0x0000000800307947 */ /* 0x000fec0003800000 */
.L_x_9418:
        /* <DEDUP_REMOVED lines=26> */
.L_x_9421:
        /* <DEDUP_REMOVED lines=13> */
.L_x_9420:
[----:B------:R-:W2:Y:S02]  /*6310*/  LDG.E.U16 R2, desc[UR36][R2.64] ;  /* 0x0000002402027981 */ /* 0x000ea4000c1e1500 */
[----:B--2---:R-:W-:Y:S01]  /*6320*/  IMAD.U32 R22, R2, 0x10000, RZ ;  /* 0x0001000002167824 */ /* 0x004fe200078e00ff */
[----:B------:R-:W-:Y:S06]  /*6330*/  BRA `(.L_x_9410) ;  /* 0x0000000400887947 */ /* 0x000fec0003800000 */
.L_x_9417:
        /* <DEDUP_REMOVED lines=11> */
.L_x_9424:
        /* <DEDUP_REMOVED lines=20> */
.L_x_9426:
[----:B------:R-:W-:Y:S05]  /*6530*/  BSYNC B0 ;  /* 0x0000000000007941 */ /* 0x000fea0003800000 */
.L_x_9425:
[----:B------:R-:W-:Y:S01]  /*6540*/  IMAD.SHL.U32 R2, R2, 0x100000, RZ ;  /* 0x0010000002027824 */ /* 0x000fe200078e00ff */
[----:B------:R-:W-:-:S04]  /*6550*/  LEA R3, R0, 0x3b800000, 0x17 ;  /* 0x3b80000000037811 */ /* 0x000fc800078eb8ff */
[----:B------:R-:W-:Y:S01]  /*6560*/  LOP3.LUT R22, R3, R2, R22, 0xfe, !PT ;  /* 0x0000000203167212 */ /* 0x000fe200078efe16 */
[----:B------:R-:W-:Y:S06]  /*6570*/  BRA `(.L_x_9410) ;  /* 0x0000000000f87947 */ /* 0x000fec0003800000 */
.L_x_9423:
        /* <DEDUP_REMOVED lines=20> */
.L_x_9428:
[----:B------:R-:W-:Y:S05]  /*66c0*/  BSYNC B0 ;  /* 0x0000000000007941 */ /* 0x000fea0003800000 */
.L_x_9427:
[----:B------:R-:W-:Y:S01]  /*66d0*/  IMAD.SHL.U32 R2, R2, 0x200000, RZ ;  /* 0x0020000002027824 */ /* 0x000fe200078e00ff */
[----:B------:R-:W-:-:S04]  /*66e0*/  LEA R3, R0, 0x37800000, 0x17 ;  /* 0x3780000000037811 */ /* 0x000fc800078eb8ff */
[----:B------:R-:W-:Y:S01]  /*66f0*/  LOP3.LUT R22, R3, R2, R22, 0xfe, !PT ;  /* 0x0000000203167212 */ /* 0x000fe200078efe16 */
[----:B------:R-:W-:Y:S06]  /*6700*/  BRA `(.L_x_9410) ;  /* 0x0000000000947947 */ /* 0x000fec0003800000 */
.L_x_9422:
        /* <DEDUP_REMOVED lines=14> */
.L_x_9409:
        /* <DEDUP_REMOVED lines=16> */
.L_x_9431:
[----:B------:R-:W-:Y:S01]  /*68f0*/  IMAD.MOV.U32 R22, RZ, RZ, RZ ;  /* 0x000000ffff167224 */ /* 0x000fe200078e00ff */
[----:B------:R-:W-:Y:S06]  /*6900*/  BRA `(.L_x_9410) ;  /* 0x0000000000147947 */ /* 0x000fec0003800000 */
.L_x_9430:
[----:B------:R-:W2:Y:S02]  /*6910*/  LDG.E.64 R22, desc[UR36][R2.64] ;  /* 0x0000002402167981 */ /* 0x000ea4000c1e1b00 */
[----:B--2---:R0:W1:Y:S01]  /*6920*/  I2F.U64 R22, R22 ;  /* 0x0000001600167312 */ /* 0x0040620000301000 */
[----:B------:R-:W-:Y:S05]  /*6930*/  BRA `(.L_x_9410) ;  /* 0x0000000000087947 */ /* 0x000fea0003800000 */
.L_x_9429:
[----:B------:R-:W2:Y:S02]  /*6940*/  LDG.E R2, desc[UR36][R2.64] ;  /* 0x0000002402027981 */ /* 0x000ea4000c1e1900 */
[----:B--2---:R-:W-:-:S07]  /*6950*/  I2FP.F32.U32 R22, R2 ;  /* 0x0000000200167245 */ /* 0x004fce0000201000 */
.L_x_9410:
[----:B------:R-:W-:Y:S05]  /*6960*/  BSYNC B6 ;  /* 0x0000000000067941 */ /* 0x000fea0003800000 */
.L_x_9404:
[----:B------:R-:W2:Y:S01]  /*6970*/  LDC.U8 R4, c[0x0][0x50b] ;  /* 0x000142c0ff047b82 */ /* 0x000ea20000000000 */
[----:B------:R-:W-:Y:S01]  /*6980*/  ULDC.64 UR4, c[0x0][0x4f0] ;  /* 0x00013c0000047ab9 */ /* 0x000fe20000000a00 */
[----:B------:R-:W-:Y:S01]  /*6990*/  BSSY B6, `(.L_x_9432) ;  /* 0x00000df000067945 */ /* 0x000fe20003800000 */
[----:B0---4-:R-:W-:-:S05]  /*69a0*/  IADD3 R2, P0, R18, UR4, RZ ;  /* 0x0000000412027c10 */ /* 0x011fca000ff1e0ff */
        /* <DEDUP_REMOVED lines=13> */
[----:B--2---:R-:W4:Y:S01]  /*6a80*/  I2F.S16 R0, R0 ;  /* 0x0000000000007306 */ /* 0x004f220000101400 */
[----:B------:R-:W-:Y:S05]  /*6a90*/  BRA `(.L_x_9438) ;  /* 0x0000000c00387947 */ /* 0x000fea0003800000 */
.L_x_9436:
[----:B------:R-:W2:Y:S02]  /*6aa0*/  LDG.E.U8 R0, desc[UR36][R2.64] ;  /* 0x0000002402007981 */ /* 0x000ea4000c1e1100 */
[----:B--2---:R-:W-:Y:S01]  /*6ab0*/  I2FP.F32.U32 R0, R0 ;  /* 0x0000000000007245 */ /* 0x004fe20000201000 */
[----:B------:R-:W-:Y:S06]  /*6ac0*/  BRA `(.L_x_9438) ;  /* 0x0000000c002c7947 */ /* 0x000fec0003800000 */
.L_x_9435:
        /* <DEDUP_REMOVED lines=9> */
.L_x_9440:
[----:B------:R-:W2:Y:S02]  /*6b60*/  LDG.E R0, desc[UR36][R2.64] ;  /* 0x0000002402007981 */ /* 0x000ea4000c1e1900 */
[----:B--2---:R-:W-:Y:S01]  /*6b70*/  I2FP.F32.S32 R0, R0 ;  /* 0x0000000000007245 */ /* 0x004fe20000201400 */
[----:B------:R-:W-:Y:S06]  /*6b80*/  BRA `(.L_x_9438) ;  /* 0x0000000800fc7947 */ /* 0x000fec0003800000 */
.L_x_9439:
[----:B------:R-:W2:Y:S02]  /*6b90*/  LDG.E.U16 R0, desc[UR36][R2.64] ;  /* 0x0000002402007981 */ /* 0x000ea4000c1e1500 */
[----:B--2---:R-:W0:Y:S01]  /*6ba0*/  I2F.S16 R0, R0 ;  /* 0x0000000000007306 */ /* 0x004e220000101400 */
[----:B------:R-:W-:Y:S05]  /*6bb0*/  BRA `(.L_x_9438) ;  /* 0x0000000800f07947 */ /* 0x000fea0003800000 */
.L_x_9434:
        /* <DEDUP_REMOVED lines=8> */
.L_x_9442:
[----:B------:R-:W2:Y:S02]  /*6c40*/  LDG.E.U16 R0, desc[UR36][R2.64] ;  /* 0x0000002402007981 */ /* 0x000ea4000c1e1500 */
[----:B--2---:R-:W-:Y:S01]  /*6c50*/  HADD2.F32 R0, -RZ, R0.H0_H0 ;  /* 0x20000000ff007230 */ /* 0x004fe20000004100 */
[----:B------:R-:W-:Y:S06]  /*6c60*/  BRA `(.L_x_9438) ;  /* 0x0000000800c47947 */ /* 0x000fec0003800000 */
.L_x_9441:
        /* <DEDUP_REMOVED lines=8> */
.L_x_9444:
[----:B------:R-:W2:Y:S02]  /*6cf0*/  LDG.E.U16 R0, desc[UR36][R2.64] ;  /* 0x0000002402007981 */ /* 0x000ea4000c1e1500 */
[----:B--2---:R-:W-:Y:S01]  /*6d00*/  HADD2.F32 R0, -RZ, R0.H0_H0 ;  /* 0x20000000ff007230 */ /* 0x004fe20000004100 */
[----:B------:R-:W-:Y:S06]  /*6d10*/  BRA `(.L_x_9438) ;  /* 0x0000000800987947 */ /* 0x000fec0003800000 */
.L_x_9443:
[----:B------:R-:W2:Y:S01]  /*6d20*/  LDG.E.64 R2, desc[UR36][R2.64] ;  /* 0x0000002402027981 */ /* 0x000ea2000c1e1b00 */
[----:B------:R-:W-:Y:S01]  /*6d30*/  UMOV UR4, 0xf0000000 ;  /* 0xf000000000047882 */ /* 0x000fe20000000000 */
[----:B------:R-:W-:Y:S01]  /*6d40*/  UMOV UR5, 0x380fffff ;  /* 0x380fffff00057882 */ /* 0x000fe20000000000 */
[----:B--2---:R-:W0:Y:S01]  /*6d50*/  F2F.F32.F64 R0, R2 ;  /* 0x0000000200007310 */ /* 0x004e220000301000 */
[----:B------:R-:W-:-:S14]  /*6d60*/  DSETP.GEU.AND P0, PT, |R2|, UR4, PT ;  /* 0x0000000402007e2a */ /* 0x000fdc000bf0e200 */
[----:B0-----:R-:W-:Y:S01]  /*6d70*/  @!P0 FMUL R0, R0, 1.175494350822287508e-38 ;  /* 0x0080000000008820 */ /* 0x001fe20000400000 */
[----:B------:R-:W-:Y:S06]  /*6d80*/  BRA `(.L_x_9438) ;  /* 0x00000008007c7947 */ /* 0x000fec0003800000 */
.L_x_9433:
        /* <DEDUP_REMOVED lines=12> */
.L_x_9447:
[----:B------:R-:W2:Y:S01]  /*6e50*/  LDG.E.64 R2, desc[UR36][R2.64] ;  /* 0x0000002402027981 */ /* 0x000ea2000c1e1b00 */
[----:B------:R-:W-:Y:S01]  /*6e60*/  UMOV UR4, 0xf0000000 ;  /* 0xf000000000047882 */ /* 0x000fe20000000000 */
[----:B------:R-:W-:Y:S01]  /*6e70*/  UMOV UR5, 0x380fffff ;  /* 0x380fffff00057882 */ /* 0x000fe20000000000 */
[----:B--2---:R-:W0:Y:S01]  /*6e80*/  F2F.F32.F64 R0, R2 ;  /* 0x0000000200007310 */ /* 0x004e220000301000 */
[----:B------:R-:W-:-:S14]  /*6e90*/  DSETP.GEU.AND P0, PT, |R2|, UR4, PT ;  /* 0x0000000402007e2a */ /* 0x000fdc000bf0e200 */
[----:B0-----:R-:W-:Y:S01]  /*6ea0*/  @!P0 FMUL R0, R0, 1.175494350822287508e-38 ;  /* 0x0080000000008820 */ /* 0x001fe20000400000 */
[----:B------:R-:W-:Y:S06]  /*6eb0*/  BRA `(.L_x_9438) ;  /* 0x0000000800307947 */ /* 0x000fec0003800000 */
.L_x_9446:
        /* <DEDUP_REMOVED lines=26> */
.L_x_9449:
        /* <DEDUP_REMOVED lines=13> */
.L_x_9448:
[----:B------:R-:W2:Y:S02]  /*7130*/  LDG.E.U16 R0, desc[UR36][R2.64] ;  /* 0x0000002402007981 */ /* 0x000ea4000c1e1500 */
[----:B--2---:R-:W-:Y:S01]  /*7140*/  IMAD.U32 R0, R0, 0x10000, RZ ;  /* 0x0001000000007824 */ /* 0x004fe200078e00ff */
[----:B------:R-:W-:Y:S06]  /*7150*/  BRA `(.L_x_9438) ;  /* 0x0000000400887947 */ /* 0x000fec0003800000 */
.L_x_9445:
        /* <DEDUP_REMOVED lines=11> */
.L_x_9452:
        /* <DEDUP_REMOVED lines=20> */
.L_x_9454:
[----:B------:R-:W-:Y:S05]  /*7350*/  BSYNC B0 ;  /* 0x0000000000007941 */ /* 0x000fea0003800000 */
.L_x_9453:
[----:B------:R-:W-:Y:S01]  /*7360*/  LEA R3, R0, 0x3b800000, 0x17 ;  /* 0x3b80000000037811 */ /* 0x000fe200078eb8ff */
[----:B------:R-:W-:-:S05]  /*7370*/  IMAD.SHL.U32 R0, R2, 0x100000, RZ ;  /* 0x0010000002007824 */ /* 0x000fca00078e00ff */
[----:B------:R-:W-:Y:S01]  /*7380*/  LOP3.LUT R0, R3, R0, R4, 0xfe, !PT ;  /* 0x0000000003007212 */ /* 0x000fe200078efe04 */
[----:B------:R-:W-:Y:S06]  /*7390*/  BRA `(.L_x_9438) ;  /* 0x0000000000f87947 */ /* 0x000fec0003800000 */
.L_x_9451:
        /* <DEDUP_REMOVED lines=20> */
.L_x_9456:
[----:B------:R-:W-:Y:S05]  /*74e0*/  BSYNC B0 ;  /* 0x0000000000007941 */ /* 0x000fea0003800000 */
.L_x_9455:
[----:B------:R-:W-:Y:S01]  /*74f0*/  LEA R3, R0, 0x37800000, 0x17 ;  /* 0x3780000000037811 */ /* 0x000fe200078eb8ff */
[----:B------:R-:W-:-:S05]  /*7500*/  IMAD.SHL.U32 R0, R2, 0x200000, RZ ;  /* 0x0020000002007824 */ /* 0x000fca00078e00ff */
[----:B------:R-:W-:Y:S01]  /*7510*/  LOP3.LUT R0, R3, R0, R4, 0xfe, !PT ;  /* 0x0000000003007212 */ /* 0x000fe200078efe04 */
[----:B------:R-:W-:Y:S06]  /*7520*/  BRA `(.L_x_9438) ;  /* 0x0000000000947947 */ /* 0x000fec0003800000 */
.L_x_9450:
        /* <DEDUP_REMOVED lines=14> */
.L_x_9437:
        /* <DEDUP_REMOVED lines=16> */
.L_x_9459:
[----:B------:R-:W-:Y:S01]  /*7710*/  IMAD.MOV.U32 R0, RZ, RZ, RZ ;  /* 0x000000ffff007224 */ /* 0x000fe200078e00ff */
[----:B------:R-:W-:Y:S06]  /*7720*/  BRA `(.L_x_9438) ;  /* 0x0000000000147947 */ /* 0x000fec0003800000 */
.L_x_9458:
[----:B------:R-:W2:Y:S02]  /*7730*/  LDG.E.64 R2, desc[UR36][R2.64] ;  /* 0x0000002402027981 */ /* 0x000ea4000c1e1b00 */
[----:B--2---:R0:W2:Y:S01]  /*7740*/  I2F.U64 R0, R2 ;  /* 0x0000000200007312 */ /* 0x0040a20000301000 */
[----:B------:R-:W-:Y:S05]  /*7750*/  BRA `(.L_x_9438) ;  /* 0x0000000000087947 */ /* 0x000fea0003800000 */
.L_x_9457:
[----:B------:R-:W2:Y:S02]  /*7760*/  LDG.E R0, desc[UR36][R2.64] ;  /* 0x0000002402007981 */ /* 0x000ea4000c1e1900 */
[----:B--2---:R-:W-:-:S07]  /*7770*/  I2FP.F32.U32 R0, R0 ;  /* 0x0000000000007245 */ /* 0x004fce0000201000 */
.L_x_9438:
[----:B------:R-:W-:Y:S05]  /*7780*/  BSYNC B6 ;  /* 0x0000000000067941 */ /* 0x000fea0003800000 */
.L_x_9432:
[----:B------:R-:W2:Y:S01]  /*7790*/  LDC.U8 R5, c[0x0][0x508] ;  /* 0x00014200ff057b82 */ /* 0x000ea20000000000 */
[----:B------:R-:W-:Y:S02]  /*77a0*/  ULDC UR4, c[0x0][0x4f8] ;  /* 0x00013e0000047ab9 */ /* 0x000fe40000000800 */
[----:B01-3-5:R-:W-:-:S04]  /*77b0*/  FMUL.FTZ R3, R22, UR4 ;  /* 0x0000000416037c20 */ /* 0x02bfc80008410000 */
[----:B--2-4-:R-:W-:Y:S01]  /*77c0*/  FMUL.FTZ R2, R3, R0 ;  /* 0x0000000003027220 */ /* 0x014fe20000410000 */
        /* <DEDUP_REMOVED lines=14> */
.L_x_9463:
[----:B------:R-:W0:Y:S02]  /*78b0*/  F2I.S64.TRUNC R2, R2 ;  /* 0x0000000200027311 */ /* 0x000e24000020d900 */
[----:B0-----:R-:W-:-:S05]  /*78c0*/  IMAD.MOV.U32 R5, RZ, RZ, R2 ;  /* 0x000000ffff057224 */ /* 0x001fca00078e0002 */
[----:B------:R0:W-:Y:S01]  /*78d0*/  STG.E.U8 desc[UR36][R16.64], R5 ;  /* 0x0000000510007986 */ /* 0x0001e2000c101124 */
[----:B------:R-:W-:Y:S05]  /*78e0*/  BRA `(.L_x_9465) ;  /* 0x0000000c00407947 */ /* 0x000fea0003800000 */
.L_x_9462:
        /* <DEDUP_REMOVED lines=9> */
.L_x_9467:
[----:B------:R-:W0:Y:S02]  /*7980*/  F2I.FTZ.TRUNC.NTZ R3, R2 ;  /* 0x0000000200037305 */ /* 0x000e24000021f100 */
[----:B0-----:R0:W-:Y:S01]  /*7990*/  STG.E desc[UR36][R16.64], R3 ;  /* 0x0000000310007986 */ /* 0x0011e2000c101924 */
[----:B------:R-:W-:Y:S05]  /*79a0*/  BRA `(.L_x_9465) ;  /* 0x0000000c00107947 */ /* 0x000fea0003800000 */
.L_x_9466:
[----:B------:R-:W0:Y:S02]  /*79b0*/  F2I.FTZ.TRUNC.NTZ R3, R2 ;  /* 0x0000000200037305 */ /* 0x000e24000021f100 */
[----:B0-----:R0:W-:Y:S01]  /*79c0*/  STG.E.U16 desc[UR36][R16.64], R3 ;  /* 0x0000000310007986 */ /* 0x0011e2000c101524 */
[----:B------:R-:W-:Y:S05]  /*79d0*/  BRA `(.L_x_9465) ;  /* 0x0000000c00047947 */ /* 0x000fea0003800000 */
.L_x_9461:
        /* <DEDUP_REMOVED lines=8> */
.L_x_9469:
[----:B------:R-:W-:-:S05]  /*7a60*/  F2FP.F16.F32.PACK_AB R2, RZ, R2 ;  /* 0x00000002ff02723e */ /* 0x000fca00000000ff */
[----:B------:R0:W-:Y:S01]  /*7a70*/  STG.E.U16 desc[UR36][R16.64], R2 ;  /* 0x0000000210007986 */ /* 0x0001e2000c101524 */
[----:B------:R-:W-:Y:S05]  /*7a80*/  BRA `(.L_x_9465) ;  /* 0x0000000800d87947 */ /* 0x000fea0003800000 */
.L_x_9468:
        /* <DEDUP_REMOVED lines=9> */
.L_x_9471:
[----:B------:R-:W-:-:S04]  /*7b20*/  F2FP.F16.F32.PACK_AB R3, RZ, R2 ;  /* 0x00000002ff03723e */ /* 0x000fc800000000ff */
[----:B------:R-:W-:-:S05]  /*7b30*/  PRMT R3, R3, 0x5410, RZ ;  /* 0x0000541003037816 */ /* 0x000fca00000000ff */
[----:B------:R0:W-:Y:S01]  /*7b40*/  STG.E desc[UR36][R16.64], R3 ;  /* 0x0000000310007986 */ /* 0x0001e2000c101924 */
[----:B------:R-:W-:Y:S05]  /*7b50*/  BRA `(.L_x_9465) ;  /* 0x0000000800a47947 */ /* 0x000fea0003800000 */
.L_x_9470:
[----:B------:R-:W-:-:S06]  /*7b60*/  FMUL.FTZ R2, R2, 1 ;  /* 0x3f80000002027820 */ /* 0x000fcc0000410000 */
[----:B------:R-:W0:Y:S02]  /*7b70*/  F2F.F64.F32 R2, R2 ;  /* 0x0000000200027310 */ /* 0x000e240000201800 */
[----:B0-----:R0:W-:Y:S01]  /*7b80*/  STG.E.64 desc[UR36][R16.64], R2 ;  /* 0x0000000210007986 */ /* 0x0011e2000c101b24 */
[----:B------:R-:W-:Y:S05]  /*7b90*/  BRA `(.L_x_9465) ;  /* 0x0000000800947947 */ /* 0x000fea0003800000 */
.L_x_9460:
        /* <DEDUP_REMOVED lines=12> */
.L_x_9474:
[----:B------:R-:W-:Y:S01]  /*7c60*/  FMUL.FTZ R4, R2, 1 ;  /* 0x3f80000002047820 */ /* 0x000fe20000410000 */
[----:B------:R-:W-:-:S05]  /*7c70*/  CS2R R6, SRZ ;  /* 0x0000000000067805 */ /* 0x000fca000001ff00 */
[----:B------:R-:W0:Y:S02]  /*7c80*/  F2F.F64.F32 R4, R4 ;  /* 0x0000000400047310 */ /* 0x000e240000201800 */
[----:B0-----:R0:W-:Y:S01]  /*7c90*/  STG.E.128 desc[UR36][R16.64], R4 ;  /* 0x0000000410007986 */ /* 0x0011e2000c101d24 */
[----:B------:R-:W-:Y:S05]  /*7ca0*/  BRA `(.L_x_9465) ;  /* 0x0000000800507947 */ /* 0x000fea0003800000 */
.L_x_9473:
        /* <DEDUP_REMOVED lines=20> */
.L_x_9478:
[----:B------:R-:W-:Y:S05]  /*7df0*/  BSYNC B0 ;  /* 0x0000000000007941 */ /* 0x000fea0003800000 */
.L_x_9477:
[----:B------:R-:W-:-:S05]  /*7e00*/  LOP3.LUT R5, R0, R5, RZ, 0xfc, !PT ;  /* 0x0000000500057212 */ /* 0x000fca00078efcff */
[----:B------:R0:W-:Y:S01]  /*7e10*/  STG.E.U8 desc[UR36][R16.64], R5 ;  /* 0x0000000510007986 */ /* 0x0001e2000c101124 */
[----:B------:R-:W-:Y:S05]  /*7e20*/  BRA `(.L_x_9465) ;  /* 0x0000000400f07947 */ /* 0x000fea0003800000 */
.L_x_9476:
        /* <DEDUP_REMOVED lines=12> */
.L_x_9480:
[----:B------:R-:W-:Y:S01]  /*7ef0*/  IMAD.MOV.U32 R0, RZ, RZ, 0x7f ;  /* 0x0000007fff007424 */ /* 0x000fe200078e00ff */
[----:B------:R-:W-:-:S04]  /*7f00*/  ISETP.GT.U32.AND P0, PT, R4, 0x7f800000, PT ;  /* 0x7f8000000400780c */ /* 0x000fc80003f04070 */
[----:B------:R-:W-:-:S09]  /*7f10*/  SEL R0, R0, 0x7c, P0 ;  /* 0x0000007c00007807 */ /* 0x000fd20000000000 */
.L_x_9481:
[----:B------:R-:W-:Y:S05]  /*7f20*/  BSYNC B0 ;  /* 0x0000000000007941 */ /* 0x000fea0003800000 */
.L_x_9479:
[----:B------:R-:W-:-:S04]  /*7f30*/  LOP3.LUT R2, R2, 0x80000000, RZ, 0xc0, !PT ;  /* 0x8000000002027812 */ /* 0x000fc800078ec0ff */
[----:B------:R-:W-:-:S04]  /*7f40*/  SHF.R.U32.HI R3, RZ, 0x18, R2 ;  /* 0x00000018ff037819 */ /* 0x000fc80000011602 */
[----:B------:R-:W-:-:S05]  /*7f50*/  LOP3.LUT R3, R0, R3, RZ, 0xfc, !PT ;  /* 0x0000000300037212 */ /* 0x000fca00078efcff */
[----:B------:R0:W-:Y:S01]  /*7f60*/  STG.E.U8 desc[UR36][R16.64], R3 ;  /* 0x0000000310007986 */ /* 0x0001e2000c101124 */
[----:B------:R-:W-:Y:S05]  /*7f70*/  BRA `(.L_x_9465) ;  /* 0x00000004009c7947 */ /* 0x000fea0003800000 */
.L_x_9475:
[----:B------:R-:W-:-:S05]  /*7f80*/  F2FP.BF16.F32.PACK_AB R2, RZ, R2 ;  /* 0x00000002ff02723e */ /* 0x000fca00000010ff */
[----:B------:R0:W-:Y:S01]  /*7f90*/  STG.E.U16 desc[UR36][R16.64], R2 ;  /* 0x0000000210007986 */ /* 0x0001e2000c101524 */
[----:B------:R-:W-:Y:S05]  /*7fa0*/  BRA `(.L_x_9465) ;  /* 0x0000000400907947 */ /* 0x000fea0003800000 */
.L_x_9472:
        /* <DEDUP_REMOVED lines=11> */
.L_x_9484:
        /* <DEDUP_REMOVED lines=16> */
.L_x_9487:
[----:B------:R-:W-:-:S04]  /*8160*/  LOP3.LUT R2, R2, 0x80000000, RZ, 0xc0, !PT ;  /* 0x8000000002027812 */ /* 0x000fc800078ec0ff */
[----:B------:R-:W-:-:S04]  /*8170*/  SHF.R.U32.HI R3, RZ, 0x18, R2 ;  /* 0x00000018ff037819 */ /* 0x000fc80000011602 */
[----:B------:R-:W-:-:S04]  /*8180*/  LOP3.LUT R0, R0, R3, RZ, 0xfc, !PT ;  /* 0x0000000300007212 */ /* 0x000fc800078efcff */
[----:B------:R-:W-:-:S07]  /*8190*/  PRMT R8, R0, 0x7610, R8 ;  /* 0x0000761000087816 */ /* 0x000fce0000000008 */
.L_x_9486:
[----:B------:R-:W-:Y:S05]  /*81a0*/  BSYNC B0 ;  /* 0x0000000000007941 */ /* 0x000fea0003800000 */
.L_x_9485:
[----:B------:R3:W-:Y:S01]  /*81b0*/  STG.E.U8 desc[UR36][R16.64], R8 ;  /* 0x0000000810007986 */ /* 0x0007e2000c101124 */
[----:B------:R-:W-:Y:S05]  /*81c0*/  BRA `(.L_x_9465) ;  /* 0x0000000400087947 */ /* 0x000fea0003800000 */
.L_x_9483:
        /* <DEDUP_REMOVED lines=16> */
.L_x_9490:
[----:B------:R-:W-:-:S04]  /*82d0*/  LOP3.LUT R2, R2, 0x80000000, RZ, 0xc0, !PT ;  /* 0x8000000002027812 */ /* 0x000fc800078ec0ff */
[----:B------:R-:W-:-:S04]  /*82e0*/  SHF.R.U32.HI R3, RZ, 0x18, R2 ;  /* 0x00000018ff037819 */ /* 0x000fc80000011602 */
[----:B------:R-:W-:-:S04]  /*82f0*/  LOP3.LUT R0, R0, R3, RZ, 0xfc, !PT ;  /* 0x0000000300007212 */ /* 0x000fc800078efcff */
[----:B------:R-:W-:-:S07]  /*8300*/  PRMT R8, R0, 0x7610, R8 ;  /* 0x0000761000087816 */ /* 0x000fce0000000008 */
.L_x_9489:
[----:B------:R-:W-:Y:S05]  /*8310*/  BSYNC B0 ;  /* 0x0000000000007941 */ /* 0x000fea0003800000 */
.L_x_9488:
[----:B------:R0:W-:Y:S01]  /*8320*/  STG.E.U8 desc[UR36][R16.64], R8 ;  /* 0x0000000810007986 */ /* 0x0001e2000c101124 */
[----:B------:R-:W-:Y:S05]  /*8330*/  BRA `(.L_x_9465) ;  /* 0x0000000000ac7947 */ /* 0x000fea0003800000 */
.L_x_9482:
        /* <DEDUP_REMOVED lines=21> */
.L_x_9464:
        /* <DEDUP_REMOVED lines=16> */
.L_x_9493:
[----:B------:R-:W-:Y:S05]  /*8590*/  BRA `(.L_x_9465) ;  /* 0x0000000000147947 */ /* 0x000fea0003800000 */
.L_x_9492:
[----:B------:R-:W0:Y:S02]  /*85a0*/  F2I.U64.TRUNC R2, R2 ;  /* 0x0000000200027311 */ /* 0x000e24000020d800 */
[----:B0-----:R2:W-:Y:S01]  /*85b0*/  STG.E.64 desc[UR36][R16.64], R2 ;  /* 0x0000000210007986 */ /* 0x0015e2000c101b24 */
[----:B------:R-:W-:Y:S05]  /*85c0*/  BRA `(.L_x_9465) ;  /* 0x0000000000087947 */ /* 0x000fea0003800000 */
.L_x_9491:
[----:B------:R-:W0:Y:S02]  /*85d0*/  F2I.FTZ.U32.TRUNC.NTZ R3, R2 ;  /* 0x0000000200037305 */ /* 0x000e24000021f000 */
[----:B0-----:R0:W-:Y:S02]  /*85e0*/  STG.E desc[UR36][R16.64], R3 ;  /* 0x0000000310007986 */ /* 0x0011e4000c101924 */
.L_x_9465:
[----:B------:R-:W-:-:S07]  /*85f0*/  VIADD R19, R19, 0x80 ;  /* 0x0000008013137836 */ /* 0x000fce0000000000 */
.L_x_9401:
[----:B------:R-:W-:Y:S05]  /*8600*/  BSYNC B7 ;  /* 0x0000000000077941 */ /* 0x000fea0003800000 */
.L_x_9400:
        /* <DEDUP_REMOVED lines=358> */
.L_x_9496:
        /* <DEDUP_REMOVED lines=27> */
.L_x_9497:
        /* <DEDUP_REMOVED lines=19> */
.L_x_9502:
[----:B------:R-:W2:Y:S02]  /*9f50*/  LDG.E.U8 R2, desc[UR36][R2.64] ;  /* 0x0000002402027981 */ /* 0x000ea4000c1e1100 */
[----:B--2---:R-:W-:Y:S01]  /*9f60*/  I2FP.F32.U32 R22, R2 ;  /* 0x0000000200167245 */ /* 0x004fe20000201000 */
[----:B------:R-:W-:Y:S06]  /*9f70*/  BRA `(.L_x_9504) ;  /* 0x0000000c002c7947 */ /* 0x000fec0003800000 */
.L_x_9501:
        /* <DEDUP_REMOVED lines=9> */
.L_x_9506:
[----:B------:R-:W2:Y:S02]  /*a010*/  LDG.E R2, desc[UR36][R2.64] ;  /* 0x0000002402027981 */ /* 0x000ea4000c1e1900 */
[----:B--2---:R-:W-:Y:S01]  /*a020*/  I2FP.F32.S32 R22, R2 ;  /* 0x0000000200167245 */ /* 0x004fe20000201400 */
[----:B------:R-:W-:Y:S06]  /*a030*/  BRA `(.L_x_9504) ;  /* 0x0000000800fc7947 */ /* 0x000fec0003800000 */
.L_x_9505:
[----:B------:R-:W2:Y:S02]  /*a040*/  LDG.E.U16 R2, desc[UR36][R2.64] ;  /* 0x0000002402027981 */ /* 0x000ea4000c1e1500 */
[----:B--2---:R4:W0:Y:S01]  /*a050*/  I2F.S16 R22, R2 ;  /* 0x0000000200167306 */ /* 0x0048220000101400 */
[----:B------:R-:W-:Y:S05]  /*a060*/  BRA `(.L_x_9504) ;  /* 0x0000000800f07947 */ /* 0x000fea0003800000 */
.L_x_9500:
        /* <DEDUP_REMOVED lines=8> */
.L_x_9508:
[----:B------:R-:W2:Y:S02]  /*a0f0*/  LDG.E.U16 R2, desc[UR36][R2.64] ;  /* 0x0000002402027981 */ /* 0x000ea4000c1e1500 */
[----:B--2---:R-:W-:Y:S01]  /*a100*/  HADD2.F32 R22, -RZ, R2.H0_H0 ;  /* 0x20000002ff167230 */ /* 0x004fe20000004100 */
[----:B------:R-:W-:Y:S06]  /*a110*/  BRA `(.L_x_9504) ;  /* 0x0000000800c47947 */ /* 0x000fec0003800000 */
.L_x_9507:
        /* <DEDUP_REMOVED lines=8> */
.L_x_9510:
[----:B------:R-:W2:Y:S02]  /*a1a0*/  LDG.E.U16 R2, desc[UR36][R2.64] ;  /* 0x0000002402027981 */ /* 0x000ea4000c1e1500 */
[----:B--2---:R-:W-:Y:S01]  /*a1b0*/  HADD2.F32 R22, -RZ, R2.H0_H0 ;  /* 0x20000002ff167230 */ /* 0x004fe20000004100 */
[----:B------:R-:W-:Y:S06]  /*a1c0*/  BRA `(.L_x_9504) ;  /* 0x0000000800987947 */ /* 0x000fec0003800000 */
.L_x_9509:
[----:B------:R-:W2:Y:S01]  /*a1d0*/  LDG.E.64 R2, desc[UR36][R2.64] ;  /* 0x0000002402027981 */ /* 0x000ea2000c1e1b00 */
[----:B------:R-:W-:Y:S01]  /*a1e0*/  UMOV UR4, 0xf0000000 ;  /* 0xf000000000047882 */ /* 0x000fe20000000000 */
[----:B------:R-:W-:Y:S01]  /*a1f0*/  UMOV UR5, 0x380fffff ;  /* 0x380fffff00057882 */ /* 0x000fe20000000000 */
[----:B--2---:R-:W0:Y:S01]  /*a200*/  F2F.F32.F64 R22, R2 ;  /* 0x0000000200167310 */ /* 0x004e220000301000 */
[----:B------:R-:W-:-:S14]  /*a210*/  DSETP.GEU.AND P0, PT, |R2|, UR4, PT ;  /* 0x0000000402007e2a */ /* 0x000fdc000bf0e200 */
[----:B0-----:R-:W-:Y:S01]  /*a220*/  @!P0 FMUL R22, R22, 1.175494350822287508e-38 ;  /* 0x0080000016168820 */ /* 0x001fe20000400000 */
[----:B------:R-:W-:Y:S06]  /*a230*/  BRA `(.L_x_9504) ;  /* 0x00000008007c7947 */ /* 0x000fec0003800000 */
.L_x_9499:
        /* <DEDUP_REMOVED lines=12> */
.L_x_9513:
[----:B------:R-:W2:Y:S01]  /*a300*/  LDG.E.64 R2, desc[UR36][R2.64] ;  /* 0x0000002402027981 */ /* 0x000ea2000c1e1b00 */
[----:B------:R-:W-:Y:S01]  /*a310*/  UMOV UR4, 0xf0000000 ;  /* 0xf000000000047882 */ /* 0x000fe20000000000 */
[----:B------:R-:W-:Y:S01]  /*a320*/  UMOV UR5, 0x380fffff ;  /* 0x380fffff00057882 */ /* 0x000fe20000000000 */
[----:B--2---:R-:W0:Y:S01]  /*a330*/  F2F.F32.F64 R22, R2 ;  /* 0x0000000200167310 */ /* 0x004e220000301000 */
[----:B------:R-:W-:-:S14]  /*a340*/  DSETP.GEU.AND P0, PT, |R2|, UR4, PT ;  /* 0x0000000402007e2a */ /* 0x000fdc000bf0e200 */
[----:B0-----:R-:W-:Y:S01]  /*a350*/  @!P0 FMUL R22, R22, 1.175494350822287508e-38 ;  /* 0x0080000016168820 */ /* 0x001fe20000400000 */
[----:B------:R-:W-:Y:S06]  /*a360*/  BRA `(.L_x_9504) ;  /* 0x0000000800307947 */ /* 0x000fec0003800000 */
.L_x_9512:
        /* <DEDUP_REMOVED lines=26> */
.L_x_9515:
        /* <DEDUP_REMOVED lines=13> */
.L_x_9514:
[----:B------:R-:W2:Y:S02]  /*a5e0*/  LDG.E.U16 R2, desc[UR36][R2.64] ;  /* 0x0000002402027981 */ /* 0x000ea4000c1e1500 */
[----:B--2---:R-:W-:Y:S01]  /*a5f0*/  IMAD.U32 R22, R2, 0x10000, RZ ;  /* 0x0001000002167824 */ /* 0x004fe200078e00ff */
[----:B------:R-:W-:Y:S06]  /*a600*/  BRA `(.L_x_9504) ;  /* 0x0000000400887947 */ /* 0x000fec0003800000 */
.L_x_9511:
        /* <DEDUP_REMOVED lines=11> */
.L_x_9518:
        /* <DEDUP_REMOVED lines=20> */
.L_x_9520:
[----:B------:R-:W-:Y:S05]  /*a800*/  BSYNC B0 ;  /* 0x0000000000007941 */ /* 0x000fea0003800000 */
.L_x_9519:
[----:B------:R-:W-:Y:S01]  /*a810*/  IMAD.SHL.U32 R2, R2, 0x100000, RZ ;  /* 0x0010000002027824 */ /* 0x000fe200078e00ff */
[----:B------:R-:W-:-:S04]  /*a820*/  LEA R3, R0, 0x3b800000, 0x17 ;  /* 0x3b80000000037811 */ /* 0x000fc800078eb8ff */
[----:B------:R-:W-:Y:S01]  /*a830*/  LOP3.LUT R22, R3, R2, R22, 0xfe, !PT ;  /* 0x0000000203167212 */ /* 0x000fe200078efe16 */
[----:B------:R-:W-:Y:S06]  /*a840*/  BRA `(.L_x_9504) ;  /* 0x0000000000f87947 */ /* 0x000fec0003800000 */
.L_x_9517:
        /* <DEDUP_REMOVED lines=20> */
.L_x_9522:
[----:B------:R-:W-:Y:S05]  /*a990*/  BSYNC B0 ;  /* 0x0000000000007941 */ /* 0x000fea0003800000 */
.L_x_9521:
[----:B------:R-:W-:Y:S01]  /*a9a0*/  IMAD.SHL.U32 R2, R2, 0x200000, RZ ;  /* 0x0020000002027824 */ /* 0x000fe200078e00ff */
[----:B------:R-:W-:-:S04]  /*a9b0*/  LEA R3, R0, 0x37800000, 0x17 ;  /* 0x3780000000037811 */ /* 0x000fc800078eb8ff */
[----:B------:R-:W-:Y:S01]  /*a9c0*/  LOP3.LUT R22, R3, R2, R22, 0xfe, !PT ;  /* 0x0000000203167212 */ /* 0x000fe200078efe16 */
[----:B------:R-:W-:Y:S06]  /*a9d0*/  BRA `(.L_x_9504) ;  /* 0x0000000000947947 */ /* 0x000fec0003800000 */
.L_x_9516:
        /* <DEDUP_REMOVED lines=14> */
.L_x_9503:
        /* <DEDUP_REMOVED lines=16> */
.L_x_9525:
[----:B------:R-:W-:Y:S01]  /*abc0*/  IMAD.MOV.U32 R22, RZ, RZ, RZ ;  /* 0x000000ffff167224 */ /* 0x000fe200078e00ff */
[----:B------:R-:W-:Y:S06]  /*abd0*/  BRA `(.L_x_9504) ;  /* 0x0000000000147947 */ /* 0x000fec0003800000 */
.L_x_9524:
[----:B------:R-:W2:Y:S02]  /*abe0*/  LDG.E.64 R22, desc[UR36][R2.64] ;  /* 0x0000002402167981 */ /* 0x000ea4000c1e1b00 */
[----:B--2---:R0:W1:Y:S01]  /*abf0*/  I2F.U64 R22, R22 ;  /* 0x0000001600167312 */ /* 0x0040620000301000 */
[----:B------:R-:W-:Y:S05]  /*ac00*/  BRA `(.L_x_9504) ;  /* 0x0000000000087947 */ /* 0x000fea0003800000 */
.L_x_9523:
[----:B------:R-:W2:Y:S02]  /*ac10*/  LDG.E R2, desc[UR36][R2.64] ;  /* 0x0000002402027981 */ /* 0x000ea4000c1e1900 */
[----:B--2---:R-:W-:-:S07]  /*ac20*/  I2FP.F32.U32 R22, R2 ;  /* 0x0000000200167245 */ /* 0x004fce0000201000 */
.L_x_9504:
[----:B------:R-:W-:Y:S05]  /*ac30*/  BSYNC B6 ;  /* 0x0000000000067941 */ /* 0x000fea0003800000 */
.L_x_9498:
        /* <DEDUP_REMOVED lines=19> */
.L_x_9530:
[----:B------:R-:W2:Y:S02]  /*ad70*/  LDG.E.U8 R0, desc[UR36][R2.64] ;  /* 0x0000002402007981 */ /* 0x000ea4000c1e1100 */
[----:B--2---:R-:W-:Y:S01]  /*ad80*/  I2FP.F32.U32 R0, R0 ;  /* 0x0000000000007245 */ /* 0x004fe20000201000 */
[----:B------:R-:W-:Y:S06]  /*ad90*/  BRA `(.L_x_9532) ;  /* 0x0000000c002c7947 */ /* 0x000fec0003800000 */
.L_x_9529:
        /* <DEDUP_REMOVED lines=9> */
.L_x_9534:
[----:B------:R-:W2:Y:S02]  /*ae30*/  LDG.E R0, desc[UR36][R2.64] ;  /* 0x0000002402007981 */ /* 0x000ea4000c1e1900 */
[----:B--2---:R-:W-:Y:S01]  /*ae40*/  I2FP.F32.S32 R0, R0 ;  /* 0x0000000000007245 */ /* 0x004fe20000201400 */
[----:B------:R-:W-:Y:S06]  /*ae50*/  BRA `(.L_x_9532) ;  /* 0x0000000800fc7947 */ /* 0x000fec0003800000 */
.L_x_9533:
[----:B------:R-:W2:Y:S02]  /*ae60*/  LDG.E.U16 R0, desc[UR36][R2.64] ;  /* 0x0000002402007981 */ /* 0x000ea4000c1e1500 */
[----:B--2---:R-:W0:Y:S01]  /*ae70*/  I2F.S16 R0, R0 ;  /* 0x0000000000007306 */ /* 0x004e220000101400 */
[----:B------:R-:W-:Y:S05]  /*ae80*/  BRA `(.L_x_9532) ;  /* 0x0000000800f07947 */ /* 0x000fea0003800000 */
.L_x_9528:
        /* <DEDUP_REMOVED lines=8> */
.L_x_9536:
[----:B------:R-:W2:Y:S02]  /*af10*/  LDG.E.U16 R0, desc[UR36][R2.64] ;  /* 0x0000002402007981 */ /* 0x000ea4000c1e1500 */
[----:B--2---:R-:W-:Y:S01]  /*af20*/  HADD2.F32 R0, -RZ, R0.H0_H0 ;  /* 0x20000000ff007230 */ /* 0x004fe20000004100 */
[----:B------:R-:W-:Y:S06]  /*af30*/  BRA `(.L_x_9532) ;  /* 0x0000000800c47947 */ /* 0x000fec0003800000 */
.L_x_9535:
        /* <DEDUP_REMOVED lines=8> */
.L_x_9538:
[----:B------:R-:W2:Y:S02]  /*afc0*/  LDG.E.U16 R0, desc[UR36][R2.64] ;  /* 0x0000002402007981 */ /* 0x000ea4000c1e1500 */
[----:B--2---:R-:W-:Y:S01]  /*afd0*/  HADD2.F32 R0, -RZ, R0.H0_H0 ;  /* 0x20000000ff007230 */ /* 0x004fe20000004100 */
[----:B------:R-:W-:Y:S06]  /*afe0*/  BRA `(.L_x_9532) ;  /* 0x0000000800987947 */ /* 0x000fec0003800000 */
.L_x_9537:
[----:B------:R-:W2:Y:S01]  /*aff0*/  LDG.E.64 R2, desc[UR36][R2.64] ;  /* 0x0000002402027981 */ /* 0x000ea2000c1e1b00 */
[----:B------:R-:W-:Y:S01]  /*b000*/  UMOV UR4, 0xf0000000 ;  /* 0xf000000000047882 */ /* 0x000fe20000000000 */
[----:B------:R-:W-:Y:S01]  /*b010*/  UMOV UR5, 0x380fffff ;  /* 0x380fffff00057882 */ /* 0x000fe20000000000 */
[----:B--2---:R-:W0:Y:S01]  /*b020*/  F2F.F32.F64 R0, R2 ;  /* 0x0000000200007310 */ /* 0x004e220000301000 */
[----:B------:R-:W-:-:S14]  /*b030*/  DSETP.GEU.AND P0, PT, |R2|, UR4, PT ;  /* 0x0000000402007e2a */ /* 0x000fdc000bf0e200 */
[----:B0-----:R-:W-:Y:S01]  /*b040*/  @!P0 FMUL R0, R0, 1.175494350822287508e-38 ;  /* 0x0080000000008820 */ /* 0x001fe20000400000 */
[----:B------:R-:W-:Y:S06]  /*b050*/  BRA `(.L_x_9532) ;  /* 0x00000008007c7947 */ /* 0x000fec0003800000 */
.L_x_9527:
        /* <DEDUP_REMOVED lines=12> */
.L_x_9541:
[----:B------:R-:W2:Y:S01]  /*b120*/  LDG.E.64 R2, desc[UR36][R2.64] ;  /* 0x0000002402027981 */ /* 0x000ea2000c1e1b00 */
[----:B------:R-:W-:Y:S01]  /*b130*/  UMOV UR4, 0xf0000000 ;  /* 0xf000000000047882 */ /* 0x000fe20000000000 */
[----:B------:R-:W-:Y:S01]  /*b140*/  UMOV UR5, 0x380fffff ;  /* 0x380fffff00057882 */ /* 0x000fe20000000000 */
[----:B--2---:R-:W0:Y:S01]  /*b150*/  F2F.F32.F64 R0, R2 ;  /* 0x0000000200007310 */ /* 0x004e220000301000 */
[----:B------:R-:W-:-:S14]  /*b160*/  DSETP.GEU.AND P0, PT, |R2|, UR4, PT ;  /* 0x0000000402007e2a */ /* 0x000fdc000bf0e200 */
[----:B0-----:R-:W-:Y:S01]  /*b170*/  @!P0 FMUL R0, R0, 1.175494350822287508e-38 ;  /* 0x0080000000008820 */ /* 0x001fe20000400000 */
[----:B------:R-:W-:Y:S06]  /*b180*/  BRA `(.L_x_9532) ;  /* 0x0000000800307947 */ /* 0x000fec0003800000 */
.L_x_9540:
        /* <DEDUP_REMOVED lines=26> */
.L_x_9543:
        /* <DEDUP_REMOVED lines=13> */
.L_x_9542:
[----:B------:R-:W2:Y:S02]  /*b400*/  LDG.E.U16 R0, desc[UR36][R2.64] ;  /* 0x0000002402007981 */ /* 0x000ea4000c1e1500 */
[----:B--2---:R-:W-:Y:S01]  /*b410*/  IMAD.U32 R0, R0, 0x10000, RZ ;  /* 0x0001000000007824 */ /* 0x004fe200078e00ff */
[----:B------:R-:W-:Y:S06]  /*b420*/  BRA `(.L_x_9532) ;  /* 0x0000000400887947 */ /* 0x000fec0003800000 */
.L_x_9539:
        /* <DEDUP_REMOVED lines=11> */
.L_x_9546:
        /* <DEDUP_REMOVED lines=20> */
.L_x_9548:
[----:B------:R-:W-:Y:S05]  /*b620*/  BSYNC B0 ;  /* 0x0000000000007941 */ /* 0x000fea0003800000 */
.L_x_9547:
[----:B------:R-:W-:Y:S01]  /*b630*/  LEA R3, R0, 0x3b800000, 0x17 ;  /* 0x3b80000000037811 */ /* 0x000fe200078eb8ff */
[----:B------:R-:W-:-:S05]  /*b640*/  IMAD.SHL.U32 R0, R2, 0x100000, RZ ;  /* 0x0010000002007824 */ /* 0x000fca00078e00ff */
[----:B------:R-:W-:Y:S01]  /*b650*/  LOP3.LUT R0, R3, R0, R4, 0xfe, !PT ;  /* 0x0000000003007212 */ /* 0x000fe200078efe04 */
[----:B------:R-:W-:Y:S06]  /*b660*/  BRA `(.L_x_9532) ;  /* 0x0000000000f87947 */ /* 0x000fec0003800000 */
.L_x_9545:
        /* <DEDUP_REMOVED lines=20> */
.L_x_9550:
[----:B------:R-:W-:Y:S05]  /*b7b0*/  BSYNC B0 ;  /* 0x0000000000007941 */ /* 0x000fea0003800000 */
.L_x_9549:
[----:B------:R-:W-:Y:S01]  /*b7c0*/  LEA R3, R0, 0x37800000, 0x17 ;  /* 0x3780000000037811 */ /* 0x000fe200078eb8ff */
[----:B------:R-:W-:-:S05]  /*b7d0*/  IMAD.SHL.U32 R0, R2, 0x200000, RZ ;  /* 0x0020000002007824 */ /* 0x000fca00078e00ff */
[----:B------:R-:W-:Y:S01]  /*b7e0*/  LOP3.LUT R0, R3, R0, R4, 0xfe, !PT ;  /* 0x0000000003007212 */ /* 0x000fe200078efe04 */
[----:B------:R-:W-:Y:S06]  /*b7f0*/  BRA `(.L_x_9532) ;  /* 0x0000000000947947 */ /* 0x000fec0003800000 */
.L_x_9544:
        /* <DEDUP_REMOVED lines=14> */
.L_x_9531:
        /* <DEDUP_REMOVED lines=16> */
.L_x_9553:
[----:B------:R-:W-:Y:S01]  /*b9e0*/  IMAD.MOV.U32 R0, RZ, RZ, RZ ;  /* 0x000000ffff007224 */ /* 0x000fe200078e00ff */
[----:B------:R-:W-:Y:S06]  /*b9f0*/  BRA `(.L_x_9532) ;  /* 0x0000000000147947 */ /* 0x000fec0003800000 */
.L_x_9552:
[----:B------:R-:W2:Y:S02]  /*ba00*/  LDG.E.64 R2, desc[UR36][R2.64] ;  /* 0x0000002402027981 */ /* 0x000ea4000c1e1b00 */
[----:B--2---:R0:W2:Y:S01]  /*ba10*/  I2F.U64 R0, R2 ;  /* 0x0000000200007312 */ /* 0x0040a20000301000 */
[----:B------:R-:W-:Y:S05]  /*ba20*/  BRA `(.L_x_9532) ;  /* 0x0000000000087947 */ /* 0x000fea0003800000 */
.L_x_9551:
[----:B------:R-:W2:Y:S02]  /*ba30*/  LDG.E R0, desc[UR36][R2.64] ;  /* 0x0000002402007981 */ /* 0x000ea4000c1e1900 */
[----:B--2---:R-:W-:-:S07]  /*ba40*/  I2FP.F32.U32 R0, R0 ;  /* 0x0000000000007245 */ /* 0x004fce0000201000 */
.L_x_9532:
[----:B------:R-:W-:Y:S05]  /*ba50*/  BSYNC B6 ;  /* 0x0000000000067941 */ /* 0x000fea0003800000 */
.L_x_9526:
[----:B------:R-:W2:Y:S01]  /*ba60*/  LDC.U8 R5, c[0x0][0x508] ;  /* 0x00014200ff057b82 */ /* 0x000ea20000000000 */
[----:B------:R-:W-:Y:S02]  /*ba70*/  ULDC UR4, c[0x0][0x4f8] ;  /* 0x00013e0000047ab9 */ /* 0x000fe40000000800 */
[----:B01-345:R-:W-:-:S04]  /*ba80*/  FMUL.FTZ R3, R22, UR4 ;  /* 0x0000000416037c20 */ /* 0x03bfc80008410000 */
[----:B--2---:R-:W-:Y:S01]  /*ba90*/  FMUL.FTZ R2, R3, R0 ;  /* 0x0000000003027220 */ /* 0x004fe20000410000 */
        /* <DEDUP_REMOVED lines=14> */
.L_x_9557:
[----:B------:R-:W0:Y:S02]  /*bb80*/  F2I.S64.TRUNC R2, R2 ;  /* 0x0000000200027311 */ /* 0x000e24000020d900 */
[----:B0-----:R-:W-:-:S05]  /*bb90*/  IMAD.MOV.U32 R5, RZ, RZ, R2 ;  /* 0x000000ffff057224 */ /* 0x001fca00078e0002 */
[----:B------:R0:W-:Y:S01]  /*bba0*/  STG.E.U8 desc[UR36][R16.64], R5 ;  /* 0x0000000510007986 */ /* 0x0001e2000c101124 */
[----:B------:R-:W-:Y:S05]  /*bbb0*/  BRA `(.L_x_9559) ;  /* 0x0000000c00407947 */ /* 0x000fea0003800000 */
.L_x_9556:
        /* <DEDUP_REMOVED lines=9> */
.L_x_9561:
[----:B------:R-:W0:Y:S02]  /*bc50*/  F2I.FTZ.TRUNC.NTZ R3, R2 ;  /* 0x0000000200037305 */ /* 0x000e24000021f100 */
[----:B0-----:R0:W-:Y:S01]  /*bc60*/  STG.E desc[UR36][R16.64], R3 ;  /* 0x0000000310007986 */ /* 0x0011e2000c101924 */
[----:B------:R-:W-:Y:S05]  /*bc70*/  BRA `(.L_x_9559) ;  /* 0x0000000c00107947 */ /* 0x000fea0003800000 */
.L_x_9560:
[----:B------:R-:W0:Y:S02]  /*bc80*/  F2I.FTZ.TRUNC.NTZ R3, R2 ;  /* 0x0000000200037305 */ /* 0x000e24000021f100 */
[----:B0-----:R0:W-:Y:S01]  /*bc90*/  STG.E.U16 desc[UR36][R16.64], R3 ;  /* 0x0000000310007986 */ /* 0x0011e2000c101524 */
[----:B------:R-:W-:Y:S05]  /*bca0*/  BRA `(.L_x_9559) ;  /* 0x0000000c00047947 */ /* 0x000fea0003800000 */
.L_x_9555:
        /* <DEDUP_REMOVED lines=8> */
.L_x_9563:
[----:B------:R-:W-:-:S05]  /*bd30*/  F2FP.F16.F32.PACK_AB R2, RZ, R2 ;  /* 0x00000002ff02723e */ /* 0x000fca00000000ff */
[----:B------:R4:W-:Y:S01]  /*bd40*/  STG.E.U16 desc[UR36][R16.64], R2 ;  /* 0x0000000210007986 */ /* 0x0009e2000c101524 */
[----:B------:R-:W-:Y:S05]  /*bd50*/  BRA `(.L_x_9559) ;  /* 0x0000000800d87947 */ /* 0x000fea0003800000 */
.L_x_9562:
        /* <DEDUP_REMOVED lines=9> */
.L_x_9565:
[----:B------:R-:W-:-:S04]  /*bdf0*/  F2FP.F16.F32.PACK_AB R3, RZ, R2 ;  /* 0x00000002ff03723e */ /* 0x000fc800000000ff */
[----:B------:R-:W-:-:S05]  /*be00*/  PRMT R3, R3, 0x5410, RZ ;  /* 0x0000541003037816 */ /* 0x000fca00000000ff */
[----:B------:R2:W-:Y:S01]  /*be10*/  STG.E desc[UR36][R16.64], R3 ;  /* 0x0000000310007986 */ /* 0x0005e2000c101924 */
[----:B------:R-:W-:Y:S05]  /*be20*/  BRA `(.L_x_9559) ;  /* 0x0000000800a47947 */ /* 0x000fea0003800000 */
.L_x_9564:
[----:B------:R-:W-:-:S06]  /*be30*/  FMUL.FTZ R2, R2, 1 ;  /* 0x3f80000002027820 */ /* 0x000fcc0000410000 */
[----:B------:R-:W0:Y:S02]  /*be40*/  F2F.F64.F32 R2, R2 ;  /* 0x0000000200027310 */ /* 0x000e240000201800 */
[----:B0-----:R0:W-:Y:S01]  /*be50*/  STG.E.64 desc[UR36][R16.64], R2 ;  /* 0x0000000210007986 */ /* 0x0011e2000c101b24 */
[----:B------:R-:W-:Y:S05]  /*be60*/  BRA `(.L_x_9559) ;  /* 0x0000000800947947 */ /* 0x000fea0003800000 */
.L_x_9554:
        /* <DEDUP_REMOVED lines=12> */
.L_x_9568:
[----:B------:R-:W-:Y:S01]  /*bf30*/  FMUL.FTZ R4, R2, 1 ;  /* 0x3f80000002047820 */ /* 0x000fe20000410000 */
[----:B------:R-:W-:-:S05]  /*bf40*/  CS2R R6, SRZ ;  /* 0x0000000000067805 */ /* 0x000fca000001ff00 */
[----:B------:R-:W0:Y:S02]  /*bf50*/  F2F.F64.F32 R4, R4 ;  /* 0x0000000400047310 */ /* 0x000e240000201800 */
[----:B0-----:R0:W-:Y:S01]  /*bf60*/  STG.E.128 desc[UR36][R16.64], R4 ;  /* 0x0000000410007986 */ /* 0x0011e2000c101d24 */
[----:B------:R-:W-:Y:S05]  /*bf70*/  BRA `(.L_x_9559) ;  /* 0x0000000800507947 */ /* 0x000fea0003800000 */
.L_x_9567:
        /* <DEDUP_REMOVED lines=20> */
.L_x_9572:
[----:B------:R-:W-:Y:S05]  /*c0c0*/  BSYNC B0 ;  /* 0x0000000000007941 */ /* 0x000fea0003800000 */
.L_x_9571:
[----:B------:R-:W-:-:S05]  /*c0d0*/  LOP3.LUT R5, R0, R5, RZ, 0xfc, !PT ;  /* 0x0000000500057212 */ /* 0x000fca00078efcff */
[----:B------:R0:W-:Y:S01]  /*c0e0*/  STG.E.U8 desc[UR36][R16.64], R5 ;  /* 0x0000000510007986 */ /* 0x0001e2000c101124 */
[----:B------:R-:W-:Y:S05]  /*c0f0*/  BRA `(.L_x_9559) ;  /* 0x0000000400f07947 */ /* 0x000fea0003800000 */
.L_x_9570:
        /* <DEDUP_REMOVED lines=12> */
.L_x_9574:
[----:B------:R-:W-:Y:S01]  /*c1c0*/  IMAD.MOV.U32 R0, RZ, RZ, 0x7f ;  /* 0x0000007fff007424 */ /* 0x000fe200078e00ff */
[----:B------:R-:W-:-:S04]  /*c1d0*/  ISETP.GT.U32.AND P0, PT, R4, 0x7f800000, PT ;  /* 0x7f8000000400780c */ /* 0x000fc80003f04070 */
[----:B------:R-:W-:-:S09]  /*c1e0*/  SEL R0, R0, 0x7c, P0 ;  /* 0x0000007c00007807 */ /* 0x000fd20000000000 */
.L_x_9575:
[----:B------:R-:W-:Y:S05]  /*c1f0*/  BSYNC B0 ;  /* 0x0000000000007941 */ /* 0x000fea0003800000 */
.L_x_9573:
[----:B------:R-:W-:-:S04]  /*c200*/  LOP3.LUT R2, R2, 0x80000000, RZ, 0xc0, !PT ;  /* 0x8000000002027812 */ /* 0x000fc800078ec0ff */
[----:B------:R-:W-:-:S04]  /*c210*/  SHF.R.U32.HI R3, RZ, 0x18, R2 ;  /* 0x00000018ff037819 */ /* 0x000fc80000011602 */
[----:B------:R-:W-:-:S05]  /*c220*/  LOP3.LUT R3, R0, R3, RZ, 0xfc, !PT ;  /* 0x0000000300037212 */ /* 0x000fca00078efcff */
[----:B------:R0:W-:Y:S01]  /*c230*/  STG.E.U8 desc[UR36][R16.64], R3 ;  /* 0x0000000310007986 */ /* 0x0001e2000c101124 */
[----:B------:R-:W-:Y:S05]  /*c240*/  BRA `(.L_x_9559) ;  /* 0x00000004009c7947 */ /* 0x000fea0003800000 */
.L_x_9569:
[----:B------:R-:W-:-:S05]  /*c250*/  F2FP.BF16.F32.PACK_AB R2, RZ, R2 ;  /* 0x00000002ff02723e */ /* 0x000fca00000010ff */
[----:B------:R0:W-:Y:S01]  /*c260*/  STG.E.U16 desc[UR36][R16.64], R2 ;  /* 0x0000000210007986 */ /* 0x0001e2000c101524 */
[----:B------:R-:W-:Y:S05]  /*c270*/  BRA `(.L_x_9559) ;  /* 0x0000000400907947 */ /* 0x000fea0003800000 */
.L_x_9566:
        /* <DEDUP_REMOVED lines=11> */
.L_x_9578:
        /* <DEDUP_REMOVED lines=16> */
.L_x_9581:
[----:B------:R-:W-:-:S04]  /*c430*/  LOP3.LUT R2, R2, 0x80000000, RZ, 0xc0, !PT ;  /* 0x8000000002027812 */ /* 0x000fc800078ec0ff */
[----:B------:R-:W-:-:S04]  /*c440*/  SHF.R.U32.HI R3, RZ, 0x18, R2 ;  /* 0x00000018ff037819 */ /* 0x000fc80000011602 */
[----:B------:R-:W-:-:S04]  /*c450*/  LOP3.LUT R0, R0, R3, RZ, 0xfc, !PT ;  /* 0x0000000300007212 */ /* 0x000fc800078efcff */
[----:B------:R-:W-:-:S07]  /*c460*/  PRMT R8, R0, 0x7610, R8 ;  /* 0x0000761000087816 */ /* 0x000fce0000000008 */
.L_x_9580:
[----:B------:R-:W-:Y:S05]  /*c470*/  BSYNC B0 ;  /* 0x0000000000007941 */ /* 0x000fea0003800000 */
.L_x_9579:
[----:B------:R0:W-:Y:S01]  /*c480*/  STG.E.U8 desc[UR36][R16.64], R8 ;  /* 0x0000000810007986 */ /* 0x0001e2000c101124 */
[----:B------:R-:W-:Y:S05]  /*c490*/  BRA `(.L_x_9559) ;  /* 0x0000000400087947 */ /* 0x000fea0003800000 */
.L_x_9577:
        /* <DEDUP_REMOVED lines=16> */
.L_x_9584:
[----:B------:R-:W-:-:S04]  /*c5a0*/  LOP3.LUT R2, R2, 0x80000000, RZ, 0xc0, !PT ;  /* 0x8000000002027812 */ /* 0x000fc800078ec0ff */
[----:B------:R-:W-:-:S04]  /*c5b0*/  SHF.R.U32.HI R3, RZ, 0x18, R2 ;  /* 0x00000018ff037819 */ /* 0x000fc80000011602 */
[----:B------:R-:W-:-:S04]  /*c5c0*/  LOP3.LUT R0, R0, R3, RZ, 0xfc, !PT ;  /* 0x0000000300007212 */ /* 0x000fc800078efcff */
[----:B------:R-:W-:-:S07]  /*c5d0*/  PRMT R8, R0, 0x7610, R8 ;  /* 0x0000761000087816 */ /* 0x000fce0000000008 */
.L_x_9583:
[----:B------:R-:W-:Y:S05]  /*c5e0*/  BSYNC B0 ;  /* 0x0000000000007941 */ /* 0x000fea0003800000 */
.L_x_9582:
[----:B------:R0:W-:Y:S01]  /*c5f0*/  STG.E.U8 desc[UR36][R16.64], R8 ;  /* 0x0000000810007986 */ /* 0x0001e2000c101124 */
[----:B------:R-:W-:Y:S05]  /*c600*/  BRA `(.L_x_9559) ;  /* 0x0000000000ac7947 */ /* 0x000fea0003800000 */
.L_x_9576:
        /* <DEDUP_REMOVED lines=21> */
.L_x_9558:
        /* <DEDUP_REMOVED lines=16> */
.L_x_9587:
[----:B------:R-:W-:Y:S05]  /*c860*/  BRA `(.L_x_9559) ;  /* 0x0000000000147947 */ /* 0x000fea0003800000 */
.L_x_9586:
[----:B------:R-:W0:Y:S02]  /*c870*/  F2I.U64.TRUNC R2, R2 ;  /* 0x0000000200027311 */ /* 0x000e24000020d800 */
[----:B0-----:R0:W-:Y:S01]  /*c880*/  STG.E.64 desc[UR36][R16.64], R2 ;  /* 0x0000000210007986 */ /* 0x0011e2000c101b24 */
[----:B------:R-:W-:Y:S05]  /*c890*/  BRA `(.L_x_9559) ;  /* 0x0000000000087947 */ /* 0x000fea0003800000 */
.L_x_9585:
[----:B------:R-:W0:Y:S02]  /*c8a0*/  F2I.FTZ.U32.TRUNC.NTZ R3, R2 ;  /* 0x0000000200037305 */ /* 0x000e24000021f000 */
[----:B0-----:R0:W-:Y:S02]  /*c8b0*/  STG.E desc[UR36][R16.64], R3 ;  /* 0x0000000310007986 */ /* 0x0011e4000c101924 */
.L_x_9559:
[----:B------:R-:W-:-:S07]  /*c8c0*/  VIADD R19, R19, 0x80 ;  /* 0x0000008013137836 */ /* 0x000fce0000000000 */
.L_x_9495:
[----:B------:R-:W-:Y:S05]  /*c8d0*/  BSYNC B7 ;  /* 0x0000000000077941 */ /* 0x000fea0003800000 */
.L_x_9494:
[----:B------:R-:W-:Y:S02]  /*c8e0*/  ULDC UR4, c[0x0][0x210] ;  /* 0x0000840000047ab9 */ /* 0x000fe40000000800 */
[----:B------:R-:W-:-:S13]  /*c8f0*/  ISETP.GE.AND P0, PT, R19, UR4, PT ;  /* 0x0000000413007c0c */ /* 0x000fda000bf06270 */
[----:B------:R-:W-:Y:S05]  /*c900*/  @P0 EXIT ;  /* 0x000000000000094d */ /* 0x000fea0003800000 */
        /* <DEDUP_REMOVED lines=354> */
.L_x_9588:
        /* <DEDUP_REMOVED lines=27> */
.L_x_9589:
        /* <DEDUP_REMOVED lines=19> */
.L_x_9594:
[----:B------:R-:W2:Y:S02]  /*e210*/  LDG.E.U8 R2, desc[UR36][R2.64] ;  /* 0x0000002402027981 */ /* 0x000ea4000c1e1100 */
[----:B--2---:R-:W-:Y:S01]  /*e220*/  I2FP.F32.U32 R19, R2 ;  /* 0x0000000200137245 */ /* 0x004fe20000201000 */
[----:B------:R-:W-:Y:S06]  /*e230*/  BRA `(.L_x_9596) ;  /* 0x0000000c002c7947 */ /* 0x000fec0003800000 */
.L_x_9593:
        /* <DEDUP_REMOVED lines=9> */
.L_x_9598:
[----:B------:R-:W2:Y:S02]  /*e2d0*/  LDG.E R2, desc[UR36][R2.64] ;  /* 0x0000002402027981 */ /* 0x000ea4000c1e1900 */
[----:B--2---:R-:W-:Y:S01]  /*e2e0*/  I2FP.F32.S32 R19, R2 ;  /* 0x0000000200137245 */ /* 0x004fe20000201400 */
[----:B------:R-:W-:Y:S06]  /*e2f0*/  BRA `(.L_x_9596) ;  /* 0x0000000800fc7947 */ /* 0x000fec0003800000 */
.L_x_9597:
[----:B------:R-:W2:Y:S02]  /*e300*/  LDG.E.U16 R2, desc[UR36][R2.64] ;  /* 0x0000002402027981 */ /* 0x000ea4000c1e1500 */
[----:B--2---:R0:W1:Y:S01]  /*e310*/  I2F.S16 R19, R2 ;  /* 0x0000000200137306 */ /* 0x0040620000101400 */
[----:B------:R-:W-:Y:S05]  /*e320*/  BRA `(.L_x_9596) ;  /* 0x0000000800f07947 */ /* 0x000fea0003800000 */
.L_x_9592:
        /* <DEDUP_REMOVED lines=8> */
.L_x_9600:
[----:B------:R-:W2:Y:S02]  /*e3b0*/  LDG.E.U16 R2, desc[UR36][R2.64] ;  /* 0x0000002402027981 */ /* 0x000ea4000c1e1500 */
[----:B--2---:R-:W-:Y:S01]  /*e3c0*/  HADD2.F32 R19, -RZ, R2.H0_H0 ;  /* 0x20000002ff137230 */ /* 0x004fe20000004100 */
[----:B------:R-:W-:Y:S06]  /*e3d0*/  BRA `(.L_x_9596) ;  /* 0x0000000800c47947 */ /* 0x000fec0003800000 */
.L_x_9599:
        /* <DEDUP_REMOVED lines=8> */
.L_x_9602:
[----:B------:R-:W2:Y:S02]  /*e460*/  LDG.E.U16 R2, desc[UR36][R2.64] ;  /* 0x0000002402027981 */ /* 0x000ea4000c1e1500 */
[----:B--2---:R-:W-:Y:S01]  /*e470*/  HADD2.F32 R19, -RZ, R2.H0_H0 ;  /* 0x20000002ff137230 */ /* 0x004fe20000004100 */
[----:B------:R-:W-:Y:S06]  /*e480*/  BRA `(.L_x_9596) ;  /* 0x0000000800987947 */ /* 0x000fec0003800000 */
.L_x_9601:
[----:B------:R-:W2:Y:S01]  /*e490*/  LDG.E.64 R2, desc[UR36][R2.64] ;  /* 0x0000002402027981 */ /* 0x000ea2000c1e1b00 */
[----:B------:R-:W-:Y:S01]  /*e4a0*/  UMOV UR4, 0xf0000000 ;  /* 0xf000000000047882 */ /* 0x000fe20000000000 */
[----:B------:R-:W-:Y:S01]  /*e4b0*/  UMOV UR5, 0x380fffff ;  /* 0x380fffff00057882 */ /* 0x000fe20000000000 */
[----:B--2---:R-:W0:Y:S01]  /*e4c0*/  F2F.F32.F64 R19, R2 ;  /* 0x0000000200137310 */ /* 0x004e220000301000 */
[----:B------:R-:W-:-:S14]  /*e4d0*/  DSETP.GEU.AND P0, PT, |R2|, UR4, PT ;  /* 0x0000000402007e2a */ /* 0x000fdc000bf0e200 */
[----:B0-----:R-:W-:Y:S01]  /*e4e0*/  @!P0 FMUL R19, R19, 1.175494350822287508e-38 ;  /* 0x0080000013138820 */ /* 0x001fe20000400000 */
[----:B------:R-:W-:Y:S06]  /*e4f0*/  BRA `(.L_x_9596) ;  /* 0x00000008007c7947 */ /* 0x000fec0003800000 */
.L_x_9591:
        /* <DEDUP_REMOVED lines=12> */
.L_x_9605:
[----:B------:R-:W2:Y:S01]  /*e5c0*/  LDG.E.64 R2, desc[UR36][R2.64] ;  /* 0x0000002402027981 */ /* 0x000ea2000c1e1b00 */
[----:B------:R-:W-:Y:S01]  /*e5d0*/  UMOV UR4, 0xf0000000 ;  /* 0xf000000000047882 */ /* 0x000fe20000000000 */
[----:B------:R-:W-:Y:S01]  /*e5e0*/  UMOV UR5, 0x380fffff ;  /* 0x380fffff00057882 */ /* 0x000fe20000000000 */
[----:B--2---:R-:W0:Y:S01]  /*e5f0*/  F2F.F32.F64 R19, R2 ;  /* 0x0000000200137310 */ /* 0x004e220000301000 */
[----:B------:R-:W-:-:S14]  /*e600*/  DSETP.GEU.AND P0, PT, |R2|, UR4, PT ;  /* 0x0000000402007e2a */ /* 0x000fdc000bf0e200 */
[----:B0-----:R-:W-:Y:S01]  /*e610*/  @!P0 FMUL R19, R19, 1.175494350822287508e-38 ;  /* 0x0080000013138820 */ /* 0x001fe20000400000 */
[----:B------:R-:W-:Y:S06]  /*e620*/  BRA `(.L_x_9596) ;  /* 0x0000000800307947 */ /* 0x000fec0003800000 */
.L_x_9604:
        /* <DEDUP_REMOVED lines=26> */
.L_x_9607:
        /* <DEDUP_REMOVED lines=13> */
.L_x_9606:
[----:B------:R-:W2:Y:S02]  /*e8a0*/  LDG.E.U16 R2, desc[UR36][R2.64] ;  /* 0x0000002402027981 */ /* 0x000ea4000c1e1500 */
[----:B--2---:R-:W-:Y:S01]  /*e8b0*/  IMAD.U32 R19, R2, 0x10000, RZ ;  /* 0x0001000002137824 */ /* 0x004fe200078e00ff */
[----:B------:R-:W-:Y:S06]  /*e8c0*/  BRA `(.L_x_9596) ;  /* 0x0000000400887947 */ /* 0x000fec0003800000 */
.L_x_9603:
        /* <DEDUP_REMOVED lines=11> */
.L_x_9610:
        /* <DEDUP_REMOVED lines=20> */
.L_x_9612:
[----:B------:R-:W-:Y:S05]  /*eac0*/  BSYNC B0 ;  /* 0x0000000000007941 */ /* 0x000fea0003800000 */
.L_x_9611:
[----:B------:R-:W-:Y:S01]  /*ead0*/  IMAD.SHL.U32 R2, R2, 0x100000, RZ ;  /* 0x0010000002027824 */ /* 0x000fe200078e00ff */
[----:B------:R-:W-:-:S04]  /*eae0*/  LEA R0, R0, 0x3b800000, 0x17 ;  /* 0x3b80000000007811 */ /* 0x000fc800078eb8ff */
[----:B------:R-:W-:Y:S01]  /*eaf0*/  LOP3.LUT R19, R0, R2, R19, 0xfe, !PT ;  /* 0x0000000200137212 */ /* 0x000fe200078efe13 */
[----:B------:R-:W-:Y:S06]  /*eb00*/  BRA `(.L_x_9596) ;  /* 0x0000000000f87947 */ /* 0x000fec0003800000 */
.L_x_9609:
        /* <DEDUP_REMOVED lines=20> */
.L_x_9614:
[----:B------:R-:W-:Y:S05]  /*ec50*/  BSYNC B0 ;  /* 0x0000000000007941 */ /* 0x000fea0003800000 */
.L_x_9613:
[----:B------:R-:W-:Y:S01]  /*ec60*/  IMAD.SHL.U32 R2, R2, 0x200000, RZ ;  /* 0x0020000002027824 */ /* 0x000fe200078e00ff */
[----:B------:R-:W-:-:S04]  /*ec70*/  LEA R0, R0, 0x37800000, 0x17 ;  /* 0x3780000000007811 */ /* 0x000fc800078eb8ff */
[----:B------:R-:W-:Y:S01]  /*ec80*/  LOP3.LUT R19, R0, R2, R19, 0xfe, !PT ;  /* 0x0000000200137212 */ /* 0x000fe200078efe13 */
[----:B------:R-:W-:Y:S06]  /*ec90*/  BRA `(.L_x_9596) ;  /* 0x0000000000947947 */ /* 0x000fec0003800000 */
.L_x_9608:
        /* <DEDUP_REMOVED lines=14> */
.L_x_9595:
        /* <DEDUP_REMOVED lines=16> */
.L_x_9617:
[----:B------:R-:W-:Y:S01]  /*ee80*/  IMAD.MOV.U32 R19, RZ, RZ, RZ ;  /* 0x000000ffff137224 */ /* 0x000fe200078e00ff */
[----:B------:R-:W-:Y:S06]  /*ee90*/  BRA `(.L_x_9596) ;  /* 0x0000000000147947 */ /* 0x000fec0003800000 */
.L_x_9616:
[----:B------:R-:W2:Y:S02]  /*eea0*/  LDG.E.64 R2, desc[UR36][R2.64] ;  /* 0x0000002402027981 */ /* 0x000ea4000c1e1b00 */
[----:B--2---:R0:W1:Y:S01]  /*eeb0*/  I2F.U64 R19, R2 ;  /* 0x0000000200137312 */ /* 0x0040620000301000 */
[----:B------:R-:W-:Y:S05]  /*eec0*/  BRA `(.L_x_9596) ;  /* 0x0000000000087947 */ /* 0x000fea0003800000 */
.L_x_9615:
[----:B------:R-:W2:Y:S02]  /*eed0*/  LDG.E R2, desc[UR36][R2.64] ;  /* 0x0000002402027981 */ /* 0x000ea4000c1e1900 */
[----:B--2---:R-:W-:-:S07]  /*eee0*/  I2FP.F32.U32 R19, R2 ;  /* 0x0000000200137245 */ /* 0x004fce0000201000 */
.L_x_9596:
[----:B------:R-:W-:Y:S05]  /*eef0*/  BSYNC B6 ;  /* 0x0000000000067941 */ /* 0x000fea0003800000 */
.L_x_9590:
        /* <DEDUP_REMOVED lines=19> */
.L_x_9622:
[----:B------:R-:W2:Y:S02]  /*f030*/  LDG.E.U8 R0, desc[UR36][R2.64] ;  /* 0x0000002402007981 */ /* 0x000ea4000c1e1100 */
[----:B--2---:R-:W-:Y:S01]  /*f040*/  I2FP.F32.U32 R0, R0 ;  /* 0x0000000000007245 */ /* 0x004fe20000201000 */
[----:B------:R-:W-:Y:S06]  /*f050*/  BRA `(.L_x_9624) ;  /* 0x0000000c002c7947 */ /* 0x000fec0003800000 */
.L_x_9621:
        /* <DEDUP_REMOVED lines=9> */
.L_x_9626:
[----:B------:R-:W2:Y:S02]  /*f0f0*/  LDG.E R0, desc[UR36][R2.64] ;  /* 0x0000002402007981 */ /* 0x000ea4000c1e1900 */
[----:B--2---:R-:W-:Y:S01]  /*f100*/  I2FP.F32.S32 R0, R0 ;  /* 0x0000000000007245 */ /* 0x004fe20000201400 */
[----:B------:R-:W-:Y:S06]  /*f110*/  BRA `(.L_x_9624) ;  /* 0x0000000800fc7947 */ /* 0x000fec0003800000 */
.L_x_9625:
[----:B------:R-:W2:Y:S02]  /*f120*/  LDG.E.U16 R0, desc[UR36][R2.64] ;  /* 0x0000002402007981 */ /* 0x000ea4000c1e1500 */
[----:B--2---:R-:W0:Y:S01]  /*f130*/  I2F.S16 R0, R0 ;  /* 0x0000000000007306 */ /* 0x004e220000101400 */
[----:B------:R-:W-:Y:S05]  /*f140*/  BRA `(.L_x_9624) ;  /* 0x0000000800f07947 */ /* 0x000fea0003800000 */
.L_x_9620:
        /* <DEDUP_REMOVED lines=8> */
.L_x_9628:
[----:B------:R-:W2:Y:S02]  /*f1d0*/  LDG.E.U16 R0, desc[UR36][R2.64] ;  /* 0x0000002402007981 */ /* 0x000ea4000c1e1500 */
[----:B--2---:R-:W-:Y:S01]  /*f1e0*/  HADD2.F32 R0, -RZ, R0.H0_H0 ;  /* 0x20000000ff007230 */ /* 0x004fe20000004100 */
[----:B------:R-:W-:Y:S06]  /*f1f0*/  BRA `(.L_x_9624) ;  /* 0x0000000800c47947 */ /* 0x000fec0003800000 */
.L_x_9627:
        /* <DEDUP_REMOVED lines=8> */
.L_x_9630:
[----:B------:R-:W2:Y:S02]  /*f280*/  LDG.E.U16 R0, desc[UR36][R2.64] ;  /* 0x0000002402007981 */ /* 0x000ea4000c1e1500 */
[----:B--2---:R-:W-:Y:S01]  /*f290*/  HADD2.F32 R0, -RZ, R0.H0_H0 ;  /* 0x20000000ff007230 */ /* 0x004fe20000004100 */
[----:B------:R-:W-:Y:S06]  /*f2a0*/  BRA `(.L_x_9624) ;  /* 0x0000000800987947 */ /* 0x000fec0003800000 */
.L_x_9629:
[----:B------:R-:W2:Y:S01]  /*f2b0*/  LDG.E.64 R2, desc[UR36][R2.64] ;  /* 0x0000002402027981 */ /* 0x000ea2000c1e1b00 */
[----:B------:R-:W-:Y:S01]  /*f2c0*/  UMOV UR4, 0xf0000000 ;  /* 0xf000000000047882 */ /* 0x000fe20000000000 */
[----:B------:R-:W-:Y:S01]  /*f2d0*/  UMOV UR5, 0x380fffff ;  /* 0x380fffff00057882 */ /* 0x000fe20000000000 */
[----:B--2---:R-:W0:Y:S01]  /*f2e0*/  F2F.F32.F64 R0, R2 ;  /* 0x0000000200007310 */ /* 0x004e220000301000 */
[----:B------:R-:W-:-:S14]  /*f2f0*/  DSETP.GEU.AND P0, PT, |R2|, UR4, PT ;  /* 0x0000000402007e2a */ /* 0x000fdc000bf0e200 */
[----:B0-----:R-:W-:Y:S01]  /*f300*/  @!P0 FMUL R0, R0, 1.175494350822287508e-38 ;  /* 0x0080000000008820 */ /* 0x001fe20000400000 */
[----:B------:R-:W-:Y:S06]  /*f310*/  BRA `(.L_x_9624) ;  /* 0x00000008007c7947 */ /* 0x000fec0003800000 */
.L_x_9619:
        /* <DEDUP_REMOVED lines=12> */
.L_x_9633:
[----:B------:R-:W2:Y:S01]  /*f3e0*/  LDG.E.64 R2, desc[UR36][R2.64] ;  /* 0x0000002402027981 */ /* 0x000ea2000c1e1b00 */
[----:B------:R-:W-:Y:S01]  /*f3f0*/  UMOV UR4, 0xf0000000 ;  /* 0xf000000000047882 */ /* 0x000fe20000000000 */
[----:B------:R-:W-:Y:S01]  /*f400*/  UMOV UR5, 0x380fffff ;  /* 0x380fffff00057882 */ /* 0x000fe20000000000 */
[----:B--2---:R-:W0:Y:S01]  /*f410*/  F2F.F32.F64 R0, R2 ;  /* 0x0000000200007310 */ /* 0x004e220000301000 */
[----:B------:R-:W-:-:S14]  /*f420*/  DSETP.GEU.AND P0, PT, |R2|, UR4, PT ;  /* 0x0000000402007e2a */ /* 0x000fdc000bf0e200 */
[----:B0-----:R-:W-:Y:S01]  /*f430*/  @!P0 FMUL R0, R0, 1.175494350822287508e-38 ;  /* 0x0080000000008820 */ /* 0x001fe20000400000 */
[----:B------:R-:W-:Y:S06]  /*f440*/  BRA `(.L_x_9624) ;  /* 0x0000000800307947 */ /* 0x000fec0003800000 */
.L_x_9632:
        /* <DEDUP_REMOVED lines=26> */
.L_x_9635:
        /* <DEDUP_REMOVED lines=13> */
.L_x_9634:
[----:B------:R-:W2:Y:S02]  /*f6c0*/  LDG.E.U16 R0, desc[UR36][R2.64] ;  /* 0x0000002402007981 */ /* 0x000ea4000c1e1500 */
[----:B--2---:R-:W-:Y:S01]  /*f6d0*/  IMAD.U32 R0, R0, 0x10000, RZ ;  /* 0x0001000000007824 */ /* 0x004fe200078e00ff */
[----:B------:R-:W-:Y:S06]  /*f6e0*/  BRA `(.L_x_9624) ;  /* 0x0000000400887947 */ /* 0x000fec0003800000 */
.L_x_9631:
        /* <DEDUP_REMOVED lines=11> */
.L_x_9638:
        /* <DEDUP_REMOVED lines=20> */
.L_x_9640:
[----:B------:R-:W-:Y:S05]  /*f8e0*/  BSYNC B0 ;  /* 0x0000000000007941 */ /* 0x000fea0003800000 */
.L_x_9639:
[----:B------:R-:W-:Y:S01]  /*f8f0*/  LEA R3, R0, 0x3b800000, 0x17 ;  /* 0x3b80000000037811 */ /* 0x000fe200078eb8ff */
[----:B------:R-:W-:-:S05]  /*f900*/  IMAD.SHL.U32 R0, R2, 0x100000, RZ ;  /* 0x0010000002007824 */ /* 0x000fca00078e00ff */
[----:B------:R-:W-:Y:S01]  /*f910*/  LOP3.LUT R0, R3, R0, R4, 0xfe, !PT ;  /* 0x0000000003007212 */ /* 0x000fe200078efe04 */
[----:B------:R-:W-:Y:S06]  /*f920*/  BRA `(.L_x_9624) ;  /* 0x0000000000f87947 */ /* 0x000fec0003800000 */
.L_x_9637:
        /* <DEDUP_REMOVED lines=20> */
.L_x_9642:
[----:B------:R-:W-:Y:S05]  /*fa70*/  BSYNC B0 ;  /* 0x0000000000007941 */ /* 0x000fea0003800000 */
.L_x_9641:
[----:B------:R-:W-:Y:S01]  /*fa80*/  LEA R3, R0, 0x37800000, 0x17 ;  /* 0x3780000000037811 */ /* 0x000fe200078eb8ff */
[----:B------:R-:W-:-:S05]  /*fa90*/  IMAD.SHL.U32 R0, R2, 0x200000, RZ ;  /* 0x0020000002007824 */ /* 0x000fca00078e00ff */
[----:B------:R-:W-:Y:S01]  /*faa0*/  LOP3.LUT R0, R3, R0, R4, 0xfe, !PT ;  /* 0x0000000003007212 */ /* 0x000fe200078efe04 */
[----:B------:R-:W-:Y:S06]  /*fab0*/  BRA `(.L_x_9624) ;  /* 0x0000000000947947 */ /* 0x000fec0003800000 */
.L_x_9636:
        /* <DEDUP_REMOVED lines=14> */
.L_x_9623:
        /* <DEDUP_REMOVED lines=16> */
.L_x_9645:
[----:B------:R-:W-:Y:S01]  /*fca0*/  IMAD.MOV.U32 R0, RZ, RZ, RZ ;  /* 0x000000ffff007224 */ /* 0x000fe200078e00ff */
[----:B------:R-:W-:Y:S06]  /*fcb0*/  BRA `(.L_x_9624) ;  /* 0x0000000000147947 */ /* 0x000fec0003800000 */
.L_x_9644:
[----:B------:R-:W2:Y:S02]  /*fcc0*/  LDG.E.64 R2, desc[UR36][R2.64] ;  /* 0x0000002402027981 */ /* 0x000ea4000c1e1b00 */
[----:B--2---:R0:W1:Y:S01]  /*fcd0*/  I2F.U64 R0, R2 ;  /* 0x0000000200007312 */ /* 0x0040620000301000 */
[----:B------:R-:W-:Y:S05]  /*fce0*/  BRA `(.L_x_9624) ;  /* 0x0000000000087947 */ /* 0x000fea0003800000 */
.L_x_9643:
[----:B------:R-:W2:Y:S02]  /*fcf0*/  LDG.E R0, desc[UR36][R2.64] ;  /* 0x0000002402007981 */ /* 0x000ea4000c1e1900 */
[----:B--2---:R-:W-:-:S07]  /*fd00*/  I2FP.F32.U32 R0, R0 ;  /* 0x0000000000007245 */ /* 0x004fce0000201000 */
.L_x_9624:
[----:B------:R-:W-:Y:S05]  /*fd10*/  BSYNC B6 ;  /* 0x0000000000067941 */ /* 0x000fea0003800000 */
.L_x_9618:
[----:B------:R-:W0:Y:S01]  /*fd20*/  LDC.U8 R4, c[0x0][0x508] ;  /* 0x00014200ff047b82 */ /* 0x000e220000000000 */
[----:B------:R-:W-:Y:S02]  /*fd30*/  ULDC UR4, c[0x0][0x4f8] ;  /* 0x00013e0000047ab9 */ /* 0x000fe40000000800 */
[----:B-----5:R-:W-:-:S04]  /*fd40*/  FMUL.FTZ R19, R19, UR4 ;  /* 0x0000000413137c20 */ /* 0x020fc80008410000 */
[----:B01234-:R-:W-:Y:S01]  /*fd50*/  FMUL.FTZ R2, R19, R0 ;  /* 0x0000000013027220 */ /* 0x01ffe20000410000 */
        /* <DEDUP_REMOVED lines=14> */
.L_x_9649:
[----:B------:R-:W0:Y:S02]  /*fe40*/  F2I.S64.TRUNC R2, R2 ;  /* 0x0000000200027311 */ /* 0x000e24000020d900 */
[----:B0-----:R-:W-:-:S05]  /*fe50*/  IMAD.MOV.U32 R5, RZ, RZ, R2 ;  /* 0x000000ffff057224 */ /* 0x001fca00078e0002 */
[----:B------:R-:W-:Y:S01]  /*fe60*/  STG.E.U8 desc[UR36][R16.64], R5 ;  /* 0x0000000510007986 */ /* 0x000fe2000c101124 */
[----:B------:R-:W-:Y:S05]  /*fe70*/  EXIT ;  /* 0x000000000000794d */ /* 0x000fea0003800000 */
.L_x_9648:
        /* <DEDUP_REMOVED lines=9> */
.L_x_9652:
[----:B------:R-:W0:Y:S02]  /*ff10*/  F2I.FTZ.TRUNC.NTZ R3, R2 ;  /* 0x0000000200037305 */ /* 0x000e24000021f100 */
[----:B0-----:R-:W-:Y:S01]  /*ff20*/  STG.E desc[UR36][R16.64], R3 ;  /* 0x0000000310007986 */ /* 0x001fe2000c101924 */
[----:B------:R-:W-:Y:S05]  /*ff30*/  EXIT ;  /* 0x000000000000794d */ /* 0x000fea0003800000 */
.L_x_9651:
[----:B------:R-:W0:Y:S02]  /*ff40*/  F2I.FTZ.TRUNC.NTZ R3, R2 ;  /* 0x0000000200037305 */ /* 0x000e24000021f100 */
[----:B0-----:R-:W-:Y:S01]  /*ff50*/  STG.E.U16 desc[UR36][R16.64], R3 ;  /* 0x0000000310007986 */ /* 0x001fe2000c101524 */
[----:B------:R-:W-:Y:S05]  /*ff60*/  EXIT ;  /* 0x000000000000794d */ /* 0x000fea0003800000 */
.L_x_9647:
        /* <DEDUP_REMOVED lines=8> */
.L_x_9654:
[----:B------:R-:W-:-:S05]  /*fff0*/  F2FP.F16.F32.PACK_AB R2, RZ, R2 ;  /* 0x00000002ff02723e */ /* 0x000fca00000000ff */
[----:B------:R-:W-:Y:S01]  /*10000*/  STG.E.U16 desc[UR36][R16.64], R2 ;  /* 0x0000000210007986 */ /* 0x000fe2000c101524 */
[----:B------:R-:W-:Y:S05]  /*10010*/  EXIT ;  /* 0x000000000000794d */ /* 0x000fea0003800000 */
.L_x_9653:
        /* <DEDUP_REMOVED lines=9> */
.L_x_9656:
[----:B------:R-:W-:-:S04]  /*100b0*/  F2FP.F16.F32.PACK_AB R3, RZ, R2 ;  /* 0x00000002ff03723e */ /* 0x000fc800000000ff */
[----:B------:R-:W-:-:S05]  /*100c0*/  PRMT R3, R3, 0x5410, RZ ;  /* 0x0000541003037816 */ /* 0x000fca00000000ff */
[----:B------:R-:W-:Y:S01]  /*100d0*/  STG.E desc[UR36][R16.64], R3 ;  /* 0x0000000310007986 */ /* 0x000fe2000c101924 */
[----:B------:R-:W-:Y:S05]  /*100e0*/  EXIT ;  /* 0x000000000000794d */ /* 0x000fea0003800000 */
.L_x_9655:
[----:B------:R-:W-:-:S06]  /*100f0*/  FMUL.FTZ R2, R2, 1 ;  /* 0x3f80000002027820 */ /* 0x000fcc0000410000 */
[----:B------:R-:W0:Y:S02]  /*10100*/  F2F.F64.F32 R2, R2 ;  /* 0x0000000200027310 */ /* 0x000e240000201800 */
[----:B0-----:R-:W-:Y:S01]  /*10110*/  STG.E.64 desc[UR36][R16.64], R2 ;  /* 0x0000000210007986 */ /* 0x001fe2000c101b24 */
[----:B------:R-:W-:Y:S05]  /*10120*/  EXIT ;  /* 0x000000000000794d */ /* 0x000fea0003800000 */
.L_x_9646:
        /* <DEDUP_REMOVED lines=12> */
.L_x_9659:
[----:B------:R-:W-:Y:S01]  /*101f0*/  FMUL.FTZ R4, R2, 1 ;  /* 0x3f80000002047820 */ /* 0x000fe20000410000 */
[----:B------:R-:W-:-:S05]  /*10200*/  CS2R R6, SRZ ;  /* 0x0000000000067805 */ /* 0x000fca000001ff00 */
[----:B------:R-:W0:Y:S02]  /*10210*/  F2F.F64.F32 R4, R4 ;  /* 0x0000000400047310 */ /* 0x000e240000201800 */
[----:B0-----:R-:W-:Y:S01]  /*10220*/  STG.E.128 desc[UR36][R16.64], R4 ;  /* 0x0000000410007986 */ /* 0x001fe2000c101d24 */
[----:B------:R-:W-:Y:S05]  /*10230*/  EXIT ;  /* 0x000000000000794d */ /* 0x000fea0003800000 */
.L_x_9658:
        /* <DEDUP_REMOVED lines=20> */
.L_x_9663:
[----:B------:R-:W-:Y:S05]  /*10380*/  BSYNC B0 ;  /* 0x0000000000007941 */ /* 0x000fea0003800000 */
.L_x_9662:
[----:B------:R-:W-:-:S05]  /*10390*/  LOP3.LUT R5, R0, R5, RZ, 0xfc, !PT ;  /* 0x0000000500057212 */ /* 0x000fca00078efcff */
[----:B------:R-:W-:Y:S01]  /*103a0*/  STG.E.U8 desc[UR36][R16.64], R5 ;  /* 0x0000000510007986 */ /* 0x000fe2000c101124 */
[----:B------:R-:W-:Y:S05]  /*103b0*/  EXIT ;  /* 0x000000000000794d */ /* 0x000fea0003800000 */
.L_x_9661:
        /* <DEDUP_REMOVED lines=12> */
.L_x_9665:
[----:B------:R-:W-:Y:S01]  /*10480*/  IMAD.MOV.U32 R0, RZ, RZ, 0x7f ;  /* 0x0000007fff007424 */ /* 0x000fe200078e00ff */
[----:B------:R-:W-:-:S04]  /*10490*/  ISETP.GT.U32.AND P0, PT, R4, 0x7f800000, PT ;  /* 0x7f8000000400780c */ /* 0x000fc80003f04070 */
[----:B------:R-:W-:-:S09]  /*104a0*/  SEL R0, R0, 0x7c, P0 ;  /* 0x0000007c00007807 */ /* 0x000fd20000000000 */
.L_x_9666:
[----:B------:R-:W-:Y:S05]  /*104b0*/  BSYNC B0 ;  /* 0x0000000000007941 */ /* 0x000fea0003800000 */
.L_x_9664:
[----:B------:R-:W-:-:S04]  /*104c0*/  LOP3.LUT R2, R2, 0x80000000, RZ, 0xc0, !PT ;  /* 0x8000000002027812 */ /* 0x000fc800078ec0ff */
[----:B------:R-:W-:-:S04]  /*104d0*/  SHF.R.U32.HI R3, RZ, 0x18, R2 ;  /* 0x00000018ff037819 */ /* 0x000fc80000011602 */
[----:B------:R-:W-:-:S05]  /*104e0*/  LOP3.LUT R3, R0, R3, RZ, 0xfc, !PT ;  /* 0x0000000300037212 */ /* 0x000fca00078efcff */
[----:B------:R-:W-:Y:S01]  /*104f0*/  STG.E.U8 desc[UR36][R16.64], R3 ;  /* 0x0000000310007986 */ /* 0x000fe2000c101124 */
[----:B------:R-:W-:Y:S05]  /*10500*/  EXIT ;  /* 0x000000000000794d */ /* 0x000fea0003800000 */
.L_x_9660:
[----:B------:R-:W-:-:S05]  /*10510*/  F2FP.BF16.F32.PACK_AB R2, RZ, R2 ;  /* 0x00000002ff02723e */ /* 0x000fca00000010ff */
[----:B------:R-:W-:Y:S01]  /*10520*/  STG.E.U16 desc[UR36][R16.64], R2 ;  /* 0x0000000210007986 */ /* 0x000fe2000c101524 */
[----:B------:R-:W-:Y:S05]  /*10530*/  EXIT ;  /* 0x000000000000794d */ /* 0x000fea0003800000 */
.L_x_9657:
        /* <DEDUP_REMOVED lines=11> */
.L_x_9669:
        /* <DEDUP_REMOVED lines=16> */
.L_x_9672:
[----:B------:R-:W-:-:S04]  /*106f0*/  LOP3.LUT R2, R2, 0x80000000, RZ, 0xc0, !PT ;  /* 0x8000000002027812 */ /* 0x000fc800078ec0ff */
[----:B------:R-:W-:-:S04]  /*10700*/  SHF.R.U32.HI R3, RZ, 0x18, R2 ;  /* 0x00000018ff037819 */ /* 0x000fc80000011602 */
[----:B------:R-:W-:-:S04]  /*10710*/  LOP3.LUT R0, R0, R3, RZ, 0xfc, !PT ;  /* 0x0000000300007212 */ /* 0x000fc800078efcff */
[----:B------:R-:W-:-:S07]  /*10720*/  PRMT R8, R0, 0x7610, R8 ;  /* 0x0000761000087816 */ /* 0x000fce0000000008 */
.L_x_9671:
[----:B------:R-:W-:Y:S05]  /*10730*/  BSYNC B0 ;  /* 0x0000000000007941 */ /* 0x000fea0003800000 */
.L_x_9670:
[----:B------:R-:W-:Y:S01]  /*10740*/  STG.E.U8 desc[UR36][R16.64], R8 ;  /* 0x0000000810007986 */ /* 0x000fe2000c101124 */
[----:B------:R-:W-:Y:S05]  /*10750*/  EXIT ;  /* 0x000000000000794d */ /* 0x000fea0003800000 */
.L_x_9668:
        /* <DEDUP_REMOVED lines=16> */
.L_x_9675:
[----:B------:R-:W-:-:S04]  /*10860*/  LOP3.LUT R2, R2, 0x80000000, RZ, 0xc0, !PT ;  /* 0x8000000002027812 */ /* 0x000fc800078ec0ff */
[----:B------:R-:W-:-:S04]  /*10870*/  SHF.R.U32.HI R3, RZ, 0x18, R2 ;  /* 0x00000018ff037819 */ /* 0x000fc80000011602 */
[----:B------:R-:W-:-:S04]  /*10880*/  LOP3.LUT R0, R0, R3, RZ, 0xfc, !PT ;  /* 0x0000000300007212 */ /* 0x000fc800078efcff */
[----:B------:R-:W-:-:S07]  /*10890*/  PRMT R8, R0, 0x7610, R8 ;  /* 0x0000761000087816 */ /* 0x000fce0000000008 */
.L_x_9674:
[----:B------:R-:W-:Y:S05]  /*108a0*/  BSYNC B0 ;  /* 0x0000000000007941 */ /* 0x000fea0003800000 */
.L_x_9673:
[----:B------:R-:W-:Y:S01]  /*108b0*/  STG.E.U8 desc[UR36][R16.64], R8 ;  /* 0x0000000810007986 */ /* 0x000fe2000c101124 */
[----:B------:R-:W-:Y:S05]  /*108c0*/  EXIT ;  /* 0x000000000000794d */ /* 0x000fea0003800000 */
.L_x_9667:
        /* <DEDUP_REMOVED lines=21> */
.L_x_9650:
        /* <DEDUP_REMOVED lines=16> */
.L_x_9678:
[----:B------:R-:W-:Y:S05]  /*10b20*/  EXIT ;  /* 0x000000000000794d */ /* 0x000fea0003800000 */
.L_x_9677:
[----:B------:R-:W0:Y:S02]  /*10b30*/  F2I.U64.TRUNC R2, R2 ;  /* 0x0000000200027311 */ /* 0x000e24000020d800 */
[----:B0-----:R-:W-:Y:S01]  /*10b40*/  STG.E.64 desc[UR36][R16.64], R2 ;  /* 0x0000000210007986 */ /* 0x001fe2000c101b24 */
[----:B------:R-:W-:Y:S05]  /*10b50*/  EXIT ;  /* 0x000000000000794d */ /* 0x000fea0003800000 */
.L_x_9676:
[----:B------:R-:W0:Y:S02]  /*10b60*/  F2I.FTZ.U32.TRUNC.NTZ R3, R2 ;  /* 0x0000000200037305 */ /* 0x000e24000021f000 */
[----:B0-----:R-:W-:Y:S01]  /*10b70*/  STG.E desc[UR36][R16.64], R3 ;  /* 0x0000000310007986 */ /* 0x001fe2000c101924 */
[----:B------:R-:W-:Y:S05]  /*10b80*/  EXIT ;  /* 0x000000000000794d */ /* 0x000fea0003800000 */
.L_x_9679:
        /* <DEDUP_REMOVED lines=15> */
.L_x_24147:


//--------------------- .text._ZN2at6native27unrolled_elementwise_kernelIZZZNS0_54_GLOBAL__N__d8c5977b_16_LinearAlgebra_cu_7dd49032_297216addr_kernel_cudaERNS_14TensorIteratorERKN3c106ScalarES8_ENKUlvE_clEvENKUlvE5_clEvEUlfffE_St5arrayIPcLm4EELi4E23TrivialOffsetCalculatorILi3EjESF_ILi1EjENS0_6memory12LoadWithCastILi3EEENSI_13StoreWithCastILi1EEEEEviT_T0_T2_T3_T4_T5_ --------------------------
	.section	.text._ZN2at6native27unrolled_elementwise_kernelIZZZNS0_54_GLOBAL__N__d8c5977b_16_LinearAlgebra_cu_7dd49032_297216addr_kernel_cudaERNS_14TensorIteratorERKN3c106ScalarES8_ENKUlvE_clEvENKUlvE5_clEvEUlfffE_St5arrayIPcLm4EELi4E23TrivialOffsetCalculatorILi3EjESF_ILi1EjENS0_6memory12LoadWithCastILi3EEENSI_13StoreWithCastILi1EEEEEviT_T0_T2_T3_T4_T5_,"ax",@progbits
	.align	128
        .global         _ZN2at6native27unrolled_elementwise_kernelIZZZNS0_54_GLOBAL__N__d8c5977b_16_LinearAlgebra_cu_7dd49032_297216addr_kernel_cudaERNS_14TensorIteratorERKN3c106ScalarES8_ENKUlvE_clEvENKUlvE5_clEvEUlfffE_St5arrayIPcLm4EELi4E23TrivialOffsetCalculatorILi3EjESF_ILi1EjENS0_6memory12LoadWithCastILi3EEENSI_13StoreWithCastILi1EEEEEviT_T0_T2_T3_T4_T5_
        .type           _ZN2at6native27unrolled_elementwise_kernelIZZZNS0_54_GLOBAL__N__d8c5977b_16_LinearAlgebra_cu_7dd49032_297216addr_kernel_cudaERNS_14TensorIteratorERKN3c106ScalarES8_ENKUlvE_clEvENKUlvE5_clEvEUlfffE_St5arrayIPcLm4EELi4E23TrivialOffsetCalculatorILi3EjESF_ILi1EjENS0_6memory12LoadWithCastILi3EEENSI_13StoreWithCastILi1EEEEEviT_T0_T2_T3_T4_T5_,@function
        .size           _ZN2at6native27unrolled_elementwise_kernelIZZZNS0_54_GLOBAL__N__d8c5977b_16_LinearAlgebra_cu_7dd49032_297216addr_kernel_cudaERNS_14TensorIteratorERKN3c106ScalarES8_ENKUlvE_clEvENKUlvE5_clEvEUlfffE_St5arrayIPcLm4EELi4E23TrivialOffsetCalculatorILi3EjESF_ILi1EjENS0_6memory12LoadWithCastILi3EEENSI_13StoreWithCastILi1EEEEEviT_T0_T2_T3_T4_T5_,(.L_x_24148 - _ZN2at6native27unrolled_elementwise_kernelIZZZNS0_54_GLOBAL__N__d8c5977b_16_LinearAlgebra_cu_7dd49032_297216addr_kernel_cudaERNS_14TensorIteratorERKN3c106ScalarES8_ENKUlvE_clEvENKUlvE5_clEvEUlfffE_St5arrayIPcLm4EELi4E23TrivialOffsetCalculatorILi3EjESF_ILi1EjENS0_6memory12LoadWithCastILi3EEENSI_13StoreWithCastILi1EEEEEviT_T0_T2_T3_T4_T5_)
        .other          _ZN2at6native27unrolled_elementwise_kernelIZZZNS0_54_GLOBAL__N__d8c5977b_16_LinearAlgebra_cu_7dd49032_297216addr_kernel_cudaERNS_14TensorIteratorERKN3c106ScalarES8_ENKUlvE_clEvENKUlvE5_clEvEUlfffE_St5arrayIPcLm4EELi4E23TrivialOffsetCalculatorILi3EjESF_ILi1EjENS0_6memory12LoadWithCastILi3EEENSI_13StoreWithCastILi1EEEEEviT_T0_T2_T3_T4_T5_,@"STO_CUDA_ENTRY STV_DEFAULT"
_ZN2at6native27unrolled_elementwise_kernelIZZZNS0_54_GLOBAL__N__d8c5977b_16_LinearAlgebra_cu_7dd49032_297216addr_kernel_cudaERNS_14TensorIteratorERKN3c106ScalarES8_ENKUlvE_clEvENKUlvE5_clEvEUlfffE_St5arrayIPcLm4EELi4E23TrivialOffsetCalculatorILi3EjESF_ILi1EjENS0_6memory12LoadWithCastILi3EEENSI_13StoreWithCastILi1EEEEEviT_T0_T2_T3_T4_T5_:
.text._ZN2at6native27unrolled_elementwise_kernelIZZZNS0_54_GLOBAL__N__d8c5977b_16_LinearAlgebra_cu_7dd49032_297216addr_kernel_cudaERNS_14TensorIteratorERKN3c106ScalarES8_ENKUlvE_clEvENKUlvE5_clEvEUlfffE_St5arrayIPcLm4EELi4E23TrivialOffsetCalculatorILi3EjESF_ILi1EjENS0_6memory12LoadWithCastILi3EEENSI_13StoreWithCastILi1EEEEEviT_T0_T2_T3_T4_T5_:
[----:B------:R-:W0:Y:S01]  /*0000*/  LDC R1, c[0x0][0x28] ;  /* 0x00000a00ff017b82 */ /* 0x000e220000000800 */
[----:B------:R-:W1:Y:S07]  /*0010*/  S2R R2, SR_CTAID.X ;  /* 0x0000000000027919 */ /* 0x000e6e0000002500 */
[----:B------:R-:W1:Y:S01]  /*0020*/  LDC R17, c[0x0][0x210] ;  /* 0x00008400ff117b82 */ /* 0x000e620000000800 */
[----:B------:R-:W-:Y:S01]  /*0030*/  ULDC.64 UR36, c[0x0][0x208] ;  /* 0x0000820000247ab9 */ /* 0x000fe20000000a00 */
[----:B------:R-:W-:Y:S01]  /*0040*/  BSSY B7, `(.L_x_9680) ;  /* 0x00001ec000077945 */ /* 0x000fe20003800000 */
[----:B------:R-:W2:Y:S01]  /*0050*/  S2R R19, SR_TID.X ;  /* 0x0000000000137919 */ /* 0x000ea20000002100 */
[----:B------:R-:W-:Y:S01]  /*0060*/  IMAD.MOV.U32 R28, RZ, RZ, RZ ;  /* 0x000000ffff1c7224 */ /* 0x000fe200078e00ff */
[----:B------:R-:W-:-:S03]  /*0070*/  CS2R R22, SRZ ;  /* 0x0000000000167805 */ /* 0x000fc6000001ff00 */
[----:B------:R-:W3:Y:S08]  /*0080*/  LDC.U8 R16, c[0x0][0x24c] ;  /* 0x00009300ff107b82 */ /* 0x000ef00000000000 */
[----:B------:R-:W4:Y:S08]  /*0090*/  LDC.U8 R24, c[0x0][0x24d] ;  /* 0x00009340ff187b82 */ /* 0x000f300000000000 */
[----:B------:R-:W0:Y:S01]  /*00a0*/  LDC.U8 R18, c[0x0][0x24e] ;  /* 0x00009380ff127b82 */ /* 0x000e220000000000 */
[----:B-1----:R-:W-:-:S05]  /*00b0*/  IMAD R17, R2, -0x200, R17 ;  /* 0xfffffe0002117824 */ /* 0x002fca00078e0211 */
[----:B--2---:R-:W-:-:S13]  /*00c0*/  ISETP.GE.AND P0, PT, R19, R17, PT ;  /* 0x000000111300720c */ /* 0x004fda0003f06270 */
[----:B---34-:R-:W-:Y:S05]  /*00d0*/  @P0 BRA `(.L_x_9681) ;  /* 0x0000001c00880947 */ /* 0x018fea0003800000 */
        /* <DEDUP_REMOVED lines=25> */
.L_x_9682:
        /* <DEDUP_REMOVED lines=18> */
[----:B--2---:R3:W4:Y:S01]  /*0390*/  I2F.S16 R22, R4 ;  /* 0x0000000400167306 */ /* 0x0047220000101400 */
[----:B------:R-:W-:Y:S05]  /*03a0*/  BRA `(.L_x_9689) ;  /* 0x0000000c003c7947 */ /* 0x000fea0003800000 */
.L_x_9687:
[----:B------:R-:W2:Y:S02]  /*03b0*/  LDG.E.U8 R4, desc[UR36][R4.64] ;  /* 0x0000002404047981 */ /* 0x000ea4000c1e1100 */
[----:B--2---:R-:W-:Y:S01]  /*03c0*/  I2FP.F32.U32 R22, R4 ;  /* 0x0000000400167245 */ /* 0x004fe20000201000 */
[----:B------:R-:W-:Y:S06]  /*03d0*/  BRA `(.L_x_9689) ;  /* 0x0000000c00307947 */ /* 0x000fec0003800000 */
.L_x_9686:
        /* <DEDUP_REMOVED lines=9> */
.L_x_9691:
[----:B------:R-:W2:Y:S02]  /*0470*/  LDG.E R4, desc[UR36][R4.64] ;  /* 0x0000002404047981 */ /* 0x000ea4000c1e1900 */
[----:B--2---:R-:W-:Y:S01]  /*0480*/  I2FP.F32.S32 R22, R4 ;  /* 0x0000000400167245 */ /* 0x004fe20000201400 */
[----:B------:R-:W-:Y:S06]  /*0490*/  BRA `(.L_x_9689) ;  /* 0x0000000c00007947 */ /* 0x000fec0003800000 */
.L_x_9690:
[----:B------:R-:W2:Y:S02]  /*04a0*/  LDG.E.U16 R4, desc[UR36][R4.64] ;  /* 0x0000002404047981 */ /* 0x000ea4000c1e1500 */
[----:B--2---:R1:W2:Y:S01]  /*04b0*/  I2F.S16 R22, R4 ;  /* 0x0000000400167306 */ /* 0x0042a20000101400 */
[----:B------:R-:W-:Y:S05]  /*04c0*/  BRA `(.L_x_9689) ;  /* 0x0000000800f47947 */ /* 0x000fea0003800000 */
.L_x_9685:
        /* <DEDUP_REMOVED lines=8> */
.L_x_9693:
[----:B------:R-:W2:Y:S02]  /*0550*/  LDG.E.U16 R4, desc[UR36][R4.64] ;  /* 0x0000002404047981 */ /* 0x000ea4000c1e1500 */
[----:B--2---:R-:W-:Y:S01]  /*0560*/  HADD2.F32 R22, -RZ, R4.H0_H0 ;  /* 0x20000004ff167230 */ /* 0x004fe20000004100 */
[----:B------:R-:W-:Y:S06]  /*0570*/  BRA `(.L_x_9689) ;  /* 0x0000000800c87947 */ /* 0x000fec0003800000 */
.L_x_9692:
        /* <DEDUP_REMOVED lines=8> */
.L_x_9695:
[----:B------:R-:W2:Y:S02]  /*0600*/  LDG.E.U16 R4, desc[UR36][R4.64] ;  /* 0x0000002404047981 */ /* 0x000ea4000c1e1500 */
[----:B--2---:R-:W-:Y:S01]  /*0610*/  HADD2.F32 R22, -RZ, R4.H0_H0 ;  /* 0x20000004ff167230 */ /* 0x004fe20000004100 */
[----:B------:R-:W-:Y:S06]  /*0620*/  BRA `(.L_x_9689) ;  /* 0x00000008009c7947 */ /* 0x000fec0003800000 */
.L_x_9694:
[----:B------:R-:W2:Y:S01]  /*0630*/  LDG.E.64 R4, desc[UR36][R4.64] ;  /* 0x0000002404047981 */ /* 0x000ea2000c1e1b00 */
[----:B------:R-:W-:Y:S01]  /*0640*/  UMOV UR4, 0xf0000000 ;  /* 0xf000000000047882 */ /* 0x000fe20000000000 */
[----:B------:R-:W-:Y:S01]  /*0650*/  UMOV UR5, 0x380fffff ;  /* 0x380fffff00057882 */ /* 0x000fe20000000000 */
[----:B--2---:R-:W1:Y:S01]  /*0660*/  F2F.F32.F64 R22, R4 ;  /* 0x0000000400167310 */ /* 0x004e620000301000 */
[----:B------:R-:W-:-:S14]  /*0670*/  DSETP.GEU.AND P0, PT, |R4|, UR4, PT ;  /* 0x0000000404007e2a */ /* 0x000fdc000bf0e200 */
[----:B-1----:R-:W-:Y:S01]  /*0680*/  @!P0 FMUL R22, R22, 1.175494350822287508e-38 ;  /* 0x0080000016168820 */ /* 0x002fe20000400000 */
[----:B------:R-:W-:Y:S06]  /*0690*/  BRA `(.L_x_9689) ;  /* 0x0000000800807947 */ /* 0x000fec0003800000 */
.L_x_9684:
        /* <DEDUP_REMOVED lines=12> */
.L_x_9698:
[----:B------:R-:W2:Y:S01]  /*0760*/  LDG.E.64 R4, desc[UR36][R4.64] ;  /* 0x0000002404047981 */ /* 0x000ea2000c1e1b00 */
[----:B------:R-:W-:Y:S01]  /*0770*/  UMOV UR4, 0xf0000000 ;  /* 0xf000000000047882 */ /* 0x000fe20000000000 */
[----:B------:R-:W-:Y:S01]  /*0780*/  UMOV UR5, 0x380fffff ;  /* 0x380fffff00057882 */ /* 0x000fe20000000000 */
[----:B--2---:R-:W1:Y:S01]  /*0790*/  F2F.F32.F64 R22, R4 ;  /* 0x0000000400167310 */ /* 0x004e620000301000 */
[----:B------:R-:W-:-:S14]  /*07a0*/  DSETP.GEU.AND P0, PT, |R4|, UR4, PT ;  /* 0x0000000404007e2a */ /* 0x000fdc000bf0e200 */
[----:B-1----:R-:W-:Y:S01]  /*07b0*/  @!P0 FMUL R22, R22, 1.175494350822287508e-38 ;  /* 0x0080000016168820 */ /* 0x002fe20000400000 */
[----:B------:R-:W-:Y:S06]  /*07c0*/  BRA `(.L_x_9689) ;  /* 0x0000000800347947 */ /* 0x000fec0003800000 */
.L_x_9697:
        /* <DEDUP_REMOVED lines=26> */
.L_x_9700:
        /* <DEDUP_REMOVED lines=14> */
.L_x_9699:
[----:B------:R-:W2:Y:S02]  /*0a50*/  LDG.E.U16 R4, desc[UR36][R4.64] ;  /* 0x0000002404047981 */ /* 0x000ea4000c1e1500 */
[----:B--2---:R-:W-:Y:S01]  /*0a60*/  IMAD.U32 R22, R4, 0x10000, RZ ;  /* 0x0001000004167824 */ /* 0x004fe200078e00ff */
[----:B------:R-:W-:Y:S06]  /*0a70*/  BRA `(.L_x_9689) ;  /* 0x0000000400887947 */ /* 0x000fec0003800000 */
.L_x_9696:
        /* <DEDUP_REMOVED lines=11> */
.L_x_9703:
        /* <DEDUP_REMOVED lines=20> */
.L_x_9705:
[----:B------:R-:W-:Y:S05]  /*0c70*/  BSYNC B0 ;  /* 0x0000000000007941 */ /* 0x000fea0003800000 */
.L_x_9704:
[----:B------:R-:W-:Y:S01]  /*0c80*/  IMAD.SHL.U32 R3, R3, 0x100000, RZ ;  /* 0x0010000003037824 */ /* 0x000fe200078e00ff */
[----:B------:R-:W-:-:S04]  /*0c90*/  LEA R5, R0, 0x3b800000, 0x17 ;  /* 0x3b80000000057811 */ /* 0x000fc800078eb8ff */
[----:B------:R-:W-:Y:S01]  /*0ca0*/  LOP3.LUT R22, R5, R3, R22, 0xfe, !PT ;  /* 0x0000000305167212 */ /* 0x000fe200078efe16 */
[----:B------:R-:W-:Y:S06]  /*0cb0*/  BRA `(.L_x_9689) ;  /* 0x0000000000f87947 */ /* 0x000fec0003800000 */
.L_x_9702:
        /* <DEDUP_REMOVED lines=20> */
.L_x_9707:
[----:B------:R-:W-:Y:S05]  /*0e00*/  BSYNC B0 ;  /* 0x0000000000007941 */ /* 0x000fea0003800000 */
.L_x_9706:
[----:B------:R-:W-:Y:S01]  /*0e10*/  IMAD.SHL.U32 R3, R3, 0x200000, RZ ;  /* 0x0020000003037824 */ /* 0x000fe200078e00ff */
[----:B------:R-:W-:-:S04]  /*0e20*/  LEA R5, R0, 0x37800000, 0x17 ;  /* 0x3780000000057811 */ /* 0x000fc800078eb8ff */
[----:B------:R-:W-:Y:S01]  /*0e30*/  LOP3.LUT R22, R5, R3, R22, 0xfe, !PT ;  /* 0x0000000305167212 */ /* 0x000fe200078efe16 */
[----:B------:R-:W-:Y:S06]  /*0e40*/  BRA `(.L_x_9689) ;  /* 0x0000000000947947 */ /* 0x000fec0003800000 */
.L_x_9701:
        /* <DEDUP_REMOVED lines=14> */
.L_x_9688:
        /* <DEDUP_REMOVED lines=16> */
.L_x_9710:
[----:B------:R-:W-:Y:S01]  /*1030*/  IMAD.MOV.U32 R22, RZ, RZ, RZ ;  /* 0x000000ffff167224 */ /* 0x000fe200078e00ff */
[----:B------:R-:W-:Y:S06]  /*1040*/  BRA `(.L_x_9689) ;  /* 0x0000000000147947 */ /* 0x000fec0003800000 */
.L_x_9709:
[----:B------:R-:W2:Y:S02]  /*1050*/  LDG.E.64 R22, desc[UR36][R4.64] ;  /* 0x0000002404167981 */ /* 0x000ea4000c1e1b00 */
[----:B--2---:R1:W2:Y:S01]  /*1060*/  I2F.U64 R22, R22 ;  /* 0x0000001600167312 */ /* 0x0042a20000301000 */
[----:B------:R-:W-:Y:S05]  /*1070*/  BRA `(.L_x_9689) ;  /* 0x0000000000087947 */ /* 0x000fea0003800000 */
.L_x_9708:
[----:B------:R-:W2:Y:S02]  /*1080*/  LDG.E R4, desc[UR36][R4.64] ;  /* 0x0000002404047981 */ /* 0x000ea4000c1e1900 */
[----:B--2---:R-:W-:-:S07]  /*1090*/  I2FP.F32.U32 R22, R4 ;  /* 0x0000000400167245 */ /* 0x004fce0000201000 */
.L_x_9689:
[----:B------:R-:W-:Y:S05]  /*10a0*/  BSYNC B6 ;  /* 0x0000000000067941 */ /* 0x000fea0003800000 */
.L_x_9683:
        /* <DEDUP_REMOVED lines=20> */
.L_x_9715:
[----:B------:R-:W2:Y:S02]  /*11f0*/  LDG.E.U8 R4, desc[UR36][R4.64] ;  /* 0x0000002404047981 */ /* 0x000ea4000c1e1100 */
[----:B--2---:R-:W-:Y:S01]  /*1200*/  I2FP.F32.U32 R23, R4 ;  /* 0x0000000400177245 */ /* 0x004fe20000201000 */
[----:B------:R-:W-:Y:S06]  /*1210*/  BRA `(.L_x_9717) ;  /* 0x0000000c002c7947 */ /* 0x000fec0003800000 */
.L_x_9714:
        /* <DEDUP_REMOVED lines=9> */
.L_x_9719:
[----:B------:R-:W2:Y:S02]  /*12b0*/  LDG.E R4, desc[UR36][R4.64] ;  /* 0x0000002404047981 */ /* 0x000ea4000c1e1900 */
[----:B--2---:R-:W-:Y:S01]  /*12c0*/  I2FP.F32.S32 R23, R4 ;  /* 0x0000000400177245 */ /* 0x004fe20000201400 */
[----:B------:R-:W-:Y:S06]  /*12d0*/  BRA `(.L_x_9717) ;  /* 0x0000000800fc7947 */ /* 0x000fec0003800000 */
.L_x_9718:
[----:B------:R-:W2:Y:S02]  /*12e0*/  LDG.E.U16 R4, desc[UR36][R4.64] ;  /* 0x0000002404047981 */ /* 0x000ea4000c1e1500 */
[----:B--2---:R0:W1:Y:S01]  /*12f0*/  I2F.S16 R23, R4 ;  /* 0x0000000400177306 */ /* 0x0040620000101400 */
[----:B------:R-:W-:Y:S05]  /*1300*/  BRA `(.L_x_9717) ;  /* 0x0000000800f07947 */ /* 0x000fea0003800000 */
.L_x_9713:
        /* <DEDUP_REMOVED lines=8> */
.L_x_9721:
[----:B------:R-:W2:Y:S02]  /*1390*/  LDG.E.U16 R4, desc[UR36][R4.64] ;  /* 0x0000002404047981 */ /* 0x000ea4000c1e1500 */
[----:B--2---:R-:W-:Y:S01]  /*13a0*/  HADD2.F32 R23, -RZ, R4.H0_H0 ;  /* 0x20000004ff177230 */ /* 0x004fe20000004100 */
[----:B------:R-:W-:Y:S06]  /*13b0*/  BRA `(.L_x_9717) ;  /* 0x0000000800c47947 */ /* 0x000fec0003800000 */
.L_x_9720:
        /* <DEDUP_REMOVED lines=8> */
.L_x_9723:
[----:B------:R-:W2:Y:S02]  /*1440*/  LDG.E.U16 R4, desc[UR36][R4.64] ;  /* 0x0000002404047981 */ /* 0x000ea4000c1e1500 */
[----:B--2---:R-:W-:Y:S01]  /*1450*/  HADD2.F32 R23, -RZ, R4.H0_H0 ;  /* 0x20000004ff177230 */ /* 0x004fe20000004100 */
[----:B------:R-:W-:Y:S06]  /*1460*/  BRA `(.L_x_9717) ;  /* 0x0000000800987947 */ /* 0x000fec0003800000 */
.L_x_9722:
[----:B------:R-:W2:Y:S01]  /*1470*/  LDG.E.64 R4, desc[UR36][R4.64] ;  /* 0x0000002404047981 */ /* 0x000ea2000c1e1b00 */
[----:B------:R-:W-:Y:S01]  /*1480*/  UMOV UR4, 0xf0000000 ;  /* 0xf000000000047882 */ /* 0x000fe20000000000 */
[----:B------:R-:W-:Y:S01]  /*1490*/  UMOV UR5, 0x380fffff ;  /* 0x380fffff00057882 */ /* 0x000fe20000000000 */
[----:B--2---:R-:W0:Y:S01]  /*14a0*/  F2F.F32.F64 R23, R4 ;  /* 0x0000000400177310 */ /* 0x004e220000301000 */
[----:B------:R-:W-:-:S14]  /*14b0*/  DSETP.GEU.AND P0, PT, |R4|, UR4, PT ;  /* 0x0000000404007e2a */ /* 0x000fdc000bf0e200 */
[----:B0-----:R-:W-:Y:S01]  /*14c0*/  @!P0 FMUL R23, R23, 1.175494350822287508e-38 ;  /* 0x0080000017178820 */ /* 0x001fe20000400000 */
[----:B------:R-:W-:Y:S06]  /*14d0*/  BRA `(.L_x_9717) ;  /* 0x00000008007c7947 */ /* 0x000fec0003800000 */
.L_x_9712:
        /* <DEDUP_REMOVED lines=12> */
.L_x_9726:
[----:B------:R-:W2:Y:S01]  /*15a0*/  LDG.E.64 R4, desc[UR36][R4.64] ;  /* 0x0000002404047981 */ /* 0x000ea2000c1e1b00 */
[----:B------:R-:W-:Y:S01]  /*15b0*/  UMOV UR4, 0xf0000000 ;  /* 0xf000000000047882 */ /* 0x000fe20000000000 */
[----:B------:R-:W-:Y:S01]  /*15c0*/  UMOV UR5, 0x380fffff ;  /* 0x380fffff00057882 */ /* 0x000fe20000000000 */
[----:B--2---:R-:W0:Y:S01]  /*15d0*/  F2F.F32.F64 R23, R4 ;  /* 0x0000000400177310 */ /* 0x004e220000301000 */
[----:B------:R-:W-:-:S14]  /*15e0*/  DSETP.GEU.AND P0, PT, |R4|, UR4, PT ;  /* 0x0000000404007e2a */ /* 0x000fdc000bf0e200 */
[----:B0-----:R-:W-:Y:S01]  /*15f0*/  @!P0 FMUL R23, R23, 1.175494350822287508e-38 ;  /* 0x0080000017178820 */ /* 0x001fe20000400000 */
[----:B------:R-:W-:Y:S06]  /*1600*/  BRA `(.L_x_9717) ;  /* 0x0000000800307947 */ /* 0x000fec0003800000 */
.L_x_9725:
        /* <DEDUP_REMOVED lines=26> */
.L_x_9728:
        /* <DEDUP_REMOVED lines=13> */
.L_x_9727:
[----:B------:R-:W2:Y:S02]  /*1880*/  LDG.E.U16 R4, desc[UR36][R4.64] ;  /* 0x0000002404047981 */ /* 0x000ea4000c1e1500 */
[----:B--2---:R-:W-:Y:S01]  /*1890*/  IMAD.U32 R23, R4, 0x10000, RZ ;  /* 0x0001000004177824 */ /* 0x004fe200078e00ff */
[----:B------:R-:W-:Y:S06]  /*18a0*/  BRA `(.L_x_9717) ;  /* 0x0000000400887947 */ /* 0x000fec0003800000 */
.L_x_9724:
        /* <DEDUP_REMOVED lines=11> */
.L_x_9731:
        /* <DEDUP_REMOVED lines=20> */
.L_x_9733:
[----:B------:R-:W-:Y:S05]  /*1aa0*/  BSYNC B0 ;  /* 0x0000000000007941 */ /* 0x000fea0003800000 */
.L_x_9732:
[----:B------:R-:W-:Y:S01]  /*1ab0*/  IMAD.SHL.U32 R3, R3, 0x100000, RZ ;  /* 0x0010000003037824 */ /* 0x000fe200078e00ff */
[----:B------:R-:W-:-:S04]  /*1ac0*/  LEA R0, R0, 0x3b800000, 0x17 ;  /* 0x3b80000000007811 */ /* 0x000fc800078eb8ff */
[----:B------:R-:W-:Y:S01]  /*1ad0*/  LOP3.LUT R23, R0, R3, R23, 0xfe, !PT ;  /* 0x0000000300177212 */ /* 0x000fe200078efe17 */
[----:B------:R-:W-:Y:S06]  /*1ae0*/  BRA `(.L_x_9717) ;  /* 0x0000000000f87947 */ /* 0x000fec0003800000 */
.L_x_9730:
        /* <DEDUP_REMOVED lines=20> */
.L_x_9735:
[----:B------:R-:W-:Y:S05]  /*1c30*/  BSYNC B0 ;  /* 0x0000000000007941 */ /* 0x000fea0003800000 */
.L_x_9734:
[----:B------:R-:W-:Y:S01]  /*1c40*/  IMAD.SHL.U32 R3, R3, 0x200000, RZ ;  /* 0x0020000003037824 */ /* 0x000fe200078e00ff */
[----:B------:R-:W-:-:S04]  /*1c50*/  LEA R0, R0, 0x37800000, 0x17 ;  /* 0x3780000000007811 */ /* 0x000fc800078eb8ff */
[----:B------:R-:W-:Y:S01]  /*1c60*/  LOP3.LUT R23, R0, R3, R23, 0xfe, !PT ;  /* 0x0000000300177212 */ /* 0x000fe200078efe17 */
[----:B------:R-:W-:Y:S06]  /*1c70*/  BRA `(.L_x_9717) ;  /* 0x0000000000947947 */ /* 0x000fec0003800000 */
.L_x_9729:
        /* <DEDUP_REMOVED lines=14> */
.L_x_9716:
        /* <DEDUP_REMOVED lines=16> */
.L_x_9738:
[----:B------:R-:W-:Y:S01]  /*1e60*/  IMAD.MOV.U32 R23, RZ, RZ, RZ ;  /* 0x000000ffff177224 */ /* 0x000fe200078e00ff */
[----:B------:R-:W-:Y:S06]  /*1e70*/  BRA `(.L_x_9717) ;  /* 0x0000000000147947 */ /* 0x000fec0003800000 */
.L_x_9737:
[----:B------:R-:W2:Y:S02]  /*1e80*/  LDG.E.64 R4, desc[UR36][R4.64] ;  /* 0x0000002404047981 */ /* 0x000ea4000c1e1b00 */
[----:B--2---:R0:W1:Y:S01]  /*1e90*/  I2F.U64 R23, R4 ;  /* 0x0000000400177312 */ /* 0x0040620000301000 */
[----:B------:R-:W-:Y:S05]  /*1ea0*/  BRA `(.L_x_9717) ;  /* 0x0000000000087947 */ /* 0x000fea0003800000 */
.L_x_9736:
[----:B------:R-:W2:Y:S02]  /*1eb0*/  LDG.E R4, desc[UR36][R4.64] ;  /* 0x0000002404047981 */ /* 0x000ea4000c1e1900 */
[----:B--2---:R-:W-:-:S07]  /*1ec0*/  I2FP.F32.U32 R23, R4 ;  /* 0x0000000400177245 */ /* 0x004fce0000201000 */
.L_x_9717:
[----:B------:R-:W-:Y:S05]  /*1ed0*/  BSYNC B6 ;  /* 0x0000000000067941 */ /* 0x000fea0003800000 */
.L_x_9711:
[----:B------:R-:W0:Y:S02]  /*1ee0*/  S2R R19, SR_TID.X ;  /* 0x0000000000137919 */ /* 0x000e240000002100 */
[----:B0-----:R-:W-:-:S07]  /*1ef0*/  VIADD R19, R19, 0x80 ;  /* 0x0000008013137836 */ /* 0x001fce0000000000 */
.L_x_9681:
[----:B------:R-:W-:Y:S05]  /*1f00*/  BSYNC B7 ;  /* 0x0000000000077941 */ /* 0x000fea0003800000 */
.L_x_9680:
[----:B------:R-:W-:Y:S01]  /*1f10*/  ISETP.GE.AND P0, PT, R19, R17, PT ;  /* 0x000000111300720c */ /* 0x000fe20003f06270 */
[----:B------:R-:W-:Y:S01]  /*1f20*/  BSSY B7, `(.L_x_9739) ;  /* 0x00001e3000077945 */ /* 0x000fe20003800000 */
[----:B------:R-:W-:-:S11]  /*1f30*/  IMAD.MOV.U32 R25, RZ, RZ, RZ ;  /* 0x000000ffff197224 */ /* 0x000fd600078e00ff */
[----:B------:R-:W-:Y:S05]  /*1f40*/  @P0 BRA `(.L_x_9740) ;  /* 0x0000001c00800947 */ /* 0x000fea0003800000 */
[----:B------:R-:W-:Y:S01]  /*1f50*/  IMAD.MOV.U32 R3, RZ, RZ, 0x1 ;  /* 0x00000001ff037424 */ /* 0x000fe200078e00ff */
[----:B------:R-:W-:Y:S01]  /*1f60*/  LOP3.LUT R0, R16, 0xff, RZ, 0xc0, !PT ;  /* 0x000000ff10007812 */ /* 0x000fe200078ec0ff */
[----:B------:R-:W-:Y:S01]  /*1f70*/  IMAD R25, R2, 0x200, R19 ;  /* 0x0000020002197824 */ /* 0x000fe200078e0213 */
[----:B------:R-:W-:Y:S02]  /*1f80*/  ISETP.LE.U32.AND P1, PT, R16, 0x2c, PT ;  /* 0x0000002c1000780c */ /* 0x000fe40003f23070 */
[CC--:B--23--:R-:W-:Y:S02]  /*1f90*/  SHF.L.U32 R4, R3.reuse, R0.reuse, RZ ;  /* 0x0000000003047219 */ /* 0x0ccfe400000006ff */
        /* <DEDUP_REMOVED lines=9> */
[----:B------:R-:W2:Y:S01]  /*2030*/  LDC.64 R14, c[0x4][R14] ;  /* 0x010000000e0e7b82 */ /* 0x000ea20000000a00 */
        /* <DEDUP_REMOVED lines=10> */
.L_x_9741:
[----:B------:R-:W2:Y:S01]  /*20e0*/  LDC.64 R4, c[0x0][0x238] ;  /* 0x00008e00ff047b82 */ /* 0x000ea20000000a00 */
[----:B------:R-:W-:Y:S01]  /*20f0*/  PRMT R0, R24, 0x9910, RZ ;  /* 0x0000991018007816 */ /* 0x000fe200000000ff */
[----:B------:R-:W-:Y:S01]  /*2100*/  ULDC UR4, c[0x0][0x254] ;  /* 0x0000950000047ab9 */ /* 0x000fe20000000800 */
[----:B------:R-:W-:Y:S01]  /*2110*/  BSSY B6, `(.L_x_9742) ;  /* 0x00000df000067945 */ /* 0x000fe20003800000 */
        /* <DEDUP_REMOVED lines=16> */
.L_x_9746:
[----:B------:R-:W2:Y:S02]  /*2220*/  LDG.E.U8 R4, desc[UR36][R4.64] ;  /* 0x0000002404047981 */ /* 0x000ea4000c1e1100 */
[----:B--2---:R-:W-:Y:S01]  /*2230*/  I2FP.F32.U32 R28, R4 ;  /* 0x00000004001c7245 */ /* 0x004fe20000201000 */
[----:B------:R-:W-:Y:S06]  /*2240*/  BRA `(.L_x_9748) ;  /* 0x0000000c002c7947 */ /* 0x000fec0003800000 */
.L_x_9745:
        /* <DEDUP_REMOVED lines=9> */
.L_x_9750:
[----:B------:R-:W2:Y:S02]  /*22e0*/  LDG.E R4, desc[UR36][R4.64] ;  /* 0x0000002404047981 */ /* 0x000ea4000c1e1900 */
[----:B--2---:R-:W-:Y:S01]  /*22f0*/  I2FP.F32.S32 R28, R4 ;  /* 0x00000004001c7245 */ /* 0x004fe20000201400 */
[----:B------:R-:W-:Y:S06]  /*2300*/  BRA `(.L_x_9748) ;  /* 0x0000000800fc7947 */ /* 0x000fec0003800000 */
.L_x_9749:
[----:B------:R-:W2:Y:S02]  /*2310*/  LDG.E.U16 R4, desc[UR36][R4.64] ;  /* 0x0000002404047981 */ /* 0x000ea4000c1e1500 */
[----:B--2---:R2:W3:Y:S01]  /*2320*/  I2F.S16 R28, R4 ;  /* 0x00000004001c7306 */ /* 0x0044e20000101400 */
[----:B------:R-:W-:Y:S05]  /*2330*/  BRA `(.L_x_9748) ;  /* 0x0000000800f07947 */ /* 0x000fea0003800000 */
.L_x_9744:
        /* <DEDUP_REMOVED lines=8> */
.L_x_9752:
[----:B------:R-:W2:Y:S02]  /*23c0*/  LDG.E.U16 R4, desc[UR36][R4.64] ;  /* 0x0000002404047981 */ /* 0x000ea4000c1e1500 */
[----:B--2---:R-:W-:Y:S01]  /*23d0*/  HADD2.F32 R28, -RZ, R4.H0_H0 ;  /* 0x20000004ff1c7230 */ /* 0x004fe20000004100 */
[----:B------:R-:W-:Y:S06]  /*23e0*/  BRA `(.L_x_9748) ;  /* 0x0000000800c47947 */ /* 0x000fec0003800000 */
.L_x_9751:
        /* <DEDUP_REMOVED lines=8> */
.L_x_9754:
[----:B------:R-:W2:Y:S02]  /*2470*/  LDG.E.U16 R4, desc[UR36][R4.64] ;  /* 0x0000002404047981 */ /* 0x000ea4000c1e1500 */
[----:B--2---:R-:W-:Y:S01]  /*2480*/  HADD2.F32 R28, -RZ, R4.H0_H0 ;  /* 0x20000004ff1c7230 */ /* 0x004fe20000004100 */
[----:B------:R-:W-:Y:S06]  /*2490*/  BRA `(.L_x_9748) ;  /* 0x0000000800987947 */ /* 0x000fec0003800000 */
.L_x_9753:
[----:B------:R-:W2:Y:S01]  /*24a0*/  LDG.E.64 R4, desc[UR36][R4.64] ;  /* 0x0000002404047981 */ /* 0x000ea2000c1e1b00 */
[----:B------:R-:W-:Y:S01]  /*24b0*/  UMOV UR4, 0xf0000000 ;  /* 0xf000000000047882 */ /* 0x000fe20000000000 */
[----:B------:R-:W-:Y:S01]  /*24c0*/  UMOV UR5, 0x380fffff ;  /* 0x380fffff00057882 */ /* 0x000fe20000000000 */
[----:B--2---:R-:W2:Y:S01]  /*24d0*/  F2F.F32.F64 R28, R4 ;  /* 0x00000004001c7310 */ /* 0x004ea20000301000 */
[----:B------:R-:W-:-:S14]  /*24e0*/  DSETP.GEU.AND P0, PT, |R4|, UR4, PT ;  /* 0x0000000404007e2a */ /* 0x000fdc000bf0e200 */
[----:B--2---:R-:W-:Y:S01]  /*24f0*/  @!P0 FMUL R28, R28, 1.175494350822287508e-38 ;  /* 0x008000001c1c8820 */ /* 0x004fe20000400000 */
[----:B------:R-:W-:Y:S06]  /*2500*/  BRA `(.L_x_9748) ;  /* 0x00000008007c7947 */ /* 0x000fec0003800000 */
.L_x_9743:
        /* <DEDUP_REMOVED lines=12> */
.L_x_9757:
[----:B------:R-:W2:Y:S01]  /*25d0*/  LDG.E.64 R4, desc[UR36][R4.64] ;  /* 0x0000002404047981 */ /* 0x000ea2000c1e1b00 */
[----:B------:R-:W-:Y:S01]  /*25e0*/  UMOV UR4, 0xf0000000 ;  /* 0xf000000000047882 */ /* 0x000fe20000000000 */
[----:B------:R-:W-:Y:S01]  /*25f0*/  UMOV UR5, 0x380fffff ;  /* 0x380fffff00057882 */ /* 0x000fe20000000000 */
[----:B--2---:R-:W2:Y:S01]  /*2600*/  F2F.F32.F64 R28, R4 ;  /* 0x00000004001c7310 */ /* 0x004ea20000301000 */
[----:B------:R-:W-:-:S14]  /*2610*/  DSETP.GEU.AND P0, PT, |R4|, UR4, PT ;  /* 0x0000000404007e2a */ /* 0x000fdc000bf0e200 */
[----:B--2---:R-:W-:Y:S01]  /*2620*/  @!P0 FMUL R28, R28, 1.175494350822287508e-38 ;  /* 0x008000001c1c8820 */ /* 0x004fe20000400000 */
[----:B------:R-:W-:Y:S06]  /*2630*/  BRA `(.L_x_9748) ;  /* 0x0000000800307947 */ /* 0x000fec0003800000 */
.L_x_9756:
        /* <DEDUP_REMOVED lines=10> */
[----:B------:R-:W2:Y:S01]  /*26e0*/  FLO.U32 R3, R0 ;  /* 0x0000000000037300 */ /* 0x000ea200000e0000 */
[----:B------:R-:W-:-:S05]  /*26f0*/  VIADD R6, R0, 0x1000000 ;  /* 0x0100000000067836 */ /* 0x000fca0000000000 */
[----:B------:R-:W-:Y:S02]  /*2700*/  SHF.R.S32.HI R6, RZ, 0x8, R6 ;  /* 0x00000008ff067819 */ /* 0x000fe40000011406 */
[----:B--2---:R-:W-:-:S04]  /*2710*/  IADD3 R3, -R3, 0x1f, RZ ;  /* 0x0000001f03037810 */ /* 0x004fc80007ffe1ff */
        /* <DEDUP_REMOVED lines=12> */
.L_x_9759:
        /* <DEDUP_REMOVED lines=13> */
.L_x_9758:
[----:B------:R-:W2:Y:S02]  /*28b0*/  LDG.E.U16 R4, desc[UR36][R4.64] ;  /* 0x0000002404047981 */ /* 0x000ea4000c1e1500 */
[----:B--2---:R-:W-:Y:S01]  /*28c0*/  IMAD.U32 R28, R4, 0x10000, RZ ;  /* 0x00010000041c7824 */ /* 0x004fe200078e00ff */
[----:B------:R-:W-:Y:S06]  /*28d0*/  BRA `(.L_x_9748) ;  /* 0x0000000400887947 */ /* 0x000fec0003800000 */
.L_x_9755:
        /* <DEDUP_REMOVED lines=11> */
.L_x_9762:
        /* <DEDUP_REMOVED lines=14> */
[----:B------:R-:W2:Y:S02]  /*2a70*/  FLO.U32 R4, R3 ;  /* 0x0000000300047300 */ /* 0x000ea400000e0000 */
[----:B--2---:R-:W-:-:S04]  /*2a80*/  IADD3 R5, -R4, 0x1f, RZ ;  /* 0x0000001f04057810 */ /* 0x004fc80007ffe1ff */
[----:B------:R-:W-:Y:S01]  /*2a90*/  IADD3 R0, R0, 0x1d, -R5 ;  /* 0x0000001d00007810 */ /* 0x000fe20007ffe805 */
[----:B------:R-:W-:-:S05]  /*2aa0*/  VIADD R4, R5, 0xffffffe4 ;  /* 0xffffffe405047836 */ /* 0x000fca0000000000 */
[----:B------:R-:W-:-:S04]  /*2ab0*/  SHF.L.U32 R4, R3, R4, RZ ;  /* 0x0000000403047219 */ /* 0x000fc800000006ff */
[----:B------:R-:W-:-:S07]  /*2ac0*/  LOP3.LUT R3, R4, 0x7, RZ, 0xc0, !PT ;  /* 0x0000000704037812 */ /* 0x000fce00078ec0ff */
.L_x_9764:
[----:B------:R-:W-:Y:S05]  /*2ad0*/  BSYNC B0 ;  /* 0x0000000000007941 */ /* 0x000fea0003800000 */
.L_x_9763:
[----:B------:R-:W-:Y:S01]  /*2ae0*/  IMAD.SHL.U32 R3, R3, 0x100000, RZ ;  /* 0x0010000003037824 */ /* 0x000fe200078e00ff */
[----:B------:R-:W-:-:S04]  /*2af0*/  LEA R5, R0, 0x3b800000, 0x17 ;  /* 0x3b80000000057811 */ /* 0x000fc800078eb8ff */
[----:B------:R-:W-:Y:S01]  /*2b00*/  LOP3.LUT R28, R5, R3, R28, 0xfe, !PT ;  /* 0x00000003051c7212 */ /* 0x000fe200078efe1c */
[----:B------:R-:W-:Y:S06]  /*2b10*/  BRA `(.L_x_9748) ;  /* 0x0000000000f87947 */ /* 0x000fec0003800000 */
.L_x_9761:
        /* <DEDUP_REMOVED lines=20> */
.L_x_9766:
[----:B------:R-:W-:Y:S05]  /*2c60*/  BSYNC B0 ;  /* 0x0000000000007941 */ /* 0x000fea0003800000 */
.L_x_9765:
[----:B------:R-:W-:Y:S01]  /*2c70*/  IMAD.SHL.U32 R3, R3, 0x200000, RZ ;  /* 0x0020000003037824 */ /* 0x000fe200078e00ff */
[----:B------:R-:W-:-:S04]  /*2c80*/  LEA R5, R0, 0x37800000, 0x17 ;  /* 0x3780000000057811 */ /* 0x000fc800078eb8ff */
[----:B------:R-:W-:Y:S01]  /*2c90*/  LOP3.LUT R28, R5, R3, R28, 0xfe, !PT ;  /* 0x00000003051c7212 */ /* 0x000fe200078efe1c */
[----:B------:R-:W-:Y:S06]  /*2ca0*/  BRA `(.L_x_9748) ;  /* 0x0000000000947947 */ /* 0x000fec0003800000 */
.L_x_9760:
        /* <DEDUP_REMOVED lines=14> */
.L_x_9747:
        /* <DEDUP_REMOVED lines=16> */
.L_x_9769:
[----:B------:R-:W-:Y:S01]  /*2e90*/  IMAD.MOV.U32 R28, RZ, RZ, RZ ;  /* 0x000000ffff1c7224 */ /* 0x000fe200078e00ff */
[----:B------:R-:W-:Y:S06]  /*2ea0*/  BRA `(.L_x_9748) ;  /* 0x0000000000147947 */ /* 0x000fec0003800000 */
.L_x_9768:
[----:B------:R-:W2:Y:S02]  /*2eb0*/  LDG.E.64 R28, desc[UR36][R4.64] ;  /* 0x00000024041c7981 */ /* 0x000ea4000c1e1b00 */
[----:B--2---:R2:W3:Y:S01]  /*2ec0*/  I2F.U64 R28, R28 ;  /* 0x0000001c001c7312 */ /* 0x0044e20000301000 */
[----:B------:R-:W-:Y:S05]  /*2ed0*/  BRA `(.L_x_9748) ;  /* 0x0000000000087947 */ /* 0x000fea0003800000 */
.L_x_9767:
[----:B------:R-:W2:Y:S02]  /*2ee0*/  LDG.E R4, desc[UR36][R4.64] ;  /* 0x0000002404047981 */ /* 0x000ea4000c1e1900 */
[----:B--2---:R-:W-:-:S07]  /*2ef0*/  I2FP.F32.U32 R28, R4 ;  /* 0x00000004001c7245 */ /* 0x004fce0000201000 */
.L_x_9748:
[----:B------:R-:W-:Y:S05]  /*2f00*/  BSYNC B6 ;  /* 0x0000000000067941 */ /* 0x000fea0003800000 */
.L_x_9742:
[----:B--2---:R-:W2:Y:S01]  /*2f10*/  LDC.64 R4, c[0x0][0x240] ;  /* 0x00009000ff047b82 */ /* 0x004ea20000000a00 */
[----:B0-----:R-:W-:Y:S01]  /*2f20*/  PRMT R0, R18, 0x9910, RZ ;  /* 0x0000991012007816 */ /* 0x001fe200000000ff */
        /* <DEDUP_REMOVED lines=18> */
.L_x_9774:
[----:B------:R-:W2:Y:S02]  /*3050*/  LDG.E.U8 R4, desc[UR36][R4.64] ;  /* 0x0000002404047981 */ /* 0x000ea4000c1e1100 */
[----:B--2---:R-:W-:Y:S01]  /*3060*/  I2FP.F32.U32 R25, R4 ;  /* 0x0000000400197245 */ /* 0x004fe20000201000 */
[----:B------:R-:W-:Y:S06]  /*3070*/  BRA `(.L_x_9776) ;  /* 0x0000000c002c7947 */ /* 0x000fec0003800000 */
.L_x_9773:
        /* <DEDUP_REMOVED lines=9> */
.L_x_9778:
[----:B------:R-:W2:Y:S02]  /*3110*/  LDG.E R4, desc[UR36][R4.64] ;  /* 0x0000002404047981 */ /* 0x000ea4000c1e1900 */
[----:B--2---:R-:W-:Y:S01]  /*3120*/  I2FP.F32.S32 R25, R4 ;  /* 0x0000000400197245 */ /* 0x004fe20000201400 */
[----:B------:R-:W-:Y:S06]  /*3130*/  BRA `(.L_x_9776) ;  /* 0x0000000800fc7947 */ /* 0x000fec0003800000 */
.L_x_9777:
[----:B------:R-:W2:Y:S02]  /*3140*/  LDG.E.U16 R4, desc[UR36][R4.64] ;  /* 0x0000002404047981 */ /* 0x000ea4000c1e1500 */
[----:B--2---:R0:W2:Y:S01]  /*3150*/  I2F.S16 R25, R4 ;  /* 0x0000000400197306 */ /* 0x0040a20000101400 */
[----:B------:R-:W-:Y:S05]  /*3160*/  BRA `(.L_x_9776) ;  /* 0x0000000800f07947 */ /* 0x000fea0003800000 */
.L_x_9772:
        /* <DEDUP_REMOVED lines=8> */
.L_x_9780:
[----:B------:R-:W2:Y:S02]  /*31f0*/  LDG.E.U16 R4, desc[UR36][R4.64] ;  /* 0x0000002404047981 */ /* 0x000ea4000c1e1500 */
[----:B--2---:R-:W-:Y:S01]  /*3200*/  HADD2.F32 R25, -RZ, R4.H0_H0 ;  /* 0x20000004ff197230 */ /* 0x004fe20000004100 */
[----:B------:R-:W-:Y:S06]  /*3210*/  BRA `(.L_x_9776) ;  /* 0x0000000800c47947 */ /* 0x000fec0003800000 */
.L_x_9779:
        /* <DEDUP_REMOVED lines=8> */
.L_x_9782:
[----:B------:R-:W2:Y:S02]  /*32a0*/  LDG.E.U16 R4, desc[UR36][R4.64] ;  /* 0x0000002404047981 */ /* 0x000ea4000c1e1500 */
[----:B--2---:R-:W-:Y:S01]  /*32b0*/  HADD2.F32 R25, -RZ, R4.H0_H0 ;  /* 0x20000004ff197230 */ /* 0x004fe20000004100 */
[----:B------:R-:W-:Y:S06]  /*32c0*/  BRA `(.L_x_9776) ;  /* 0x0000000800987947 */ /* 0x000fec0003800000 */
.L_x_9781:
[----:B------:R-:W2:Y:S01]  /*32d0*/  LDG.E.64 R4, desc[UR36][R4.64] ;  /* 0x0000002404047981 */ /* 0x000ea2000c1e1b00 */
[----:B------:R-:W-:Y:S01]  /*32e0*/  UMOV UR4, 0xf0000000 ;  /* 0xf000000000047882 */ /* 0x000fe20000000000 */
[----:B------:R-:W-:Y:S01]  /*32f0*/  UMOV UR5, 0x380fffff ;  /* 0x380fffff00057882 */ /* 0x000fe20000000000 */
[----:B--2---:R-:W0:Y:S01]  /*3300*/  F2F.F32.F64 R25, R4 ;  /* 0x0000000400197310 */ /* 0x004e220000301000 */
[----:B------:R-:W-:-:S14]  /*3310*/  DSETP.GEU.AND P0, PT, |R4|, UR4, PT ;  /* 0x0000000404007e2a */ /* 0x000fdc000bf0e200 */
[----:B0-----:R-:W-:Y:S01]  /*3320*/  @!P0 FMUL R25, R25, 1.175494350822287508e-38 ;  /* 0x0080000019198820 */ /* 0x001fe20000400000 */
[----:B------:R-:W-:Y:S06]  /*3330*/  BRA `(.L_x_9776) ;  /* 0x00000008007c7947 */ /* 0x000fec0003800000 */
.L_x_9771:
        /* <DEDUP_REMOVED lines=12> */
.L_x_9785:
[----:B------:R-:W2:Y:S01]  /*3400*/  LDG.E.64 R4, desc[UR36][R4.64] ;  /* 0x0000002404047981 */ /* 0x000ea2000c1e1b00 */
[----:B------:R-:W-:Y:S01]  /*3410*/  UMOV UR4, 0xf0000000 ;  /* 0xf000000000047882 */ /* 0x000fe20000000000 */
[----:B------:R-:W-:Y:S01]  /*3420*/  UMOV UR5, 0x380fffff ;  /* 0x380fffff00057882 */ /* 0x000fe20000000000 */
[----:B--2---:R-:W0:Y:S01]  /*3430*/  F2F.F32.F64 R25, R4 ;  /* 0x0000000400197310 */ /* 0x004e220000301000 */
[----:B------:R-:W-:-:S14]  /*3440*/  DSETP.GEU.AND P0, PT, |R4|, UR4, PT ;  /* 0x0000000404007e2a */ /* 0x000fdc000bf0e200 */
[----:B0-----:R-:W-:Y:S01]  /*3450*/  @!P0 FMUL R25, R25, 1.175494350822287508e-38 ;  /* 0x0080000019198820 */ /* 0x001fe20000400000 */
[----:B------:R-:W-:Y:S06]  /*3460*/  BRA `(.L_x_9776) ;  /* 0x0000000800307947 */ /* 0x000fec0003800000 */
.L_x_9784:
        /* <DEDUP_REMOVED lines=26> */
.L_x_9787:
        /* <DEDUP_REMOVED lines=13> */
.L_x_9786:
[----:B------:R-:W2:Y:S02]  /*36e0*/  LDG.E.U16 R4, desc[UR36][R4.64] ;  /* 0x0000002404047981 */ /* 0x000ea4000c1e1500 */
[----:B--2---:R-:W-:Y:S01]  /*36f0*/  IMAD.U32 R25, R4, 0x10000, RZ ;  /* 0x0001000004197824 */ /* 0x004fe200078e00ff */
[----:B------:R-:W-:Y:S06]  /*3700*/  BRA `(.L_x_9776) ;  /* 0x0000000400887947 */ /* 0x000fec0003800000 */
.L_x_9783:
        /* <DEDUP_REMOVED lines=11> */
.L_x_9790:
        /* <DEDUP_REMOVED lines=20> */
.L_x_9792:
[----:B------:R-:W-:Y:S05]  /*3900*/  BSYNC B0 ;  /* 0x0000000000007941 */ /* 0x000fea0003800000 */
.L_x_9791:
[----:B------:R-:W-:Y:S01]  /*3910*/  IMAD.SHL.U32 R3, R3, 0x100000, RZ ;  /* 0x0010000003037824 */ /* 0x000fe200078e00ff */
[----:B------:R-:W-:-:S04]  /*3920*/  LEA R0, R0, 0x3b800000, 0x17 ;  /* 0x3b80000000007811 */ /* 0x000fc800078eb8ff */
[----:B------:R-:W-:Y:S01]  /*3930*/  LOP3.LUT R25, R0, R3, R25, 0xfe, !PT ;  /* 0x0000000300197212 */ /* 0x000fe200078efe19 */
[----:B------:R-:W-:Y:S06]  /*3940*/  BRA `(.L_x_9776) ;  /* 0x0000000000f87947 */ /* 0x000fec0003800000 */
.L_x_9789:
        /* <DEDUP_REMOVED lines=20> */
.L_x_9794:
[----:B------:R-:W-:Y:S05]  /*3a90*/  BSYNC B0 ;  /* 0x0000000000007941 */ /* 0x000fea0003800000 */
.L_x_9793:
[----:B------:R-:W-:Y:S01]  /*3aa0*/  IMAD.SHL.U32 R3, R3, 0x200000, RZ ;  /* 0x0020000003037824 */ /* 0x000fe200078e00ff */
[----:B------:R-:W-:-:S04]  /*3ab0*/  LEA R0, R0, 0x37800000, 0x17 ;  /* 0x3780000000007811 */ /* 0x000fc800078eb8ff */
[----:B------:R-:W-:Y:S01]  /*3ac0*/  LOP3.LUT R25, R0, R3, R25, 0xfe, !PT ;  /* 0x0000000300197212 */ /* 0x000fe200078efe19 */
[----:B------:R-:W-:Y:S06]  /*3ad0*/  BRA `(.L_x_9776) ;  /* 0x0000000000947947 */ /* 0x000fec0003800000 */
.L_x_9788:
        /* <DEDUP_REMOVED lines=14> */
.L_x_9775:
        /* <DEDUP_REMOVED lines=16> */
.L_x_9797:
[----:B------:R-:W-:Y:S01]  /*3cc0*/  IMAD.MOV.U32 R25, RZ, RZ, RZ ;  /* 0x000000ffff197224 */ /* 0x000fe200078e00ff */
[----:B------:R-:W-:Y:S06]  /*3cd0*/  BRA `(.L_x_9776) ;  /* 0x0000000000147947 */ /* 0x000fec0003800000 */
.L_x_9796:
[----:B------:R-:W2:Y:S02]  /*3ce0*/  LDG.E.64 R4, desc[UR36][R4.64] ;  /* 0x0000002404047981 */ /* 0x000ea4000c1e1b00 */
[----:B--2---:R0:W2:Y:S01]  /*3cf0*/  I2F.U64 R25, R4 ;  /* 0x0000000400197312 */ /* 0x0040a20000301000 */
[----:B------:R-:W-:Y:S05]  /*3d00*/  BRA `(.L_x_9776) ;  /* 0x0000000000087947 */ /* 0x000fea0003800000 */
.L_x_9795:
[----:B------:R-:W2:Y:S02]  /*3d10*/  LDG.E R4, desc[UR36][R4.64] ;  /* 0x0000002404047981 */ /* 0x000ea4000c1e1900 */
[----:B--2---:R-:W-:-:S07]  /*3d20*/  I2FP.F32.U32 R25, R4 ;  /* 0x0000000400197245 */ /* 0x004fce0000201000 */
.L_x_9776:
[----:B------:R-:W-:Y:S05]  /*3d30*/  BSYNC B6 ;  /* 0x0000000000067941 */ /* 0x000fea0003800000 */
.L_x_9770:
[----:B------:R-:W-:-:S07]  /*3d40*/  VIADD R19, R19, 0x80 ;  /* 0x0000008013137836 */ /* 0x000fce0000000000 */
.L_x_9740:
[----:B------:R-:W-:Y:S05]  /*3d50*/  BSYNC B7 ;  /* 0x0000000000077941 */ /* 0x000fea0003800000 */
.L_x_9739:
[----:B------:R-:W-:Y:S01]  /*3d60*/  ISETP.GE.AND P0, PT, R19, R17, PT ;  /* 0x000000111300720c */ /* 0x000fe20003f06270 */
[----:B------:R-:W-:Y:S01]  /*3d70*/  BSSY B7, `(.L_x_9798) ;  /* 0x00001e7000077945 */ /* 0x000fe20003800000 */
[----:B0-----:R-:W-:Y:S02]  /*3d80*/  IMAD.MOV.U32 R18, RZ, RZ, RZ ;  /* 0x000000ffff127224 */ /* 0x001fe400078e00ff */
[----:B------:R-:W-:Y:S02]  /*3d90*/  IMAD.MOV.U32 R26, RZ, RZ, RZ ;  /* 0x000000ffff1a7224 */ /* 0x000fe400078e00ff */
[----:B------:R-:W-:-:S07]  /*3da0*/  IMAD.MOV.U32 R24, RZ, RZ, RZ ;  /* 0x000000ffff187224 */ /* 0x000fce00078e00ff */
        /* <DEDUP_REMOVED lines=26> */
.L_x_9800:
        /* <DEDUP_REMOVED lines=21> */
.L_x_9805:
[----:B------:R-:W2:Y:S02]  /*40a0*/  LDG.E.U8 R4, desc[UR36][R4.64] ;  /* 0x0000002404047981 */ /* 0x000ea4000c1e1100 */
[----:B--2---:R-:W-:Y:S01]  /*40b0*/  I2FP.F32.U32 R26, R4 ;  /* 0x00000004001a7245 */ /* 0x004fe20000201000 */
[----:B------:R-:W-:Y:S06]  /*40c0*/  BRA `(.L_x_9807) ;  /* 0x0000000c002c7947 */ /* 0x000fec0003800000 */
.L_x_9804:
        /* <DEDUP_REMOVED lines=9> */
.L_x_9809:
[----:B------:R-:W2:Y:S02]  /*4160*/  LDG.E R4, desc[UR36][R4.64] ;  /* 0x0000002404047981 */ /* 0x000ea4000c1e1900 */
[----:B--2---:R-:W-:Y:S01]  /*4170*/  I2FP.F32.S32 R26, R4 ;  /* 0x00000004001a7245 */ /* 0x004fe20000201400 */
[----:B------:R-:W-:Y:S06]  /*4180*/  BRA `(.L_x_9807) ;  /* 0x0000000800fc7947 */ /* 0x000fec0003800000 */
.L_x_9808:
[----:B------:R-:W2:Y:S02]  /*4190*/  LDG.E.U16 R4, desc[UR36][R4.64] ;  /* 0x0000002404047981 */ /* 0x000ea4000c1e1500 */
[----:B--2---:R0:W2:Y:S01]  /*41a0*/  I2F.S16 R26, R4 ;  /* 0x00000004001a7306 */ /* 0x0040a20000101400 */
[----:B------:R-:W-:Y:S05]  /*41b0*/  BRA `(.L_x_9807) ;  /* 0x0000000800f07947 */ /* 0x000fea0003800000 */
.L_x_9803:
        /* <DEDUP_REMOVED lines=8> */
.L_x_9811:
[----:B------:R-:W2:Y:S02]  /*4240*/  LDG.E.U16 R4, desc[UR36][R4.64] ;  /* 0x0000002404047981 */ /* 0x000ea4000c1e1500 */
[----:B--2---:R-:W-:Y:S01]  /*4250*/  HADD2.F32 R26, -RZ, R4.H0_H0 ;  /* 0x20000004ff1a7230 */ /* 0x004fe20000004100 */
[----:B------:R-:W-:Y:S06]  /*4260*/  BRA `(.L_x_9807) ;  /* 0x0000000800c47947 */ /* 0x000fec0003800000 */
.L_x_9810:
        /* <DEDUP_REMOVED lines=8> */
.L_x_9813:
[----:B------:R-:W2:Y:S02]  /*42f0*/  LDG.E.U16 R4, desc[UR36][R4.64] ;  /* 0x0000002404047981 */ /* 0x000ea4000c1e1500 */
[----:B--2---:R-:W-:Y:S01]  /*4300*/  HADD2.F32 R26, -RZ, R4.H0_H0 ;  /* 0x20000004ff1a7230 */ /* 0x004fe20000004100 */
[----:B------:R-:W-:Y:S06]  /*4310*/  BRA `(.L_x_9807) ;  /* 0x0000000800987947 */ /* 0x000fec0003800000 */
.L_x_9812:
[----:B------:R-:W2:Y:S01]  /*4320*/  LDG.E.64 R4, desc[UR36][R4.64] ;  /* 0x0000002404047981 */ /* 0x000ea2000c1e1b00 */
[----:B------:R-:W-:Y:S01]  /*4330*/  UMOV UR4, 0xf0000000 ;  /* 0xf000000000047882 */ /* 0x000fe20000000000 */
[----:B------:R-:W-:Y:S01]  /*4340*/  UMOV UR5, 0x380fffff ;  /* 0x380fffff00057882 */ /* 0x000fe20000000000 */
[----:B--2---:R-:W0:Y:S01]  /*4350*/  F2F.F32.F64 R26, R4 ;  /* 0x00000004001a7310 */ /* 0x004e220000301000 */
[----:B------:R-:W-:-:S14]  /*4360*/  DSETP.GEU.AND P0, PT, |R4|, UR4, PT ;  /* 0x0000000404007e2a */ /* 0x000fdc000bf0e200 */
[----:B0-----:R-:W-:Y:S01]  /*4370*/  @!P0 FMUL R26, R26, 1.175494350822287508e-38 ;  /* 0x008000001a1a8820 */ /* 0x001fe20000400000 */
[----:B------:R-:W-:Y:S06]  /*4380*/  BRA `(.L_x_9807) ;  /* 0x00000008007c7947 */ /* 0x000fec0003800000 */
.L_x_9802:
        /* <DEDUP_REMOVED lines=12> */
.L_x_9816:
[----:B------:R-:W2:Y:S01]  /*4450*/  LDG.E.64 R4, desc[UR36][R4.64] ;  /* 0x0000002404047981 */ /* 0x000ea2000c1e1b00 */
[----:B------:R-:W-:Y:S01]  /*4460*/  UMOV UR4, 0xf0000000 ;  /* 0xf000000000047882 */ /* 0x000fe20000000000 */
[----:B------:R-:W-:Y:S01]  /*4470*/  UMOV UR5, 0x380fffff ;  /* 0x380fffff00057882 */ /* 0x000fe20000000000 */
[----:B--2---:R-:W0:Y:S01]  /*4480*/  F2F.F32.F64 R26, R4 ;  /* 0x00000004001a7310 */ /* 0x004e220000301000 */
[----:B------:R-:W-:-:S14]  /*4490*/  DSETP.GEU.AND P0, PT, |R4|, UR4, PT ;  /* 0x0000000404007e2a */ /* 0x000fdc000bf0e200 */
[----:B0-----:R-:W-:Y:S01]  /*44a0*/  @!P0 FMUL R26, R26, 1.175494350822287508e-38 ;  /* 0x008000001a1a8820 */ /* 0x001fe20000400000 */
[----:B------:R-:W-:Y:S06]  /*44b0*/  BRA `(.L_x_9807) ;  /* 0x0000000800307947 */ /* 0x000fec0003800000 */
.L_x_9815:
        /* <DEDUP_REMOVED lines=26> */
.L_x_9818:
        /* <DEDUP_REMOVED lines=13> */
.L_x_9817:
[----:B------:R-:W2:Y:S02]  /*4730*/  LDG.E.U16 R4, desc[UR36][R4.64] ;  /* 0x0000002404047981 */ /* 0x000ea4000c1e1500 */
[----:B--2---:R-:W-:Y:S01]  /*4740*/  IMAD.U32 R26, R4, 0x10000, RZ ;  /* 0x00010000041a7824 */ /* 0x004fe200078e00ff */
[----:B------:R-:W-:Y:S06]  /*4750*/  BRA `(.L_x_9807) ;  /* 0x0000000400887947 */ /* 0x000fec0003800000 */
.L_x_9814:
        /* <DEDUP_REMOVED lines=11> */
.L_x_9821:
        /* <DEDUP_REMOVED lines=20> */
.L_x_9823:
[----:B------:R-:W-:Y:S05]  /*4950*/  BSYNC B0 ;  /* 0x0000000000007941 */ /* 0x000fea0003800000 */
.L_x_9822:
[----:B------:R-:W-:Y:S01]  /*4960*/  IMAD.SHL.U32 R3, R3, 0x100000, RZ ;  /* 0x0010000003037824 */ /* 0x000fe200078e00ff */
[----:B------:R-:W-:-:S04]  /*4970*/  LEA R5, R0, 0x3b800000, 0x17 ;  /* 0x3b80000000057811 */ /* 0x000fc800078eb8ff */
[----:B------:R-:W-:Y:S01]  /*4980*/  LOP3.LUT R26, R5, R3, R26, 0xfe, !PT ;  /* 0x00000003051a7212 */ /* 0x000fe200078efe1a */
[----:B------:R-:W-:Y:S06]  /*4990*/  BRA `(.L_x_9807) ;  /* 0x0000000000f87947 */ /* 0x000fec0003800000 */
.L_x_9820:
        /* <DEDUP_REMOVED lines=20> */
.L_x_9825:
[----:B------:R-:W-:Y:S05]  /*4ae0*/  BSYNC B0 ;  /* 0x0000000000007941 */ /* 0x000fea0003800000 */
.L_x_9824:
[----:B------:R-:W-:Y:S01]  /*4af0*/  IMAD.SHL.U32 R3, R3, 0x200000, RZ ;  /* 0x0020000003037824 */ /* 0x000fe200078e00ff */
[----:B------:R-:W-:-:S04]  /*4b00*/  LEA R5, R0, 0x37800000, 0x17 ;  /* 0x3780000000057811 */ /* 0x000fc800078eb8ff */
[----:B------:R-:W-:Y:S01]  /*4b10*/  LOP3.LUT R26, R5, R3, R26, 0xfe, !PT ;  /* 0x00000003051a7212 */ /* 0x000fe200078efe1a */
[----:B------:R-:W-:Y:S06]  /*4b20*/  BRA `(.L_x_9807) ;  /* 0x0000000000947947 */ /* 0x000fec0003800000 */
.L_x_9819:
        /* <DEDUP_REMOVED lines=14> */
.L_x_9806:
        /* <DEDUP_REMOVED lines=16> */
.L_x_9828:
[----:B------:R-:W-:Y:S01]  /*4d10*/  IMAD.MOV.U32 R26, RZ, RZ, RZ ;  /* 0x000000ffff1a7224 */ /* 0x000fe200078e00ff */
[----:B------:R-:W-:Y:S06]  /*4d20*/  BRA `(.L_x_9807) ;  /* 0x0000000000147947 */ /* 0x000fec0003800000 */
.L_x_9827:
[----:B------:R-:W2:Y:S02]  /*4d30*/  LDG.E.64 R26, desc[UR36][R4.64] ;  /* 0x00000024041a7981 */ /* 0x000ea4000c1e1b00 */
[----:B--2---:R0:W2:Y:S01]  /*4d40*/  I2F.U64 R26, R26 ;  /* 0x0000001a001a7312 */ /* 0x0040a20000301000 */
[----:B------:R-:W-:Y:S05]  /*4d50*/  BRA `(.L_x_9807) ;  /* 0x0000000000087947 */ /* 0x000fea0003800000 */
.L_x_9826:
[----:B------:R-:W2:Y:S02]  /*4d60*/  LDG.E R4, desc[UR36][R4.64] ;  /* 0x0000002404047981 */ /* 0x000ea4000c1e1900 */
[----:B--2---:R-:W-:-:S07]  /*4d70*/  I2FP.F32.U32 R26, R4 ;  /* 0x00000004001a7245 */ /* 0x004fce0000201000 */
.L_x_9807:
[----:B------:R-:W-:Y:S05]  /*4d80*/  BSYNC B6 ;  /* 0x0000000000067941 */ /* 0x000fea0003800000 */
.L_x_9801:
        /* <DEDUP_REMOVED lines=19> */
[----:B---3--:R0:W1:Y:S01]  /*4ec0*/  I2F.S16 R24, R4 ;  /* 0x0000000400187306 */ /* 0x0080620000101400 */
[----:B------:R-:W-:Y:S05]  /*4ed0*/  BRA `(.L_x_9835) ;  /* 0x0000000c00387947 */ /* 0x000fea0003800000 */
.L_x_9833:
[----:B------:R-:W3:Y:S02]  /*4ee0*/  LDG.E.U8 R4, desc[UR36][R4.64] ;  /* 0x0000002404047981 */ /* 0x000ee4000c1e1100 */
[----:B---3--:R-:W-:Y:S01]  /*4ef0*/  I2FP.F32.U32 R24, R4 ;  /* 0x0000000400187245 */ /* 0x008fe20000201000 */
[----:B------:R-:W-:Y:S06]  /*4f00*/  BRA `(.L_x_9835) ;  /* 0x0000000c002c7947 */ /* 0x000fec0003800000 */
.L_x_9832:
[----:B------:R-:W-:-:S13]  /*4f10*/  ISETP.NE.AND P0, PT, R0, 0x2, PT ;  /* 0x000000020000780c */ /* 0x000fda0003f05270 */
[----:B------:R-:W-:Y:S05]  /*4f20*/  @!P0 BRA `(.L_x_9836) ;  /* 0x0000000000288947 */ /* 0x000fea0003800000 */
[----:B------:R-:W-:-:S13]  /*4f30*/  ISETP.NE.AND P0, PT, R0, 0x3, PT ;  /* 0x000000030000780c */ /* 0x000fda0003f05270 */
[----:B------:R-:W-:Y:S05]  /*4f40*/  @!P0 BRA `(.L_x_9837) ;  /* 0x0000000000148947 */ /* 0x000fea0003800000 */
[----:B------:R-:W-:-:S13]  /*4f50*/  ISETP.NE.AND P0, PT, R0, 0x4, PT ;  /* 0x000000040000780c */ /* 0x000fda0003f05270 */
[----:B------:R-:W-:Y:S05]  /*4f60*/  @P0 BRA `(.L_x_9834) ;  /* 0x0000000800b80947 */ /* 0x000fea0003800000 */
[----:B------:R-:W3:Y:S02]  /*4f70*/  LDG.E.64 R4, desc[UR36][R4.64] ;  /* 0x0000002404047981 */ /* 0x000ee4000c1e1b00 */
[----:B---3--:R3:W0:Y:S01]  /*4f80*/  I2F.S64 R24, R4 ;  /* 0x0000000400187312 */ /* 0x0086220000301400 */
[----:B------:R-:W-:Y:S05]  /*4f90*/  BRA `(.L_x_9835) ;  /* 0x0000000c00087947 */ /* 0x000fea0003800000 */
.L_x_9837:
[----:B------:R-:W3:Y:S02]  /*4fa0*/  LDG.E R4, desc[UR36][R4.64] ;  /* 0x0000002404047981 */ /* 0x000ee4000c1e1900 */
[----:B---3--:R-:W-:Y:S01]  /*4fb0*/  I2FP.F32.S32 R24, R4 ;  /* 0x0000000400187245 */ /* 0x008fe20000201400 */
[----:B------:R-:W-:Y:S06]  /*4fc0*/  BRA `(.L_x_9835) ;  /* 0x0000000800fc7947 */ /* 0x000fec0003800000 */
.L_x_9836:
[----:B------:R-:W3:Y:S02]  /*4fd0*/  LDG.E.U16 R4, desc[UR36][R4.64] ;  /* 0x0000002404047981 */ /* 0x000ee4000c1e1500 */
[----:B---3--:R0:W1:Y:S01]  /*4fe0*/  I2F.S16 R24, R4 ;  /* 0x0000000400187306 */ /* 0x0080620000101400 */
[----:B------:R-:W-:Y:S05]  /*4ff0*/  BRA `(.L_x_9835) ;  /* 0x0000000800f07947 */ /* 0x000fea0003800000 */
.L_x_9831:
        /* <DEDUP_REMOVED lines=8> */
.L_x_9839:
[----:B------:R-:W3:Y:S02]  /*5080*/  LDG.E.U16 R4, desc[UR36][R4.64] ;  /* 0x0000002404047981 */ /* 0x000ee4000c1e1500 */
[----:B---3--:R-:W-:Y:S01]  /*5090*/  HADD2.F32 R24, -RZ, R4.H0_H0 ;  /* 0x20000004ff187230 */ /* 0x008fe20000004100 */
[----:B------:R-:W-:Y:S06]  /*50a0*/  BRA `(.L_x_9835) ;  /* 0x0000000800c47947 */ /* 0x000fec0003800000 */
.L_x_9838:
        /* <DEDUP_REMOVED lines=8> */
.L_x_9841:
[----:B------:R-:W3:Y:S02]  /*5130*/  LDG.E.U16 R4, desc[UR36][R4.64] ;  /* 0x0000002404047981 */ /* 0x000ee4000c1e1500 */
[----:B---3--:R-:W-:Y:S01]  /*5140*/  HADD2.F32 R24, -RZ, R4.H0_H0 ;  /* 0x20000004ff187230 */ /* 0x008fe20000004100 */
[----:B------:R-:W-:Y:S06]  /*5150*/  BRA `(.L_x_9835) ;  /* 0x0000000800987947 */ /* 0x000fec0003800000 */
.L_x_9840:
[----:B------:R-:W3:Y:S01]  /*5160*/  LDG.E.64 R4, desc[UR36][R4.64] ;  /* 0x0000002404047981 */ /* 0x000ee2000c1e1b00 */
[----:B------:R-:W-:Y:S01]  /*5170*/  UMOV UR4, 0xf0000000 ;  /* 0xf000000000047882 */ /* 0x000fe20000000000 */
[----:B------:R-:W-:Y:S01]  /*5180*/  UMOV UR5, 0x380fffff ;  /* 0x380fffff00057882 */ /* 0x000fe20000000000 */
[----:B---3--:R-:W0:Y:S01]  /*5190*/  F2F.F32.F64 R24, R4 ;  /* 0x0000000400187310 */ /* 0x008e220000301000 */
[----:B------:R-:W-:-:S14]  /*51a0*/  DSETP.GEU.AND P0, PT, |R4|, UR4, PT ;  /* 0x0000000404007e2a */ /* 0x000fdc000bf0e200 */
[----:B0-----:R-:W-:Y:S01]  /*51b0*/  @!P0 FMUL R24, R24, 1.175494350822287508e-38 ;  /* 0x0080000018188820 */ /* 0x001fe20000400000 */
[----:B------:R-:W-:Y:S06]  /*51c0*/  BRA `(.L_x_9835) ;  /* 0x00000008007c7947 */ /* 0x000fec0003800000 */
.L_x_9830:
        /* <DEDUP_REMOVED lines=12> */
.L_x_9844:
[----:B------:R-:W3:Y:S01]  /*5290*/  LDG.E.64 R4, desc[UR36][R4.64] ;  /* 0x0000002404047981 */ /* 0x000ee2000c1e1b00 */
[----:B------:R-:W-:Y:S01]  /*52a0*/  UMOV UR4, 0xf0000000 ;  /* 0xf000000000047882 */ /* 0x000fe20000000000 */
[----:B------:R-:W-:Y:S01]  /*52b0*/  UMOV UR5, 0x380fffff ;  /* 0x380fffff00057882 */ /* 0x000fe20000000000 */
[----:B---3--:R-:W0:Y:S01]  /*52c0*/  F2F.F32.F64 R24, R4 ;  /* 0x0000000400187310 */ /* 0x008e220000301000 */
[----:B------:R-:W-:-:S14]  /*52d0*/  DSETP.GEU.AND P0, PT, |R4|, UR4, PT ;  /* 0x0000000404007e2a */ /* 0x000fdc000bf0e200 */
[----:B0-----:R-:W-:Y:S01]  /*52e0*/  @!P0 FMUL R24, R24, 1.175494350822287508e-38 ;  /* 0x0080000018188820 */ /* 0x001fe20000400000 */
[----:B------:R-:W-:Y:S06]  /*52f0*/  BRA `(.L_x_9835) ;  /* 0x0000000800307947 */ /* 0x000fec0003800000 */
.L_x_9843:
        /* <DEDUP_REMOVED lines=26> */
.L_x_9846:
        /* <DEDUP_REMOVED lines=13> */
.L_x_9845:
[----:B------:R-:W3:Y:S02]  /*5570*/  LDG.E.U16 R4, desc[UR36][R4.64] ;  /* 0x0000002404047981 */ /* 0x000ee4000c1e1500 */
[----:B---3--:R-:W-:Y:S01]  /*5580*/  IMAD.U32 R24, R4, 0x10000, RZ ;  /* 0x0001000004187824 */ /* 0x008fe200078e00ff */
[----:B------:R-:W-:Y:S06]  /*5590*/  BRA `(.L_x_9835) ;  /* 0x0000000400887947 */ /* 0x000fec0003800000 */
.L_x_9842:
        /* <DEDUP_REMOVED lines=11> */
.L_x_9849:
        /* <DEDUP_REMOVED lines=20> */
.L_x_9851:
[----:B------:R-:W-:Y:S05]  /*5790*/  BSYNC B0 ;  /* 0x0000000000007941 */ /* 0x000fea0003800000 */
.L_x_9850:
[----:B------:R-:W-:Y:S01]  /*57a0*/  IMAD.SHL.U32 R3, R3, 0x100000, RZ ;  /* 0x0010000003037824 */ /* 0x000fe200078e00ff */
[----:B------:R-:W-:-:S04]  /*57b0*/  LEA R5, R0, 0x3b800000, 0x17 ;  /* 0x3b80000000057811 */ /* 0x000fc800078eb8ff */
[----:B------:R-:W-:Y:S01]  /*57c0*/  LOP3.LUT R24, R5, R3, R24, 0xfe, !PT ;  /* 0x0000000305187212 */ /* 0x000fe200078efe18 */
[----:B------:R-:W-:Y:S06]  /*57d0*/  BRA `(.L_x_9835) ;  /* 0x0000000000f87947 */ /* 0x000fec0003800000 */
.L_x_9848:
        /* <DEDUP_REMOVED lines=20> */
.L_x_9853:
[----:B------:R-:W-:Y:S05]  /*5920*/  BSYNC B0 ;  /* 0x0000000000007941 */ /* 0x000fea0003800000 */
.L_x_9852:
[----:B------:R-:W-:Y:S01]  /*5930*/  IMAD.SHL.U32 R3, R3, 0x200000, RZ ;  /* 0x0020000003037824 */ /* 0x000fe200078e00ff */
[----:B------:R-:W-:-:S04]  /*5940*/  LEA R5, R0, 0x37800000, 0x17 ;  /* 0x3780000000057811 */ /* 0x000fc800078eb8ff */
[----:B------:R-:W-:Y:S01]  /*5950*/  LOP3.LUT R24, R5, R3, R24, 0xfe, !PT ;  /* 0x0000000305187212 */ /* 0x000fe200078efe18 */
[----:B------:R-:W-:Y:S06]  /*5960*/  BRA `(.L_x_9835) ;  /* 0x0000000000947947 */ /* 0x000fec0003800000 */
.L_x_9847:
        /* <DEDUP_REMOVED lines=14> */
.L_x_9834:
        /* <DEDUP_REMOVED lines=16> */
.L_x_9856:
[----:B------:R-:W-:Y:S01]  /*5b50*/  IMAD.MOV.U32 R24, RZ, RZ, RZ ;  /* 0x000000ffff187224 */ /* 0x000fe200078e00ff */
[----:B------:R-:W-:Y:S06]  /*5b60*/  BRA `(.L_x_9835) ;  /* 0x0000000000147947 */ /* 0x000fec0003800000 */
.L_x_9855:
[----:B------:R-:W3:Y:S02]  /*5b70*/  LDG.E.64 R4, desc[UR36][R4.64] ;  /* 0x0000002404047981 */ /* 0x000ee4000c1e1b00 */
[----:B---3--:R0:W1:Y:S01]  /*5b80*/  I2F.U64 R24, R4 ;  /* 0x0000000400187312 */ /* 0x0080620000301000 */
[----:B------:R-:W-:Y:S05]  /*5b90*/  BRA `(.L_x_9835) ;  /* 0x0000000000087947 */ /* 0x000fea0003800000 */
.L_x_9854:
[----:B------:R-:W3:Y:S02]  /*5ba0*/  LDG.E R4, desc[UR36][R4.64] ;  /* 0x0000002404047981 */ /* 0x000ee4000c1e1900 */
[----:B---3--:R-:W-:-:S07]  /*5bb0*/  I2FP.F32.U32 R24, R4 ;  /* 0x0000000400187245 */ /* 0x008fce0000201000 */
.L_x_9835:
[----:B------:R-:W-:Y:S05]  /*5bc0*/  BSYNC B6 ;  /* 0x0000000000067941 */ /* 0x000fea0003800000 */
.L_x_9829:
[----:B------:R-:W-:-:S07]  /*5bd0*/  VIADD R19, R19, 0x80 ;  /* 0x0000008013137836 */ /* 0x000fce0000000000 */
.L_x_9799:
[----:B------:R-:W-:Y:S05]  /*5be0*/  BSYNC B7 ;  /* 0x0000000000077941 */ /* 0x000fea0003800000 */
.L_x_9798:
        /* <DEDUP_REMOVED lines=8> */
[CC--:B0-23--:R-:W-:Y:S02]  /*5c70*/  SHF.L.U32 R4, R3.reuse, R0.reuse, RZ ;  /* 0x0000000003047219 */ /* 0x0cdfe400000006ff */
        /* <DEDUP_REMOVED lines=20> */
.L_x_9859:
        /* <DEDUP_REMOVED lines=21> */
.L_x_9864:
[----:B------:R-:W2:Y:S02]  /*5f10*/  LDG.E.U8 R4, desc[UR36][R4.64] ;  /* 0x0000002404047981 */ /* 0x000ea4000c1e1100 */
[----:B--2---:R-:W-:Y:S01]  /*5f20*/  I2FP.F32.U32 R27, R4 ;  /* 0x00000004001b7245 */ /* 0x004fe20000201000 */
[----:B------:R-:W-:Y:S06]  /*5f30*/  BRA `(.L_x_9866) ;  /* 0x0000000c002c7947 */ /* 0x000fec0003800000 */
.L_x_9863:
        /* <DEDUP_REMOVED lines=9> */
.L_x_9868:
[----:B------:R-:W2:Y:S02]  /*5fd0*/  LDG.E R4, desc[UR36][R4.64] ;  /* 0x0000002404047981 */ /* 0x000ea4000c1e1900 */
[----:B--2---:R-:W-:Y:S01]  /*5fe0*/  I2FP.F32.S32 R27, R4 ;  /* 0x00000004001b7245 */ /* 0x004fe20000201400 */
[----:B------:R-:W-:Y:S06]  /*5ff0*/  BRA `(.L_x_9866) ;  /* 0x0000000800fc7947 */ /* 0x000fec0003800000 */
.L_x_9867:
[----:B------:R-:W2:Y:S02]  /*6000*/  LDG.E.U16 R4, desc[UR36][R4.64] ;  /* 0x0000002404047981 */ /* 0x000ea4000c1e1500 */
[----:B--2---:R0:W2:Y:S01]  /*6010*/  I2F.S16 R27, R4 ;  /* 0x00000004001b7306 */ /* 0x0040a20000101400 */
[----:B------:R-:W-:Y:S05]  /*6020*/  BRA `(.L_x_9866) ;  /* 0x0000000800f07947 */ /* 0x000fea0003800000 */
.L_x_9862:
        /* <DEDUP_REMOVED lines=8> */
.L_x_9870:
[----:B------:R-:W2:Y:S02]  /*60b0*/  LDG.E.U16 R4, desc[UR36][R4.64] ;  /* 0x0000002404047981 */ /* 0x000ea4000c1e1500 */
[----:B--2---:R-:W-:Y:S01]  /*60c0*/  HADD2.F32 R27, -RZ, R4.H0_H0 ;  /* 0x20000004ff1b7230 */ /* 0x004fe20000004100 */
[----:B------:R-:W-:Y:S06]  /*60d0*/  BRA `(.L_x_9866) ;  /* 0x0000000800c47947 */ /* 0x000fec0003800000 */
.L_x_9869:
        /* <DEDUP_REMOVED lines=8> */
.L_x_9872:
[----:B------:R-:W2:Y:S02]  /*6160*/  LDG.E.U16 R4, desc[UR36][R4.64] ;  /* 0x0000002404047981 */ /* 0x000ea4000c1e1500 */
[----:B--2---:R-:W-:Y:S01]  /*6170*/  HADD2.F32 R27, -RZ, R4.H0_H0 ;  /* 0x20000004ff1b7230 */ /* 0x004fe20000004100 */
[----:B------:R-:W-:Y:S06]  /*6180*/  BRA `(.L_x_9866) ;  /* 0x0000000800987947 */ /* 0x000fec0003800000 */
.L_x_9871:
[----:B------:R-:W2:Y:S01]  /*6190*/  LDG.E.64 R4, desc[UR36][R4.64] ;  /* 0x0000002404047981 */ /* 0x000ea2000c1e1b00 */
[----:B------:R-:W-:Y:S01]  /*61a0*/  UMOV UR4, 0xf0000000 ;  /* 0xf000000000047882 */ /* 0x000fe20000000000 */
[----:B------:R-:W-:Y:S01]  /*61b0*/  UMOV UR5, 0x380fffff ;  /* 0x380fffff00057882 */ /* 0x000fe20000000000 */
[----:B--2---:R-:W0:Y:S01]  /*61c0*/  F2F.F32.F64 R27, R4 ;  /* 0x00000004001b7310 */ /* 0x004e220000301000 */
[----:B------:R-:W-:-:S14]  /*61d0*/  DSETP.GEU.AND P0, PT, |R4|, UR4, PT ;  /* 0x0000000404007e2a */ /* 0x000fdc000bf0e200 */
[----:B0-----:R-:W-:Y:S01]  /*61e0*/  @!P0 FMUL R27, R27, 1.175494350822287508e-38 ;  /* 0x008000001b1b8820 */ /* 0x001fe20000400000 */
[----:B------:R-:W-:Y:S06]  /*61f0*/  BRA `(.L_x_9866) ;  /* 0x00000008007c7947 */ /* 0x000fec0003800000 */
.L_x_9861:
        /* <DEDUP_REMOVED lines=12> */
.L_x_9875:
[----:B------:R-:W2:Y:S01]  /*62c0*/  LDG.E.64 R4, desc[UR36][R4.64] ;  /* 0x0000002404047981 */ /* 0x000ea2000c1e1b00 */
[----:B------:R-:W-:Y:S01]  /*62d0*/  UMOV UR4, 0xf0000000 ;  /* 0xf000000000047882 */ /* 0x000fe20000000000 */
[----:B------:R-:W-:Y:S01]  /*62e0*/  UMOV UR5, 0x380fffff ;  /* 0x380fffff00057882 */ /* 0x000fe20000000000 */
[----:B--2---:R-:W0:Y:S01]  /*62f0*/  F2F.F32.F64 R27, R4 ;  /* 0x00000004001b7310 */ /* 0x004e220000301000 */
[----:B------:R-:W-:-:S14]  /*6300*/  DSETP.GEU.AND P0, PT, |R4|, UR4, PT ;  /* 0x0000000404007e2a */ /* 0x000fdc000bf0e200 */
[----:B0-----:R-:W-:Y:S01]  /*6310*/  @!P0 FMUL R27, R27, 1.175494350822287508e-38 ;  /* 0x008000001b1b8820 */ /* 0x001fe20000400000 */
[----:B------:R-:W-:Y:S06]  /*6320*/  BRA `(.L_x_9866) ;  /* 0x0000000800307947 */ /* 0x000fec0003800000 */
.L_x_9874:
        /* <DEDUP_REMOVED lines=26> */
.L_x_9877:
        /* <DEDUP_REMOVED lines=13> */
.L_x_9876:
[----:B------:R-:W2:Y:S02]  /*65a0*/  LDG.E.U16 R4, desc[UR36][R4.64] ;  /* 0x0000002404047981 */ /* 0x000ea4000c1e1500 */
[----:B--2---:R-:W-:Y:S01]  /*65b0*/  IMAD.U32 R27, R4, 0x10000, RZ ;  /* 0x00010000041b7824 */ /* 0x004fe200078e00ff */
[----:B------:R-:W-:Y:S06]  /*65c0*/  BRA `(.L_x_9866) ;  /* 0x0000000400887947 */ /* 0x000fec0003800000 */
.L_x_9873:
        /* <DEDUP_REMOVED lines=11> */
.L_x_9880:
        /* <DEDUP_REMOVED lines=20> */
.L_x_9882:
[----:B------:R-:W-:Y:S05]  /*67c0*/  BSYNC B0 ;  /* 0x0000000000007941 */ /* 0x000fea0003800000 */
.L_x_9881:
[----:B------:R-:W-:Y:S01]  /*67d0*/  IMAD.SHL.U32 R3, R3, 0x100000, RZ ;  /* 0x0010000003037824 */ /* 0x000fe200078e00ff */
[----:B------:R-:W-:-:S04]  /*67e0*/  LEA R0, R0, 0x3b800000, 0x17 ;  /* 0x3b80000000007811 */ /* 0x000fc800078eb8ff */
[----:B------:R-:W-:Y:S01]  /*67f0*/  LOP3.LUT R27, R0, R3, R27, 0xfe, !PT ;  /* 0x00000003001b7212 */ /* 0x000fe200078efe1b */
[----:B------:R-:W-:Y:S06]  /*6800*/  BRA `(.L_x_9866) ;  /* 0x0000000000f87947 */ /* 0x000fec0003800000 */
.L_x_9879:
        /* <DEDUP_REMOVED lines=20> */
.L_x_9884:
[----:B------:R-:W-:Y:S05]  /*6950*/  BSYNC B0 ;  /* 0x0000000000007941 */ /* 0x000fea0003800000 */
.L_x_9883:
[----:B------:R-:W-:Y:S01]  /*6960*/  IMAD.SHL.U32 R3, R3, 0x200000, RZ ;  /* 0x0020000003037824 */ /* 0x000fe200078e00ff */
[----:B------:R-:W-:-:S04]  /*6970*/  LEA R0, R0, 0x37800000, 0x17 ;  /* 0x3780000000007811 */ /* 0x000fc800078eb8ff */
[----:B------:R-:W-:Y:S01]  /*6980*/  LOP3.LUT R27, R0, R3, R27, 0xfe, !PT ;  /* 0x00000003001b7212 */ /* 0x000fe200078efe1b */
[----:B------:R-:W-:Y:S06]  /*6990*/  BRA `(.L_x_9866) ;  /* 0x0000000000947947 */ /* 0x000fec0003800000 */
.L_x_9878:
        /* <DEDUP_REMOVED lines=14> */
.L_x_9865:
        /* <DEDUP_REMOVED lines=16> */
.L_x_9887:
[----:B------:R-:W-:Y:S01]  /*6b80*/  IMAD.MOV.U32 R27, RZ, RZ, RZ ;  /* 0x000000ffff1b7224 */ /* 0x000fe200078e00ff */
[----:B------:R-:W-:Y:S06]  /*6b90*/  BRA `(.L_x_9866) ;  /* 0x0000000000147947 */ /* 0x000fec0003800000 */
.L_x_9886:
[----:B------:R-:W2:Y:S02]  /*6ba0*/  LDG.E.64 R4, desc[UR36][R4.64] ;  /* 0x0000002404047981 */ /* 0x000ea4000c1e1b00 */
[----:B--2---:R0:W2:Y:S01]  /*6bb0*/  I2F.U64 R27, R4 ;  /* 0x00000004001b7312 */ /* 0x0040a20000301000 */
[----:B------:R-:W-:Y:S05]  /*6bc0*/  BRA `(.L_x_9866) ;  /* 0x0000000000087947 */ /* 0x000fea0003800000 */
.L_x_9885:
[----:B------:R-:W2:Y:S02]  /*6bd0*/  LDG.E R4, desc[UR36][R4.64] ;  /* 0x0000002404047981 */ /* 0x000ea4000c1e1900 */
[----:B--2---:R-:W-:-:S07]  /*6be0*/  I2FP.F32.U32 R27, R4 ;  /* 0x00000004001b7245 */ /* 0x004fce0000201000 */
.L_x_9866:
[----:B------:R-:W-:Y:S05]  /*6bf0*/  BSYNC B6 ;  /* 0x0000000000067941 */ /* 0x000fea0003800000 */
.L_x_9860:
[----:B------:R-:W1:Y:S01]  /*6c00*/  LDC.U8 R3, c[0x0][0x24e] ;  /* 0x00009380ff037b82 */ /* 0x000e620000000000 */
[----:B------:R-:W-:Y:S02]  /*6c10*/  ULDC UR4, c[0x0][0x258] ;  /* 0x0000960000047ab9 */ /* 0x000fe40000000800 */
        /* <DEDUP_REMOVED lines=18> */
.L_x_9891:
[----:B------:R-:W3:Y:S02]  /*6d40*/  LDG.E.U8 R4, desc[UR36][R4.64] ;  /* 0x0000002404047981 */ /* 0x000ee4000c1e1100 */
[----:B---3--:R-:W-:Y:S01]  /*6d50*/  I2FP.F32.U32 R18, R4 ;  /* 0x0000000400127245 */ /* 0x008fe20000201000 */
[----:B------:R-:W-:Y:S06]  /*6d60*/  BRA `(.L_x_9858) ;  /* 0x0000000c00207947 */ /* 0x000fec0003800000 */
.L_x_9890:
        /* <DEDUP_REMOVED lines=9> */
.L_x_9894:
[----:B------:R-:W3:Y:S02]  /*6e00*/  LDG.E R4, desc[UR36][R4.64] ;  /* 0x0000002404047981 */ /* 0x000ee4000c1e1900 */
[----:B---3--:R-:W-:Y:S01]  /*6e10*/  I2FP.F32.S32 R18, R4 ;  /* 0x0000000400127245 */ /* 0x008fe20000201400 */
[----:B------:R-:W-:Y:S06]  /*6e20*/  BRA `(.L_x_9858) ;  /* 0x0000000800f07947 */ /* 0x000fec0003800000 */
.L_x_9893:
[----:B------:R-:W3:Y:S02]  /*6e30*/  LDG.E.U16 R4, desc[UR36][R4.64] ;  /* 0x0000002404047981 */ /* 0x000ee4000c1e1500 */
[----:B---3--:R0:W1:Y:S01]  /*6e40*/  I2F.S16 R18, R4 ;  /* 0x0000000400127306 */ /* 0x0080620000101400 */
[----:B------:R-:W-:Y:S05]  /*6e50*/  BRA `(.L_x_9858) ;  /* 0x0000000800e47947 */ /* 0x000fea0003800000 */
.L_x_9889:
        /* <DEDUP_REMOVED lines=8> */
.L_x_9896:
[----:B------:R-:W3:Y:S02]  /*6ee0*/  LDG.E.U16 R4, desc[UR36][R4.64] ;  /* 0x0000002404047981 */ /* 0x000ee4000c1e1500 */
[----:B---3--:R-:W-:Y:S01]  /*6ef0*/  HADD2.F32 R18, -RZ, R4.H0_H0 ;  /* 0x20000004ff127230 */ /* 0x008fe20000004100 */
[----:B------:R-:W-:Y:S06]  /*6f00*/  BRA `(.L_x_9858) ;  /* 0x0000000800b87947 */ /* 0x000fec0003800000 */
.L_x_9895:
        /* <DEDUP_REMOVED lines=8> */
.L_x_9898:
[----:B------:R-:W3:Y:S02]  /*6f90*/  LDG.E.U16 R4, desc[UR36][R4.64] ;  /* 0x0000002404047981 */ /* 0x000ee4000c1e1500 */
[----:B---3--:R-:W-:Y:S01]  /*6fa0*/  HADD2.F32 R18, -RZ, R4.H0_H0 ;  /* 0x20000004ff127230 */ /* 0x008fe20000004100 */
[----:B------:R-:W-:Y:S06]  /*6fb0*/  BRA `(.L_x_9858) ;  /* 0x00000008008c7947 */ /* 0x000fec0003800000 */
.L_x_9897:
[----:B------:R-:W3:Y:S01]  /*6fc0*/  LDG.E.64 R4, desc[UR36][R4.64] ;  /* 0x0000002404047981 */ /* 0x000ee2000c1e1b00 */
[----:B------:R-:W-:Y:S01]  /*6fd0*/  UMOV UR4, 0xf0000000 ;  /* 0xf000000000047882 */ /* 0x000fe20000000000 */
[----:B------:R-:W-:Y:S01]  /*6fe0*/  UMOV UR5, 0x380fffff ;  /* 0x380fffff00057882 */ /* 0x000fe20000000000 */
[----:B---3--:R-:W0:Y:S01]  /*6ff0*/  F2F.F32.F64 R18, R4 ;  /* 0x0000000400127310 */ /* 0x008e220000301000 */
[----:B------:R-:W-:-:S14]  /*7000*/  DSETP.GEU.AND P0, PT, |R4|, UR4, PT ;  /* 0x0000000404007e2a */ /* 0x000fdc000bf0e200 */
[----:B0-----:R-:W-:Y:S01]  /*7010*/  @!P0 FMUL R18, R18, 1.175494350822287508e-38 ;  /* 0x0080000012128820 */ /* 0x001fe20000400000 */
[----:B------:R-:W-:Y:S06]  /*7020*/  BRA `(.L_x_9858) ;  /* 0x0000000800707947 */ /* 0x000fec0003800000 */
.L_x_9888:
        /* <DEDUP_REMOVED lines=12> */
.L_x_9901:
[----:B------:R-:W3:Y:S01]  /*70f0*/  LDG.E.64 R4, desc[UR36][R4.64] ;  /* 0x0000002404047981 */ /* 0x000ee2000c1e1b00 */
[----:B------:R-:W-:Y:S01]  /*7100*/  UMOV UR4, 0xf0000000 ;  /* 0xf000000000047882 */ /* 0x000fe20000000000 */
[----:B------:R-:W-:Y:S01]  /*7110*/  UMOV UR5, 0x380fffff ;  /* 0x380fffff00057882 */ /* 0x000fe20000000000 */
[----:B---3--:R-:W0:Y:S01]  /*7120*/  F2F.F32.F64 R18, R4 ;  /* 0x0000000400127310 */ /* 0x008e220000301000 */
[----:B------:R-:W-:-:S14]  /*7130*/  DSETP.GEU.AND P0, PT, |R4|, UR4, PT ;  /* 0x0000000404007e2a */ /* 0x000fdc000bf0e200 */
[----:B0-----:R-:W-:Y:S01]  /*7140*/  @!P0 FMUL R18, R18, 1.175494350822287508e-38 ;  /* 0x0080000012128820 */ /* 0x001fe20000400000 */
[----:B------:R-:W-:Y:S06]  /*7150*/  BRA `(.L_x_9858) ;  /* 0x0000000800247947 */ /* 0x000fec0003800000 */
.L_x_9900:
        /* <DEDUP_REMOVED lines=26> */
.L_x_9903:
        /* <DEDUP_REMOVED lines=13> */
.L_x_9902:
[----:B------:R-:W3:Y:S02]  /*73d0*/  LDG.E.U16 R4, desc[UR36][R4.64] ;  /* 0x0000002404047981 */ /* 0x000ee4000c1e1500 */
[----:B---3--:R-:W-:Y:S01]  /*73e0*/  IMAD.U32 R18, R4, 0x10000, RZ ;  /* 0x0001000004127824 */ /* 0x008fe200078e00ff */
[----:B------:R-:W-:Y:S06]  /*73f0*/  BRA `(.L_x_9858) ;  /* 0x00000004007c7947 */ /* 0x000fec0003800000 */
.L_x_9899:
        /* <DEDUP_REMOVED lines=11> */
.L_x_9906:
[----:B------:R-:W3:Y:S02]  /*74b0*/  LDG.E.U8 R3, desc[UR36][R4.64] ;  /* 0x0000002404037981 */ /* 0x000ee4000c1e1100 */
        /* <DEDUP_REMOVED lines=18> */
.L_x_9908:
[----:B------:R-:W-:Y:S05]  /*75e0*/  BSYNC B0 ;  /* 0x0000000000007941 */ /* 0x000fea0003800000 */
.L_x_9907:
[----:B------:R-:W-:Y:S01]  /*75f0*/  IMAD.SHL.U32 R3, R3, 0x100000, RZ ;  /* 0x0010000003037824 */ /* 0x000fe200078e00ff */
[----:B------:R-:W-:-:S04]  /*7600*/  LEA R5, R0, 0x3b800000, 0x17 ;  /* 0x3b80000000057811 */ /* 0x000fc800078eb8ff */
[----:B------:R-:W-:Y:S01]  /*7610*/  LOP3.LUT R18, R5, R3, R18, 0xfe, !PT ;  /* 0x0000000305127212 */ /* 0x000fe200078efe12 */
[----:B------:R-:W-:Y:S06]  /*7620*/  BRA `(.L_x_9858) ;  /* 0x0000000000f07947 */ /* 0x000fec0003800000 */
.L_x_9905:
        /* <DEDUP_REMOVED lines=19> */
.L_x_9910:
[----:B------:R-:W-:Y:S05]  /*7760*/  BSYNC B0 ;  /* 0x0000000000007941 */ /* 0x000fea0003800000 */
.L_x_9909:
[----:B------:R-:W-:Y:S01]  /*7770*/  IMAD.SHL.U32 R3, R3, 0x200000, RZ ;  /* 0x0020000003037824 */ /* 0x000fe200078e00ff */
[----:B------:R-:W-:-:S04]  /*7780*/  LEA R5, R0, 0x37800000, 0x17 ;  /* 0x3780000000057811 */ /* 0x000fc800078eb8ff */
[----:B------:R-:W-:Y:S01]  /*7790*/  LOP3.LUT R18, R5, R3, R18, 0xfe, !PT ;  /* 0x0000000305127212 */ /* 0x000fe200078efe12 */
[----:B------:R-:W-:Y:S06]  /*77a0*/  BRA `(.L_x_9858) ;  /* 0x0000000000907947 */ /* 0x000fec0003800000 */
.L_x_9904:
        /* <DEDUP_REMOVED lines=14> */
.L_x_9892:
        /* <DEDUP_REMOVED lines=16> */
.L_x_9913:
[----:B------:R-:W-:Y:S05]  /*7990*/  BRA `(.L_x_9858) ;  /* 0x0000000000147947 */ /* 0x000fea0003800000 */
.L_x_9912:
[----:B------:R-:W3:Y:S02]  /*79a0*/  LDG.E.64 R18, desc[UR36][R4.64] ;  /* 0x0000002404127981 */ /* 0x000ee4000c1e1b00 */
[----:B---3--:R0:W1:Y:S01]  /*79b0*/  I2F.U64 R18, R18 ;  /* 0x0000001200127312 */ /* 0x0080620000301000 */
[----:B------:R-:W-:Y:S05]  /*79c0*/  BRA `(.L_x_9858) ;  /* 0x0000000000087947 */ /* 0x000fea0003800000 */
.L_x_9911:
[----:B------:R-:W3:Y:S02]  /*79d0*/  LDG.E R4, desc[UR36][R4.64] ;  /* 0x0000002404047981 */ /* 0x000ee4000c1e1900 */
[----:B---3--:R-:W-:-:S07]  /*79e0*/  I2FP.F32.U32 R18, R4 ;  /* 0x0000000400127245 */ /* 0x008fce0000201000 */
.L_x_9858:
[----:B------:R-:W-:Y:S05]  /*79f0*/  BSYNC B7 ;  /* 0x0000000000077941 */ /* 0x000fea0003800000 */
.L_x_9857:
[----:B0-----:R-:W0:Y:S01]  /*7a00*/  S2R R19, SR_TID.X ;  /* 0x0000000000137919 */ /* 0x001e220000002100 */
[----:B------:R-:W0:Y:S01]  /*7a10*/  LDC.U8 R16, c[0x0][0x25c] ;  /* 0x00009700ff107b82 */ /* 0x000e220000000000 */
[----:B------:R-:W-:Y:S01]  /*7a20*/  ULDC UR4, c[0x0][0x218] ;  /* 0x0000860000047ab9 */ /* 0x000fe20000000800 */
[----:B------:R-:W-:Y:S01]  /*7a30*/  BSSY B6, `(.L_x_9914) ;  /* 0x00000f5000067945 */ /* 0x000fe20003800000 */
[----:B--2345:R-:W-:Y:S01]  /*7a40*/  FMUL.FTZ R4, R22, UR4 ;  /* 0x0000000416047c20 */ /* 0x03cfe20008410000 */
[----:B------:R-:W-:Y:S01]  /*7a50*/  FMUL.FTZ R22, R28, UR4 ;  /* 0x000000041c167c20 */ /* 0x000fe20008410000 */
[----:B------:R-:W-:Y:S01]  /*7a60*/  FMUL.FTZ R3, R26, UR4 ;  /* 0x000000041a037c20 */ /* 0x000fe20008410000 */
[----:B------:R-:W-:Y:S01]  /*7a70*/  FMUL.FTZ R27, R27, UR4 ;  /* 0x000000041b1b7c20 */ /* 0x000fe20008410000 */
[----:B-1----:R-:W-:Y:S01]  /*7a80*/  FMUL.FTZ R4, R4, R23 ;  /* 0x0000001704047220 */ /* 0x002fe20000410000 */
[----:B------:R-:W-:Y:S01]  /*7a90*/  FMUL.FTZ R22, R22, R25 ;  /* 0x0000001916167220 */ /* 0x000fe20000410000 */
[----:B------:R-:W-:Y:S01]  /*7aa0*/  FMUL.FTZ R24, R3, R24 ;  /* 0x0000001803187220 */ /* 0x000fe20000410000 */
[----:B------:R-:W-:Y:S01]  /*7ab0*/  FMUL.FTZ R18, R27, R18 ;  /* 0x000000121b127220 */ /* 0x000fe20000410000 */
[----:B0-----:R-:W-:-:S13]  /*7ac0*/  ISETP.GE.AND P0, PT, R19, R17, PT ;  /* 0x000000111300720c */ /* 0x001fda0003f06270 */
[----:B------:R-:W-:Y:S05]  /*7ad0*/  @P0 BRA `(.L_x_9915) ;  /* 0x0000000c00a80947 */ /* 0x000fea0003800000 */
        /* <DEDUP_REMOVED lines=22> */
.L_x_9919:
[----:B------:R-:W0:Y:S02]  /*7c40*/  F2I.S64.TRUNC R4, R4 ;  /* 0x0000000400047311 */ /* 0x000e24000020d900 */
[----:B0-----:R-:W-:-:S05]  /*7c50*/  IMAD.MOV.U32 R3, RZ, RZ, R4 ;  /* 0x000000ffff037224 */ /* 0x001fca00078e0004 */
[----:B------:R0:W-:Y:S01]  /*7c60*/  STG.E.U8 desc[UR36][R8.64], R3 ;  /* 0x0000000308007986 */ /* 0x0001e2000c101124 */
[----:B------:R-:W-:Y:S05]  /*7c70*/  BRA `(.L_x_9915) ;  /* 0x0000000c00407947 */ /* 0x000fea0003800000 */
.L_x_9918:
        /* <DEDUP_REMOVED lines=9> */
.L_x_9922:
[----:B------:R-:W0:Y:S02]  /*7d10*/  F2I.FTZ.TRUNC.NTZ R3, R4 ;  /* 0x0000000400037305 */ /* 0x000e24000021f100 */
[----:B0-----:R0:W-:Y:S01]  /*7d20*/  STG.E desc[UR36][R8.64], R3 ;  /* 0x0000000308007986 */ /* 0x0011e2000c101924 */
[----:B------:R-:W-:Y:S05]  /*7d30*/  BRA `(.L_x_9915) ;  /* 0x0000000c00107947 */ /* 0x000fea0003800000 */
.L_x_9921:
[----:B------:R-:W0:Y:S02]  /*7d40*/  F2I.FTZ.TRUNC.NTZ R3, R4 ;  /* 0x0000000400037305 */ /* 0x000e24000021f100 */
[----:B0-----:R0:W-:Y:S01]  /*7d50*/  STG.E.U16 desc[UR36][R8.64], R3 ;  /* 0x0000000308007986 */ /* 0x0011e2000c101524 */
[----:B------:R-:W-:Y:S05]  /*7d60*/  BRA `(.L_x_9915) ;  /* 0x0000000c00047947 */ /* 0x000fea0003800000 */
.L_x_9917:
        /* <DEDUP_REMOVED lines=8> */
.L_x_9924:
[----:B------:R-:W-:-:S05]  /*7df0*/  F2FP.F16.F32.PACK_AB R4, RZ, R4 ;  /* 0x00000004ff04723e */ /* 0x000fca00000000ff */
[----:B------:R4:W-:Y:S01]  /*7e00*/  STG.E.U16 desc[UR36][R8.64], R4 ;  /* 0x0000000408007986 */ /* 0x0009e2000c101524 */
[----:B------:R-:W-:Y:S05]  /*7e10*/  BRA `(.L_x_9915) ;  /* 0x0000000800d87947 */ /* 0x000fea0003800000 */
.L_x_9923:
        /* <DEDUP_REMOVED lines=9> */
.L_x_9926:
[----:B------:R-:W-:-:S04]  /*7eb0*/  F2FP.F16.F32.PACK_AB R3, RZ, R4 ;  /* 0x00000004ff03723e */ /* 0x000fc800000000ff */
[----:B------:R-:W-:-:S05]  /*7ec0*/  PRMT R3, R3, 0x5410, RZ ;  /* 0x0000541003037816 */ /* 0x000fca00000000ff */
[----:B------:R2:W-:Y:S01]  /*7ed0*/  STG.E desc[UR36][R8.64], R3 ;  /* 0x0000000308007986 */ /* 0x0005e2000c101924 */
[----:B------:R-:W-:Y:S05]  /*7ee0*/  BRA `(.L_x_9915) ;  /* 0x0000000800a47947 */ /* 0x000fea0003800000 */
.L_x_9925:
[----:B------:R-:W-:-:S06]  /*7ef0*/  FMUL.FTZ R4, R4, 1 ;  /* 0x3f80000004047820 */ /* 0x000fcc0000410000 */
[----:B------:R-:W0:Y:S02]  /*7f00*/  F2F.F64.F32 R4, R4 ;  /* 0x0000000400047310 */ /* 0x000e240000201800 */
[----:B0-----:R0:W-:Y:S01]  /*7f10*/  STG.E.64 desc[UR36][R8.64], R4 ;  /* 0x0000000408007986 */ /* 0x0011e2000c101b24 */
[----:B------:R-:W-:Y:S05]  /*7f20*/  BRA `(.L_x_9915) ;  /* 0x0000000800947947 */ /* 0x000fea0003800000 */
.L_x_9916:
        /* <DEDUP_REMOVED lines=12> */
.L_x_9929:
[----:B------:R-:W-:Y:S01]  /*7ff0*/  FMUL.FTZ R4, R4, 1 ;  /* 0x3f80000004047820 */ /* 0x000fe20000410000 */
[----:B------:R-:W-:-:S05]  /*8000*/  CS2R R6, SRZ ;  /* 0x0000000000067805 */ /* 0x000fca000001ff00 */
[----:B------:R-:W0:Y:S02]  /*8010*/  F2F.F64.F32 R4, R4 ;  /* 0x0000000400047310 */ /* 0x000e240000201800 */
[----:B0-----:R0:W-:Y:S01]  /*8020*/  STG.E.128 desc[UR36][R8.64], R4 ;  /* 0x0000000408007986 */ /* 0x0011e2000c101d24 */
[----:B------:R-:W-:Y:S05]  /*8030*/  BRA `(.L_x_9915) ;  /* 0x0000000800507947 */ /* 0x000fea0003800000 */
.L_x_9928:
        /* <DEDUP_REMOVED lines=20> */
.L_x_9933:
[----:B------:R-:W-:Y:S05]  /*8180*/  BSYNC B0 ;  /* 0x0000000000007941 */ /* 0x000fea0003800000 */
.L_x_9932:
[----:B------:R-:W-:-:S05]  /*8190*/  LOP3.LUT R5, R0, R5, RZ, 0xfc, !PT ;  /* 0x0000000500057212 */ /* 0x000fca00078efcff */
[----:B------:R0:W-:Y:S01]  /*81a0*/  STG.E.U8 desc[UR36][R8.64], R5 ;  /* 0x0000000508007986 */ /* 0x0001e2000c101124 */
[----:B------:R-:W-:Y:S05]  /*81b0*/  BRA `(.L_x_9915) ;  /* 0x0000000400f07947 */ /* 0x000fea0003800000 */
.L_x_9931:
        /* <DEDUP_REMOVED lines=12> */
.L_x_9935:
[----:B------:R-:W-:Y:S01]  /*8280*/  IMAD.MOV.U32 R0, RZ, RZ, 0x7f ;  /* 0x0000007fff007424 */ /* 0x000fe200078e00ff */
[----:B------:R-:W-:-:S04]  /*8290*/  ISETP.GT.U32.AND P0, PT, R5, 0x7f800000, PT ;  /* 0x7f8000000500780c */ /* 0x000fc80003f04070 */
[----:B------:R-:W-:-:S09]  /*82a0*/  SEL R0, R0, 0x7c, P0 ;  /* 0x0000007c00007807 */ /* 0x000fd20000000000 */
.L_x_9936:
[----:B------:R-:W-:Y:S05]  /*82b0*/  BSYNC B0 ;  /* 0x0000000000007941 */ /* 0x000fea0003800000 */
.L_x_9934:
[----:B------:R-:W-:-:S04]  /*82c0*/  LOP3.LUT R4, R4, 0x80000000, RZ, 0xc0, !PT ;  /* 0x8000000004047812 */ /* 0x000fc800078ec0ff */
[----:B------:R-:W-:-:S04]  /*82d0*/  SHF.R.U32.HI R3, RZ, 0x18, R4 ;  /* 0x00000018ff037819 */ /* 0x000fc80000011604 */
[----:B------:R-:W-:-:S05]  /*82e0*/  LOP3.LUT R3, R0, R3, RZ, 0xfc, !PT ;  /* 0x0000000300037212 */ /* 0x000fca00078efcff */
[----:B------:R0:W-:Y:S01]  /*82f0*/  STG.E.U8 desc[UR36][R8.64], R3 ;  /* 0x0000000308007986 */ /* 0x0001e2000c101124 */
[----:B------:R-:W-:Y:S05]  /*8300*/  BRA `(.L_x_9915) ;  /* 0x00000004009c7947 */ /* 0x000fea0003800000 */
.L_x_9930:
[----:B------:R-:W-:-:S05]  /*8310*/  F2FP.BF16.F32.PACK_AB R4, RZ, R4 ;  /* 0x00000004ff04723e */ /* 0x000fca00000010ff */
[----:B------:R0:W-:Y:S01]  /*8320*/  STG.E.U16 desc[UR36][R8.64], R4 ;  /* 0x0000000408007986 */ /* 0x0001e2000c101524 */
[----:B------:R-:W-:Y:S05]  /*8330*/  BRA `(.L_x_9915) ;  /* 0x0000000400907947 */ /* 0x000fea0003800000 */
.L_x_9927:
        /* <DEDUP_REMOVED lines=11> */
.L_x_9939:
        /* <DEDUP_REMOVED lines=16> */
.L_x_9942:
[----:B------:R-:W-:-:S04]  /*84f0*/  LOP3.LUT R4, R4, 0x80000000, RZ, 0xc0, !PT ;  /* 0x8000000004047812 */ /* 0x000fc800078ec0ff */
[----:B------:R-:W-:-:S04]  /*8500*/  SHF.R.U32.HI R4, RZ, 0x18, R4 ;  /* 0x00000018ff047819 */ /* 0x000fc80000011604 */
[----:B------:R-:W-:-:S04]  /*8510*/  LOP3.LUT R3, R3, R4, RZ, 0xfc, !PT ;  /* 0x0000000403037212 */ /* 0x000fc800078efcff */
[----:B------:R-:W-:-:S07]  /*8520*/  PRMT R0, R3, 0x7610, R0 ;  /* 0x0000761003007816 */ /* 0x000fce0000000000 */
.L_x_9941:
[----:B------:R-:W-:Y:S05]  /*8530*/  BSYNC B0 ;  /* 0x0000000000007941 */ /* 0x000fea0003800000 */
.L_x_9940:
[----:B------:R0:W-:Y:S01]  /*8540*/  STG.E.U8 desc[UR36][R8.64], R0 ;  /* 0x0000000008007986 */ /* 0x0001e2000c101124 */
[----:B------:R-:W-:Y:S05]  /*8550*/  BRA `(.L_x_9915) ;  /* 0x0000000400087947 */ /* 0x000fea0003800000 */
.L_x_9938:
        /* <DEDUP_REMOVED lines=16> */
.L_x_9945:
[----:B------:R-:W-:-:S04]  /*8660*/  LOP3.LUT R4, R4, 0x80000000, RZ, 0xc0, !PT ;  /* 0x8000000004047812 */ /* 0x000fc800078ec0ff */
[----:B------:R-:W-:-:S04]  /*8670*/  SHF.R.U32.HI R4, RZ, 0x18, R4 ;  /* 0x00000018ff047819 */ /* 0x000fc80000011604 */
[----:B------:R-:W-:-:S04]  /*8680*/  LOP3.LUT R3, R3, R4, RZ, 0xfc, !PT ;  /* 0x0000000403037212 */ /* 0x000fc800078efcff */
[----:B------:R-:W-:-:S07]  /*8690*/  PRMT R0, R3, 0x7610, R0 ;  /* 0x0000761003007816 */ /* 0x000fce0000000000 */
.L_x_9944:
[----:B------:R-:W-:Y:S05]  /*86a0*/  BSYNC B0 ;  /* 0x0000000000007941 */ /* 0x000fea0003800000 */
.L_x_9943:
[----:B------:R0:W-:Y:S01]  /*86b0*/  STG.E.U8 desc[UR36][R8.64], R0 ;  /* 0x0000000008007986 */ /* 0x0001e2000c101124 */
[----:B------:R-:W-:Y:S05]  /*86c0*/  BRA `(.L_x_9915) ;  /* 0x0000000000ac7947 */ /* 0x000fea0003800000 */
.L_x_9937:
        /* <DEDUP_REMOVED lines=21> */
.L_x_9920:
        /* <DEDUP_REMOVED lines=16> */
.L_x_9948:
[----:B------:R-:W-:Y:S05]  /*8920*/  BRA `(.L_x_9915) ;  /* 0x0000000000147947 */ /* 0x000fea0003800000 */
.L_x_9947:
[----:B------:R-:W0:Y:S02]  /*8930*/  F2I.U64.TRUNC R4, R4 ;  /* 0x0000000400047311 */ /* 0x000e24000020d800 */
[----:B0-----:R0:W-:Y:S01]  /*8940*/  STG.E.64 desc[UR36][R8.64], R4 ;  /* 0x0000000408007986 */ /* 0x0011e2000c101b24 */
[----:B------:R-:W-:Y:S05]  /*8950*/  BRA `(.L_x_9915) ;  /* 0x0000000000087947 */ /* 0x000fea0003800000 */
.L_x_9946:
[----:B------:R-:W0:Y:S02]  /*8960*/  F2I.FTZ.U32.TRUNC.NTZ R3, R4 ;  /* 0x0000000400037305 */ /* 0x000e24000021f000 */
[----:B0-----:R0:W-:Y:S02]  /*8970*/  STG.E desc[UR36][R8.64], R3 ;  /* 0x0000000308007986 */ /* 0x0011e4000c101924 */
.L_x_9915:
[----:B------:R-:W-:Y:S05]  /*8980*/  BSYNC B6 ;  /* 0x0000000000067941 */ /* 0x000fea0003800000 */
.L_x_9914:
        /* <DEDUP_REMOVED lines=24> */
.L_x_9954:
[----:B------:R-:W0:Y:S02]  /*8b10*/  F2I.S64.TRUNC R22, R22 ;  /* 0x0000001600167311 */ /* 0x000e24000020d900 */
[----:B0-----:R-:W-:-:S05]  /*8b20*/  IMAD.MOV.U32 R3, RZ, RZ, R22 ;  /* 0x000000ffff037224 */ /* 0x001fca00078e0016 */
[----:B------:R0:W-:Y:S01]  /*8b30*/  STG.E.U8 desc[UR36][R8.64], R3 ;  /* 0x0000000308007986 */ /* 0x0001e2000c101124 */
[----:B------:R-:W-:Y:S05]  /*8b40*/  BRA `(.L_x_9956) ;  /* 0x0000000c00407947 */ /* 0x000fea0003800000 */
.L_x_9953:
        /* <DEDUP_REMOVED lines=9> */
.L_x_9958:
[----:B------:R-:W0:Y:S02]  /*8be0*/  F2I.FTZ.TRUNC.NTZ R3, R22 ;  /* 0x0000001600037305 */ /* 0x000e24000021f100 */
[----:B0-----:R0:W-:Y:S01]  /*8bf0*/  STG.E desc[UR36][R8.64], R3 ;  /* 0x0000000308007986 */ /* 0x0011e2000c101924 */
[----:B------:R-:W-:Y:S05]  /*8c00*/  BRA `(.L_x_9956) ;  /* 0x0000000c00107947 */ /* 0x000fea0003800000 */
.L_x_9957:
[----:B------:R-:W0:Y:S02]  /*8c10*/  F2I.FTZ.TRUNC.NTZ R3, R22 ;  /* 0x0000001600037305 */ /* 0x000e24000021f100 */
[----:B0-----:R0:W-:Y:S01]  /*8c20*/  STG.E.U16 desc[UR36][R8.64], R3 ;  /* 0x0000000308007986 */ /* 0x0011e2000c101524 */
[----:B------:R-:W-:Y:S05]  /*8c30*/  BRA `(.L_x_9956) ;  /* 0x0000000c00047947 */ /* 0x000fea0003800000 */
.L_x_9952:
        /* <DEDUP_REMOVED lines=8> */
.L_x_9960:
[----:B------:R-:W-:-:S05]  /*8cc0*/  F2FP.F16.F32.PACK_AB R22, RZ, R22 ;  /* 0x00000016ff16723e */ /* 0x000fca00000000ff */
[----:B------:R4:W-:Y:S01]  /*8cd0*/  STG.E.U16 desc[UR36][R8.64], R22 ;  /* 0x0000001608007986 */ /* 0x0009e2000c101524 */
[----:B------:R-:W-:Y:S05]  /*8ce0*/  BRA `(.L_x_9956) ;  /* 0x0000000800d87947 */ /* 0x000fea0003800000 */
.L_x_9959:
        /* <DEDUP_REMOVED lines=9> */
.L_x_9962:
[----:B------:R-:W-:-:S04]  /*8d80*/  F2FP.F16.F32.PACK_AB R3, RZ, R22 ;  /* 0x00000016ff03723e */ /* 0x000fc800000000ff */
[----:B------:R-:W-:-:S05]  /*8d90*/  PRMT R3, R3, 0x5410, RZ ;  /* 0x0000541003037816 */ /* 0x000fca00000000ff */
[----:B------:R2:W-:Y:S01]  /*8da0*/  STG.E desc[UR36][R8.64], R3 ;  /* 0x0000000308007986 */ /* 0x0005e2000c101924 */
[----:B------:R-:W-:Y:S05]  /*8db0*/  BRA `(.L_x_9956) ;  /* 0x0000000800a47947 */ /* 0x000fea0003800000 */
.L_x_9961:
[----:B------:R-:W-:-:S06]  /*8dc0*/  FMUL.FTZ R4, R22, 1 ;  /* 0x3f80000016047820 */ /* 0x000fcc0000410000 */
[----:B------:R-:W0:Y:S02]  /*8dd0*/  F2F.F64.F32 R4, R4 ;  /* 0x0000000400047310 */ /* 0x000e240000201800 */
[----:B0-----:R0:W-:Y:S01]  /*8de0*/  STG.E.64 desc[UR36][R8.64], R4 ;  /* 0x0000000408007986 */ /* 0x0011e2000c101b24 */
[----:B------:R-:W-:Y:S05]  /*8df0*/  BRA `(.L_x_9956) ;  /* 0x0000000800947947 */ /* 0x000fea0003800000 */
.L_x_9951:
        /* <DEDUP_REMOVED lines=12> */
.L_x_9965:
[----:B------:R-:W-:Y:S01]  /*8ec0*/  FMUL.FTZ R4, R22, 1 ;  /* 0x3f80000016047820 */ /* 0x000fe20000410000 */
[----:B------:R-:W-:-:S05]  /*8ed0*/  CS2R R6, SRZ ;  /* 0x0000000000067805 */ /* 0x000fca000001ff00 */
[----:B------:R-:W0:Y:S02]  /*8ee0*/  F2F.F64.F32 R4, R4 ;  /* 0x0000000400047310 */ /* 0x000e240000201800 */
[----:B0-----:R0:W-:Y:S01]  /*8ef0*/  STG.E.128 desc[UR36][R8.64], R4 ;  /* 0x0000000408007986 */ /* 0x0011e2000c101d24 */
[----:B------:R-:W-:Y:S05]  /*8f00*/  BRA `(.L_x_9956) ;  /* 0x0000000800507947 */ /* 0x000fea0003800000 */
.L_x_9964:
        /* <DEDUP_REMOVED lines=20> */
.L_x_9969:
[----:B------:R-:W-:Y:S05]  /*9050*/  BSYNC B0 ;  /* 0x0000000000007941 */ /* 0x000fea0003800000 */
.L_x_9968:
[----:B------:R-:W-:-:S05]  /*9060*/  LOP3.LUT R5, R0, R5, RZ, 0xfc, !PT ;  /* 0x0000000500057212 */ /* 0x000fca00078efcff */
[----:B------:R0:W-:Y:S01]  /*9070*/  STG.E.U8 desc[UR36][R8.64], R5 ;  /* 0x0000000508007986 */ /* 0x0001e2000c101124 */
[----:B------:R-:W-:Y:S05]  /*9080*/  BRA `(.L_x_9956) ;  /* 0x0000000400f07947 */ /* 0x000fea0003800000 */
.L_x_9967:
        /* <DEDUP_REMOVED lines=12> */
.L_x_9971:
[----:B------:R-:W-:Y:S01]  /*9150*/  IMAD.MOV.U32 R0, RZ, RZ, 0x7f ;  /* 0x0000007fff007424 */ /* 0x000fe200078e00ff */
[----:B------:R-:W-:-:S04]  /*9160*/  ISETP.GT.U32.AND P0, PT, R4, 0x7f800000, PT ;  /* 0x7f8000000400780c */ /* 0x000fc80003f04070 */
[----:B------:R-:W-:-:S09]  /*9170*/  SEL R0, R0, 0x7c, P0 ;  /* 0x0000007c00007807 */ /* 0x000fd20000000000 */
.L_x_9972:
[----:B------:R-:W-:Y:S05]  /*9180*/  BSYNC B0 ;  /* 0x0000000000007941 */ /* 0x000fea0003800000 */
.L_x_9970:
[----:B------:R-:W-:-:S04]  /*9190*/  LOP3.LUT R22, R22, 0x80000000, RZ, 0xc0, !PT ;  /* 0x8000000016167812 */ /* 0x000fc800078ec0ff */
[----:B------:R-:W-:-:S04]  /*91a0*/  SHF.R.U32.HI R3, RZ, 0x18, R22 ;  /* 0x00000018ff037819 */ /* 0x000fc80000011616 */
[----:B------:R-:W-:-:S05]  /*91b0*/  LOP3.LUT R3, R0, R3, RZ, 0xfc, !PT ;  /* 0x0000000300037212 */ /* 0x000fca00078efcff */
[----:B------:R0:W-:Y:S01]  /*91c0*/  STG.E.U8 desc[UR36][R8.64], R3 ;  /* 0x0000000308007986 */ /* 0x0001e2000c101124 */
[----:B------:R-:W-:Y:S05]  /*91d0*/  BRA `(.L_x_9956) ;  /* 0x00000004009c7947 */ /* 0x000fea0003800000 */
.L_x_9966:
[----:B------:R-:W-:-:S05]  /*91e0*/  F2FP.BF16.F32.PACK_AB R22, RZ, R22 ;  /* 0x00000016ff16723e */ /* 0x000fca00000010ff */
[----:B------:R0:W-:Y:S01]  /*91f0*/  STG.E.U16 desc[UR36][R8.64], R22 ;  /* 0x0000001608007986 */ /* 0x0001e2000c101524 */
[----:B------:R-:W-:Y:S05]  /*9200*/  BRA `(.L_x_9956) ;  /* 0x0000000400907947 */ /* 0x000fea0003800000 */
.L_x_9963:
        /* <DEDUP_REMOVED lines=11> */
.L_x_9975:
        /* <DEDUP_REMOVED lines=16> */
.L_x_9978:
[----:B------:R-:W-:-:S04]  /*93c0*/  LOP3.LUT R22, R22, 0x80000000, RZ, 0xc0, !PT ;  /* 0x8000000016167812 */ /* 0x000fc800078ec0ff */
[----:B------:R-:W-:-:S04]  /*93d0*/  SHF.R.U32.HI R3, RZ, 0x18, R22 ;  /* 0x00000018ff037819 */ /* 0x000fc80000011616 */
[----:B------:R-:W-:-:S04]  /*93e0*/  LOP3.LUT R0, R0, R3, RZ, 0xfc, !PT ;  /* 0x0000000300007212 */ /* 0x000fc800078efcff */
[----:B------:R-:W-:-:S07]  /*93f0*/  PRMT R4, R0, 0x7610, R4 ;  /* 0x0000761000047816 */ /* 0x000fce0000000004 */
.L_x_9977:
[----:B------:R-:W-:Y:S05]  /*9400*/  BSYNC B0 ;  /* 0x0000000000007941 */ /* 0x000fea0003800000 */
.L_x_9976:
[----:B------:R0:W-:Y:S01]  /*9410*/  STG.E.U8 desc[UR36][R8.64], R4 ;  /* 0x0000000408007986 */ /* 0x0001e2000c101124 */
[----:B------:R-:W-:Y:S05]  /*9420*/  BRA `(.L_x_9956) ;  /* 0x0000000400087947 */ /* 0x000fea0003800000 */
.L_x_9974:
        /* <DEDUP_REMOVED lines=16> */
.L_x_9981:
[----:B------:R-:W-:-:S04]  /*9530*/  LOP3.LUT R22, R22, 0x80000000, RZ, 0xc0, !PT ;  /* 0x8000000016167812 */ /* 0x000fc800078ec0ff */
[----:B------:R-:W-:-:S04]  /*9540*/  SHF.R.U32.HI R3, RZ, 0x18, R22 ;  /* 0x00000018ff037819 */ /* 0x000fc80000011616 */
[----:B------:R-:W-:-:S04]  /*9550*/  LOP3.LUT R0, R0, R3, RZ, 0xfc, !PT ;  /* 0x0000000300007212 */ /* 0x000fc800078efcff */
[----:B------:R-:W-:-:S07]  /*9560*/  PRMT R4, R0, 0x7610, R4 ;  /* 0x0000761000047816 */ /* 0x000fce0000000004 */
.L_x_9980:
[----:B------:R-:W-:Y:S05]  /*9570*/  BSYNC B0 ;  /* 0x0000000000007941 */ /* 0x000fea0003800000 */
.L_x_9979:
[----:B------:R0:W-:Y:S01]  /*9580*/  STG.E.U8 desc[UR36][R8.64], R4 ;  /* 0x0000000408007986 */ /* 0x0001e2000c101124 */
[----:B------:R-:W-:Y:S05]  /*9590*/  BRA `(.L_x_9956) ;  /* 0x0000000000ac7947 */ /* 0x000fea0003800000 */
.L_x_9973:
        /* <DEDUP_REMOVED lines=21> */
.L_x_9955:
        /* <DEDUP_REMOVED lines=16> */
.L_x_9984:
[----:B------:R-:W-:Y:S05]  /*97f0*/  BRA `(.L_x_9956) ;  /* 0x0000000000147947 */ /* 0x000fea0003800000 */
.L_x_9983:
[----:B------:R-:W0:Y:S02]  /*9800*/  F2I.U64.TRUNC R22, R22 ;  /* 0x0000001600167311 */ /* 0x000e24000020d800 */
[----:B0-----:R0:W-:Y:S01]  /*9810*/  STG.E.64 desc[UR36][R8.64], R22 ;  /* 0x0000001608007986 */ /* 0x0011e2000c101b24 */
[----:B------:R-:W-:Y:S05]  /*9820*/  BRA `(.L_x_9956) ;  /* 0x0000000000087947 */ /* 0x000fea0003800000 */
.L_x_9982:
[----:B------:R-:W0:Y:S02]  /*9830*/  F2I.FTZ.U32.TRUNC.NTZ R3, R22 ;  /* 0x0000001600037305 */ /* 0x000e24000021f000 */
[----:B0-----:R0:W-:Y:S02]  /*9840*/  STG.E desc[UR36][R8.64], R3 ;  /* 0x0000000308007986 */ /* 0x0011e4000c101924 */
.L_x_9956:
        /* <DEDUP_REMOVED lines=24> */
.L_x_9988:
[----:B------:R-:W0:Y:S02]  /*99d0*/  F2I.S64.TRUNC R24, R24 ;  /* 0x0000001800187311 */ /* 0x000e24000020d900 */
[----:B0-----:R-:W-:-:S05]  /*99e0*/  IMAD.MOV.U32 R3, RZ, RZ, R24 ;  /* 0x000000ffff037224 */ /* 0x001fca00078e0018 */
[----:B------:R0:W-:Y:S01]  /*99f0*/  STG.E.U8 desc[UR36][R8.64], R3 ;  /* 0x0000000308007986 */ /* 0x0001e2000c101124 */
[----:B------:R-:W-:Y:S05]  /*9a00*/  BRA `(.L_x_9990) ;  /* 0x0000000c00407947 */ /* 0x000fea0003800000 */
.L_x_9987:
        /* <DEDUP_REMOVED lines=9> */
.L_x_9992:
[----:B------:R-:W0:Y:S02]  /*9aa0*/  F2I.FTZ.TRUNC.NTZ R3, R24 ;  /* 0x0000001800037305 */ /* 0x000e24000021f100 */
[----:B0-----:R0:W-:Y:S01]  /*9ab0*/  STG.E desc[UR36][R8.64], R3 ;  /* 0x0000000308007986 */ /* 0x0011e2000c101924 */
[----:B------:R-:W-:Y:S05]  /*9ac0*/  BRA `(.L_x_9990) ;  /* 0x0000000c00107947 */ /* 0x000fea0003800000 */
.L_x_9991:
[----:B------:R-:W0:Y:S02]  /*9ad0*/  F2I.FTZ.TRUNC.NTZ R3, R24 ;  /* 0x0000001800037305 */ /* 0x000e24000021f100 */
[----:B0-----:R0:W-:Y:S01]  /*9ae0*/  STG.E.U16 desc[UR36][R8.64], R3 ;  /* 0x0000000308007986 */ /* 0x0011e2000c101524 */
[----:B------:R-:W-:Y:S05]  /*9af0*/  BRA `(.L_x_9990) ;  /* 0x0000000c00047947 */ /* 0x000fea0003800000 */
.L_x_9986:
        /* <DEDUP_REMOVED lines=8> */
.L_x_9994:
[----:B------:R-:W-:-:S05]  /*9b80*/  F2FP.F16.F32.PACK_AB R24, RZ, R24 ;  /* 0x00000018ff18723e */ /* 0x000fca00000000ff */
[----:B------:R0:W-:Y:S01]  /*9b90*/  STG.E.U16 desc[UR36][R8.64], R24 ;  /* 0x0000001808007986 */ /* 0x0001e2000c101524 */
[----:B------:R-:W-:Y:S05]  /*9ba0*/  BRA `(.L_x_9990) ;  /* 0x0000000800d87947 */ /* 0x000fea0003800000 */
.L_x_9993:
        /* <DEDUP_REMOVED lines=9> */
.L_x_9996:
[----:B------:R-:W-:-:S04]  /*9c40*/  F2FP.F16.F32.PACK_AB R3, RZ, R24 ;  /* 0x00000018ff03723e */ /* 0x000fc800000000ff */
[----:B------:R-:W-:-:S05]  /*9c50*/  PRMT R3, R3, 0x5410, RZ ;  /* 0x0000541003037816 */ /* 0x000fca00000000ff */
[----:B------:R0:W-:Y:S01]  /*9c60*/  STG.E desc[UR36][R8.64], R3 ;  /* 0x0000000308007986 */ /* 0x0001e2000c101924 */
[----:B------:R-:W-:Y:S05]  /*9c70*/  BRA `(.L_x_9990) ;  /* 0x0000000800a47947 */ /* 0x000fea0003800000 */
.L_x_9995:
[----:B------:R-:W-:-:S06]  /*9c80*/  FMUL.FTZ R4, R24, 1 ;  /* 0x3f80000018047820 */ /* 0x000fcc0000410000 */
[----:B------:R-:W0:Y:S02]  /*9c90*/  F2F.F64.F32 R4, R4 ;  /* 0x0000000400047310 */ /* 0x000e240000201800 */
[----:B0-----:R0:W-:Y:S01]  /*9ca0*/  STG.E.64 desc[UR36][R8.64], R4 ;  /* 0x0000000408007986 */ /* 0x0011e2000c101b24 */
[----:B------:R-:W-:Y:S05]  /*9cb0*/  BRA `(.L_x_9990) ;  /* 0x0000000800947947 */ /* 0x000fea0003800000 */
.L_x_9985:
        /* <DEDUP_REMOVED lines=12> */
.L_x_9999:
[----:B------:R-:W-:Y:S01]  /*9d80*/  FMUL.FTZ R4, R24, 1 ;  /* 0x3f80000018047820 */ /* 0x000fe20000410000 */
[----:B------:R-:W-:-:S05]  /*9d90*/  CS2R R6, SRZ ;  /* 0x0000000000067805 */ /* 0x000fca000001ff00 */
[----:B------:R-:W0:Y:S02]  /*9da0*/  F2F.F64.F32 R4, R4 ;  /* 0x0000000400047310 */ /* 0x000e240000201800 */
[----:B0-----:R0:W-:Y:S01]  /*9db0*/  STG.E.128 desc[UR36][R8.64], R4 ;  /* 0x0000000408007986 */ /* 0x0011e2000c101d24 */
[----:B------:R-:W-:Y:S05]  /*9dc0*/  BRA `(.L_x_9990) ;  /* 0x0000000800507947 */ /* 0x000fea0003800000 */
.L_x_9998:
        /* <DEDUP_REMOVED lines=20> */
.L_x_10003:
[----:B------:R-:W-:Y:S05]  /*9f10*/  BSYNC B0 ;  /* 0x0000000000007941 */ /* 0x000fea0003800000 */
.L_x_10002:
[----:B------:R-:W-:-:S05]  /*9f20*/  LOP3.LUT R5, R0, R5, RZ, 0xfc, !PT ;  /* 0x0000000500057212 */ /* 0x000fca00078efcff */
[----:B------:R0:W-:Y:S01]  /*9f30*/  STG.E.U8 desc[UR36][R8.64], R5 ;  /* 0x0000000508007986 */ /* 0x0001e2000c101124 */
[----:B------:R-:W-:Y:S05]  /*9f40*/  BRA `(.L_x_9990) ;  /* 0x0000000400f07947 */ /* 0x000fea0003800000 */
.L_x_10001:
        /* <DEDUP_REMOVED lines=12> */
.L_x_10005:
[----:B------:R-:W-:Y:S01]  /*a010*/  IMAD.MOV.U32 R0, RZ, RZ, 0x7f ;  /* 0x0000007fff007424 */ /* 0x000fe200078e00ff */
[----:B------:R-:W-:-:S04]  /*a020*/  ISETP.GT.U32.AND P0, PT, R4, 0x7f800000, PT ;  /* 0x7f8000000400780c */ /* 0x000fc80003f04070 */
[----:B------:R-:W-:-:S09]  /*a030*/  SEL R0, R0, 0x7c, P0 ;  /* 0x0000007c00007807 */ /* 0x000fd20000000000 */
.L_x_10006:
[----:B------:R-:W-:Y:S05]  /*a040*/  BSYNC B0 ;  /* 0x0000000000007941 */ /* 0x000fea0003800000 */
.L_x_10004:
[----:B------:R-:W-:-:S04]  /*a050*/  LOP3.LUT R24, R24, 0x80000000, RZ, 0xc0, !PT ;  /* 0x8000000018187812 */ /* 0x000fc800078ec0ff */
[----:B------:R-:W-:-:S04]  /*a060*/  SHF.R.U32.HI R3, RZ, 0x18, R24 ;  /* 0x00000018ff037819 */ /* 0x000fc80000011618 */
[----:B------:R-:W-:-:S05]  /*a070*/  LOP3.LUT R3, R0, R3, RZ, 0xfc, !PT ;  /* 0x0000000300037212 */ /* 0x000fca00078efcff */
[----:B------:R0:W-:Y:S01]  /*a080*/  STG.E.U8 desc[UR36][R8.64], R3 ;  /* 0x0000000308007986 */ /* 0x0001e2000c101124 */
[----:B------:R-:W-:Y:S05]  /*a090*/  BRA `(.L_x_9990) ;  /* 0x00000004009c7947 */ /* 0x000fea0003800000 */
.L_x_10000:
[----:B------:R-:W-:-:S05]  /*a0a0*/  F2FP.BF16.F32.PACK_AB R24, RZ, R24 ;  /* 0x00000018ff18723e */ /* 0x000fca00000010ff */
[----:B------:R0:W-:Y:S01]  /*a0b0*/  STG.E.U16 desc[UR36][R8.64], R24 ;  /* 0x0000001808007986 */ /* 0x0001e2000c101524 */
[----:B------:R-:W-:Y:S05]  /*a0c0*/  BRA `(.L_x_9990) ;  /* 0x0000000400907947 */ /* 0x000fea0003800000 */
.L_x_9997:
        /* <DEDUP_REMOVED lines=11> */
.L_x_10009:
        /* <DEDUP_REMOVED lines=16> */
.L_x_10012:
[----:B------:R-:W-:-:S04]  /*a280*/  LOP3.LUT R24, R24, 0x80000000, RZ, 0xc0, !PT ;  /* 0x8000000018187812 */ /* 0x000fc800078ec0ff */
[----:B------:R-:W-:-:S04]  /*a290*/  SHF.R.U32.HI R3, RZ, 0x18, R24 ;  /* 0x00000018ff037819 */ /* 0x000fc80000011618 */
[----:B------:R-:W-:-:S04]  /*a2a0*/  LOP3.LUT R0, R0, R3, RZ, 0xfc, !PT ;  /* 0x0000000300007212 */ /* 0x000fc800078efcff */
[----:B------:R-:W-:-:S07]  /*a2b0*/  PRMT R4, R0, 0x7610, R4 ;  /* 0x0000761000047816 */ /* 0x000fce0000000004 */
.L_x_10011:
[----:B------:R-:W-:Y:S05]  /*a2c0*/  BSYNC B0 ;  /* 0x0000000000007941 */ /* 0x000fea0003800000 */
.L_x_10010:
[----:B------:R0:W-:Y:S01]  /*a2d0*/  STG.E.U8 desc[UR36][R8.64], R4 ;  /* 0x0000000408007986 */ /* 0x0001e2000c101124 */
[----:B------:R-:W-:Y:S05]  /*a2e0*/  BRA `(.L_x_9990) ;  /* 0x0000000400087947 */ /* 0x000fea0003800000 */
.L_x_10008:
        /* <DEDUP_REMOVED lines=16> */
.L_x_10015:
[----:B------:R-:W-:-:S04]  /*a3f0*/  LOP3.LUT R24, R24, 0x80000000, RZ, 0xc0, !PT ;  /* 0x8000000018187812 */ /* 0x000fc800078ec0ff */
[----:B------:R-:W-:-:S04]  /*a400*/  SHF.R.U32.HI R3, RZ, 0x18, R24 ;  /* 0x00000018ff037819 */ /* 0x000fc80000011618 */
[----:B------:R-:W-:-:S04]  /*a410*/  LOP3.LUT R0, R0, R3, RZ, 0xfc, !PT ;  /* 0x0000000300007212 */ /* 0x000fc800078efcff */
[----:B------:R-:W-:-:S07]  /*a420*/  PRMT R4, R0, 0x7610, R4 ;  /* 0x0000761000047816 */ /* 0x000fce0000000004 */
.L_x_10014:
[----:B------:R-:W-:Y:S05]  /*a430*/  BSYNC B0 ;  /* 0x0000000000007941 */ /* 0x000fea0003800000 */
.L_x_10013:
[----:B------:R3:W-:Y:S01]  /*a440*/  STG.E.U8 desc[UR36][R8.64], R4 ;  /* 0x0000000408007986 */ /* 0x0007e2000c101124 */
[----:B------:R-:W-:Y:S05]  /*a450*/  BRA `(.L_x_9990) ;  /* 0x0000000000ac7947 */ /* 0x000fea0003800000 */
.L_x_10007:
        /* <DEDUP_REMOVED lines=21> */
.L_x_9989:
        /* <DEDUP_REMOVED lines=16> */
.L_x_10018:
[----:B------:R-:W-:Y:S05]  /*a6b0*/  BRA `(.L_x_9990) ;  /* 0x0000000000147947 */ /* 0x000fea0003800000 */
.L_x_10017:
[----:B------:R-:W0:Y:S02]  /*a6c0*/  F2I.U64.TRUNC R24, R24 ;  /* 0x0000001800187311 */ /* 0x000e24000020d800 */
[----:B0-----:R2:W-:Y:S01]  /*a6d0*/  STG.E.64 desc[UR36][R8.64], R24 ;  /* 0x0000001808007986 */ /* 0x0015e2000c101b24 */
[----:B------:R-:W-:Y:S05]  /*a6e0*/  BRA `(.L_x_9990) ;  /* 0x0000000000087947 */ /* 0x000fea0003800000 */
.L_x_10016:
[----:B------:R-:W0:Y:S02]  /*a6f0*/  F2I.FTZ.U32.TRUNC.NTZ R3, R24 ;  /* 0x0000001800037305 */ /* 0x000e24000021f000 */
[----:B0-----:R0:W-:Y:S02]  /*a700*/  STG.E desc[UR36][R8.64], R3 ;  /* 0x0000000308007986 */ /* 0x0011e4000c101924 */
.L_x_9990:
[----:B------:R-:W-:-:S07]  /*a710*/  VIADD R19, R19, 0x80 ;  /* 0x0000008013137836 */ /* 0x000fce0000000000 */
.L_x_9950:
[----:B------:R-:W-:Y:S05]  /*a720*/  BSYNC B6 ;  /* 0x0000000000067941 */ /* 0x000fea0003800000 */
.L_x_9949:
[----:B------:R-:W-:-:S13]  /*a730*/  ISETP.GE.AND P0, PT, R19, R17, PT ;  /* 0x000000111300720c */ /* 0x000fda0003f06270 */
[----:B------:R-:W-:Y:S05]  /*a740*/  @P0 EXIT ;  /* 0x000000000000094d */ /* 0x000fea0003800000 */
[----:B01-34-:R-:W0:Y:S01]  /*a750*/  LDC.64 R4, c[0x0][0x228] ;  /* 0x00008a00ff047b82 */ /* 0x01be220000000a00 */
[----:B------:R-:W-:Y:S01]  /*a760*/  PRMT R0, R16, 0x9910, RZ ;  /* 0x0000991010007816 */ /* 0x000fe200000000ff */
[----:B------:R-:W-:Y:S01]  /*a770*/  IMAD R2, R2, 0x200, R19 ;  /* 0x0000020002027824 */ /* 0x000fe200078e0213 */
[----:B------:R-:W-:Y:S02]  /*a780*/  ULDC UR4, c[0x0][0x260] ;  /* 0x0000980000047ab9 */ /* 0x000fe40000000800 */
[----:B------:R-:W-:Y:S01]  /*a790*/  ISETP.GT.AND P1, PT, R0, 0x9, PT ;  /* 0x000000090000780c */ /* 0x000fe20003f24270 */
[----:B--2---:R-:W-:-:S05]  /*a7a0*/  IMAD R3, R2, UR4, RZ ;  /* 0x0000000402037c24 */ /* 0x004fca000f8e02ff */
        /* <DEDUP_REMOVED lines=14> */
.L_x_10022:
[----:B------:R-:W0:Y:S02]  /*a890*/  F2I.S64.TRUNC R18, R18 ;  /* 0x0000001200127311 */ /* 0x000e24000020d900 */
[----:B0-----:R-:W-:-:S05]  /*a8a0*/  IMAD.MOV.U32 R5, RZ, RZ, R18 ;  /* 0x000000ffff057224 */ /* 0x001fca00078e0012 */
[----:B------:R-:W-:Y:S01]  /*a8b0*/  STG.E.U8 desc[UR36][R2.64], R5 ;  /* 0x0000000502007986 */ /* 0x000fe2000c101124 */
[----:B------:R-:W-:Y:S05]  /*a8c0*/  EXIT ;  /* 0x000000000000794d */ /* 0x000fea0003800000 */
.L_x_10021:
        /* <DEDUP_REMOVED lines=9> */
.L_x_10025:
[----:B------:R-:W0:Y:S02]  /*a960*/  F2I.FTZ.TRUNC.NTZ R5, R18 ;  /* 0x0000001200057305 */ /* 0x000e24000021f100 */
[----:B0-----:R-:W-:Y:S01]  /*a970*/  STG.E desc[UR36][R2.64], R5 ;  /* 0x0000000502007986 */ /* 0x001fe2000c101924 */
[----:B------:R-:W-:Y:S05]  /*a980*/  EXIT ;  /* 0x000000000000794d */ /* 0x000fea0003800000 */
.L_x_10024:
[----:B------:R-:W0:Y:S02]  /*a990*/  F2I.FTZ.TRUNC.NTZ R5, R18 ;  /* 0x0000001200057305 */ /* 0x000e24000021f100 */
[----:B0-----:R-:W-:Y:S01]  /*a9a0*/  STG.E.U16 desc[UR36][R2.64], R5 ;  /* 0x0000000502007986 */ /* 0x001fe2000c101524 */
[----:B------:R-:W-:Y:S05]  /*a9b0*/  EXIT ;  /* 0x000000000000794d */ /* 0x000fea0003800000 */
.L_x_10020:
        /* <DEDUP_REMOVED lines=8> */
.L_x_10027:
[----:B------:R-:W-:-:S05]  /*aa40*/  F2FP.F16.F32.PACK_AB R18, RZ, R18 ;  /* 0x00000012ff12723e */ /* 0x000fca00000000ff */
[----:B------:R-:W-:Y:S01]  /*aa50*/  STG.E.U16 desc[UR36][R2.64], R18 ;  /* 0x0000001202007986 */ /* 0x000fe2000c101524 */
[----:B------:R-:W-:Y:S05]  /*aa60*/  EXIT ;  /* 0x000000000000794d */ /* 0x000fea0003800000 */
.L_x_10026:
        /* <DEDUP_REMOVED lines=9> */
.L_x_10029:
[----:B------:R-:W-:-:S04]  /*ab00*/  F2FP.F16.F32.PACK_AB R5, RZ, R18 ;  /* 0x00000012ff05723e */ /* 0x000fc800000000ff */
[----:B------:R-:W-:-:S05]  /*ab10*/  PRMT R5, R5, 0x5410, RZ ;  /* 0x0000541005057816 */ /* 0x000fca00000000ff */
[----:B------:R-:W-:Y:S01]  /*ab20*/  STG.E desc[UR36][R2.64], R5 ;  /* 0x0000000502007986 */ /* 0x000fe2000c101924 */
[----:B------:R-:W-:Y:S05]  /*ab30*/  EXIT ;  /* 0x000000000000794d */ /* 0x000fea0003800000 */
.L_x_10028:
[----:B------:R-:W-:-:S06]  /*ab40*/  FMUL.FTZ R4, R18, 1 ;  /* 0x3f80000012047820 */ /* 0x000fcc0000410000 */
[----:B------:R-:W0:Y:S02]  /*ab50*/  F2F.F64.F32 R4, R4 ;  /* 0x0000000400047310 */ /* 0x000e240000201800 */
[----:B0-----:R-:W-:Y:S01]  /*ab60*/  STG.E.64 desc[UR36][R2.64], R4 ;  /* 0x0000000402007986 */ /* 0x001fe2000c101b24 */
[----:B------:R-:W-:Y:S05]  /*ab70*/  EXIT ;  /* 0x000000000000794d */ /* 0x000fea0003800000 */
.L_x_10019:
        /* <DEDUP_REMOVED lines=12> */
.L_x_10032:
[----:B------:R-:W-:Y:S01]  /*ac40*/  FMUL.FTZ R4, R18, 1 ;  /* 0x3f80000012047820 */ /* 0x000fe20000410000 */
[----:B------:R-:W-:-:S05]  /*ac50*/  CS2R R6, SRZ ;  /* 0x0000000000067805 */ /* 0x000fca000001ff00 */
[----:B------:R-:W0:Y:S02]  /*ac60*/  F2F.F64.F32 R4, R4 ;  /* 0x0000000400047310 */ /* 0x000e240000201800 */
[----:B0-----:R-:W-:Y:S01]  /*ac70*/  STG.E.128 desc[UR36][R2.64], R4 ;  /* 0x0000000402007986 */ /* 0x001fe2000c101d24 */
[----:B------:R-:W-:Y:S05]  /*ac80*/  EXIT ;  /* 0x000000000000794d */ /* 0x000fea0003800000 */
.L_x_10031:
        /* <DEDUP_REMOVED lines=20> */
.L_x_10036:
[----:B------:R-:W-:Y:S05]  /*add0*/  BSYNC B0 ;  /* 0x0000000000007941 */ /* 0x000fea0003800000 */
.L_x_10035:
[----:B------:R-:W-:-:S05]  /*ade0*/  LOP3.LUT R7, R0, R7, RZ, 0xfc, !PT ;  /* 0x0000000700077212 */ /* 0x000fca00078efcff */
[----:B------:R-:W-:Y:S01]  /*adf0*/  STG.E.U8 desc[UR36][R2.64], R7 ;  /* 0x0000000702007986 */ /* 0x000fe2000c101124 */
[----:B------:R-:W-:Y:S05]  /*ae00*/  EXIT ;  /* 0x000000000000794d */ /* 0x000fea0003800000 */
.L_x_10034:
        /* <DEDUP_REMOVED lines=12> */
.L_x_10038:
[----:B------:R-:W-:Y:S01]  /*aed0*/  IMAD.MOV.U32 R0, RZ, RZ, 0x7f ;  /* 0x0000007fff007424 */ /* 0x000fe200078e00ff */
[----:B------:R-:W-:-:S04]  /*aee0*/  ISETP.GT.U32.AND P0, PT, R4, 0x7f800000, PT ;  /* 0x7f8000000400780c */ /* 0x000fc80003f04070 */
[----:B------:R-:W-:-:S09]  /*aef0*/  SEL R0, R0, 0x7c, P0 ;  /* 0x0000007c00007807 */ /* 0x000fd20000000000 */
.L_x_10039:
[----:B------:R-:W-:Y:S05]  /*af00*/  BSYNC B0 ;  /* 0x0000000000007941 */ /* 0x000fea0003800000 */
.L_x_10037:
[----:B------:R-:W-:-:S04]  /*af10*/  LOP3.LUT R18, R18, 0x80000000, RZ, 0xc0, !PT ;  /* 0x8000000012127812 */ /* 0x000fc800078ec0ff */
[----:B------:R-:W-:-:S04]  /*af20*/  SHF.R.U32.HI R5, RZ, 0x18, R18 ;  /* 0x00000018ff057819 */ /* 0x000fc80000011612 */
[----:B------:R-:W-:-:S05]  /*af30*/  LOP3.LUT R5, R0, R5, RZ, 0xfc, !PT ;  /* 0x0000000500057212 */ /* 0x000fca00078efcff */
[----:B------:R-:W-:Y:S01]  /*af40*/  STG.E.U8 desc[UR36][R2.64], R5 ;  /* 0x0000000502007986 */ /* 0x000fe2000c101124 */
[----:B------:R-:W-:Y:S05]  /*af50*/  EXIT ;  /* 0x000000000000794d */ /* 0x000fea0003800000 */
.L_x_10033:
[----:B------:R-:W-:-:S05]  /*af60*/  F2FP.BF16.F32.PACK_AB R18, RZ, R18 ;  /* 0x00000012ff12723e */ /* 0x000fca00000010ff */
[----:B------:R-:W-:Y:S01]  /*af70*/  STG.E.U16 desc[UR36][R2.64], R18 ;  /* 0x0000001202007986 */ /* 0x000fe2000c101524 */
[----:B------:R-:W-:Y:S05]  /*af80*/  EXIT ;  /* 0x000000000000794d */ /* 0x000fea0003800000 */
.L_x_10030:
        /* <DEDUP_REMOVED lines=11> */
.L_x_10042:
        /* <DEDUP_REMOVED lines=16> */
.L_x_10045:
[----:B------:R-:W-:-:S04]  /*b140*/  LOP3.LUT R18, R18, 0x80000000, RZ, 0xc0, !PT ;  /* 0x8000000012127812 */ /* 0x000fc800078ec0ff */
[----:B------:R-:W-:-:S04]  /*b150*/  SHF.R.U32.HI R5, RZ, 0x18, R18 ;  /* 0x00000018ff057819 */ /* 0x000fc80000011612 */
[----:B------:R-:W-:-:S04]  /*b160*/  LOP3.LUT R4, R4, R5, RZ, 0xfc, !PT ;  /* 0x0000000504047212 */ /* 0x000fc800078efcff */
[----:B------:R-:W-:-:S07]  /*b170*/  PRMT R0, R4, 0x7610, R0 ;  /* 0x0000761004007816 */ /* 0x000fce0000000000 */
.L_x_10044:
[----:B------:R-:W-:Y:S05]  /*b180*/  BSYNC B0 ;  /* 0x0000000000007941 */ /* 0x000fea0003800000 */
.L_x_10043:
[----:B------:R-:W-:Y:S01]  /*b190*/  STG.E.U8 desc[UR36][R2.64], R0 ;  /* 0x0000000002007986 */ /* 0x000fe2000c101124 */
[----:B------:R-:W-:Y:S05]  /*b1a0*/  EXIT ;  /* 0x000000000000794d */ /* 0x000fea0003800000 */
.L_x_10041:
        /* <DEDUP_REMOVED lines=16> */
.L_x_10048:
[----:B------:R-:W-:-:S04]  /*b2b0*/  LOP3.LUT R18, R18, 0x80000000, RZ, 0xc0, !PT ;  /* 0x8000000012127812 */ /* 0x000fc800078ec0ff */
[----:B------:R-:W-:-:S04]  /*b2c0*/  SHF.R.U32.HI R5, RZ, 0x18, R18 ;  /* 0x00000018ff057819 */ /* 0x000fc80000011612 */
[----:B------:R-:W-:-:S04]  /*b2d0*/  LOP3.LUT R4, R4, R5, RZ, 0xfc, !PT ;  /* 0x0000000504047212 */ /* 0x000fc800078efcff */
[----:B------:R-:W-:-:S07]  /*b2e0*/  PRMT R0, R4, 0x7610, R0 ;  /* 0x0000761004007816 */ /* 0x000fce0000000000 */
.L_x_10047:
[----:B------:R-:W-:Y:S05]  /*b2f0*/  BSYNC B0 ;  /* 0x0000000000007941 */ /* 0x000fea0003800000 */
.L_x_10046:
[----:B------:R-:W-:Y:S01]  /*b300*/  STG.E.U8 desc[UR36][R2.64], R0 ;  /* 0x0000000002007986 */ /* 0x000fe2000c101124 */
[----:B------:R-:W-:Y:S05]  /*b310*/  EXIT ;  /* 0x000000000000794d */ /* 0x000fea0003800000 */
.L_x_10040:
        /* <DEDUP_REMOVED lines=21> */
.L_x_10023:
        /* <DEDUP_REMOVED lines=16> */
.L_x_10051:
[----:B------:R-:W-:Y:S05]  /*b570*/  EXIT ;  /* 0x000000000000794d */ /* 0x000fea0003800000 */
.L_x_10050:
[----:B------:R-:W0:Y:S02]  /*b580*/  F2I.U64.TRUNC R18, R18 ;  /* 0x0000001200127311 */ /* 0x000e24000020d800 */
[----:B0-----:R-:W-:Y:S01]  /*b590*/  STG.E.64 desc[UR36][R2.64], R18 ;  /* 0x0000001202007986 */ /* 0x001fe2000c101b24 */
[----:B------:R-:W-:Y:S05]  /*b5a0*/  EXIT ;  /* 0x000000000000794d */ /* 0x000fea0003800000 */
.L_x_10049:
[----:B------:R-:W0:Y:S02]  /*b5b0*/  F2I.FTZ.U32.TRUNC.NTZ R5, R18 ;  /* 0x0000001200057305 */ /* 0x000e24000021f000 */
[----:B0-----:R-:W-:Y:S01]  /*b5c0*/  STG.E desc[UR36][R2.64], R5 ;  /* 0x0000000502007986 */ /* 0x001fe2000c101924 */
[----:B------:R-:W-:Y:S05]  /*b5d0*/  EXIT ;  /* 0x000000000000794d */ /* 0x000fea0003800000 */
.L_x_10052:
        /* <DEDUP_REMOVED lines=10> */
.L_x_24148:


//--------------------- .text._ZN2at6native18elementwise_kernelILi128ELi2EZNS0_22gpu_kernel_impl_nocastIZZZNS0_54_GLOBAL__N__d8c5977b_16_LinearAlgebra_cu_7dd49032_297216addr_kernel_cudaERNS_14TensorIteratorERKN3c106ScalarES9_ENKUlvE_clEvENKUlvE5_clEvEUlfffE_EEvRNS_18TensorIteratorBaseERKT_EUliE_EEviT1_ --------------------------
	.section	.text._ZN2at6native18elementwise_kernelILi128ELi2EZNS0_22gpu_kernel_impl_nocastIZZZNS0_54_GLOBAL__N__d8c5977b_16_LinearAlgebra_cu_7dd49032_297216addr_kernel_cudaERNS_14TensorIteratorERKN3c106ScalarES9_ENKUlvE_clEvENKUlvE5_clEvEUlfffE_EEvRNS_18TensorIteratorBaseERKT_EUliE_EEviT1_,"ax",@progbits
	.align	128
        .global         _ZN2at6native18elementwise_kernelILi128ELi2EZNS0_22gpu_kernel_impl_nocastIZZZNS0_54_GLOBAL__N__d8c5977b_16_LinearAlgebra_cu_7dd49032_297216addr_kernel_cudaERNS_14TensorIteratorERKN3c106ScalarES9_ENKUlvE_clEvENKUlvE5_clEvEUlfffE_EEvRNS_18TensorIteratorBaseERKT_EUliE_EEviT1_
        .type           _ZN2at6native18elementwise_kernelILi128ELi2EZNS0_22gpu_kernel_impl_nocastIZZZNS0_54_GLOBAL__N__d8c5977b_16_LinearAlgebra_cu_7dd49032_297216addr_kernel_cudaERNS_14TensorIteratorERKN3c106ScalarES9_ENKUlvE_clEvENKUlvE5_clEvEUlfffE_EEvRNS_18TensorIteratorBaseERKT_EUliE_EEviT1_,@function
        .size           _ZN2at6native18elementwise_kernelILi128ELi2EZNS0_22gpu_kernel_impl_nocastIZZZNS0_54_GLOBAL__N__d8c5977b_16_LinearAlgebra_cu_7dd49032_297216addr_kernel_cudaERNS_14TensorIteratorERKN3c106ScalarES9_ENKUlvE_clEvENKUlvE5_clEvEUlfffE_EEvRNS_18TensorIteratorBaseERKT_EUliE_EEviT1_,(.L_x_24149 - _ZN2at6native18elementwise_kernelILi128ELi2EZNS0_22gpu_kernel_impl_nocastIZZZNS0_54_GLOBAL__N__d8c5977b_16_LinearAlgebra_cu_7dd49032_297216addr_kernel_cudaERNS_14TensorIteratorERKN3c106ScalarES9_ENKUlvE_clEvENKUlvE5_clEvEUlfffE_EEvRNS_18TensorIteratorBaseERKT_EUliE_EEviT1_)
        .other          _ZN2at6native18elementwise_kernelILi128ELi2EZNS0_22gpu_kernel_impl_nocastIZZZNS0_54_GLOBAL__N__d8c5977b_16_LinearAlgebra_cu_7dd49032_297216addr_kernel_cudaERNS_14TensorIteratorERKN3c106ScalarES9_ENKUlvE_clEvENKUlvE5_clEvEUlfffE_EEvRNS_18TensorIteratorBaseERKT_EUliE_EEviT1_,@"STO_CUDA_ENTRY STV_DEFAULT"
_ZN2at6native18elementwise_kernelILi128ELi2EZNS0_22gpu_kernel_impl_nocastIZZZNS0_54_GLOBAL__N__d8c5977b_16_LinearAlgebra_cu_7dd49032_297216addr_kernel_cudaERNS_14TensorIteratorERKN3c106ScalarES9_ENKUlvE_clEvENKUlvE5_clEvEUlfffE_EEvRNS_18TensorIteratorBaseERKT_EUliE_EEviT1_:
.text._ZN2at6native18elementwise_kernelILi128ELi2EZNS0_22gpu_kernel_impl_nocastIZZZNS0_54_GLOBAL__N__d8c5977b_16_LinearAlgebra_cu_7dd49032_297216addr_kernel_cudaERNS_14TensorIteratorERKN3c106ScalarES9_ENKUlvE_clEvENKUlvE5_clEvEUlfffE_EEvRNS_18TensorIteratorBaseERKT_EUliE_EEviT1_:
        /* <DEDUP_REMOVED lines=363> */
.L_x_10055:
[----:B------:R-:W-:Y:S01]  /*16b0*/  ULDC.64 UR8, c[0x0][0x4e8] ;  /* 0x00013a0000087ab9 */ /* 0x000fe20000000a00 */
[----:B------:R-:W-:Y:S01]  /*16c0*/  ULDC.64 UR10, c[0x0][0x4f0] ;  /* 0x00013c00000a7ab9 */ /* 0x000fe20000000a00 */
[----:B------:R-:W-:Y:S01]  /*16d0*/  IADD3 R6, P0, R3, UR8, RZ ;  /* 0x0000000803067c10 */ /* 0x000fe2000ff1e0ff */
[----:B------:R-:W-:Y:S01]  /*16e0*/  ULDC UR7, c[0x0][0x4f8] ;  /* 0x00013e0000077ab9 */ /* 0x000fe20000000800 */
[----:B------:R-:W-:Y:S02]  /*16f0*/  IADD3 R4, P1, R4, UR10, RZ ;  /* 0x0000000a04047c10 */ /* 0x000fe4000ff3e0ff */
[----:B------:R-:W-:Y:S01]  /*1700*/  IADD3.X R7, RZ, UR9, RZ, P0, !PT ;  /* 0x00000009ff077c10 */ /* 0x000fe200087fe4ff */
[----:B------:R-:W-:Y:S01]  /*1710*/  ULDC.64 UR8, c[0x0][0x4d8] ;  /* 0x0001360000087ab9 */ /* 0x000fe20000000a00 */
[----:B------:R-:W-:-:S03]  /*1720*/  IADD3.X R5, RZ, UR11, RZ, P1, !PT ;  /* 0x0000000bff057c10 */ /* 0x000fc60008ffe4ff */
[----:B------:R-:W2:Y:S04]  /*1730*/  LDG.E R6, desc[UR4][R6.64] ;  /* 0x0000000406067981 */ /* 0x000ea8000c1e1900 */
[----:B------:R-:W3:Y:S01]  /*1740*/  LDG.E R5, desc[UR4][R4.64] ;  /* 0x0000000404057981 */ /* 0x000ee2000c1e1900 */
[----:B------:R-:W-:Y:S02]  /*1750*/  IADD3 R2, P0, R2, UR8, RZ ;  /* 0x0000000802027c10 */ /* 0x000fe4000ff1e0ff */
[----:B------:R-:W-:Y:S02]  /*1760*/  IADD3 R9, R0, 0x80, RZ ;  /* 0x0000008000097810 */ /* 0x000fe40007ffe0ff */
[----:B------:R-:W-:Y:S01]  /*1770*/  IADD3.X R3, RZ, UR9, RZ, P0, !PT ;  /* 0x00000009ff037c10 */ /* 0x000fe200087fe4ff */
[----:B--2---:R-:W-:-:S04]  /*1780*/  FMUL.FTZ R8, R6, UR7 ;  /* 0x0000000706087c20 */ /* 0x004fc80008410000 */
[----:B---3--:R-:W-:-:S05]  /*1790*/  FMUL.FTZ R11, R8, R5 ;  /* 0x00000005080b7220 */ /* 0x008fca0000410000 */
[----:B------:R0:W-:Y:S02]  /*17a0*/  STG.E desc[UR4][R2.64], R11 ;  /* 0x0000000b02007986 */ /* 0x0001e4000c101904 */
.L_x_10054:
[----:B------:R-:W-:Y:S05]  /*17b0*/  BSYNC B0 ;  /* 0x0000000000007941 */ /* 0x000fea0003800000 */
.L_x_10053:
[----:B------:R-:W-:-:S13]  /*17c0*/  ISETP.GE.AND P0, PT, R9, UR6, PT ;  /* 0x0000000609007c0c */ /* 0x000fda000bf06270 */
[----:B------:R-:W-:Y:S05]  /*17d0*/  @P0 EXIT ;  /* 0x000000000000094d */ /* 0x000fea0003800000 */
[----:B------:R-:W1:Y:S01]  /*17e0*/  LDC R8, c[0x0][0x218] ;  /* 0x00008600ff087b82 */ /* 0x000e620000000800 */
[----:B------:R-:W-:Y:S01]  /*17f0*/  HFMA2.MMA R0, -RZ, RZ, 0, 0 ;  /* 0x00000000ff007435 */ /* 0x000fe200000001ff */
[----:B0-----:R-:W-:Y:S02]  /*1800*/  CS2R R2, SRZ ;  /* 0x0000000000027805 */ /* 0x001fe4000001ff00 */
        /* <DEDUP_REMOVED lines=350> */
.L_x_10056:
[----:B------:R-:W-:Y:S01]  /*2df0*/  ULDC.64 UR6, c[0x0][0x4e8] ;  /* 0x00013a0000067ab9 */ /* 0x000fe20000000a00 */
[----:B------:R-:W-:Y:S01]  /*2e00*/  ULDC.64 UR8, c[0x0][0x4f0] ;  /* 0x00013c0000087ab9 */ /* 0x000fe20000000a00 */
[----:B------:R-:W-:Y:S02]  /*2e10*/  IADD3 R4, P0, R3, UR6, RZ ;  /* 0x0000000603047c10 */ /* 0x000fe4000ff1e0ff */
[----:B------:R-:W-:Y:S01]  /*2e20*/  IADD3 R2, P1, R2, UR8, RZ ;  /* 0x0000000802027c10 */ /* 0x000fe2000ff3e0ff */
[----:B------:R-:W-:Y:S01]  /*2e30*/  ULDC UR8, c[0x0][0x4f8] ;  /* 0x00013e0000087ab9 */ /* 0x000fe20000000800 */
[----:B------:R-:W-:Y:S01]  /*2e40*/  IADD3.X R5, RZ, UR7, RZ, P0, !PT ;  /* 0x00000007ff057c10 */ /* 0x000fe200087fe4ff */
[----:B------:R-:W-:Y:S01]  /*2e50*/  ULDC.64 UR6, c[0x0][0x4d8] ;  /* 0x0001360000067ab9 */ /* 0x000fe20000000a00 */
[----:B------:R-:W-:-:S03]  /*2e60*/  IADD3.X R3, RZ, UR9, RZ, P1, !PT ;  /* 0x00000009ff037c10 */ /* 0x000fc60008ffe4ff */
[----:B------:R-:W2:Y:S04]  /*2e70*/  LDG.E R4, desc[UR4][R4.64] ;  /* 0x0000000404047981 */ /* 0x000ea8000c1e1900 */
[----:B------:R-:W3:Y:S01]  /*2e80*/  LDG.E R3, desc[UR4][R2.64] ;  /* 0x0000000402037981 */ /* 0x000ee2000c1e1900 */
[----:B------:R-:W-:-:S04]  /*2e90*/  IADD3 R6, P0, R0, UR6, RZ ;  /* 0x0000000600067c10 */ /* 0x000fc8000ff1e0ff */
[----:B------:R-:W-:Y:S01]  /*2ea0*/  IADD3.X R7, RZ, UR7, RZ, P0, !PT ;  /* 0x00000007ff077c10 */ /* 0x000fe200087fe4ff */
[----:B--2---:R-:W-:-:S04]  /*2eb0*/  FMUL.FTZ R0, R4, UR8 ;  /* 0x0000000804007c20 */ /* 0x004fc80008410000 */
[----:B---3--:R-:W-:-:S05]  /*2ec0*/  FMUL.FTZ R9, R0, R3 ;  /* 0x0000000300097220 */ /* 0x008fca0000410000 */
[----:B------:R-:W-:Y:S01]  /*2ed0*/  STG.E desc[UR4][R6.64], R9 ;  /* 0x0000000906007986 */ /* 0x000fe2000c101904 */
[----:B------:R-:W-:Y:S05]  /*2ee0*/  EXIT ;  /* 0x000000000000794d */ /* 0x000fea0003800000 */
.L_x_10057:
        /* <DEDUP_REMOVED lines=9> */
.L_x_24149:


//--------------------- .text._ZN2at6native27unrolled_elementwise_kernelIZZZNS0_54_GLOBAL__N__d8c5977b_16_LinearAlgebra_cu_7dd49032_297216addr_kernel_cudaERNS_14TensorIteratorERKN3c106ScalarES8_ENKUlvE_clEvENKUlvE5_clEvEUlfffE_St5arrayIPcLm4EELi4E23TrivialOffsetCalculatorILi3EjESF_ILi1EjENS0_6memory15LoadWithoutCastENSI_16StoreWithoutCastEEEviT_T0_T2_T3_T4_T5_ --------------------------
	.section	.text._ZN2at6native27unrolled_elementwise_kernelIZZZNS0_54_GLOBAL__N__d8c5977b_16_LinearAlgebra_cu_7dd49032_297216addr_kernel_cudaERNS_14TensorIteratorERKN3c106ScalarES8_ENKUlvE_clEvENKUlvE5_clEvEUlfffE_St5arrayIPcLm4EELi4E23TrivialOffsetCalculatorILi3EjESF_ILi1EjENS0_6memory15LoadWithoutCastENSI_16StoreWithoutCastEEEviT_T0_T2_T3_T4_T5_,"ax",@progbits
	.align	128
        .global         _ZN2at6native27unrolled_elementwise_kernelIZZZNS0_54_GLOBAL__N__d8c5977b_16_LinearAlgebra_cu_7dd49032_297216addr_kernel_cudaERNS_14TensorIteratorERKN3c106ScalarES8_ENKUlvE_clEvENKUlvE5_clEvEUlfffE_St5arrayIPcLm4EELi4E23TrivialOffsetCalculatorILi3EjESF_ILi1EjENS0_6memory15LoadWithoutCastENSI_16StoreWithoutCastEEEviT_T0_T2_T3_T4_T5_
        .type           _ZN2at6native27unrolled_elementwise_kernelIZZZNS0_54_GLOBAL__N__d8c5977b_16_LinearAlgebra_cu_7dd49032_297216addr_kernel_cudaERNS_14TensorIteratorERKN3c106ScalarES8_ENKUlvE_clEvENKUlvE5_clEvEUlfffE_St5arrayIPcLm4EELi4E23TrivialOffsetCalculatorILi3EjESF_ILi1EjENS0_6memory15LoadWithoutCastENSI_16StoreWithoutCastEEEviT_T0_T2_T3_T4_T5_,@function
        .size           _ZN2at6native27unrolled_elementwise_kernelIZZZNS0_54_GLOBAL__N__d8c5977b_16_LinearAlgebra_cu_7dd49032_297216addr_kernel_cudaERNS_14TensorIteratorERKN3c106ScalarES8_ENKUlvE_clEvENKUlvE5_clEvEUlfffE_St5arrayIPcLm4EELi4E23TrivialOffsetCalculatorILi3EjESF_ILi1EjENS0_6memory15LoadWithoutCastENSI_16StoreWithoutCastEEEviT_T0_T2_T3_T4_T5_,(.L_x_24150 - _ZN2at6native27unrolled_elementwise_kernelIZZZNS0_54_GLOBAL__N__d8c5977b_16_LinearAlgebra_cu_7dd49032_297216addr_kernel_cudaERNS_14TensorIteratorERKN3c106ScalarES8_ENKUlvE_clEvENKUlvE5_clEvEUlfffE_St5arrayIPcLm4EELi4E23TrivialOffsetCalculatorILi3EjESF_ILi1EjENS0_6memory15LoadWithoutCastENSI_16StoreWithoutCastEEEviT_T0_T2_T3_T4_T5_)
        .other          _ZN2at6native27unrolled_elementwise_kernelIZZZNS0_54_GLOBAL__N__d8c5977b_16_LinearAlgebra_cu_7dd49032_297216addr_kernel_cudaERNS_14TensorIteratorERKN3c106ScalarES8_ENKUlvE_clEvENKUlvE5_clEvEUlfffE_St5arrayIPcLm4EELi4E23TrivialOffsetCalculatorILi3EjESF_ILi1EjENS0_6memory15LoadWithoutCastENSI_16StoreWithoutCastEEEviT_T0_T2_T3_T4_T5_,@"STO_CUDA_ENTRY STV_DEFAULT"
_ZN2at6native27unrolled_elementwise_kernelIZZZNS0_54_GLOBAL__N__d8c5977b_16_LinearAlgebra_cu_7dd49032_297216addr_kernel_cudaERNS_14TensorIteratorERKN3c106ScalarES8_ENKUlvE_clEvENKUlvE5_clEvEUlfffE_St5arrayIPcLm4EELi4E23TrivialOffsetCalculatorILi3EjESF_ILi1EjENS0_6memory15LoadWithoutCastENSI_16StoreWithoutCastEEEviT_T0_T2_T3_T4_T5_:
.text._ZN2at6native27unrolled_elementwise_kernelIZZZNS0_54_GLOBAL__N__d8c5977b_16_LinearAlgebra_cu_7dd49032_297216addr_kernel_cudaERNS_14TensorIteratorERKN3c106ScalarES8_ENKUlvE_clEvENKUlvE5_clEvEUlfffE_St5arrayIPcLm4EELi4E23TrivialOffsetCalculatorILi3EjESF_ILi1EjENS0_6memory15LoadWithoutCastENSI_16StoreWithoutCastEEEviT_T0_T2_T3_T4_T5_:
[----:B------:R-:W-:Y:S01]  /*0000*/  LDC R1, c[0x0][0x28] ;  /* 0x00000a00ff017b82 */ /* 0x000fe20000000800 */
[----:B------:R-:W0:Y:S07]  /*0010*/  S2R R0, SR_CTAID.X ;  /* 0x0000000000007919 */ /* 0x000e2e0000002500 */
[----:B------:R-:W0:Y:S01]  /*0020*/  LDC R3, c[0x0][0x210] ;  /* 0x00008400ff037b82 */ /* 0x000e220000000800 */
[----:B------:R-:W-:Y:S01]  /*0030*/  HFMA2.MMA R20, -RZ, RZ, 0, 0 ;  /* 0x00000000ff147435 */ /* 0x000fe200000001ff */
[----:B------:R-:W-:Y:S01]  /*0040*/  ULDC.64 UR4, c[0x0][0x208] ;  /* 0x0000820000047ab9 */ /* 0x000fe20000000a00 */
[----:B------:R-:W1:Y:S01]  /*0050*/  S2R R19, SR_TID.X ;  /* 0x0000000000137919 */ /* 0x000e620000002100 */
[----:B------:R-:W-:Y:S01]  /*0060*/  HFMA2.MMA R22, -RZ, RZ, 0, 0 ;  /* 0x00000000ff167435 */ /* 0x000fe200000001ff */
[----:B------:R-:W-:Y:S01]  /*0070*/  MOV R18, RZ ;  /* 0x000000ff00127202 */ /* 0x000fe20000000f00 */
[----:B------:R-:W-:Y:S01]  /*0080*/  ULDC UR6, c[0x0][0x218] ;  /* 0x0000860000067ab9 */ /* 0x000fe20000000800 */
[----:B0-----:R-:W-:Y:S01]  /*0090*/  IMAD R16, R0, -0x200, R3 ;  /* 0xfffffe0000107824 */ /* 0x001fe200078e0203 */
[----:B-1----:R-:W-:-:S04]  /*00a0*/  MOV R23, R19 ;  /* 0x0000001300177202 */ /* 0x002fc80000000f00 */
[----:B------:R-:W-:-:S13]  /*00b0*/  ISETP.GE.AND P0, PT, R19, R16, PT ;  /* 0x000000101300720c */ /* 0x000fda0003f06270 */
[----:B------:R-:W-:Y:S01]  /*00c0*/  @!P0 LEA R17, R0, R23, 0x9 ;  /* 0x0000001700118211 */ /* 0x000fe200078e48ff */
[----:B------:R-:W0:Y:S01]  /*00d0*/  @!P0 LDC.64 R8, c[0x0][0x238] ;  /* 0x00008e00ff088b82 */ /* 0x000e220000000a00 */
[----:B------:R-:W-:-:S04]  /*00e0*/  @!P0 IADD3 R23, R23, 0x80, RZ ;  /* 0x0000008017178810 */ /* 0x000fc80007ffe0ff */
[----:B------:R-:W-:-:S03]  /*00f0*/  ISETP.GE.AND P1, PT, R23, R16, PT ;  /* 0x000000101700720c */ /* 0x000fc60003f26270 */
[----:B------:R-:W1:Y:S10]  /*0100*/  @!P0 LDC.64 R10, c[0x0][0x240] ;  /* 0x00009000ff0a8b82 */ /* 0x000e740000000a00 */
[----:B------:R-:W-:Y:S01]  /*0110*/  @!P1 IMAD R25, R0, 0x200, R23 ;  /* 0x0000020000199824 */ /* 0x000fe200078e0217 */
[----:B------:R-:W-:Y:S01]  /*0120*/  @!P1 IADD3 R23, R23, 0x80, RZ ;  /* 0x0000008017179810 */ /* 0x000fe20007ffe0ff */
[----:B------:R-:W2:Y:S03]  /*0130*/  @!P1 LDC.64 R14, c[0x0][0x238] ;  /* 0x00008e00ff0e9b82 */ /* 0x000ea60000000a00 */
[----:B------:R-:W-:Y:S01]  /*0140*/  ISETP.GE.AND P3, PT, R23, R16, PT ;  /* 0x000000101700720c */ /* 0x000fe20003f66270 */
[----:B0-----:R-:W-:-:S04]  /*0150*/  @!P0 IMAD.WIDE.U32 R8, R17, 0x4, R8 ;  /* 0x0000000411088825 */ /* 0x001fc800078e0008 */
[----:B------:R-:W0:Y:S01]  /*0160*/  @!P1 LDC.64 R6, c[0x0][0x240] ;  /* 0x00009000ff069b82 */ /* 0x000e220000000a00 */
[----:B-1----:R-:W-:-:S07]  /*0170*/  @!P0 IMAD.WIDE.U32 R10, R17, 0x4, R10 ;  /* 0x00000004110a8825 */ /* 0x002fce00078e000a */
[----:B------:R-:W-:Y:S01]  /*0180*/  @!P3 LEA R21, R0, R23, 0x9 ;  /* 0x000000170015b211 */ /* 0x000fe200078e48ff */
[----:B------:R-:W1:Y:S01]  /*0190*/  @!P3 LDC.64 R12, c[0x0][0x238] ;  /* 0x00008e00ff0cbb82 */ /* 0x000e620000000a00 */
[----:B------:R-:W-:Y:S01]  /*01a0*/  @!P3 IADD3 R23, R23, 0x80, RZ ;  /* 0x000000801717b810 */ /* 0x000fe20007ffe0ff */
[----:B------:R-:W-:Y:S01]  /*01b0*/  IMAD.MOV.U32 R17, RZ, RZ, RZ ;  /* 0x000000ffff117224 */ /* 0x000fe200078e00ff */
[----:B------:R3:W4:Y:S02]  /*01c0*/  @!P0 LDG.E R20, desc[UR4][R10.64] ;  /* 0x000000040a148981 */ /* 0x000724000c1e1900 */
[----:B------:R-:W-:Y:S01]  /*01d0*/  ISETP.GE.AND P2, PT, R23, R16, PT ;  /* 0x000000101700720c */ /* 0x000fe20003f46270 */
[----:B--2---:R-:W-:Y:S02]  /*01e0*/  @!P1 IMAD.WIDE.U32 R14, R25, 0x4, R14 ;  /* 0x00000004190e9825 */ /* 0x004fe400078e000e */
[----:B------:R-:W2:Y:S01]  /*01f0*/  @!P3 LDC.64 R2, c[0x0][0x240] ;  /* 0x00009000ff02bb82 */ /* 0x000ea20000000a00 */
[----:B------:R-:W4:Y:S01]  /*0200*/  @!P0 LDG.E R17, desc[UR4][R8.64] ;  /* 0x0000000408118981 */ /* 0x000f22000c1e1900 */
[----:B------:R-:W-:-:S03]  /*0210*/  MOV R24, RZ ;  /* 0x000000ff00187202 */ /* 0x000fc60000000f00 */
[----:B------:R-:W4:Y:S05]  /*0220*/  @!P1 LDG.E R18, desc[UR4][R14.64] ;  /* 0x000000040e129981 */ /* 0x000f2a000c1e1900 */
[----:B------:R-:W2:Y:S01]  /*0230*/  @!P2 LDC.64 R4, c[0x0][0x238] ;  /* 0x00008e00ff04ab82 */ /* 0x000ea20000000a00 */
[----:B0-----:R-:W-:-:S04]  /*0240*/  @!P1 IMAD.WIDE.U32 R6, R25, 0x4, R6 ;  /* 0x0000000419069825 */ /* 0x001fc800078e0006 */
[----:B------:R-:W-:Y:S02]  /*0250*/  @!P2 IMAD R25, R0, 0x200, R23 ;  /* 0x000002000019a824 */ /* 0x000fe400078e0217 */
[C---:B-1----:R-:W-:Y:S01]  /*0260*/  @!P3 IMAD.WIDE.U32 R12, R21.reuse, 0x4, R12 ;  /* 0x00000004150cb825 */ /* 0x042fe200078e000c */
[----:B------:R-:W-:Y:S01]  /*0270*/  MOV R23, RZ ;  /* 0x000000ff00177202 */ /* 0x000fe20000000f00 */
[----:B------:R0:W4:Y:S01]  /*0280*/  @!P1 LDG.E R24, desc[UR4][R6.64] ;  /* 0x0000000406189981 */ /* 0x000122000c1e1900 */
[----:B---3--:R-:W1:Y:S03]  /*0290*/  @!P2 LDC.64 R10, c[0x0][0x240] ;  /* 0x00009000ff0aab82 */ /* 0x008e660000000a00 */
[----:B------:R-:W3:Y:S01]  /*02a0*/  @!P3 LDG.E R22, desc[UR4][R12.64] ;  /* 0x000000040c16b981 */ /* 0x000ee2000c1e1900 */
[----:B--2---:R-:W-:Y:S01]  /*02b0*/  @!P3 IMAD.WIDE.U32 R2, R21, 0x4, R2 ;  /* 0x000000041502b825 */ /* 0x004fe200078e0002 */
[----:B------:R-:W-:-:S03]  /*02c0*/  HFMA2.MMA R21, -RZ, RZ, 0, 0 ;  /* 0x00000000ff157435 */ /* 0x000fc600000001ff */
[----:B------:R-:W-:-:S07]  /*02d0*/  @!P2 IMAD.WIDE.U32 R26, R25, 0x4, R4 ;  /* 0x00000004191aa825 */ /* 0x000fce00078e0004 */
[----:B------:R2:W3:Y:S01]  /*02e0*/  @!P3 LDG.E R21, desc[UR4][R2.64] ;  /* 0x000000040215b981 */ /* 0x0004e2000c1e1900 */
[----:B------:R-:W2:Y:S03]  /*02f0*/  @!P0 LDC.64 R4, c[0x0][0x228] ;  /* 0x00008a00ff048b82 */ /* 0x000ea60000000a00 */
[----:B------:R-:W3:Y:S01]  /*0300*/  @!P2 LDG.E R23, desc[UR4][R26.64] ;  /* 0x000000041a17a981 */ /* 0x000ee2000c1e1900 */
[----:B0-----:R-:W-:Y:S01]  /*0310*/  @!P0 LEA R7, R0, R19, 0x9 ;  /* 0x0000001300078211 */ /* 0x001fe200078e48ff */
[----:B------:R-:W-:Y:S02]  /*0320*/  IMAD.MOV.U32 R8, RZ, RZ, RZ ;  /* 0x000000ffff087224 */ /* 0x000fe400078e00ff */
[----:B-1----:R-:W-:Y:S01]  /*0330*/  @!P2 IMAD.WIDE.U32 R10, R25, 0x4, R10 ;  /* 0x00000004190aa825 */ /* 0x002fe200078e000a */
[----:B------:R-:W-:-:S04]  /*0340*/  IADD3 R9, R19, 0x80, RZ ;  /* 0x0000008013097810 */ /* 0x000fc80007ffe0ff */
[----:B------:R0:W5:Y:S01]  /*0350*/  @!P2 LDG.E R8, desc[UR4][R10.64] ;  /* 0x000000040a08a981 */ /* 0x000162000c1e1900 */
[----:B------:R-:W-:Y:S01]  /*0360*/  @!P0 MOV R19, R9 ;  /* 0x0000000900138202 */ /* 0x000fe20000000f00 */
[----:B--2---:R-:W-:-:S03]  /*0370*/  @!P0 IMAD.WIDE.U32 R4, R7, 0x4, R4 ;  /* 0x0000000407048825 */ /* 0x004fc600078e0004 */
[----:B------:R-:W-:Y:S01]  /*0380*/  ISETP.GE.AND P1, PT, R19, R16, PT ;  /* 0x000000101300720c */ /* 0x000fe20003f26270 */
[----:B------:R-:W-:Y:S01]  /*0390*/  BSSY B0, `(.L_x_10058) ;  /* 0x0000014000007945 */ /* 0x000fe20003800000 */
[----:B----4-:R-:W-:-:S04]  /*03a0*/  FMUL.FTZ R17, R17, UR6 ;  /* 0x0000000611117c20 */ /* 0x010fc80008410000 */
[----:B------:R-:W-:-:S05]  /*03b0*/  FMUL.FTZ R17, R17, R20 ;  /* 0x0000001411117220 */ /* 0x000fca0000410000 */
[----:B------:R0:W-:Y:S01]  /*03c0*/  @!P0 STG.E desc[UR4][R4.64], R17 ;  /* 0x0000001104008986 */ /* 0x0001e2000c101904 */
[----:B------:R-:W-:-:S04]  /*03d0*/  FMUL.FTZ R3, R18, UR6 ;  /* 0x0000000612037c20 */ /* 0x000fc80008410000 */
[----:B------:R-:W-:Y:S01]  /*03e0*/  FMUL.FTZ R7, R3, R24 ;  /* 0x0000001803077220 */ /* 0x000fe20000410000 */
[----:B---3--:R-:W-:-:S04]  /*03f0*/  FMUL.FTZ R22, R22, UR6 ;  /* 0x0000000616167c20 */ /* 0x008fc80008410000 */
[----:B------:R-:W-:Y:S01]  /*0400*/  FMUL.FTZ R21, R22, R21 ;  /* 0x0000001516157220 */ /* 0x000fe20000410000 */
[----:B------:R-:W-:Y:S01]  /*0410*/  FMUL.FTZ R23, R23, UR6 ;  /* 0x0000000617177c20 */ /* 0x000fe20008410000 */
[----:B0-----:R-:W-:Y:S06]  /*0420*/  @P1 BRA `(.L_x_10059) ;  /* 0x0000000000281947 */ /* 0x001fec0003800000 */
[----:B------:R-:W0:Y:S01]  /*0430*/  LDC.64 R4, c[0x0][0x228] ;  /* 0x00008a00ff047b82 */ /* 0x000e220000000a00 */
[----:B------:R-:W-:Y:S01]  /*0440*/  IMAD R3, R0, 0x200, R19 ;  /* 0x0000020000037824 */ /* 0x000fe200078e0213 */
        /* <DEDUP_REMOVED lines=8> */
.L_x_10059:
[----:B------:R-:W-:Y:S05]  /*04d0*/  BSYNC B0 ;  /* 0x0000000000007941 */ /* 0x000fea0003800000 */
.L_x_10058:
[----:B------:R-:W-:-:S13]  /*04e0*/  ISETP.GE.AND P0, PT, R19, R16, PT ;  /* 0x000000101300720c */ /* 0x000fda0003f06270 */
[----:B------:R-:W-:Y:S05]  /*04f0*/  @P0 EXIT ;  /* 0x000000000000094d */ /* 0x000fea0003800000 */
[----:B0-----:R-:W0:Y:S01]  /*0500*/  LDC.64 R2, c[0x0][0x228] ;  /* 0x00008a00ff027b82 */ /* 0x001e220000000a00 */
[----:B------:R-:W-:Y:S01]  /*0510*/  LEA R19, R0, R19, 0x9 ;  /* 0x0000001300137211 */ /* 0x000fe200078e48ff */
[----:B-----5:R-:W-:-:S04]  /*0520*/  FMUL.FTZ R23, R23, R8 ;  /* 0x0000000817177220 */ /* 0x020fc80000410000 */
[----:B0-----:R-:W-:-:S05]  /*0530*/  IMAD.WIDE.U32 R2, R19, 0x4, R2 ;  /* 0x0000000413027825 */ /* 0x001fca00078e0002 */
[----:B------:R-:W-:Y:S01]  /*0540*/  STG.E desc[UR4][R2.64], R23 ;  /* 0x0000001702007986 */ /* 0x000fe2000c101904 */
[----:B------:R-:W-:Y:S05]  /*0550*/  EXIT ;  /* 0x000000000000794d */ /* 0x000fea0003800000 */
.L_x_10060:
        /* <DEDUP_REMOVED lines=10> */
.L_x_24150:


//--------------------- .text._ZN2at6native29vectorized_elementwise_kernelILi2EZZZNS0_54_GLOBAL__N__d8c5977b_16_LinearAlgebra_cu_7dd49032_297216addr_kernel_cudaERNS_14TensorIteratorERKN3c106ScalarES8_ENKUlvE_clEvENKUlvE5_clEvEUlfffE_St5arrayIPcLm4EEEEviT0_T1_ --------------------------
	.section	.text._ZN2at6native29vectorized_elementwise_kernelILi2EZZZNS0_54_GLOBAL__N__d8c5977b_16_LinearAlgebra_cu_7dd49032_297216addr_kernel_cudaERNS_14TensorIteratorERKN3c106ScalarES8_ENKUlvE_clEvENKUlvE5_clEvEUlfffE_St5arrayIPcLm4EEEEviT0_T1_,"ax",@progbits
	.align	128
        .global         _ZN2at6native29vectorized_elementwise_kernelILi2EZZZNS0_54_GLOBAL__N__d8c5977b_16_LinearAlgebra_cu_7dd49032_297216addr_kernel_cudaERNS_14TensorIteratorERKN3c106ScalarES8_ENKUlvE_clEvENKUlvE5_clEvEUlfffE_St5arrayIPcLm4EEEEviT0_T1_
        .type           _ZN2at6native29vectorized_elementwise_kernelILi2EZZZNS0_54_GLOBAL__N__d8c5977b_16_LinearAlgebra_cu_7dd49032_297216addr_kernel_cudaERNS_14TensorIteratorERKN3c106ScalarES8_ENKUlvE_clEvENKUlvE5_clEvEUlfffE_St5arrayIPcLm4EEEEviT0_T1_,@function
        .size           _ZN2at6native29vectorized_elementwise_kernelILi2EZZZNS0_54_GLOBAL__N__d8c5977b_16_LinearAlgebra_cu_7dd49032_297216addr_kernel_cudaERNS_14TensorIteratorERKN3c106ScalarES8_ENKUlvE_clEvENKUlvE5_clEvEUlfffE_St5arrayIPcLm4EEEEviT0_T1_,(.L_x_24151 - _ZN2at6native29vectorized_elementwise_kernelILi2EZZZNS0_54_GLOBAL__N__d8c5977b_16_LinearAlgebra_cu_7dd49032_297216addr_kernel_cudaERNS_14TensorIteratorERKN3c106ScalarES8_ENKUlvE_clEvENKUlvE5_clEvEUlfffE_St5arrayIPcLm4EEEEviT0_T1_)
        .other          _ZN2at6native29vectorized_elementwise_kernelILi2EZZZNS0_54_GLOBAL__N__d8c5977b_16_LinearAlgebra_cu_7dd49032_297216addr_kernel_cudaERNS_14TensorIteratorERKN3c106ScalarES8_ENKUlvE_clEvENKUlvE5_clEvEUlfffE_St5arrayIPcLm4EEEEviT0_T1_,@"STO_CUDA_ENTRY STV_DEFAULT"
_ZN2at6native29vectorized_elementwise_kernelILi2EZZZNS0_54_GLOBAL__N__d8c5977b_16_LinearAlgebra_cu_7dd49032_297216addr_kernel_cudaERNS_14TensorIteratorERKN3c106ScalarES8_ENKUlvE_clEvENKUlvE5_clEvEUlfffE_St5arrayIPcLm4EEEEviT0_T1_:
.text._ZN2at6native29vectorized_elementwise_kernelILi2EZZZNS0_54_GLOBAL__N__d8c5977b_16_LinearAlgebra_cu_7dd49032_297216addr_kernel_cudaERNS_14TensorIteratorERKN3c106ScalarES8_ENKUlvE_clEvENKUlvE5_clEvEUlfffE_St5arrayIPcLm4EEEEviT0_T1_:
        /* <DEDUP_REMOVED lines=10> */
[----:B------:R-:W-:-:S07]  /*00a0*/  ULDC UR6, c[0x0][0x218] ;  /* 0x0000860000067ab9 */ /* 0x000fce0000000800 */
        /* <DEDUP_REMOVED lines=9> */
[----:B------:R-:W5:Y:S04]  /*0140*/  LDG.E.64 R6, desc[UR4][R20.64+0xc00] ;  /* 0x000c000414067981 */ /* 0x000f68000c1e1b00 */
[----:B------:R-:W5:Y:S04]  /*0150*/  LDG.E.64 R14, desc[UR4][R22.64] ;  /* 0x00000004160e7981 */ /* 0x000f68000c1e1b00 */
[----:B------:R-:W5:Y:S04]  /*0160*/  LDG.E.64 R12, desc[UR4][R22.64+0x400] ;  /* 0x00040004160c7981 */ /* 0x000f68000c1e1b00 */
[----:B------:R-:W5:Y:S04]  /*0170*/  LDG.E.64 R8, desc[UR4][R22.64+0x800] ;  /* 0x0008000416087981 */ /* 0x000f68000c1e1b00 */
[----:B------:R-:W5:Y:S01]  /*0180*/  LDG.E.64 R10, desc[UR4][R22.64+0xc00] ;  /* 0x000c0004160a7981 */ /* 0x000f62000c1e1b00 */
[----:B---3--:R-:W-:-:S04]  /*0190*/  IMAD.WIDE.U32 R2, R3, 0x4, R24 ;  /* 0x0000000403027825 */ /* 0x008fc800078e0018 */
[----:B------:R-:W-:-:S04]  /*01a0*/  IMAD.WIDE R2, R0, 0x8, R2 ;  /* 0x0000000800027825 */ /* 0x000fc800078e0202 */
[----:B--2---:R-:W-:Y:S01]  /*01b0*/  FMUL.FTZ R24, R19, UR6 ;  /* 0x0000000613187c20 */ /* 0x004fe20008410000 */
[----:B------:R-:W-:Y:S01]  /*01c0*/  FMUL.FTZ R19, R18, UR6 ;  /* 0x0000000612137c20 */ /* 0x000fe20008410000 */
[----:B----4-:R-:W-:Y:S01]  /*01d0*/  FMUL.FTZ R0, R5, UR6 ;  /* 0x0000000605007c20 */ /* 0x010fe20008410000 */
[----:B------:R-:W-:Y:S01]  /*01e0*/  FMUL.FTZ R5, R4, UR6 ;  /* 0x0000000604057c20 */ /* 0x000fe20008410000 */
[----:B-----5:R-:W-:Y:S01]  /*01f0*/  FMUL.FTZ R18, R17, UR6 ;  /* 0x0000000611127c20 */ /* 0x020fe20008410000 */
[----:B------:R-:W-:Y:S01]  /*0200*/  FMUL.FTZ R17, R16, UR6 ;  /* 0x0000000610117c20 */ /* 0x000fe20008410000 */
[----:B------:R-:W-:Y:S01]  /*0210*/  FMUL.FTZ R4, R7, UR6 ;  /* 0x0000000607047c20 */ /* 0x000fe20008410000 */
[----:B------:R-:W-:Y:S01]  /*0220*/  FMUL.FTZ R7, R6, UR6 ;  /* 0x0000000606077c20 */ /* 0x000fe20008410000 */
[----:B------:R-:W-:Y:S01]  /*0230*/  FMUL.FTZ R15, R15, R24 ;  /* 0x000000180f0f7220 */ /* 0x000fe20000410000 */
[----:B------:R-:W-:Y:S01]  /*0240*/  FMUL.FTZ R14, R14, R19 ;  /* 0x000000130e0e7220 */ /* 0x000fe20000410000 */
[----:B------:R-:W-:Y:S01]  /*0250*/  FMUL.FTZ R13, R13, R18 ;  /* 0x000000120d0d7220 */ /* 0x000fe20000410000 */
[----:B------:R-:W-:Y:S01]  /*0260*/  FMUL.FTZ R12, R12, R17 ;  /* 0x000000110c0c7220 */ /* 0x000fe20000410000 */
[----:B------:R-:W-:Y:S01]  /*0270*/  FMUL.FTZ R9, R9, R0 ;  /* 0x0000000009097220 */ /* 0x000fe20000410000 */
[----:B------:R-:W-:Y:S01]  /*0280*/  FMUL.FTZ R8, R8, R5 ;  /* 0x0000000508087220 */ /* 0x000fe20000410000 */
[----:B------:R-:W-:Y:S01]  /*0290*/  FMUL.FTZ R11, R11, R4 ;  /* 0x000000040b0b7220 */ /* 0x000fe20000410000 */
[----:B------:R-:W-:Y:S01]  /*02a0*/  FMUL.FTZ R10, R10, R7 ;  /* 0x000000070a0a7220 */ /* 0x000fe20000410000 */
[----:B------:R-:W-:Y:S04]  /*02b0*/  STG.E.64 desc[UR4][R2.64], R14 ;  /* 0x0000000e02007986 */ /* 0x000fe8000c101b04 */
[----:B------:R-:W-:Y:S04]  /*02c0*/  STG.E.64 desc[UR4][R2.64+0x400], R12 ;  /* 0x0004000c02007986 */ /* 0x000fe8000c101b04 */
[----:B------:R-:W-:Y:S04]  /*02d0*/  STG.E.64 desc[UR4][R2.64+0x800], R8 ;  /* 0x0008000802007986 */ /* 0x000fe8000c101b04 */
[----:B------:R-:W-:Y:S01]  /*02e0*/  STG.E.64 desc[UR4][R2.64+0xc00], R10 ;  /* 0x000c000a02007986 */ /* 0x000fe2000c101b04 */
[----:B------:R-:W-:Y:S05]  /*02f0*/  EXIT ;  /* 0x000000000000794d */ /* 0x000fea0003800000 */
.L_x_10061:
[----:B------:R-:W0:Y:S01]  /*0300*/  S2R R27, SR_TID.X ;  /* 0x00000000001b7919 */ /* 0x000e220000002100 */
[----:B------:R-:W-:Y:S01]  /*0310*/  HFMA2.MMA R9, -RZ, RZ, 0, 0 ;  /* 0x00000000ff097435 */ /* 0x000fe200000001ff */
[----:B------:R-:W-:Y:S01]  /*0320*/  CS2R R18, SRZ ;  /* 0x0000000000127805 */ /* 0x000fe2000001ff00 */
[----:B------:R-:W-:Y:S01]  /*0330*/  HFMA2.MMA R26, -RZ, RZ, 0, 0 ;  /* 0x00000000ff1a7435 */ /* 0x000fe200000001ff */
[----:B------:R-:W-:Y:S01]  /*0340*/  ULDC UR6, c[0x0][0x218] ;  /* 0x0000860000067ab9 */ /* 0x000fe20000000800 */
[----:B0-----:R-:W-:Y:S02]  /*0350*/  ISETP.GE.AND P0, PT, R27, R4, PT ;  /* 0x000000041b00720c */ /* 0x001fe40003f06270 */
[----:B------:R-:W-:-:S11]  /*0360*/  MOV R0, R27 ;  /* 0x0000001b00007202 */ /* 0x000fd60000000f00 */
        /* <DEDUP_REMOVED lines=8> */
[C---:B------:R-:W-:Y:S01]  /*03f0*/  ISETP.GE.AND P5, PT, R0.reuse, R4, PT ;  /* 0x000000040000720c */ /* 0x040fe20003fa6270 */
[----:B0-----:R-:W-:Y:S02]  /*0400*/  @!P0 IMAD.WIDE.U32 R10, R13, 0x4, R10 ;  /* 0x000000040d0a8825 */ /* 0x001fe400078e000a */
[----:B------:R-:W0:Y:S03]  /*0410*/  @!P6 LDC.64 R14, c[0x0][0x240] ;  /* 0x00009000ff0eeb82 */ /* 0x000e260000000a00 */
[----:B------:R-:W3:Y:S07]  /*0420*/  @!P0 LDG.E R9, desc[UR4][R10.64] ;  /* 0x000000040a098981 */ /* 0x000eee000c1e1900 */
[----:B------:R-:W-:Y:S01]  /*0430*/  @!P5 IADD3 R8, R3, R0, RZ ;  /* 0x000000000308d210 */ /* 0x000fe20007ffe0ff */
[----:B------:R-:W4:Y:S01]  /*0440*/  @!P5 LDC.64 R6, c[0x0][0x238] ;  /* 0x00008e00ff06db82 */ /* 0x000f220000000a00 */
[----:B------:R-:W-:-:S04]  /*0450*/  @!P5 IADD3 R0, R0, 0x80, RZ ;  /* 0x000000800000d810 */ /* 0x000fc80007ffe0ff */
[C---:B------:R-:W-:Y:S01]  /*0460*/  ISETP.GE.AND P4, PT, R0.reuse, R4, PT ;  /* 0x000000040000720c */ /* 0x040fe20003f86270 */
[----:B-1----:R-:W-:Y:S02]  /*0470*/  @!P0 IMAD.WIDE.U32 R24, R13, 0x4, R24 ;  /* 0x000000040d188825 */ /* 0x002fe400078e0018 */
[----:B------:R-:W1:Y:S02]  /*0480*/  @!P5 LDC.64 R22, c[0x0][0x240] ;  /* 0x00009000ff16db82 */ /* 0x000e640000000a00 */
[----:B--2---:R-:W-:Y:S01]  /*0490*/  @!P6 IMAD.WIDE.U32 R16, R5, 0x4, R16 ;  /* 0x000000040510e825 */ /* 0x004fe200078e0010 */
[----:B------:R2:W5:Y:S07]  /*04a0*/  @!P0 LDG.E R19, desc[UR4][R24.64] ;  /* 0x0000000418138981 */ /* 0x00056e000c1e1900 */
[----:B------:R-:W-:Y:S01]  /*04b0*/  @!P4 IADD3 R2, R3, R0, RZ ;  /* 0x000000000302c210 */ /* 0x000fe20007ffe0ff */
[----:B------:R-:W1:Y:S01]  /*04c0*/  @!P4 LDC.64 R12, c[0x0][0x240] ;  /* 0x00009000ff0ccb82 */ /* 0x000e620000000a00 */
[----:B------:R-:W-:-:S04]  /*04d0*/  @!P4 IADD3 R0, R0, 0x80, RZ ;  /* 0x000000800000c810 */ /* 0x000fc80007ffe0ff */
[----:B------:R-:W-:Y:S01]  /*04e0*/  ISETP.GE.AND P3, PT, R0, R4, PT ;  /* 0x000000040000720c */ /* 0x000fe20003f66270 */
[----:B0-----:R-:W-:Y:S02]  /*04f0*/  @!P6 IMAD.WIDE.U32 R14, R5, 0x4, R14 ;  /* 0x00000004050ee825 */ /* 0x001fe400078e000e */
[----:B------:R-:W0:Y:S10]  /*0500*/  @!P4 LDC.64 R20, c[0x0][0x238] ;  /* 0x00008e00ff14cb82 */ /* 0x000e340000000a00 */
[----:B------:R-:W-:-:S02]  /*0510*/  @!P3 IADD3 R29, R3, R0, RZ ;  /* 0x00000000031db210 */ /* 0x000fc40007ffe0ff */
[----:B--2---:R-:W-:Y:S02]  /*0520*/  CS2R R24, SRZ ;  /* 0x0000000000187805 */ /* 0x004fe4000001ff00 */
[----:B------:R-:W-:Y:S01]  /*0530*/  @!P3 IADD3 R0, R0, 0x80, RZ ;  /* 0x000000800000b810 */ /* 0x000fe20007ffe0ff */
[----:B------:R2:W5:Y:S03]  /*0540*/  @!P6 LDG.E R26, desc[UR4][R14.64] ;  /* 0x000000040e1ae981 */ /* 0x000566000c1e1900 */
[----:B------:R-:W-:Y:S02]  /*0550*/  ISETP.GE.AND P2, PT, R0, R4, PT ;  /* 0x000000040000720c */ /* 0x000fe40003f46270 */
[----:B------:R-:W-:Y:S01]  /*0560*/  MOV R5, RZ ;  /* 0x000000ff00057202 */ /* 0x000fe20000000f00 */
[----:B----4-:R-:W-:Y:S01]  /*0570*/  @!P5 IMAD.WIDE.U32 R6, R8, 0x4, R6 ;  /* 0x000000040806d825 */ /* 0x010fe200078e0006 */
[----:B--2---:R-:W2:Y:S04]  /*0580*/  @!P3 LDC.64 R14, c[0x0][0x240] ;  /* 0x00009000ff0ebb82 */ /* 0x004ea80000000a00 */
[----:B------:R4:W5:Y:S01]  /*0590*/  @!P6 LDG.E R5, desc[UR4][R16.64] ;  /* 0x000000041005e981 */ /* 0x000962000c1e1900 */
[----:B-1----:R-:W-:-:S03]  /*05a0*/  @!P4 IMAD.WIDE.U32 R12, R2, 0x4, R12 ;  /* 0x00000004020cc825 */ /* 0x002fc600078e000c */
[----:B------:R1:W5:Y:S01]  /*05b0*/  @!P5 LDG.E R25, desc[UR4][R6.64] ;  /* 0x000000040619d981 */ /* 0x000362000c1e1900 */
[----:B------:R-:W-:Y:S02]  /*05c0*/  @!P2 IADD3 R11, R3, R0, RZ ;  /* 0x00000000030ba210 */ /* 0x000fe40007ffe0ff */
[----:B------:R-:W-:Y:S01]  /*05d0*/  @!P2 IADD3 R0, R0, 0x80, RZ ;  /* 0x000000800000a810 */ /* 0x000fe20007ffe0ff */
[----:B----4-:R-:W4:Y:S03]  /*05e0*/  @!P3 LDC.64 R16, c[0x0][0x238] ;  /* 0x00008e00ff10bb82 */ /* 0x010f260000000a00 */
[----:B------:R-:W-:-:S13]  /*05f0*/  ISETP.GE.AND P1, PT, R0, R4, PT ;  /* 0x000000040000720c */ /* 0x000fda0003f26270 */
[----:B------:R-:W-:Y:S02]  /*0600*/  @!P1 IADD3 R10, R3, R0, RZ ;  /* 0x00000000030a9210 */ /* 0x000fe40007ffe0ff */
[----:B------:R-:W-:-:S04]  /*0610*/  @!P1 IADD3 R0, R0, 0x80, RZ ;  /* 0x0000008000009810 */ /* 0x000fc80007ffe0ff */
[----:B------:R-:W-:Y:S02]  /*0620*/  ISETP.GE.AND P6, PT, R0, R4, PT ;  /* 0x000000040000720c */ /* 0x000fe40003fc6270 */
[----:B-1----:R-:W-:-:S06]  /*0630*/  CS2R R6, SRZ ;  /* 0x0000000000067805 */ /* 0x002fcc000001ff00 */
[----:B------:R1:W5:Y:S05]  /*0640*/  @!P4 LDG.E R7, desc[UR4][R12.64] ;  /* 0x000000040c07c981 */ /* 0x00036a000c1e1900 */
[----:B-1----:R-:W1:Y:S01]  /*0650*/  @!P6 LDC.64 R12, c[0x0][0x238] ;  /* 0x00008e00ff0ceb82 */ /* 0x002e620000000a00 */
[----:B0-----:R-:W-:Y:S01]  /*0660*/  @!P4 IMAD.WIDE.U32 R20, R2, 0x4, R20 ;  /* 0x000000040214c825 */ /* 0x001fe200078e0014 */
[----:B------:R-:W-:-:S03]  /*0670*/  HFMA2.MMA R28, -RZ, RZ, 0, 0 ;  /* 0x00000000ff1c7435 */ /* 0x000fc600000001ff */
[C---:B----4-:R-:W-:Y:S01]  /*0680*/  @!P3 IMAD.WIDE.U32 R16, R29.reuse, 0x4, R16 ;  /* 0x000000041d10b825 */ /* 0x050fe200078e0010 */
[----:B------:R0:W4:Y:S03]  /*0690*/  @!P4 LDG.E R24, desc[UR4][R20.64] ;  /* 0x000000041418c981 */ /* 0x000126000c1e1900 */
[----:B--2---:R-:W-:Y:S01]  /*06a0*/  @!P3 IMAD.WIDE.U32 R14, R29, 0x4, R14 ;  /* 0x000000041d0eb825 */ /* 0x004fe200078e000e */
[----:B------:R-:W-:-:S03]  /*06b0*/  @!P6 IADD3 R29, R3, R0, RZ ;  /* 0x00000000031de210 */ /* 0x000fc60007ffe0ff */
[----:B------:R-:W-:Y:S01]  /*06c0*/  @!P5 IMAD.WIDE.U32 R22, R8, 0x4, R22 ;  /* 0x000000040816d825 */ /* 0x000fe200078e0016 */
[----:B------:R-:W-:Y:S01]  /*06d0*/  MOV R8, RZ ;  /* 0x000000ff00087202 */ /* 0x000fe20000000f00 */
[----:B------:R2:W4:Y:S01]  /*06e0*/  @!P3 LDG.E R18, desc[UR4][R14.64] ;  /* 0x000000040e12b981 */ /* 0x000522000c1e1900 */
[----:B0-----:R-:W0:Y:S03]  /*06f0*/  @!P2 LDC.64 R20, c[0x0][0x238] ;  /* 0x00008e00ff14ab82 */ /* 0x001e260000000a00 */
[----:B------:R2:W4:Y:S04]  /*0700*/  @!P5 LDG.E R6, desc[UR4][R22.64] ;  /* 0x000000041606d981 */ /* 0x000528000c1e1900 */
[----:B------:R2:W4:Y:S01]  /*0710*/  @!P3 LDG.E R8, desc[UR4][R16.64] ;  /* 0x000000041008b981 */ /* 0x000522000c1e1900 */
[----:B-1----:R-:W-:Y:S01]  /*0720*/  @!P6 IMAD.WIDE.U32 R12, R29, 0x4, R12 ;  /* 0x000000041d0ce825 */ /* 0x002fe200078e000c */
[----:B--2---:R-:W1:Y:S04]  /*0730*/  @!P1 LDC.64 R14, c[0x0][0x240] ;  /* 0x00009000ff0e9b82 */ /* 0x004e680000000a00 */
[----:B------:R2:W4:Y:S04]  /*0740*/  @!P6 LDG.E R28, desc[UR4][R12.64] ;  /* 0x000000040c1ce981 */ /* 0x000528000c1e1900 */
[----:B------:R-:W1:Y:S08]  /*0750*/  @!P1 LDC.64 R22, c[0x0][0x238] ;  /* 0x00008e00ff169b82 */ /* 0x000e700000000a00 */
[----:B------:R-:W1:Y:S08]  /*0760*/  @!P6 LDC.64 R16, c[0x0][0x240] ;  /* 0x00009000ff10eb82 */ /* 0x000e700000000a00 */
[----:B--2---:R-:W2:Y:S01]  /*0770*/  @!P2 LDC.64 R12, c[0x0][0x240] ;  /* 0x00009000ff0cab82 */ /* 0x004ea20000000a00 */
[----:B------:R-:W-:Y:S01]  /*0780*/  HFMA2.MMA R2, -RZ, RZ, 0, 0 ;  /* 0x00000000ff027435 */ /* 0x000fe200000001ff */
[----:B0-----:R-:W-:Y:S01]  /*0790*/  @!P2 IMAD.WIDE.U32 R20, R11, 0x4, R20 ;  /* 0x000000040b14a825 */ /* 0x001fe200078e0014 */
[----:B------:R-:W-:-:S03]  /*07a0*/  MOV R0, RZ ;  /* 0x000000ff00007202 */ /* 0x000fc60000000f00 */
[----:B-1----:R-:W-:-:S05]  /*07b0*/  @!P1 IMAD.WIDE.U32 R22, R10, 0x4, R22 ;  /* 0x000000040a169825 */ /* 0x002fca00078e0016 */
[----:B------:R0:W4:Y:S01]  /*07c0*/  @!P2 LDG.E R2, desc[UR4][R20.64] ;  /* 0x000000041402a981 */ /* 0x000122000c1e1900 */
[----:B------:R-:W-:-:S03]  /*07d0*/  @!P1 IMAD.WIDE.U32 R14, R10, 0x4, R14 ;  /* 0x000000040a0e9825 */ /* 0x000fc600078e000e */
[----:B------:R1:W4:Y:S01]  /*07e0*/  @!P1 LDG.E R0, desc[UR4][R22.64] ;  /* 0x0000000416009981 */ /* 0x000322000c1e1900 */
[----:B------:R-:W-:Y:S01]  /*07f0*/  @!P6 IMAD.WIDE.U32 R16, R29, 0x4, R16 ;  /* 0x000000041d10e825 */ /* 0x000fe200078e0010 */
[----:B------:R-:W-:Y:S02]  /*0800*/  MOV R29, RZ ;  /* 0x000000ff001d7202 */ /* 0x000fe40000000f00 */
[----:B0-----:R-:W-:Y:S01]  /*0810*/  CS2R R20, SRZ ;  /* 0x0000000000147805 */ /* 0x001fe2000001ff00 */
[----:B--2---:R-:W-:Y:S02]  /*0820*/  @!P2 IMAD.WIDE.U32 R12, R11, 0x4, R12 ;  /* 0x000000040b0ca825 */ /* 0x004fe400078e000c */
[----:B------:R-:W0:Y:S03]  /*0830*/  @!P0 LDC.64 R10, c[0x0][0x228] ;  /* 0x00008a00ff0a8b82 */ /* 0x000e260000000a00 */
[----:B------:R-:W2:Y:S04]  /*0840*/  @!P1 LDG.E R20, desc[UR4][R14.64] ;  /* 0x000000040e149981 */ /* 0x000ea8000c1e1900 */
[----:B------:R-:W2:Y:S04]  /*0850*/  @!P2 LDG.E R29, desc[UR4][R12.64] ;  /* 0x000000040c1da981 */ /* 0x000ea8000c1e1900 */
[----:B------:R-:W2:Y:S01]  /*0860*/  @!P6 LDG.E R21, desc[UR4][R16.64] ;  /* 0x000000041015e981 */ /* 0x000ea2000c1e1900 */
[----:B-1----:R-:W-:-:S05]  /*0870*/  @!P0 IADD3 R23, R3, R27, RZ ;  /* 0x0000001b03178210 */ /* 0x002fca0007ffe0ff */
[----:B0-----:R-:W-:Y:S01]  /*0880*/  @!P0 IMAD.WIDE.U32 R10, R23, 0x4, R10 ;  /* 0x00000004170a8825 */ /* 0x001fe200078e000a */
[----:B------:R-:W-:Y:S04]  /*0890*/  BSSY B0, `(.L_x_10062) ;  /* 0x0000040000007945 */ /* 0x000fe80003800000 */
[----:B------:R-:W-:Y:S01]  /*08a0*/  BSSY B1, `(.L_x_10063) ;  /* 0x0000038000017945 */ /* 0x000fe20003800000 */
[----:B---3--:R-:W-:Y:S01]  /*08b0*/  FMUL.FTZ R22, R9, UR6 ;  /* 0x0000000609167c20 */ /* 0x008fe20008410000 */
[----:B------:R-:W-:-:S04]  /*08c0*/  IADD3 R9, R27, 0x80, RZ ;  /* 0x000000801b097810 */ /* 0x000fc80007ffe0ff */
[----:B------:R-:W-:Y:S01]  /*08d0*/  @!P0 MOV R27, R9 ;  /* 0x00000009001b8202 */ /* 0x000fe20000000f00 */
[----:B-----5:R-:W-:-:S05]  /*08e0*/  FMUL.FTZ R19, R22, R19 ;  /* 0x0000001316137220 */ /* 0x020fca0000410000 */
[----:B------:R0:W-:Y:S01]  /*08f0*/  @!P0 STG.E desc[UR4][R10.64], R19 ;  /* 0x000000130a008986 */ /* 0x0001e2000c101904 */
[----:B------:R-:W-:Y:S01]  /*0900*/  ISETP.GE.AND P0, PT, R27, R4, PT ;  /* 0x000000041b00720c */ /* 0x000fe20003f06270 */
[----:B------:R-:W-:-:S04]  /*0910*/  FMUL.FTZ R5, R5, UR6 ;  /* 0x0000000605057c20 */ /* 0x000fc80008410000 */
[----:B------:R-:W-:Y:S01]  /*0920*/  FMUL.FTZ R26, R5, R26 ;  /* 0x0000001a051a7220 */ /* 0x000fe20000410000 */
[----:B------:R-:W-:Y:S01]  /*0930*/  FMUL.FTZ R25, R25, UR6 ;  /* 0x0000000619197c20 */ /* 0x000fe20008410000 */
[----:B----4-:R-:W-:-:S04]  /*0940*/  FMUL.FTZ R24, R24, UR6 ;  /* 0x0000000618187c20 */ /* 0x010fc80008410000 */
[----:B------:R-:W-:Y:S01]  /*0950*/  FMUL.FTZ R7, R24, R7 ;  /* 0x0000000718077220 */ /* 0x000fe20000410000 */
[----:B------:R-:W-:Y:S01]  /*0960*/  FMUL.FTZ R6, R25, R6 ;  /* 0x0000000619067220 */ /* 0x000fe20000410000 */
[----:B------:R-:W-:Y:S01]  /*0970*/  FMUL.FTZ R5, R8, UR6 ;  /* 0x0000000608057c20 */ /* 0x000fe20008410000 */
[----:B------:R-:W-:-:S03]  /*0980*/  FMUL.FTZ R28, R28, UR6 ;  /* 0x000000061c1c7c20 */ /* 0x000fc60008410000 */
[----:B------:R-:W-:Y:S01]  /*0990*/  FMUL.FTZ R18, R5, R18 ;  /* 0x0000001205127220 */ /* 0x000fe20000410000 */
[----:B------:R-:W-:Y:S01]  /*09a0*/  FMUL.FTZ R2, R2, UR6 ;  /* 0x0000000602027c20 */ /* 0x000fe20008410000 */
[----:B------:R-:W-:-:S04]  /*09b0*/  FMUL.FTZ R9, R0, UR6 ;  /* 0x0000000600097c20 */ /* 0x000fc80008410000 */
[----:B--2---:R-:W-:Y:S01]  /*09c0*/  FMUL.FTZ R20, R9, R20 ;  /* 0x0000001409147220 */ /* 0x004fe20000410000 */
[----:B------:R-:W-:Y:S01]  /*09d0*/  FMUL.FTZ R29, R2, R29 ;  /* 0x0000001d021d7220 */ /* 0x000fe20000410000 */
[----:B------:R-:W-:Y:S01]  /*09e0*/  FMUL.FTZ R21, R28, R21 ;  /* 0x000000151c157220 */ /* 0x000fe20000410000 */
        /* <DEDUP_REMOVED lines=13> */
.L_x_10064:
[----:B------:R-:W-:-:S13]  /*0ac0*/  ISETP.GE.AND P0, PT, R27, R4, PT ;  /* 0x000000041b00720c */ /* 0x000fda0003f06270 */
[----:B------:R-:W-:Y:S05]  /*0ad0*/  @P0 BRA `(.L_x_10066) ;  /* 0x0000000000300947 */ /* 0x000fea0003800000 */
[----:B0-----:R-:W0:Y:S01]  /*0ae0*/  LDC.64 R8, c[0x0][0x228] ;  /* 0x00008a00ff087b82 */ /* 0x001e220000000a00 */
[----:B------:R-:W-:Y:S02]  /*0af0*/  IADD3 R5, R3, R27, RZ ;  /* 0x0000001b03057210 */ /* 0x000fe40007ffe0ff */
[----:B------:R-:W-:-:S03]  /*0b00*/  IADD3 R27, R27, 0x80, RZ ;  /* 0x000000801b1b7810 */ /* 0x000fc60007ffe0ff */
[----:B0-----:R-:W-:-:S05]  /*0b10*/  IMAD.WIDE.U32 R8, R5, 0x4, R8 ;  /* 0x0000000405087825 */ /* 0x001fca00078e0008 */
[----:B------:R1:W-:Y:S02]  /*0b20*/  STG.E desc[UR4][R8.64], R7 ;  /* 0x0000000708007986 */ /* 0x0003e4000c101904 */
.L_x_10065:
[----:B------:R-:W-:-:S13]  /*0b30*/  ISETP.GE.AND P0, PT, R27, R4, PT ;  /* 0x000000041b00720c */ /* 0x000fda0003f06270 */
[----:B------:R-:W-:Y:S05]  /*0b40*/  @P0 BRA `(.L_x_10067) ;  /* 0x0000000000340947 */ /* 0x000fea0003800000 */
[----:B-1----:R-:W1:Y:S01]  /*0b50*/  LDC.64 R6, c[0x0][0x228] ;  /* 0x00008a00ff067b82 */ /* 0x002e620000000a00 */
[----:B------:R-:W-:Y:S02]  /*0b60*/  IADD3 R5, R3, R27, RZ ;  /* 0x0000001b03057210 */ /* 0x000fe40007ffe0ff */
[----:B------:R-:W-:-:S03]  /*0b70*/  IADD3 R27, R27, 0x80, RZ ;  /* 0x000000801b1b7810 */ /* 0x000fc60007ffe0ff */
[----:B-1----:R-:W-:-:S05]  /*0b80*/  IMAD.WIDE.U32 R6, R5, 0x4, R6 ;  /* 0x0000000405067825 */ /* 0x002fca00078e0006 */
[----:B------:R1:W-:Y:S02]  /*0b90*/  STG.E desc[UR4][R6.64], R18 ;  /* 0x0000001206007986 */ /* 0x0003e4000c101904 */
.L_x_10066:
        /* <DEDUP_REMOVED lines=8> */
.L_x_10067:
[----:B------:R-:W-:Y:S05]  /*0c20*/  BSYNC B1 ;  /* 0x0000000000017941 */ /* 0x000fea0003800000 */
.L_x_10063:
[----:B------:R-:W-:-:S13]  /*0c30*/  ISETP.GE.AND P0, PT, R27, R4, PT ;  /* 0x000000041b00720c */ /* 0x000fda0003f06270 */
[----:B-12---:R-:W1:Y:S01]  /*0c40*/  @!P0 LDC.64 R6, c[0x0][0x228] ;  /* 0x00008a00ff068b82 */ /* 0x006e620000000a00 */
[----:B------:R-:W-:Y:S02]  /*0c50*/  @!P0 IADD3 R5, R3, R27, RZ ;  /* 0x0000001b03058210 */ /* 0x000fe40007ffe0ff */
[----:B------:R-:W-:-:S03]  /*0c60*/  @!P0 IADD3 R27, R27, 0x80, RZ ;  /* 0x000000801b1b8810 */ /* 0x000fc60007ffe0ff */
[----:B-1----:R-:W-:-:S05]  /*0c70*/  @!P0 IMAD.WIDE.U32 R6, R5, 0x4, R6 ;  /* 0x0000000405068825 */ /* 0x002fca00078e0006 */
[----:B------:R2:W-:Y:S02]  /*0c80*/  @!P0 STG.E desc[UR4][R6.64], R20 ;  /* 0x0000001406008986 */ /* 0x0005e4000c101904 */
.L_x_10068:
[----:B------:R-:W-:Y:S05]  /*0c90*/  BSYNC B0 ;  /* 0x0000000000007941 */ /* 0x000fea0003800000 */
.L_x_10062:
        /* <DEDUP_REMOVED lines=8> */
.L_x_10069:
        /* <DEDUP_REMOVED lines=14> */
.L_x_24151:


//--------------------- .text._ZN2at6native29vectorized_elementwise_kernelILi4EZZZNS0_54_GLOBAL__N__d8c5977b_16_LinearAlgebra_cu_7dd49032_297216addr_kernel_cudaERNS_14TensorIteratorERKN3c106ScalarES8_ENKUlvE_clEvENKUlvE5_clEvEUlfffE_St5arrayIPcLm4EEEEviT0_T1_ --------------------------
	.section	.text._ZN2at6native29vectorized_elementwise_kernelILi4EZZZNS0_54_GLOBAL__N__d8c5977b_16_LinearAlgebra_cu_7dd49032_297216addr_kernel_cudaERNS_14TensorIteratorERKN3c106ScalarES8_ENKUlvE_clEvENKUlvE5_clEvEUlfffE_St5arrayIPcLm4EEEEviT0_T1_,"ax",@progbits
	.align	128
        .global         _ZN2at6native29vectorized_elementwise_kernelILi4EZZZNS0_54_GLOBAL__N__d8c5977b_16_LinearAlgebra_cu_7dd49032_297216addr_kernel_cudaERNS_14TensorIteratorERKN3c106ScalarES8_ENKUlvE_clEvENKUlvE5_clEvEUlfffE_St5arrayIPcLm4EEEEviT0_T1_
        .type           _ZN2at6native29vectorized_elementwise_kernelILi4EZZZNS0_54_GLOBAL__N__d8c5977b_16_LinearAlgebra_cu_7dd49032_297216addr_kernel_cudaERNS_14TensorIteratorERKN3c106ScalarES8_ENKUlvE_clEvENKUlvE5_clEvEUlfffE_St5arrayIPcLm4EEEEviT0_T1_,@function
        .size           _ZN2at6native29vectorized_elementwise_kernelILi4EZZZNS0_54_GLOBAL__N__d8c5977b_16_LinearAlgebra_cu_7dd49032_297216addr_kernel_cudaERNS_14TensorIteratorERKN3c106ScalarES8_ENKUlvE_clEvENKUlvE5_clEvEUlfffE_St5arrayIPcLm4EEEEviT0_T1_,(.L_x_24152 - _ZN2at6native29vectorized_elementwise_kernelILi4EZZZNS0_54_GLOBAL__N__d8c5977b_16_LinearAlgebra_cu_7dd49032_297216addr_kernel_cudaERNS_14TensorIteratorERKN3c106ScalarES8_ENKUlvE_clEvENKUlvE5_clEvEUlfffE_St5arrayIPcLm4EEEEviT0_T1_)
        .other          _ZN2at6native29vectorized_elementwise_kernelILi4EZZZNS0_54_GLOBAL__N__d8c5977b_16_LinearAlgebra_cu_7dd49032_297216addr_kernel_cudaERNS_14TensorIteratorERKN3c106ScalarES8_ENKUlvE_clEvENKUlvE5_clEvEUlfffE_St5arrayIPcLm4EEEEviT0_T1_,@"STO_CUDA_ENTRY STV_DEFAULT"
_ZN2at6native29vectorized_elementwise_kernelILi4EZZZNS0_54_GLOBAL__N__d8c5977b_16_LinearAlgebra_cu_7dd49032_297216addr_kernel_cudaERNS_14TensorIteratorERKN3c106ScalarES8_ENKUlvE_clEvENKUlvE5_clEvEUlfffE_St5arrayIPcLm4EEEEviT0_T1_:
.text._ZN2at6native29vectorized_elementwise_kernelILi4EZZZNS0_54_GLOBAL__N__d8c5977b_16_LinearAlgebra_cu_7dd49032_297216addr_kernel_cudaERNS_14TensorIteratorERKN3c106ScalarES8_ENKUlvE_clEvENKUlvE5_clEvEUlfffE_St5arrayIPcLm4EEEEviT0_T1_:
        /* <DEDUP_REMOVED lines=15> */
[C---:B--2---:R-:W-:Y:S01]  /*00f0*/  IMAD.WIDE R6, R3.reuse, 0x4, R6 ;  /* 0x0000000403067825 */ /* 0x044fe200078e0206 */
[----:B------:R-:W2:Y:S03]  /*0100*/  LDG.E.128 R16, desc[UR4][R20.64] ;  /* 0x0000000414107981 */ /* 0x000ea6000c1e1d00 */
[----:B------:R-:W-:Y:S02]  /*0110*/  IMAD.WIDE.U32 R22, R0, 0x10, R6 ;  /* 0x0000001000167825 */ /* 0x000fe400078e0006 */
[----:B------:R-:W4:Y:S04]  /*0120*/  LDG.E.128 R4, desc[UR4][R20.64+0x800] ;  /* 0x0008000414047981 */ /* 0x000f28000c1e1d00 */
[----:B------:R-:W5:Y:S04]  /*0130*/  LDG.E.128 R12, desc[UR4][R22.64] ;  /* 0x00000004160c7981 */ /* 0x000f68000c1e1d00 */
[----:B------:R-:W5:Y:S01]  /*0140*/  LDG.E.128 R8, desc[UR4][R22.64+0x800] ;  /* 0x0008000416087981 */ /* 0x000f62000c1e1d00 */
[----:B---3--:R-:W-:-:S04]  /*0150*/  IMAD.WIDE.U32 R2, R3, 0x4, R24 ;  /* 0x0000000403027825 */ /* 0x008fc800078e0018 */
[----:B------:R-:W-:-:S04]  /*0160*/  IMAD.WIDE R2, R0, 0x10, R2 ;  /* 0x0000001000027825 */ /* 0x000fc800078e0202 */
[----:B--2---:R-:W-:Y:S01]  /*0170*/  FMUL.FTZ R24, R19, UR6 ;  /* 0x0000000613187c20 */ /* 0x004fe20008410000 */
[----:B------:R-:W-:Y:S01]  /*0180*/  FMUL.FTZ R19, R18, UR6 ;  /* 0x0000000612137c20 */ /* 0x000fe20008410000 */
[----:B------:R-:W-:Y:S01]  /*0190*/  FMUL.FTZ R18, R17, UR6 ;  /* 0x0000000611127c20 */ /* 0x000fe20008410000 */
[----:B------:R-:W-:Y:S01]  /*01a0*/  FMUL.FTZ R17, R16, UR6 ;  /* 0x0000000610117c20 */ /* 0x000fe20008410000 */
[----:B----4-:R-:W-:Y:S01]  /*01b0*/  FMUL.FTZ R16, R7, UR6 ;  /* 0x0000000607107c20 */ /* 0x010fe20008410000 */
[----:B------:R-:W-:Y:S01]  /*01c0*/  FMUL.FTZ R0, R5, UR6 ;  /* 0x0000000605007c20 */ /* 0x000fe20008410000 */
[----:B------:R-:W-:Y:S01]  /*01d0*/  FMUL.FTZ R7, R6, UR6 ;  /* 0x0000000606077c20 */ /* 0x000fe20008410000 */
[----:B------:R-:W-:Y:S01]  /*01e0*/  FMUL.FTZ R5, R4, UR6 ;  /* 0x0000000604057c20 */ /* 0x000fe20008410000 */
[----:B-----5:R-:W-:Y:S01]  /*01f0*/  FMUL.FTZ R15, R15, R24 ;  /* 0x000000180f0f7220 */ /* 0x020fe20000410000 */
[----:B------:R-:W-:Y:S01]  /*0200*/  FMUL.FTZ R14, R14, R19 ;  /* 0x000000130e0e7220 */ /* 0x000fe20000410000 */
[----:B------:R-:W-:Y:S01]  /*0210*/  FMUL.FTZ R13, R13, R18 ;  /* 0x000000120d0d7220 */ /* 0x000fe20000410000 */
[----:B------:R-:W-:Y:S01]  /*0220*/  FMUL.FTZ R12, R12, R17 ;  /* 0x000000110c0c7220 */ /* 0x000fe20000410000 */
[----:B------:R-:W-:Y:S01]  /*0230*/  FMUL.FTZ R11, R11, R16 ;  /* 0x000000100b0b7220 */ /* 0x000fe20000410000 */
[----:B------:R-:W-:Y:S01]  /*0240*/  FMUL.FTZ R10, R10, R7 ;  /* 0x000000070a0a7220 */ /* 0x000fe20000410000 */
[----:B------:R-:W-:Y:S01]  /*0250*/  FMUL.FTZ R9, R9, R0 ;  /* 0x0000000009097220 */ /* 0x000fe20000410000 */
[----:B------:R-:W-:Y:S01]  /*0260*/  FMUL.FTZ R8, R8, R5 ;  /* 0x0000000508087220 */ /* 0x000fe20000410000 */
[----:B------:R-:W-:Y:S04]  /*0270*/  STG.E.128 desc[UR4][R2.64], R12 ;  /* 0x0000000c02007986 */ /* 0x000fe8000c101d04 */
[----:B------:R-:W-:Y:S01]  /*0280*/  STG.E.128 desc[UR4][R2.64+0x800], R8 ;  /* 0x0008000802007986 */ /* 0x000fe2000c101d04 */
[----:B------:R-:W-:Y:S05]  /*0290*/  EXIT ;  /* 0x000000000000794d */ /* 0x000fea0003800000 */
.L_x_10070:
        /* <DEDUP_REMOVED lines=124> */
.L_x_10073:
[----:B------:R-:W-:-:S13]  /*0a60*/  ISETP.GE.AND P0, PT, R27, R4, PT ;  /* 0x000000041b00720c */ /* 0x000fda0003f06270 */
[----:B------:R-:W-:Y:S05]  /*0a70*/  @P0 BRA `(.L_x_10075) ;  /* 0x0000000000300947 */ /* 0x000fea0003800000 */
[----:B0-----:R-:W0:Y:S01]  /*0a80*/  LDC.64 R8, c[0x0][0x228] ;  /* 0x00008a00ff087b82 */ /* 0x001e220000000a00 */
[----:B------:R-:W-:Y:S02]  /*0a90*/  IADD3 R5, R3, R27, RZ ;  /* 0x0000001b03057210 */ /* 0x000fe40007ffe0ff */
[----:B------:R-:W-:-:S03]  /*0aa0*/  IADD3 R27, R27, 0x80, RZ ;  /* 0x000000801b1b7810 */ /* 0x000fc60007ffe0ff */
[----:B0-----:R-:W-:-:S05]  /*0ab0*/  IMAD.WIDE.U32 R8, R5, 0x4, R8 ;  /* 0x0000000405087825 */ /* 0x001fca00078e0008 */
[----:B------:R1:W-:Y:S02]  /*0ac0*/  STG.E desc[UR4][R8.64], R7 ;  /* 0x0000000708007986 */ /* 0x0003e4000c101904 */
.L_x_10074:
[----:B------:R-:W-:-:S13]  /*0ad0*/  ISETP.GE.AND P0, PT, R27, R4, PT ;  /* 0x000000041b00720c */ /* 0x000fda0003f06270 */
[----:B------:R-:W-:Y:S05]  /*0ae0*/  @P0 BRA `(.L_x_10076) ;  /* 0x0000000000340947 */ /* 0x000fea0003800000 */
[----:B-1----:R-:W1:Y:S01]  /*0af0*/  LDC.64 R6, c[0x0][0x228] ;  /* 0x00008a00ff067b82 */ /* 0x002e620000000a00 */
[----:B------:R-:W-:Y:S02]  /*0b00*/  IADD3 R5, R3, R27, RZ ;  /* 0x0000001b03057210 */ /* 0x000fe40007ffe0ff */
[----:B------:R-:W-:-:S03]  /*0b10*/  IADD3 R27, R27, 0x80, RZ ;  /* 0x000000801b1b7810 */ /* 0x000fc60007ffe0ff */
[----:B-1----:R-:W-:-:S05]  /*0b20*/  IMAD.WIDE.U32 R6, R5, 0x4, R6 ;  /* 0x0000000405067825 */ /* 0x002fca00078e0006 */
[----:B------:R1:W-:Y:S02]  /*0b30*/  STG.E desc[UR4][R6.64], R18 ;  /* 0x0000001206007986 */ /* 0x0003e4000c101904 */
.L_x_10075:
        /* <DEDUP_REMOVED lines=8> */
.L_x_10076:
[----:B------:R-:W-:Y:S05]  /*0bc0*/  BSYNC B1 ;  /* 0x0000000000017941 */ /* 0x000fea0003800000 */
.L_x_10072:
[----:B------:R-:W-:-:S13]  /*0bd0*/  ISETP.GE.AND P0, PT, R27, R4, PT ;  /* 0x000000041b00720c */ /* 0x000fda0003f06270 */
[----:B-12---:R-:W1:Y:S01]  /*0be0*/  @!P0 LDC.64 R6, c[0x0][0x228] ;  /* 0x00008a00ff068b82 */ /* 0x006e620000000a00 */
[----:B------:R-:W-:Y:S02]  /*0bf0*/  @!P0 IADD3 R5, R3, R27, RZ ;  /* 0x0000001b03058210 */ /* 0x000fe40007ffe0ff */
[----:B------:R-:W-:-:S03]  /*0c00*/  @!P0 IADD3 R27, R27, 0x80, RZ ;  /* 0x000000801b1b8810 */ /* 0x000fc60007ffe0ff */
[----:B-1----:R-:W-:-:S05]  /*0c10*/  @!P0 IMAD.WIDE.U32 R6, R5, 0x4, R6 ;  /* 0x0000000405068825 */ /* 0x002fca00078e0006 */
[----:B------:R2:W-:Y:S02]  /*0c20*/  @!P0 STG.E desc[UR4][R6.64], R20 ;  /* 0x0000001406008986 */ /* 0x0005e4000c101904 */
.L_x_10077:
[----:B------:R-:W-:Y:S05]  /*0c30*/  BSYNC B0 ;  /* 0x0000000000007941 */ /* 0x000fea0003800000 */
.L_x_10071:
        /* <DEDUP_REMOVED lines=8> */
.L_x_10078:
        /* <DEDUP_REMOVED lines=12> */
.L_x_24152:


//--------------------- .text._ZN2at6native29vectorized_elementwise_kernelILi8EZZZNS0_54_GLOBAL__N__d8c5977b_16_LinearAlgebra_cu_7dd49032_297216addr_kernel_cudaERNS_14TensorIteratorERKN3c106ScalarES8_ENKUlvE_clEvENKUlvE5_clEvEUlfffE_St5arrayIPcLm4EEEEviT0_T1_ --------------------------
	.section	.text._ZN2at6native29vectorized_elementwise_kernelILi8EZZZNS0_54_GLOBAL__N__d8c5977b_16_LinearAlgebra_cu_7dd49032_297216addr_kernel_cudaERNS_14TensorIteratorERKN3c106ScalarES8_ENKUlvE_clEvENKUlvE5_clEvEUlfffE_St5arrayIPcLm4EEEEviT0_T1_,"ax",@progbits
	.align	128
        .global         _ZN2at6native29vectorized_elementwise_kernelILi8EZZZNS0_54_GLOBAL__N__d8c5977b_16_LinearAlgebra_cu_7dd49032_297216addr_kernel_cudaERNS_14TensorIteratorERKN3c106ScalarES8_ENKUlvE_clEvENKUlvE5_clEvEUlfffE_St5arrayIPcLm4EEEEviT0_T1_
        .type           _ZN2at6native29vectorized_elementwise_kernelILi8EZZZNS0_54_GLOBAL__N__d8c5977b_16_LinearAlgebra_cu_7dd49032_297216addr_kernel_cudaERNS_14TensorIteratorERKN3c106ScalarES8_ENKUlvE_clEvENKUlvE5_clEvEUlfffE_St5arrayIPcLm4EEEEviT0_T1_,@function
        .size           _ZN2at6native29vectorized_elementwise_kernelILi8EZZZNS0_54_GLOBAL__N__d8c5977b_16_LinearAlgebra_cu_7dd49032_297216addr_kernel_cudaERNS_14TensorIteratorERKN3c106ScalarES8_ENKUlvE_clEvENKUlvE5_clEvEUlfffE_St5arrayIPcLm4EEEEviT0_T1_,(.L_x_24153 - _ZN2at6native29vectorized_elementwise_kernelILi8EZZZNS0_54_GLOBAL__N__d8c5977b_16_LinearAlgebra_cu_7dd49032_297216addr_kernel_cudaERNS_14TensorIteratorERKN3c106ScalarES8_ENKUlvE_clEvENKUlvE5_clEvEUlfffE_St5arrayIPcLm4EEEEviT0_T1_)
        .other          _ZN2at6native29vectorized_elementwise_kernelILi8EZZZNS0_54_GLOBAL__N__d8c5977b_16_LinearAlgebra_cu_7dd49032_297216addr_kernel_cudaERNS_14TensorIteratorERKN3c106ScalarES8_ENKUlvE_clEvENKUlvE5_clEvEUlfffE_St5arrayIPcLm4EEEEviT0_T1_,@"STO_CUDA_ENTRY STV_DEFAULT"
_ZN2at6native29vectorized_elementwise_kernelILi8EZZZNS0_54_GLOBAL__N__d8c5977b_16_LinearAlgebra_cu_7dd49032_297216addr_kernel_cudaERNS_14TensorIteratorERKN3c106ScalarES8_ENKUlvE_clEvENKUlvE5_clEvEUlfffE_St5arrayIPcLm4EEEEviT0_T1_:
.text._ZN2at6native29vectorized_elementwise_kernelILi8EZZZNS0_54_GLOBAL__N__d8c5977b_16_LinearAlgebra_cu_7dd49032_297216addr_kernel_cudaERNS_14TensorIteratorERKN3c106ScalarES8_ENKUlvE_clEvENKUlvE5_clEvEUlfffE_St5arrayIPcLm4EEEEviT0_T1_:
        /* <DEDUP_REMOVED lines=42> */
.L_x_10079:
        /* <DEDUP_REMOVED lines=124> */
.L_x_10082:
[----:B------:R-:W-:-:S13]  /*0a60*/  ISETP.GE.AND P0, PT, R27, R4, PT ;  /* 0x000000041b00720c */ /* 0x000fda0003f06270 */
[----:B------:R-:W-:Y:S05]  /*0a70*/  @P0 BRA `(.L_x_10084) ;  /* 0x0000000000300947 */ /* 0x000fea0003800000 */
[----:B0-----:R-:W0:Y:S01]  /*0a80*/  LDC.64 R8, c[0x0][0x228] ;  /* 0x00008a00ff087b82 */ /* 0x001e220000000a00 */
[----:B------:R-:W-:Y:S02]  /*0a90*/  IADD3 R5, R3, R27, RZ ;  /* 0x0000001b03057210 */ /* 0x000fe40007ffe0ff */
[----:B------:R-:W-:-:S03]  /*0aa0*/  IADD3 R27, R27, 0x80, RZ ;  /* 0x000000801b1b7810 */ /* 0x000fc60007ffe0ff */
[----:B0-----:R-:W-:-:S05]  /*0ab0*/  IMAD.WIDE.U32 R8, R5, 0x4, R8 ;  /* 0x0000000405087825 */ /* 0x001fca00078e0008 */
[----:B------:R1:W-:Y:S02]  /*0ac0*/  STG.E desc[UR4][R8.64], R7 ;  /* 0x0000000708007986 */ /* 0x0003e4000c101904 */
.L_x_10083:
[----:B------:R-:W-:-:S13]  /*0ad0*/  ISETP.GE.AND P0, PT, R27, R4, PT ;  /* 0x000000041b00720c */ /* 0x000fda0003f06270 */
[----:B------:R-:W-:Y:S05]  /*0ae0*/  @P0 BRA `(.L_x_10085) ;  /* 0x0000000000340947 */ /* 0x000fea0003800000 */
[----:B-1----:R-:W1:Y:S01]  /*0af0*/  LDC.64 R6, c[0x0][0x228] ;  /* 0x00008a00ff067b82 */ /* 0x002e620000000a00 */
[----:B------:R-:W-:Y:S02]  /*0b00*/  IADD3 R5, R3, R27, RZ ;  /* 0x0000001b03057210 */ /* 0x000fe40007ffe0ff */
[----:B------:R-:W-:-:S03]  /*0b10*/  IADD3 R27, R27, 0x80, RZ ;  /* 0x000000801b1b7810 */ /* 0x000fc60007ffe0ff */
[----:B-1----:R-:W-:-:S05]  /*0b20*/  IMAD.WIDE.U32 R6, R5, 0x4, R6 ;  /* 0x0000000405067825 */ /* 0x002fca00078e0006 */
[----:B------:R1:W-:Y:S02]  /*0b30*/  STG.E desc[UR4][R6.64], R18 ;  /* 0x0000001206007986 */ /* 0x0003e4000c101904 */
.L_x_10084:
        /* <DEDUP_REMOVED lines=8> */
.L_x_10085:
[----:B------:R-:W-:Y:S05]  /*0bc0*/  BSYNC B1 ;  /* 0x0000000000017941 */ /* 0x000fea0003800000 */
.L_x_10081:
[----:B------:R-:W-:-:S13]  /*0bd0*/  ISETP.GE.AND P0, PT, R27, R4, PT ;  /* 0x000000041b00720c */ /* 0x000fda0003f06270 */
[----:B-12---:R-:W1:Y:S01]  /*0be0*/  @!P0 LDC.64 R6, c[0x0][0x228] ;  /* 0x00008a00ff068b82 */ /* 0x006e620000000a00 */
[----:B------:R-:W-:Y:S02]  /*0bf0*/  @!P0 IADD3 R5, R3, R27, RZ ;  /* 0x0000001b03058210 */ /* 0x000fe40007ffe0ff */
[----:B------:R-:W-:-:S03]  /*0c00*/  @!P0 IADD3 R27, R27, 0x80, RZ ;  /* 0x000000801b1b8810 */ /* 0x000fc60007ffe0ff */
[----:B-1----:R-:W-:-:S05]  /*0c10*/  @!P0 IMAD.WIDE.U32 R6, R5, 0x4, R6 ;  /* 0x0000000405068825 */ /* 0x002fca00078e0006 */
[----:B------:R2:W-:Y:S02]  /*0c20*/  @!P0 STG.E desc[UR4][R6.64], R20 ;  /* 0x0000001406008986 */ /* 0x0005e4000c101904 */
.L_x_10086:
[----:B------:R-:W-:Y:S05]  /*0c30*/  BSYNC B0 ;  /* 0x0000000000007941 */ /* 0x000fea0003800000 */
.L_x_10080:
        /* <DEDUP_REMOVED lines=8> */
.L_x_10087:
        /* <DEDUP_REMOVED lines=12> */
.L_x_24153:


//--------------------- .text._ZN2at6native18elementwise_kernelILi128ELi4EZNS0_15gpu_kernel_implIZZZNS0_54_GLOBAL__N__d8c5977b_16_LinearAlgebra_cu_7dd49032_297216addr_kernel_cudaERNS_14TensorIteratorERKN3c106ScalarES9_ENKUlvE_clEvENKUlvE4_clEvEUldddE0_EEvRNS_18TensorIteratorBaseERKT_EUliE_EEviT1_ --------------------------
	.section	.text._ZN2at6native18elementwise_kernelILi128ELi4EZNS0_15gpu_kernel_implIZZZNS0_54_GLOBAL__N__d8c5977b_16_LinearAlgebra_cu_7dd49032_297216addr_kernel_cudaERNS_14TensorIteratorERKN3c106ScalarES9_ENKUlvE_clEvENKUlvE4_clEvEUldddE0_EEvRNS_18TensorIteratorBaseERKT_EUliE_EEviT1_,"ax",@progbits
	.align	128
        .global         _ZN2at6native18elementwise_kernelILi128ELi4EZNS0_15gpu_kernel_implIZZZNS0_54_GLOBAL__N__d8c5977b_16_LinearAlgebra_cu_7dd49032_297216addr_kernel_cudaERNS_14TensorIteratorERKN3c106ScalarES9_ENKUlvE_clEvENKUlvE4_clEvEUldddE0_EEvRNS_18TensorIteratorBaseERKT_EUliE_EEviT1_
        .type           _ZN2at6native18elementwise_kernelILi128ELi4EZNS0_15gpu_kernel_implIZZZNS0_54_GLOBAL__N__d8c5977b_16_LinearAlgebra_cu_7dd49032_297216addr_kernel_cudaERNS_14TensorIteratorERKN3c106ScalarES9_ENKUlvE_clEvENKUlvE4_clEvEUldddE0_EEvRNS_18TensorIteratorBaseERKT_EUliE_EEviT1_,@function
        .size           _ZN2at6native18elementwise_kernelILi128ELi4EZNS0_15gpu_kernel_implIZZZNS0_54_GLOBAL__N__d8c5977b_16_LinearAlgebra_cu_7dd49032_297216addr_kernel_cudaERNS_14TensorIteratorERKN3c106ScalarES9_ENKUlvE_clEvENKUlvE4_clEvEUldddE0_EEvRNS_18TensorIteratorBaseERKT_EUliE_EEviT1_,(.L_x_24154 - _ZN2at6native18elementwise_kernelILi128ELi4EZNS0_15gpu_kernel_implIZZZNS0_54_GLOBAL__N__d8c5977b_16_LinearAlgebra_cu_7dd49032_297216addr_kernel_cudaERNS_14TensorIteratorERKN3c106ScalarES9_ENKUlvE_clEvENKUlvE4_clEvEUldddE0_EEvRNS_18TensorIteratorBaseERKT_EUliE_EEviT1_)
        .other          _ZN2at6native18elementwise_kernelILi128ELi4EZNS0_15gpu_kernel_implIZZZNS0_54_GLOBAL__N__d8c5977b_16_LinearAlgebra_cu_7dd49032_297216addr_kernel_cudaERNS_14TensorIteratorERKN3c106ScalarES9_ENKUlvE_clEvENKUlvE4_clEvEUldddE0_EEvRNS_18TensorIteratorBaseERKT_EUliE_EEviT1_,@"STO_CUDA_ENTRY STV_DEFAULT"
_ZN2at6native18elementwise_kernelILi128ELi4EZNS0_15gpu_kernel_implIZZZNS0_54_GLOBAL__N__d8c5977b_16_LinearAlgebra_cu_7dd49032_297216addr_kernel_cudaERNS_14TensorIteratorERKN3c106ScalarES9_ENKUlvE_clEvENKUlvE4_clEvEUldddE0_EEvRNS_18TensorIteratorBaseERKT_EUliE_EEviT1_:
.text._ZN2at6native18elementwise_kernelILi128ELi4EZNS0_15gpu_kernel_implIZZZNS0_54_GLOBAL__N__d8c5977b_16_LinearAlgebra_cu_7dd49032_297216addr_kernel_cudaERNS_14TensorIteratorERKN3c106ScalarES9_ENKUlvE_clEvENKUlvE4_clEvEUldddE0_EEvRNS_18TensorIteratorBaseERKT_EUliE_EEviT1_:
        /* <DEDUP_REMOVED lines=391> */
.L_x_10090:
        /* <DEDUP_REMOVED lines=19> */
[----:B--2---:R0:W1:Y:S01]  /*19a0*/  I2F.F64.S16 R22, R4 ;  /* 0x0000000400167312 */ /* 0x0040620000101c00 */
[----:B------:R-:W-:Y:S05]  /*19b0*/  BRA `(.L_x_10096) ;  /* 0x0000000c007c7947 */ /* 0x000fea0003800000 */
.L_x_10094:
[----:B------:R-:W2:Y:S02]  /*19c0*/  LDG.E.U8 R4, desc[UR36][R4.64] ;  /* 0x0000002404047981 */ /* 0x000ea4000c1e1100 */
[----:B--2---:R0:W1:Y:S01]  /*19d0*/  I2F.F64.U16 R22, R4 ;  /* 0x0000000400167312 */ /* 0x0040620000101800 */
[----:B------:R-:W-:Y:S05]  /*19e0*/  BRA `(.L_x_10096) ;  /* 0x0000000c00707947 */ /* 0x000fea0003800000 */
.L_x_10093:
[----:B------:R-:W-:-:S13]  /*19f0*/  ISETP.NE.AND P0, PT, R3, 0x2, PT ;  /* 0x000000020300780c */ /* 0x000fda0003f05270 */
[----:B------:R-:W-:Y:S05]  /*1a00*/  @!P0 BRA `(.L_x_10097) ;  /* 0x0000000000288947 */ /* 0x000fea0003800000 */
[----:B------:R-:W-:-:S13]  /*1a10*/  ISETP.NE.AND P0, PT, R3, 0x3, PT ;  /* 0x000000030300780c */ /* 0x000fda0003f05270 */
[----:B------:R-:W-:Y:S05]  /*1a20*/  @!P0 BRA `(.L_x_10098) ;  /* 0x0000000000148947 */ /* 0x000fea0003800000 */
[----:B------:R-:W-:-:S13]  /*1a30*/  ISETP.NE.AND P0, PT, R3, 0x4, PT ;  /* 0x000000040300780c */ /* 0x000fda0003f05270 */
[----:B------:R-:W-:Y:S05]  /*1a40*/  @P0 BRA `(.L_x_10095) ;  /* 0x0000000800fc0947 */ /* 0x000fea0003800000 */
[----:B------:R-:W2:Y:S02]  /*1a50*/  LDG.E.64 R22, desc[UR36][R4.64] ;  /* 0x0000002404167981 */ /* 0x000ea4000c1e1b00 */
[----:B--2---:R-:W0:Y:S01]  /*1a60*/  I2F.F64.S64 R22, R22 ;  /* 0x0000001600167312 */ /* 0x004e220000301c00 */
[----:B------:R-:W-:Y:S05]  /*1a70*/  BRA `(.L_x_10096) ;  /* 0x0000000c004c7947 */ /* 0x000fea0003800000 */
.L_x_10098:
[----:B------:R-:W2:Y:S02]  /*1a80*/  LDG.E R4, desc[UR36][R4.64] ;  /* 0x0000002404047981 */ /* 0x000ea4000c1e1900 */
[----:B--2---:R0:W1:Y:S01]  /*1a90*/  I2F.F64 R22, R4 ;  /* 0x0000000400167312 */ /* 0x0040620000201c00 */
[----:B------:R-:W-:Y:S05]  /*1aa0*/  BRA `(.L_x_10096) ;  /* 0x0000000c00407947 */ /* 0x000fea0003800000 */
.L_x_10097:
[----:B------:R-:W2:Y:S02]  /*1ab0*/  LDG.E.U16 R4, desc[UR36][R4.64] ;  /* 0x0000002404047981 */ /* 0x000ea4000c1e1500 */
[----:B--2---:R0:W1:Y:S01]  /*1ac0*/  I2F.F64.S16 R22, R4 ;  /* 0x0000000400167312 */ /* 0x0040620000101c00 */
[----:B------:R-:W-:Y:S05]  /*1ad0*/  BRA `(.L_x_10096) ;  /* 0x0000000c00347947 */ /* 0x000fea0003800000 */
.L_x_10092:
[----:B------:R-:W-:-:S13]  /*1ae0*/  ISETP.GT.AND P0, PT, R3, 0x6, PT ;  /* 0x000000060300780c */ /* 0x000fda0003f04270 */
[----:B------:R-:W-:Y:S05]  /*1af0*/  @P0 BRA `(.L_x_10099) ;  /* 0x0000000000340947 */ /* 0x000fea0003800000 */
[----:B------:R-:W-:-:S13]  /*1b00*/  ISETP.NE.AND P0, PT, R3, 0x5, PT ;  /* 0x000000050300780c */ /* 0x000fda0003f05270 */
[----:B------:R-:W-:Y:S05]  /*1b10*/  @!P0 BRA `(.L_x_10100) ;  /* 0x0000000000188947 */ /* 0x000fea0003800000 */
[----:B------:R-:W-:-:S13]  /*1b20*/  ISETP.NE.AND P0, PT, R3, 0x6, PT ;  /* 0x000000060300780c */ /* 0x000fda0003f05270 */
[----:B------:R-:W-:Y:S05]  /*1b30*/  @P0 BRA `(.L_x_10095) ;  /* 0x0000000800c00947 */ /* 0x000fea0003800000 */
[----:B------:R-:W2:Y:S02]  /*1b40*/  LDG.E R22, desc[UR36][R4.64] ;  /* 0x0000002404167981 */ /* 0x000ea4000c1e1900 */
[----:B--2---:R-:W-:-:S06]  /*1b50*/  FMUL.FTZ R22, R22, 1 ;  /* 0x3f80000016167820 */ /* 0x004fcc0000410000 */
[----:B------:R-:W0:Y:S01]  /*1b60*/  F2F.F64.F32 R22, R22 ;  /* 0x0000001600167310 */ /* 0x000e220000201800 */
[----:B------:R-:W-:Y:S05]  /*1b70*/  BRA `(.L_x_10096) ;  /* 0x0000000c000c7947 */ /* 0x000fea0003800000 */
.L_x_10100:
[----:B------:R-:W2:Y:S02]  /*1b80*/  LDG.E.U16 R0, desc[UR36][R4.64] ;  /* 0x0000002404007981 */ /* 0x000ea4000c1e1500 */
[----:B--2---:R-:W-:-:S05]  /*1b90*/  HADD2.F32 R0, -RZ, R0.H0_H0 ;  /* 0x20000000ff007230 */ /* 0x004fca0000004100 */
[----:B------:R-:W-:-:S04]  /*1ba0*/  FMUL.FTZ R0, R0, 1 ;  /* 0x3f80000000007820 */ /* 0x000fc80000410000 */
[----:B------:R0:W1:Y:S01]  /*1bb0*/  F2F.F64.F32 R22, R0 ;  /* 0x0000000000167310 */ /* 0x0000620000201800 */
[----:B------:R-:W-:Y:S05]  /*1bc0*/  BRA `(.L_x_10096) ;  /* 0x0000000800f87947 */ /* 0x000fea0003800000 */
.L_x_10099:
[----:B------:R-:W-:-:S13]  /*1bd0*/  ISETP.NE.AND P0, PT, R3, 0x7, PT ;  /* 0x000000070300780c */ /* 0x000fda0003f05270 */
[----:B------:R-:W-:Y:S05]  /*1be0*/  @!P0 BRA `(.L_x_10101) ;  /* 0x0000000000348947 */ /* 0x000fea0003800000 */
        /* <DEDUP_REMOVED lines=8> */
.L_x_10102:
[----:B------:R-:W2:Y:S02]  /*1c70*/  LDG.E.U16 R4, desc[UR36][R4.64] ;  /* 0x0000002404047981 */ /* 0x000ea4000c1e1500 */
[----:B--2---:R-:W-:-:S05]  /*1c80*/  HADD2.F32 R0, -RZ, R4.H0_H0 ;  /* 0x20000004ff007230 */ /* 0x004fca0000004100 */
[----:B------:R-:W-:-:S04]  /*1c90*/  FMUL.FTZ R0, R0, 1 ;  /* 0x3f80000000007820 */ /* 0x000fc80000410000 */
[----:B------:R0:W1:Y:S01]  /*1ca0*/  F2F.F64.F32 R22, R0 ;  /* 0x0000000000167310 */ /* 0x0000620000201800 */
[----:B------:R-:W-:Y:S05]  /*1cb0*/  BRA `(.L_x_10096) ;  /* 0x0000000800bc7947 */ /* 0x000fea0003800000 */
.L_x_10101:
[----:B------:R0:W5:Y:S01]  /*1cc0*/  LDG.E.64 R22, desc[UR36][R4.64] ;  /* 0x0000002404167981 */ /* 0x000162000c1e1b00 */
[----:B------:R-:W-:Y:S05]  /*1cd0*/  BRA `(.L_x_10096) ;  /* 0x0000000800b47947 */ /* 0x000fea0003800000 */
.L_x_10091:
        /* <DEDUP_REMOVED lines=11> */
[----:B------:R-:W-:Y:S01]  /*1d90*/  FSEL R23, RZ, 1.875, !P0 ;  /* 0x3ff00000ff177808 */ /* 0x000fe20004000000 */
[----:B------:R-:W-:Y:S08]  /*1da0*/  BRA `(.L_x_10096) ;  /* 0x0000000800807947 */ /* 0x000ff00003800000 */
.L_x_10105:
[----:B------:R0:W5:Y:S01]  /*1db0*/  LDG.E.64 R22, desc[UR36][R4.64] ;  /* 0x0000002404167981 */ /* 0x000162000c1e1b00 */
[----:B------:R-:W-:Y:S05]  /*1dc0*/  BRA `(.L_x_10096) ;  /* 0x0000000800787947 */ /* 0x000fea0003800000 */
.L_x_10104:
        /* <DEDUP_REMOVED lines=28> */
.L_x_10107:
        /* <DEDUP_REMOVED lines=10> */
[----:B------:R-:W-:-:S04]  /*2030*/  SHF.L.U32 R0, R4, 0x18, RZ ;  /* 0x0000001804007819 */ /* 0x000fc800000006ff */
[----:B------:R-:W-:-:S05]  /*2040*/  LOP3.LUT R0, R3, 0x80000000, R0, 0xf8, !PT ;  /* 0x8000000003007812 */ /* 0x000fca00078ef800 */
[----:B------:R-:W-:-:S04]  /*2050*/  FMUL.FTZ R0, R0, 1 ;  /* 0x3f80000000007820 */ /* 0x000fc80000410000 */
[----:B------:R0:W1:Y:S01]  /*2060*/  F2F.F64.F32 R22, R0 ;  /* 0x0000000000167310 */ /* 0x0000620000201800 */
[----:B------:R-:W-:Y:S05]  /*2070*/  BRA `(.L_x_10096) ;  /* 0x0000000400cc7947 */ /* 0x000fea0003800000 */
.L_x_10106:
[----:B------:R-:W2:Y:S02]  /*2080*/  LDG.E.U16 R0, desc[UR36][R4.64] ;  /* 0x0000002404007981 */ /* 0x000ea4000c1e1500 */
[----:B--2---:R-:W-:-:S04]  /*2090*/  IMAD.U32 R0, R0, 0x10000, RZ ;  /* 0x0001000000007824 */ /* 0x004fc800078e00ff */
[----:B------:R-:W-:-:S04]  /*20a0*/  FMUL.FTZ R0, R0, 1 ;  /* 0x3f80000000007820 */ /* 0x000fc80000410000 */
[----:B------:R0:W1:Y:S01]  /*20b0*/  F2F.F64.F32 R22, R0 ;  /* 0x0000000000167310 */ /* 0x0000620000201800 */
[----:B------:R-:W-:Y:S05]  /*20c0*/  BRA `(.L_x_10096) ;  /* 0x0000000400b87947 */ /* 0x000fea0003800000 */
.L_x_10103:
        /* <DEDUP_REMOVED lines=9> */
[----:B--2---:R0:W1:Y:S01]  /*2160*/  I2F.F64.U16 R22, R4 ;  /* 0x0000000400167312 */ /* 0x0040620000101800 */
[----:B------:R-:W-:Y:S05]  /*2170*/  BRA `(.L_x_10096) ;  /* 0x00000004008c7947 */ /* 0x000fea0003800000 */
.L_x_10110:
        /* <DEDUP_REMOVED lines=21> */
.L_x_10114:
[----:B------:R-:W-:Y:S05]  /*22d0*/  BSYNC B1 ;  /* 0x0000000000017941 */ /* 0x000fea0003800000 */
.L_x_10113:
[----:B------:R-:W-:Y:S01]  /*22e0*/  LEA R5, R0, 0x3b800000, 0x17 ;  /* 0x3b80000000057811 */ /* 0x000fe200078eb8ff */
[----:B------:R-:W-:-:S05]  /*22f0*/  IMAD.SHL.U32 R0, R3, 0x100000, RZ ;  /* 0x0010000003007824 */ /* 0x000fca00078e00ff */
[----:B------:R-:W-:-:S07]  /*2300*/  LOP3.LUT R0, R5, R0, R6, 0xfe, !PT ;  /* 0x0000000005007212 */ /* 0x000fce00078efe06 */
.L_x_10112:
[----:B------:R-:W-:Y:S05]  /*2310*/  BSYNC B0 ;  /* 0x0000000000007941 */ /* 0x000fea0003800000 */
.L_x_10111:
[----:B------:R-:W-:-:S04]  /*2320*/  FMUL.FTZ R0, R0, 1 ;  /* 0x3f80000000007820 */ /* 0x000fc80000410000 */
[----:B------:R2:W3:Y:S01]  /*2330*/  F2F.F64.F32 R22, R0 ;  /* 0x0000000000167310 */ /* 0x0004e20000201800 */
[----:B------:R-:W-:Y:S05]  /*2340*/  BRA `(.L_x_10096) ;  /* 0x0000000400187947 */ /* 0x000fea0003800000 */
.L_x_10109:
        /* <DEDUP_REMOVED lines=21> */
.L_x_10118:
[----:B------:R-:W-:Y:S05]  /*24a0*/  BSYNC B1 ;  /* 0x0000000000017941 */ /* 0x000fea0003800000 */
.L_x_10117:
[----:B------:R-:W-:Y:S01]  /*24b0*/  LEA R5, R0, 0x37800000, 0x17 ;  /* 0x3780000000057811 */ /* 0x000fe200078eb8ff */
[----:B------:R-:W-:-:S05]  /*24c0*/  IMAD.SHL.U32 R0, R3, 0x200000, RZ ;  /* 0x0020000003007824 */ /* 0x000fca00078e00ff */
[----:B------:R-:W-:-:S07]  /*24d0*/  LOP3.LUT R0, R5, R0, R6, 0xfe, !PT ;  /* 0x0000000005007212 */ /* 0x000fce00078efe06 */
.L_x_10116:
[----:B------:R-:W-:Y:S05]  /*24e0*/  BSYNC B0 ;  /* 0x0000000000007941 */ /* 0x000fea0003800000 */
.L_x_10115:
[----:B------:R-:W-:-:S04]  /*24f0*/  FMUL.FTZ R0, R0, 1 ;  /* 0x3f80000000007820 */ /* 0x000fc80000410000 */
[----:B------:R4:W0:Y:S01]  /*2500*/  F2F.F64.F32 R22, R0 ;  /* 0x0000000000167310 */ /* 0x0008220000201800 */
[----:B------:R-:W-:Y:S05]  /*2510*/  BRA `(.L_x_10096) ;  /* 0x0000000000a47947 */ /* 0x000fea0003800000 */
.L_x_10108:
        /* <DEDUP_REMOVED lines=14> */
.L_x_10122:
[----:B------:R-:W-:Y:S05]  /*2600*/  BSYNC B0 ;  /* 0x0000000000007941 */ /* 0x000fea0003800000 */
.L_x_10121:
[----:B------:R-:W-:-:S04]  /*2610*/  FMUL.FTZ R0, R0, 1 ;  /* 0x3f80000000007820 */ /* 0x000fc80000410000 */
[----:B------:R0:W1:Y:S01]  /*2620*/  F2F.F64.F32 R22, R0 ;  /* 0x0000000000167310 */ /* 0x0000620000201800 */
[----:B------:R-:W-:Y:S05]  /*2630*/  BRA `(.L_x_10096) ;  /* 0x00000000005c7947 */ /* 0x000fea0003800000 */
.L_x_10095:
        /* <DEDUP_REMOVED lines=16> */
.L_x_10123:
[----:B------:R-:W-:Y:S01]  /*2740*/  CS2R R22, SRZ ;  /* 0x0000000000167805 */ /* 0x000fe2000001ff00 */
[----:B------:R-:W-:Y:S06]  /*2750*/  BRA `(.L_x_10096) ;  /* 0x0000000000147947 */ /* 0x000fec0003800000 */
.L_x_10120:
[----:B------:R-:W2:Y:S02]  /*2760*/  LDG.E.64 R22, desc[UR36][R4.64] ;  /* 0x0000002404167981 */ /* 0x000ea4000c1e1b00 */
[----:B--2---:R-:W0:Y:S01]  /*2770*/  I2F.F64.U64 R22, R22 ;  /* 0x0000001600167312 */ /* 0x004e220000301800 */
[----:B------:R-:W-:Y:S05]  /*2780*/  BRA `(.L_x_10096) ;  /* 0x0000000000087947 */ /* 0x000fea0003800000 */
.L_x_10119:
[----:B------:R-:W2:Y:S02]  /*2790*/  LDG.E R4, desc[UR36][R4.64] ;  /* 0x0000002404047981 */ /* 0x000ea4000c1e1900 */
[----:B--2---:R0:W1:Y:S02]  /*27a0*/  I2F.F64.U32 R22, R4 ;  /* 0x0000000400167312 */ /* 0x0040640000201800 */
.L_x_10096:
[----:B------:R-:W2:Y:S01]  /*27b0*/  LDC.U8 R3, c[0x0][0x512] ;  /* 0x00014480ff037b82 */ /* 0x000ea20000000000 */
[----:B------:R-:W-:Y:S02]  /*27c0*/  ULDC.64 UR4, c[0x0][0x4e8] ;  /* 0x00013a0000047ab9 */ /* 0x000fe40000000a00 */
[----:B0-----:R-:W-:-:S05]  /*27d0*/  IADD3 R4, P1, R18, UR4, RZ ;  /* 0x0000000412047c10 */ /* 0x001fca000ff3e0ff */
        /* <DEDUP_REMOVED lines=13> */
[----:B--2---:R0:W2:Y:S01]  /*28b0*/  I2F.F64.S16 R18, R4 ;  /* 0x0000000400127312 */ /* 0x0040a20000101c00 */
[----:B------:R-:W-:Y:S05]  /*28c0*/  BRA `(.L_x_10129) ;  /* 0x0000000c007c7947 */ /* 0x000fea0003800000 */
.L_x_10127:
[----:B------:R-:W2:Y:S02]  /*28d0*/  LDG.E.U8 R4, desc[UR36][R4.64] ;  /* 0x0000002404047981 */ /* 0x000ea4000c1e1100 */
[----:B--2---:R0:W2:Y:S01]  /*28e0*/  I2F.F64.U16 R18, R4 ;  /* 0x0000000400127312 */ /* 0x0040a20000101800 */
[----:B------:R-:W-:Y:S05]  /*28f0*/  BRA `(.L_x_10129) ;  /* 0x0000000c00707947 */ /* 0x000fea0003800000 */
.L_x_10126:
        /* <DEDUP_REMOVED lines=9> */
.L_x_10131:
[----:B------:R-:W2:Y:S02]  /*2990*/  LDG.E R4, desc[UR36][R4.64] ;  /* 0x0000002404047981 */ /* 0x000ea4000c1e1900 */
[----:B--2---:R2:W4:Y:S01]  /*29a0*/  I2F.F64 R18, R4 ;  /* 0x0000000400127312 */ /* 0x0045220000201c00 */
[----:B------:R-:W-:Y:S05]  /*29b0*/  BRA `(.L_x_10129) ;  /* 0x0000000c00407947 */ /* 0x000fea0003800000 */
.L_x_10130:
[----:B------:R-:W2:Y:S02]  /*29c0*/  LDG.E.U16 R4, desc[UR36][R4.64] ;  /* 0x0000002404047981 */ /* 0x000ea4000c1e1500 */
[----:B--2---:R0:W2:Y:S01]  /*29d0*/  I2F.F64.S16 R18, R4 ;  /* 0x0000000400127312 */ /* 0x0040a20000101c00 */
[----:B------:R-:W-:Y:S05]  /*29e0*/  BRA `(.L_x_10129) ;  /* 0x0000000c00347947 */ /* 0x000fea0003800000 */
.L_x_10125:
        /* <DEDUP_REMOVED lines=10> */
.L_x_10133:
[----:B------:R-:W2:Y:S02]  /*2a90*/  LDG.E.U16 R0, desc[UR36][R4.64] ;  /* 0x0000002404007981 */ /* 0x000ea4000c1e1500 */
[----:B--2---:R-:W-:-:S05]  /*2aa0*/  HADD2.F32 R0, -RZ, R0.H0_H0 ;  /* 0x20000000ff007230 */ /* 0x004fca0000004100 */
[----:B------:R-:W-:-:S04]  /*2ab0*/  FMUL.FTZ R0, R0, 1 ;  /* 0x3f80000000007820 */ /* 0x000fc80000410000 */
[----:B------:R0:W2:Y:S01]  /*2ac0*/  F2F.F64.F32 R18, R0 ;  /* 0x0000000000127310 */ /* 0x0000a20000201800 */
[----:B------:R-:W-:Y:S05]  /*2ad0*/  BRA `(.L_x_10129) ;  /* 0x0000000800f87947 */ /* 0x000fea0003800000 */
.L_x_10132:
        /* <DEDUP_REMOVED lines=10> */
.L_x_10135:
[----:B------:R-:W2:Y:S02]  /*2b80*/  LDG.E.U16 R4, desc[UR36][R4.64] ;  /* 0x0000002404047981 */ /* 0x000ea4000c1e1500 */
[----:B--2---:R-:W-:-:S05]  /*2b90*/  HADD2.F32 R0, -RZ, R4.H0_H0 ;  /* 0x20000004ff007230 */ /* 0x004fca0000004100 */
[----:B------:R-:W-:-:S04]  /*2ba0*/  FMUL.FTZ R0, R0, 1 ;  /* 0x3f80000000007820 */ /* 0x000fc80000410000 */
[----:B------:R0:W2:Y:S01]  /*2bb0*/  F2F.F64.F32 R18, R0 ;  /* 0x0000000000127310 */ /* 0x0000a20000201800 */
[----:B------:R-:W-:Y:S05]  /*2bc0*/  BRA `(.L_x_10129) ;  /* 0x0000000800bc7947 */ /* 0x000fea0003800000 */
.L_x_10134:
[----:B------:R0:W5:Y:S01]  /*2bd0*/  LDG.E.64 R18, desc[UR36][R4.64] ;  /* 0x0000002404127981 */ /* 0x000162000c1e1b00 */
[----:B------:R-:W-:Y:S05]  /*2be0*/  BRA `(.L_x_10129) ;  /* 0x0000000800b47947 */ /* 0x000fea0003800000 */
.L_x_10124:
        /* <DEDUP_REMOVED lines=13> */
.L_x_10138:
[----:B------:R0:W5:Y:S01]  /*2cc0*/  LDG.E.64 R18, desc[UR36][R4.64] ;  /* 0x0000002404127981 */ /* 0x000162000c1e1b00 */
[----:B------:R-:W-:Y:S05]  /*2cd0*/  BRA `(.L_x_10129) ;  /* 0x0000000800787947 */ /* 0x000fea0003800000 */
.L_x_10137:
        /* <DEDUP_REMOVED lines=28> */
.L_x_10140:
[----:B------:R-:W2:Y:S02]  /*2ea0*/  LDG.E.U8 R4, desc[UR36][R4.64] ;  /* 0x0000002404047981 */ /* 0x000ea4000c1e1100 */
[----:B--2---:R-:W-:-:S05]  /*2eb0*/  IMAD.SHL.U32 R0, R4, 0x2000000, RZ ;  /* 0x0200000004007824 */ /* 0x004fca00078e00ff */
[----:B------:R-:W-:-:S13]  /*2ec0*/  ISETP.GE.U32.AND P0, PT, R0, 0x8000000, PT ;  /* 0x080000000000780c */ /* 0x000fda0003f06070 */
[C---:B------:R-:W-:Y:S01]  /*2ed0*/  @!P0 SHF.L.U32 R0, R4.reuse, 0x8, RZ ;  /* 0x0000000804008819 */ /* 0x040fe200000006ff */
        /* <DEDUP_REMOVED lines=11> */
.L_x_10139:
[----:B------:R-:W2:Y:S02]  /*2f90*/  LDG.E.U16 R0, desc[UR36][R4.64] ;  /* 0x0000002404007981 */ /* 0x000ea4000c1e1500 */
[----:B--2---:R-:W-:-:S04]  /*2fa0*/  IMAD.U32 R0, R0, 0x10000, RZ ;  /* 0x0001000000007824 */ /* 0x004fc800078e00ff */
[----:B------:R-:W-:-:S04]  /*2fb0*/  FMUL.FTZ R0, R0, 1 ;  /* 0x3f80000000007820 */ /* 0x000fc80000410000 */
[----:B------:R0:W2:Y:S01]  /*2fc0*/  F2F.F64.F32 R18, R0 ;  /* 0x0000000000127310 */ /* 0x0000a20000201800 */
[----:B------:R-:W-:Y:S05]  /*2fd0*/  BRA `(.L_x_10129) ;  /* 0x0000000400b87947 */ /* 0x000fea0003800000 */
.L_x_10136:
        /* <DEDUP_REMOVED lines=9> */
[----:B--2---:R0:W2:Y:S01]  /*3070*/  I2F.F64.U16 R18, R4 ;  /* 0x0000000400127312 */ /* 0x0040a20000101800 */
[----:B------:R-:W-:Y:S05]  /*3080*/  BRA `(.L_x_10129) ;  /* 0x00000004008c7947 */ /* 0x000fea0003800000 */
.L_x_10143:
        /* <DEDUP_REMOVED lines=21> */
.L_x_10147:
[----:B------:R-:W-:Y:S05]  /*31e0*/  BSYNC B1 ;  /* 0x0000000000017941 */ /* 0x000fea0003800000 */
.L_x_10146:
[----:B------:R-:W-:Y:S01]  /*31f0*/  LEA R5, R0, 0x3b800000, 0x17 ;  /* 0x3b80000000057811 */ /* 0x000fe200078eb8ff */
[----:B------:R-:W-:-:S05]  /*3200*/  IMAD.SHL.U32 R0, R3, 0x100000, RZ ;  /* 0x0010000003007824 */ /* 0x000fca00078e00ff */
[----:B------:R-:W-:-:S07]  /*3210*/  LOP3.LUT R0, R5, R0, R6, 0xfe, !PT ;  /* 0x0000000005007212 */ /* 0x000fce00078efe06 */
.L_x_10145:
[----:B------:R-:W-:Y:S05]  /*3220*/  BSYNC B0 ;  /* 0x0000000000007941 */ /* 0x000fea0003800000 */
.L_x_10144:
[----:B------:R-:W-:-:S04]  /*3230*/  FMUL.FTZ R0, R0, 1 ;  /* 0x3f80000000007820 */ /* 0x000fc80000410000 */
[----:B------:R0:W2:Y:S01]  /*3240*/  F2F.F64.F32 R18, R0 ;  /* 0x0000000000127310 */ /* 0x0000a20000201800 */
[----:B------:R-:W-:Y:S05]  /*3250*/  BRA `(.L_x_10129) ;  /* 0x0000000400187947 */ /* 0x000fea0003800000 */
.L_x_10142:
        /* <DEDUP_REMOVED lines=21> */
.L_x_10151:
[----:B------:R-:W-:Y:S05]  /*33b0*/  BSYNC B1 ;  /* 0x0000000000017941 */ /* 0x000fea0003800000 */
.L_x_10150:
[----:B------:R-:W-:Y:S01]  /*33c0*/  LEA R5, R0, 0x37800000, 0x17 ;  /* 0x3780000000057811 */ /* 0x000fe200078eb8ff */
[----:B------:R-:W-:-:S05]  /*33d0*/  IMAD.SHL.U32 R0, R3, 0x200000, RZ ;  /* 0x0020000003007824 */ /* 0x000fca00078e00ff */
[----:B------:R-:W-:-:S07]  /*33e0*/  LOP3.LUT R0, R5, R0, R6, 0xfe, !PT ;  /* 0x0000000005007212 */ /* 0x000fce00078efe06 */
.L_x_10149:
[----:B------:R-:W-:Y:S05]  /*33f0*/  BSYNC B0 ;  /* 0x0000000000007941 */ /* 0x000fea0003800000 */
.L_x_10148:
[----:B------:R-:W-:-:S04]  /*3400*/  FMUL.FTZ R0, R0, 1 ;  /* 0x3f80000000007820 */ /* 0x000fc80000410000 */
[----:B------:R0:W2:Y:S01]  /*3410*/  F2F.F64.F32 R18, R0 ;  /* 0x0000000000127310 */ /* 0x0000a20000201800 */
[----:B------:R-:W-:Y:S05]  /*3420*/  BRA `(.L_x_10129) ;  /* 0x0000000000a47947 */ /* 0x000fea0003800000 */
.L_x_10141:
        /* <DEDUP_REMOVED lines=14> */
.L_x_10155:
[----:B------:R-:W-:Y:S05]  /*3510*/  BSYNC B0 ;  /* 0x0000000000007941 */ /* 0x000fea0003800000 */
.L_x_10154:
[----:B------:R-:W-:-:S04]  /*3520*/  FMUL.FTZ R0, R0, 1 ;  /* 0x3f80000000007820 */ /* 0x000fc80000410000 */
[----:B------:R0:W2:Y:S01]  /*3530*/  F2F.F64.F32 R18, R0 ;  /* 0x0000000000127310 */ /* 0x0000a20000201800 */
[----:B------:R-:W-:Y:S05]  /*3540*/  BRA `(.L_x_10129) ;  /* 0x00000000005c7947 */ /* 0x000fea0003800000 */
.L_x_10128:
        /* <DEDUP_REMOVED lines=16> */
.L_x_10156:
[----:B------:R-:W-:Y:S01]  /*3650*/  CS2R R18, SRZ ;  /* 0x0000000000127805 */ /* 0x000fe2000001ff00 */
[----:B------:R-:W-:Y:S06]  /*3660*/  BRA `(.L_x_10129) ;  /* 0x0000000000147947 */ /* 0x000fec0003800000 */
.L_x_10153:
[----:B------:R-:W2:Y:S02]  /*3670*/  LDG.E.64 R18, desc[UR36][R4.64] ;  /* 0x0000002404127981 */ /* 0x000ea4000c1e1b00 */
[----:B--2---:R-:W0:Y:S01]  /*3680*/  I2F.F64.U64 R18, R18 ;  /* 0x0000001200127312 */ /* 0x004e220000301800 */
[----:B------:R-:W-:Y:S05]  /*3690*/  BRA `(.L_x_10129) ;  /* 0x0000000000087947 */ /* 0x000fea0003800000 */
.L_x_10152:
[----:B------:R-:W2:Y:S02]  /*36a0*/  LDG.E R4, desc[UR36][R4.64] ;  /* 0x0000002404047981 */ /* 0x000ea4000c1e1900 */
[----:B--2---:R0:W2:Y:S02]  /*36b0*/  I2F.F64.U32 R18, R4 ;  /* 0x0000000400127312 */ /* 0x0040a40000201800 */
.L_x_10129:
[----:B------:R-:W1:Y:S01]  /*36c0*/  LDC.U8 R3, c[0x0][0x513] ;  /* 0x000144c0ff037b82 */ /* 0x000e620000000000 */
[----:B------:R-:W-:Y:S02]  /*36d0*/  ULDC.64 UR4, c[0x0][0x4f0] ;  /* 0x00013c0000047ab9 */ /* 0x000fe40000000a00 */
[----:B0-2---:R-:W-:-:S05]  /*36e0*/  IADD3 R4, P1, R2, UR4, RZ ;  /* 0x0000000402047c10 */ /* 0x005fca000ff3e0ff */
        /* <DEDUP_REMOVED lines=13> */
[----:B--2---:R-:W0:Y:S01]  /*37c0*/  I2F.F64.S16 R2, R2 ;  /* 0x0000000200027312 */ /* 0x004e220000101c00 */
[----:B------:R-:W-:Y:S05]  /*37d0*/  BRA `(.L_x_10162) ;  /* 0x0000000c007c7947 */ /* 0x000fea0003800000 */
.L_x_10160:
[----:B------:R-:W2:Y:S02]  /*37e0*/  LDG.E.U8 R2, desc[UR36][R4.64] ;  /* 0x0000002404027981 */ /* 0x000ea4000c1e1100 */
[----:B--2---:R-:W1:Y:S01]  /*37f0*/  I2F.F64.U16 R2, R2 ;  /* 0x0000000200027312 */ /* 0x004e620000101800 */
[----:B------:R-:W-:Y:S05]  /*3800*/  BRA `(.L_x_10162) ;  /* 0x0000000c00707947 */ /* 0x000fea0003800000 */
.L_x_10159:
        /* <DEDUP_REMOVED lines=9> */
.L_x_10164:
[----:B------:R-:W2:Y:S02]  /*38a0*/  LDG.E R2, desc[UR36][R4.64] ;  /* 0x0000002404027981 */ /* 0x000ea4000c1e1900 */
[----:B--2---:R-:W0:Y:S01]  /*38b0*/  I2F.F64 R2, R2 ;  /* 0x0000000200027312 */ /* 0x004e220000201c00 */
[----:B------:R-:W-:Y:S05]  /*38c0*/  BRA `(.L_x_10162) ;  /* 0x0000000c00407947 */ /* 0x000fea0003800000 */
.L_x_10163:
[----:B------:R-:W2:Y:S02]  /*38d0*/  LDG.E.U16 R2, desc[UR36][R4.64] ;  /* 0x0000002404027981 */ /* 0x000ea4000c1e1500 */
[----:B--2---:R-:W2:Y:S01]  /*38e0*/  I2F.F64.S16 R2, R2 ;  /* 0x0000000200027312 */ /* 0x004ea20000101c00 */
[----:B------:R-:W-:Y:S05]  /*38f0*/  BRA `(.L_x_10162) ;  /* 0x0000000c00347947 */ /* 0x000fea0003800000 */
.L_x_10158:
        /* <DEDUP_REMOVED lines=10> */
.L_x_10166:
[----:B------:R-:W2:Y:S02]  /*39a0*/  LDG.E.U16 R0, desc[UR36][R4.64] ;  /* 0x0000002404007981 */ /* 0x000ea4000c1e1500 */
[----:B--2---:R-:W-:-:S05]  /*39b0*/  HADD2.F32 R0, -RZ, R0.H0_H0 ;  /* 0x20000000ff007230 */ /* 0x004fca0000004100 */
[----:B------:R-:W-:-:S04]  /*39c0*/  FMUL.FTZ R0, R0, 1 ;  /* 0x3f80000000007820 */ /* 0x000fc80000410000 */
[----:B------:R0:W1:Y:S01]  /*39d0*/  F2F.F64.F32 R2, R0 ;  /* 0x0000000000027310 */ /* 0x0000620000201800 */
[----:B------:R-:W-:Y:S05]  /*39e0*/  BRA `(.L_x_10162) ;  /* 0x0000000800f87947 */ /* 0x000fea0003800000 */
.L_x_10165:
        /* <DEDUP_REMOVED lines=10> */
.L_x_10168:
[----:B------:R-:W2:Y:S02]  /*3a90*/  LDG.E.U16 R4, desc[UR36][R4.64] ;  /* 0x0000002404047981 */ /* 0x000ea4000c1e1500 */
[----:B--2---:R-:W-:-:S05]  /*3aa0*/  HADD2.F32 R0, -RZ, R4.H0_H0 ;  /* 0x20000004ff007230 */ /* 0x004fca0000004100 */
[----:B------:R-:W-:-:S04]  /*3ab0*/  FMUL.FTZ R0, R0, 1 ;  /* 0x3f80000000007820 */ /* 0x000fc80000410000 */
[----:B------:R0:W1:Y:S01]  /*3ac0*/  F2F.F64.F32 R2, R0 ;  /* 0x0000000000027310 */ /* 0x0000620000201800 */
[----:B------:R-:W-:Y:S05]  /*3ad0*/  BRA `(.L_x_10162) ;  /* 0x0000000800bc7947 */ /* 0x000fea0003800000 */
.L_x_10167:
[----:B------:R0:W5:Y:S01]  /*3ae0*/  LDG.E.64 R2, desc[UR36][R4.64] ;  /* 0x0000002404027981 */ /* 0x000162000c1e1b00 */
[----:B------:R-:W-:Y:S05]  /*3af0*/  BRA `(.L_x_10162) ;  /* 0x0000000800b47947 */ /* 0x000fea0003800000 */
.L_x_10157:
        /* <DEDUP_REMOVED lines=13> */
.L_x_10171:
[----:B------:R0:W5:Y:S01]  /*3bd0*/  LDG.E.64 R2, desc[UR36][R4.64] ;  /* 0x0000002404027981 */ /* 0x000162000c1e1b00 */
[----:B------:R-:W-:Y:S05]  /*3be0*/  BRA `(.L_x_10162) ;  /* 0x0000000800787947 */ /* 0x000fea0003800000 */
.L_x_10170:
        /* <DEDUP_REMOVED lines=24> */
[----:B------:R-:W-:-:S05]  /*3d70*/  LOP3.LUT R3, R3, 0x80000000, R0, 0xf8, !PT ;  /* 0x8000000003037812 */ /* 0x000fca00078ef800 */
[----:B------:R-:W-:-:S06]  /*3d80*/  FMUL.FTZ R3, R3, 1 ;  /* 0x3f80000003037820 */ /* 0x000fcc0000410000 */
[----:B------:R-:W0:Y:S01]  /*3d90*/  F2F.F64.F32 R2, R3 ;  /* 0x0000000300027310 */ /* 0x000e220000201800 */
[----:B------:R-:W-:Y:S05]  /*3da0*/  BRA `(.L_x_10162) ;  /* 0x0000000800087947 */ /* 0x000fea0003800000 */
.L_x_10173:
[----:B------:R-:W2:Y:S02]  /*3db0*/  LDG.E.U8 R3, desc[UR36][R4.64] ;  /* 0x0000002404037981 */ /* 0x000ea4000c1e1100 */
[----:B--2---:R-:W-:-:S05]  /*3dc0*/  IMAD.SHL.U32 R0, R3, 0x2000000, RZ ;  /* 0x0200000003007824 */ /* 0x004fca00078e00ff */
[----:B------:R-:W-:-:S13]  /*3dd0*/  ISETP.GE.U32.AND P0, PT, R0, 0x8000000, PT ;  /* 0x080000000000780c */ /* 0x000fda0003f06070 */
[C---:B------:R-:W-:Y:S01]  /*3de0*/  @!P0 IMAD.SHL.U32 R0, R3.reuse, 0x100, RZ ;  /* 0x0000010003008824 */ /* 0x040fe200078e00ff */
[C---:B------:R-:W-:Y:S01]  /*3df0*/  @P0 SHF.L.U32 R2, R3.reuse, 0x15, RZ ;  /* 0x0000001503020819 */ /* 0x040fe200000006ff */
[----:B------:R-:W-:-:S03]  /*3e00*/  IMAD.SHL.U32 R3, R3, 0x1000000, RZ ;  /* 0x0100000003037824 */ /* 0x000fc600078e00ff */
        /* <DEDUP_REMOVED lines=9> */
.L_x_10172:
[----:B------:R-:W2:Y:S02]  /*3ea0*/  LDG.E.U16 R0, desc[UR36][R4.64] ;  /* 0x0000002404007981 */ /* 0x000ea4000c1e1500 */
[----:B--2---:R-:W-:-:S04]  /*3eb0*/  IMAD.U32 R0, R0, 0x10000, RZ ;  /* 0x0001000000007824 */ /* 0x004fc800078e00ff */
[----:B------:R-:W-:-:S04]  /*3ec0*/  FMUL.FTZ R0, R0, 1 ;  /* 0x3f80000000007820 */ /* 0x000fc80000410000 */
[----:B------:R0:W1:Y:S01]  /*3ed0*/  F2F.F64.F32 R2, R0 ;  /* 0x0000000000027310 */ /* 0x0000620000201800 */
[----:B------:R-:W-:Y:S05]  /*3ee0*/  BRA `(.L_x_10162) ;  /* 0x0000000400b87947 */ /* 0x000fea0003800000 */
.L_x_10169:
        /* <DEDUP_REMOVED lines=9> */
[----:B--2---:R-:W0:Y:S01]  /*3f80*/  I2F.F64.U16 R2, R2 ;  /* 0x0000000200027312 */ /* 0x004e220000101800 */
[----:B------:R-:W-:Y:S05]  /*3f90*/  BRA `(.L_x_10162) ;  /* 0x00000004008c7947 */ /* 0x000fea0003800000 */
.L_x_10176:
        /* <DEDUP_REMOVED lines=21> */
.L_x_10180:
[----:B------:R-:W-:Y:S05]  /*40f0*/  BSYNC B1 ;  /* 0x0000000000017941 */ /* 0x000fea0003800000 */
.L_x_10179:
[----:B------:R-:W-:Y:S01]  /*4100*/  LEA R3, R0, 0x3b800000, 0x17 ;  /* 0x3b80000000037811 */ /* 0x000fe200078eb8ff */
[----:B------:R-:W-:-:S05]  /*4110*/  IMAD.SHL.U32 R0, R2, 0x100000, RZ ;  /* 0x0010000002007824 */ /* 0x000fca00078e00ff */
[----:B------:R-:W-:-:S07]  /*4120*/  LOP3.LUT R0, R3, R0, R4, 0xfe, !PT ;  /* 0x0000000003007212 */ /* 0x000fce00078efe04 */
.L_x_10178:
[----:B------:R-:W-:Y:S05]  /*4130*/  BSYNC B0 ;  /* 0x0000000000007941 */ /* 0x000fea0003800000 */
.L_x_10177:
[----:B------:R-:W-:-:S04]  /*4140*/  FMUL.FTZ R0, R0, 1 ;  /* 0x3f80000000007820 */ /* 0x000fc80000410000 */
[----:B------:R0:W1:Y:S01]  /*4150*/  F2F.F64.F32 R2, R0 ;  /* 0x0000000000027310 */ /* 0x0000620000201800 */
[----:B------:R-:W-:Y:S05]  /*4160*/  BRA `(.L_x_10162) ;  /* 0x0000000400187947 */ /* 0x000fea0003800000 */
.L_x_10175:
        /* <DEDUP_REMOVED lines=21> */
.L_x_10184:
[----:B------:R-:W-:Y:S05]  /*42c0*/  BSYNC B1 ;  /* 0x0000000000017941 */ /* 0x000fea0003800000 */
.L_x_10183:
[----:B------:R-:W-:Y:S01]  /*42d0*/  LEA R3, R0, 0x37800000, 0x17 ;  /* 0x3780000000037811 */ /* 0x000fe200078eb8ff */
[----:B------:R-:W-:-:S05]  /*42e0*/  IMAD.SHL.U32 R0, R2, 0x200000, RZ ;  /* 0x0020000002007824 */ /* 0x000fca00078e00ff */
[----:B------:R-:W-:-:S07]  /*42f0*/  LOP3.LUT R0, R3, R0, R4, 0xfe, !PT ;  /* 0x0000000003007212 */ /* 0x000fce00078efe04 */
.L_x_10182:
[----:B------:R-:W-:Y:S05]  /*4300*/  BSYNC B0 ;  /* 0x0000000000007941 */ /* 0x000fea0003800000 */
.L_x_10181:
[----:B------:R-:W-:-:S04]  /*4310*/  FMUL.FTZ R0, R0, 1 ;  /* 0x3f80000000007820 */ /* 0x000fc80000410000 */
[----:B------:R0:W1:Y:S01]  /*4320*/  F2F.F64.F32 R2, R0 ;  /* 0x0000000000027310 */ /* 0x0000620000201800 */
[----:B------:R-:W-:Y:S05]  /*4330*/  BRA `(.L_x_10162) ;  /* 0x0000000000a47947 */ /* 0x000fea0003800000 */
.L_x_10174:
        /* <DEDUP_REMOVED lines=14> */
.L_x_10188:
[----:B------:R-:W-:Y:S05]  /*4420*/  BSYNC B0 ;  /* 0x0000000000007941 */ /* 0x000fea0003800000 */
.L_x_10187:
[----:B------:R-:W-:-:S04]  /*4430*/  FMUL.FTZ R0, R0, 1 ;  /* 0x3f80000000007820 */ /* 0x000fc80000410000 */
[----:B------:R0:W1:Y:S01]  /*4440*/  F2F.F64.F32 R2, R0 ;  /* 0x0000000000027310 */ /* 0x0000620000201800 */
[----:B------:R-:W-:Y:S05]  /*4450*/  BRA `(.L_x_10162) ;  /* 0x00000000005c7947 */ /* 0x000fea0003800000 */
.L_x_10161:
        /* <DEDUP_REMOVED lines=16> */
.L_x_10189:
[----:B------:R-:W-:Y:S01]  /*4560*/  CS2R R2, SRZ ;  /* 0x0000000000027805 */ /* 0x000fe2000001ff00 */
[----:B------:R-:W-:Y:S06]  /*4570*/  BRA `(.L_x_10162) ;  /* 0x0000000000147947 */ /* 0x000fec0003800000 */
.L_x_10186:
[----:B------:R-:W2:Y:S02]  /*4580*/  LDG.E.64 R2, desc[UR36][R4.64] ;  /* 0x0000002404027981 */ /* 0x000ea4000c1e1b00 */
[----:B--2---:R-:W0:Y:S01]  /*4590*/  I2F.F64.U64 R2, R2 ;  /* 0x0000000200027312 */ /* 0x004e220000301800 */
[----:B------:R-:W-:Y:S05]  /*45a0*/  BRA `(.L_x_10162) ;  /* 0x0000000000087947 */ /* 0x000fea0003800000 */
.L_x_10185:
[----:B------:R-:W2:Y:S02]  /*45b0*/  LDG.E R2, desc[UR36][R4.64] ;  /* 0x0000002404027981 */ /* 0x000ea4000c1e1900 */
[----:B--2---:R-:W0:Y:S02]  /*45c0*/  I2F.F64.U32 R2, R2 ;  /* 0x0000000200027312 */ /* 0x004e240000201800 */
.L_x_10162:
[----:B------:R-:W3:Y:S01]  /*45d0*/  LDC.U8 R6, c[0x0][0x510] ;  /* 0x00014400ff067b82 */ /* 0x000ee20000000000 */
[----:B------:R-:W-:Y:S02]  /*45e0*/  ULDC.64 UR4, c[0x0][0x500] ;  /* 0x0001400000047ab9 */ /* 0x000fe40000000a00 */
[----:B----45:R-:W-:Y:S01]  /*45f0*/  DMUL R18, R18, UR4 ;  /* 0x0000000412127c28 */ /* 0x030fe20008000000 */
[----:B------:R-:W-:-:S07]  /*4600*/  ULDC.64 UR4, c[0x0][0x4f8] ;  /* 0x00013e0000047ab9 */ /* 0x000fce0000000a00 */
[----:B012---:R-:W-:-:S08]  /*4610*/  DMUL R4, R18, R2 ;  /* 0x0000000212047228 */ /* 0x007fd00000000000 */
[----:B---3--:R-:W-:Y:S01]  /*4620*/  DFMA R4, R22, UR4, R4 ;  /* 0x0000000416047c2b */ /* 0x008fe20008000004 */
        /* <DEDUP_REMOVED lines=14> */
.L_x_10193:
[----:B------:R-:W0:Y:S02]  /*4710*/  F2I.S64.F64.TRUNC R4, R4 ;  /* 0x0000000400047311 */ /* 0x000e24000030d900 */
[----:B0-----:R-:W-:-:S05]  /*4720*/  IMAD.MOV.U32 R3, RZ, RZ, R4 ;  /* 0x000000ffff037224 */ /* 0x001fca00078e0004 */
[----:B------:R0:W-:Y:S01]  /*4730*/  STG.E.U8 desc[UR36][R16.64], R3 ;  /* 0x0000000310007986 */ /* 0x0001e2000c101124 */
[----:B------:R-:W-:Y:S05]  /*4740*/  BRA `(.L_x_10195) ;  /* 0x0000000c00f87947 */ /* 0x000fea0003800000 */
.L_x_10192:
        /* <DEDUP_REMOVED lines=9> */
.L_x_10197:
[----:B------:R-:W0:Y:S02]  /*47e0*/  F2I.F64.TRUNC R5, R4 ;  /* 0x0000000400057311 */ /* 0x000e24000030d100 */
[----:B0-----:R0:W-:Y:S01]  /*47f0*/  STG.E desc[UR36][R16.64], R5 ;  /* 0x0000000510007986 */ /* 0x0011e2000c101924 */
[----:B------:R-:W-:Y:S05]  /*4800*/  BRA `(.L_x_10195) ;  /* 0x0000000c00c87947 */ /* 0x000fea0003800000 */
.L_x_10196:
[----:B------:R-:W0:Y:S02]  /*4810*/  F2I.F64.TRUNC R5, R4 ;  /* 0x0000000400057311 */ /* 0x000e24000030d100 */
[----:B0-----:R0:W-:Y:S01]  /*4820*/  STG.E.U16 desc[UR36][R16.64], R5 ;  /* 0x0000000510007986 */ /* 0x0011e2000c101524 */
[----:B------:R-:W-:Y:S05]  /*4830*/  BRA `(.L_x_10195) ;  /* 0x0000000c00bc7947 */ /* 0x000fea0003800000 */
.L_x_10191:
        /* <DEDUP_REMOVED lines=13> */
.L_x_10199:
        /* <DEDUP_REMOVED lines=8> */
.L_x_10198:
        /* <DEDUP_REMOVED lines=10> */
[----:B------:R-:W-:-:S13]  /*4a30*/  IMAD.MOV.U32 R3, RZ, RZ, RZ ;  /* 0x000000ffff037224 */ /* 0x000fda00078e00ff */
[----:B0-----:R-:W-:-:S05]  /*4a40*/  @!P0 FMUL R2, R2, 1.175494350822287508e-38 ;  /* 0x0080000002028820 */ /* 0x001fca0000400000 */
[----:B------:R0:W-:Y:S01]  /*4a50*/  STG.E.64 desc[UR36][R16.64], R2 ;  /* 0x0000000210007986 */ /* 0x0001e2000c101b24 */
[----:B------:R-:W-:Y:S05]  /*4a60*/  BRA `(.L_x_10195) ;  /* 0x0000000c00307947 */ /* 0x000fea0003800000 */
.L_x_10201:
[----:B------:R-:W-:Y:S01]  /*4a70*/  UMOV UR4, 0xf0000000 ;  /* 0xf000000000047882 */ /* 0x000fe20000000000 */
[----:B------:R-:W-:Y:S01]  /*4a80*/  UMOV UR5, 0x380fffff ;  /* 0x380fffff00057882 */ /* 0x000fe20000000000 */
[----:B------:R-:W0:Y:S01]  /*4a90*/  F2F.F32.F64 R0, R4 ;  /* 0x0000000400007310 */ /* 0x000e220000301000 */
[----:B------:R-:W-:-:S14]  /*4aa0*/  DSETP.GEU.AND P0, PT, |R4|, UR4, PT ;  /* 0x0000000404007e2a */ /* 0x000fdc000bf0e200 */
[----:B0-----:R-:W-:-:S05]  /*4ab0*/  @!P0 FMUL R0, R0, 1.175494350822287508e-38 ;  /* 0x0080000000008820 */ /* 0x001fca0000400000 */
[----:B------:R-:W-:-:S04]  /*4ac0*/  F2FP.F16.F32.PACK_AB R3, RZ, R0 ;  /* 0x00000000ff03723e */ /* 0x000fc800000000ff */
[----:B------:R-:W-:-:S05]  /*4ad0*/  PRMT R3, R3, 0x5410, RZ ;  /* 0x0000541003037816 */ /* 0x000fca00000000ff */
[----:B------:R0:W-:Y:S01]  /*4ae0*/  STG.E desc[UR36][R16.64], R3 ;  /* 0x0000000310007986 */ /* 0x0001e2000c101924 */
[----:B------:R-:W-:Y:S05]  /*4af0*/  BRA `(.L_x_10195) ;  /* 0x0000000c000c7947 */ /* 0x000fea0003800000 */
.L_x_10200:
[----:B------:R0:W-:Y:S01]  /*4b00*/  STG.E.64 desc[UR36][R16.64], R4 ;  /* 0x0000000410007986 */ /* 0x0001e2000c101b24 */
[----:B------:R-:W-:Y:S05]  /*4b10*/  BRA `(.L_x_10195) ;  /* 0x0000000c00047947 */ /* 0x000fea0003800000 */
.L_x_10190:
        /* <DEDUP_REMOVED lines=9> */
[----:B------:R-:W-:-:S05]  /*4bb0*/  SEL R3, RZ, 0x1, !P0 ;  /* 0x00000001ff037807 */ /* 0x000fca0004000000 */
[----:B------:R0:W-:Y:S01]  /*4bc0*/  STG.E.U8 desc[UR36][R16.64], R3 ;  /* 0x0000000310007986 */ /* 0x0001e2000c101124 */
[----:B------:R-:W-:Y:S05]  /*4bd0*/  BRA `(.L_x_10195) ;  /* 0x0000000800d47947 */ /* 0x000fea0003800000 */
.L_x_10204:
[----:B------:R-:W-:-:S05]  /*4be0*/  CS2R R6, SRZ ;  /* 0x0000000000067805 */ /* 0x000fca000001ff00 */
[----:B------:R0:W-:Y:S01]  /*4bf0*/  STG.E.128 desc[UR36][R16.64], R4 ;  /* 0x0000000410007986 */ /* 0x0001e2000c101d24 */
[----:B------:R-:W-:Y:S05]  /*4c00*/  BRA `(.L_x_10195) ;  /* 0x0000000800c87947 */ /* 0x000fea0003800000 */
.L_x_10203:
        /* <DEDUP_REMOVED lines=25> */
.L_x_10208:
[----:B------:R-:W-:Y:S05]  /*4da0*/  BSYNC B0 ;  /* 0x0000000000007941 */ /* 0x000fea0003800000 */
.L_x_10207:
[----:B------:R-:W-:-:S05]  /*4db0*/  LOP3.LUT R3, R0, R3, RZ, 0xfc, !PT ;  /* 0x0000000300037212 */ /* 0x000fca00078efcff */
[----:B------:R0:W-:Y:S01]  /*4dc0*/  STG.E.U8 desc[UR36][R16.64], R3 ;  /* 0x0000000310007986 */ /* 0x0001e2000c101124 */
[----:B------:R-:W-:Y:S05]  /*4dd0*/  BRA `(.L_x_10195) ;  /* 0x0000000800547947 */ /* 0x000fea0003800000 */
.L_x_10206:
        /* <DEDUP_REMOVED lines=17> */
.L_x_10210:
[----:B------:R-:W-:Y:S01]  /*4ef0*/  IMAD.MOV.U32 R0, RZ, RZ, 0x7f ;  /* 0x0000007fff007424 */ /* 0x000fe200078e00ff */
[----:B------:R-:W-:-:S04]  /*4f00*/  ISETP.GT.U32.AND P0, PT, R2, 0x7f800000, PT ;  /* 0x7f8000000200780c */ /* 0x000fc80003f04070 */
[----:B------:R-:W-:-:S09]  /*4f10*/  SEL R0, R0, 0x7c, P0 ;  /* 0x0000007c00007807 */ /* 0x000fd20000000000 */
.L_x_10211:
[----:B------:R-:W-:Y:S05]  /*4f20*/  BSYNC B0 ;  /* 0x0000000000007941 */ /* 0x000fea0003800000 */
.L_x_10209:
[----:B------:R-:W-:-:S04]  /*4f30*/  LOP3.LUT R2, R3, 0x80000000, RZ, 0xc0, !PT ;  /* 0x8000000003027812 */ /* 0x000fc800078ec0ff */
[----:B------:R-:W-:-:S04]  /*4f40*/  SHF.R.U32.HI R3, RZ, 0x18, R2 ;  /* 0x00000018ff037819 */ /* 0x000fc80000011602 */
[----:B------:R-:W-:-:S05]  /*4f50*/  LOP3.LUT R3, R0, R3, RZ, 0xfc, !PT ;  /* 0x0000000300037212 */ /* 0x000fca00078efcff */
[----:B------:R0:W-:Y:S01]  /*4f60*/  STG.E.U8 desc[UR36][R16.64], R3 ;  /* 0x0000000310007986 */ /* 0x0001e2000c101124 */
[----:B------:R-:W-:Y:S05]  /*4f70*/  BRA `(.L_x_10195) ;  /* 0x0000000400ec7947 */ /* 0x000fea0003800000 */
.L_x_10205:
        /* <DEDUP_REMOVED lines=8> */
.L_x_10202:
        /* <DEDUP_REMOVED lines=11> */
.L_x_10214:
        /* <DEDUP_REMOVED lines=21> */
.L_x_10217:
[----:B------:R-:W-:-:S04]  /*5200*/  LOP3.LUT R2, R3, 0x80000000, RZ, 0xc0, !PT ;  /* 0x8000000003027812 */ /* 0x000fc800078ec0ff */
[----:B------:R-:W-:-:S04]  /*5210*/  SHF.R.U32.HI R3, RZ, 0x18, R2 ;  /* 0x00000018ff037819 */ /* 0x000fc80000011602 */
[----:B------:R-:W-:-:S04]  /*5220*/  LOP3.LUT R0, R0, R3, RZ, 0xfc, !PT ;  /* 0x0000000300007212 */ /* 0x000fc800078efcff */
[----:B------:R-:W-:-:S07]  /*5230*/  PRMT R8, R0, 0x7610, R8 ;  /* 0x0000761000087816 */ /* 0x000fce0000000008 */
.L_x_10216:
[----:B------:R-:W-:Y:S05]  /*5240*/  BSYNC B0 ;  /* 0x0000000000007941 */ /* 0x000fea0003800000 */
.L_x_10215:
[----:B------:R3:W-:Y:S01]  /*5250*/  STG.E.U8 desc[UR36][R16.64], R8 ;  /* 0x0000000810007986 */ /* 0x0007e2000c101124 */
[----:B------:R-:W-:Y:S05]  /*5260*/  BRA `(.L_x_10195) ;  /* 0x0000000400307947 */ /* 0x000fea0003800000 */
.L_x_10213:
[----:B------:R-:W-:Y:S01]  /*5270*/  UMOV UR4, 0xf0000000 ;  /* 0xf000000000047882 */ /* 0x000fe20000000000 */
[----:B------:R-:W-:Y:S01]  /*5280*/  UMOV UR5, 0x380fffff ;  /* 0x380fffff00057882 */ /* 0x000fe20000000000 */
[----:B------:R-:W0:Y:S01]  /*5290*/  F2F.F32.F64 R3, R4 ;  /* 0x0000000400037310 */ /* 0x000e220000301000 */
[----:B------:R-:W-:Y:S01]  /*52a0*/  DSETP.GEU.AND P0, PT, |R4|, UR4, PT ;  /* 0x0000000404007e2a */ /* 0x000fe2000bf0e200 */
[----:B------:R-:W-:Y:S01]  /*52b0*/  BSSY B0, `(.L_x_10218) ;  /* 0x0000015000007945 */ /* 0x000fe20003800000 */
[----:B------:R-:W-:-:S12]  /*52c0*/  MOV R8, 0x80 ;  /* 0x0000008000087802 */ /* 0x000fd80000000f00 */
        /* <DEDUP_REMOVED lines=15> */
.L_x_10220:
[----:B------:R-:W-:-:S04]  /*53c0*/  LOP3.LUT R2, R3, 0x80000000, RZ, 0xc0, !PT ;  /* 0x8000000003027812 */ /* 0x000fc800078ec0ff */
[----:B------:R-:W-:-:S04]  /*53d0*/  SHF.R.U32.HI R3, RZ, 0x18, R2 ;  /* 0x00000018ff037819 */ /* 0x000fc80000011602 */
[----:B------:R-:W-:-:S04]  /*53e0*/  LOP3.LUT R0, R0, R3, RZ, 0xfc, !PT ;  /* 0x0000000300007212 */ /* 0x000fc800078efcff */
[----:B------:R-:W-:-:S07]  /*53f0*/  PRMT R8, R0, 0x7610, R8 ;  /* 0x0000761000087816 */ /* 0x000fce0000000008 */
.L_x_10219:
[----:B------:R-:W-:Y:S05]  /*5400*/  BSYNC B0 ;  /* 0x0000000000007941 */ /* 0x000fea0003800000 */
.L_x_10218:
[----:B------:R0:W-:Y:S01]  /*5410*/  STG.E.U8 desc[UR36][R16.64], R8 ;  /* 0x0000000810007986 */ /* 0x0001e2000c101124 */
[----:B------:R-:W-:Y:S05]  /*5420*/  BRA `(.L_x_10195) ;  /* 0x0000000000c07947 */ /* 0x000fea0003800000 */
.L_x_10212:
        /* <DEDUP_REMOVED lines=26> */
.L_x_10194:
        /* <DEDUP_REMOVED lines=16> */
.L_x_10223:
[----:B------:R-:W-:Y:S05]  /*56d0*/  BRA `(.L_x_10195) ;  /* 0x0000000000147947 */ /* 0x000fea0003800000 */
.L_x_10222:
[----:B------:R-:W0:Y:S02]  /*56e0*/  F2I.U64.F64.TRUNC R4, R4 ;  /* 0x0000000400047311 */ /* 0x000e24000030d800 */
[----:B0-----:R1:W-:Y:S01]  /*56f0*/  STG.E.64 desc[UR36][R16.64], R4 ;  /* 0x0000000410007986 */ /* 0x0013e2000c101b24 */
[----:B------:R-:W-:Y:S05]  /*5700*/  BRA `(.L_x_10195) ;  /* 0x0000000000087947 */ /* 0x000fea0003800000 */
.L_x_10221:
[----:B------:R-:W0:Y:S02]  /*5710*/  F2I.U32.F64.TRUNC R5, R4 ;  /* 0x0000000400057311 */ /* 0x000e24000030d000 */
[----:B0-----:R0:W-:Y:S02]  /*5720*/  STG.E desc[UR36][R16.64], R5 ;  /* 0x0000000510007986 */ /* 0x0011e4000c101924 */
.L_x_10195:
[----:B------:R-:W-:-:S04]  /*5730*/  IMAD R24, R27, 0x200, R24 ;  /* 0x000002001b187824 */ /* 0x000fc800078e0218 */
[----:B------:R-:W-:-:S07]  /*5740*/  VIADD R25, R24, 0x80 ;  /* 0x0000008018197836 */ /* 0x000fce0000000000 */
.L_x_10089:
[----:B------:R-:W-:Y:S05]  /*5750*/  BSYNC B6 ;  /* 0x0000000000067941 */ /* 0x000fea0003800000 */
.L_x_10088:
        /* <DEDUP_REMOVED lines=384> */
.L_x_10226:
        /* <DEDUP_REMOVED lines=21> */
.L_x_10230:
[----:B------:R-:W2:Y:S02]  /*70b0*/  LDG.E.U8 R2, desc[UR36][R2.64] ;  /* 0x0000002402027981 */ /* 0x000ea4000c1e1100 */
[----:B--2---:R0:W1:Y:S01]  /*70c0*/  I2F.F64.U16 R22, R2 ;  /* 0x0000000200167312 */ /* 0x0040620000101800 */
[----:B------:R-:W-:Y:S05]  /*70d0*/  BRA `(.L_x_10232) ;  /* 0x0000000c00707947 */ /* 0x000fea0003800000 */
.L_x_10229:
[----:B------:R-:W-:-:S13]  /*70e0*/  ISETP.NE.AND P0, PT, R4, 0x2, PT ;  /* 0x000000020400780c */ /* 0x000fda0003f05270 */
[----:B------:R-:W-:Y:S05]  /*70f0*/  @!P0 BRA `(.L_x_10233) ;  /* 0x0000000000288947 */ /* 0x000fea0003800000 */
[----:B------:R-:W-:-:S13]  /*7100*/  ISETP.NE.AND P0, PT, R4, 0x3, PT ;  /* 0x000000030400780c */ /* 0x000fda0003f05270 */
[----:B------:R-:W-:Y:S05]  /*7110*/  @!P0 BRA `(.L_x_10234) ;  /* 0x0000000000148947 */ /* 0x000fea0003800000 */
[----:B------:R-:W-:-:S13]  /*7120*/  ISETP.NE.AND P0, PT, R4, 0x4, PT ;  /* 0x000000040400780c */ /* 0x000fda0003f05270 */
[----:B------:R-:W-:Y:S05]  /*7130*/  @P0 BRA `(.L_x_10231) ;  /* 0x0000000800fc0947 */ /* 0x000fea0003800000 */
[----:B------:R-:W2:Y:S02]  /*7140*/  LDG.E.64 R22, desc[UR36][R2.64] ;  /* 0x0000002402167981 */ /* 0x000ea4000c1e1b00 */
[----:B--2---:R-:W2:Y:S01]  /*7150*/  I2F.F64.S64 R22, R22 ;  /* 0x0000001600167312 */ /* 0x004ea20000301c00 */
[----:B------:R-:W-:Y:S05]  /*7160*/  BRA `(.L_x_10232) ;  /* 0x0000000c004c7947 */ /* 0x000fea0003800000 */
.L_x_10234:
[----:B------:R-:W2:Y:S02]  /*7170*/  LDG.E R2, desc[UR36][R2.64] ;  /* 0x0000002402027981 */ /* 0x000ea4000c1e1900 */
[----:B--2---:R3:W4:Y:S01]  /*7180*/  I2F.F64 R22, R2 ;  /* 0x0000000200167312 */ /* 0x0047220000201c00 */
[----:B------:R-:W-:Y:S05]  /*7190*/  BRA `(.L_x_10232) ;  /* 0x0000000c00407947 */ /* 0x000fea0003800000 */
.L_x_10233:
[----:B------:R-:W2:Y:S02]  /*71a0*/  LDG.E.U16 R2, desc[UR36][R2.64] ;  /* 0x0000002402027981 */ /* 0x000ea4000c1e1500 */
[----:B--2---:R0:W1:Y:S01]  /*71b0*/  I2F.F64.S16 R22, R2 ;  /* 0x0000000200167312 */ /* 0x0040620000101c00 */
[----:B------:R-:W-:Y:S05]  /*71c0*/  BRA `(.L_x_10232) ;  /* 0x0000000c00347947 */ /* 0x000fea0003800000 */
.L_x_10228:
        /* <DEDUP_REMOVED lines=10> */
.L_x_10236:
[----:B------:R-:W2:Y:S02]  /*7270*/  LDG.E.U16 R0, desc[UR36][R2.64] ;  /* 0x0000002402007981 */ /* 0x000ea4000c1e1500 */
[----:B--2---:R-:W-:-:S05]  /*7280*/  HADD2.F32 R0, -RZ, R0.H0_H0 ;  /* 0x20000000ff007230 */ /* 0x004fca0000004100 */
[----:B------:R-:W-:-:S04]  /*7290*/  FMUL.FTZ R0, R0, 1 ;  /* 0x3f80000000007820 */ /* 0x000fc80000410000 */
[----:B------:R0:W1:Y:S01]  /*72a0*/  F2F.F64.F32 R22, R0 ;  /* 0x0000000000167310 */ /* 0x0000620000201800 */
[----:B------:R-:W-:Y:S05]  /*72b0*/  BRA `(.L_x_10232) ;  /* 0x0000000800f87947 */ /* 0x000fea0003800000 */
.L_x_10235:
        /* <DEDUP_REMOVED lines=10> */
.L_x_10238:
[----:B------:R-:W2:Y:S02]  /*7360*/  LDG.E.U16 R2, desc[UR36][R2.64] ;  /* 0x0000002402027981 */ /* 0x000ea4000c1e1500 */
[----:B--2---:R-:W-:-:S05]  /*7370*/  HADD2.F32 R0, -RZ, R2.H0_H0 ;  /* 0x20000002ff007230 */ /* 0x004fca0000004100 */
[----:B------:R-:W-:-:S04]  /*7380*/  FMUL.FTZ R0, R0, 1 ;  /* 0x3f80000000007820 */ /* 0x000fc80000410000 */
[----:B------:R0:W1:Y:S01]  /*7390*/  F2F.F64.F32 R22, R0 ;  /* 0x0000000000167310 */ /* 0x0000620000201800 */
[----:B------:R-:W-:Y:S05]  /*73a0*/  BRA `(.L_x_10232) ;  /* 0x0000000800bc7947 */ /* 0x000fea0003800000 */
.L_x_10237:
[----:B------:R0:W5:Y:S01]  /*73b0*/  LDG.E.64 R22, desc[UR36][R2.64] ;  /* 0x0000002402167981 */ /* 0x000162000c1e1b00 */
[----:B------:R-:W-:Y:S05]  /*73c0*/  BRA `(.L_x_10232) ;  /* 0x0000000800b47947 */ /* 0x000fea0003800000 */
.L_x_10227:
        /* <DEDUP_REMOVED lines=13> */
.L_x_10241:
[----:B------:R0:W5:Y:S01]  /*74a0*/  LDG.E.64 R22, desc[UR36][R2.64] ;  /* 0x0000002402167981 */ /* 0x000162000c1e1b00 */
[----:B------:R-:W-:Y:S05]  /*74b0*/  BRA `(.L_x_10232) ;  /* 0x0000000800787947 */ /* 0x000fea0003800000 */
.L_x_10240:
        /* <DEDUP_REMOVED lines=28> */
.L_x_10243:
        /* <DEDUP_REMOVED lines=15> */
.L_x_10242:
[----:B------:R-:W2:Y:S02]  /*7770*/  LDG.E.U16 R0, desc[UR36][R2.64] ;  /* 0x0000002402007981 */ /* 0x000ea4000c1e1500 */
[----:B--2---:R-:W-:-:S04]  /*7780*/  IMAD.U32 R0, R0, 0x10000, RZ ;  /* 0x0001000000007824 */ /* 0x004fc800078e00ff */
[----:B------:R-:W-:-:S04]  /*7790*/  FMUL.FTZ R0, R0, 1 ;  /* 0x3f80000000007820 */ /* 0x000fc80000410000 */
[----:B------:R0:W1:Y:S01]  /*77a0*/  F2F.F64.F32 R22, R0 ;  /* 0x0000000000167310 */ /* 0x0000620000201800 */
[----:B------:R-:W-:Y:S05]  /*77b0*/  BRA `(.L_x_10232) ;  /* 0x0000000400b87947 */ /* 0x000fea0003800000 */
.L_x_10239:
        /* <DEDUP_REMOVED lines=11> */
.L_x_10246:
        /* <DEDUP_REMOVED lines=21> */
.L_x_10250:
[----:B------:R-:W-:Y:S05]  /*79c0*/  BSYNC B1 ;  /* 0x0000000000017941 */ /* 0x000fea0003800000 */
.L_x_10249:
[----:B------:R-:W-:Y:S01]  /*79d0*/  LEA R3, R0, 0x3b800000, 0x17 ;  /* 0x3b80000000037811 */ /* 0x000fe200078eb8ff */
[----:B------:R-:W-:-:S05]  /*79e0*/  IMAD.SHL.U32 R0, R2, 0x100000, RZ ;  /* 0x0010000002007824 */ /* 0x000fca00078e00ff */
[----:B------:R-:W-:-:S07]  /*79f0*/  LOP3.LUT R0, R3, R0, R4, 0xfe, !PT ;  /* 0x0000000003007212 */ /* 0x000fce00078efe04 */
.L_x_10248:
[----:B------:R-:W-:Y:S05]  /*7a00*/  BSYNC B0 ;  /* 0x0000000000007941 */ /* 0x000fea0003800000 */
.L_x_10247:
[----:B------:R-:W-:-:S04]  /*7a10*/  FMUL.FTZ R0, R0, 1 ;  /* 0x3f80000000007820 */ /* 0x000fc80000410000 */
[----:B------:R0:W1:Y:S01]  /*7a20*/  F2F.F64.F32 R22, R0 ;  /* 0x0000000000167310 */ /* 0x0000620000201800 */
[----:B------:R-:W-:Y:S05]  /*7a30*/  BRA `(.L_x_10232) ;  /* 0x0000000400187947 */ /* 0x000fea0003800000 */
.L_x_10245:
        /* <DEDUP_REMOVED lines=21> */
.L_x_10254:
[----:B------:R-:W-:Y:S05]  /*7b90*/  BSYNC B1 ;  /* 0x0000000000017941 */ /* 0x000fea0003800000 */
.L_x_10253:
[----:B------:R-:W-:Y:S01]  /*7ba0*/  LEA R3, R0, 0x37800000, 0x17 ;  /* 0x3780000000037811 */ /* 0x000fe200078eb8ff */
[----:B------:R-:W-:-:S05]  /*7bb0*/  IMAD.SHL.U32 R0, R2, 0x200000, RZ ;  /* 0x0020000002007824 */ /* 0x000fca00078e00ff */
[----:B------:R-:W-:-:S07]  /*7bc0*/  LOP3.LUT R0, R3, R0, R4, 0xfe, !PT ;  /* 0x0000000003007212 */ /* 0x000fce00078efe04 */
.L_x_10252:
[----:B------:R-:W-:Y:S05]  /*7bd0*/  BSYNC B0 ;  /* 0x0000000000007941 */ /* 0x000fea0003800000 */
.L_x_10251:
[----:B------:R-:W-:-:S04]  /*7be0*/  FMUL.FTZ R0, R0, 1 ;  /* 0x3f80000000007820 */ /* 0x000fc80000410000 */
[----:B------:R0:W1:Y:S01]  /*7bf0*/  F2F.F64.F32 R22, R0 ;  /* 0x0000000000167310 */ /* 0x0000620000201800 */
[----:B------:R-:W-:Y:S05]  /*7c00*/  BRA `(.L_x_10232) ;  /* 0x0000000000a47947 */ /* 0x000fea0003800000 */
.L_x_10244:
        /* <DEDUP_REMOVED lines=14> */
.L_x_10258:
[----:B------:R-:W-:Y:S05]  /*7cf0*/  BSYNC B0 ;  /* 0x0000000000007941 */ /* 0x000fea0003800000 */
.L_x_10257:
[----:B------:R-:W-:-:S04]  /*7d00*/  FMUL.FTZ R0, R0, 1 ;  /* 0x3f80000000007820 */ /* 0x000fc80000410000 */
[----:B------:R0:W1:Y:S01]  /*7d10*/  F2F.F64.F32 R22, R0 ;  /* 0x0000000000167310 */ /* 0x0000620000201800 */
[----:B------:R-:W-:Y:S05]  /*7d20*/  BRA `(.L_x_10232) ;  /* 0x00000000005c7947 */ /* 0x000fea0003800000 */
.L_x_10231:
        /* <DEDUP_REMOVED lines=16> */
.L_x_10259:
[----:B------:R-:W-:Y:S01]  /*7e30*/  CS2R R22, SRZ ;  /* 0x0000000000167805 */ /* 0x000fe2000001ff00 */
[----:B------:R-:W-:Y:S06]  /*7e40*/  BRA `(.L_x_10232) ;  /* 0x0000000000147947 */ /* 0x000fec0003800000 */
.L_x_10256:
[----:B------:R-:W2:Y:S02]  /*7e50*/  LDG.E.64 R22, desc[UR36][R2.64] ;  /* 0x0000002402167981 */ /* 0x000ea4000c1e1b00 */
[----:B--2---:R-:W0:Y:S01]  /*7e60*/  I2F.F64.U64 R22, R22 ;  /* 0x0000001600167312 */ /* 0x004e220000301800 */
[----:B------:R-:W-:Y:S05]  /*7e70*/  BRA `(.L_x_10232) ;  /* 0x0000000000087947 */ /* 0x000fea0003800000 */
.L_x_10255:
[----:B------:R-:W2:Y:S02]  /*7e80*/  LDG.E R2, desc[UR36][R2.64] ;  /* 0x0000002402027981 */ /* 0x000ea4000c1e1900 */
[----:B--2---:R0:W1:Y:S02]  /*7e90*/  I2F.F64.U32 R22, R2 ;  /* 0x0000000200167312 */ /* 0x0040640000201800 */
.L_x_10232:
[----:B0-----:R-:W0:Y:S01]  /*7ea0*/  LDC.U8 R4, c[0x0][0x512] ;  /* 0x00014480ff047b82 */ /* 0x001e220000000000 */
[----:B------:R-:W-:Y:S02]  /*7eb0*/  ULDC.64 UR4, c[0x0][0x4e8] ;  /* 0x00013a0000047ab9 */ /* 0x000fe40000000a00 */
[----:B---3--:R-:W-:-:S05]  /*7ec0*/  IADD3 R2, P0, R18, UR4, RZ ;  /* 0x0000000412027c10 */ /* 0x008fca000ff1e0ff */
        /* <DEDUP_REMOVED lines=13> */
[----:B---3--:R0:W3:Y:S01]  /*7fa0*/  I2F.F64.S16 R18, R2 ;  /* 0x0000000200127312 */ /* 0x0080e20000101c00 */
[----:B------:R-:W-:Y:S05]  /*7fb0*/  BRA `(.L_x_10265) ;  /* 0x0000000c007c7947 */ /* 0x000fea0003800000 */
.L_x_10263:
[----:B------:R-:W3:Y:S02]  /*7fc0*/  LDG.E.U8 R2, desc[UR36][R2.64] ;  /* 0x0000002402027981 */ /* 0x000ee4000c1e1100 */
[----:B---3--:R0:W3:Y:S01]  /*7fd0*/  I2F.F64.U16 R18, R2 ;  /* 0x0000000200127312 */ /* 0x0080e20000101800 */
[----:B------:R-:W-:Y:S05]  /*7fe0*/  BRA `(.L_x_10265) ;  /* 0x0000000c00707947 */ /* 0x000fea0003800000 */
.L_x_10262:
[----:B------:R-:W-:-:S13]  /*7ff0*/  ISETP.NE.AND P0, PT, R0, 0x2, PT ;  /* 0x000000020000780c */ /* 0x000fda0003f05270 */
[----:B------:R-:W-:Y:S05]  /*8000*/  @!P0 BRA `(.L_x_10266) ;  /* 0x0000000000288947 */ /* 0x000fea0003800000 */
[----:B------:R-:W-:-:S13]  /*8010*/  ISETP.NE.AND P0, PT, R0, 0x3, PT ;  /* 0x000000030000780c */ /* 0x000fda0003f05270 */
[----:B------:R-:W-:Y:S05]  /*8020*/  @!P0 BRA `(.L_x_10267) ;  /* 0x0000000000148947 */ /* 0x000fea0003800000 */
[----:B------:R-:W-:-:S13]  /*8030*/  ISETP.NE.AND P0, PT, R0, 0x4, PT ;  /* 0x000000040000780c */ /* 0x000fda0003f05270 */
[----:B------:R-:W-:Y:S05]  /*8040*/  @P0 BRA `(.L_x_10264) ;  /* 0x0000000800fc0947 */ /* 0x000fea0003800000 */
[----:B------:R-:W3:Y:S02]  /*8050*/  LDG.E.64 R18, desc[UR36][R2.64] ;  /* 0x0000002402127981 */ /* 0x000ee4000c1e1b00 */
[----:B---3--:R-:W0:Y:S01]  /*8060*/  I2F.F64.S64 R18, R18 ;  /* 0x0000001200127312 */ /* 0x008e220000301c00 */
[----:B------:R-:W-:Y:S05]  /*8070*/  BRA `(.L_x_10265) ;  /* 0x0000000c004c7947 */ /* 0x000fea0003800000 */
.L_x_10267:
[----:B------:R-:W3:Y:S02]  /*8080*/  LDG.E R2, desc[UR36][R2.64] ;  /* 0x0000002402027981 */ /* 0x000ee4000c1e1900 */
[----:B---3--:R0:W3:Y:S01]  /*8090*/  I2F.F64 R18, R2 ;  /* 0x0000000200127312 */ /* 0x0080e20000201c00 */
[----:B------:R-:W-:Y:S05]  /*80a0*/  BRA `(.L_x_10265) ;  /* 0x0000000c00407947 */ /* 0x000fea0003800000 */
.L_x_10266:
[----:B------:R-:W3:Y:S02]  /*80b0*/  LDG.E.U16 R2, desc[UR36][R2.64] ;  /* 0x0000002402027981 */ /* 0x000ee4000c1e1500 */
[----:B---3--:R0:W3:Y:S01]  /*80c0*/  I2F.F64.S16 R18, R2 ;  /* 0x0000000200127312 */ /* 0x0080e20000101c00 */
[----:B------:R-:W-:Y:S05]  /*80d0*/  BRA `(.L_x_10265) ;  /* 0x0000000c00347947 */ /* 0x000fea0003800000 */
.L_x_10261:
[----:B------:R-:W-:-:S13]  /*80e0*/  ISETP.GT.AND P0, PT, R0, 0x6, PT ;  /* 0x000000060000780c */ /* 0x000fda0003f04270 */
[----:B------:R-:W-:Y:S05]  /*80f0*/  @P0 BRA `(.L_x_10268) ;  /* 0x0000000000340947 */ /* 0x000fea0003800000 */
[----:B------:R-:W-:-:S13]  /*8100*/  ISETP.NE.AND P0, PT, R0, 0x5, PT ;  /* 0x000000050000780c */ /* 0x000fda0003f05270 */
[----:B------:R-:W-:Y:S05]  /*8110*/  @!P0 BRA `(.L_x_10269) ;  /* 0x0000000000188947 */ /* 0x000fea0003800000 */
[----:B------:R-:W-:-:S13]  /*8120*/  ISETP.NE.AND P0, PT, R0, 0x6, PT ;  /* 0x000000060000780c */ /* 0x000fda0003f05270 */
[----:B------:R-:W-:Y:S05]  /*8130*/  @P0 BRA `(.L_x_10264) ;  /* 0x0000000800c00947 */ /* 0x000fea0003800000 */
[----:B------:R-:W3:Y:S02]  /*8140*/  LDG.E R18, desc[UR36][R2.64] ;  /* 0x0000002402127981 */ /* 0x000ee4000c1e1900 */
[----:B---3--:R-:W-:-:S06]  /*8150*/  FMUL.FTZ R18, R18, 1 ;  /* 0x3f80000012127820 */ /* 0x008fcc0000410000 */
[----:B------:R-:W0:Y:S01]  /*8160*/  F2F.F64.F32 R18, R18 ;  /* 0x0000001200127310 */ /* 0x000e220000201800 */
[----:B------:R-:W-:Y:S05]  /*8170*/  BRA `(.L_x_10265) ;  /* 0x0000000c000c7947 */ /* 0x000fea0003800000 */
.L_x_10269:
[----:B------:R-:W3:Y:S02]  /*8180*/  LDG.E.U16 R0, desc[UR36][R2.64] ;  /* 0x0000002402007981 */ /* 0x000ee4000c1e1500 */
[----:B---3--:R-:W-:-:S05]  /*8190*/  HADD2.F32 R0, -RZ, R0.H0_H0 ;  /* 0x20000000ff007230 */ /* 0x008fca0000004100 */
[----:B------:R-:W-:-:S04]  /*81a0*/  FMUL.FTZ R0, R0, 1 ;  /* 0x3f80000000007820 */ /* 0x000fc80000410000 */
[----:B------:R0:W3:Y:S01]  /*81b0*/  F2F.F64.F32 R18, R0 ;  /* 0x0000000000127310 */ /* 0x0000e20000201800 */
[----:B------:R-:W-:Y:S05]  /*81c0*/  BRA `(.L_x_10265) ;  /* 0x0000000800f87947 */ /* 0x000fea0003800000 */
.L_x_10268:
[----:B------:R-:W-:-:S13]  /*81d0*/  ISETP.NE.AND P0, PT, R0, 0x7, PT ;  /* 0x000000070000780c */ /* 0x000fda0003f05270 */
[----:B------:R-:W-:Y:S05]  /*81e0*/  @!P0 BRA `(.L_x_10270) ;  /* 0x0000000000348947 */ /* 0x000fea0003800000 */
        /* <DEDUP_REMOVED lines=8> */
.L_x_10271:
[----:B------:R-:W3:Y:S02]  /*8270*/  LDG.E.U16 R2, desc[UR36][R2.64] ;  /* 0x0000002402027981 */ /* 0x000ee4000c1e1500 */
[----:B---3--:R-:W-:-:S05]  /*8280*/  HADD2.F32 R0, -RZ, R2.H0_H0 ;  /* 0x20000002ff007230 */ /* 0x008fca0000004100 */
[----:B------:R-:W-:-:S04]  /*8290*/  FMUL.FTZ R0, R0, 1 ;  /* 0x3f80000000007820 */ /* 0x000fc80000410000 */
[----:B------:R0:W3:Y:S01]  /*82a0*/  F2F.F64.F32 R18, R0 ;  /* 0x0000000000127310 */ /* 0x0000e20000201800 */
[----:B------:R-:W-:Y:S05]  /*82b0*/  BRA `(.L_x_10265) ;  /* 0x0000000800bc7947 */ /* 0x000fea0003800000 */
.L_x_10270:
[----:B------:R0:W5:Y:S01]  /*82c0*/  LDG.E.64 R18, desc[UR36][R2.64] ;  /* 0x0000002402127981 */ /* 0x000162000c1e1b00 */
[----:B------:R-:W-:Y:S05]  /*82d0*/  BRA `(.L_x_10265) ;  /* 0x0000000800b47947 */ /* 0x000fea0003800000 */
.L_x_10260:
        /* <DEDUP_REMOVED lines=11> */
[----:B------:R-:W-:Y:S01]  /*8390*/  FSEL R19, RZ, 1.875, !P0 ;  /* 0x3ff00000ff137808 */ /* 0x000fe20004000000 */
[----:B------:R-:W-:Y:S08]  /*83a0*/  BRA `(.L_x_10265) ;  /* 0x0000000800807947 */ /* 0x000ff00003800000 */
.L_x_10274:
[----:B------:R0:W5:Y:S01]  /*83b0*/  LDG.E.64 R18, desc[UR36][R2.64] ;  /* 0x0000002402127981 */ /* 0x000162000c1e1b00 */
[----:B------:R-:W-:Y:S05]  /*83c0*/  BRA `(.L_x_10265) ;  /* 0x0000000800787947 */ /* 0x000fea0003800000 */
.L_x_10273:
        /* <DEDUP_REMOVED lines=26> */
[----:B------:R0:W3:Y:S01]  /*8570*/  F2F.F64.F32 R18, R5 ;  /* 0x0000000500127310 */ /* 0x0000e20000201800 */
[----:B------:R-:W-:Y:S05]  /*8580*/  BRA `(.L_x_10265) ;  /* 0x0000000800087947 */ /* 0x000fea0003800000 */
.L_x_10276:
        /* <DEDUP_REMOVED lines=15> */
.L_x_10275:
[----:B------:R-:W3:Y:S02]  /*8680*/  LDG.E.U16 R0, desc[UR36][R2.64] ;  /* 0x0000002402007981 */ /* 0x000ee4000c1e1500 */
[----:B---3--:R-:W-:-:S04]  /*8690*/  IMAD.U32 R0, R0, 0x10000, RZ ;  /* 0x0001000000007824 */ /* 0x008fc800078e00ff */
[----:B------:R-:W-:-:S04]  /*86a0*/  FMUL.FTZ R0, R0, 1 ;  /* 0x3f80000000007820 */ /* 0x000fc80000410000 */
[----:B------:R0:W3:Y:S01]  /*86b0*/  F2F.F64.F32 R18, R0 ;  /* 0x0000000000127310 */ /* 0x0000e20000201800 */
[----:B------:R-:W-:Y:S05]  /*86c0*/  BRA `(.L_x_10265) ;  /* 0x0000000400b87947 */ /* 0x000fea0003800000 */
.L_x_10272:
        /* <DEDUP_REMOVED lines=9> */
[----:B---3--:R0:W3:Y:S01]  /*8760*/  I2F.F64.U16 R18, R2 ;  /* 0x0000000200127312 */ /* 0x0080e20000101800 */
[----:B------:R-:W-:Y:S05]  /*8770*/  BRA `(.L_x_10265) ;  /* 0x00000004008c7947 */ /* 0x000fea0003800000 */
.L_x_10279:
[----:B------:R-:W3:Y:S01]  /*8780*/  LDG.E.U8 R2, desc[UR36][R2.64] ;  /* 0x0000002402027981 */ /* 0x000ee2000c1e1100 */
[----:B------:R-:W-:Y:S01]  /*8790*/  BSSY B0, `(.L_x_10280) ;  /* 0x0000018000007945 */ /* 0x000fe20003800000 */
        /* <DEDUP_REMOVED lines=19> */
.L_x_10283:
[----:B------:R-:W-:Y:S05]  /*88d0*/  BSYNC B1 ;  /* 0x0000000000017941 */ /* 0x000fea0003800000 */
.L_x_10282:
[----:B------:R-:W-:Y:S01]  /*88e0*/  LEA R3, R0, 0x3b800000, 0x17 ;  /* 0x3b80000000037811 */ /* 0x000fe200078eb8ff */
[----:B------:R-:W-:-:S05]  /*88f0*/  IMAD.SHL.U32 R0, R2, 0x100000, RZ ;  /* 0x0010000002007824 */ /* 0x000fca00078e00ff */
[----:B------:R-:W-:-:S07]  /*8900*/  LOP3.LUT R0, R3, R0, R4, 0xfe, !PT ;  /* 0x0000000003007212 */ /* 0x000fce00078efe04 */
.L_x_10281:
[----:B------:R-:W-:Y:S05]  /*8910*/  BSYNC B0 ;  /* 0x0000000000007941 */ /* 0x000fea0003800000 */
.L_x_10280:
[----:B------:R-:W-:-:S04]  /*8920*/  FMUL.FTZ R0, R0, 1 ;  /* 0x3f80000000007820 */ /* 0x000fc80000410000 */
[----:B------:R0:W3:Y:S01]  /*8930*/  F2F.F64.F32 R18, R0 ;  /* 0x0000000000127310 */ /* 0x0000e20000201800 */
[----:B------:R-:W-:Y:S05]  /*8940*/  BRA `(.L_x_10265) ;  /* 0x0000000400187947 */ /* 0x000fea0003800000 */
.L_x_10278:
        /* <DEDUP_REMOVED lines=21> */
.L_x_10287:
[----:B------:R-:W-:Y:S05]  /*8aa0*/  BSYNC B1 ;  /* 0x0000000000017941 */ /* 0x000fea0003800000 */
.L_x_10286:
[----:B------:R-:W-:Y:S01]  /*8ab0*/  LEA R3, R0, 0x37800000, 0x17 ;  /* 0x3780000000037811 */ /* 0x000fe200078eb8ff */
[----:B------:R-:W-:-:S05]  /*8ac0*/  IMAD.SHL.U32 R0, R2, 0x200000, RZ ;  /* 0x0020000002007824 */ /* 0x000fca00078e00ff */
[----:B------:R-:W-:-:S07]  /*8ad0*/  LOP3.LUT R0, R3, R0, R4, 0xfe, !PT ;  /* 0x0000000003007212 */ /* 0x000fce00078efe04 */
.L_x_10285:
[----:B------:R-:W-:Y:S05]  /*8ae0*/  BSYNC B0 ;  /* 0x0000000000007941 */ /* 0x000fea0003800000 */
.L_x_10284:
[----:B------:R-:W-:-:S04]  /*8af0*/  FMUL.FTZ R0, R0, 1 ;  /* 0x3f80000000007820 */ /* 0x000fc80000410000 */
[----:B------:R0:W3:Y:S01]  /*8b00*/  F2F.F64.F32 R18, R0 ;  /* 0x0000000000127310 */ /* 0x0000e20000201800 */
[----:B------:R-:W-:Y:S05]  /*8b10*/  BRA `(.L_x_10265) ;  /* 0x0000000000a47947 */ /* 0x000fea0003800000 */
.L_x_10277:
        /* <DEDUP_REMOVED lines=14> */
.L_x_10291:
[----:B------:R-:W-:Y:S05]  /*8c00*/  BSYNC B0 ;  /* 0x0000000000007941 */ /* 0x000fea0003800000 */
.L_x_10290:
[----:B------:R-:W-:-:S04]  /*8c10*/  FMUL.FTZ R0, R0, 1 ;  /* 0x3f80000000007820 */ /* 0x000fc80000410000 */
[----:B------:R0:W3:Y:S01]  /*8c20*/  F2F.F64.F32 R18, R0 ;  /* 0x0000000000127310 */ /* 0x0000e20000201800 */
[----:B------:R-:W-:Y:S05]  /*8c30*/  BRA `(.L_x_10265) ;  /* 0x00000000005c7947 */ /* 0x000fea0003800000 */
.L_x_10264:
        /* <DEDUP_REMOVED lines=15> */
[----:B012-45:R-:W-:Y:S05]  /*8d30*/  CALL.ABS.NOINC R2 ;  /* 0x0000000002007343 */ /* 0x037fea0003c00000 */
.L_x_10292:
[----:B------:R-:W-:Y:S01]  /*8d40*/  CS2R R18, SRZ ;  /* 0x0000000000127805 */ /* 0x000fe2000001ff00 */
[----:B------:R-:W-:Y:S06]  /*8d50*/  BRA `(.L_x_10265) ;  /* 0x0000000000147947 */ /* 0x000fec0003800000 */
.L_x_10289:
[----:B------:R-:W3:Y:S02]  /*8d60*/  LDG.E.64 R18, desc[UR36][R2.64] ;  /* 0x0000002402127981 */ /* 0x000ee4000c1e1b00 */
[----:B---3--:R-:W0:Y:S01]  /*8d70*/  I2F.F64.U64 R18, R18 ;  /* 0x0000001200127312 */ /* 0x008e220000301800 */
[----:B------:R-:W-:Y:S05]  /*8d80*/  BRA `(.L_x_10265) ;  /* 0x0000000000087947 */ /* 0x000fea0003800000 */
.L_x_10288:
[----:B------:R-:W3:Y:S02]  /*8d90*/  LDG.E R2, desc[UR36][R2.64] ;  /* 0x0000002402027981 */ /* 0x000ee4000c1e1900 */
[----:B---3--:R0:W3:Y:S02]  /*8da0*/  I2F.F64.U32 R18, R2 ;  /* 0x0000000200127312 */ /* 0x0080e40000201800 */
.L_x_10265:
        /* <DEDUP_REMOVED lines=18> */
.L_x_10296:
[----:B------:R-:W2:Y:S02]  /*8ed0*/  LDG.E.U8 R2, desc[UR36][R4.64] ;  /* 0x0000002404027981 */ /* 0x000ea4000c1e1100 */
[----:B--2---:R-:W0:Y:S01]  /*8ee0*/  I2F.F64.U16 R2, R2 ;  /* 0x0000000200027312 */ /* 0x004e220000101800 */
[----:B------:R-:W-:Y:S05]  /*8ef0*/  BRA `(.L_x_10298) ;  /* 0x0000000c00707947 */ /* 0x000fea0003800000 */
.L_x_10295:
        /* <DEDUP_REMOVED lines=9> */
.L_x_10300:
[----:B------:R-:W2:Y:S02]  /*8f90*/  LDG.E R2, desc[UR36][R4.64] ;  /* 0x0000002404027981 */ /* 0x000ea4000c1e1900 */
[----:B--2---:R-:W0:Y:S01]  /*8fa0*/  I2F.F64 R2, R2 ;  /* 0x0000000200027312 */ /* 0x004e220000201c00 */
[----:B------:R-:W-:Y:S05]  /*8fb0*/  BRA `(.L_x_10298) ;  /* 0x0000000c00407947 */ /* 0x000fea0003800000 */
.L_x_10299:
[----:B------:R-:W2:Y:S02]  /*8fc0*/  LDG.E.U16 R2, desc[UR36][R4.64] ;  /* 0x0000002404027981 */ /* 0x000ea4000c1e1500 */
[----:B--2---:R-:W0:Y:S01]  /*8fd0*/  I2F.F64.S16 R2, R2 ;  /* 0x0000000200027312 */ /* 0x004e220000101c00 */
[----:B------:R-:W-:Y:S05]  /*8fe0*/  BRA `(.L_x_10298) ;  /* 0x0000000c00347947 */ /* 0x000fea0003800000 */
.L_x_10294:
        /* <DEDUP_REMOVED lines=10> */
.L_x_10302:
[----:B------:R-:W2:Y:S02]  /*9090*/  LDG.E.U16 R0, desc[UR36][R4.64] ;  /* 0x0000002404007981 */ /* 0x000ea4000c1e1500 */
[----:B--2---:R-:W-:-:S05]  /*90a0*/  HADD2.F32 R0, -RZ, R0.H0_H0 ;  /* 0x20000000ff007230 */ /* 0x004fca0000004100 */
[----:B------:R-:W-:-:S04]  /*90b0*/  FMUL.FTZ R0, R0, 1 ;  /* 0x3f80000000007820 */ /* 0x000fc80000410000 */
[----:B------:R0:W2:Y:S01]  /*90c0*/  F2F.F64.F32 R2, R0 ;  /* 0x0000000000027310 */ /* 0x0000a20000201800 */
[----:B------:R-:W-:Y:S05]  /*90d0*/  BRA `(.L_x_10298) ;  /* 0x0000000800f87947 */ /* 0x000fea0003800000 */
.L_x_10301:
        /* <DEDUP_REMOVED lines=10> */
.L_x_10304:
[----:B------:R-:W2:Y:S02]  /*9180*/  LDG.E.U16 R4, desc[UR36][R4.64] ;  /* 0x0000002404047981 */ /* 0x000ea4000c1e1500 */
[----:B--2---:R-:W-:-:S05]  /*9190*/  HADD2.F32 R0, -RZ, R4.H0_H0 ;  /* 0x20000004ff007230 */ /* 0x004fca0000004100 */
[----:B------:R-:W-:-:S04]  /*91a0*/  FMUL.FTZ R0, R0, 1 ;  /* 0x3f80000000007820 */ /* 0x000fc80000410000 */
[----:B------:R0:W2:Y:S01]  /*91b0*/  F2F.F64.F32 R2, R0 ;  /* 0x0000000000027310 */ /* 0x0000a20000201800 */
[----:B------:R-:W-:Y:S05]  /*91c0*/  BRA `(.L_x_10298) ;  /* 0x0000000800bc7947 */ /* 0x000fea0003800000 */
.L_x_10303:
[----:B------:R0:W5:Y:S01]  /*91d0*/  LDG.E.64 R2, desc[UR36][R4.64] ;  /* 0x0000002404027981 */ /* 0x000162000c1e1b00 */
[----:B------:R-:W-:Y:S05]  /*91e0*/  BRA `(.L_x_10298) ;  /* 0x0000000800b47947 */ /* 0x000fea0003800000 */
.L_x_10293:
        /* <DEDUP_REMOVED lines=13> */
.L_x_10307:
[----:B------:R0:W5:Y:S01]  /*92c0*/  LDG.E.64 R2, desc[UR36][R4.64] ;  /* 0x0000002404027981 */ /* 0x000162000c1e1b00 */
[----:B------:R-:W-:Y:S05]  /*92d0*/  BRA `(.L_x_10298) ;  /* 0x0000000800787947 */ /* 0x000fea0003800000 */
.L_x_10306:
        /* <DEDUP_REMOVED lines=28> */
.L_x_10309:
        /* <DEDUP_REMOVED lines=15> */
.L_x_10308:
[----:B------:R-:W2:Y:S02]  /*9590*/  LDG.E.U16 R0, desc[UR36][R4.64] ;  /* 0x0000002404007981 */ /* 0x000ea4000c1e1500 */
[----:B--2---:R-:W-:-:S04]  /*95a0*/  IMAD.U32 R0, R0, 0x10000, RZ ;  /* 0x0001000000007824 */ /* 0x004fc800078e00ff */
[----:B------:R-:W-:-:S04]  /*95b0*/  FMUL.FTZ R0, R0, 1 ;  /* 0x3f80000000007820 */ /* 0x000fc80000410000 */
[----:B------:R0:W2:Y:S01]  /*95c0*/  F2F.F64.F32 R2, R0 ;  /* 0x0000000000027310 */ /* 0x0000a20000201800 */
[----:B------:R-:W-:Y:S05]  /*95d0*/  BRA `(.L_x_10298) ;  /* 0x0000000400b87947 */ /* 0x000fea0003800000 */
.L_x_10305:
        /* <DEDUP_REMOVED lines=11> */
.L_x_10312:
        /* <DEDUP_REMOVED lines=21> */
.L_x_10316:
[----:B------:R-:W-:Y:S05]  /*97e0*/  BSYNC B1 ;  /* 0x0000000000017941 */ /* 0x000fea0003800000 */
.L_x_10315:
[----:B------:R-:W-:Y:S01]  /*97f0*/  LEA R3, R0, 0x3b800000, 0x17 ;  /* 0x3b80000000037811 */ /* 0x000fe200078eb8ff */
[----:B------:R-:W-:-:S05]  /*9800*/  IMAD.SHL.U32 R0, R2, 0x100000, RZ ;  /* 0x0010000002007824 */ /* 0x000fca00078e00ff */
[----:B------:R-:W-:-:S07]  /*9810*/  LOP3.LUT R0, R3, R0, R4, 0xfe, !PT ;  /* 0x0000000003007212 */ /* 0x000fce00078efe04 */
.L_x_10314:
[----:B------:R-:W-:Y:S05]  /*9820*/  BSYNC B0 ;  /* 0x0000000000007941 */ /* 0x000fea0003800000 */
.L_x_10313:
[----:B------:R-:W-:-:S04]  /*9830*/  FMUL.FTZ R0, R0, 1 ;  /* 0x3f80000000007820 */ /* 0x000fc80000410000 */
[----:B------:R0:W2:Y:S01]  /*9840*/  F2F.F64.F32 R2, R0 ;  /* 0x0000000000027310 */ /* 0x0000a20000201800 */
[----:B------:R-:W-:Y:S05]  /*9850*/  BRA `(.L_x_10298) ;  /* 0x0000000400187947 */ /* 0x000fea0003800000 */
.L_x_10311:
        /* <DEDUP_REMOVED lines=21> */
.L_x_10320:
[----:B------:R-:W-:Y:S05]  /*99b0*/  BSYNC B1 ;  /* 0x0000000000017941 */ /* 0x000fea0003800000 */
.L_x_10319:
[----:B------:R-:W-:Y:S01]  /*99c0*/  LEA R3, R0, 0x37800000, 0x17 ;  /* 0x3780000000037811 */ /* 0x000fe200078eb8ff */
[----:B------:R-:W-:-:S05]  /*99d0*/  IMAD.SHL.U32 R0, R2, 0x200000, RZ ;  /* 0x0020000002007824 */ /* 0x000fca00078e00ff */
[----:B------:R-:W-:-:S07]  /*99e0*/  LOP3.LUT R0, R3, R0, R4, 0xfe, !PT ;  /* 0x0000000003007212 */ /* 0x000fce00078efe04 */
.L_x_10318:
[----:B------:R-:W-:Y:S05]  /*99f0*/  BSYNC B0 ;  /* 0x0000000000007941 */ /* 0x000fea0003800000 */
.L_x_10317:
[----:B------:R-:W-:-:S04]  /*9a00*/  FMUL.FTZ R0, R0, 1 ;  /* 0x3f80000000007820 */ /* 0x000fc80000410000 */
[----:B------:R0:W2:Y:S01]  /*9a10*/  F2F.F64.F32 R2, R0 ;  /* 0x0000000000027310 */ /* 0x0000a20000201800 */
[----:B------:R-:W-:Y:S05]  /*9a20*/  BRA `(.L_x_10298) ;  /* 0x0000000000a47947 */ /* 0x000fea0003800000 */
.L_x_10310:
        /* <DEDUP_REMOVED lines=14> */
.L_x_10324:
[----:B------:R-:W-:Y:S05]  /*9b10*/  BSYNC B0 ;  /* 0x0000000000007941 */ /* 0x000fea0003800000 */
.L_x_10323:
[----:B------:R-:W-:-:S04]  /*9b20*/  FMUL.FTZ R0, R0, 1 ;  /* 0x3f80000000007820 */ /* 0x000fc80000410000 */
[----:B------:R0:W2:Y:S01]  /*9b30*/  F2F.F64.F32 R2, R0 ;  /* 0x0000000000027310 */ /* 0x0000a20000201800 */
[----:B------:R-:W-:Y:S05]  /*9b40*/  BRA `(.L_x_10298) ;  /* 0x00000000005c7947 */ /* 0x000fea0003800000 */
.L_x_10297:
[----:B------:R-:W-:Y:S01]  /*9b50*/  MOV R2, 0x228 ;  /* 0x0000022800027802 */ /* 0x000fe20000000f00 */
[----:B------:R-:W-:Y:S01]  /*9b60*/  ULDC.64 UR4, c[0x4][0x218] ;  /* 0x0100860000047ab9 */ /* 0x000fe20000000a00 */
[----:B------:R-:W-:Y:S01]  /*9b70*/  ULDC.64 UR6, c[0x4][0x60] ;  /* 0x0100180000067ab9 */ /* 0x000fe20000000a00 */
[----:B------:R-:W-:Y:S01]  /*9b80*/  IMAD.U32 R4, RZ, RZ, UR4 ;  /* 0x00000004ff047e24 */ /* 0x000fe2000f8e00ff */
[----:B------:R-:W-:Y:S01]  /*9b90*/  MOV R5, UR5 ;  /* 0x0000000500057c02 */ /* 0x000fe20008000f00 */
[----:B------:R-:W-:Y:S01]  /*9ba0*/  ULDC.64 UR4, c[0x4][0x220] ;  /* 0x0100880000047ab9 */ /* 0x000fe20000000a00 */
[----:B------:R-:W0:Y:S01]  /*9bb0*/  LDC.64 R2, c[0x4][R2] ;  /* 0x0100000002027b82 */ /* 0x000e220000000a00 */
        /* <DEDUP_REMOVED lines=9> */
.L_x_10325:
[----:B------:R-:W-:Y:S01]  /*9c50*/  CS2R R2, SRZ ;  /* 0x0000000000027805 */ /* 0x000fe2000001ff00 */
[----:B------:R-:W-:Y:S06]  /*9c60*/  BRA `(.L_x_10298) ;  /* 0x0000000000147947 */ /* 0x000fec0003800000 */
.L_x_10322:
[----:B------:R-:W2:Y:S02]  /*9c70*/  LDG.E.64 R2, desc[UR36][R4.64] ;  /* 0x0000002404027981 */ /* 0x000ea4000c1e1b00 */
[----:B--2---:R-:W2:Y:S01]  /*9c80*/  I2F.F64.U64 R2, R2 ;  /* 0x0000000200027312 */ /* 0x004ea20000301800 */
[----:B------:R-:W-:Y:S05]  /*9c90*/  BRA `(.L_x_10298) ;  /* 0x0000000000087947 */ /* 0x000fea0003800000 */
.L_x_10321:
[----:B------:R-:W2:Y:S02]  /*9ca0*/  LDG.E R2, desc[UR36][R4.64] ;  /* 0x0000002404027981 */ /* 0x000ea4000c1e1900 */
[----:B--2---:R-:W0:Y:S02]  /*9cb0*/  I2F.F64.U32 R2, R2 ;  /* 0x0000000200027312 */ /* 0x004e240000201800 */
.L_x_10298:
[----:B------:R-:W1:Y:S01]  /*9cc0*/  LDC.U8 R6, c[0x0][0x510] ;  /* 0x00014400ff067b82 */ /* 0x000e620000000000 */
[----:B------:R-:W-:Y:S02]  /*9cd0*/  ULDC.64 UR4, c[0x0][0x500] ;  /* 0x0001400000047ab9 */ /* 0x000fe40000000a00 */
[----:B---3-5:R-:W-:Y:S01]  /*9ce0*/  DMUL R18, R18, UR4 ;  /* 0x0000000412127c28 */ /* 0x028fe20008000000 */
[----:B------:R-:W-:-:S07]  /*9cf0*/  ULDC.64 UR4, c[0x0][0x4f8] ;  /* 0x00013e0000047ab9 */ /* 0x000fce0000000a00 */
[----:B0-2---:R-:W-:-:S08]  /*9d00*/  DMUL R4, R18, R2 ;  /* 0x0000000212047228 */ /* 0x005fd00000000000 */
[----:B-1--4-:R-:W-:Y:S01]  /*9d10*/  DFMA R4, R22, UR4, R4 ;  /* 0x0000000416047c2b */ /* 0x012fe20008000004 */
        /* <DEDUP_REMOVED lines=14> */
.L_x_10329:
[----:B------:R-:W0:Y:S02]  /*9e00*/  F2I.S64.F64.TRUNC R4, R4 ;  /* 0x0000000400047311 */ /* 0x000e24000030d900 */
[----:B0-----:R-:W-:-:S05]  /*9e10*/  IMAD.MOV.U32 R3, RZ, RZ, R4 ;  /* 0x000000ffff037224 */ /* 0x001fca00078e0004 */
[----:B------:R0:W-:Y:S01]  /*9e20*/  STG.E.U8 desc[UR36][R16.64], R3 ;  /* 0x0000000310007986 */ /* 0x0001e2000c101124 */
[----:B------:R-:W-:Y:S05]  /*9e30*/  BRA `(.L_x_10331) ;  /* 0x0000000c00f87947 */ /* 0x000fea0003800000 */
.L_x_10328:
        /* <DEDUP_REMOVED lines=9> */
.L_x_10333:
[----:B------:R-:W0:Y:S02]  /*9ed0*/  F2I.F64.TRUNC R5, R4 ;  /* 0x0000000400057311 */ /* 0x000e24000030d100 */
[----:B0-----:R0:W-:Y:S01]  /*9ee0*/  STG.E desc[UR36][R16.64], R5 ;  /* 0x0000000510007986 */ /* 0x0011e2000c101924 */
[----:B------:R-:W-:Y:S05]  /*9ef0*/  BRA `(.L_x_10331) ;  /* 0x0000000c00c87947 */ /* 0x000fea0003800000 */
.L_x_10332:
[----:B------:R-:W0:Y:S02]  /*9f00*/  F2I.F64.TRUNC R5, R4 ;  /* 0x0000000400057311 */ /* 0x000e24000030d100 */
[----:B0-----:R0:W-:Y:S01]  /*9f10*/  STG.E.U16 desc[UR36][R16.64], R5 ;  /* 0x0000000510007986 */ /* 0x0011e2000c101524 */
[----:B------:R-:W-:Y:S05]  /*9f20*/  BRA `(.L_x_10331) ;  /* 0x0000000c00bc7947 */ /* 0x000fea0003800000 */
.L_x_10327:
        /* <DEDUP_REMOVED lines=13> */
.L_x_10335:
        /* <DEDUP_REMOVED lines=8> */
.L_x_10334:
        /* <DEDUP_REMOVED lines=14> */
.L_x_10337:
        /* <DEDUP_REMOVED lines=9> */
.L_x_10336:
[----:B------:R0:W-:Y:S01]  /*a1f0*/  STG.E.64 desc[UR36][R16.64], R4 ;  /* 0x0000000410007986 */ /* 0x0001e2000c101b24 */
[----:B------:R-:W-:Y:S05]  /*a200*/  BRA `(.L_x_10331) ;  /* 0x0000000c00047947 */ /* 0x000fea0003800000 */
.L_x_10326:
        /* <DEDUP_REMOVED lines=12> */
.L_x_10340:
[----:B------:R-:W-:-:S05]  /*a2d0*/  CS2R R6, SRZ ;  /* 0x0000000000067805 */ /* 0x000fca000001ff00 */
[----:B------:R0:W-:Y:S01]  /*a2e0*/  STG.E.128 desc[UR36][R16.64], R4 ;  /* 0x0000000410007986 */ /* 0x0001e2000c101d24 */
[----:B------:R-:W-:Y:S05]  /*a2f0*/  BRA `(.L_x_10331) ;  /* 0x0000000800c87947 */ /* 0x000fea0003800000 */
.L_x_10339:
        /* <DEDUP_REMOVED lines=25> */
.L_x_10344:
[----:B------:R-:W-:Y:S05]  /*a490*/  BSYNC B0 ;  /* 0x0000000000007941 */ /* 0x000fea0003800000 */
.L_x_10343:
[----:B------:R-:W-:-:S05]  /*a4a0*/  LOP3.LUT R3, R0, R3, RZ, 0xfc, !PT ;  /* 0x0000000300037212 */ /* 0x000fca00078efcff */
[----:B------:R0:W-:Y:S01]  /*a4b0*/  STG.E.U8 desc[UR36][R16.64], R3 ;  /* 0x0000000310007986 */ /* 0x0001e2000c101124 */
[----:B------:R-:W-:Y:S05]  /*a4c0*/  BRA `(.L_x_10331) ;  /* 0x0000000800547947 */ /* 0x000fea0003800000 */
.L_x_10342:
        /* <DEDUP_REMOVED lines=17> */
.L_x_10346:
[----:B------:R-:W-:Y:S01]  /*a5e0*/  IMAD.MOV.U32 R0, RZ, RZ, 0x7f ;  /* 0x0000007fff007424 */ /* 0x000fe200078e00ff */
[----:B------:R-:W-:-:S04]  /*a5f0*/  ISETP.GT.U32.AND P0, PT, R2, 0x7f800000, PT ;  /* 0x7f8000000200780c */ /* 0x000fc80003f04070 */
[----:B------:R-:W-:-:S09]  /*a600*/  SEL R0, R0, 0x7c, P0 ;  /* 0x0000007c00007807 */ /* 0x000fd20000000000 */
.L_x_10347:
[----:B------:R-:W-:Y:S05]  /*a610*/  BSYNC B0 ;  /* 0x0000000000007941 */ /* 0x000fea0003800000 */
.L_x_10345:
[----:B------:R-:W-:-:S04]  /*a620*/  LOP3.LUT R2, R3, 0x80000000, RZ, 0xc0, !PT ;  /* 0x8000000003027812 */ /* 0x000fc800078ec0ff */
[----:B------:R-:W-:-:S04]  /*a630*/  SHF.R.U32.HI R3, RZ, 0x18, R2 ;  /* 0x00000018ff037819 */ /* 0x000fc80000011602 */
[----:B------:R-:W-:-:S05]  /*a640*/  LOP3.LUT R3, R0, R3, RZ, 0xfc, !PT ;  /* 0x0000000300037212 */ /* 0x000fca00078efcff */
[----:B------:R0:W-:Y:S01]  /*a650*/  STG.E.U8 desc[UR36][R16.64], R3 ;  /* 0x0000000310007986 */ /* 0x0001e2000c101124 */
[----:B------:R-:W-:Y:S05]  /*a660*/  BRA `(.L_x_10331) ;  /* 0x0000000400ec7947 */ /* 0x000fea0003800000 */
.L_x_10341:
        /* <DEDUP_REMOVED lines=8> */
.L_x_10338:
        /* <DEDUP_REMOVED lines=11> */
.L_x_10350:
        /* <DEDUP_REMOVED lines=21> */
.L_x_10353:
[----:B------:R-:W-:-:S04]  /*a8f0*/  LOP3.LUT R2, R3, 0x80000000, RZ, 0xc0, !PT ;  /* 0x8000000003027812 */ /* 0x000fc800078ec0ff */
[----:B------:R-:W-:-:S04]  /*a900*/  SHF.R.U32.HI R3, RZ, 0x18, R2 ;  /* 0x00000018ff037819 */ /* 0x000fc80000011602 */
[----:B------:R-:W-:-:S04]  /*a910*/  LOP3.LUT R0, R0, R3, RZ, 0xfc, !PT ;  /* 0x0000000300007212 */ /* 0x000fc800078efcff */
[----:B------:R-:W-:-:S07]  /*a920*/  PRMT R8, R0, 0x7610, R8 ;  /* 0x0000761000087816 */ /* 0x000fce0000000008 */
.L_x_10352:
[----:B------:R-:W-:Y:S05]  /*a930*/  BSYNC B0 ;  /* 0x0000000000007941 */ /* 0x000fea0003800000 */
.L_x_10351:
[----:B------:R0:W-:Y:S01]  /*a940*/  STG.E.U8 desc[UR36][R16.64], R8 ;  /* 0x0000000810007986 */ /* 0x0001e2000c101124 */
[----:B------:R-:W-:Y:S05]  /*a950*/  BRA `(.L_x_10331) ;  /* 0x0000000400307947 */ /* 0x000fea0003800000 */
.L_x_10349:
        /* <DEDUP_REMOVED lines=21> */
.L_x_10356:
[----:B------:R-:W-:-:S04]  /*aab0*/  LOP3.LUT R2, R3, 0x80000000, RZ, 0xc0, !PT ;  /* 0x8000000003027812 */ /* 0x000fc800078ec0ff */
[----:B------:R-:W-:-:S04]  /*aac0*/  SHF.R.U32.HI R3, RZ, 0x18, R2 ;  /* 0x00000018ff037819 */ /* 0x000fc80000011602 */
[----:B------:R-:W-:-:S04]  /*aad0*/  LOP3.LUT R0, R0, R3, RZ, 0xfc, !PT ;  /* 0x0000000300007212 */ /* 0x000fc800078efcff */
[----:B------:R-:W-:-:S07]  /*aae0*/  PRMT R8, R0, 0x7610, R8 ;  /* 0x0000761000087816 */ /* 0x000fce0000000008 */
.L_x_10355:
[----:B------:R-:W-:Y:S05]  /*aaf0*/  BSYNC B0 ;  /* 0x0000000000007941 */ /* 0x000fea0003800000 */
.L_x_10354:
[----:B------:R3:W-:Y:S01]  /*ab00*/  STG.E.U8 desc[UR36][R16.64], R8 ;  /* 0x0000000810007986 */ /* 0x0007e2000c101124 */
[----:B------:R-:W-:Y:S05]  /*ab10*/  BRA `(.L_x_10331) ;  /* 0x0000000000c07947 */ /* 0x000fea0003800000 */
.L_x_10348:
        /* <DEDUP_REMOVED lines=26> */
.L_x_10330:
        /* <DEDUP_REMOVED lines=16> */
.L_x_10359:
[----:B------:R-:W-:Y:S05]  /*adc0*/  BRA `(.L_x_10331) ;  /* 0x0000000000147947 */ /* 0x000fea0003800000 */
.L_x_10358:
[----:B------:R-:W0:Y:S02]  /*add0*/  F2I.U64.F64.TRUNC R4, R4 ;  /* 0x0000000400047311 */ /* 0x000e24000030d800 */
[----:B0-----:R2:W-:Y:S01]  /*ade0*/  STG.E.64 desc[UR36][R16.64], R4 ;  /* 0x0000000410007986 */ /* 0x0015e2000c101b24 */
[----:B------:R-:W-:Y:S05]  /*adf0*/  BRA `(.L_x_10331) ;  /* 0x0000000000087947 */ /* 0x000fea0003800000 */
.L_x_10357:
[----:B------:R-:W0:Y:S02]  /*ae00*/  F2I.U32.F64.TRUNC R5, R4 ;  /* 0x0000000400057311 */ /* 0x000e24000030d000 */
[----:B0-----:R0:W-:Y:S02]  /*ae10*/  STG.E desc[UR36][R16.64], R5 ;  /* 0x0000000510007986 */ /* 0x0011e4000c101924 */
.L_x_10331:
[----:B------:R-:W-:-:S07]  /*ae20*/  VIADD R25, R25, 0x80 ;  /* 0x0000008019197836 */ /* 0x000fce0000000000 */
.L_x_10225:
[----:B------:R-:W-:Y:S05]  /*ae30*/  BSYNC B6 ;  /* 0x0000000000067941 */ /* 0x000fea0003800000 */
.L_x_10224:
        /* <DEDUP_REMOVED lines=384> */
.L_x_10362:
        /* <DEDUP_REMOVED lines=21> */
.L_x_10366:
[----:B------:R-:W2:Y:S02]  /*c790*/  LDG.E.U8 R2, desc[UR36][R2.64] ;  /* 0x0000002402027981 */ /* 0x000ea4000c1e1100 */
[----:B--2---:R0:W1:Y:S01]  /*c7a0*/  I2F.F64.U16 R22, R2 ;  /* 0x0000000200167312 */ /* 0x0040620000101800 */
[----:B------:R-:W-:Y:S05]  /*c7b0*/  BRA `(.L_x_10368) ;  /* 0x0000000c00707947 */ /* 0x000fea0003800000 */
.L_x_10365:
        /* <DEDUP_REMOVED lines=9> */
.L_x_10370:
[----:B------:R-:W2:Y:S02]  /*c850*/  LDG.E R2, desc[UR36][R2.64] ;  /* 0x0000002402027981 */ /* 0x000ea4000c1e1900 */
[----:B--2---:R0:W1:Y:S01]  /*c860*/  I2F.F64 R22, R2 ;  /* 0x0000000200167312 */ /* 0x0040620000201c00 */
[----:B------:R-:W-:Y:S05]  /*c870*/  BRA `(.L_x_10368) ;  /* 0x0000000c00407947 */ /* 0x000fea0003800000 */
.L_x_10369:
[----:B------:R-:W2:Y:S02]  /*c880*/  LDG.E.U16 R2, desc[UR36][R2.64] ;  /* 0x0000002402027981 */ /* 0x000ea4000c1e1500 */
[----:B--2---:R0:W1:Y:S01]  /*c890*/  I2F.F64.S16 R22, R2 ;  /* 0x0000000200167312 */ /* 0x0040620000101c00 */
[----:B------:R-:W-:Y:S05]  /*c8a0*/  BRA `(.L_x_10368) ;  /* 0x0000000c00347947 */ /* 0x000fea0003800000 */
.L_x_10364:
        /* <DEDUP_REMOVED lines=10> */
.L_x_10372:
[----:B------:R-:W2:Y:S02]  /*c950*/  LDG.E.U16 R0, desc[UR36][R2.64] ;  /* 0x0000002402007981 */ /* 0x000ea4000c1e1500 */
[----:B--2---:R-:W-:-:S05]  /*c960*/  HADD2.F32 R0, -RZ, R0.H0_H0 ;  /* 0x20000000ff007230 */ /* 0x004fca0000004100 */
[----:B------:R-:W-:-:S04]  /*c970*/  FMUL.FTZ R0, R0, 1 ;  /* 0x3f80000000007820 */ /* 0x000fc80000410000 */
[----:B------:R0:W1:Y:S01]  /*c980*/  F2F.F64.F32 R22, R0 ;  /* 0x0000000000167310 */ /* 0x0000620000201800 */
[----:B------:R-:W-:Y:S05]  /*c990*/  BRA `(.L_x_10368) ;  /* 0x0000000800f87947 */ /* 0x000fea0003800000 */
.L_x_10371:
        /* <DEDUP_REMOVED lines=10> */
.L_x_10374:
[----:B------:R-:W2:Y:S02]  /*ca40*/  LDG.E.U16 R2, desc[UR36][R2.64] ;  /* 0x0000002402027981 */ /* 0x000ea4000c1e1500 */
[----:B--2---:R-:W-:-:S05]  /*ca50*/  HADD2.F32 R0, -RZ, R2.H0_H0 ;  /* 0x20000002ff007230 */ /* 0x004fca0000004100 */
[----:B------:R-:W-:-:S04]  /*ca60*/  FMUL.FTZ R0, R0, 1 ;  /* 0x3f80000000007820 */ /* 0x000fc80000410000 */
[----:B------:R0:W1:Y:S01]  /*ca70*/  F2F.F64.F32 R22, R0 ;  /* 0x0000000000167310 */ /* 0x0000620000201800 */
[----:B------:R-:W-:Y:S05]  /*ca80*/  BRA `(.L_x_10368) ;  /* 0x0000000800bc7947 */ /* 0x000fea0003800000 */
.L_x_10373:
[----:B------:R0:W5:Y:S01]  /*ca90*/  LDG.E.64 R22, desc[UR36][R2.64] ;  /* 0x0000002402167981 */ /* 0x000162000c1e1b00 */
[----:B------:R-:W-:Y:S05]  /*caa0*/  BRA `(.L_x_10368) ;  /* 0x0000000800b47947 */ /* 0x000fea0003800000 */
.L_x_10363:
        /* <DEDUP_REMOVED lines=13> */
.L_x_10377:
[----:B------:R0:W5:Y:S01]  /*cb80*/  LDG.E.64 R22, desc[UR36][R2.64] ;  /* 0x0000002402167981 */ /* 0x000162000c1e1b00 */
[----:B------:R-:W-:Y:S05]  /*cb90*/  BRA `(.L_x_10368) ;  /* 0x0000000800787947 */ /* 0x000fea0003800000 */
.L_x_10376:
        /* <DEDUP_REMOVED lines=28> */
.L_x_10379:
        /* <DEDUP_REMOVED lines=15> */
.L_x_10378:
[----:B------:R-:W2:Y:S02]  /*ce50*/  LDG.E.U16 R0, desc[UR36][R2.64] ;  /* 0x0000002402007981 */ /* 0x000ea4000c1e1500 */
[----:B--2---:R-:W-:-:S04]  /*ce60*/  IMAD.U32 R0, R0, 0x10000, RZ ;  /* 0x0001000000007824 */ /* 0x004fc800078e00ff */
[----:B------:R-:W-:-:S04]  /*ce70*/  FMUL.FTZ R0, R0, 1 ;  /* 0x3f80000000007820 */ /* 0x000fc80000410000 */
[----:B------:R0:W1:Y:S01]  /*ce80*/  F2F.F64.F32 R22, R0 ;  /* 0x0000000000167310 */ /* 0x0000620000201800 */
[----:B------:R-:W-:Y:S05]  /*ce90*/  BRA `(.L_x_10368) ;  /* 0x0000000400b87947 */ /* 0x000fea0003800000 */
.L_x_10375:
        /* <DEDUP_REMOVED lines=9> */
[----:B--2---:R2:W3:Y:S01]  /*cf30*/  I2F.F64.U16 R22, R2 ;  /* 0x0000000200167312 */ /* 0x0044e20000101800 */
[----:B------:R-:W-:Y:S05]  /*cf40*/  BRA `(.L_x_10368) ;  /* 0x00000004008c7947 */ /* 0x000fea0003800000 */
.L_x_10382:
        /* <DEDUP_REMOVED lines=21> */
.L_x_10386:
[----:B------:R-:W-:Y:S05]  /*d0a0*/  BSYNC B1 ;  /* 0x0000000000017941 */ /* 0x000fea0003800000 */
.L_x_10385:
[----:B------:R-:W-:Y:S01]  /*d0b0*/  LEA R3, R0, 0x3b800000, 0x17 ;  /* 0x3b80000000037811 */ /* 0x000fe200078eb8ff */
[----:B------:R-:W-:-:S05]  /*d0c0*/  IMAD.SHL.U32 R0, R2, 0x100000, RZ ;  /* 0x0010000002007824 */ /* 0x000fca00078e00ff */
[----:B------:R-:W-:-:S07]  /*d0d0*/  LOP3.LUT R0, R3, R0, R4, 0xfe, !PT ;  /* 0x0000000003007212 */ /* 0x000fce00078efe04 */
.L_x_10384:
[----:B------:R-:W-:Y:S05]  /*d0e0*/  BSYNC B0 ;  /* 0x0000000000007941 */ /* 0x000fea0003800000 */
.L_x_10383:
[----:B------:R-:W-:-:S04]  /*d0f0*/  FMUL.FTZ R0, R0, 1 ;  /* 0x3f80000000007820 */ /* 0x000fc80000410000 */
[----:B------:R4:W0:Y:S01]  /*d100*/  F2F.F64.F32 R22, R0 ;  /* 0x0000000000167310 */ /* 0x0008220000201800 */
[----:B------:R-:W-:Y:S05]  /*d110*/  BRA `(.L_x_10368) ;  /* 0x0000000400187947 */ /* 0x000fea0003800000 */
.L_x_10381:
        /* <DEDUP_REMOVED lines=21> */
.L_x_10390:
[----:B------:R-:W-:Y:S05]  /*d270*/  BSYNC B1 ;  /* 0x0000000000017941 */ /* 0x000fea0003800000 */
.L_x_10389:
[----:B------:R-:W-:Y:S01]  /*d280*/  LEA R3, R0, 0x37800000, 0x17 ;  /* 0x3780000000037811 */ /* 0x000fe200078eb8ff */
[----:B------:R-:W-:-:S05]  /*d290*/  IMAD.SHL.U32 R0, R2, 0x200000, RZ ;  /* 0x0020000002007824 */ /* 0x000fca00078e00ff */
[----:B------:R-:W-:-:S07]  /*d2a0*/  LOP3.LUT R0, R3, R0, R4, 0xfe, !PT ;  /* 0x0000000003007212 */ /* 0x000fce00078efe04 */
.L_x_10388:
[----:B------:R-:W-:Y:S05]  /*d2b0*/  BSYNC B0 ;  /* 0x0000000000007941 */ /* 0x000fea0003800000 */
.L_x_10387:
[----:B------:R-:W-:-:S04]  /*d2c0*/  FMUL.FTZ R0, R0, 1 ;  /* 0x3f80000000007820 */ /* 0x000fc80000410000 */
[----:B------:R0:W1:Y:S01]  /*d2d0*/  F2F.F64.F32 R22, R0 ;  /* 0x0000000000167310 */ /* 0x0000620000201800 */
[----:B------:R-:W-:Y:S05]  /*d2e0*/  BRA `(.L_x_10368) ;  /* 0x0000000000a47947 */ /* 0x000fea0003800000 */
.L_x_10380:
        /* <DEDUP_REMOVED lines=14> */
.L_x_10394:
[----:B------:R-:W-:Y:S05]  /*d3d0*/  BSYNC B0 ;  /* 0x0000000000007941 */ /* 0x000fea0003800000 */
.L_x_10393:
[----:B------:R-:W-:-:S04]  /*d3e0*/  FMUL.FTZ R0, R0, 1 ;  /* 0x3f80000000007820 */ /* 0x000fc80000410000 */
[----:B------:R0:W1:Y:S01]  /*d3f0*/  F2F.F64.F32 R22, R0 ;  /* 0x0000000000167310 */ /* 0x0000620000201800 */
[----:B------:R-:W-:Y:S05]  /*d400*/  BRA `(.L_x_10368) ;  /* 0x00000000005c7947 */ /* 0x000fea0003800000 */
.L_x_10367:
        /* <DEDUP_REMOVED lines=16> */
.L_x_10395:
[----:B------:R-:W-:Y:S01]  /*d510*/  CS2R R22, SRZ ;  /* 0x0000000000167805 */ /* 0x000fe2000001ff00 */
[----:B------:R-:W-:Y:S06]  /*d520*/  BRA `(.L_x_10368) ;  /* 0x0000000000147947 */ /* 0x000fec0003800000 */
.L_x_10392:
[----:B------:R-:W2:Y:S02]  /*d530*/  LDG.E.64 R22, desc[UR36][R2.64] ;  /* 0x0000002402167981 */ /* 0x000ea4000c1e1b00 */
[----:B--2---:R-:W0:Y:S01]  /*d540*/  I2F.F64.U64 R22, R22 ;  /* 0x0000001600167312 */ /* 0x004e220000301800 */
[----:B------:R-:W-:Y:S05]  /*d550*/  BRA `(.L_x_10368) ;  /* 0x0000000000087947 */ /* 0x000fea0003800000 */
.L_x_10391:
[----:B------:R-:W2:Y:S02]  /*d560*/  LDG.E R2, desc[UR36][R2.64] ;  /* 0x0000002402027981 */ /* 0x000ea4000c1e1900 */
[----:B--2---:R0:W1:Y:S02]  /*d570*/  I2F.F64.U32 R22, R2 ;  /* 0x0000000200167312 */ /* 0x0040640000201800 */
.L_x_10368:
        /* <DEDUP_REMOVED lines=18> */
.L_x_10399:
[----:B------:R-:W2:Y:S02]  /*d6a0*/  LDG.E.U8 R2, desc[UR36][R2.64] ;  /* 0x0000002402027981 */ /* 0x000ea4000c1e1100 */
[----:B--2---:R0:W2:Y:S01]  /*d6b0*/  I2F.F64.U16 R18, R2 ;  /* 0x0000000200127312 */ /* 0x0040a20000101800 */
[----:B------:R-:W-:Y:S05]  /*d6c0*/  BRA `(.L_x_10401) ;  /* 0x0000000c00707947 */ /* 0x000fea0003800000 */
.L_x_10398:
        /* <DEDUP_REMOVED lines=9> */
.L_x_10403:
[----:B------:R-:W2:Y:S02]  /*d760*/  LDG.E R2, desc[UR36][R2.64] ;  /* 0x0000002402027981 */ /* 0x000ea4000c1e1900 */
[----:B--2---:R0:W2:Y:S01]  /*d770*/  I2F.F64 R18, R2 ;  /* 0x0000000200127312 */ /* 0x0040a20000201c00 */
[----:B------:R-:W-:Y:S05]  /*d780*/  BRA `(.L_x_10401) ;  /* 0x0000000c00407947 */ /* 0x000fea0003800000 */
.L_x_10402:
[----:B------:R-:W2:Y:S02]  /*d790*/  LDG.E.U16 R2, desc[UR36][R2.64] ;  /* 0x0000002402027981 */ /* 0x000ea4000c1e1500 */
[----:B--2---:R0:W2:Y:S01]  /*d7a0*/  I2F.F64.S16 R18, R2 ;  /* 0x0000000200127312 */ /* 0x0040a20000101c00 */
[----:B------:R-:W-:Y:S05]  /*d7b0*/  BRA `(.L_x_10401) ;  /* 0x0000000c00347947 */ /* 0x000fea0003800000 */
.L_x_10397:
        /* <DEDUP_REMOVED lines=10> */
.L_x_10405:
[----:B------:R-:W2:Y:S02]  /*d860*/  LDG.E.U16 R0, desc[UR36][R2.64] ;  /* 0x0000002402007981 */ /* 0x000ea4000c1e1500 */
[----:B--2---:R-:W-:-:S05]  /*d870*/  HADD2.F32 R0, -RZ, R0.H0_H0 ;  /* 0x20000000ff007230 */ /* 0x004fca0000004100 */
[----:B------:R-:W-:-:S04]  /*d880*/  FMUL.FTZ R0, R0, 1 ;  /* 0x3f80000000007820 */ /* 0x000fc80000410000 */
[----:B------:R0:W2:Y:S01]  /*d890*/  F2F.F64.F32 R18, R0 ;  /* 0x0000000000127310 */ /* 0x0000a20000201800 */
[----:B------:R-:W-:Y:S05]  /*d8a0*/  BRA `(.L_x_10401) ;  /* 0x0000000800f87947 */ /* 0x000fea0003800000 */
.L_x_10404:
        /* <DEDUP_REMOVED lines=8> */
[----:B------:R-:W2:Y:S01]  /*d930*/  F2F.F64.F32 R18, R18 ;  /* 0x0000001200127310 */ /* 0x000ea20000201800 */
[----:B------:R-:W-:Y:S05]  /*d940*/  BRA `(.L_x_10401) ;  /* 0x0000000800d07947 */ /* 0x000fea0003800000 */
.L_x_10407:
[----:B------:R-:W2:Y:S02]  /*d950*/  LDG.E.U16 R2, desc[UR36][R2.64] ;  /* 0x0000002402027981 */ /* 0x000ea4000c1e1500 */
[----:B--2---:R-:W-:-:S05]  /*d960*/  HADD2.F32 R0, -RZ, R2.H0_H0 ;  /* 0x20000002ff007230 */ /* 0x004fca0000004100 */
[----:B------:R-:W-:-:S04]  /*d970*/  FMUL.FTZ R0, R0, 1 ;  /* 0x3f80000000007820 */ /* 0x000fc80000410000 */
[----:B------:R4:W0:Y:S01]  /*d980*/  F2F.F64.F32 R18, R0 ;  /* 0x0000000000127310 */ /* 0x0008220000201800 */
[----:B------:R-:W-:Y:S05]  /*d990*/  BRA `(.L_x_10401) ;  /* 0x0000000800bc7947 */ /* 0x000fea0003800000 */
.L_x_10406:
[----:B------:R0:W5:Y:S01]  /*d9a0*/  LDG.E.64 R18, desc[UR36][R2.64] ;  /* 0x0000002402127981 */ /* 0x000162000c1e1b00 */
[----:B------:R-:W-:Y:S05]  /*d9b0*/  BRA `(.L_x_10401) ;  /* 0x0000000800b47947 */ /* 0x000fea0003800000 */
.L_x_10396:
        /* <DEDUP_REMOVED lines=13> */
.L_x_10410:
[----:B------:R0:W5:Y:S01]  /*da90*/  LDG.E.64 R18, desc[UR36][R2.64] ;  /* 0x0000002402127981 */ /* 0x000162000c1e1b00 */
[----:B------:R-:W-:Y:S05]  /*daa0*/  BRA `(.L_x_10401) ;  /* 0x0000000800787947 */ /* 0x000fea0003800000 */
.L_x_10409:
        /* <DEDUP_REMOVED lines=28> */
.L_x_10412:
        /* <DEDUP_REMOVED lines=15> */
.L_x_10411:
[----:B------:R-:W2:Y:S02]  /*dd60*/  LDG.E.U16 R0, desc[UR36][R2.64] ;  /* 0x0000002402007981 */ /* 0x000ea4000c1e1500 */
[----:B--2---:R-:W-:-:S04]  /*dd70*/  IMAD.U32 R0, R0, 0x10000, RZ ;  /* 0x0001000000007824 */ /* 0x004fc800078e00ff */
[----:B------:R-:W-:-:S04]  /*dd80*/  FMUL.FTZ R0, R0, 1 ;  /* 0x3f80000000007820 */ /* 0x000fc80000410000 */
[----:B------:R0:W2:Y:S01]  /*dd90*/  F2F.F64.F32 R18, R0 ;  /* 0x0000000000127310 */ /* 0x0000a20000201800 */
[----:B------:R-:W-:Y:S05]  /*dda0*/  BRA `(.L_x_10401) ;  /* 0x0000000400b87947 */ /* 0x000fea0003800000 */
.L_x_10408:
        /* <DEDUP_REMOVED lines=11> */
.L_x_10415:
[----:B------:R-:W2:Y:S01]  /*de60*/  LDG.E.U8 R2, desc[UR36][R2.64] ;  /* 0x0000002402027981 */ /* 0x000ea2000c1e1100 */
[----:B------:R-:W-:Y:S01]  /*de70*/  BSSY B0, `(.L_x_10416) ;  /* 0x0000018000007945 */ /* 0x000fe20003800000 */
[----:B------:R-:W-:Y:S01]  /*de80*/  IMAD.MOV.U32 R0, RZ, RZ, RZ ;  /* 0x000000ffff007224 */ /* 0x000fe200078e00ff */
        /* <DEDUP_REMOVED lines=18> */
.L_x_10419:
[----:B------:R-:W-:Y:S05]  /*dfb0*/  BSYNC B1 ;  /* 0x0000000000017941 */ /* 0x000fea0003800000 */
.L_x_10418:
[----:B------:R-:W-:Y:S01]  /*dfc0*/  LEA R3, R0, 0x3b800000, 0x17 ;  /* 0x3b80000000037811 */ /* 0x000fe200078eb8ff */
[----:B------:R-:W-:-:S05]  /*dfd0*/  IMAD.SHL.U32 R0, R2, 0x100000, RZ ;  /* 0x0010000002007824 */ /* 0x000fca00078e00ff */
[----:B------:R-:W-:-:S07]  /*dfe0*/  LOP3.LUT R0, R3, R0, R4, 0xfe, !PT ;  /* 0x0000000003007212 */ /* 0x000fce00078efe04 */
.L_x_10417:
[----:B------:R-:W-:Y:S05]  /*dff0*/  BSYNC B0 ;  /* 0x0000000000007941 */ /* 0x000fea0003800000 */
.L_x_10416:
[----:B------:R-:W-:-:S04]  /*e000*/  FMUL.FTZ R0, R0, 1 ;  /* 0x3f80000000007820 */ /* 0x000fc80000410000 */
[----:B------:R0:W2:Y:S01]  /*e010*/  F2F.F64.F32 R18, R0 ;  /* 0x0000000000127310 */ /* 0x0000a20000201800 */
[----:B------:R-:W-:Y:S05]  /*e020*/  BRA `(.L_x_10401) ;  /* 0x0000000400187947 */ /* 0x000fea0003800000 */
.L_x_10414:
        /* <DEDUP_REMOVED lines=21> */
.L_x_10423:
[----:B------:R-:W-:Y:S05]  /*e180*/  BSYNC B1 ;  /* 0x0000000000017941 */ /* 0x000fea0003800000 */
.L_x_10422:
[----:B------:R-:W-:Y:S01]  /*e190*/  LEA R3, R0, 0x37800000, 0x17 ;  /* 0x3780000000037811 */ /* 0x000fe200078eb8ff */
[----:B------:R-:W-:-:S05]  /*e1a0*/  IMAD.SHL.U32 R0, R2, 0x200000, RZ ;  /* 0x0020000002007824 */ /* 0x000fca00078e00ff */
[----:B------:R-:W-:-:S07]  /*e1b0*/  LOP3.LUT R0, R3, R0, R4, 0xfe, !PT ;  /* 0x0000000003007212 */ /* 0x000fce00078efe04 */
.L_x_10421:
[----:B------:R-:W-:Y:S05]  /*e1c0*/  BSYNC B0 ;  /* 0x0000000000007941 */ /* 0x000fea0003800000 */
.L_x_10420:
[----:B------:R-:W-:-:S04]  /*e1d0*/  FMUL.FTZ R0, R0, 1 ;  /* 0x3f80000000007820 */ /* 0x000fc80000410000 */
[----:B------:R0:W2:Y:S01]  /*e1e0*/  F2F.F64.F32 R18, R0 ;  /* 0x0000000000127310 */ /* 0x0000a20000201800 */
[----:B------:R-:W-:Y:S05]  /*e1f0*/  BRA `(.L_x_10401) ;  /* 0x0000000000a47947 */ /* 0x000fea0003800000 */
.L_x_10413:
        /* <DEDUP_REMOVED lines=14> */
.L_x_10427:
[----:B------:R-:W-:Y:S05]  /*e2e0*/  BSYNC B0 ;  /* 0x0000000000007941 */ /* 0x000fea0003800000 */
.L_x_10426:
[----:B------:R-:W-:-:S04]  /*e2f0*/  FMUL.FTZ R0, R0, 1 ;  /* 0x3f80000000007820 */ /* 0x000fc80000410000 */
[----:B------:R0:W2:Y:S01]  /*e300*/  F2F.F64.F32 R18, R0 ;  /* 0x0000000000127310 */ /* 0x0000a20000201800 */
[----:B------:R-:W-:Y:S05]  /*e310*/  BRA `(.L_x_10401) ;  /* 0x00000000005c7947 */ /* 0x000fea0003800000 */
.L_x_10400:
        /* <DEDUP_REMOVED lines=16> */
.L_x_10428:
[----:B------:R-:W-:Y:S01]  /*e420*/  CS2R R18, SRZ ;  /* 0x0000000000127805 */ /* 0x000fe2000001ff00 */
[----:B------:R-:W-:Y:S06]  /*e430*/  BRA `(.L_x_10401) ;  /* 0x0000000000147947 */ /* 0x000fec0003800000 */
.L_x_10425:
[----:B------:R-:W2:Y:S02]  /*e440*/  LDG.E.64 R18, desc[UR36][R2.64] ;  /* 0x0000002402127981 */ /* 0x000ea4000c1e1b00 */
[----:B--2---:R-:W0:Y:S01]  /*e450*/  I2F.F64.U64 R18, R18 ;  /* 0x0000001200127312 */ /* 0x004e220000301800 */
[----:B------:R-:W-:Y:S05]  /*e460*/  BRA `(.L_x_10401) ;  /* 0x0000000000087947 */ /* 0x000fea0003800000 */
.L_x_10424:
[----:B------:R-:W2:Y:S02]  /*e470*/  LDG.E R2, desc[UR36][R2.64] ;  /* 0x0000002402027981 */ /* 0x000ea4000c1e1900 */
[----:B--2---:R0:W2:Y:S02]  /*e480*/  I2F.F64.U32 R18, R2 ;  /* 0x0000000200127312 */ /* 0x0040a40000201800 */
.L_x_10401:
        /* <DEDUP_REMOVED lines=15> */
[----:B------:R-:W4:Y:S02]  /*e580*/  LDG.E.S8 R2, desc[UR36][R4.64] ;  /* 0x0000002404027981 */ /* 0x000f24000c1e1300 */
[----:B----4-:R-:W0:Y:S01]  /*e590*/  I2F.F64.S16 R2, R2 ;  /* 0x0000000200027312 */ /* 0x010e220000101c00 */
[----:B------:R-:W-:Y:S05]  /*e5a0*/  BRA `(.L_x_10434) ;  /* 0x0000000c007c7947 */ /* 0x000fea0003800000 */
.L_x_10432:
[----:B------:R-:W4:Y:S02]  /*e5b0*/  LDG.E.U8 R2, desc[UR36][R4.64] ;  /* 0x0000002404027981 */ /* 0x000f24000c1e1100 */
[----:B----4-:R-:W0:Y:S01]  /*e5c0*/  I2F.F64.U16 R2, R2 ;  /* 0x0000000200027312 */ /* 0x010e220000101800 */
[----:B------:R-:W-:Y:S05]  /*e5d0*/  BRA `(.L_x_10434) ;  /* 0x0000000c00707947 */ /* 0x000fea0003800000 */
.L_x_10431:
[----:B------:R-:W-:-:S13]  /*e5e0*/  ISETP.NE.AND P0, PT, R0, 0x2, PT ;  /* 0x000000020000780c */ /* 0x000fda0003f05270 */
[----:B------:R-:W-:Y:S05]  /*e5f0*/  @!P0 BRA `(.L_x_10435) ;  /* 0x0000000000288947 */ /* 0x000fea0003800000 */
[----:B------:R-:W-:-:S13]  /*e600*/  ISETP.NE.AND P0, PT, R0, 0x3, PT ;  /* 0x000000030000780c */ /* 0x000fda0003f05270 */
[----:B------:R-:W-:Y:S05]  /*e610*/  @!P0 BRA `(.L_x_10436) ;  /* 0x0000000000148947 */ /* 0x000fea0003800000 */
[----:B------:R-:W-:-:S13]  /*e620*/  ISETP.NE.AND P0, PT, R0, 0x4, PT ;  /* 0x000000040000780c */ /* 0x000fda0003f05270 */
[----:B------:R-:W-:Y:S05]  /*e630*/  @P0 BRA `(.L_x_10433) ;  /* 0x0000000800fc0947 */ /* 0x000fea0003800000 */
[----:B------:R-:W4:Y:S02]  /*e640*/  LDG.E.64 R2, desc[UR36][R4.64] ;  /* 0x0000002404027981 */ /* 0x000f24000c1e1b00 */
[----:B----4-:R-:W0:Y:S01]  /*e650*/  I2F.F64.S64 R2, R2 ;  /* 0x0000000200027312 */ /* 0x010e220000301c00 */
[----:B------:R-:W-:Y:S05]  /*e660*/  BRA `(.L_x_10434) ;  /* 0x0000000c004c7947 */ /* 0x000fea0003800000 */
.L_x_10436:
[----:B------:R-:W4:Y:S02]  /*e670*/  LDG.E R2, desc[UR36][R4.64] ;  /* 0x0000002404027981 */ /* 0x000f24000c1e1900 */
[----:B----4-:R-:W0:Y:S01]  /*e680*/  I2F.F64 R2, R2 ;  /* 0x0000000200027312 */ /* 0x010e220000201c00 */
[----:B------:R-:W-:Y:S05]  /*e690*/  BRA `(.L_x_10434) ;  /* 0x0000000c00407947 */ /* 0x000fea0003800000 */
.L_x_10435:
[----:B------:R-:W4:Y:S02]  /*e6a0*/  LDG.E.U16 R2, desc[UR36][R4.64] ;  /* 0x0000002404027981 */ /* 0x000f24000c1e1500 */
[----:B----4-:R-:W0:Y:S01]  /*e6b0*/  I2F.F64.S16 R2, R2 ;  /* 0x0000000200027312 */ /* 0x010e220000101c00 */
[----:B------:R-:W-:Y:S05]  /*e6c0*/  BRA `(.L_x_10434) ;  /* 0x0000000c00347947 */ /* 0x000fea0003800000 */
.L_x_10430:
[----:B------:R-:W-:-:S13]  /*e6d0*/  ISETP.GT.AND P0, PT, R0, 0x6, PT ;  /* 0x000000060000780c */ /* 0x000fda0003f04270 */
[----:B------:R-:W-:Y:S05]  /*e6e0*/  @P0 BRA `(.L_x_10437) ;  /* 0x0000000000340947 */ /* 0x000fea0003800000 */
[----:B------:R-:W-:-:S13]  /*e6f0*/  ISETP.NE.AND P0, PT, R0, 0x5, PT ;  /* 0x000000050000780c */ /* 0x000fda0003f05270 */
[----:B------:R-:W-:Y:S05]  /*e700*/  @!P0 BRA `(.L_x_10438) ;  /* 0x0000000000188947 */ /* 0x000fea0003800000 */
[----:B------:R-:W-:-:S13]  /*e710*/  ISETP.NE.AND P0, PT, R0, 0x6, PT ;  /* 0x000000060000780c */ /* 0x000fda0003f05270 */
[----:B------:R-:W-:Y:S05]  /*e720*/  @P0 BRA `(.L_x_10433) ;  /* 0x0000000800c00947 */ /* 0x000fea0003800000 */
[----:B------:R-:W4:Y:S02]  /*e730*/  LDG.E R2, desc[UR36][R4.64] ;  /* 0x0000002404027981 */ /* 0x000f24000c1e1900 */
[----:B----4-:R-:W-:-:S06]  /*e740*/  FMUL.FTZ R2, R2, 1 ;  /* 0x3f80000002027820 */ /* 0x010fcc0000410000 */
[----:B------:R-:W0:Y:S01]  /*e750*/  F2F.F64.F32 R2, R2 ;  /* 0x0000000200027310 */ /* 0x000e220000201800 */
[----:B------:R-:W-:Y:S05]  /*e760*/  BRA `(.L_x_10434) ;  /* 0x0000000c000c7947 */ /* 0x000fea0003800000 */
.L_x_10438:
[----:B------:R-:W4:Y:S02]  /*e770*/  LDG.E.U16 R0, desc[UR36][R4.64] ;  /* 0x0000002404007981 */ /* 0x000f24000c1e1500 */
[----:B----4-:R-:W-:-:S05]  /*e780*/  HADD2.F32 R0, -RZ, R0.H0_H0 ;  /* 0x20000000ff007230 */ /* 0x010fca0000004100 */
[----:B------:R-:W-:-:S04]  /*e790*/  FMUL.FTZ R0, R0, 1 ;  /* 0x3f80000000007820 */ /* 0x000fc80000410000 */
[----:B------:R0:W4:Y:S01]  /*e7a0*/  F2F.F64.F32 R2, R0 ;  /* 0x0000000000027310 */ /* 0x0001220000201800 */
[----:B------:R-:W-:Y:S05]  /*e7b0*/  BRA `(.L_x_10434) ;  /* 0x0000000800f87947 */ /* 0x000fea0003800000 */
.L_x_10437:
[----:B------:R-:W-:-:S13]  /*e7c0*/  ISETP.NE.AND P0, PT, R0, 0x7, PT ;  /* 0x000000070000780c */ /* 0x000fda0003f05270 */
[----:B------:R-:W-:Y:S05]  /*e7d0*/  @!P0 BRA `(.L_x_10439) ;  /* 0x0000000000348947 */ /* 0x000fea0003800000 */
        /* <DEDUP_REMOVED lines=8> */
.L_x_10440:
[----:B------:R-:W4:Y:S02]  /*e860*/  LDG.E.U16 R4, desc[UR36][R4.64] ;  /* 0x0000002404047981 */ /* 0x000f24000c1e1500 */
[----:B----4-:R-:W-:-:S05]  /*e870*/  HADD2.F32 R0, -RZ, R4.H0_H0 ;  /* 0x20000004ff007230 */ /* 0x010fca0000004100 */
[----:B------:R-:W-:-:S04]  /*e880*/  FMUL.FTZ R0, R0, 1 ;  /* 0x3f80000000007820 */ /* 0x000fc80000410000 */
[----:B------:R0:W4:Y:S01]  /*e890*/  F2F.F64.F32 R2, R0 ;  /* 0x0000000000027310 */ /* 0x0001220000201800 */
[----:B------:R-:W-:Y:S05]  /*e8a0*/  BRA `(.L_x_10434) ;  /* 0x0000000800bc7947 */ /* 0x000fea0003800000 */
.L_x_10439:
[----:B------:R0:W5:Y:S01]  /*e8b0*/  LDG.E.64 R2, desc[UR36][R4.64] ;  /* 0x0000002404027981 */ /* 0x000162000c1e1b00 */
[----:B------:R-:W-:Y:S05]  /*e8c0*/  BRA `(.L_x_10434) ;  /* 0x0000000800b47947 */ /* 0x000fea0003800000 */
.L_x_10429:
        /* <DEDUP_REMOVED lines=11> */
[----:B------:R-:W-:Y:S01]  /*e980*/  FSEL R3, RZ, 1.875, !P0 ;  /* 0x3ff00000ff037808 */ /* 0x000fe20004000000 */
[----:B------:R-:W-:Y:S08]  /*e990*/  BRA `(.L_x_10434) ;  /* 0x0000000800807947 */ /* 0x000ff00003800000 */
.L_x_10443:
[----:B------:R0:W5:Y:S01]  /*e9a0*/  LDG.E.64 R2, desc[UR36][R4.64] ;  /* 0x0000002404027981 */ /* 0x000162000c1e1b00 */
[----:B------:R-:W-:Y:S05]  /*e9b0*/  BRA `(.L_x_10434) ;  /* 0x0000000800787947 */ /* 0x000fea0003800000 */
.L_x_10442:
        /* <DEDUP_REMOVED lines=28> */
.L_x_10445:
[----:B------:R-:W4:Y:S02]  /*eb80*/  LDG.E.U8 R3, desc[UR36][R4.64] ;  /* 0x0000002404037981 */ /* 0x000f24000c1e1100 */
        /* <DEDUP_REMOVED lines=14> */
.L_x_10444:
[----:B------:R-:W4:Y:S02]  /*ec70*/  LDG.E.U16 R0, desc[UR36][R4.64] ;  /* 0x0000002404007981 */ /* 0x000f24000c1e1500 */
[----:B----4-:R-:W-:-:S05]  /*ec80*/  SHF.L.U32 R0, R0, 0x10, RZ ;  /* 0x0000001000007819 */ /* 0x010fca00000006ff */
[----:B------:R-:W-:-:S04]  /*ec90*/  FMUL.FTZ R0, R0, 1 ;  /* 0x3f80000000007820 */ /* 0x000fc80000410000 */
[----:B------:R0:W4:Y:S01]  /*eca0*/  F2F.F64.F32 R2, R0 ;  /* 0x0000000000027310 */ /* 0x0001220000201800 */
[----:B------:R-:W-:Y:S05]  /*ecb0*/  BRA `(.L_x_10434) ;  /* 0x0000000400b87947 */ /* 0x000fea0003800000 */
.L_x_10441:
        /* <DEDUP_REMOVED lines=8> */
[----:B------:R-:W4:Y:S02]  /*ed40*/  LDG.E.U16 R2, desc[UR36][R4.64] ;  /* 0x0000002404027981 */ /* 0x000f24000c1e1500 */
[----:B----4-:R-:W0:Y:S01]  /*ed50*/  I2F.F64.U16 R2, R2 ;  /* 0x0000000200027312 */ /* 0x010e220000101800 */
[----:B------:R-:W-:Y:S05]  /*ed60*/  BRA `(.L_x_10434) ;  /* 0x00000004008c7947 */ /* 0x000fea0003800000 */
.L_x_10448:
        /* <DEDUP_REMOVED lines=21> */
.L_x_10452:
[----:B------:R-:W-:Y:S05]  /*eec0*/  BSYNC B1 ;  /* 0x0000000000017941 */ /* 0x000fea0003800000 */
.L_x_10451:
[----:B------:R-:W-:Y:S01]  /*eed0*/  LEA R3, R0, 0x3b800000, 0x17 ;  /* 0x3b80000000037811 */ /* 0x000fe200078eb8ff */
[----:B------:R-:W-:-:S05]  /*eee0*/  IMAD.SHL.U32 R0, R2, 0x100000, RZ ;  /* 0x0010000002007824 */ /* 0x000fca00078e00ff */
[----:B------:R-:W-:-:S07]  /*eef0*/  LOP3.LUT R0, R3, R0, R4, 0xfe, !PT ;  /* 0x0000000003007212 */ /* 0x000fce00078efe04 */
.L_x_10450:
[----:B------:R-:W-:Y:S05]  /*ef00*/  BSYNC B0 ;  /* 0x0000000000007941 */ /* 0x000fea0003800000 */
.L_x_10449:
[----:B------:R-:W-:-:S04]  /*ef10*/  FMUL.FTZ R0, R0, 1 ;  /* 0x3f80000000007820 */ /* 0x000fc80000410000 */
[----:B------:R0:W4:Y:S01]  /*ef20*/  F2F.F64.F32 R2, R0 ;  /* 0x0000000000027310 */ /* 0x0001220000201800 */
[----:B------:R-:W-:Y:S05]  /*ef30*/  BRA `(.L_x_10434) ;  /* 0x0000000400187947 */ /* 0x000fea0003800000 */
.L_x_10447:
        /* <DEDUP_REMOVED lines=21> */
.L_x_10456:
[----:B------:R-:W-:Y:S05]  /*f090*/  BSYNC B1 ;  /* 0x0000000000017941 */ /* 0x000fea0003800000 */
.L_x_10455:
[----:B------:R-:W-:Y:S01]  /*f0a0*/  LEA R3, R0, 0x37800000, 0x17 ;  /* 0x3780000000037811 */ /* 0x000fe200078eb8ff */
[----:B------:R-:W-:-:S05]  /*f0b0*/  IMAD.SHL.U32 R0, R2, 0x200000, RZ ;  /* 0x0020000002007824 */ /* 0x000fca00078e00ff */
[----:B------:R-:W-:-:S07]  /*f0c0*/  LOP3.LUT R0, R3, R0, R4, 0xfe, !PT ;  /* 0x0000000003007212 */ /* 0x000fce00078efe04 */
.L_x_10454:
[----:B------:R-:W-:Y:S05]  /*f0d0*/  BSYNC B0 ;  /* 0x0000000000007941 */ /* 0x000fea0003800000 */
.L_x_10453:
[----:B------:R-:W-:-:S04]  /*f0e0*/  FMUL.FTZ R0, R0, 1 ;  /* 0x3f80000000007820 */ /* 0x000fc80000410000 */
[----:B------:R0:W4:Y:S01]  /*f0f0*/  F2F.F64.F32 R2, R0 ;  /* 0x0000000000027310 */ /* 0x0001220000201800 */
[----:B------:R-:W-:Y:S05]  /*f100*/  BRA `(.L_x_10434) ;  /* 0x0000000000a47947 */ /* 0x000fea0003800000 */
.L_x_10446:
        /* <DEDUP_REMOVED lines=14> */
.L_x_10460:
[----:B------:R-:W-:Y:S05]  /*f1f0*/  BSYNC B0 ;  /* 0x0000000000007941 */ /* 0x000fea0003800000 */
.L_x_10459:
[----:B------:R-:W-:-:S04]  /*f200*/  FMUL.FTZ R0, R0, 1 ;  /* 0x3f80000000007820 */ /* 0x000fc80000410000 */
[----:B------:R0:W4:Y:S01]  /*f210*/  F2F.F64.F32 R2, R0 ;  /* 0x0000000000027310 */ /* 0x0001220000201800 */
[----:B------:R-:W-:Y:S05]  /*f220*/  BRA `(.L_x_10434) ;  /* 0x00000000005c7947 */ /* 0x000fea0003800000 */
.L_x_10433:
        /* <DEDUP_REMOVED lines=16> */
.L_x_10461:
[----:B------:R-:W-:Y:S01]  /*f330*/  CS2R R2, SRZ ;  /* 0x0000000000027805 */ /* 0x000fe2000001ff00 */
[----:B------:R-:W-:Y:S06]  /*f340*/  BRA `(.L_x_10434) ;  /* 0x0000000000147947 */ /* 0x000fec0003800000 */
.L_x_10458:
[----:B------:R-:W4:Y:S02]  /*f350*/  LDG.E.64 R2, desc[UR36][R4.64] ;  /* 0x0000002404027981 */ /* 0x000f24000c1e1b00 */
[----:B----4-:R-:W0:Y:S01]  /*f360*/  I2F.F64.U64 R2, R2 ;  /* 0x0000000200027312 */ /* 0x010e220000301800 */
[----:B------:R-:W-:Y:S05]  /*f370*/  BRA `(.L_x_10434) ;  /* 0x0000000000087947 */ /* 0x000fea0003800000 */
.L_x_10457:
[----:B------:R-:W4:Y:S02]  /*f380*/  LDG.E R2, desc[UR36][R4.64] ;  /* 0x0000002404027981 */ /* 0x000f24000c1e1900 */
[----:B----4-:R-:W0:Y:S02]  /*f390*/  I2F.F64.U32 R2, R2 ;  /* 0x0000000200027312 */ /* 0x010e240000201800 */
.L_x_10434:
[----:B------:R-:W1:Y:S01]  /*f3a0*/  LDC.U8 R6, c[0x0][0x510] ;  /* 0x00014400ff067b82 */ /* 0x000e620000000000 */
[----:B------:R-:W-:Y:S02]  /*f3b0*/  ULDC.64 UR4, c[0x0][0x500] ;  /* 0x0001400000047ab9 */ /* 0x000fe40000000a00 */
[----:B--2--5:R-:W-:Y:S01]  /*f3c0*/  DMUL R18, R18, UR4 ;  /* 0x0000000412127c28 */ /* 0x024fe20008000000 */
[----:B------:R-:W-:-:S07]  /*f3d0*/  ULDC.64 UR4, c[0x0][0x4f8] ;  /* 0x00013e0000047ab9 */ /* 0x000fce0000000a00 */
[----:B0---4-:R-:W-:-:S08]  /*f3e0*/  DMUL R4, R18, R2 ;  /* 0x0000000212047228 */ /* 0x011fd00000000000 */
[----:B-1-3--:R-:W-:Y:S01]  /*f3f0*/  DFMA R4, R22, UR4, R4 ;  /* 0x0000000416047c2b */ /* 0x00afe20008000004 */
        /* <DEDUP_REMOVED lines=14> */
.L_x_10465:
[----:B------:R-:W0:Y:S02]  /*f4e0*/  F2I.S64.F64.TRUNC R4, R4 ;  /* 0x0000000400047311 */ /* 0x000e24000030d900 */
[----:B0-----:R-:W-:-:S05]  /*f4f0*/  IMAD.MOV.U32 R3, RZ, RZ, R4 ;  /* 0x000000ffff037224 */ /* 0x001fca00078e0004 */
[----:B------:R0:W-:Y:S01]  /*f500*/  STG.E.U8 desc[UR36][R16.64], R3 ;  /* 0x0000000310007986 */ /* 0x0001e2000c101124 */
[----:B------:R-:W-:Y:S05]  /*f510*/  BRA `(.L_x_10467) ;  /* 0x0000000c00f87947 */ /* 0x000fea0003800000 */
.L_x_10464:
        /* <DEDUP_REMOVED lines=9> */
.L_x_10469:
[----:B------:R-:W0:Y:S02]  /*f5b0*/  F2I.F64.TRUNC R5, R4 ;  /* 0x0000000400057311 */ /* 0x000e24000030d100 */
[----:B0-----:R0:W-:Y:S01]  /*f5c0*/  STG.E desc[UR36][R16.64], R5 ;  /* 0x0000000510007986 */ /* 0x0011e2000c101924 */
[----:B------:R-:W-:Y:S05]  /*f5d0*/  BRA `(.L_x_10467) ;  /* 0x0000000c00c87947 */ /* 0x000fea0003800000 */
.L_x_10468:
[----:B------:R-:W0:Y:S02]  /*f5e0*/  F2I.F64.TRUNC R5, R4 ;  /* 0x0000000400057311 */ /* 0x000e24000030d100 */
[----:B0-----:R0:W-:Y:S01]  /*f5f0*/  STG.E.U16 desc[UR36][R16.64], R5 ;  /* 0x0000000510007986 */ /* 0x0011e2000c101524 */
[----:B------:R-:W-:Y:S05]  /*f600*/  BRA `(.L_x_10467) ;  /* 0x0000000c00bc7947 */ /* 0x000fea0003800000 */
.L_x_10463:
        /* <DEDUP_REMOVED lines=13> */
.L_x_10471:
        /* <DEDUP_REMOVED lines=8> */
.L_x_10470:
        /* <DEDUP_REMOVED lines=14> */
.L_x_10473:
        /* <DEDUP_REMOVED lines=9> */
.L_x_10472:
[----:B------:R0:W-:Y:S01]  /*f8d0*/  STG.E.64 desc[UR36][R16.64], R4 ;  /* 0x0000000410007986 */ /* 0x0001e2000c101b24 */
[----:B------:R-:W-:Y:S05]  /*f8e0*/  BRA `(.L_x_10467) ;  /* 0x0000000c00047947 */ /* 0x000fea0003800000 */
.L_x_10462:
        /* <DEDUP_REMOVED lines=12> */
.L_x_10476:
[----:B------:R-:W-:-:S05]  /*f9b0*/  CS2R R6, SRZ ;  /* 0x0000000000067805 */ /* 0x000fca000001ff00 */
[----:B------:R1:W-:Y:S01]  /*f9c0*/  STG.E.128 desc[UR36][R16.64], R4 ;  /* 0x0000000410007986 */ /* 0x0003e2000c101d24 */
[----:B------:R-:W-:Y:S05]  /*f9d0*/  BRA `(.L_x_10467) ;  /* 0x0000000800c87947 */ /* 0x000fea0003800000 */
.L_x_10475:
        /* <DEDUP_REMOVED lines=25> */
.L_x_10480:
[----:B------:R-:W-:Y:S05]  /*fb70*/  BSYNC B0 ;  /* 0x0000000000007941 */ /* 0x000fea0003800000 */
.L_x_10479:
[----:B------:R-:W-:-:S05]  /*fb80*/  LOP3.LUT R3, R0, R3, RZ, 0xfc, !PT ;  /* 0x0000000300037212 */ /* 0x000fca00078efcff */
[----:B------:R2:W-:Y:S01]  /*fb90*/  STG.E.U8 desc[UR36][R16.64], R3 ;  /* 0x0000000310007986 */ /* 0x0005e2000c101124 */
[----:B------:R-:W-:Y:S05]  /*fba0*/  BRA `(.L_x_10467) ;  /* 0x0000000800547947 */ /* 0x000fea0003800000 */
.L_x_10478:
        /* <DEDUP_REMOVED lines=17> */
.L_x_10482:
[----:B------:R-:W-:Y:S01]  /*fcc0*/  IMAD.MOV.U32 R0, RZ, RZ, 0x7f ;  /* 0x0000007fff007424 */ /* 0x000fe200078e00ff */
[----:B------:R-:W-:-:S04]  /*fcd0*/  ISETP.GT.U32.AND P0, PT, R2, 0x7f800000, PT ;  /* 0x7f8000000200780c */ /* 0x000fc80003f04070 */
[----:B------:R-:W-:-:S09]  /*fce0*/  SEL R0, R0, 0x7c, P0 ;  /* 0x0000007c00007807 */ /* 0x000fd20000000000 */
.L_x_10483:
[----:B------:R-:W-:Y:S05]  /*fcf0*/  BSYNC B0 ;  /* 0x0000000000007941 */ /* 0x000fea0003800000 */
.L_x_10481:
[----:B------:R-:W-:-:S04]  /*fd00*/  LOP3.LUT R2, R3, 0x80000000, RZ, 0xc0, !PT ;  /* 0x8000000003027812 */ /* 0x000fc800078ec0ff */
[----:B------:R-:W-:-:S04]  /*fd10*/  SHF.R.U32.HI R3, RZ, 0x18, R2 ;  /* 0x00000018ff037819 */ /* 0x000fc80000011602 */
[----:B------:R-:W-:-:S05]  /*fd20*/  LOP3.LUT R3, R0, R3, RZ, 0xfc, !PT ;  /* 0x0000000300037212 */ /* 0x000fca00078efcff */
[----:B------:R3:W-:Y:S01]  /*fd30*/  STG.E.U8 desc[UR36][R16.64], R3 ;  /* 0x0000000310007986 */ /* 0x0007e2000c101124 */
[----:B------:R-:W-:Y:S05]  /*fd40*/  BRA `(.L_x_10467) ;  /* 0x0000000400ec7947 */ /* 0x000fea0003800000 */
.L_x_10477:
        /* <DEDUP_REMOVED lines=8> */
.L_x_10474:
        /* <DEDUP_REMOVED lines=11> */
.L_x_10486:
        /* <DEDUP_REMOVED lines=21> */
.L_x_10489:
[----:B------:R-:W-:-:S04]  /*ffd0*/  LOP3.LUT R2, R3, 0x80000000, RZ, 0xc0, !PT ;  /* 0x8000000003027812 */ /* 0x000fc800078ec0ff */
[----:B------:R-:W-:-:S04]  /*ffe0*/  SHF.R.U32.HI R3, RZ, 0x18, R2 ;  /* 0x00000018ff037819 */ /* 0x000fc80000011602 */
[----:B------:R-:W-:-:S04]  /*fff0*/  LOP3.LUT R0, R0, R3, RZ, 0xfc, !PT ;  /* 0x0000000300007212 */ /* 0x000fc800078efcff */
[----:B------:R-:W-:-:S07]  /*10000*/  PRMT R8, R0, 0x7610, R8 ;  /* 0x0000761000087816 */ /* 0x000fce0000000008 */
.L_x_10488:
[----:B------:R-:W-:Y:S05]  /*10010*/  BSYNC B0 ;  /* 0x0000000000007941 */ /* 0x000fea0003800000 */
.L_x_10487:
[----:B------:R0:W-:Y:S01]  /*10020*/  STG.E.U8 desc[UR36][R16.64], R8 ;  /* 0x0000000810007986 */ /* 0x0001e2000c101124 */
[----:B------:R-:W-:Y:S05]  /*10030*/  BRA `(.L_x_10467) ;  /* 0x0000000400307947 */ /* 0x000fea0003800000 */
.L_x_10485:
        /* <DEDUP_REMOVED lines=21> */
.L_x_10492:
[----:B------:R-:W-:-:S04]  /*10190*/  LOP3.LUT R2, R3, 0x80000000, RZ, 0xc0, !PT ;  /* 0x8000000003027812 */ /* 0x000fc800078ec0ff */
[----:B------:R-:W-:-:S04]  /*101a0*/  SHF.R.U32.HI R3, RZ, 0x18, R2 ;  /* 0x00000018ff037819 */ /* 0x000fc80000011602 */
[----:B------:R-:W-:-:S04]  /*101b0*/  LOP3.LUT R0, R0, R3, RZ, 0xfc, !PT ;  /* 0x0000000300007212 */ /* 0x000fc800078efcff */
[----:B------:R-:W-:-:S07]  /*101c0*/  PRMT R8, R0, 0x7610, R8 ;  /* 0x0000761000087816 */ /* 0x000fce0000000008 */
.L_x_10491:
[----:B------:R-:W-:Y:S05]  /*101d0*/  BSYNC B0 ;  /* 0x0000000000007941 */ /* 0x000fea0003800000 */
.L_x_10490:
[----:B------:R0:W-:Y:S01]  /*101e0*/  STG.E.U8 desc[UR36][R16.64], R8 ;  /* 0x0000000810007986 */ /* 0x0001e2000c101124 */
[----:B------:R-:W-:Y:S05]  /*101f0*/  BRA `(.L_x_10467) ;  /* 0x0000000000c07947 */ /* 0x000fea0003800000 */
.L_x_10484:
        /* <DEDUP_REMOVED lines=18> */
[----:B------:R-:W-:Y:S02]  /*10320*/  @P1 ISETP.EQ.U32.AND P2, PT, R0, 0x1, P0 ;  /* 0x000000010000180c */ /* 0x000fe40000742070 */
[----:B------:R-:W-:Y:S02]  /*10330*/  PLOP3.LUT P0, PT, PT, PT, PT, 0x80, 0x0 ;  /* 0x000000000000781c */ /* 0x000fe40003f0f070 */
[----:B------:R-:W-:Y:S02]  /*10340*/  @P1 PLOP3.LUT P0, PT, P2, PT, PT, 0x80, 0x0 ;  /* 0x000000000000181c */ /* 0x000fe4000170f070 */
[----:B------:R-:W-:-:S11]  /*10350*/  @P1 IADD3 R0, R2, 0x1, RZ ;  /* 0x0000000102001810 */ /* 0x000fd60007ffe0ff */
[----:B------:R-:W-:-:S04]  /*10360*/  @!P0 IMAD.MOV R0, RZ, RZ, R2 ;  /* 0x000000ffff008224 */ /* 0x000fc800078e0202 */
[----:B------:R-:W-:-:S05]  /*10370*/  @P1 IMAD.MOV.U32 R3, RZ, RZ, R0 ;  /* 0x000000ffff031224 */ /* 0x000fca00078e0000 */
[----:B------:R0:W-:Y:S01]  /*10380*/  STG.E.U8 desc[UR36][R16.64], R3 ;  /* 0x0000000310007986 */ /* 0x0001e2000c101124 */
[----:B------:R-:W-:Y:S05]  /*10390*/  BRA `(.L_x_10467) ;  /* 0x0000000000587947 */ /* 0x000fea0003800000 */
.L_x_10466:
        /* <DEDUP_REMOVED lines=16> */
.L_x_10495:
[----:B------:R-:W-:Y:S05]  /*104a0*/  BRA `(.L_x_10467) ;  /* 0x0000000000147947 */ /* 0x000fea0003800000 */
.L_x_10494:
[----:B------:R-:W0:Y:S02]  /*104b0*/  F2I.U64.F64.TRUNC R4, R4 ;  /* 0x0000000400047311 */ /* 0x000e24000030d800 */
[----:B0-----:R0:W-:Y:S01]  /*104c0*/  STG.E.64 desc[UR36][R16.64], R4 ;  /* 0x0000000410007986 */ /* 0x0011e2000c101b24 */
[----:B------:R-:W-:Y:S05]  /*104d0*/  BRA `(.L_x_10467) ;  /* 0x0000000000087947 */ /* 0x000fea0003800000 */
.L_x_10493:
[----:B------:R-:W0:Y:S02]  /*104e0*/  F2I.U32.F64.TRUNC R5, R4 ;  /* 0x0000000400057311 */ /* 0x000e24000030d000 */
[----:B0-----:R0:W-:Y:S02]  /*104f0*/  STG.E desc[UR36][R16.64], R5 ;  /* 0x0000000510007986 */ /* 0x0011e4000c101924 */
.L_x_10467:
[----:B------:R-:W-:-:S07]  /*10500*/  VIADD R25, R25, 0x80 ;  /* 0x0000008019197836 */ /* 0x000fce0000000000 */
.L_x_10361:
[----:B------:R-:W-:Y:S05]  /*10510*/  BSYNC B6 ;  /* 0x0000000000067941 */ /* 0x000fea0003800000 */
.L_x_10360:
        /* <DEDUP_REMOVED lines=383> */
.L_x_10496:
        /* <DEDUP_REMOVED lines=21> */
.L_x_10500:
[----:B------:R-:W2:Y:S02]  /*11e60*/  LDG.E.U8 R2, desc[UR36][R2.64] ;  /* 0x0000002402027981 */ /* 0x000ea4000c1e1100 */
[----:B--2---:R0:W1:Y:S01]  /*11e70*/  I2F.F64.U16 R22, R2 ;  /* 0x0000000200167312 */ /* 0x0040620000101800 */
[----:B------:R-:W-:Y:S05]  /*11e80*/  BRA `(.L_x_10502) ;  /* 0x0000000c00707947 */ /* 0x000fea0003800000 */
.L_x_10499:
        /* <DEDUP_REMOVED lines=9> */
.L_x_10504:
[----:B------:R-:W2:Y:S02]  /*11f20*/  LDG.E R2, desc[UR36][R2.64] ;  /* 0x0000002402027981 */ /* 0x000ea4000c1e1900 */
[----:B--2---:R0:W1:Y:S01]  /*11f30*/  I2F.F64 R22, R2 ;  /* 0x0000000200167312 */ /* 0x0040620000201c00 */
[----:B------:R-:W-:Y:S05]  /*11f40*/  BRA `(.L_x_10502) ;  /* 0x0000000c00407947 */ /* 0x000fea0003800000 */
.L_x_10503:
[----:B------:R-:W2:Y:S02]  /*11f50*/  LDG.E.U16 R2, desc[UR36][R2.64] ;  /* 0x0000002402027981 */ /* 0x000ea4000c1e1500 */
[----:B--2---:R0:W1:Y:S01]  /*11f60*/  I2F.F64.S16 R22, R2 ;  /* 0x0000000200167312 */ /* 0x0040620000101c00 */
[----:B------:R-:W-:Y:S05]  /*11f70*/  BRA `(.L_x_10502) ;  /* 0x0000000c00347947 */ /* 0x000fea0003800000 */
.L_x_10498:
        /* <DEDUP_REMOVED lines=10> */
.L_x_10506:
[----:B------:R-:W2:Y:S02]  /*12020*/  LDG.E.U16 R0, desc[UR36][R2.64] ;  /* 0x0000002402007981 */ /* 0x000ea4000c1e1500 */
[----:B--2---:R-:W-:-:S05]  /*12030*/  HADD2.F32 R0, -RZ, R0.H0_H0 ;  /* 0x20000000ff007230 */ /* 0x004fca0000004100 */
[----:B------:R-:W-:-:S04]  /*12040*/  FMUL.FTZ R0, R0, 1 ;  /* 0x3f80000000007820 */ /* 0x000fc80000410000 */
[----:B------:R1:W2:Y:S01]  /*12050*/  F2F.F64.F32 R22, R0 ;  /* 0x0000000000167310 */ /* 0x0002a20000201800 */
[----:B------:R-:W-:Y:S05]  /*12060*/  BRA `(.L_x_10502) ;  /* 0x0000000800f87947 */ /* 0x000fea0003800000 */
.L_x_10505:
        /* <DEDUP_REMOVED lines=8> */
[----:B------:R-:W4:Y:S01]  /*120f0*/  F2F.F64.F32 R22, R22 ;  /* 0x0000001600167310 */ /* 0x000f220000201800 */
[----:B------:R-:W-:Y:S05]  /*12100*/  BRA `(.L_x_10502) ;  /* 0x0000000800d07947 */ /* 0x000fea0003800000 */
.L_x_10508:
[----:B------:R-:W2:Y:S02]  /*12110*/  LDG.E.U16 R2, desc[UR36][R2.64] ;  /* 0x0000002402027981 */ /* 0x000ea4000c1e1500 */
[----:B--2---:R-:W-:-:S05]  /*12120*/  HADD2.F32 R0, -RZ, R2.H0_H0 ;  /* 0x20000002ff007230 */ /* 0x004fca0000004100 */
[----:B------:R-:W-:-:S04]  /*12130*/  FMUL.FTZ R0, R0, 1 ;  /* 0x3f80000000007820 */ /* 0x000fc80000410000 */
[----:B------:R0:W1:Y:S01]  /*12140*/  F2F.F64.F32 R22, R0 ;  /* 0x0000000000167310 */ /* 0x0000620000201800 */
[----:B------:R-:W-:Y:S05]  /*12150*/  BRA `(.L_x_10502) ;  /* 0x0000000800bc7947 */ /* 0x000fea0003800000 */
.L_x_10507:
[----:B------:R3:W5:Y:S01]  /*12160*/  LDG.E.64 R22, desc[UR36][R2.64] ;  /* 0x0000002402167981 */ /* 0x000762000c1e1b00 */
[----:B------:R-:W-:Y:S05]  /*12170*/  BRA `(.L_x_10502) ;  /* 0x0000000800b47947 */ /* 0x000fea0003800000 */
.L_x_10497:
        /* <DEDUP_REMOVED lines=13> */
.L_x_10511:
[----:B------:R0:W5:Y:S01]  /*12250*/  LDG.E.64 R22, desc[UR36][R2.64] ;  /* 0x0000002402167981 */ /* 0x000162000c1e1b00 */
[----:B------:R-:W-:Y:S05]  /*12260*/  BRA `(.L_x_10502) ;  /* 0x0000000800787947 */ /* 0x000fea0003800000 */
.L_x_10510:
        /* <DEDUP_REMOVED lines=28> */
.L_x_10513:
        /* <DEDUP_REMOVED lines=15> */
.L_x_10512:
[----:B------:R-:W2:Y:S02]  /*12520*/  LDG.E.U16 R0, desc[UR36][R2.64] ;  /* 0x0000002402007981 */ /* 0x000ea4000c1e1500 */
[----:B--2---:R-:W-:-:S04]  /*12530*/  IMAD.U32 R0, R0, 0x10000, RZ ;  /* 0x0001000000007824 */ /* 0x004fc800078e00ff */
[----:B------:R-:W-:-:S04]  /*12540*/  FMUL.FTZ R0, R0, 1 ;  /* 0x3f80000000007820 */ /* 0x000fc80000410000 */
[----:B------:R0:W1:Y:S01]  /*12550*/  F2F.F64.F32 R22, R0 ;  /* 0x0000000000167310 */ /* 0x0000620000201800 */
[----:B------:R-:W-:Y:S05]  /*12560*/  BRA `(.L_x_10502) ;  /* 0x0000000400b87947 */ /* 0x000fea0003800000 */
.L_x_10509:
        /* <DEDUP_REMOVED lines=11> */
.L_x_10516:
        /* <DEDUP_REMOVED lines=21> */
.L_x_10520:
[----:B------:R-:W-:Y:S05]  /*12770*/  BSYNC B1 ;  /* 0x0000000000017941 */ /* 0x000fea0003800000 */
.L_x_10519:
[----:B------:R-:W-:Y:S01]  /*12780*/  LEA R3, R0, 0x3b800000, 0x17 ;  /* 0x3b80000000037811 */ /* 0x000fe200078eb8ff */
[----:B------:R-:W-:-:S05]  /*12790*/  IMAD.SHL.U32 R0, R2, 0x100000, RZ ;  /* 0x0010000002007824 */ /* 0x000fca00078e00ff */
[----:B------:R-:W-:-:S07]  /*127a0*/  LOP3.LUT R0, R3, R0, R4, 0xfe, !PT ;  /* 0x0000000003007212 */ /* 0x000fce00078efe04 */
.L_x_10518:
[----:B------:R-:W-:Y:S05]  /*127b0*/  BSYNC B0 ;  /* 0x0000000000007941 */ /* 0x000fea0003800000 */
.L_x_10517:
[----:B------:R-:W-:-:S04]  /*127c0*/  FMUL.FTZ R0, R0, 1 ;  /* 0x3f80000000007820 */ /* 0x000fc80000410000 */
[----:B------:R0:W1:Y:S01]  /*127d0*/  F2F.F64.F32 R22, R0 ;  /* 0x0000000000167310 */ /* 0x0000620000201800 */
[----:B------:R-:W-:Y:S05]  /*127e0*/  BRA `(.L_x_10502) ;  /* 0x0000000400187947 */ /* 0x000fea0003800000 */
.L_x_10515:
        /* <DEDUP_REMOVED lines=21> */
.L_x_10524:
[----:B------:R-:W-:Y:S05]  /*12940*/  BSYNC B1 ;  /* 0x0000000000017941 */ /* 0x000fea0003800000 */
.L_x_10523:
[----:B------:R-:W-:Y:S01]  /*12950*/  LEA R3, R0, 0x37800000, 0x17 ;  /* 0x3780000000037811 */ /* 0x000fe200078eb8ff */
[----:B------:R-:W-:-:S05]  /*12960*/  IMAD.SHL.U32 R0, R2, 0x200000, RZ ;  /* 0x0020000002007824 */ /* 0x000fca00078e00ff */
[----:B------:R-:W-:-:S07]  /*12970*/  LOP3.LUT R0, R3, R0, R4, 0xfe, !PT ;  /* 0x0000000003007212 */ /* 0x000fce00078efe04 */
.L_x_10522:
[----:B------:R-:W-:Y:S05]  /*12980*/  BSYNC B0 ;  /* 0x0000000000007941 */ /* 0x000fea0003800000 */
.L_x_10521:
[----:B------:R-:W-:-:S04]  /*12990*/  FMUL.FTZ R0, R0, 1 ;  /* 0x3f80000000007820 */ /* 0x000fc80000410000 */
[----:B------:R0:W1:Y:S01]  /*129a0*/  F2F.F64.F32 R22, R0 ;  /* 0x0000000000167310 */ /* 0x0000620000201800 */
[----:B------:R-:W-:Y:S05]  /*129b0*/  BRA `(.L_x_10502) ;  /* 0x0000000000a47947 */ /* 0x000fea0003800000 */
.L_x_10514:
        /* <DEDUP_REMOVED lines=14> */
.L_x_10528:
[----:B------:R-:W-:Y:S05]  /*12aa0*/  BSYNC B0 ;  /* 0x0000000000007941 */ /* 0x000fea0003800000 */
.L_x_10527:
[----:B------:R-:W-:-:S04]  /*12ab0*/  FMUL.FTZ R0, R0, 1 ;  /* 0x3f80000000007820 */ /* 0x000fc80000410000 */
[----:B------:R0:W1:Y:S01]  /*12ac0*/  F2F.F64.F32 R22, R0 ;  /* 0x0000000000167310 */ /* 0x0000620000201800 */
[----:B------:R-:W-:Y:S05]  /*12ad0*/  BRA `(.L_x_10502) ;  /* 0x00000000005c7947 */ /* 0x000fea0003800000 */
.L_x_10501:
        /* <DEDUP_REMOVED lines=16> */
.L_x_10529:
[----:B------:R-:W-:Y:S01]  /*12be0*/  CS2R R22, SRZ ;  /* 0x0000000000167805 */ /* 0x000fe2000001ff00 */
[----:B------:R-:W-:Y:S06]  /*12bf0*/  BRA `(.L_x_10502) ;  /* 0x0000000000147947 */ /* 0x000fec0003800000 */
.L_x_10526:
[----:B------:R-:W2:Y:S02]  /*12c00*/  LDG.E.64 R22, desc[UR36][R2.64] ;  /* 0x0000002402167981 */ /* 0x000ea4000c1e1b00 */
[----:B--2---:R-:W0:Y:S01]  /*12c10*/  I2F.F64.U64 R22, R22 ;  /* 0x0000001600167312 */ /* 0x004e220000301800 */
[----:B------:R-:W-:Y:S05]  /*12c20*/  BRA `(.L_x_10502) ;  /* 0x0000000000087947 */ /* 0x000fea0003800000 */
.L_x_10525:
[----:B------:R-:W2:Y:S02]  /*12c30*/  LDG.E R2, desc[UR36][R2.64] ;  /* 0x0000002402027981 */ /* 0x000ea4000c1e1900 */
[----:B--2---:R0:W1:Y:S02]  /*12c40*/  I2F.F64.U32 R22, R2 ;  /* 0x0000000200167312 */ /* 0x0040640000201800 */
.L_x_10502:
[----:B0-----:R-:W1:Y:S01]  /*12c50*/  LDC.U8 R4, c[0x0][0x512] ;  /* 0x00014480ff047b82 */ /* 0x001e620000000000 */
[----:B------:R-:W-:Y:S02]  /*12c60*/  ULDC.64 UR4, c[0x0][0x4e8] ;  /* 0x00013a0000047ab9 */ /* 0x000fe40000000a00 */
[----:B---3--:R-:W-:-:S05]  /*12c70*/  IADD3 R2, P0, R18, UR4, RZ ;  /* 0x0000000412027c10 */ /* 0x008fca000ff1e0ff */
        /* <DEDUP_REMOVED lines=13> */
[----:B---3--:R0:W1:Y:S01]  /*12d50*/  I2F.F64.S16 R18, R2 ;  /* 0x0000000200127312 */ /* 0x0080620000101c00 */
[----:B------:R-:W-:Y:S05]  /*12d60*/  BRA `(.L_x_10535) ;  /* 0x0000000c007c7947 */ /* 0x000fea0003800000 */
.L_x_10533:
[----:B------:R-:W3:Y:S02]  /*12d70*/  LDG.E.U8 R2, desc[UR36][R2.64] ;  /* 0x0000002402027981 */ /* 0x000ee4000c1e1100 */
[----:B---3--:R0:W1:Y:S01]  /*12d80*/  I2F.F64.U16 R18, R2 ;  /* 0x0000000200127312 */ /* 0x0080620000101800 */
[----:B------:R-:W-:Y:S05]  /*12d90*/  BRA `(.L_x_10535) ;  /* 0x0000000c00707947 */ /* 0x000fea0003800000 */
.L_x_10532:
        /* <DEDUP_REMOVED lines=9> */
.L_x_10537:
[----:B------:R-:W3:Y:S02]  /*12e30*/  LDG.E R2, desc[UR36][R2.64] ;  /* 0x0000002402027981 */ /* 0x000ee4000c1e1900 */
[----:B---3--:R0:W1:Y:S01]  /*12e40*/  I2F.F64 R18, R2 ;  /* 0x0000000200127312 */ /* 0x0080620000201c00 */
[----:B------:R-:W-:Y:S05]  /*12e50*/  BRA `(.L_x_10535) ;  /* 0x0000000c00407947 */ /* 0x000fea0003800000 */
.L_x_10536:
[----:B------:R-:W3:Y:S02]  /*12e60*/  LDG.E.U16 R2, desc[UR36][R2.64] ;  /* 0x0000002402027981 */ /* 0x000ee4000c1e1500 */
[----:B---3--:R0:W1:Y:S01]  /*12e70*/  I2F.F64.S16 R18, R2 ;  /* 0x0000000200127312 */ /* 0x0080620000101c00 */
[----:B------:R-:W-:Y:S05]  /*12e80*/  BRA `(.L_x_10535) ;  /* 0x0000000c00347947 */ /* 0x000fea0003800000 */
.L_x_10531:
        /* <DEDUP_REMOVED lines=10> */
.L_x_10539:
[----:B------:R-:W3:Y:S02]  /*12f30*/  LDG.E.U16 R0, desc[UR36][R2.64] ;  /* 0x0000002402007981 */ /* 0x000ee4000c1e1500 */
[----:B---3--:R-:W-:-:S05]  /*12f40*/  HADD2.F32 R0, -RZ, R0.H0_H0 ;  /* 0x20000000ff007230 */ /* 0x008fca0000004100 */
[----:B------:R-:W-:-:S04]  /*12f50*/  FMUL.FTZ R0, R0, 1 ;  /* 0x3f80000000007820 */ /* 0x000fc80000410000 */
[----:B------:R0:W1:Y:S01]  /*12f60*/  F2F.F64.F32 R18, R0 ;  /* 0x0000000000127310 */ /* 0x0000620000201800 */
[----:B------:R-:W-:Y:S05]  /*12f70*/  BRA `(.L_x_10535) ;  /* 0x0000000800f87947 */ /* 0x000fea0003800000 */
.L_x_10538:
        /* <DEDUP_REMOVED lines=10> */
.L_x_10541:
[----:B------:R-:W3:Y:S02]  /*13020*/  LDG.E.U16 R2, desc[UR36][R2.64] ;  /* 0x0000002402027981 */ /* 0x000ee4000c1e1500 */
[----:B---3--:R-:W-:-:S05]  /*13030*/  HADD2.F32 R0, -RZ, R2.H0_H0 ;  /* 0x20000002ff007230 */ /* 0x008fca0000004100 */
[----:B------:R-:W-:-:S04]  /*13040*/  FMUL.FTZ R0, R0, 1 ;  /* 0x3f80000000007820 */ /* 0x000fc80000410000 */
[----:B------:R0:W1:Y:S01]  /*13050*/  F2F.F64.F32 R18, R0 ;  /* 0x0000000000127310 */ /* 0x0000620000201800 */
[----:B------:R-:W-:Y:S05]  /*13060*/  BRA `(.L_x_10535) ;  /* 0x0000000800bc7947 */ /* 0x000fea0003800000 */
.L_x_10540:
[----:B------:R0:W5:Y:S01]  /*13070*/  LDG.E.64 R18, desc[UR36][R2.64] ;  /* 0x0000002402127981 */ /* 0x000162000c1e1b00 */
[----:B------:R-:W-:Y:S05]  /*13080*/  BRA `(.L_x_10535) ;  /* 0x0000000800b47947 */ /* 0x000fea0003800000 */
.L_x_10530:
        /* <DEDUP_REMOVED lines=13> */
.L_x_10544:
[----:B------:R0:W5:Y:S01]  /*13160*/  LDG.E.64 R18, desc[UR36][R2.64] ;  /* 0x0000002402127981 */ /* 0x000162000c1e1b00 */
[----:B------:R-:W-:Y:S05]  /*13170*/  BRA `(.L_x_10535) ;  /* 0x0000000800787947 */ /* 0x000fea0003800000 */
.L_x_10543:
        /* <DEDUP_REMOVED lines=28> */
.L_x_10546:
        /* <DEDUP_REMOVED lines=15> */
.L_x_10545:
[----:B------:R-:W3:Y:S02]  /*13430*/  LDG.E.U16 R0, desc[UR36][R2.64] ;  /* 0x0000002402007981 */ /* 0x000ee4000c1e1500 */
[----:B---3--:R-:W-:-:S04]  /*13440*/  IMAD.U32 R0, R0, 0x10000, RZ ;  /* 0x0001000000007824 */ /* 0x008fc800078e00ff */
[----:B------:R-:W-:-:S04]  /*13450*/  FMUL.FTZ R0, R0, 1 ;  /* 0x3f80000000007820 */ /* 0x000fc80000410000 */
[----:B------:R0:W1:Y:S01]  /*13460*/  F2F.F64.F32 R18, R0 ;  /* 0x0000000000127310 */ /* 0x0000620000201800 */
[----:B------:R-:W-:Y:S05]  /*13470*/  BRA `(.L_x_10535) ;  /* 0x0000000400b87947 */ /* 0x000fea0003800000 */
.L_x_10542:
        /* <DEDUP_REMOVED lines=9> */
[----:B---3--:R0:W1:Y:S01]  /*13510*/  I2F.F64.U16 R18, R2 ;  /* 0x0000000200127312 */ /* 0x0080620000101800 */
[----:B------:R-:W-:Y:S05]  /*13520*/  BRA `(.L_x_10535) ;  /* 0x00000004008c7947 */ /* 0x000fea0003800000 */
.L_x_10549:
        /* <DEDUP_REMOVED lines=21> */
.L_x_10553:
[----:B------:R-:W-:Y:S05]  /*13680*/  BSYNC B1 ;  /* 0x0000000000017941 */ /* 0x000fea0003800000 */
.L_x_10552:
[----:B------:R-:W-:Y:S01]  /*13690*/  LEA R3, R0, 0x3b800000, 0x17 ;  /* 0x3b80000000037811 */ /* 0x000fe200078eb8ff */
[----:B------:R-:W-:-:S05]  /*136a0*/  IMAD.SHL.U32 R0, R2, 0x100000, RZ ;  /* 0x0010000002007824 */ /* 0x000fca00078e00ff */
[----:B------:R-:W-:-:S07]  /*136b0*/  LOP3.LUT R0, R3, R0, R4, 0xfe, !PT ;  /* 0x0000000003007212 */ /* 0x000fce00078efe04 */
.L_x_10551:
[----:B------:R-:W-:Y:S05]  /*136c0*/  BSYNC B0 ;  /* 0x0000000000007941 */ /* 0x000fea0003800000 */
.L_x_10550:
[----:B------:R-:W-:-:S04]  /*136d0*/  FMUL.FTZ R0, R0, 1 ;  /* 0x3f80000000007820 */ /* 0x000fc80000410000 */
[----:B------:R3:W0:Y:S01]  /*136e0*/  F2F.F64.F32 R18, R0 ;  /* 0x0000000000127310 */ /* 0x0006220000201800 */
[----:B------:R-:W-:Y:S05]  /*136f0*/  BRA `(.L_x_10535) ;  /* 0x0000000400187947 */ /* 0x000fea0003800000 */
.L_x_10548:
        /* <DEDUP_REMOVED lines=21> */
.L_x_10557:
[----:B------:R-:W-:Y:S05]  /*13850*/  BSYNC B1 ;  /* 0x0000000000017941 */ /* 0x000fea0003800000 */
.L_x_10556:
[----:B------:R-:W-:Y:S01]  /*13860*/  LEA R3, R0, 0x37800000, 0x17 ;  /* 0x3780000000037811 */ /* 0x000fe200078eb8ff */
[----:B------:R-:W-:-:S05]  /*13870*/  IMAD.SHL.U32 R0, R2, 0x200000, RZ ;  /* 0x0020000002007824 */ /* 0x000fca00078e00ff */
[----:B------:R-:W-:-:S07]  /*13880*/  LOP3.LUT R0, R3, R0, R4, 0xfe, !PT ;  /* 0x0000000003007212 */ /* 0x000fce00078efe04 */
.L_x_10555:
[----:B------:R-:W-:Y:S05]  /*13890*/  BSYNC B0 ;  /* 0x0000000000007941 */ /* 0x000fea0003800000 */
.L_x_10554:
[----:B------:R-:W-:-:S04]  /*138a0*/  FMUL.FTZ R0, R0, 1 ;  /* 0x3f80000000007820 */ /* 0x000fc80000410000 */
[----:B------:R0:W1:Y:S01]  /*138b0*/  F2F.F64.F32 R18, R0 ;  /* 0x0000000000127310 */ /* 0x0000620000201800 */
[----:B------:R-:W-:Y:S05]  /*138c0*/  BRA `(.L_x_10535) ;  /* 0x0000000000a47947 */ /* 0x000fea0003800000 */
.L_x_10547:
        /* <DEDUP_REMOVED lines=14> */
.L_x_10561:
[----:B------:R-:W-:Y:S05]  /*139b0*/  BSYNC B0 ;  /* 0x0000000000007941 */ /* 0x000fea0003800000 */
.L_x_10560:
[----:B------:R-:W-:-:S04]  /*139c0*/  FMUL.FTZ R0, R0, 1 ;  /* 0x3f80000000007820 */ /* 0x000fc80000410000 */
[----:B------:R0:W1:Y:S01]  /*139d0*/  F2F.F64.F32 R18, R0 ;  /* 0x0000000000127310 */ /* 0x0000620000201800 */
[----:B------:R-:W-:Y:S05]  /*139e0*/  BRA `(.L_x_10535) ;  /* 0x00000000005c7947 */ /* 0x000fea0003800000 */
.L_x_10534:
        /* <DEDUP_REMOVED lines=15> */
[----:B0-2-45:R-:W-:Y:S05]  /*13ae0*/  CALL.ABS.NOINC R2 ;  /* 0x0000000002007343 */ /* 0x035fea0003c00000 */
.L_x_10562:
[----:B------:R-:W-:Y:S01]  /*13af0*/  CS2R R18, SRZ ;  /* 0x0000000000127805 */ /* 0x000fe2000001ff00 */
[----:B------:R-:W-:Y:S06]  /*13b00*/  BRA `(.L_x_10535) ;  /* 0x0000000000147947 */ /* 0x000fec0003800000 */
.L_x_10559:
[----:B------:R-:W3:Y:S02]  /*13b10*/  LDG.E.64 R18, desc[UR36][R2.64] ;  /* 0x0000002402127981 */ /* 0x000ee4000c1e1b00 */
[----:B---3--:R-:W0:Y:S01]  /*13b20*/  I2F.F64.U64 R18, R18 ;  /* 0x0000001200127312 */ /* 0x008e220000301800 */
[----:B------:R-:W-:Y:S05]  /*13b30*/  BRA `(.L_x_10535) ;  /* 0x0000000000087947 */ /* 0x000fea0003800000 */
.L_x_10558:
[----:B------:R-:W3:Y:S02]  /*13b40*/  LDG.E R2, desc[UR36][R2.64] ;  /* 0x0000002402027981 */ /* 0x000ee4000c1e1900 */
[----:B---3--:R0:W1:Y:S02]  /*13b50*/  I2F.F64.U32 R18, R2 ;  /* 0x0000000200127312 */ /* 0x0080640000201800 */
.L_x_10535:
[----:B0-----:R-:W3:Y:S01]  /*13b60*/  LDC.U8 R2, c[0x0][0x513] ;  /* 0x000144c0ff027b82 */ /* 0x001ee20000000000 */
[----:B------:R-:W-:Y:S02]  /*13b70*/  ULDC.64 UR4, c[0x0][0x4f0] ;  /* 0x00013c0000047ab9 */ /* 0x000fe40000000a00 */
[----:B------:R-:W-:-:S05]  /*13b80*/  IADD3 R24, P0, R24, UR4, RZ ;  /* 0x0000000418187c10 */ /* 0x000fca000ff1e0ff */
        /* <DEDUP_REMOVED lines=13> */
[----:B---3--:R-:W0:Y:S01]  /*13c60*/  I2F.F64.S16 R2, R2 ;  /* 0x0000000200027312 */ /* 0x008e220000101c00 */
[----:B------:R-:W-:Y:S05]  /*13c70*/  BRA `(.L_x_10568) ;  /* 0x0000000c007c7947 */ /* 0x000fea0003800000 */
.L_x_10566:
[----:B------:R-:W3:Y:S02]  /*13c80*/  LDG.E.U8 R2, desc[UR36][R24.64] ;  /* 0x0000002418027981 */ /* 0x000ee4000c1e1100 */
[----:B---3--:R-:W0:Y:S01]  /*13c90*/  I2F.F64.U16 R2, R2 ;  /* 0x0000000200027312 */ /* 0x008e220000101800 */
[----:B------:R-:W-:Y:S05]  /*13ca0*/  BRA `(.L_x_10568) ;  /* 0x0000000c00707947 */ /* 0x000fea0003800000 */
.L_x_10565:
        /* <DEDUP_REMOVED lines=9> */
.L_x_10570:
[----:B------:R-:W3:Y:S02]  /*13d40*/  LDG.E R2, desc[UR36][R24.64] ;  /* 0x0000002418027981 */ /* 0x000ee4000c1e1900 */
[----:B---3--:R-:W0:Y:S01]  /*13d50*/  I2F.F64 R2, R2 ;  /* 0x0000000200027312 */ /* 0x008e220000201c00 */
[----:B------:R-:W-:Y:S05]  /*13d60*/  BRA `(.L_x_10568) ;  /* 0x0000000c00407947 */ /* 0x000fea0003800000 */
.L_x_10569:
[----:B------:R-:W3:Y:S02]  /*13d70*/  LDG.E.U16 R2, desc[UR36][R24.64] ;  /* 0x0000002418027981 */ /* 0x000ee4000c1e1500 */
[----:B---3--:R-:W0:Y:S01]  /*13d80*/  I2F.F64.S16 R2, R2 ;  /* 0x0000000200027312 */ /* 0x008e220000101c00 */
[----:B------:R-:W-:Y:S05]  /*13d90*/  BRA `(.L_x_10568) ;  /* 0x0000000c00347947 */ /* 0x000fea0003800000 */
.L_x_10564:
        /* <DEDUP_REMOVED lines=10> */
.L_x_10572:
[----:B------:R-:W3:Y:S02]  /*13e40*/  LDG.E.U16 R0, desc[UR36][R24.64] ;  /* 0x0000002418007981 */ /* 0x000ee4000c1e1500 */
[----:B---3--:R-:W-:-:S05]  /*13e50*/  HADD2.F32 R0, -RZ, R0.H0_H0 ;  /* 0x20000000ff007230 */ /* 0x008fca0000004100 */
[----:B------:R-:W-:-:S04]  /*13e60*/  FMUL.FTZ R0, R0, 1 ;  /* 0x3f80000000007820 */ /* 0x000fc80000410000 */
[----:B------:R0:W3:Y:S01]  /*13e70*/  F2F.F64.F32 R2, R0 ;  /* 0x0000000000027310 */ /* 0x0000e20000201800 */
[----:B------:R-:W-:Y:S05]  /*13e80*/  BRA `(.L_x_10568) ;  /* 0x0000000800f87947 */ /* 0x000fea0003800000 */
.L_x_10571:
        /* <DEDUP_REMOVED lines=10> */
.L_x_10574:
[----:B------:R-:W3:Y:S02]  /*13f30*/  LDG.E.U16 R24, desc[UR36][R24.64] ;  /* 0x0000002418187981 */ /* 0x000ee4000c1e1500 */
[----:B---3--:R-:W-:-:S05]  /*13f40*/  HADD2.F32 R0, -RZ, R24.H0_H0 ;  /* 0x20000018ff007230 */ /* 0x008fca0000004100 */
[----:B------:R-:W-:-:S04]  /*13f50*/  FMUL.FTZ R0, R0, 1 ;  /* 0x3f80000000007820 */ /* 0x000fc80000410000 */
[----:B------:R0:W3:Y:S01]  /*13f60*/  F2F.F64.F32 R2, R0 ;  /* 0x0000000000027310 */ /* 0x0000e20000201800 */
[----:B------:R-:W-:Y:S05]  /*13f70*/  BRA `(.L_x_10568) ;  /* 0x0000000800bc7947 */ /* 0x000fea0003800000 */
.L_x_10573:
[----:B------:R0:W5:Y:S01]  /*13f80*/  LDG.E.64 R2, desc[UR36][R24.64] ;  /* 0x0000002418027981 */ /* 0x000162000c1e1b00 */
[----:B------:R-:W-:Y:S05]  /*13f90*/  BRA `(.L_x_10568) ;  /* 0x0000000800b47947 */ /* 0x000fea0003800000 */
.L_x_10563:
        /* <DEDUP_REMOVED lines=13> */
.L_x_10577:
[----:B------:R0:W5:Y:S01]  /*14070*/  LDG.E.64 R2, desc[UR36][R24.64] ;  /* 0x0000002418027981 */ /* 0x000162000c1e1b00 */
[----:B------:R-:W-:Y:S05]  /*14080*/  BRA `(.L_x_10568) ;  /* 0x0000000800787947 */ /* 0x000fea0003800000 */
.L_x_10576:
        /* <DEDUP_REMOVED lines=28> */
.L_x_10579:
[----:B------:R-:W3:Y:S02]  /*14250*/  LDG.E.U8 R3, desc[UR36][R24.64] ;  /* 0x0000002418037981 */ /* 0x000ee4000c1e1100 */
[----:B---3--:R-:W-:-:S05]  /*14260*/  IMAD.SHL.U32 R0, R3, 0x2000000, RZ ;  /* 0x0200000003007824 */ /* 0x008fca00078e00ff */
        /* <DEDUP_REMOVED lines=11> */
[----:B------:R-:W3:Y:S01]  /*14320*/  F2F.F64.F32 R2, R2 ;  /* 0x0000000200027310 */ /* 0x000ee20000201800 */
[----:B------:R-:W-:Y:S05]  /*14330*/  BRA `(.L_x_10568) ;  /* 0x0000000400cc7947 */ /* 0x000fea0003800000 */
.L_x_10578:
[----:B------:R-:W3:Y:S02]  /*14340*/  LDG.E.U16 R0, desc[UR36][R24.64] ;  /* 0x0000002418007981 */ /* 0x000ee4000c1e1500 */
[----:B---3--:R-:W-:-:S04]  /*14350*/  IMAD.U32 R0, R0, 0x10000, RZ ;  /* 0x0001000000007824 */ /* 0x008fc800078e00ff */
[----:B------:R-:W-:-:S04]  /*14360*/  FMUL.FTZ R0, R0, 1 ;  /* 0x3f80000000007820 */ /* 0x000fc80000410000 */
[----:B------:R0:W3:Y:S01]  /*14370*/  F2F.F64.F32 R2, R0 ;  /* 0x0000000000027310 */ /* 0x0000e20000201800 */
[----:B------:R-:W-:Y:S05]  /*14380*/  BRA `(.L_x_10568) ;  /* 0x0000000400b87947 */ /* 0x000fea0003800000 */
.L_x_10575:
        /* <DEDUP_REMOVED lines=9> */
[----:B---3--:R-:W0:Y:S01]  /*14420*/  I2F.F64.U16 R2, R2 ;  /* 0x0000000200027312 */ /* 0x008e220000101800 */
[----:B------:R-:W-:Y:S05]  /*14430*/  BRA `(.L_x_10568) ;  /* 0x00000004008c7947 */ /* 0x000fea0003800000 */
.L_x_10582:
        /* <DEDUP_REMOVED lines=21> */
.L_x_10586:
[----:B------:R-:W-:Y:S05]  /*14590*/  BSYNC B1 ;  /* 0x0000000000017941 */ /* 0x000fea0003800000 */
.L_x_10585:
[----:B------:R-:W-:Y:S01]  /*145a0*/  LEA R3, R0, 0x3b800000, 0x17 ;  /* 0x3b80000000037811 */ /* 0x000fe200078eb8ff */
[----:B------:R-:W-:-:S05]  /*145b0*/  IMAD.SHL.U32 R0, R2, 0x100000, RZ ;  /* 0x0010000002007824 */ /* 0x000fca00078e00ff */
[----:B------:R-:W-:-:S07]  /*145c0*/  LOP3.LUT R0, R3, R0, R4, 0xfe, !PT ;  /* 0x0000000003007212 */ /* 0x000fce00078efe04 */
.L_x_10584:
[----:B------:R-:W-:Y:S05]  /*145d0*/  BSYNC B0 ;  /* 0x0000000000007941 */ /* 0x000fea0003800000 */
.L_x_10583:
[----:B------:R-:W-:-:S04]  /*145e0*/  FMUL.FTZ R0, R0, 1 ;  /* 0x3f80000000007820 */ /* 0x000fc80000410000 */
[----:B------:R0:W3:Y:S01]  /*145f0*/  F2F.F64.F32 R2, R0 ;  /* 0x0000000000027310 */ /* 0x0000e20000201800 */
[----:B------:R-:W-:Y:S05]  /*14600*/  BRA `(.L_x_10568) ;  /* 0x0000000400187947 */ /* 0x000fea0003800000 */
.L_x_10581:
        /* <DEDUP_REMOVED lines=21> */
.L_x_10590:
[----:B------:R-:W-:Y:S05]  /*14760*/  BSYNC B1 ;  /* 0x0000000000017941 */ /* 0x000fea0003800000 */
.L_x_10589:
[----:B------:R-:W-:Y:S01]  /*14770*/  LEA R3, R0, 0x37800000, 0x17 ;  /* 0x3780000000037811 */ /* 0x000fe200078eb8ff */
[----:B------:R-:W-:-:S05]  /*14780*/  IMAD.SHL.U32 R0, R2, 0x200000, RZ ;  /* 0x0020000002007824 */ /* 0x000fca00078e00ff */
[----:B------:R-:W-:-:S07]  /*14790*/  LOP3.LUT R0, R3, R0, R4, 0xfe, !PT ;  /* 0x0000000003007212 */ /* 0x000fce00078efe04 */
.L_x_10588:
[----:B------:R-:W-:Y:S05]  /*147a0*/  BSYNC B0 ;  /* 0x0000000000007941 */ /* 0x000fea0003800000 */
.L_x_10587:
[----:B------:R-:W-:-:S04]  /*147b0*/  FMUL.FTZ R0, R0, 1 ;  /* 0x3f80000000007820 */ /* 0x000fc80000410000 */
[----:B------:R0:W3:Y:S01]  /*147c0*/  F2F.F64.F32 R2, R0 ;  /* 0x0000000000027310 */ /* 0x0000e20000201800 */
[----:B------:R-:W-:Y:S05]  /*147d0*/  BRA `(.L_x_10568) ;  /* 0x0000000000a47947 */ /* 0x000fea0003800000 */
.L_x_10580:
        /* <DEDUP_REMOVED lines=12> */
[----:B------:R-:W-:Y:S01]  /*148a0*/  @!P0 IMAD.MOV.U32 R0, RZ, RZ, 0x7f800001 ;  /* 0x7f800001ff008424 */ /* 0x000fe200078e00ff */
[----:B------:R-:W-:-:S07]  /*148b0*/  @P0 SHF.L.U32 R0, R24, 0x17, RZ ;  /* 0x0000001718000819 */ /* 0x000fce00000006ff */
.L_x_10594:
[----:B------:R-:W-:Y:S05]  /*148c0*/  BSYNC B0 ;  /* 0x0000000000007941 */ /* 0x000fea0003800000 */
.L_x_10593:
[----:B------:R-:W-:-:S04]  /*148d0*/  FMUL.FTZ R0, R0, 1 ;  /* 0x3f80000000007820 */ /* 0x000fc80000410000 */
[----:B------:R0:W3:Y:S01]  /*148e0*/  F2F.F64.F32 R2, R0 ;  /* 0x0000000000027310 */ /* 0x0000e20000201800 */
[----:B------:R-:W-:Y:S05]  /*148f0*/  BRA `(.L_x_10568) ;  /* 0x00000000005c7947 */ /* 0x000fea0003800000 */
.L_x_10567:
        /* <DEDUP_REMOVED lines=16> */
.L_x_10595:
[----:B------:R-:W-:Y:S01]  /*14a00*/  CS2R R2, SRZ ;  /* 0x0000000000027805 */ /* 0x000fe2000001ff00 */
[----:B------:R-:W-:Y:S06]  /*14a10*/  BRA `(.L_x_10568) ;  /* 0x0000000000147947 */ /* 0x000fec0003800000 */
.L_x_10592:
[----:B------:R-:W3:Y:S02]  /*14a20*/  LDG.E.64 R2, desc[UR36][R24.64] ;  /* 0x0000002418027981 */ /* 0x000ee4000c1e1b00 */
[----:B---3--:R-:W0:Y:S01]  /*14a30*/  I2F.F64.U64 R2, R2 ;  /* 0x0000000200027312 */ /* 0x008e220000301800 */
[----:B------:R-:W-:Y:S05]  /*14a40*/  BRA `(.L_x_10568) ;  /* 0x0000000000087947 */ /* 0x000fea0003800000 */
.L_x_10591:
[----:B------:R-:W3:Y:S02]  /*14a50*/  LDG.E R2, desc[UR36][R24.64] ;  /* 0x0000002418027981 */ /* 0x000ee4000c1e1900 */
[----:B---3--:R-:W0:Y:S02]  /*14a60*/  I2F.F64.U32 R2, R2 ;  /* 0x0000000200027312 */ /* 0x008e240000201800 */
.L_x_10568:
[----:B------:R-:W2:Y:S01]  /*14a70*/  LDC.U8 R6, c[0x0][0x510] ;  /* 0x00014400ff067b82 */ /* 0x000ea20000000000 */
[----:B------:R-:W-:Y:S02]  /*14a80*/  ULDC.64 UR4, c[0x0][0x500] ;  /* 0x0001400000047ab9 */ /* 0x000fe40000000a00 */
[----:B-1---5:R-:W-:Y:S01]  /*14a90*/  DMUL R18, R18, UR4 ;  /* 0x0000000412127c28 */ /* 0x022fe20008000000 */
[----:B------:R-:W-:-:S07]  /*14aa0*/  ULDC.64 UR4, c[0x0][0x4f8] ;  /* 0x00013e0000047ab9 */ /* 0x000fce0000000a00 */
[----:B0--3--:R-:W-:-:S08]  /*14ab0*/  DMUL R4, R18, R2 ;  /* 0x0000000212047228 */ /* 0x009fd00000000000 */
[----:B--2-4-:R-:W-:Y:S01]  /*14ac0*/  DFMA R4, R22, UR4, R4 ;  /* 0x0000000416047c2b */ /* 0x014fe20008000004 */
        /* <DEDUP_REMOVED lines=14> */
.L_x_10599:
[----:B------:R-:W0:Y:S02]  /*14bb0*/  F2I.S64.F64.TRUNC R4, R4 ;  /* 0x0000000400047311 */ /* 0x000e24000030d900 */
[----:B0-----:R-:W-:-:S05]  /*14bc0*/  IMAD.MOV.U32 R3, RZ, RZ, R4 ;  /* 0x000000ffff037224 */ /* 0x001fca00078e0004 */
[----:B------:R-:W-:Y:S01]  /*14bd0*/  STG.E.U8 desc[UR36][R16.64], R3 ;  /* 0x0000000310007986 */ /* 0x000fe2000c101124 */
[----:B------:R-:W-:Y:S05]  /*14be0*/  EXIT ;  /* 0x000000000000794d */ /* 0x000fea0003800000 */
.L_x_10598:
        /* <DEDUP_REMOVED lines=9> */
.L_x_10602:
[----:B------:R-:W0:Y:S02]  /*14c80*/  F2I.F64.TRUNC R5, R4 ;  /* 0x0000000400057311 */ /* 0x000e24000030d100 */
[----:B0-----:R-:W-:Y:S01]  /*14c90*/  STG.E desc[UR36][R16.64], R5 ;  /* 0x0000000510007986 */ /* 0x001fe2000c101924 */
[----:B------:R-:W-:Y:S05]  /*14ca0*/  EXIT ;  /* 0x000000000000794d */ /* 0x000fea0003800000 */
.L_x_10601:
[----:B------:R-:W0:Y:S02]  /*14cb0*/  F2I.F64.TRUNC R5, R4 ;  /* 0x0000000400057311 */ /* 0x000e24000030d100 */
[----:B0-----:R-:W-:Y:S01]  /*14cc0*/  STG.E.U16 desc[UR36][R16.64], R5 ;  /* 0x0000000510007986 */ /* 0x001fe2000c101524 */
[----:B------:R-:W-:Y:S05]  /*14cd0*/  EXIT ;  /* 0x000000000000794d */ /* 0x000fea0003800000 */
.L_x_10597:
        /* <DEDUP_REMOVED lines=13> */
.L_x_10604:
        /* <DEDUP_REMOVED lines=8> */
.L_x_10603:
        /* <DEDUP_REMOVED lines=12> */
[----:B------:R-:W-:Y:S01]  /*14ef0*/  STG.E.64 desc[UR36][R16.64], R2 ;  /* 0x0000000210007986 */ /* 0x000fe2000c101b24 */
[----:B------:R-:W-:Y:S05]  /*14f00*/  EXIT ;  /* 0x000000000000794d */ /* 0x000fea0003800000 */
.L_x_10606:
[----:B------:R-:W-:Y:S01]  /*14f10*/  UMOV UR4, 0xf0000000 ;  /* 0xf000000000047882 */ /* 0x000fe20000000000 */
[----:B------:R-:W-:Y:S01]  /*14f20*/  UMOV UR5, 0x380fffff ;  /* 0x380fffff00057882 */ /* 0x000fe20000000000 */
[----:B------:R-:W0:Y:S01]  /*14f30*/  F2F.F32.F64 R0, R4 ;  /* 0x0000000400007310 */ /* 0x000e220000301000 */
[----:B------:R-:W-:-:S14]  /*14f40*/  DSETP.GEU.AND P0, PT, |R4|, UR4, PT ;  /* 0x0000000404007e2a */ /* 0x000fdc000bf0e200 */
[----:B0-----:R-:W-:-:S05]  /*14f50*/  @!P0 FMUL R0, R0, 1.175494350822287508e-38 ;  /* 0x0080000000008820 */ /* 0x001fca0000400000 */
[----:B------:R-:W-:-:S04]  /*14f60*/  F2FP.F16.F32.PACK_AB R3, RZ, R0 ;  /* 0x00000000ff03723e */ /* 0x000fc800000000ff */
[----:B------:R-:W-:-:S05]  /*14f70*/  PRMT R3, R3, 0x5410, RZ ;  /* 0x0000541003037816 */ /* 0x000fca00000000ff */
[----:B------:R-:W-:Y:S01]  /*14f80*/  STG.E desc[UR36][R16.64], R3 ;  /* 0x0000000310007986 */ /* 0x000fe2000c101924 */
[----:B------:R-:W-:Y:S05]  /*14f90*/  EXIT ;  /* 0x000000000000794d */ /* 0x000fea0003800000 */
.L_x_10605:
[----:B------:R-:W-:Y:S01]  /*14fa0*/  STG.E.64 desc[UR36][R16.64], R4 ;  /* 0x0000000410007986 */ /* 0x000fe2000c101b24 */
[----:B------:R-:W-:Y:S05]  /*14fb0*/  EXIT ;  /* 0x000000000000794d */ /* 0x000fea0003800000 */
.L_x_10596:
        /* <DEDUP_REMOVED lines=10> */
[----:B------:R-:W-:Y:S01]  /*15060*/  STG.E.U8 desc[UR36][R16.64], R3 ;  /* 0x0000000310007986 */ /* 0x000fe2000c101124 */
[----:B------:R-:W-:Y:S05]  /*15070*/  EXIT ;  /* 0x000000000000794d */ /* 0x000fea0003800000 */
.L_x_10609:
[----:B------:R-:W-:-:S05]  /*15080*/  CS2R R6, SRZ ;  /* 0x0000000000067805 */ /* 0x000fca000001ff00 */
[----:B------:R-:W-:Y:S01]  /*15090*/  STG.E.128 desc[UR36][R16.64], R4 ;  /* 0x0000000410007986 */ /* 0x000fe2000c101d24 */
[----:B------:R-:W-:Y:S05]  /*150a0*/  EXIT ;  /* 0x000000000000794d */ /* 0x000fea0003800000 */
.L_x_10608:
        /* <DEDUP_REMOVED lines=25> */
.L_x_10613:
[----:B------:R-:W-:Y:S05]  /*15240*/  BSYNC B0 ;  /* 0x0000000000007941 */ /* 0x000fea0003800000 */
.L_x_10612:
[----:B------:R-:W-:-:S05]  /*15250*/  LOP3.LUT R3, R0, R3, RZ, 0xfc, !PT ;  /* 0x0000000300037212 */ /* 0x000fca00078efcff */
[----:B------:R-:W-:Y:S01]  /*15260*/  STG.E.U8 desc[UR36][R16.64], R3 ;  /* 0x0000000310007986 */ /* 0x000fe2000c101124 */
[----:B------:R-:W-:Y:S05]  /*15270*/  EXIT ;  /* 0x000000000000794d */ /* 0x000fea0003800000 */
.L_x_10611:
        /* <DEDUP_REMOVED lines=17> */
.L_x_10615:
[----:B------:R-:W-:Y:S01]  /*15390*/  IMAD.MOV.U32 R0, RZ, RZ, 0x7f ;  /* 0x0000007fff007424 */ /* 0x000fe200078e00ff */
[----:B------:R-:W-:-:S04]  /*153a0*/  ISETP.GT.U32.AND P0, PT, R2, 0x7f800000, PT ;  /* 0x7f8000000200780c */ /* 0x000fc80003f04070 */
[----:B------:R-:W-:-:S09]  /*153b0*/  SEL R0, R0, 0x7c, P0 ;  /* 0x0000007c00007807 */ /* 0x000fd20000000000 */
.L_x_10616:
[----:B------:R-:W-:Y:S05]  /*153c0*/  BSYNC B0 ;  /* 0x0000000000007941 */ /* 0x000fea0003800000 */
.L_x_10614:
[----:B------:R-:W-:-:S04]  /*153d0*/  LOP3.LUT R2, R3, 0x80000000, RZ, 0xc0, !PT ;  /* 0x8000000003027812 */ /* 0x000fc800078ec0ff */
[----:B------:R-:W-:-:S04]  /*153e0*/  SHF.R.U32.HI R3, RZ, 0x18, R2 ;  /* 0x00000018ff037819 */ /* 0x000fc80000011602 */
[----:B------:R-:W-:-:S05]  /*153f0*/  LOP3.LUT R3, R0, R3, RZ, 0xfc, !PT ;  /* 0x0000000300037212 */ /* 0x000fca00078efcff */
[----:B------:R-:W-:Y:S01]  /*15400*/  STG.E.U8 desc[UR36][R16.64], R3 ;  /* 0x0000000310007986 */ /* 0x000fe2000c101124 */
[----:B------:R-:W-:Y:S05]  /*15410*/  EXIT ;  /* 0x000000000000794d */ /* 0x000fea0003800000 */
.L_x_10610:
        /* <DEDUP_REMOVED lines=8> */
.L_x_10607:
        /* <DEDUP_REMOVED lines=11> */
.L_x_10619:
        /* <DEDUP_REMOVED lines=21> */
.L_x_10622:
[----:B------:R-:W-:-:S04]  /*156a0*/  LOP3.LUT R2, R3, 0x80000000, RZ, 0xc0, !PT ;  /* 0x8000000003027812 */ /* 0x000fc800078ec0ff */
[----:B------:R-:W-:-:S04]  /*156b0*/  SHF.R.U32.HI R3, RZ, 0x18, R2 ;  /* 0x00000018ff037819 */ /* 0x000fc80000011602 */
[----:B------:R-:W-:-:S04]  /*156c0*/  LOP3.LUT R0, R0, R3, RZ, 0xfc, !PT ;  /* 0x0000000300007212 */ /* 0x000fc800078efcff */
[----:B------:R-:W-:-:S07]  /*156d0*/  PRMT R8, R0, 0x7610, R8 ;  /* 0x0000761000087816 */ /* 0x000fce0000000008 */
.L_x_10621:
[----:B------:R-:W-:Y:S05]  /*156e0*/  BSYNC B0 ;  /* 0x0000000000007941 */ /* 0x000fea0003800000 */
.L_x_10620:
[----:B------:R-:W-:Y:S01]  /*156f0*/  STG.E.U8 desc[UR36][R16.64], R8 ;  /* 0x0000000810007986 */ /* 0x000fe2000c101124 */
[----:B------:R-:W-:Y:S05]  /*15700*/  EXIT ;  /* 0x000000000000794d */ /* 0x000fea0003800000 */
.L_x_10618:
        /* <DEDUP_REMOVED lines=21> */
.L_x_10625:
[----:B------:R-:W-:-:S04]  /*15860*/  LOP3.LUT R2, R3, 0x80000000, RZ, 0xc0, !PT ;  /* 0x8000000003027812 */ /* 0x000fc800078ec0ff */
[----:B------:R-:W-:-:S04]  /*15870*/  SHF.R.U32.HI R3, RZ, 0x18, R2 ;  /* 0x00000018ff037819 */ /* 0x000fc80000011602 */
[----:B------:R-:W-:-:S04]  /*15880*/  LOP3.LUT R0, R0, R3, RZ, 0xfc, !PT ;  /* 0x0000000300007212 */ /* 0x000fc800078efcff */
[----:B------:R-:W-:-:S07]  /*15890*/  PRMT R8, R0, 0x7610, R8 ;  /* 0x0000761000087816 */ /* 0x000fce0000000008 */
.L_x_10624:
[----:B------:R-:W-:Y:S05]  /*158a0*/  BSYNC B0 ;  /* 0x0000000000007941 */ /* 0x000fea0003800000 */
.L_x_10623:
[----:B------:R-:W-:Y:S01]  /*158b0*/  STG.E.U8 desc[UR36][R16.64], R8 ;  /* 0x0000000810007986 */ /* 0x000fe2000c101124 */
[----:B------:R-:W-:Y:S05]  /*158c0*/  EXIT ;  /* 0x000000000000794d */ /* 0x000fea0003800000 */
.L_x_10617:
        /* <DEDUP_REMOVED lines=26> */
.L_x_10600:
        /* <DEDUP_REMOVED lines=16> */
.L_x_10628:
[----:B------:R-:W-:Y:S05]  /*15b70*/  EXIT ;  /* 0x000000000000794d */ /* 0x000fea0003800000 */
.L_x_10627:
[----:B------:R-:W0:Y:S02]  /*15b80*/  F2I.U64.F64.TRUNC R4, R4 ;  /* 0x0000000400047311 */ /* 0x000e24000030d800 */
[----:B0-----:R-:W-:Y:S01]  /*15b90*/  STG.E.64 desc[UR36][R16.64], R4 ;  /* 0x0000000410007986 */ /* 0x001fe2000c101b24 */
[----:B------:R-:W-:Y:S05]  /*15ba0*/  EXIT ;  /* 0x000000000000794d */ /* 0x000fea0003800000 */
.L_x_10626:
[----:B------:R-:W0:Y:S02]  /*15bb0*/  F2I.U32.F64.TRUNC R5, R4 ;  /* 0x0000000400057311 */ /* 0x000e24000030d000 */
[----:B0-----:R-:W-:Y:S01]  /*15bc0*/  STG.E desc[UR36][R16.64], R5 ;  /* 0x0000000510007986 */ /* 0x001fe2000c101924 */
[----:B------:R-:W-:Y:S05]  /*15bd0*/  EXIT ;  /* 0x000000000000794d */ /* 0x000fea0003800000 */
.L_x_10629:
        /* <DEDUP_REMOVED lines=10> */
.L_x_24154:


//--------------------- .text._ZN2at6native27unrolled_elementwise_kernelIZZZNS0_54_GLOBAL__N__d8c5977b_16_LinearAlgebra_cu_7dd49032_297216addr_kernel_cudaERNS_14TensorIteratorERKN3c106ScalarES8_ENKUlvE_clEvENKUlvE4_clEvEUldddE0_St5arrayIPcLm4EELi4E23TrivialOffsetCalculatorILi3EjESF_ILi1EjENS0_6memory12LoadWithCastILi3EEENSI_13StoreWithCastILi1EEEEEviT_T0_T2_T3_T4_T5_ --------------------------
	.section	.text._ZN2at6native27unrolled_elementwise_kernelIZZZNS0_54_GLOBAL__N__d8c5977b_16_LinearAlgebra_cu_7dd49032_297216addr_kernel_cudaERNS_14TensorIteratorERKN3c106ScalarES8_ENKUlvE_clEvENKUlvE4_clEvEUldddE0_St5arrayIPcLm4EELi4E23TrivialOffsetCalculatorILi3EjESF_ILi1EjENS0_6memory12LoadWithCastILi3EEENSI_13StoreWithCastILi1EEEEEviT_T0_T2_T3_T4_T5_,"ax",@progbits
	.align	128
        .global         _ZN2at6native27unrolled_elementwise_kernelIZZZNS0_54_GLOBAL__N__d8c5977b_16_LinearAlgebra_cu_7dd49032_297216addr_kernel_cudaERNS_14TensorIteratorERKN3c106ScalarES8_ENKUlvE_clEvENKUlvE4_clEvEUldddE0_St5arrayIPcLm4EELi4E23TrivialOffsetCalculatorILi3EjESF_ILi1EjENS0_6memory12LoadWithCastILi3EEENSI_13StoreWithCastILi1EEEEEviT_T0_T2_T3_T4_T5_
        .type           _ZN2at6native27unrolled_elementwise_kernelIZZZNS0_54_GLOBAL__N__d8c5977b_16_LinearAlgebra_cu_7dd49032_297216addr_kernel_cudaERNS_14TensorIteratorERKN3c106ScalarES8_ENKUlvE_clEvENKUlvE4_clEvEUldddE0_St5arrayIPcLm4EELi4E23TrivialOffsetCalculatorILi3EjESF_ILi1EjENS0_6memory12LoadWithCastILi3EEENSI_13StoreWithCastILi1EEEEEviT_T0_T2_T3_T4_T5_,@function
        .size           _ZN2at6native27unrolled_elementwise_kernelIZZZNS0_54_GLOBAL__N__d8c5977b_16_LinearAlgebra_cu_7dd49032_297216addr_kernel_cudaERNS_14TensorIteratorERKN3c106ScalarES8_ENKUlvE_clEvENKUlvE4_clEvEUldddE0_St5arrayIPcLm4EELi4E23TrivialOffsetCalculatorILi3EjESF_ILi1EjENS0_6memory12LoadWithCastILi3EEENSI_13StoreWithCastILi1EEEEEviT_T0_T2_T3_T4_T5_,(.L_x_24155 - _ZN2at6native27unrolled_elementwise_kernelIZZZNS0_54_GLOBAL__N__d8c5977b_16_LinearAlgebra_cu_7dd49032_297216addr_kernel_cudaERNS_14TensorIteratorERKN3c106ScalarES8_ENKUlvE_clEvENKUlvE4_clEvEUldddE0_St5arrayIPcLm4EELi4E23TrivialOffsetCalculatorILi3EjESF_ILi1EjENS0_6memory12LoadWithCastILi3EEENSI_13StoreWithCastILi1EEEEEviT_T0_T2_T3_T4_T5_)
        .other          _ZN2at6native27unrolled_elementwise_kernelIZZZNS0_54_GLOBAL__N__d8c5977b_16_LinearAlgebra_cu_7dd49032_297216addr_kernel_cudaERNS_14TensorIteratorERKN3c106ScalarES8_ENKUlvE_clEvENKUlvE4_clEvEUldddE0_St5arrayIPcLm4EELi4E23TrivialOffsetCalculatorILi3EjESF_ILi1EjENS0_6memory12LoadWithCastILi3EEENSI_13StoreWithCastILi1EEEEEviT_T0_T2_T3_T4_T5_,@"STO_CUDA_ENTRY STV_DEFAULT"
_ZN2at6native27unrolled_elementwise_kernelIZZZNS0_54_GLOBAL__N__d8c5977b_16_LinearAlgebra_cu_7dd49032_297216addr_kernel_cudaERNS_14TensorIteratorERKN3c106ScalarES8_ENKUlvE_clEvENKUlvE4_clEvEUldddE0_St5arrayIPcLm4EELi4E23TrivialOffsetCalculatorILi3EjESF_ILi1EjENS0_6memory12LoadWithCastILi3EEENSI_13StoreWithCastILi1EEEEEviT_T0_T2_T3_T4_T5_:
.text._ZN2at6native27unrolled_elementwise_kernelIZZZNS0_54_GLOBAL__N__d8c5977b_16_LinearAlgebra_cu_7dd49032_297216addr_kernel_cudaERNS_14TensorIteratorERKN3c106ScalarES8_ENKUlvE_clEvENKUlvE4_clEvEUldddE0_St5arrayIPcLm4EELi4E23TrivialOffsetCalculatorILi3EjESF_ILi1EjENS0_6memory12LoadWithCastILi3EEENSI_13StoreWithCastILi1EEEEEviT_T0_T2_T3_T4_T5_:
        /* <DEDUP_REMOVED lines=10> */
[----:B------:R-:W3:Y:S08]  /*00a0*/  LDC.U8 R34, c[0x0][0x254] ;  /* 0x00009500ff227b82 */ /* 0x000ef00000000000 */
        /* <DEDUP_REMOVED lines=25> */
.L_x_10635:
[----:B------:R-:W2:Y:S02]  /*0240*/  LDG.E.U8 R4, desc[UR36][R4.64] ;  /* 0x0000002404047981 */ /* 0x000ea4000c1e1100 */
[----:B--2---:R1:W2:Y:S01]  /*0250*/  I2F.F64.U16 R26, R4 ;  /* 0x00000004001a7312 */ /* 0x0042a20000101800 */
[----:B------:R-:W-:Y:S05]  /*0260*/  BRA `(.L_x_10637) ;  /* 0x0000000c00707947 */ /* 0x000fea0003800000 */
.L_x_10634:
[----:B------:R-:W-:-:S13]  /*0270*/  ISETP.NE.AND P0, PT, R0, 0x2, PT ;  /* 0x000000020000780c */ /* 0x000fda0003f05270 */
[----:B------:R-:W-:Y:S05]  /*0280*/  @!P0 BRA `(.L_x_10638) ;  /* 0x0000000000288947 */ /* 0x000fea0003800000 */
[----:B------:R-:W-:-:S13]  /*0290*/  ISETP.NE.AND P0, PT, R0, 0x3, PT ;  /* 0x000000030000780c */ /* 0x000fda0003f05270 */
[----:B------:R-:W-:Y:S05]  /*02a0*/  @!P0 BRA `(.L_x_10639) ;  /* 0x0000000000148947 */ /* 0x000fea0003800000 */
[----:B------:R-:W-:-:S13]  /*02b0*/  ISETP.NE.AND P0, PT, R0, 0x4, PT ;  /* 0x000000040000780c */ /* 0x000fda0003f05270 */
[----:B------:R-:W-:Y:S05]  /*02c0*/  @P0 BRA `(.L_x_10636) ;  /* 0x0000000800fc0947 */ /* 0x000fea0003800000 */
[----:B------:R-:W2:Y:S02]  /*02d0*/  LDG.E.64 R26, desc[UR36][R4.64] ;  /* 0x00000024041a7981 */ /* 0x000ea4000c1e1b00 */
[----:B--2---:R-:W1:Y:S01]  /*02e0*/  I2F.F64.S64 R26, R26 ;  /* 0x0000001a001a7312 */ /* 0x004e620000301c00 */
[----:B------:R-:W-:Y:S05]  /*02f0*/  BRA `(.L_x_10637) ;  /* 0x0000000c004c7947 */ /* 0x000fea0003800000 */
.L_x_10639:
[----:B------:R-:W2:Y:S02]  /*0300*/  LDG.E R4, desc[UR36][R4.64] ;  /* 0x0000002404047981 */ /* 0x000ea4000c1e1900 */
[----:B--2---:R2:W3:Y:S01]  /*0310*/  I2F.F64 R26, R4 ;  /* 0x00000004001a7312 */ /* 0x0044e20000201c00 */
[----:B------:R-:W-:Y:S05]  /*0320*/  BRA `(.L_x_10637) ;  /* 0x0000000c00407947 */ /* 0x000fea0003800000 */
.L_x_10638:
[----:B------:R-:W2:Y:S02]  /*0330*/  LDG.E.U16 R4, desc[UR36][R4.64] ;  /* 0x0000002404047981 */ /* 0x000ea4000c1e1500 */
[----:B--2---:R1:W2:Y:S01]  /*0340*/  I2F.F64.S16 R26, R4 ;  /* 0x00000004001a7312 */ /* 0x0042a20000101c00 */
[----:B------:R-:W-:Y:S05]  /*0350*/  BRA `(.L_x_10637) ;  /* 0x0000000c00347947 */ /* 0x000fea0003800000 */
.L_x_10633:
        /* <DEDUP_REMOVED lines=8> */
[----:B------:R-:W1:Y:S01]  /*03e0*/  F2F.F64.F32 R26, R26 ;  /* 0x0000001a001a7310 */ /* 0x000e620000201800 */
[----:B------:R-:W-:Y:S05]  /*03f0*/  BRA `(.L_x_10637) ;  /* 0x0000000c000c7947 */ /* 0x000fea0003800000 */
.L_x_10641:
[----:B------:R-:W2:Y:S02]  /*0400*/  LDG.E.U16 R0, desc[UR36][R4.64] ;  /* 0x0000002404007981 */ /* 0x000ea4000c1e1500 */
[----:B--2---:R-:W-:-:S05]  /*0410*/  HADD2.F32 R0, -RZ, R0.H0_H0 ;  /* 0x20000000ff007230 */ /* 0x004fca0000004100 */
[----:B------:R-:W-:-:S04]  /*0420*/  FMUL.FTZ R0, R0, 1 ;  /* 0x3f80000000007820 */ /* 0x000fc80000410000 */
[----:B------:R1:W2:Y:S01]  /*0430*/  F2F.F64.F32 R26, R0 ;  /* 0x00000000001a7310 */ /* 0x0002a20000201800 */
[----:B------:R-:W-:Y:S05]  /*0440*/  BRA `(.L_x_10637) ;  /* 0x0000000800f87947 */ /* 0x000fea0003800000 */
.L_x_10640:
        /* <DEDUP_REMOVED lines=10> */
.L_x_10643:
[----:B------:R-:W2:Y:S02]  /*04f0*/  LDG.E.U16 R4, desc[UR36][R4.64] ;  /* 0x0000002404047981 */ /* 0x000ea4000c1e1500 */
[----:B--2---:R-:W-:-:S05]  /*0500*/  HADD2.F32 R0, -RZ, R4.H0_H0 ;  /* 0x20000004ff007230 */ /* 0x004fca0000004100 */
[----:B------:R-:W-:-:S04]  /*0510*/  FMUL.FTZ R0, R0, 1 ;  /* 0x3f80000000007820 */ /* 0x000fc80000410000 */
[----:B------:R1:W2:Y:S01]  /*0520*/  F2F.F64.F32 R26, R0 ;  /* 0x00000000001a7310 */ /* 0x0002a20000201800 */
[----:B------:R-:W-:Y:S05]  /*0530*/  BRA `(.L_x_10637) ;  /* 0x0000000800bc7947 */ /* 0x000fea0003800000 */
.L_x_10642:
[----:B------:R1:W5:Y:S01]  /*0540*/  LDG.E.64 R26, desc[UR36][R4.64] ;  /* 0x00000024041a7981 */ /* 0x000362000c1e1b00 */
[----:B------:R-:W-:Y:S05]  /*0550*/  BRA `(.L_x_10637) ;  /* 0x0000000800b47947 */ /* 0x000fea0003800000 */
.L_x_10632:
        /* <DEDUP_REMOVED lines=13> */
.L_x_10646:
[----:B------:R1:W5:Y:S01]  /*0630*/  LDG.E.64 R26, desc[UR36][R4.64] ;  /* 0x00000024041a7981 */ /* 0x000362000c1e1b00 */
[----:B------:R-:W-:Y:S05]  /*0640*/  BRA `(.L_x_10637) ;  /* 0x0000000800787947 */ /* 0x000fea0003800000 */
.L_x_10645:
        /* <DEDUP_REMOVED lines=28> */
.L_x_10648:
        /* <DEDUP_REMOVED lines=15> */
.L_x_10647:
[----:B------:R-:W2:Y:S02]  /*0900*/  LDG.E.U16 R0, desc[UR36][R4.64] ;  /* 0x0000002404007981 */ /* 0x000ea4000c1e1500 */
[----:B--2---:R-:W-:-:S04]  /*0910*/  IMAD.U32 R0, R0, 0x10000, RZ ;  /* 0x0001000000007824 */ /* 0x004fc800078e00ff */
[----:B------:R-:W-:-:S04]  /*0920*/  FMUL.FTZ R0, R0, 1 ;  /* 0x3f80000000007820 */ /* 0x000fc80000410000 */
[----:B------:R1:W2:Y:S01]  /*0930*/  F2F.F64.F32 R26, R0 ;  /* 0x00000000001a7310 */ /* 0x0002a20000201800 */
[----:B------:R-:W-:Y:S05]  /*0940*/  BRA `(.L_x_10637) ;  /* 0x0000000400b87947 */ /* 0x000fea0003800000 */
.L_x_10644:
        /* <DEDUP_REMOVED lines=11> */
.L_x_10651:
        /* <DEDUP_REMOVED lines=21> */
.L_x_10655:
[----:B------:R-:W-:Y:S05]  /*0b50*/  BSYNC B1 ;  /* 0x0000000000017941 */ /* 0x000fea0003800000 */
.L_x_10654:
[----:B------:R-:W-:Y:S01]  /*0b60*/  LEA R5, R0, 0x3b800000, 0x17 ;  /* 0x3b80000000057811 */ /* 0x000fe200078eb8ff */
[----:B------:R-:W-:-:S05]  /*0b70*/  IMAD.SHL.U32 R0, R3, 0x100000, RZ ;  /* 0x0010000003007824 */ /* 0x000fca00078e00ff */
[----:B------:R-:W-:-:S07]  /*0b80*/  LOP3.LUT R0, R5, R0, R6, 0xfe, !PT ;  /* 0x0000000005007212 */ /* 0x000fce00078efe06 */
.L_x_10653:
[----:B------:R-:W-:Y:S05]  /*0b90*/  BSYNC B0 ;  /* 0x0000000000007941 */ /* 0x000fea0003800000 */
.L_x_10652:
[----:B------:R-:W-:-:S04]  /*0ba0*/  FMUL.FTZ R0, R0, 1 ;  /* 0x3f80000000007820 */ /* 0x000fc80000410000 */
[----:B------:R1:W2:Y:S01]  /*0bb0*/  F2F.F64.F32 R26, R0 ;  /* 0x00000000001a7310 */ /* 0x0002a20000201800 */
[----:B------:R-:W-:Y:S05]  /*0bc0*/  BRA `(.L_x_10637) ;  /* 0x0000000400187947 */ /* 0x000fea0003800000 */
.L_x_10650:
        /* <DEDUP_REMOVED lines=21> */
.L_x_10659:
[----:B------:R-:W-:Y:S05]  /*0d20*/  BSYNC B1 ;  /* 0x0000000000017941 */ /* 0x000fea0003800000 */
.L_x_10658:
[----:B------:R-:W-:Y:S01]  /*0d30*/  LEA R5, R0, 0x37800000, 0x17 ;  /* 0x3780000000057811 */ /* 0x000fe200078eb8ff */
[----:B------:R-:W-:-:S05]  /*0d40*/  IMAD.SHL.U32 R0, R3, 0x200000, RZ ;  /* 0x0020000003007824 */ /* 0x000fca00078e00ff */
[----:B------:R-:W-:-:S07]  /*0d50*/  LOP3.LUT R0, R5, R0, R6, 0xfe, !PT ;  /* 0x0000000005007212 */ /* 0x000fce00078efe06 */
.L_x_10657:
[----:B------:R-:W-:Y:S05]  /*0d60*/  BSYNC B0 ;  /* 0x0000000000007941 */ /* 0x000fea0003800000 */
.L_x_10656:
[----:B------:R-:W-:-:S04]  /*0d70*/  FMUL.FTZ R0, R0, 1 ;  /* 0x3f80000000007820 */ /* 0x000fc80000410000 */
[----:B------:R1:W2:Y:S01]  /*0d80*/  F2F.F64.F32 R26, R0 ;  /* 0x00000000001a7310 */ /* 0x0002a20000201800 */
[----:B------:R-:W-:Y:S05]  /*0d90*/  BRA `(.L_x_10637) ;  /* 0x0000000000a47947 */ /* 0x000fea0003800000 */
.L_x_10649:
        /* <DEDUP_REMOVED lines=14> */
.L_x_10663:
[----:B------:R-:W-:Y:S05]  /*0e80*/  BSYNC B0 ;  /* 0x0000000000007941 */ /* 0x000fea0003800000 */
.L_x_10662:
[----:B------:R-:W-:-:S04]  /*0e90*/  FMUL.FTZ R0, R0, 1 ;  /* 0x3f80000000007820 */ /* 0x000fc80000410000 */
[----:B------:R1:W2:Y:S01]  /*0ea0*/  F2F.F64.F32 R26, R0 ;  /* 0x00000000001a7310 */ /* 0x0002a20000201800 */
[----:B------:R-:W-:Y:S05]  /*0eb0*/  BRA `(.L_x_10637) ;  /* 0x00000000005c7947 */ /* 0x000fea0003800000 */
.L_x_10636:
        /* <DEDUP_REMOVED lines=16> */
.L_x_10664:
[----:B------:R-:W-:Y:S01]  /*0fc0*/  CS2R R26, SRZ ;  /* 0x00000000001a7805 */ /* 0x000fe2000001ff00 */
[----:B------:R-:W-:Y:S06]  /*0fd0*/  BRA `(.L_x_10637) ;  /* 0x0000000000147947 */ /* 0x000fec0003800000 */
.L_x_10661:
[----:B------:R-:W2:Y:S02]  /*0fe0*/  LDG.E.64 R26, desc[UR36][R4.64] ;  /* 0x00000024041a7981 */ /* 0x000ea4000c1e1b00 */
[----:B--2---:R-:W1:Y:S01]  /*0ff0*/  I2F.F64.U64 R26, R26 ;  /* 0x0000001a001a7312 */ /* 0x004e620000301800 */
[----:B------:R-:W-:Y:S05]  /*1000*/  BRA `(.L_x_10637) ;  /* 0x0000000000087947 */ /* 0x000fea0003800000 */
.L_x_10660:
[----:B------:R-:W2:Y:S02]  /*1010*/  LDG.E R4, desc[UR36][R4.64] ;  /* 0x0000002404047981 */ /* 0x000ea4000c1e1900 */
[----:B--2---:R1:W2:Y:S02]  /*1020*/  I2F.F64.U32 R26, R4 ;  /* 0x00000004001a7312 */ /* 0x0042a40000201800 */
.L_x_10637:
        /* <DEDUP_REMOVED lines=19> */
.L_x_10668:
[----:B------:R-:W2:Y:S02]  /*1160*/  LDG.E.U8 R4, desc[UR36][R4.64] ;  /* 0x0000002404047981 */ /* 0x000ea4000c1e1100 */
[----:B--2---:R4:W1:Y:S01]  /*1170*/  I2F.F64.U16 R44, R4 ;  /* 0x00000004002c7312 */ /* 0x0048620000101800 */
[----:B------:R-:W-:Y:S05]  /*1180*/  BRA `(.L_x_10670) ;  /* 0x0000000c00707947 */ /* 0x000fea0003800000 */
.L_x_10667:
        /* <DEDUP_REMOVED lines=9> */
.L_x_10672:
[----:B------:R-:W2:Y:S02]  /*1220*/  LDG.E R4, desc[UR36][R4.64] ;  /* 0x0000002404047981 */ /* 0x000ea4000c1e1900 */
[----:B--2---:R1:W2:Y:S01]  /*1230*/  I2F.F64 R44, R4 ;  /* 0x00000004002c7312 */ /* 0x0042a20000201c00 */
[----:B------:R-:W-:Y:S05]  /*1240*/  BRA `(.L_x_10670) ;  /* 0x0000000c00407947 */ /* 0x000fea0003800000 */
.L_x_10671:
[----:B------:R-:W2:Y:S02]  /*1250*/  LDG.E.U16 R4, desc[UR36][R4.64] ;  /* 0x0000002404047981 */ /* 0x000ea4000c1e1500 */
[----:B--2---:R1:W2:Y:S01]  /*1260*/  I2F.F64.S16 R44, R4 ;  /* 0x00000004002c7312 */ /* 0x0042a20000101c00 */
[----:B------:R-:W-:Y:S05]  /*1270*/  BRA `(.L_x_10670) ;  /* 0x0000000c00347947 */ /* 0x000fea0003800000 */
.L_x_10666:
        /* <DEDUP_REMOVED lines=10> */
.L_x_10674:
[----:B------:R-:W2:Y:S02]  /*1320*/  LDG.E.U16 R0, desc[UR36][R4.64] ;  /* 0x0000002404007981 */ /* 0x000ea4000c1e1500 */
[----:B--2---:R-:W-:-:S05]  /*1330*/  HADD2.F32 R0, -RZ, R0.H0_H0 ;  /* 0x20000000ff007230 */ /* 0x004fca0000004100 */
[----:B------:R-:W-:-:S04]  /*1340*/  FMUL.FTZ R0, R0, 1 ;  /* 0x3f80000000007820 */ /* 0x000fc80000410000 */
[----:B------:R1:W2:Y:S01]  /*1350*/  F2F.F64.F32 R44, R0 ;  /* 0x00000000002c7310 */ /* 0x0002a20000201800 */
[----:B------:R-:W-:Y:S05]  /*1360*/  BRA `(.L_x_10670) ;  /* 0x0000000800f87947 */ /* 0x000fea0003800000 */
.L_x_10673:
        /* <DEDUP_REMOVED lines=10> */
.L_x_10676:
[----:B------:R-:W2:Y:S02]  /*1410*/  LDG.E.U16 R4, desc[UR36][R4.64] ;  /* 0x0000002404047981 */ /* 0x000ea4000c1e1500 */
[----:B--2---:R-:W-:-:S05]  /*1420*/  HADD2.F32 R0, -RZ, R4.H0_H0 ;  /* 0x20000004ff007230 */ /* 0x004fca0000004100 */
[----:B------:R-:W-:-:S04]  /*1430*/  FMUL.FTZ R0, R0, 1 ;  /* 0x3f80000000007820 */ /* 0x000fc80000410000 */
[----:B------:R1:W2:Y:S01]  /*1440*/  F2F.F64.F32 R44, R0 ;  /* 0x00000000002c7310 */ /* 0x0002a20000201800 */
[----:B------:R-:W-:Y:S05]  /*1450*/  BRA `(.L_x_10670) ;  /* 0x0000000800bc7947 */ /* 0x000fea0003800000 */
.L_x_10675:
[----:B------:R1:W5:Y:S01]  /*1460*/  LDG.E.64 R44, desc[UR36][R4.64] ;  /* 0x00000024042c7981 */ /* 0x000362000c1e1b00 */
[----:B------:R-:W-:Y:S05]  /*1470*/  BRA `(.L_x_10670) ;  /* 0x0000000800b47947 */ /* 0x000fea0003800000 */
.L_x_10665:
        /* <DEDUP_REMOVED lines=13> */
.L_x_10679:
[----:B------:R1:W5:Y:S01]  /*1550*/  LDG.E.64 R44, desc[UR36][R4.64] ;  /* 0x00000024042c7981 */ /* 0x000362000c1e1b00 */
[----:B------:R-:W-:Y:S05]  /*1560*/  BRA `(.L_x_10670) ;  /* 0x0000000800787947 */ /* 0x000fea0003800000 */
.L_x_10678:
        /* <DEDUP_REMOVED lines=28> */
.L_x_10681:
        /* <DEDUP_REMOVED lines=15> */
.L_x_10680:
[----:B------:R-:W2:Y:S02]  /*1820*/  LDG.E.U16 R0, desc[UR36][R4.64] ;  /* 0x0000002404007981 */ /* 0x000ea4000c1e1500 */
[----:B--2---:R-:W-:-:S04]  /*1830*/  IMAD.U32 R0, R0, 0x10000, RZ ;  /* 0x0001000000007824 */ /* 0x004fc800078e00ff */
[----:B------:R-:W-:-:S04]  /*1840*/  FMUL.FTZ R0, R0, 1 ;  /* 0x3f80000000007820 */ /* 0x000fc80000410000 */
[----:B------:R1:W2:Y:S01]  /*1850*/  F2F.F64.F32 R44, R0 ;  /* 0x00000000002c7310 */ /* 0x0002a20000201800 */
[----:B------:R-:W-:Y:S05]  /*1860*/  BRA `(.L_x_10670) ;  /* 0x0000000400b87947 */ /* 0x000fea0003800000 */
.L_x_10677:
        /* <DEDUP_REMOVED lines=11> */
.L_x_10684:
        /* <DEDUP_REMOVED lines=21> */
.L_x_10688:
[----:B------:R-:W-:Y:S05]  /*1a70*/  BSYNC B1 ;  /* 0x0000000000017941 */ /* 0x000fea0003800000 */
.L_x_10687:
[----:B------:R-:W-:Y:S01]  /*1a80*/  LEA R5, R0, 0x3b800000, 0x17 ;  /* 0x3b80000000057811 */ /* 0x000fe200078eb8ff */
[----:B------:R-:W-:-:S05]  /*1a90*/  IMAD.SHL.U32 R0, R3, 0x100000, RZ ;  /* 0x0010000003007824 */ /* 0x000fca00078e00ff */
[----:B------:R-:W-:-:S07]  /*1aa0*/  LOP3.LUT R0, R5, R0, R6, 0xfe, !PT ;  /* 0x0000000005007212 */ /* 0x000fce00078efe06 */
.L_x_10686:
[----:B------:R-:W-:Y:S05]  /*1ab0*/  BSYNC B0 ;  /* 0x0000000000007941 */ /* 0x000fea0003800000 */
.L_x_10685:
[----:B------:R-:W-:-:S04]  /*1ac0*/  FMUL.FTZ R0, R0, 1 ;  /* 0x3f80000000007820 */ /* 0x000fc80000410000 */
[----:B------:R1:W2:Y:S01]  /*1ad0*/  F2F.F64.F32 R44, R0 ;  /* 0x00000000002c7310 */ /* 0x0002a20000201800 */
[----:B------:R-:W-:Y:S05]  /*1ae0*/  BRA `(.L_x_10670) ;  /* 0x0000000400187947 */ /* 0x000fea0003800000 */
.L_x_10683:
        /* <DEDUP_REMOVED lines=21> */
.L_x_10692:
[----:B------:R-:W-:Y:S05]  /*1c40*/  BSYNC B1 ;  /* 0x0000000000017941 */ /* 0x000fea0003800000 */
.L_x_10691:
[----:B------:R-:W-:Y:S01]  /*1c50*/  LEA R5, R0, 0x37800000, 0x17 ;  /* 0x3780000000057811 */ /* 0x000fe200078eb8ff */
[----:B------:R-:W-:-:S05]  /*1c60*/  IMAD.SHL.U32 R0, R3, 0x200000, RZ ;  /* 0x0020000003007824 */ /* 0x000fca00078e00ff */
[----:B------:R-:W-:-:S07]  /*1c70*/  LOP3.LUT R0, R5, R0, R6, 0xfe, !PT ;  /* 0x0000000005007212 */ /* 0x000fce00078efe06 */
.L_x_10690:
[----:B------:R-:W-:Y:S05]  /*1c80*/  BSYNC B0 ;  /* 0x0000000000007941 */ /* 0x000fea0003800000 */
.L_x_10689:
[----:B------:R-:W-:-:S04]  /*1c90*/  FMUL.FTZ R0, R0, 1 ;  /* 0x3f80000000007820 */ /* 0x000fc80000410000 */
[----:B------:R1:W2:Y:S01]  /*1ca0*/  F2F.F64.F32 R44, R0 ;  /* 0x00000000002c7310 */ /* 0x0002a20000201800 */
[----:B------:R-:W-:Y:S05]  /*1cb0*/  BRA `(.L_x_10670) ;  /* 0x0000000000a47947 */ /* 0x000fea0003800000 */
.L_x_10682:
        /* <DEDUP_REMOVED lines=14> */
.L_x_10696:
[----:B------:R-:W-:Y:S05]  /*1da0*/  BSYNC B0 ;  /* 0x0000000000007941 */ /* 0x000fea0003800000 */
.L_x_10695:
[----:B------:R-:W-:-:S04]  /*1db0*/  FMUL.FTZ R0, R0, 1 ;  /* 0x3f80000000007820 */ /* 0x000fc80000410000 */
[----:B------:R1:W2:Y:S01]  /*1dc0*/  F2F.F64.F32 R44, R0 ;  /* 0x00000000002c7310 */ /* 0x0002a20000201800 */
[----:B------:R-:W-:Y:S05]  /*1dd0*/  BRA `(.L_x_10670) ;  /* 0x00000000005c7947 */ /* 0x000fea0003800000 */
.L_x_10669:
        /* <DEDUP_REMOVED lines=16> */
.L_x_10697:
[----:B------:R-:W-:Y:S01]  /*1ee0*/  CS2R R44, SRZ ;  /* 0x00000000002c7805 */ /* 0x000fe2000001ff00 */
[----:B------:R-:W-:Y:S06]  /*1ef0*/  BRA `(.L_x_10670) ;  /* 0x0000000000147947 */ /* 0x000fec0003800000 */
.L_x_10694:
[----:B------:R-:W2:Y:S02]  /*1f00*/  LDG.E.64 R44, desc[UR36][R4.64] ;  /* 0x00000024042c7981 */ /* 0x000ea4000c1e1b00 */
[----:B--2---:R-:W1:Y:S01]  /*1f10*/  I2F.F64.U64 R44, R44 ;  /* 0x0000002c002c7312 */ /* 0x004e620000301800 */
[----:B------:R-:W-:Y:S05]  /*1f20*/  BRA `(.L_x_10670) ;  /* 0x0000000000087947 */ /* 0x000fea0003800000 */
.L_x_10693:
[----:B------:R-:W2:Y:S02]  /*1f30*/  LDG.E R4, desc[UR36][R4.64] ;  /* 0x0000002404047981 */ /* 0x000ea4000c1e1900 */
[----:B--2---:R1:W2:Y:S02]  /*1f40*/  I2F.F64.U32 R44, R4 ;  /* 0x00000004002c7312 */ /* 0x0042a40000201800 */
.L_x_10670:
        /* <DEDUP_REMOVED lines=17> */
[----:B----4-:R0:W1:Y:S01]  /*2060*/  I2F.F64.S16 R42, R4 ;  /* 0x00000004002a7312 */ /* 0x0100620000101c00 */
[----:B------:R-:W-:Y:S05]  /*2070*/  BRA `(.L_x_10703) ;  /* 0x0000000c007c7947 */ /* 0x000fea0003800000 */
.L_x_10701:
[----:B------:R-:W4:Y:S02]  /*2080*/  LDG.E.U8 R4, desc[UR36][R4.64] ;  /* 0x0000002404047981 */ /* 0x000f24000c1e1100 */
[----:B----4-:R0:W1:Y:S01]  /*2090*/  I2F.F64.U16 R42, R4 ;  /* 0x00000004002a7312 */ /* 0x0100620000101800 */
[----:B------:R-:W-:Y:S05]  /*20a0*/  BRA `(.L_x_10703) ;  /* 0x0000000c00707947 */ /* 0x000fea0003800000 */
.L_x_10700:
        /* <DEDUP_REMOVED lines=9> */
.L_x_10705:
[----:B------:R-:W4:Y:S02]  /*2140*/  LDG.E R4, desc[UR36][R4.64] ;  /* 0x0000002404047981 */ /* 0x000f24000c1e1900 */
[----:B----4-:R0:W1:Y:S01]  /*2150*/  I2F.F64 R42, R4 ;  /* 0x00000004002a7312 */ /* 0x0100620000201c00 */
[----:B------:R-:W-:Y:S05]  /*2160*/  BRA `(.L_x_10703) ;  /* 0x0000000c00407947 */ /* 0x000fea0003800000 */
.L_x_10704:
[----:B------:R-:W4:Y:S02]  /*2170*/  LDG.E.U16 R4, desc[UR36][R4.64] ;  /* 0x0000002404047981 */ /* 0x000f24000c1e1500 */
[----:B----4-:R0:W1:Y:S01]  /*2180*/  I2F.F64.S16 R42, R4 ;  /* 0x00000004002a7312 */ /* 0x0100620000101c00 */
[----:B------:R-:W-:Y:S05]  /*2190*/  BRA `(.L_x_10703) ;  /* 0x0000000c00347947 */ /* 0x000fea0003800000 */
.L_x_10699:
        /* <DEDUP_REMOVED lines=8> */
[----:B------:R-:W4:Y:S01]  /*2220*/  F2F.F64.F32 R42, R42 ;  /* 0x0000002a002a7310 */ /* 0x000f220000201800 */
[----:B------:R-:W-:Y:S05]  /*2230*/  BRA `(.L_x_10703) ;  /* 0x0000000c000c7947 */ /* 0x000fea0003800000 */
.L_x_10707:
[----:B------:R-:W4:Y:S02]  /*2240*/  LDG.E.U16 R0, desc[UR36][R4.64] ;  /* 0x0000002404007981 */ /* 0x000f24000c1e1500 */
[----:B----4-:R-:W-:-:S05]  /*2250*/  HADD2.F32 R0, -RZ, R0.H0_H0 ;  /* 0x20000000ff007230 */ /* 0x010fca0000004100 */
[----:B------:R-:W-:-:S04]  /*2260*/  FMUL.FTZ R0, R0, 1 ;  /* 0x3f80000000007820 */ /* 0x000fc80000410000 */
[----:B------:R0:W1:Y:S01]  /*2270*/  F2F.F64.F32 R42, R0 ;  /* 0x00000000002a7310 */ /* 0x0000620000201800 */
[----:B------:R-:W-:Y:S05]  /*2280*/  BRA `(.L_x_10703) ;  /* 0x0000000800f87947 */ /* 0x000fea0003800000 */
.L_x_10706:
        /* <DEDUP_REMOVED lines=10> */
.L_x_10709:
[----:B------:R-:W4:Y:S02]  /*2330*/  LDG.E.U16 R4, desc[UR36][R4.64] ;  /* 0x0000002404047981 */ /* 0x000f24000c1e1500 */
[----:B----4-:R-:W-:-:S05]  /*2340*/  HADD2.F32 R0, -RZ, R4.H0_H0 ;  /* 0x20000004ff007230 */ /* 0x010fca0000004100 */
[----:B------:R-:W-:-:S04]  /*2350*/  FMUL.FTZ R0, R0, 1 ;  /* 0x3f80000000007820 */ /* 0x000fc80000410000 */
[----:B------:R0:W1:Y:S01]  /*2360*/  F2F.F64.F32 R42, R0 ;  /* 0x00000000002a7310 */ /* 0x0000620000201800 */
[----:B------:R-:W-:Y:S05]  /*2370*/  BRA `(.L_x_10703) ;  /* 0x0000000800bc7947 */ /* 0x000fea0003800000 */
.L_x_10708:
[----:B------:R0:W5:Y:S01]  /*2380*/  LDG.E.64 R42, desc[UR36][R4.64] ;  /* 0x00000024042a7981 */ /* 0x000162000c1e1b00 */
[----:B------:R-:W-:Y:S05]  /*2390*/  BRA `(.L_x_10703) ;  /* 0x0000000800b47947 */ /* 0x000fea0003800000 */
.L_x_10698:
        /* <DEDUP_REMOVED lines=13> */
.L_x_10712:
[----:B------:R0:W5:Y:S01]  /*2470*/  LDG.E.64 R42, desc[UR36][R4.64] ;  /* 0x00000024042a7981 */ /* 0x000162000c1e1b00 */
[----:B------:R-:W-:Y:S05]  /*2480*/  BRA `(.L_x_10703) ;  /* 0x0000000800787947 */ /* 0x000fea0003800000 */
.L_x_10711:
        /* <DEDUP_REMOVED lines=28> */
.L_x_10714:
[----:B------:R-:W4:Y:S02]  /*2650*/  LDG.E.U8 R4, desc[UR36][R4.64] ;  /* 0x0000002404047981 */ /* 0x000f24000c1e1100 */
        /* <DEDUP_REMOVED lines=14> */
.L_x_10713:
[----:B------:R-:W4:Y:S02]  /*2740*/  LDG.E.U16 R0, desc[UR36][R4.64] ;  /* 0x0000002404007981 */ /* 0x000f24000c1e1500 */
[----:B----4-:R-:W-:-:S04]  /*2750*/  IMAD.U32 R0, R0, 0x10000, RZ ;  /* 0x0001000000007824 */ /* 0x010fc800078e00ff */
[----:B------:R-:W-:-:S04]  /*2760*/  FMUL.FTZ R0, R0, 1 ;  /* 0x3f80000000007820 */ /* 0x000fc80000410000 */
[----:B------:R0:W1:Y:S01]  /*2770*/  F2F.F64.F32 R42, R0 ;  /* 0x00000000002a7310 */ /* 0x0000620000201800 */
[----:B------:R-:W-:Y:S05]  /*2780*/  BRA `(.L_x_10703) ;  /* 0x0000000400b87947 */ /* 0x000fea0003800000 */
.L_x_10710:
        /* <DEDUP_REMOVED lines=9> */
[----:B----4-:R0:W1:Y:S01]  /*2820*/  I2F.F64.U16 R42, R4 ;  /* 0x00000004002a7312 */ /* 0x0100620000101800 */
[----:B------:R-:W-:Y:S05]  /*2830*/  BRA `(.L_x_10703) ;  /* 0x00000004008c7947 */ /* 0x000fea0003800000 */
.L_x_10717:
        /* <DEDUP_REMOVED lines=21> */
.L_x_10721:
[----:B------:R-:W-:Y:S05]  /*2990*/  BSYNC B1 ;  /* 0x0000000000017941 */ /* 0x000fea0003800000 */
.L_x_10720:
[----:B------:R-:W-:Y:S01]  /*29a0*/  LEA R5, R0, 0x3b800000, 0x17 ;  /* 0x3b80000000057811 */ /* 0x000fe200078eb8ff */
[----:B------:R-:W-:-:S05]  /*29b0*/  IMAD.SHL.U32 R0, R3, 0x100000, RZ ;  /* 0x0010000003007824 */ /* 0x000fca00078e00ff */
[----:B------:R-:W-:-:S07]  /*29c0*/  LOP3.LUT R0, R5, R0, R6, 0xfe, !PT ;  /* 0x0000000005007212 */ /* 0x000fce00078efe06 */
.L_x_10719:
[----:B------:R-:W-:Y:S05]  /*29d0*/  BSYNC B0 ;  /* 0x0000000000007941 */ /* 0x000fea0003800000 */
.L_x_10718:
[----:B------:R-:W-:-:S04]  /*29e0*/  FMUL.FTZ R0, R0, 1 ;  /* 0x3f80000000007820 */ /* 0x000fc80000410000 */
[----:B------:R0:W1:Y:S01]  /*29f0*/  F2F.F64.F32 R42, R0 ;  /* 0x00000000002a7310 */ /* 0x0000620000201800 */
[----:B------:R-:W-:Y:S05]  /*2a00*/  BRA `(.L_x_10703) ;  /* 0x0000000400187947 */ /* 0x000fea0003800000 */
.L_x_10716:
        /* <DEDUP_REMOVED lines=21> */
.L_x_10725:
[----:B------:R-:W-:Y:S05]  /*2b60*/  BSYNC B1 ;  /* 0x0000000000017941 */ /* 0x000fea0003800000 */
.L_x_10724:
[----:B------:R-:W-:Y:S01]  /*2b70*/  LEA R5, R0, 0x37800000, 0x17 ;  /* 0x3780000000057811 */ /* 0x000fe200078eb8ff */
[----:B------:R-:W-:-:S05]  /*2b80*/  IMAD.SHL.U32 R0, R3, 0x200000, RZ ;  /* 0x0020000003007824 */ /* 0x000fca00078e00ff */
[----:B------:R-:W-:-:S07]  /*2b90*/  LOP3.LUT R0, R5, R0, R6, 0xfe, !PT ;  /* 0x0000000005007212 */ /* 0x000fce00078efe06 */
.L_x_10723:
[----:B------:R-:W-:Y:S05]  /*2ba0*/  BSYNC B0 ;  /* 0x0000000000007941 */ /* 0x000fea0003800000 */
.L_x_10722:
[----:B------:R-:W-:-:S04]  /*2bb0*/  FMUL.FTZ R0, R0, 1 ;  /* 0x3f80000000007820 */ /* 0x000fc80000410000 */
[----:B------:R0:W1:Y:S01]  /*2bc0*/  F2F.F64.F32 R42, R0 ;  /* 0x00000000002a7310 */ /* 0x0000620000201800 */
[----:B------:R-:W-:Y:S05]  /*2bd0*/  BRA `(.L_x_10703) ;  /* 0x0000000000a47947 */ /* 0x000fea0003800000 */
.L_x_10715:
        /* <DEDUP_REMOVED lines=14> */
.L_x_10729:
[----:B------:R-:W-:Y:S05]  /*2cc0*/  BSYNC B0 ;  /* 0x0000000000007941 */ /* 0x000fea0003800000 */
.L_x_10728:
[----:B------:R-:W-:-:S04]  /*2cd0*/  FMUL.FTZ R0, R0, 1 ;  /* 0x3f80000000007820 */ /* 0x000fc80000410000 */
[----:B------:R0:W1:Y:S01]  /*2ce0*/  F2F.F64.F32 R42, R0 ;  /* 0x00000000002a7310 */ /* 0x0000620000201800 */
[----:B------:R-:W-:Y:S05]  /*2cf0*/  BRA `(.L_x_10703) ;  /* 0x00000000005c7947 */ /* 0x000fea0003800000 */
.L_x_10702:
        /* <DEDUP_REMOVED lines=16> */
.L_x_10730:
[----:B------:R-:W-:Y:S01]  /*2e00*/  CS2R R42, SRZ ;  /* 0x00000000002a7805 */ /* 0x000fe2000001ff00 */
[----:B------:R-:W-:Y:S06]  /*2e10*/  BRA `(.L_x_10703) ;  /* 0x0000000000147947 */ /* 0x000fec0003800000 */
.L_x_10727:
[----:B------:R-:W4:Y:S02]  /*2e20*/  LDG.E.64 R42, desc[UR36][R4.64] ;  /* 0x00000024042a7981 */ /* 0x000f24000c1e1b00 */
[----:B----4-:R-:W0:Y:S01]  /*2e30*/  I2F.F64.U64 R42, R42 ;  /* 0x0000002a002a7312 */ /* 0x010e220000301800 */
[----:B------:R-:W-:Y:S05]  /*2e40*/  BRA `(.L_x_10703) ;  /* 0x0000000000087947 */ /* 0x000fea0003800000 */
.L_x_10726:
[----:B------:R-:W4:Y:S02]  /*2e50*/  LDG.E R4, desc[UR36][R4.64] ;  /* 0x0000002404047981 */ /* 0x000f24000c1e1900 */
[----:B----4-:R0:W1:Y:S02]  /*2e60*/  I2F.F64.U32 R42, R4 ;  /* 0x00000004002a7312 */ /* 0x0100640000201800 */
.L_x_10703:
[----:B------:R-:W-:-:S07]  /*2e70*/  VIADD R35, R35, 0x80 ;  /* 0x0000008023237836 */ /* 0x000fce0000000000 */
.L_x_10631:
[----:B------:R-:W-:Y:S05]  /*2e80*/  BSYNC B6 ;  /* 0x0000000000067941 */ /* 0x000fea0003800000 */
.L_x_10630:
[----:B------:R-:W-:Y:S01]  /*2e90*/  ISETP.GE.AND P0, PT, R35, R2, PT ;  /* 0x000000022300720c */ /* 0x000fe20003f06270 */
[----:B------:R-:W-:Y:S01]  /*2ea0*/  BSSY B6, `(.L_x_10731) ;  /* 0x00002dc000067945 */ /* 0x000fe20003800000 */
[----:B------:R-:W-:Y:S02]  /*2eb0*/  CS2R R40, SRZ ;  /* 0x0000000000287805 */ /* 0x000fe4000001ff00 */
[----:B------:R-:W-:-:S09]  /*2ec0*/  CS2R R38, SRZ ;  /* 0x0000000000267805 */ /* 0x000fd2000001ff00 */
        /* <DEDUP_REMOVED lines=21> */
.L_x_10736:
[----:B------:R-:W2:Y:S02]  /*3020*/  LDG.E.U8 R4, desc[UR36][R4.64] ;  /* 0x0000002404047981 */ /* 0x000ea4000c1e1100 */
[----:B--2---:R0:W2:Y:S01]  /*3030*/  I2F.F64.U16 R28, R4 ;  /* 0x00000004001c7312 */ /* 0x0040a20000101800 */
[----:B------:R-:W-:Y:S05]  /*3040*/  BRA `(.L_x_10738) ;  /* 0x0000000c00707947 */ /* 0x000fea0003800000 */
.L_x_10735:
        /* <DEDUP_REMOVED lines=9> */
.L_x_10740:
[----:B------:R-:W2:Y:S02]  /*30e0*/  LDG.E R4, desc[UR36][R4.64] ;  /* 0x0000002404047981 */ /* 0x000ea4000c1e1900 */
[----:B--2---:R0:W2:Y:S01]  /*30f0*/  I2F.F64 R28, R4 ;  /* 0x00000004001c7312 */ /* 0x0040a20000201c00 */
[----:B------:R-:W-:Y:S05]  /*3100*/  BRA `(.L_x_10738) ;  /* 0x0000000c00407947 */ /* 0x000fea0003800000 */
.L_x_10739:
[----:B------:R-:W2:Y:S02]  /*3110*/  LDG.E.U16 R4, desc[UR36][R4.64] ;  /* 0x0000002404047981 */ /* 0x000ea4000c1e1500 */
[----:B--2---:R0:W2:Y:S01]  /*3120*/  I2F.F64.S16 R28, R4 ;  /* 0x00000004001c7312 */ /* 0x0040a20000101c00 */
[----:B------:R-:W-:Y:S05]  /*3130*/  BRA `(.L_x_10738) ;  /* 0x0000000c00347947 */ /* 0x000fea0003800000 */
.L_x_10734:
        /* <DEDUP_REMOVED lines=10> */
.L_x_10742:
[----:B------:R-:W2:Y:S02]  /*31e0*/  LDG.E.U16 R0, desc[UR36][R4.64] ;  /* 0x0000002404007981 */ /* 0x000ea4000c1e1500 */
[----:B--2---:R-:W-:-:S05]  /*31f0*/  HADD2.F32 R0, -RZ, R0.H0_H0 ;  /* 0x20000000ff007230 */ /* 0x004fca0000004100 */
[----:B------:R-:W-:-:S04]  /*3200*/  FMUL.FTZ R0, R0, 1 ;  /* 0x3f80000000007820 */ /* 0x000fc80000410000 */
[----:B------:R0:W2:Y:S01]  /*3210*/  F2F.F64.F32 R28, R0 ;  /* 0x00000000001c7310 */ /* 0x0000a20000201800 */
[----:B------:R-:W-:Y:S05]  /*3220*/  BRA `(.L_x_10738) ;  /* 0x0000000800f87947 */ /* 0x000fea0003800000 */
.L_x_10741:
        /* <DEDUP_REMOVED lines=10> */
.L_x_10744:
[----:B------:R-:W2:Y:S02]  /*32d0*/  LDG.E.U16 R4, desc[UR36][R4.64] ;  /* 0x0000002404047981 */ /* 0x000ea4000c1e1500 */
[----:B--2---:R-:W-:-:S05]  /*32e0*/  HADD2.F32 R0, -RZ, R4.H0_H0 ;  /* 0x20000004ff007230 */ /* 0x004fca0000004100 */
[----:B------:R-:W-:-:S04]  /*32f0*/  FMUL.FTZ R0, R0, 1 ;  /* 0x3f80000000007820 */ /* 0x000fc80000410000 */
[----:B------:R0:W2:Y:S01]  /*3300*/  F2F.F64.F32 R28, R0 ;  /* 0x00000000001c7310 */ /* 0x0000a20000201800 */
[----:B------:R-:W-:Y:S05]  /*3310*/  BRA `(.L_x_10738) ;  /* 0x0000000800bc7947 */ /* 0x000fea0003800000 */
.L_x_10743:
[----:B------:R0:W5:Y:S01]  /*3320*/  LDG.E.64 R28, desc[UR36][R4.64] ;  /* 0x00000024041c7981 */ /* 0x000162000c1e1b00 */
[----:B------:R-:W-:Y:S05]  /*3330*/  BRA `(.L_x_10738) ;  /* 0x0000000800b47947 */ /* 0x000fea0003800000 */
.L_x_10733:
        /* <DEDUP_REMOVED lines=13> */
.L_x_10747:
[----:B------:R0:W5:Y:S01]  /*3410*/  LDG.E.64 R28, desc[UR36][R4.64] ;  /* 0x00000024041c7981 */ /* 0x000162000c1e1b00 */
[----:B------:R-:W-:Y:S05]  /*3420*/  BRA `(.L_x_10738) ;  /* 0x0000000800787947 */ /* 0x000fea0003800000 */
.L_x_10746:
        /* <DEDUP_REMOVED lines=28> */
.L_x_10749:
        /* <DEDUP_REMOVED lines=15> */
.L_x_10748:
[----:B------:R-:W2:Y:S02]  /*36e0*/  LDG.E.U16 R0, desc[UR36][R4.64] ;  /* 0x0000002404007981 */ /* 0x000ea4000c1e1500 */
[----:B--2---:R-:W-:-:S04]  /*36f0*/  IMAD.U32 R0, R0, 0x10000, RZ ;  /* 0x0001000000007824 */ /* 0x004fc800078e00ff */
[----:B------:R-:W-:-:S04]  /*3700*/  FMUL.FTZ R0, R0, 1 ;  /* 0x3f80000000007820 */ /* 0x000fc80000410000 */
[----:B------:R0:W2:Y:S01]  /*3710*/  F2F.F64.F32 R28, R0 ;  /* 0x00000000001c7310 */ /* 0x0000a20000201800 */
[----:B------:R-:W-:Y:S05]  /*3720*/  BRA `(.L_x_10738) ;  /* 0x0000000400b87947 */ /* 0x000fea0003800000 */
.L_x_10745:
        /* <DEDUP_REMOVED lines=11> */
.L_x_10752:
        /* <DEDUP_REMOVED lines=21> */
.L_x_10756:
[----:B------:R-:W-:Y:S05]  /*3930*/  BSYNC B1 ;  /* 0x0000000000017941 */ /* 0x000fea0003800000 */
.L_x_10755:
[----:B------:R-:W-:Y:S01]  /*3940*/  LEA R5, R0, 0x3b800000, 0x17 ;  /* 0x3b80000000057811 */ /* 0x000fe200078eb8ff */
[----:B------:R-:W-:-:S05]  /*3950*/  IMAD.SHL.U32 R0, R3, 0x100000, RZ ;  /* 0x0010000003007824 */ /* 0x000fca00078e00ff */
[----:B------:R-:W-:-:S07]  /*3960*/  LOP3.LUT R0, R5, R0, R6, 0xfe, !PT ;  /* 0x0000000005007212 */ /* 0x000fce00078efe06 */
.L_x_10754:
[----:B------:R-:W-:Y:S05]  /*3970*/  BSYNC B0 ;  /* 0x0000000000007941 */ /* 0x000fea0003800000 */
.L_x_10753:
[----:B------:R-:W-:-:S04]  /*3980*/  FMUL.FTZ R0, R0, 1 ;  /* 0x3f80000000007820 */ /* 0x000fc80000410000 */
[----:B------:R0:W2:Y:S01]  /*3990*/  F2F.F64.F32 R28, R0 ;  /* 0x00000000001c7310 */ /* 0x0000a20000201800 */
[----:B------:R-:W-:Y:S05]  /*39a0*/  BRA `(.L_x_10738) ;  /* 0x0000000400187947 */ /* 0x000fea0003800000 */
.L_x_10751:
        /* <DEDUP_REMOVED lines=21> */
.L_x_10760:
[----:B------:R-:W-:Y:S05]  /*3b00*/  BSYNC B1 ;  /* 0x0000000000017941 */ /* 0x000fea0003800000 */
.L_x_10759:
[----:B------:R-:W-:Y:S01]  /*3b10*/  LEA R5, R0, 0x37800000, 0x17 ;  /* 0x3780000000057811 */ /* 0x000fe200078eb8ff */
[----:B------:R-:W-:-:S05]  /*3b20*/  IMAD.SHL.U32 R0, R3, 0x200000, RZ ;  /* 0x0020000003007824 */ /* 0x000fca00078e00ff */
[----:B------:R-:W-:-:S07]  /*3b30*/  LOP3.LUT R0, R5, R0, R6, 0xfe, !PT ;  /* 0x0000000005007212 */ /* 0x000fce00078efe06 */
.L_x_10758:
[----:B------:R-:W-:Y:S05]  /*3b40*/  BSYNC B0 ;  /* 0x0000000000007941 */ /* 0x000fea0003800000 */
.L_x_10757:
[----:B------:R-:W-:-:S04]  /*3b50*/  FMUL.FTZ R0, R0, 1 ;  /* 0x3f80000000007820 */ /* 0x000fc80000410000 */
[----:B------:R0:W2:Y:S01]  /*3b60*/  F2F.F64.F32 R28, R0 ;  /* 0x00000000001c7310 */ /* 0x0000a20000201800 */
[----:B------:R-:W-:Y:S05]  /*3b70*/  BRA `(.L_x_10738) ;  /* 0x0000000000a47947 */ /* 0x000fea0003800000 */
.L_x_10750:
        /* <DEDUP_REMOVED lines=14> */
.L_x_10764:
[----:B------:R-:W-:Y:S05]  /*3c60*/  BSYNC B0 ;  /* 0x0000000000007941 */ /* 0x000fea0003800000 */
.L_x_10763:
[----:B------:R-:W-:-:S04]  /*3c70*/  FMUL.FTZ R0, R0, 1 ;  /* 0x3f80000000007820 */ /* 0x000fc80000410000 */
[----:B------:R0:W2:Y:S01]  /*3c80*/  F2F.F64.F32 R28, R0 ;  /* 0x00000000001c7310 */ /* 0x0000a20000201800 */
[----:B------:R-:W-:Y:S05]  /*3c90*/  BRA `(.L_x_10738) ;  /* 0x00000000005c7947 */ /* 0x000fea0003800000 */
.L_x_10737:
        /* <DEDUP_REMOVED lines=16> */
.L_x_10765:
[----:B------:R-:W-:Y:S01]  /*3da0*/  CS2R R28, SRZ ;  /* 0x00000000001c7805 */ /* 0x000fe2000001ff00 */
[----:B------:R-:W-:Y:S06]  /*3db0*/  BRA `(.L_x_10738) ;  /* 0x0000000000147947 */ /* 0x000fec0003800000 */
.L_x_10762:
[----:B------:R-:W2:Y:S02]  /*3dc0*/  LDG.E.64 R28, desc[UR36][R4.64] ;  /* 0x00000024041c7981 */ /* 0x000ea4000c1e1b00 */
[----:B--2---:R-:W0:Y:S01]  /*3dd0*/  I2F.F64.U64 R28, R28 ;  /* 0x0000001c001c7312 */ /* 0x004e220000301800 */
[----:B------:R-:W-:Y:S05]  /*3de0*/  BRA `(.L_x_10738) ;  /* 0x0000000000087947 */ /* 0x000fea0003800000 */
.L_x_10761:
[----:B------:R-:W2:Y:S02]  /*3df0*/  LDG.E R4, desc[UR36][R4.64] ;  /* 0x0000002404047981 */ /* 0x000ea4000c1e1900 */
[----:B--2---:R0:W2:Y:S02]  /*3e00*/  I2F.F64.U32 R28, R4 ;  /* 0x00000004001c7312 */ /* 0x0040a40000201800 */
.L_x_10738:
        /* <DEDUP_REMOVED lines=17> */
[----:B----4-:R0:W4:Y:S01]  /*3f20*/  I2F.F64.S16 R40, R4 ;  /* 0x0000000400287312 */ /* 0x0101220000101c00 */
[----:B------:R-:W-:Y:S05]  /*3f30*/  BRA `(.L_x_10771) ;  /* 0x0000000c007c7947 */ /* 0x000fea0003800000 */
.L_x_10769:
[----:B------:R-:W4:Y:S02]  /*3f40*/  LDG.E.U8 R4, desc[UR36][R4.64] ;  /* 0x0000002404047981 */ /* 0x000f24000c1e1100 */
[----:B----4-:R0:W4:Y:S01]  /*3f50*/  I2F.F64.U16 R40, R4 ;  /* 0x0000000400287312 */ /* 0x0101220000101800 */
[----:B------:R-:W-:Y:S05]  /*3f60*/  BRA `(.L_x_10771) ;  /* 0x0000000c00707947 */ /* 0x000fea0003800000 */
.L_x_10768:
        /* <DEDUP_REMOVED lines=9> */
.L_x_10773:
[----:B------:R-:W4:Y:S02]  /*4000*/  LDG.E R4, desc[UR36][R4.64] ;  /* 0x0000002404047981 */ /* 0x000f24000c1e1900 */
[----:B----4-:R0:W4:Y:S01]  /*4010*/  I2F.F64 R40, R4 ;  /* 0x0000000400287312 */ /* 0x0101220000201c00 */
[----:B------:R-:W-:Y:S05]  /*4020*/  BRA `(.L_x_10771) ;  /* 0x0000000c00407947 */ /* 0x000fea0003800000 */
.L_x_10772:
[----:B------:R-:W4:Y:S02]  /*4030*/  LDG.E.U16 R4, desc[UR36][R4.64] ;  /* 0x0000002404047981 */ /* 0x000f24000c1e1500 */
[----:B----4-:R0:W4:Y:S01]  /*4040*/  I2F.F64.S16 R40, R4 ;  /* 0x0000000400287312 */ /* 0x0101220000101c00 */
[----:B------:R-:W-:Y:S05]  /*4050*/  BRA `(.L_x_10771) ;  /* 0x0000000c00347947 */ /* 0x000fea0003800000 */
.L_x_10767:
        /* <DEDUP_REMOVED lines=10> */
.L_x_10775:
[----:B------:R-:W4:Y:S02]  /*4100*/  LDG.E.U16 R0, desc[UR36][R4.64] ;  /* 0x0000002404007981 */ /* 0x000f24000c1e1500 */
[----:B----4-:R-:W-:-:S05]  /*4110*/  HADD2.F32 R0, -RZ, R0.H0_H0 ;  /* 0x20000000ff007230 */ /* 0x010fca0000004100 */
[----:B------:R-:W-:-:S04]  /*4120*/  FMUL.FTZ R0, R0, 1 ;  /* 0x3f80000000007820 */ /* 0x000fc80000410000 */
[----:B------:R0:W4:Y:S01]  /*4130*/  F2F.F64.F32 R40, R0 ;  /* 0x0000000000287310 */ /* 0x0001220000201800 */
[----:B------:R-:W-:Y:S05]  /*4140*/  BRA `(.L_x_10771) ;  /* 0x0000000800f87947 */ /* 0x000fea0003800000 */
.L_x_10774:
        /* <DEDUP_REMOVED lines=10> */
.L_x_10777:
[----:B------:R-:W4:Y:S02]  /*41f0*/  LDG.E.U16 R4, desc[UR36][R4.64] ;  /* 0x0000002404047981 */ /* 0x000f24000c1e1500 */
[----:B----4-:R-:W-:-:S05]  /*4200*/  HADD2.F32 R0, -RZ, R4.H0_H0 ;  /* 0x20000004ff007230 */ /* 0x010fca0000004100 */
[----:B------:R-:W-:-:S04]  /*4210*/  FMUL.FTZ R0, R0, 1 ;  /* 0x3f80000000007820 */ /* 0x000fc80000410000 */
[----:B------:R0:W4:Y:S01]  /*4220*/  F2F.F64.F32 R40, R0 ;  /* 0x0000000000287310 */ /* 0x0001220000201800 */
[----:B------:R-:W-:Y:S05]  /*4230*/  BRA `(.L_x_10771) ;  /* 0x0000000800bc7947 */ /* 0x000fea0003800000 */
.L_x_10776:
[----:B------:R0:W5:Y:S01]  /*4240*/  LDG.E.64 R40, desc[UR36][R4.64] ;  /* 0x0000002404287981 */ /* 0x000162000c1e1b00 */
[----:B------:R-:W-:Y:S05]  /*4250*/  BRA `(.L_x_10771) ;  /* 0x0000000800b47947 */ /* 0x000fea0003800000 */
.L_x_10766:
        /* <DEDUP_REMOVED lines=13> */
.L_x_10780:
[----:B------:R0:W5:Y:S01]  /*4330*/  LDG.E.64 R40, desc[UR36][R4.64] ;  /* 0x0000002404287981 */ /* 0x000162000c1e1b00 */
[----:B------:R-:W-:Y:S05]  /*4340*/  BRA `(.L_x_10771) ;  /* 0x0000000800787947 */ /* 0x000fea0003800000 */
.L_x_10779:
        /* <DEDUP_REMOVED lines=28> */
.L_x_10782:
        /* <DEDUP_REMOVED lines=15> */
.L_x_10781:
[----:B------:R-:W4:Y:S02]  /*4600*/  LDG.E.U16 R0, desc[UR36][R4.64] ;  /* 0x0000002404007981 */ /* 0x000f24000c1e1500 */
[----:B----4-:R-:W-:-:S04]  /*4610*/  IMAD.U32 R0, R0, 0x10000, RZ ;  /* 0x0001000000007824 */ /* 0x010fc800078e00ff */
[----:B------:R-:W-:-:S04]  /*4620*/  FMUL.FTZ R0, R0, 1 ;  /* 0x3f80000000007820 */ /* 0x000fc80000410000 */
[----:B------:R0:W4:Y:S01]  /*4630*/  F2F.F64.F32 R40, R0 ;  /* 0x0000000000287310 */ /* 0x0001220000201800 */
[----:B------:R-:W-:Y:S05]  /*4640*/  BRA `(.L_x_10771) ;  /* 0x0000000400b87947 */ /* 0x000fea0003800000 */
.L_x_10778:
        /* <DEDUP_REMOVED lines=9> */
[----:B----4-:R0:W4:Y:S01]  /*46e0*/  I2F.F64.U16 R40, R4 ;  /* 0x0000000400287312 */ /* 0x0101220000101800 */
[----:B------:R-:W-:Y:S05]  /*46f0*/  BRA `(.L_x_10771) ;  /* 0x00000004008c7947 */ /* 0x000fea0003800000 */
.L_x_10785:
        /* <DEDUP_REMOVED lines=21> */
.L_x_10789:
[----:B------:R-:W-:Y:S05]  /*4850*/  BSYNC B1 ;  /* 0x0000000000017941 */ /* 0x000fea0003800000 */
.L_x_10788:
[----:B------:R-:W-:Y:S01]  /*4860*/  LEA R5, R0, 0x3b800000, 0x17 ;  /* 0x3b80000000057811 */ /* 0x000fe200078eb8ff */
[----:B------:R-:W-:-:S05]  /*4870*/  IMAD.SHL.U32 R0, R3, 0x100000, RZ ;  /* 0x0010000003007824 */ /* 0x000fca00078e00ff */
[----:B------:R-:W-:-:S07]  /*4880*/  LOP3.LUT R0, R5, R0, R6, 0xfe, !PT ;  /* 0x0000000005007212 */ /* 0x000fce00078efe06 */
.L_x_10787:
[----:B------:R-:W-:Y:S05]  /*4890*/  BSYNC B0 ;  /* 0x0000000000007941 */ /* 0x000fea0003800000 */
.L_x_10786:
[----:B------:R-:W-:-:S04]  /*48a0*/  FMUL.FTZ R0, R0, 1 ;  /* 0x3f80000000007820 */ /* 0x000fc80000410000 */
[----:B------:R0:W4:Y:S01]  /*48b0*/  F2F.F64.F32 R40, R0 ;  /* 0x0000000000287310 */ /* 0x0001220000201800 */
[----:B------:R-:W-:Y:S05]  /*48c0*/  BRA `(.L_x_10771) ;  /* 0x0000000400187947 */ /* 0x000fea0003800000 */
.L_x_10784:
        /* <DEDUP_REMOVED lines=21> */
.L_x_10793:
[----:B------:R-:W-:Y:S05]  /*4a20*/  BSYNC B1 ;  /* 0x0000000000017941 */ /* 0x000fea0003800000 */
.L_x_10792:
[----:B------:R-:W-:Y:S01]  /*4a30*/  LEA R5, R0, 0x37800000, 0x17 ;  /* 0x3780000000057811 */ /* 0x000fe200078eb8ff */
[----:B------:R-:W-:-:S05]  /*4a40*/  IMAD.SHL.U32 R0, R3, 0x200000, RZ ;  /* 0x0020000003007824 */ /* 0x000fca00078e00ff */
[----:B------:R-:W-:-:S07]  /*4a50*/  LOP3.LUT R0, R5, R0, R6, 0xfe, !PT ;  /* 0x0000000005007212 */ /* 0x000fce00078efe06 */
.L_x_10791:
[----:B------:R-:W-:Y:S05]  /*4a60*/  BSYNC B0 ;  /* 0x0000000000007941 */ /* 0x000fea0003800000 */
.L_x_10790:
[----:B------:R-:W-:-:S04]  /*4a70*/  FMUL.FTZ R0, R0, 1 ;  /* 0x3f80000000007820 */ /* 0x000fc80000410000 */
[----:B------:R0:W4:Y:S01]  /*4a80*/  F2F.F64.F32 R40, R0 ;  /* 0x0000000000287310 */ /* 0x0001220000201800 */
[----:B------:R-:W-:Y:S05]  /*4a90*/  BRA `(.L_x_10771) ;  /* 0x0000000000a47947 */ /* 0x000fea0003800000 */
.L_x_10783:
        /* <DEDUP_REMOVED lines=14> */
.L_x_10797:
[----:B------:R-:W-:Y:S05]  /*4b80*/  BSYNC B0 ;  /* 0x0000000000007941 */ /* 0x000fea0003800000 */
.L_x_10796:
[----:B------:R-:W-:-:S04]  /*4b90*/  FMUL.FTZ R0, R0, 1 ;  /* 0x3f80000000007820 */ /* 0x000fc80000410000 */
[----:B------:R0:W4:Y:S01]  /*4ba0*/  F2F.F64.F32 R40, R0 ;  /* 0x0000000000287310 */ /* 0x0001220000201800 */
[----:B------:R-:W-:Y:S05]  /*4bb0*/  BRA `(.L_x_10771) ;  /* 0x00000000005c7947 */ /* 0x000fea0003800000 */
.L_x_10770:
        /* <DEDUP_REMOVED lines=16> */
.L_x_10798:
[----:B------:R-:W-:Y:S01]  /*4cc0*/  CS2R R40, SRZ ;  /* 0x0000000000287805 */ /* 0x000fe2000001ff00 */
[----:B------:R-:W-:Y:S06]  /*4cd0*/  BRA `(.L_x_10771) ;  /* 0x0000000000147947 */ /* 0x000fec0003800000 */
.L_x_10795:
[----:B------:R-:W4:Y:S02]  /*4ce0*/  LDG.E.64 R40, desc[UR36][R4.64] ;  /* 0x0000002404287981 */ /* 0x000f24000c1e1b00 */
[----:B----4-:R-:W0:Y:S01]  /*4cf0*/  I2F.F64.U64 R40, R40 ;  /* 0x0000002800287312 */ /* 0x010e220000301800 */
[----:B------:R-:W-:Y:S05]  /*4d00*/  BRA `(.L_x_10771) ;  /* 0x0000000000087947 */ /* 0x000fea0003800000 */
.L_x_10794:
[----:B------:R-:W4:Y:S02]  /*4d10*/  LDG.E R4, desc[UR36][R4.64] ;  /* 0x0000002404047981 */ /* 0x000f24000c1e1900 */
[----:B----4-:R0:W4:Y:S02]  /*4d20*/  I2F.F64.U32 R40, R4 ;  /* 0x0000000400287312 */ /* 0x0101240000201800 */
.L_x_10771:
        /* <DEDUP_REMOVED lines=19> */
.L_x_10802:
[----:B------:R-:W2:Y:S02]  /*4e60*/  LDG.E.U8 R4, desc[UR36][R4.64] ;  /* 0x0000002404047981 */ /* 0x000ea4000c1e1100 */
[----:B--2---:R0:W2:Y:S01]  /*4e70*/  I2F.F64.U16 R38, R4 ;  /* 0x0000000400267312 */ /* 0x0040a20000101800 */
[----:B------:R-:W-:Y:S05]  /*4e80*/  BRA `(.L_x_10804) ;  /* 0x0000000c00707947 */ /* 0x000fea0003800000 */
.L_x_10801:
        /* <DEDUP_REMOVED lines=9> */
.L_x_10806:
[----:B------:R-:W2:Y:S02]  /*4f20*/  LDG.E R4, desc[UR36][R4.64] ;  /* 0x0000002404047981 */ /* 0x000ea4000c1e1900 */
[----:B--2---:R0:W2:Y:S01]  /*4f30*/  I2F.F64 R38, R4 ;  /* 0x0000000400267312 */ /* 0x0040a20000201c00 */
[----:B------:R-:W-:Y:S05]  /*4f40*/  BRA `(.L_x_10804) ;  /* 0x0000000c00407947 */ /* 0x000fea0003800000 */
.L_x_10805:
[----:B------:R-:W2:Y:S02]  /*4f50*/  LDG.E.U16 R4, desc[UR36][R4.64] ;  /* 0x0000002404047981 */ /* 0x000ea4000c1e1500 */
[----:B--2---:R0:W2:Y:S01]  /*4f60*/  I2F.F64.S16 R38, R4 ;  /* 0x0000000400267312 */ /* 0x0040a20000101c00 */
[----:B------:R-:W-:Y:S05]  /*4f70*/  BRA `(.L_x_10804) ;  /* 0x0000000c00347947 */ /* 0x000fea0003800000 */
.L_x_10800:
        /* <DEDUP_REMOVED lines=10> */
.L_x_10808:
[----:B------:R-:W2:Y:S02]  /*5020*/  LDG.E.U16 R0, desc[UR36][R4.64] ;  /* 0x0000002404007981 */ /* 0x000ea4000c1e1500 */
[----:B--2---:R-:W-:-:S05]  /*5030*/  HADD2.F32 R0, -RZ, R0.H0_H0 ;  /* 0x20000000ff007230 */ /* 0x004fca0000004100 */
[----:B------:R-:W-:-:S04]  /*5040*/  FMUL.FTZ R0, R0, 1 ;  /* 0x3f80000000007820 */ /* 0x000fc80000410000 */
[----:B------:R0:W2:Y:S01]  /*5050*/  F2F.F64.F32 R38, R0 ;  /* 0x0000000000267310 */ /* 0x0000a20000201800 */
[----:B------:R-:W-:Y:S05]  /*5060*/  BRA `(.L_x_10804) ;  /* 0x0000000800f87947 */ /* 0x000fea0003800000 */
.L_x_10807:
        /* <DEDUP_REMOVED lines=10> */
.L_x_10810:
[----:B------:R-:W2:Y:S02]  /*5110*/  LDG.E.U16 R4, desc[UR36][R4.64] ;  /* 0x0000002404047981 */ /* 0x000ea4000c1e1500 */
[----:B--2---:R-:W-:-:S05]  /*5120*/  HADD2.F32 R0, -RZ, R4.H0_H0 ;  /* 0x20000004ff007230 */ /* 0x004fca0000004100 */
[----:B------:R-:W-:-:S04]  /*5130*/  FMUL.FTZ R0, R0, 1 ;  /* 0x3f80000000007820 */ /* 0x000fc80000410000 */
[----:B------:R0:W2:Y:S01]  /*5140*/  F2F.F64.F32 R38, R0 ;  /* 0x0000000000267310 */ /* 0x0000a20000201800 */
[----:B------:R-:W-:Y:S05]  /*5150*/  BRA `(.L_x_10804) ;  /* 0x0000000800bc7947 */ /* 0x000fea0003800000 */
.L_x_10809:
[----:B------:R0:W5:Y:S01]  /*5160*/  LDG.E.64 R38, desc[UR36][R4.64] ;  /* 0x0000002404267981 */ /* 0x000162000c1e1b00 */
[----:B------:R-:W-:Y:S05]  /*5170*/  BRA `(.L_x_10804) ;  /* 0x0000000800b47947 */ /* 0x000fea0003800000 */
.L_x_10799:
        /* <DEDUP_REMOVED lines=13> */
.L_x_10813:
[----:B------:R0:W5:Y:S01]  /*5250*/  LDG.E.64 R38, desc[UR36][R4.64] ;  /* 0x0000002404267981 */ /* 0x000162000c1e1b00 */
[----:B------:R-:W-:Y:S05]  /*5260*/  BRA `(.L_x_10804) ;  /* 0x0000000800787947 */ /* 0x000fea0003800000 */
.L_x_10812:
        /* <DEDUP_REMOVED lines=28> */
.L_x_10815:
        /* <DEDUP_REMOVED lines=15> */
.L_x_10814:
[----:B------:R-:W2:Y:S02]  /*5520*/  LDG.E.U16 R0, desc[UR36][R4.64] ;  /* 0x0000002404007981 */ /* 0x000ea4000c1e1500 */
[----:B--2---:R-:W-:-:S04]  /*5530*/  IMAD.U32 R0, R0, 0x10000, RZ ;  /* 0x0001000000007824 */ /* 0x004fc800078e00ff */
[----:B------:R-:W-:-:S04]  /*5540*/  FMUL.FTZ R0, R0, 1 ;  /* 0x3f80000000007820 */ /* 0x000fc80000410000 */
[----:B------:R0:W2:Y:S01]  /*5550*/  F2F.F64.F32 R38, R0 ;  /* 0x0000000000267310 */ /* 0x0000a20000201800 */
[----:B------:R-:W-:Y:S05]  /*5560*/  BRA `(.L_x_10804) ;  /* 0x0000000400b87947 */ /* 0x000fea0003800000 */
.L_x_10811:
        /* <DEDUP_REMOVED lines=11> */
.L_x_10818:
        /* <DEDUP_REMOVED lines=21> */
.L_x_10822:
[----:B------:R-:W-:Y:S05]  /*5770*/  BSYNC B1 ;  /* 0x0000000000017941 */ /* 0x000fea0003800000 */
.L_x_10821:
[----:B------:R-:W-:Y:S01]  /*5780*/  LEA R5, R0, 0x3b800000, 0x17 ;  /* 0x3b80000000057811 */ /* 0x000fe200078eb8ff */
[----:B------:R-:W-:-:S05]  /*5790*/  IMAD.SHL.U32 R0, R3, 0x100000, RZ ;  /* 0x0010000003007824 */ /* 0x000fca00078e00ff */
[----:B------:R-:W-:-:S07]  /*57a0*/  LOP3.LUT R0, R5, R0, R6, 0xfe, !PT ;  /* 0x0000000005007212 */ /* 0x000fce00078efe06 */
.L_x_10820:
[----:B------:R-:W-:Y:S05]  /*57b0*/  BSYNC B0 ;  /* 0x0000000000007941 */ /* 0x000fea0003800000 */
.L_x_10819:
[----:B------:R-:W-:-:S04]  /*57c0*/  FMUL.FTZ R0, R0, 1 ;  /* 0x3f80000000007820 */ /* 0x000fc80000410000 */
[----:B------:R0:W2:Y:S01]  /*57d0*/  F2F.F64.F32 R38, R0 ;  /* 0x0000000000267310 */ /* 0x0000a20000201800 */
[----:B------:R-:W-:Y:S05]  /*57e0*/  BRA `(.L_x_10804) ;  /* 0x0000000400187947 */ /* 0x000fea0003800000 */
.L_x_10817:
        /* <DEDUP_REMOVED lines=21> */
.L_x_10826:
[----:B------:R-:W-:Y:S05]  /*5940*/  BSYNC B1 ;  /* 0x0000000000017941 */ /* 0x000fea0003800000 */
.L_x_10825:
[----:B------:R-:W-:Y:S01]  /*5950*/  LEA R5, R0, 0x37800000, 0x17 ;  /* 0x3780000000057811 */ /* 0x000fe200078eb8ff */
[----:B------:R-:W-:-:S05]  /*5960*/  IMAD.SHL.U32 R0, R3, 0x200000, RZ ;  /* 0x0020000003007824 */ /* 0x000fca00078e00ff */
[----:B------:R-:W-:-:S07]  /*5970*/  LOP3.LUT R0, R5, R0, R6, 0xfe, !PT ;  /* 0x0000000005007212 */ /* 0x000fce00078efe06 */
.L_x_10824:
[----:B------:R-:W-:Y:S05]  /*5980*/  BSYNC B0 ;  /* 0x0000000000007941 */ /* 0x000fea0003800000 */
.L_x_10823:
[----:B------:R-:W-:-:S04]  /*5990*/  FMUL.FTZ R0, R0, 1 ;  /* 0x3f80000000007820 */ /* 0x000fc80000410000 */
[----:B------:R0:W2:Y:S01]  /*59a0*/  F2F.F64.F32 R38, R0 ;  /* 0x0000000000267310 */ /* 0x0000a20000201800 */
[----:B------:R-:W-:Y:S05]  /*59b0*/  BRA `(.L_x_10804) ;  /* 0x0000000000a47947 */ /* 0x000fea0003800000 */
.L_x_10816:
        /* <DEDUP_REMOVED lines=14> */
.L_x_10830:
[----:B------:R-:W-:Y:S05]  /*5aa0*/  BSYNC B0 ;  /* 0x0000000000007941 */ /* 0x000fea0003800000 */
.L_x_10829:
[----:B------:R-:W-:-:S04]  /*5ab0*/  FMUL.FTZ R0, R0, 1 ;  /* 0x3f80000000007820 */ /* 0x000fc80000410000 */
[----:B------:R0:W2:Y:S01]  /*5ac0*/  F2F.F64.F32 R38, R0 ;  /* 0x0000000000267310 */ /* 0x0000a20000201800 */
[----:B------:R-:W-:Y:S05]  /*5ad0*/  BRA `(.L_x_10804) ;  /* 0x00000000005c7947 */ /* 0x000fea0003800000 */
.L_x_10803:
        /* <DEDUP_REMOVED lines=16> */
.L_x_10831:
[----:B------:R-:W-:Y:S01]  /*5be0*/  CS2R R38, SRZ ;  /* 0x0000000000267805 */ /* 0x000fe2000001ff00 */
[----:B------:R-:W-:Y:S06]  /*5bf0*/  BRA `(.L_x_10804) ;  /* 0x0000000000147947 */ /* 0x000fec0003800000 */
.L_x_10828:
[----:B------:R-:W2:Y:S02]  /*5c00*/  LDG.E.64 R38, desc[UR36][R4.64] ;  /* 0x0000002404267981 */ /* 0x000ea4000c1e1b00 */
[----:B--2---:R-:W0:Y:S01]  /*5c10*/  I2F.F64.U64 R38, R38 ;  /* 0x0000002600267312 */ /* 0x004e220000301800 */
[----:B------:R-:W-:Y:S05]  /*5c20*/  BRA `(.L_x_10804) ;  /* 0x0000000000087947 */ /* 0x000fea0003800000 */
.L_x_10827:
[----:B------:R-:W2:Y:S02]  /*5c30*/  LDG.E R4, desc[UR36][R4.64] ;  /* 0x0000002404047981 */ /* 0x000ea4000c1e1900 */
[----:B--2---:R0:W2:Y:S02]  /*5c40*/  I2F.F64.U32 R38, R4 ;  /* 0x0000000400267312 */ /* 0x0040a40000201800 */
.L_x_10804:
[----:B------:R-:W-:-:S07]  /*5c50*/  VIADD R35, R35, 0x80 ;  /* 0x0000008023237836 */ /* 0x000fce0000000000 */
.L_x_10732:
[----:B------:R-:W-:Y:S05]  /*5c60*/  BSYNC B6 ;  /* 0x0000000000067941 */ /* 0x000fea0003800000 */
.L_x_10731:
[----:B------:R-:W-:Y:S01]  /*5c70*/  ISETP.GE.AND P0, PT, R35, R2, PT ;  /* 0x000000022300720c */ /* 0x000fe20003f06270 */
[----:B------:R-:W-:Y:S01]  /*5c80*/  BSSY B6, `(.L_x_10832) ;  /* 0x00002de000067945 */ /* 0x000fe20003800000 */
[----:B------:R-:W-:Y:S02]  /*5c90*/  CS2R R18, SRZ ;  /* 0x0000000000127805 */ /* 0x000fe4000001ff00 */
[----:B------:R-:W-:Y:S02]  /*5ca0*/  CS2R R24, SRZ ;  /* 0x0000000000187805 */ /* 0x000fe4000001ff00 */
[----:B------:R-:W-:Y:S02]  /*5cb0*/  CS2R R36, SRZ ;  /* 0x0000000000247805 */ /* 0x000fe4000001ff00 */
[----:B------:R-:W-:-:S05]  /*5cc0*/  CS2R R22, SRZ ;  /* 0x0000000000167805 */ /* 0x000fca000001ff00 */
        /* <DEDUP_REMOVED lines=21> */
.L_x_10837:
[----:B------:R-:W2:Y:S02]  /*5e20*/  LDG.E.U8 R4, desc[UR36][R4.64] ;  /* 0x0000002404047981 */ /* 0x000ea4000c1e1100 */
[----:B--2---:R0:W2:Y:S01]  /*5e30*/  I2F.F64.U16 R24, R4 ;  /* 0x0000000400187312 */ /* 0x0040a20000101800 */
[----:B------:R-:W-:Y:S05]  /*5e40*/  BRA `(.L_x_10839) ;  /* 0x0000000c00707947 */ /* 0x000fea0003800000 */
.L_x_10836:
        /* <DEDUP_REMOVED lines=9> */
.L_x_10841:
[----:B------:R-:W2:Y:S02]  /*5ee0*/  LDG.E R4, desc[UR36][R4.64] ;  /* 0x0000002404047981 */ /* 0x000ea4000c1e1900 */
[----:B--2---:R0:W2:Y:S01]  /*5ef0*/  I2F.F64 R24, R4 ;  /* 0x0000000400187312 */ /* 0x0040a20000201c00 */
[----:B------:R-:W-:Y:S05]  /*5f00*/  BRA `(.L_x_10839) ;  /* 0x0000000c00407947 */ /* 0x000fea0003800000 */
.L_x_10840:
[----:B------:R-:W2:Y:S02]  /*5f10*/  LDG.E.U16 R4, desc[UR36][R4.64] ;  /* 0x0000002404047981 */ /* 0x000ea4000c1e1500 */
[----:B--2---:R0:W2:Y:S01]  /*5f20*/  I2F.F64.S16 R24, R4 ;  /* 0x0000000400187312 */ /* 0x0040a20000101c00 */
[----:B------:R-:W-:Y:S05]  /*5f30*/  BRA `(.L_x_10839) ;  /* 0x0000000c00347947 */ /* 0x000fea0003800000 */
.L_x_10835:
        /* <DEDUP_REMOVED lines=10> */
.L_x_10843:
[----:B------:R-:W2:Y:S02]  /*5fe0*/  LDG.E.U16 R0, desc[UR36][R4.64] ;  /* 0x0000002404007981 */ /* 0x000ea4000c1e1500 */
[----:B--2---:R-:W-:-:S05]  /*5ff0*/  HADD2.F32 R0, -RZ, R0.H0_H0 ;  /* 0x20000000ff007230 */ /* 0x004fca0000004100 */
[----:B------:R-:W-:-:S04]  /*6000*/  FMUL.FTZ R0, R0, 1 ;  /* 0x3f80000000007820 */ /* 0x000fc80000410000 */
[----:B------:R0:W2:Y:S01]  /*6010*/  F2F.F64.F32 R24, R0 ;  /* 0x0000000000187310 */ /* 0x0000a20000201800 */
[----:B------:R-:W-:Y:S05]  /*6020*/  BRA `(.L_x_10839) ;  /* 0x0000000800f87947 */ /* 0x000fea0003800000 */
.L_x_10842:
        /* <DEDUP_REMOVED lines=10> */
.L_x_10845:
[----:B------:R-:W2:Y:S02]  /*60d0*/  LDG.E.U16 R4, desc[UR36][R4.64] ;  /* 0x0000002404047981 */ /* 0x000ea4000c1e1500 */
[----:B--2---:R-:W-:-:S05]  /*60e0*/  HADD2.F32 R0, -RZ, R4.H0_H0 ;  /* 0x20000004ff007230 */ /* 0x004fca0000004100 */
[----:B------:R-:W-:-:S04]  /*60f0*/  FMUL.FTZ R0, R0, 1 ;  /* 0x3f80000000007820 */ /* 0x000fc80000410000 */
[----:B------:R0:W2:Y:S01]  /*6100*/  F2F.F64.F32 R24, R0 ;  /* 0x0000000000187310 */ /* 0x0000a20000201800 */
[----:B------:R-:W-:Y:S05]  /*6110*/  BRA `(.L_x_10839) ;  /* 0x0000000800bc7947 */ /* 0x000fea0003800000 */
.L_x_10844:
[----:B------:R0:W5:Y:S01]  /*6120*/  LDG.E.64 R24, desc[UR36][R4.64] ;  /* 0x0000002404187981 */ /* 0x000162000c1e1b00 */
[----:B------:R-:W-:Y:S05]  /*6130*/  BRA `(.L_x_10839) ;  /* 0x0000000800b47947 */ /* 0x000fea0003800000 */
.L_x_10834:
        /* <DEDUP_REMOVED lines=13> */
.L_x_10848:
[----:B------:R0:W5:Y:S01]  /*6210*/  LDG.E.64 R24, desc[UR36][R4.64] ;  /* 0x0000002404187981 */ /* 0x000162000c1e1b00 */
[----:B------:R-:W-:Y:S05]  /*6220*/  BRA `(.L_x_10839) ;  /* 0x0000000800787947 */ /* 0x000fea0003800000 */
.L_x_10847:
        /* <DEDUP_REMOVED lines=28> */
.L_x_10850:
        /* <DEDUP_REMOVED lines=15> */
.L_x_10849:
[----:B------:R-:W2:Y:S02]  /*64e0*/  LDG.E.U16 R0, desc[UR36][R4.64] ;  /* 0x0000002404007981 */ /* 0x000ea4000c1e1500 */
[----:B--2---:R-:W-:-:S04]  /*64f0*/  IMAD.U32 R0, R0, 0x10000, RZ ;  /* 0x0001000000007824 */ /* 0x004fc800078e00ff */
[----:B------:R-:W-:-:S04]  /*6500*/  FMUL.FTZ R0, R0, 1 ;  /* 0x3f80000000007820 */ /* 0x000fc80000410000 */
[----:B------:R0:W2:Y:S01]  /*6510*/  F2F.F64.F32 R24, R0 ;  /* 0x0000000000187310 */ /* 0x0000a20000201800 */
[----:B------:R-:W-:Y:S05]  /*6520*/  BRA `(.L_x_10839) ;  /* 0x0000000400b87947 */ /* 0x000fea0003800000 */
.L_x_10846:
        /* <DEDUP_REMOVED lines=11> */
.L_x_10853:
        /* <DEDUP_REMOVED lines=21> */
.L_x_10857:
[----:B------:R-:W-:Y:S05]  /*6730*/  BSYNC B1 ;  /* 0x0000000000017941 */ /* 0x000fea0003800000 */
.L_x_10856:
[----:B------:R-:W-:Y:S01]  /*6740*/  LEA R5, R0, 0x3b800000, 0x17 ;  /* 0x3b80000000057811 */ /* 0x000fe200078eb8ff */
[----:B------:R-:W-:-:S05]  /*6750*/  IMAD.SHL.U32 R0, R3, 0x100000, RZ ;  /* 0x0010000003007824 */ /* 0x000fca00078e00ff */
[----:B------:R-:W-:-:S07]  /*6760*/  LOP3.LUT R0, R5, R0, R6, 0xfe, !PT ;  /* 0x0000000005007212 */ /* 0x000fce00078efe06 */
.L_x_10855:
[----:B------:R-:W-:Y:S05]  /*6770*/  BSYNC B0 ;  /* 0x0000000000007941 */ /* 0x000fea0003800000 */
.L_x_10854:
[----:B------:R-:W-:-:S04]  /*6780*/  FMUL.FTZ R0, R0, 1 ;  /* 0x3f80000000007820 */ /* 0x000fc80000410000 */
[----:B------:R0:W2:Y:S01]  /*6790*/  F2F.F64.F32 R24, R0 ;  /* 0x0000000000187310 */ /* 0x0000a20000201800 */
[----:B------:R-:W-:Y:S05]  /*67a0*/  BRA `(.L_x_10839) ;  /* 0x0000000400187947 */ /* 0x000fea0003800000 */
.L_x_10852:
        /* <DEDUP_REMOVED lines=21> */
.L_x_10861:
[----:B------:R-:W-:Y:S05]  /*6900*/  BSYNC B1 ;  /* 0x0000000000017941 */ /* 0x000fea0003800000 */
.L_x_10860:
[----:B------:R-:W-:Y:S01]  /*6910*/  LEA R5, R0, 0x37800000, 0x17 ;  /* 0x3780000000057811 */ /* 0x000fe200078eb8ff */
[----:B------:R-:W-:-:S05]  /*6920*/  IMAD.SHL.U32 R0, R3, 0x200000, RZ ;  /* 0x0020000003007824 */ /* 0x000fca00078e00ff */
[----:B------:R-:W-:-:S07]  /*6930*/  LOP3.LUT R0, R5, R0, R6, 0xfe, !PT ;  /* 0x0000000005007212 */ /* 0x000fce00078efe06 */
.L_x_10859:
[----:B------:R-:W-:Y:S05]  /*6940*/  BSYNC B0 ;  /* 0x0000000000007941 */ /* 0x000fea0003800000 */
.L_x_10858:
[----:B------:R-:W-:-:S04]  /*6950*/  FMUL.FTZ R0, R0, 1 ;  /* 0x3f80000000007820 */ /* 0x000fc80000410000 */
[----:B------:R0:W2:Y:S01]  /*6960*/  F2F.F64.F32 R24, R0 ;  /* 0x0000000000187310 */ /* 0x0000a20000201800 */
[----:B------:R-:W-:Y:S05]  /*6970*/  BRA `(.L_x_10839) ;  /* 0x0000000000a47947 */ /* 0x000fea0003800000 */
.L_x_10851:
        /* <DEDUP_REMOVED lines=14> */
.L_x_10865:
[----:B------:R-:W-:Y:S05]  /*6a60*/  BSYNC B0 ;  /* 0x0000000000007941 */ /* 0x000fea0003800000 */
.L_x_10864:
[----:B------:R-:W-:-:S04]  /*6a70*/  FMUL.FTZ R0, R0, 1 ;  /* 0x3f80000000007820 */ /* 0x000fc80000410000 */
[----:B------:R0:W2:Y:S01]  /*6a80*/  F2F.F64.F32 R24, R0 ;  /* 0x0000000000187310 */ /* 0x0000a20000201800 */
[----:B------:R-:W-:Y:S05]  /*6a90*/  BRA `(.L_x_10839) ;  /* 0x00000000005c7947 */ /* 0x000fea0003800000 */
.L_x_10838:
        /* <DEDUP_REMOVED lines=16> */
.L_x_10866:
[----:B------:R-:W-:Y:S01]  /*6ba0*/  CS2R R24, SRZ ;  /* 0x0000000000187805 */ /* 0x000fe2000001ff00 */
[----:B------:R-:W-:Y:S06]  /*6bb0*/  BRA `(.L_x_10839) ;  /* 0x0000000000147947 */ /* 0x000fec0003800000 */
.L_x_10863:
[----:B------:R-:W2:Y:S02]  /*6bc0*/  LDG.E.64 R24, desc[UR36][R4.64] ;  /* 0x0000002404187981 */ /* 0x000ea4000c1e1b00 */
[----:B--2---:R-:W0:Y:S01]  /*6bd0*/  I2F.F64.U64 R24, R24 ;  /* 0x0000001800187312 */ /* 0x004e220000301800 */
[----:B------:R-:W-:Y:S05]  /*6be0*/  BRA `(.L_x_10839) ;  /* 0x0000000000087947 */ /* 0x000fea0003800000 */
.L_x_10862:
[----:B------:R-:W2:Y:S02]  /*6bf0*/  LDG.E R4, desc[UR36][R4.64] ;  /* 0x0000002404047981 */ /* 0x000ea4000c1e1900 */
[----:B--2---:R0:W2:Y:S02]  /*6c00*/  I2F.F64.U32 R24, R4 ;  /* 0x0000000400187312 */ /* 0x0040a40000201800 */
.L_x_10839:
        /* <DEDUP_REMOVED lines=19> */
.L_x_10870:
[----:B------:R-:W4:Y:S02]  /*6d40*/  LDG.E.U8 R4, desc[UR36][R4.64] ;  /* 0x0000002404047981 */ /* 0x000f24000c1e1100 */
[----:B----4-:R0:W4:Y:S01]  /*6d50*/  I2F.F64.U16 R36, R4 ;  /* 0x0000000400247312 */ /* 0x0101220000101800 */
[----:B------:R-:W-:Y:S05]  /*6d60*/  BRA `(.L_x_10872) ;  /* 0x0000000c00707947 */ /* 0x000fea0003800000 */
.L_x_10869:
        /* <DEDUP_REMOVED lines=9> */
.L_x_10874:
[----:B------:R-:W4:Y:S02]  /*6e00*/  LDG.E R4, desc[UR36][R4.64] ;  /* 0x0000002404047981 */ /* 0x000f24000c1e1900 */
[----:B----4-:R0:W4:Y:S01]  /*6e10*/  I2F.F64 R36, R4 ;  /* 0x0000000400247312 */ /* 0x0101220000201c00 */
[----:B------:R-:W-:Y:S05]  /*6e20*/  BRA `(.L_x_10872) ;  /* 0x0000000c00407947 */ /* 0x000fea0003800000 */
.L_x_10873:
[----:B------:R-:W4:Y:S02]  /*6e30*/  LDG.E.U16 R4, desc[UR36][R4.64] ;  /* 0x0000002404047981 */ /* 0x000f24000c1e1500 */
[----:B----4-:R0:W4:Y:S01]  /*6e40*/  I2F.F64.S16 R36, R4 ;  /* 0x0000000400247312 */ /* 0x0101220000101c00 */
[----:B------:R-:W-:Y:S05]  /*6e50*/  BRA `(.L_x_10872) ;  /* 0x0000000c00347947 */ /* 0x000fea0003800000 */
.L_x_10868:
        /* <DEDUP_REMOVED lines=10> */
.L_x_10876:
[----:B------:R-:W4:Y:S02]  /*6f00*/  LDG.E.U16 R0, desc[UR36][R4.64] ;  /* 0x0000002404007981 */ /* 0x000f24000c1e1500 */
[----:B----4-:R-:W-:-:S05]  /*6f10*/  HADD2.F32 R0, -RZ, R0.H0_H0 ;  /* 0x20000000ff007230 */ /* 0x010fca0000004100 */
[----:B------:R-:W-:-:S04]  /*6f20*/  FMUL.FTZ R0, R0, 1 ;  /* 0x3f80000000007820 */ /* 0x000fc80000410000 */
[----:B------:R0:W4:Y:S01]  /*6f30*/  F2F.F64.F32 R36, R0 ;  /* 0x0000000000247310 */ /* 0x0001220000201800 */
[----:B------:R-:W-:Y:S05]  /*6f40*/  BRA `(.L_x_10872) ;  /* 0x0000000800f87947 */ /* 0x000fea0003800000 */
.L_x_10875:
        /* <DEDUP_REMOVED lines=10> */
.L_x_10878:
[----:B------:R-:W4:Y:S02]  /*6ff0*/  LDG.E.U16 R4, desc[UR36][R4.64] ;  /* 0x0000002404047981 */ /* 0x000f24000c1e1500 */
[----:B----4-:R-:W-:-:S05]  /*7000*/  HADD2.F32 R0, -RZ, R4.H0_H0 ;  /* 0x20000004ff007230 */ /* 0x010fca0000004100 */
[----:B------:R-:W-:-:S04]  /*7010*/  FMUL.FTZ R0, R0, 1 ;  /* 0x3f80000000007820 */ /* 0x000fc80000410000 */
[----:B------:R0:W4:Y:S01]  /*7020*/  F2F.F64.F32 R36, R0 ;  /* 0x0000000000247310 */ /* 0x0001220000201800 */
[----:B------:R-:W-:Y:S05]  /*7030*/  BRA `(.L_x_10872) ;  /* 0x0000000800bc7947 */ /* 0x000fea0003800000 */
.L_x_10877:
[----:B------:R0:W5:Y:S01]  /*7040*/  LDG.E.64 R36, desc[UR36][R4.64] ;  /* 0x0000002404247981 */ /* 0x000162000c1e1b00 */
[----:B------:R-:W-:Y:S05]  /*7050*/  BRA `(.L_x_10872) ;  /* 0x0000000800b47947 */ /* 0x000fea0003800000 */
.L_x_10867:
        /* <DEDUP_REMOVED lines=13> */
.L_x_10881:
[----:B------:R0:W5:Y:S01]  /*7130*/  LDG.E.64 R36, desc[UR36][R4.64] ;  /* 0x0000002404247981 */ /* 0x000162000c1e1b00 */
[----:B------:R-:W-:Y:S05]  /*7140*/  BRA `(.L_x_10872) ;  /* 0x0000000800787947 */ /* 0x000fea0003800000 */
.L_x_10880:
        /* <DEDUP_REMOVED lines=28> */
.L_x_10883:
        /* <DEDUP_REMOVED lines=15> */
.L_x_10882:
[----:B------:R-:W4:Y:S02]  /*7400*/  LDG.E.U16 R0, desc[UR36][R4.64] ;  /* 0x0000002404007981 */ /* 0x000f24000c1e1500 */
[----:B----4-:R-:W-:-:S04]  /*7410*/  IMAD.U32 R0, R0, 0x10000, RZ ;  /* 0x0001000000007824 */ /* 0x010fc800078e00ff */
[----:B------:R-:W-:-:S04]  /*7420*/  FMUL.FTZ R0, R0, 1 ;  /* 0x3f80000000007820 */ /* 0x000fc80000410000 */
[----:B------:R0:W4:Y:S01]  /*7430*/  F2F.F64.F32 R36, R0 ;  /* 0x0000000000247310 */ /* 0x0001220000201800 */
[----:B------:R-:W-:Y:S05]  /*7440*/  BRA `(.L_x_10872) ;  /* 0x0000000400b87947 */ /* 0x000fea0003800000 */
.L_x_10879:
        /* <DEDUP_REMOVED lines=11> */
.L_x_10886:
        /* <DEDUP_REMOVED lines=21> */
.L_x_10890:
[----:B------:R-:W-:Y:S05]  /*7650*/  BSYNC B1 ;  /* 0x0000000000017941 */ /* 0x000fea0003800000 */
.L_x_10889:
[----:B------:R-:W-:Y:S01]  /*7660*/  LEA R5, R0, 0x3b800000, 0x17 ;  /* 0x3b80000000057811 */ /* 0x000fe200078eb8ff */
[----:B------:R-:W-:-:S05]  /*7670*/  IMAD.SHL.U32 R0, R3, 0x100000, RZ ;  /* 0x0010000003007824 */ /* 0x000fca00078e00ff */
[----:B------:R-:W-:-:S07]  /*7680*/  LOP3.LUT R0, R5, R0, R6, 0xfe, !PT ;  /* 0x0000000005007212 */ /* 0x000fce00078efe06 */
.L_x_10888:
[----:B------:R-:W-:Y:S05]  /*7690*/  BSYNC B0 ;  /* 0x0000000000007941 */ /* 0x000fea0003800000 */
.L_x_10887:
[----:B------:R-:W-:-:S04]  /*76a0*/  FMUL.FTZ R0, R0, 1 ;  /* 0x3f80000000007820 */ /* 0x000fc80000410000 */
[----:B------:R0:W4:Y:S01]  /*76b0*/  F2F.F64.F32 R36, R0 ;  /* 0x0000000000247310 */ /* 0x0001220000201800 */
[----:B------:R-:W-:Y:S05]  /*76c0*/  BRA `(.L_x_10872) ;  /* 0x0000000400187947 */ /* 0x000fea0003800000 */
.L_x_10885:
        /* <DEDUP_REMOVED lines=21> */
.L_x_10894:
[----:B------:R-:W-:Y:S05]  /*7820*/  BSYNC B1 ;  /* 0x0000000000017941 */ /* 0x000fea0003800000 */
.L_x_10893:
[----:B------:R-:W-:Y:S01]  /*7830*/  LEA R5, R0, 0x37800000, 0x17 ;  /* 0x3780000000057811 */ /* 0x000fe200078eb8ff */
[----:B------:R-:W-:-:S05]  /*7840*/  IMAD.SHL.U32 R0, R3, 0x200000, RZ ;  /* 0x0020000003007824 */ /* 0x000fca00078e00ff */
[----:B------:R-:W-:-:S07]  /*7850*/  LOP3.LUT R0, R5, R0, R6, 0xfe, !PT ;  /* 0x0000000005007212 */ /* 0x000fce00078efe06 */
.L_x_10892:
[----:B------:R-:W-:Y:S05]  /*7860*/  BSYNC B0 ;  /* 0x0000000000007941 */ /* 0x000fea0003800000 */
.L_x_10891:
[----:B------:R-:W-:-:S04]  /*7870*/  FMUL.FTZ R0, R0, 1 ;  /* 0x3f80000000007820 */ /* 0x000fc80000410000 */
[----:B------:R0:W4:Y:S01]  /*7880*/  F2F.F64.F32 R36, R0 ;  /* 0x0000000000247310 */ /* 0x0001220000201800 */
[----:B------:R-:W-:Y:S05]  /*7890*/  BRA `(.L_x_10872) ;  /* 0x0000000000a47947 */ /* 0x000fea0003800000 */
.L_x_10884:
        /* <DEDUP_REMOVED lines=14> */
.L_x_10898:
[----:B------:R-:W-:Y:S05]  /*7980*/  BSYNC B0 ;  /* 0x0000000000007941 */ /* 0x000fea0003800000 */
.L_x_10897:
[----:B------:R-:W-:-:S04]  /*7990*/  FMUL.FTZ R0, R0, 1 ;  /* 0x3f80000000007820 */ /* 0x000fc80000410000 */
[----:B------:R0:W4:Y:S01]  /*79a0*/  F2F.F64.F32 R36, R0 ;  /* 0x0000000000247310 */ /* 0x0001220000201800 */
[----:B------:R-:W-:Y:S05]  /*79b0*/  BRA `(.L_x_10872) ;  /* 0x00000000005c7947 */ /* 0x000fea0003800000 */
.L_x_10871:
        /* <DEDUP_REMOVED lines=16> */
.L_x_10899:
[----:B------:R-:W-:Y:S01]  /*7ac0*/  CS2R R36, SRZ ;  /* 0x0000000000247805 */ /* 0x000fe2000001ff00 */
[----:B------:R-:W-:Y:S06]  /*7ad0*/  BRA `(.L_x_10872) ;  /* 0x0000000000147947 */ /* 0x000fec0003800000 */
.L_x_10896:
[----:B------:R-:W4:Y:S02]  /*7ae0*/  LDG.E.64 R36, desc[UR36][R4.64] ;  /* 0x0000002404247981 */ /* 0x000f24000c1e1b00 */
[----:B----4-:R-:W0:Y:S01]  /*7af0*/  I2F.F64.U64 R36, R36 ;  /* 0x0000002400247312 */ /* 0x010e220000301800 */
[----:B------:R-:W-:Y:S05]  /*7b00*/  BRA `(.L_x_10872) ;  /* 0x0000000000087947 */ /* 0x000fea0003800000 */
.L_x_10895:
[----:B------:R-:W4:Y:S02]  /*7b10*/  LDG.E R4, desc[UR36][R4.64] ;  /* 0x0000002404047981 */ /* 0x000f24000c1e1900 */
[----:B----4-:R0:W4:Y:S02]  /*7b20*/  I2F.F64.U32 R36, R4 ;  /* 0x0000000400247312 */ /* 0x0101240000201800 */
.L_x_10872:
        /* <DEDUP_REMOVED lines=19> */
.L_x_10903:
[----:B------:R-:W2:Y:S02]  /*7c60*/  LDG.E.U8 R4, desc[UR36][R4.64] ;  /* 0x0000002404047981 */ /* 0x000ea4000c1e1100 */
[----:B--2---:R0:W2:Y:S01]  /*7c70*/  I2F.F64.U16 R22, R4 ;  /* 0x0000000400167312 */ /* 0x0040a20000101800 */
[----:B------:R-:W-:Y:S05]  /*7c80*/  BRA `(.L_x_10905) ;  /* 0x0000000c00707947 */ /* 0x000fea0003800000 */
.L_x_10902:
        /* <DEDUP_REMOVED lines=9> */
.L_x_10907:
[----:B------:R-:W2:Y:S02]  /*7d20*/  LDG.E R4, desc[UR36][R4.64] ;  /* 0x0000002404047981 */ /* 0x000ea4000c1e1900 */
[----:B--2---:R0:W2:Y:S01]  /*7d30*/  I2F.F64 R22, R4 ;  /* 0x0000000400167312 */ /* 0x0040a20000201c00 */
[----:B------:R-:W-:Y:S05]  /*7d40*/  BRA `(.L_x_10905) ;  /* 0x0000000c00407947 */ /* 0x000fea0003800000 */
.L_x_10906:
[----:B------:R-:W2:Y:S02]  /*7d50*/  LDG.E.U16 R4, desc[UR36][R4.64] ;  /* 0x0000002404047981 */ /* 0x000ea4000c1e1500 */
[----:B--2---:R0:W2:Y:S01]  /*7d60*/  I2F.F64.S16 R22, R4 ;  /* 0x0000000400167312 */ /* 0x0040a20000101c00 */
[----:B------:R-:W-:Y:S05]  /*7d70*/  BRA `(.L_x_10905) ;  /* 0x0000000c00347947 */ /* 0x000fea0003800000 */
.L_x_10901:
        /* <DEDUP_REMOVED lines=10> */
.L_x_10909:
[----:B------:R-:W2:Y:S02]  /*7e20*/  LDG.E.U16 R0, desc[UR36][R4.64] ;  /* 0x0000002404007981 */ /* 0x000ea4000c1e1500 */
[----:B--2---:R-:W-:-:S05]  /*7e30*/  HADD2.F32 R0, -RZ, R0.H0_H0 ;  /* 0x20000000ff007230 */ /* 0x004fca0000004100 */
[----:B------:R-:W-:-:S04]  /*7e40*/  FMUL.FTZ R0, R0, 1 ;  /* 0x3f80000000007820 */ /* 0x000fc80000410000 */
[----:B------:R0:W2:Y:S01]  /*7e50*/  F2F.F64.F32 R22, R0 ;  /* 0x0000000000167310 */ /* 0x0000a20000201800 */
[----:B------:R-:W-:Y:S05]  /*7e60*/  BRA `(.L_x_10905) ;  /* 0x0000000800f87947 */ /* 0x000fea0003800000 */
.L_x_10908:
        /* <DEDUP_REMOVED lines=10> */
.L_x_10911:
[----:B------:R-:W2:Y:S02]  /*7f10*/  LDG.E.U16 R4, desc[UR36][R4.64] ;  /* 0x0000002404047981 */ /* 0x000ea4000c1e1500 */
[----:B--2---:R-:W-:-:S05]  /*7f20*/  HADD2.F32 R0, -RZ, R4.H0_H0 ;  /* 0x20000004ff007230 */ /* 0x004fca0000004100 */
[----:B------:R-:W-:-:S04]  /*7f30*/  FMUL.FTZ R0, R0, 1 ;  /* 0x3f80000000007820 */ /* 0x000fc80000410000 */
[----:B------:R0:W2:Y:S01]  /*7f40*/  F2F.F64.F32 R22, R0 ;  /* 0x0000000000167310 */ /* 0x0000a20000201800 */
[----:B------:R-:W-:Y:S05]  /*7f50*/  BRA `(.L_x_10905) ;  /* 0x0000000800bc7947 */ /* 0x000fea0003800000 */
.L_x_10910:
[----:B------:R0:W5:Y:S01]  /*7f60*/  LDG.E.64 R22, desc[UR36][R4.64] ;  /* 0x0000002404167981 */ /* 0x000162000c1e1b00 */
[----:B------:R-:W-:Y:S05]  /*7f70*/  BRA `(.L_x_10905) ;  /* 0x0000000800b47947 */ /* 0x000fea0003800000 */
.L_x_10900:
        /* <DEDUP_REMOVED lines=13> */
.L_x_10914:
[----:B------:R0:W5:Y:S01]  /*8050*/  LDG.E.64 R22, desc[UR36][R4.64] ;  /* 0x0000002404167981 */ /* 0x000162000c1e1b00 */
[----:B------:R-:W-:Y:S05]  /*8060*/  BRA `(.L_x_10905) ;  /* 0x0000000800787947 */ /* 0x000fea0003800000 */
.L_x_10913:
        /* <DEDUP_REMOVED lines=28> */
.L_x_10916:
        /* <DEDUP_REMOVED lines=15> */
.L_x_10915:
[----:B------:R-:W2:Y:S02]  /*8320*/  LDG.E.U16 R0, desc[UR36][R4.64] ;  /* 0x0000002404007981 */ /* 0x000ea4000c1e1500 */
[----:B--2---:R-:W-:-:S04]  /*8330*/  IMAD.U32 R0, R0, 0x10000, RZ ;  /* 0x0001000000007824 */ /* 0x004fc800078e00ff */
[----:B------:R-:W-:-:S04]  /*8340*/  FMUL.FTZ R0, R0, 1 ;  /* 0x3f80000000007820 */ /* 0x000fc80000410000 */
[----:B------:R0:W2:Y:S01]  /*8350*/  F2F.F64.F32 R22, R0 ;  /* 0x0000000000167310 */ /* 0x0000a20000201800 */
[----:B------:R-:W-:Y:S05]  /*8360*/  BRA `(.L_x_10905) ;  /* 0x0000000400b87947 */ /* 0x000fea0003800000 */
.L_x_10912:
        /* <DEDUP_REMOVED lines=11> */
.L_x_10919:
        /* <DEDUP_REMOVED lines=21> */
.L_x_10923:
[----:B------:R-:W-:Y:S05]  /*8570*/  BSYNC B1 ;  /* 0x0000000000017941 */ /* 0x000fea0003800000 */
.L_x_10922:
[----:B------:R-:W-:Y:S01]  /*8580*/  LEA R5, R0, 0x3b800000, 0x17 ;  /* 0x3b80000000057811 */ /* 0x000fe200078eb8ff */
[----:B------:R-:W-:-:S05]  /*8590*/  IMAD.SHL.U32 R0, R3, 0x100000, RZ ;  /* 0x0010000003007824 */ /* 0x000fca00078e00ff */
[----:B------:R-:W-:-:S07]  /*85a0*/  LOP3.LUT R0, R5, R0, R6, 0xfe, !PT ;  /* 0x0000000005007212 */ /* 0x000fce00078efe06 */
.L_x_10921:
[----:B------:R-:W-:Y:S05]  /*85b0*/  BSYNC B0 ;  /* 0x0000000000007941 */ /* 0x000fea0003800000 */
.L_x_10920:
[----:B------:R-:W-:-:S04]  /*85c0*/  FMUL.FTZ R0, R0, 1 ;  /* 0x3f80000000007820 */ /* 0x000fc80000410000 */
[----:B------:R0:W2:Y:S01]  /*85d0*/  F2F.F64.F32 R22, R0 ;  /* 0x0000000000167310 */ /* 0x0000a20000201800 */
[----:B------:R-:W-:Y:S05]  /*85e0*/  BRA `(.L_x_10905) ;  /* 0x0000000400187947 */ /* 0x000fea0003800000 */
.L_x_10918:
        /* <DEDUP_REMOVED lines=21> */
.L_x_10927:
[----:B------:R-:W-:Y:S05]  /*8740*/  BSYNC B1 ;  /* 0x0000000000017941 */ /* 0x000fea0003800000 */
.L_x_10926:
[----:B------:R-:W-:Y:S01]  /*8750*/  LEA R5, R0, 0x37800000, 0x17 ;  /* 0x3780000000057811 */ /* 0x000fe200078eb8ff */
[----:B------:R-:W-:-:S05]  /*8760*/  IMAD.SHL.U32 R0, R3, 0x200000, RZ ;  /* 0x0020000003007824 */ /* 0x000fca00078e00ff */
[----:B------:R-:W-:-:S07]  /*8770*/  LOP3.LUT R0, R5, R0, R6, 0xfe, !PT ;  /* 0x0000000005007212 */ /* 0x000fce00078efe06 */
.L_x_10925:
[----:B------:R-:W-:Y:S05]  /*8780*/  BSYNC B0 ;  /* 0x0000000000007941 */ /* 0x000fea0003800000 */
.L_x_10924:
[----:B------:R-:W-:-:S04]  /*8790*/  FMUL.FTZ R0, R0, 1 ;  /* 0x3f80000000007820 */ /* 0x000fc80000410000 */
[----:B------:R0:W2:Y:S01]  /*87a0*/  F2F.F64.F32 R22, R0 ;  /* 0x0000000000167310 */ /* 0x0000a20000201800 */
[----:B------:R-:W-:Y:S05]  /*87b0*/  BRA `(.L_x_10905) ;  /* 0x0000000000a47947 */ /* 0x000fea0003800000 */
.L_x_10917:
        /* <DEDUP_REMOVED lines=14> */
.L_x_10931:
[----:B------:R-:W-:Y:S05]  /*88a0*/  BSYNC B0 ;  /* 0x0000000000007941 */ /* 0x000fea0003800000 */
.L_x_10930:
[----:B------:R-:W-:-:S04]  /*88b0*/  FMUL.FTZ R0, R0, 1 ;  /* 0x3f80000000007820 */ /* 0x000fc80000410000 */
[----:B------:R0:W2:Y:S01]  /*88c0*/  F2F.F64.F32 R22, R0 ;  /* 0x0000000000167310 */ /* 0x0000a20000201800 */
[----:B------:R-:W-:Y:S05]  /*88d0*/  BRA `(.L_x_10905) ;  /* 0x00000000005c7947 */ /* 0x000fea0003800000 */
.L_x_10904:
        /* <DEDUP_REMOVED lines=16> */
.L_x_10932:
[----:B------:R-:W-:Y:S01]  /*89e0*/  CS2R R22, SRZ ;  /* 0x0000000000167805 */ /* 0x000fe2000001ff00 */
[----:B------:R-:W-:Y:S06]  /*89f0*/  BRA `(.L_x_10905) ;  /* 0x0000000000147947 */ /* 0x000fec0003800000 */
.L_x_10929:
[----:B------:R-:W2:Y:S02]  /*8a00*/  LDG.E.64 R22, desc[UR36][R4.64] ;  /* 0x0000002404167981 */ /* 0x000ea4000c1e1b00 */
[----:B--2---:R-:W0:Y:S01]  /*8a10*/  I2F.F64.U64 R22, R22 ;  /* 0x0000001600167312 */ /* 0x004e220000301800 */
[----:B------:R-:W-:Y:S05]  /*8a20*/  BRA `(.L_x_10905) ;  /* 0x0000000000087947 */ /* 0x000fea0003800000 */
.L_x_10928:
[----:B------:R-:W2:Y:S02]  /*8a30*/  LDG.E R4, desc[UR36][R4.64] ;  /* 0x0000002404047981 */ /* 0x000ea4000c1e1900 */
[----:B--2---:R0:W2:Y:S02]  /*8a40*/  I2F.F64.U32 R22, R4 ;  /* 0x0000000400167312 */ /* 0x0040a40000201800 */
.L_x_10905:
[----:B------:R-:W-:-:S07]  /*8a50*/  VIADD R35, R35, 0x80 ;  /* 0x0000008023237836 */ /* 0x000fce0000000000 */
.L_x_10833:
[----:B------:R-:W-:Y:S05]  /*8a60*/  BSYNC B6 ;  /* 0x0000000000067941 */ /* 0x000fea0003800000 */
.L_x_10832:
[----:B------:R-:W-:Y:S01]  /*8a70*/  ISETP.GE.AND P0, PT, R35, R2, PT ;  /* 0x000000022300720c */ /* 0x000fe20003f06270 */
[----:B------:R-:W-:Y:S01]  /*8a80*/  BSSY B6, `(.L_x_10933) ;  /* 0x00002db000067945 */ /* 0x000fe20003800000 */
[----:B----4-:R-:W-:Y:S02]  /*8a90*/  CS2R R16, SRZ ;  /* 0x0000000000107805 */ /* 0x010fe4000001ff00 */
        /* <DEDUP_REMOVED lines=22> */
.L_x_10938:
[----:B------:R-:W4:Y:S02]  /*8c00*/  LDG.E.U8 R4, desc[UR36][R4.64] ;  /* 0x0000002404047981 */ /* 0x000f24000c1e1100 */
[----:B----4-:R0:W4:Y:S01]  /*8c10*/  I2F.F64.U16 R16, R4 ;  /* 0x0000000400107312 */ /* 0x0101220000101800 */
[----:B------:R-:W-:Y:S05]  /*8c20*/  BRA `(.L_x_10940) ;  /* 0x0000000c00707947 */ /* 0x000fea0003800000 */
.L_x_10937:
        /* <DEDUP_REMOVED lines=9> */
.L_x_10942:
[----:B------:R-:W4:Y:S02]  /*8cc0*/  LDG.E R4, desc[UR36][R4.64] ;  /* 0x0000002404047981 */ /* 0x000f24000c1e1900 */
[----:B----4-:R0:W4:Y:S01]  /*8cd0*/  I2F.F64 R16, R4 ;  /* 0x0000000400107312 */ /* 0x0101220000201c00 */
[----:B------:R-:W-:Y:S05]  /*8ce0*/  BRA `(.L_x_10940) ;  /* 0x0000000c00407947 */ /* 0x000fea0003800000 */
.L_x_10941:
[----:B------:R-:W4:Y:S02]  /*8cf0*/  LDG.E.U16 R4, desc[UR36][R4.64] ;  /* 0x0000002404047981 */ /* 0x000f24000c1e1500 */
[----:B----4-:R0:W4:Y:S01]  /*8d00*/  I2F.F64.S16 R16, R4 ;  /* 0x0000000400107312 */ /* 0x0101220000101c00 */
[----:B------:R-:W-:Y:S05]  /*8d10*/  BRA `(.L_x_10940) ;  /* 0x0000000c00347947 */ /* 0x000fea0003800000 */
.L_x_10936:
        /* <DEDUP_REMOVED lines=10> */
.L_x_10944:
[----:B------:R-:W4:Y:S02]  /*8dc0*/  LDG.E.U16 R0, desc[UR36][R4.64] ;  /* 0x0000002404007981 */ /* 0x000f24000c1e1500 */
[----:B----4-:R-:W-:-:S05]  /*8dd0*/  HADD2.F32 R0, -RZ, R0.H0_H0 ;  /* 0x20000000ff007230 */ /* 0x010fca0000004100 */
[----:B------:R-:W-:-:S04]  /*8de0*/  FMUL.FTZ R0, R0, 1 ;  /* 0x3f80000000007820 */ /* 0x000fc80000410000 */
[----:B------:R0:W4:Y:S01]  /*8df0*/  F2F.F64.F32 R16, R0 ;  /* 0x0000000000107310 */ /* 0x0001220000201800 */
[----:B------:R-:W-:Y:S05]  /*8e00*/  BRA `(.L_x_10940) ;  /* 0x0000000800f87947 */ /* 0x000fea0003800000 */
.L_x_10943:
        /* <DEDUP_REMOVED lines=10> */
.L_x_10946:
[----:B------:R-:W4:Y:S02]  /*8eb0*/  LDG.E.U16 R4, desc[UR36][R4.64] ;  /* 0x0000002404047981 */ /* 0x000f24000c1e1500 */
[----:B----4-:R-:W-:-:S05]  /*8ec0*/  HADD2.F32 R0, -RZ, R4.H0_H0 ;  /* 0x20000004ff007230 */ /* 0x010fca0000004100 */
[----:B------:R-:W-:-:S04]  /*8ed0*/  FMUL.FTZ R0, R0, 1 ;  /* 0x3f80000000007820 */ /* 0x000fc80000410000 */
[----:B------:R0:W4:Y:S01]  /*8ee0*/  F2F.F64.F32 R16, R0 ;  /* 0x0000000000107310 */ /* 0x0001220000201800 */
[----:B------:R-:W-:Y:S05]  /*8ef0*/  BRA `(.L_x_10940) ;  /* 0x0000000800bc7947 */ /* 0x000fea0003800000 */
.L_x_10945:
[----:B------:R0:W5:Y:S01]  /*8f00*/  LDG.E.64 R16, desc[UR36][R4.64] ;  /* 0x0000002404107981 */ /* 0x000162000c1e1b00 */
[----:B------:R-:W-:Y:S05]  /*8f10*/  BRA `(.L_x_10940) ;  /* 0x0000000800b47947 */ /* 0x000fea0003800000 */
.L_x_10935:
        /* <DEDUP_REMOVED lines=13> */
.L_x_10949:
[----:B------:R0:W5:Y:S01]  /*8ff0*/  LDG.E.64 R16, desc[UR36][R4.64] ;  /* 0x0000002404107981 */ /* 0x000162000c1e1b00 */
[----:B------:R-:W-:Y:S05]  /*9000*/  BRA `(.L_x_10940) ;  /* 0x0000000800787947 */ /* 0x000fea0003800000 */
.L_x_10948:
        /* <DEDUP_REMOVED lines=28> */
.L_x_10951:
        /* <DEDUP_REMOVED lines=15> */
.L_x_10950:
[----:B------:R-:W4:Y:S02]  /*92c0*/  LDG.E.U16 R0, desc[UR36][R4.64] ;  /* 0x0000002404007981 */ /* 0x000f24000c1e1500 */
[----:B----4-:R-:W-:-:S04]  /*92d0*/  IMAD.U32 R0, R0, 0x10000, RZ ;  /* 0x0001000000007824 */ /* 0x010fc800078e00ff */
[----:B------:R-:W-:-:S04]  /*92e0*/  FMUL.FTZ R0, R0, 1 ;  /* 0x3f80000000007820 */ /* 0x000fc80000410000 */
[----:B------:R0:W4:Y:S01]  /*92f0*/  F2F.F64.F32 R16, R0 ;  /* 0x0000000000107310 */ /* 0x0001220000201800 */
[----:B------:R-:W-:Y:S05]  /*9300*/  BRA `(.L_x_10940) ;  /* 0x0000000400b87947 */ /* 0x000fea0003800000 */
.L_x_10947:
        /* <DEDUP_REMOVED lines=11> */
.L_x_10954:
        /* <DEDUP_REMOVED lines=21> */
.L_x_10958:
[----:B------:R-:W-:Y:S05]  /*9510*/  BSYNC B1 ;  /* 0x0000000000017941 */ /* 0x000fea0003800000 */
.L_x_10957:
[----:B------:R-:W-:Y:S01]  /*9520*/  LEA R5, R0, 0x3b800000, 0x17 ;  /* 0x3b80000000057811 */ /* 0x000fe200078eb8ff */
[----:B------:R-:W-:-:S05]  /*9530*/  IMAD.SHL.U32 R0, R3, 0x100000, RZ ;  /* 0x0010000003007824 */ /* 0x000fca00078e00ff */
[----:B------:R-:W-:-:S07]  /*9540*/  LOP3.LUT R0, R5, R0, R6, 0xfe, !PT ;  /* 0x0000000005007212 */ /* 0x000fce00078efe06 */
.L_x_10956:
[----:B------:R-:W-:Y:S05]  /*9550*/  BSYNC B0 ;  /* 0x0000000000007941 */ /* 0x000fea0003800000 */
.L_x_10955:
[----:B------:R-:W-:-:S04]  /*9560*/  FMUL.FTZ R0, R0, 1 ;  /* 0x3f80000000007820 */ /* 0x000fc80000410000 */
[----:B------:R0:W4:Y:S01]  /*9570*/  F2F.F64.F32 R16, R0 ;  /* 0x0000000000107310 */ /* 0x0001220000201800 */
[----:B------:R-:W-:Y:S05]  /*9580*/  BRA `(.L_x_10940) ;  /* 0x0000000400187947 */ /* 0x000fea0003800000 */
.L_x_10953:
        /* <DEDUP_REMOVED lines=21> */
.L_x_10962:
[----:B------:R-:W-:Y:S05]  /*96e0*/  BSYNC B1 ;  /* 0x0000000000017941 */ /* 0x000fea0003800000 */
.L_x_10961:
[----:B------:R-:W-:Y:S01]  /*96f0*/  LEA R5, R0, 0x37800000, 0x17 ;  /* 0x3780000000057811 */ /* 0x000fe200078eb8ff */
[----:B------:R-:W-:-:S05]  /*9700*/  IMAD.SHL.U32 R0, R3, 0x200000, RZ ;  /* 0x0020000003007824 */ /* 0x000fca00078e00ff */
[----:B------:R-:W-:-:S07]  /*9710*/  LOP3.LUT R0, R5, R0, R6, 0xfe, !PT ;  /* 0x0000000005007212 */ /* 0x000fce00078efe06 */
.L_x_10960:
[----:B------:R-:W-:Y:S05]  /*9720*/  BSYNC B0 ;  /* 0x0000000000007941 */ /* 0x000fea0003800000 */
.L_x_10959:
[----:B------:R-:W-:-:S04]  /*9730*/  FMUL.FTZ R0, R0, 1 ;  /* 0x3f80000000007820 */ /* 0x000fc80000410000 */
[----:B------:R0:W4:Y:S01]  /*9740*/  F2F.F64.F32 R16, R0 ;  /* 0x0000000000107310 */ /* 0x0001220000201800 */
[----:B------:R-:W-:Y:S05]  /*9750*/  BRA `(.L_x_10940) ;  /* 0x0000000000a47947 */ /* 0x000fea0003800000 */
.L_x_10952:
        /* <DEDUP_REMOVED lines=14> */
.L_x_10966:
[----:B------:R-:W-:Y:S05]  /*9840*/  BSYNC B0 ;  /* 0x0000000000007941 */ /* 0x000fea0003800000 */
.L_x_10965:
[----:B------:R-:W-:-:S04]  /*9850*/  FMUL.FTZ R0, R0, 1 ;  /* 0x3f80000000007820 */ /* 0x000fc80000410000 */
[----:B------:R0:W4:Y:S01]  /*9860*/  F2F.F64.F32 R16, R0 ;  /* 0x0000000000107310 */ /* 0x0001220000201800 */
[----:B------:R-:W-:Y:S05]  /*9870*/  BRA `(.L_x_10940) ;  /* 0x00000000005c7947 */ /* 0x000fea0003800000 */
.L_x_10939:
        /* <DEDUP_REMOVED lines=16> */
.L_x_10967:
[----:B------:R-:W-:Y:S01]  /*9980*/  CS2R R16, SRZ ;  /* 0x0000000000107805 */ /* 0x000fe2000001ff00 */
[----:B------:R-:W-:Y:S06]  /*9990*/  BRA `(.L_x_10940) ;  /* 0x0000000000147947 */ /* 0x000fec0003800000 */
.L_x_10964:
[----:B------:R-:W4:Y:S02]  /*99a0*/  LDG.E.64 R16, desc[UR36][R4.64] ;  /* 0x0000002404107981 */ /* 0x000f24000c1e1b00 */
[----:B----4-:R-:W0:Y:S01]  /*99b0*/  I2F.F64.U64 R16, R16 ;  /* 0x0000001000107312 */ /* 0x010e220000301800 */
[----:B------:R-:W-:Y:S05]  /*99c0*/  BRA `(.L_x_10940) ;  /* 0x0000000000087947 */ /* 0x000fea0003800000 */
.L_x_10963:
[----:B------:R-:W4:Y:S02]  /*99d0*/  LDG.E R4, desc[UR36][R4.64] ;  /* 0x0000002404047981 */ /* 0x000f24000c1e1900 */
[----:B----4-:R0:W4:Y:S02]  /*99e0*/  I2F.F64.U32 R16, R4 ;  /* 0x0000000400107312 */ /* 0x0101240000201800 */
.L_x_10940:
        /* <DEDUP_REMOVED lines=20> */
.L_x_10971:
[----:B------:R-:W2:Y:S02]  /*9b30*/  LDG.E.U8 R4, desc[UR36][R4.64] ;  /* 0x0000002404047981 */ /* 0x000ea4000c1e1100 */
[----:B--2---:R0:W1:Y:S01]  /*9b40*/  I2F.F64.U16 R30, R4 ;  /* 0x00000004001e7312 */ /* 0x0040620000101800 */
[----:B------:R-:W-:Y:S05]  /*9b50*/  BRA `(.L_x_10973) ;  /* 0x0000000c00707947 */ /* 0x000fea0003800000 */
.L_x_10970:
        /* <DEDUP_REMOVED lines=9> */
.L_x_10975:
[----:B------:R-:W2:Y:S02]  /*9bf0*/  LDG.E R4, desc[UR36][R4.64] ;  /* 0x0000002404047981 */ /* 0x000ea4000c1e1900 */
[----:B--2---:R0:W1:Y:S01]  /*9c00*/  I2F.F64 R30, R4 ;  /* 0x00000004001e7312 */ /* 0x0040620000201c00 */
[----:B------:R-:W-:Y:S05]  /*9c10*/  BRA `(.L_x_10973) ;  /* 0x0000000c00407947 */ /* 0x000fea0003800000 */
.L_x_10974:
[----:B------:R-:W2:Y:S02]  /*9c20*/  LDG.E.U16 R4, desc[UR36][R4.64] ;  /* 0x0000002404047981 */ /* 0x000ea4000c1e1500 */
[----:B--2---:R0:W1:Y:S01]  /*9c30*/  I2F.F64.S16 R30, R4 ;  /* 0x00000004001e7312 */ /* 0x0040620000101c00 */
[----:B------:R-:W-:Y:S05]  /*9c40*/  BRA `(.L_x_10973) ;  /* 0x0000000c00347947 */ /* 0x000fea0003800000 */
.L_x_10969:
        /* <DEDUP_REMOVED lines=10> */
.L_x_10977:
[----:B------:R-:W2:Y:S02]  /*9cf0*/  LDG.E.U16 R0, desc[UR36][R4.64] ;  /* 0x0000002404007981 */ /* 0x000ea4000c1e1500 */
[----:B--2---:R-:W-:-:S05]  /*9d00*/  HADD2.F32 R0, -RZ, R0.H0_H0 ;  /* 0x20000000ff007230 */ /* 0x004fca0000004100 */
[----:B------:R-:W-:-:S04]  /*9d10*/  FMUL.FTZ R0, R0, 1 ;  /* 0x3f80000000007820 */ /* 0x000fc80000410000 */
[----:B------:R0:W1:Y:S01]  /*9d20*/  F2F.F64.F32 R30, R0 ;  /* 0x00000000001e7310 */ /* 0x0000620000201800 */
[----:B------:R-:W-:Y:S05]  /*9d30*/  BRA `(.L_x_10973) ;  /* 0x0000000800f87947 */ /* 0x000fea0003800000 */
.L_x_10976:
        /* <DEDUP_REMOVED lines=10> */
.L_x_10979:
[----:B------:R-:W2:Y:S02]  /*9de0*/  LDG.E.U16 R4, desc[UR36][R4.64] ;  /* 0x0000002404047981 */ /* 0x000ea4000c1e1500 */
[----:B--2---:R-:W-:-:S05]  /*9df0*/  HADD2.F32 R0, -RZ, R4.H0_H0 ;  /* 0x20000004ff007230 */ /* 0x004fca0000004100 */
[----:B------:R-:W-:-:S04]  /*9e00*/  FMUL.FTZ R0, R0, 1 ;  /* 0x3f80000000007820 */ /* 0x000fc80000410000 */
[----:B------:R0:W1:Y:S01]  /*9e10*/  F2F.F64.F32 R30, R0 ;  /* 0x00000000001e7310 */ /* 0x0000620000201800 */
[----:B------:R-:W-:Y:S05]  /*9e20*/  BRA `(.L_x_10973) ;  /* 0x0000000800bc7947 */ /* 0x000fea0003800000 */
.L_x_10978:
[----:B------:R0:W5:Y:S01]  /*9e30*/  LDG.E.64 R30, desc[UR36][R4.64] ;  /* 0x00000024041e7981 */ /* 0x000162000c1e1b00 */
[----:B------:R-:W-:Y:S05]  /*9e40*/  BRA `(.L_x_10973) ;  /* 0x0000000800b47947 */ /* 0x000fea0003800000 */
.L_x_10968:
        /* <DEDUP_REMOVED lines=13> */
.L_x_10982:
[----:B------:R0:W5:Y:S01]  /*9f20*/  LDG.E.64 R30, desc[UR36][R4.64] ;  /* 0x00000024041e7981 */ /* 0x000162000c1e1b00 */
[----:B------:R-:W-:Y:S05]  /*9f30*/  BRA `(.L_x_10973) ;  /* 0x0000000800787947 */ /* 0x000fea0003800000 */
.L_x_10981:
        /* <DEDUP_REMOVED lines=28> */
.L_x_10984:
        /* <DEDUP_REMOVED lines=15> */
.L_x_10983:
[----:B------:R-:W2:Y:S02]  /*a1f0*/  LDG.E.U16 R0, desc[UR36][R4.64] ;  /* 0x0000002404007981 */ /* 0x000ea4000c1e1500 */
[----:B--2---:R-:W-:-:S04]  /*a200*/  IMAD.U32 R0, R0, 0x10000, RZ ;  /* 0x0001000000007824 */ /* 0x004fc800078e00ff */
[----:B------:R-:W-:-:S04]  /*a210*/  FMUL.FTZ R0, R0, 1 ;  /* 0x3f80000000007820 */ /* 0x000fc80000410000 */
[----:B------:R0:W1:Y:S01]  /*a220*/  F2F.F64.F32 R30, R0 ;  /* 0x00000000001e7310 */ /* 0x0000620000201800 */
[----:B------:R-:W-:Y:S05]  /*a230*/  BRA `(.L_x_10973) ;  /* 0x0000000400b87947 */ /* 0x000fea0003800000 */
.L_x_10980:
        /* <DEDUP_REMOVED lines=11> */
.L_x_10987:
        /* <DEDUP_REMOVED lines=21> */
.L_x_10991:
[----:B------:R-:W-:Y:S05]  /*a440*/  BSYNC B1 ;  /* 0x0000000000017941 */ /* 0x000fea0003800000 */
.L_x_10990:
[----:B------:R-:W-:Y:S01]  /*a450*/  LEA R5, R0, 0x3b800000, 0x17 ;  /* 0x3b80000000057811 */ /* 0x000fe200078eb8ff */
[----:B------:R-:W-:-:S05]  /*a460*/  IMAD.SHL.U32 R0, R3, 0x100000, RZ ;  /* 0x0010000003007824 */ /* 0x000fca00078e00ff */
[----:B------:R-:W-:-:S07]  /*a470*/  LOP3.LUT R0, R5, R0, R6, 0xfe, !PT ;  /* 0x0000000005007212 */ /* 0x000fce00078efe06 */
.L_x_10989:
[----:B------:R-:W-:Y:S05]  /*a480*/  BSYNC B0 ;  /* 0x0000000000007941 */ /* 0x000fea0003800000 */
.L_x_10988:
[----:B------:R-:W-:-:S04]  /*a490*/  FMUL.FTZ R0, R0, 1 ;  /* 0x3f80000000007820 */ /* 0x000fc80000410000 */
[----:B------:R0:W1:Y:S01]  /*a4a0*/  F2F.F64.F32 R30, R0 ;  /* 0x00000000001e7310 */ /* 0x0000620000201800 */
[----:B------:R-:W-:Y:S05]  /*a4b0*/  BRA `(.L_x_10973) ;  /* 0x0000000400187947 */ /* 0x000fea0003800000 */
.L_x_10986:
        /* <DEDUP_REMOVED lines=21> */
.L_x_10995:
[----:B------:R-:W-:Y:S05]  /*a610*/  BSYNC B1 ;  /* 0x0000000000017941 */ /* 0x000fea0003800000 */
.L_x_10994:
[----:B------:R-:W-:Y:S01]  /*a620*/  LEA R5, R0, 0x37800000, 0x17 ;  /* 0x3780000000057811 */ /* 0x000fe200078eb8ff */
[----:B------:R-:W-:-:S05]  /*a630*/  IMAD.SHL.U32 R0, R3, 0x200000, RZ ;  /* 0x0020000003007824 */ /* 0x000fca00078e00ff */
[----:B------:R-:W-:-:S07]  /*a640*/  LOP3.LUT R0, R5, R0, R6, 0xfe, !PT ;  /* 0x0000000005007212 */ /* 0x000fce00078efe06 */
.L_x_10993:
[----:B------:R-:W-:Y:S05]  /*a650*/  BSYNC B0 ;  /* 0x0000000000007941 */ /* 0x000fea0003800000 */
.L_x_10992:
[----:B------:R-:W-:-:S04]  /*a660*/  FMUL.FTZ R0, R0, 1 ;  /* 0x3f80000000007820 */ /* 0x000fc80000410000 */
[----:B------:R0:W1:Y:S01]  /*a670*/  F2F.F64.F32 R30, R0 ;  /* 0x00000000001e7310 */ /* 0x0000620000201800 */
[----:B------:R-:W-:Y:S05]  /*a680*/  BRA `(.L_x_10973) ;  /* 0x0000000000a47947 */ /* 0x000fea0003800000 */
.L_x_10985:
        /* <DEDUP_REMOVED lines=14> */
.L_x_10999:
[----:B------:R-:W-:Y:S05]  /*a770*/  BSYNC B0 ;  /* 0x0000000000007941 */ /* 0x000fea0003800000 */
.L_x_10998:
[----:B------:R-:W-:-:S04]  /*a780*/  FMUL.FTZ R0, R0, 1 ;  /* 0x3f80000000007820 */ /* 0x000fc80000410000 */
[----:B------:R0:W1:Y:S01]  /*a790*/  F2F.F64.F32 R30, R0 ;  /* 0x00000000001e7310 */ /* 0x0000620000201800 */
[----:B------:R-:W-:Y:S05]  /*a7a0*/  BRA `(.L_x_10973) ;  /* 0x00000000005c7947 */ /* 0x000fea0003800000 */
.L_x_10972:
        /* <DEDUP_REMOVED lines=16> */
.L_x_11000:
[----:B------:R-:W-:Y:S01]  /*a8b0*/  CS2R R30, SRZ ;  /* 0x00000000001e7805 */ /* 0x000fe2000001ff00 */
[----:B------:R-:W-:Y:S06]  /*a8c0*/  BRA `(.L_x_10973) ;  /* 0x0000000000147947 */ /* 0x000fec0003800000 */
.L_x_10997:
[----:B------:R-:W2:Y:S02]  /*a8d0*/  LDG.E.64 R30, desc[UR36][R4.64] ;  /* 0x00000024041e7981 */ /* 0x000ea4000c1e1b00 */
[----:B--2---:R-:W0:Y:S01]  /*a8e0*/  I2F.F64.U64 R30, R30 ;  /* 0x0000001e001e7312 */ /* 0x004e220000301800 */
[----:B------:R-:W-:Y:S05]  /*a8f0*/  BRA `(.L_x_10973) ;  /* 0x0000000000087947 */ /* 0x000fea0003800000 */
.L_x_10996:
[----:B------:R-:W2:Y:S02]  /*a900*/  LDG.E R4, desc[UR36][R4.64] ;  /* 0x0000002404047981 */ /* 0x000ea4000c1e1900 */
[----:B--2---:R0:W1:Y:S02]  /*a910*/  I2F.F64.U32 R30, R4 ;  /* 0x00000004001e7312 */ /* 0x0040640000201800 */
.L_x_10973:
        /* <DEDUP_REMOVED lines=19> */
.L_x_11004:
[----:B------:R-:W2:Y:S02]  /*aa50*/  LDG.E.U8 R4, desc[UR36][R4.64] ;  /* 0x0000002404047981 */ /* 0x000ea4000c1e1100 */
[----:B--2---:R0:W2:Y:S01]  /*aa60*/  I2F.F64.U16 R18, R4 ;  /* 0x0000000400127312 */ /* 0x0040a20000101800 */
[----:B------:R-:W-:Y:S05]  /*aa70*/  BRA `(.L_x_10934) ;  /* 0x0000000c006c7947 */ /* 0x000fea0003800000 */
.L_x_11003:
        /* <DEDUP_REMOVED lines=9> */
.L_x_11007:
[----:B------:R-:W2:Y:S02]  /*ab10*/  LDG.E R4, desc[UR36][R4.64] ;  /* 0x0000002404047981 */ /* 0x000ea4000c1e1900 */
[----:B--2---:R0:W2:Y:S01]  /*ab20*/  I2F.F64 R18, R4 ;  /* 0x0000000400127312 */ /* 0x0040a20000201c00 */
[----:B------:R-:W-:Y:S05]  /*ab30*/  BRA `(.L_x_10934) ;  /* 0x0000000c003c7947 */ /* 0x000fea0003800000 */
.L_x_11006:
[----:B------:R-:W2:Y:S02]  /*ab40*/  LDG.E.U16 R4, desc[UR36][R4.64] ;  /* 0x0000002404047981 */ /* 0x000ea4000c1e1500 */
[----:B--2---:R0:W2:Y:S01]  /*ab50*/  I2F.F64.S16 R18, R4 ;  /* 0x0000000400127312 */ /* 0x0040a20000101c00 */
[----:B------:R-:W-:Y:S05]  /*ab60*/  BRA `(.L_x_10934) ;  /* 0x0000000c00307947 */ /* 0x000fea0003800000 */
.L_x_11002:
        /* <DEDUP_REMOVED lines=10> */
.L_x_11009:
[----:B------:R-:W2:Y:S02]  /*ac10*/  LDG.E.U16 R0, desc[UR36][R4.64] ;  /* 0x0000002404007981 */ /* 0x000ea4000c1e1500 */
[----:B--2---:R-:W-:-:S05]  /*ac20*/  HADD2.F32 R0, -RZ, R0.H0_H0 ;  /* 0x20000000ff007230 */ /* 0x004fca0000004100 */
[----:B------:R-:W-:-:S04]  /*ac30*/  FMUL.FTZ R0, R0, 1 ;  /* 0x3f80000000007820 */ /* 0x000fc80000410000 */
[----:B------:R0:W2:Y:S01]  /*ac40*/  F2F.F64.F32 R18, R0 ;  /* 0x0000000000127310 */ /* 0x0000a20000201800 */
[----:B------:R-:W-:Y:S05]  /*ac50*/  BRA `(.L_x_10934) ;  /* 0x0000000800f47947 */ /* 0x000fea0003800000 */
.L_x_11008:
        /* <DEDUP_REMOVED lines=10> */
.L_x_11011:
[----:B------:R-:W2:Y:S02]  /*ad00*/  LDG.E.U16 R4, desc[UR36][R4.64] ;  /* 0x0000002404047981 */ /* 0x000ea4000c1e1500 */
[----:B--2---:R-:W-:-:S05]  /*ad10*/  HADD2.F32 R0, -RZ, R4.H0_H0 ;  /* 0x20000004ff007230 */ /* 0x004fca0000004100 */
[----:B------:R-:W-:-:S04]  /*ad20*/  FMUL.FTZ R0, R0, 1 ;  /* 0x3f80000000007820 */ /* 0x000fc80000410000 */
[----:B------:R0:W2:Y:S01]  /*ad30*/  F2F.F64.F32 R18, R0 ;  /* 0x0000000000127310 */ /* 0x0000a20000201800 */
[----:B------:R-:W-:Y:S05]  /*ad40*/  BRA `(.L_x_10934) ;  /* 0x0000000800b87947 */ /* 0x000fea0003800000 */
.L_x_11010:
[----:B------:R0:W5:Y:S01]  /*ad50*/  LDG.E.64 R18, desc[UR36][R4.64] ;  /* 0x0000002404127981 */ /* 0x000162000c1e1b00 */
[----:B------:R-:W-:Y:S05]  /*ad60*/  BRA `(.L_x_10934) ;  /* 0x0000000800b07947 */ /* 0x000fea0003800000 */
.L_x_11001:
        /* <DEDUP_REMOVED lines=13> */
.L_x_11014:
[----:B------:R0:W5:Y:S01]  /*ae40*/  LDG.E.64 R18, desc[UR36][R4.64] ;  /* 0x0000002404127981 */ /* 0x000162000c1e1b00 */
[----:B------:R-:W-:Y:S05]  /*ae50*/  BRA `(.L_x_10934) ;  /* 0x0000000800747947 */ /* 0x000fea0003800000 */
.L_x_11013:
        /* <DEDUP_REMOVED lines=28> */
.L_x_11016:
        /* <DEDUP_REMOVED lines=15> */
.L_x_11015:
[----:B------:R-:W2:Y:S02]  /*b110*/  LDG.E.U16 R0, desc[UR36][R4.64] ;  /* 0x0000002404007981 */ /* 0x000ea4000c1e1500 */
[----:B--2---:R-:W-:-:S04]  /*b120*/  IMAD.U32 R0, R0, 0x10000, RZ ;  /* 0x0001000000007824 */ /* 0x004fc800078e00ff */
[----:B------:R-:W-:-:S04]  /*b130*/  FMUL.FTZ R0, R0, 1 ;  /* 0x3f80000000007820 */ /* 0x000fc80000410000 */
[----:B------:R0:W2:Y:S01]  /*b140*/  F2F.F64.F32 R18, R0 ;  /* 0x0000000000127310 */ /* 0x0000a20000201800 */
[----:B------:R-:W-:Y:S05]  /*b150*/  BRA `(.L_x_10934) ;  /* 0x0000000400b47947 */ /* 0x000fea0003800000 */
.L_x_11012:
        /* <DEDUP_REMOVED lines=11> */
.L_x_11019:
        /* <DEDUP_REMOVED lines=21> */
.L_x_11023:
[----:B------:R-:W-:Y:S05]  /*b360*/  BSYNC B1 ;  /* 0x0000000000017941 */ /* 0x000fea0003800000 */
.L_x_11022:
[----:B------:R-:W-:Y:S01]  /*b370*/  LEA R5, R0, 0x3b800000, 0x17 ;  /* 0x3b80000000057811 */ /* 0x000fe200078eb8ff */
[----:B------:R-:W-:-:S05]  /*b380*/  IMAD.SHL.U32 R0, R3, 0x100000, RZ ;  /* 0x0010000003007824 */ /* 0x000fca00078e00ff */
[----:B------:R-:W-:-:S07]  /*b390*/  LOP3.LUT R0, R5, R0, R6, 0xfe, !PT ;  /* 0x0000000005007212 */ /* 0x000fce00078efe06 */
.L_x_11021:
[----:B------:R-:W-:Y:S05]  /*b3a0*/  BSYNC B0 ;  /* 0x0000000000007941 */ /* 0x000fea0003800000 */
.L_x_11020:
[----:B------:R-:W-:-:S04]  /*b3b0*/  FMUL.FTZ R0, R0, 1 ;  /* 0x3f80000000007820 */ /* 0x000fc80000410000 */
[----:B------:R0:W2:Y:S01]  /*b3c0*/  F2F.F64.F32 R18, R0 ;  /* 0x0000000000127310 */ /* 0x0000a20000201800 */
[----:B------:R-:W-:Y:S05]  /*b3d0*/  BRA `(.L_x_10934) ;  /* 0x0000000400147947 */ /* 0x000fea0003800000 */
.L_x_11018:
        /* <DEDUP_REMOVED lines=21> */
.L_x_11027:
[----:B------:R-:W-:Y:S05]  /*b530*/  BSYNC B1 ;  /* 0x0000000000017941 */ /* 0x000fea0003800000 */
.L_x_11026:
[----:B------:R-:W-:Y:S01]  /*b540*/  LEA R5, R0, 0x37800000, 0x17 ;  /* 0x3780000000057811 */ /* 0x000fe200078eb8ff */
[----:B------:R-:W-:-:S05]  /*b550*/  IMAD.SHL.U32 R0, R3, 0x200000, RZ ;  /* 0x0020000003007824 */ /* 0x000fca00078e00ff */
[----:B------:R-:W-:-:S07]  /*b560*/  LOP3.LUT R0, R5, R0, R6, 0xfe, !PT ;  /* 0x0000000005007212 */ /* 0x000fce00078efe06 */
.L_x_11025:
[----:B------:R-:W-:Y:S05]  /*b570*/  BSYNC B0 ;  /* 0x0000000000007941 */ /* 0x000fea0003800000 */
.L_x_11024:
[----:B------:R-:W-:-:S04]  /*b580*/  FMUL.FTZ R0, R0, 1 ;  /* 0x3f80000000007820 */ /* 0x000fc80000410000 */
[----:B------:R0:W2:Y:S01]  /*b590*/  F2F.F64.F32 R18, R0 ;  /* 0x0000000000127310 */ /* 0x0000a20000201800 */
[----:B------:R-:W-:Y:S05]  /*b5a0*/  BRA `(.L_x_10934) ;  /* 0x0000000000a07947 */ /* 0x000fea0003800000 */
.L_x_11017:
        /* <DEDUP_REMOVED lines=14> */
.L_x_11031:
[----:B------:R-:W-:Y:S05]  /*b690*/  BSYNC B0 ;  /* 0x0000000000007941 */ /* 0x000fea0003800000 */
.L_x_11030:
[----:B------:R-:W-:-:S04]  /*b6a0*/  FMUL.FTZ R0, R0, 1 ;  /* 0x3f80000000007820 */ /* 0x000fc80000410000 */
[----:B------:R0:W2:Y:S01]  /*b6b0*/  F2F.F64.F32 R18, R0 ;  /* 0x0000000000127310 */ /* 0x0000a20000201800 */
[----:B------:R-:W-:Y:S05]  /*b6c0*/  BRA `(.L_x_10934) ;  /* 0x0000000000587947 */ /* 0x000fea0003800000 */
.L_x_11005:
        /* <DEDUP_REMOVED lines=16> */
.L_x_11032:
[----:B------:R-:W-:Y:S05]  /*b7d0*/  BRA `(.L_x_10934) ;  /* 0x0000000000147947 */ /* 0x000fea0003800000 */
.L_x_11029:
[----:B------:R-:W2:Y:S02]  /*b7e0*/  LDG.E.64 R18, desc[UR36][R4.64] ;  /* 0x0000002404127981 */ /* 0x000ea4000c1e1b00 */
[----:B--2---:R-:W0:Y:S01]  /*b7f0*/  I2F.F64.U64 R18, R18 ;  /* 0x0000001200127312 */ /* 0x004e220000301800 */
[----:B------:R-:W-:Y:S05]  /*b800*/  BRA `(.L_x_10934) ;  /* 0x0000000000087947 */ /* 0x000fea0003800000 */
.L_x_11028:
[----:B------:R-:W2:Y:S02]  /*b810*/  LDG.E R4, desc[UR36][R4.64] ;  /* 0x0000002404047981 */ /* 0x000ea4000c1e1900 */
[----:B--2---:R0:W2:Y:S02]  /*b820*/  I2F.F64.U32 R18, R4 ;  /* 0x0000000400127312 */ /* 0x0040a40000201800 */
.L_x_10934:
[----:B------:R-:W-:Y:S05]  /*b830*/  BSYNC B6 ;  /* 0x0000000000067941 */ /* 0x000fea0003800000 */
.L_x_10933:
[----:B------:R-:W4:Y:S01]  /*b840*/  S2R R35, SR_TID.X ;  /* 0x0000000000237919 */ /* 0x000f220000002100 */
[----:B------:R-:W-:Y:S01]  /*b850*/  ULDC.64 UR4, c[0x0][0x220] ;  /* 0x0000880000047ab9 */ /* 0x000fe20000000a00 */
[----:B0-----:R-:W0:Y:S01]  /*b860*/  LDC.U8 R33, c[0x0][0x264] ;  /* 0x00009900ff217b82 */ /* 0x001e220000000000 */
[----:B--2--5:R-:W-:Y:S01]  /*b870*/  DMUL R44, R44, UR4 ;  /* 0x000000042c2c7c28 */ /* 0x024fe20008000000 */
[----:B------:R-:W-:Y:S01]  /*b880*/  BSSY B6, `(.L_x_11033) ;  /* 0x0000125000067945 */ /* 0x000fe20003800000 */
[----:B------:R-:W-:Y:S02]  /*b890*/  DMUL R40, R40, UR4 ;  /* 0x0000000428287c28 */ /* 0x000fe40008000000 */
[----:B------:R-:W-:Y:S02]  /*b8a0*/  DMUL R36, R36, UR4 ;  /* 0x0000000424247c28 */ /* 0x000fe40008000000 */
[----:B-1----:R-:W-:Y:S01]  /*b8b0*/  DMUL R30, R30, UR4 ;  /* 0x000000041e1e7c28 */ /* 0x002fe20008000000 */
[----:B------:R-:W-:Y:S01]  /*b8c0*/  ULDC.64 UR4, c[0x0][0x218] ;  /* 0x0000860000047ab9 */ /* 0x000fe20000000a00 */
[----:B------:R-:W-:-:S02]  /*b8d0*/  DMUL R4, R44, R42 ;  /* 0x0000002a2c047228 */ /* 0x000fc40000000000 */
[----:B------:R-:W-:Y:S02]  /*b8e0*/  DMUL R40, R40, R38 ;  /* 0x0000002628287228 */ /* 0x000fe40000000000 */
[----:B------:R-:W-:Y:S02]  /*b8f0*/  DMUL R36, R36, R22 ;  /* 0x0000001624247228 */ /* 0x000fe40000000000 */
[----:B------:R-:W-:Y:S02]  /*b900*/  DMUL R30, R30, R18 ;  /* 0x000000121e1e7228 */ /* 0x000fe40000000000 */
[----:B---3--:R-:W-:Y:S02]  /*b910*/  DFMA R4, R26, UR4, R4 ;  /* 0x000000041a047c2b */ /* 0x008fe40008000004 */
[----:B------:R-:W-:Y:S02]  /*b920*/  DFMA R28, R28, UR4, R40 ;  /* 0x000000041c1c7c2b */ /* 0x000fe40008000028 */
[----:B------:R-:W-:-:S02]  /*b930*/  DFMA R24, R24, UR4, R36 ;  /* 0x0000000418187c2b */ /* 0x000fc40008000024 */
[----:B----4-:R-:W-:Y:S01]  /*b940*/  DFMA R16, R16, UR4, R30 ;  /* 0x0000000410107c2b */ /* 0x010fe2000800001e */
[----:B------:R-:W-:-:S13]  /*b950*/  ISETP.GE.AND P0, PT, R35, R2, PT ;  /* 0x000000022300720c */ /* 0x000fda0003f06270 */
[----:B------:R-:W-:Y:S05]  /*b960*/  @P0 BRA `(.L_x_11034) ;  /* 0x0000001000580947 */ /* 0x000fea0003800000 */
[----:B------:R-:W1:Y:S01]  /*b970*/  LDC.64 R8, c[0x0][0x230] ;  /* 0x00008c00ff087b82 */ /* 0x000e620000000a00 */
[----:B------:R-:W-:Y:S01]  /*b980*/  IMAD R0, R32, 0x200, R35 ;  /* 0x0000020020007824 */ /* 0x000fe200078e0223 */
[----:B0-----:R-:W-:Y:S01]  /*b990*/  PRMT R6, R33, 0x9910, RZ ;  /* 0x0000991021067816 */ /* 0x001fe200000000ff */
[----:B------:R-:W-:Y:S01]  /*b9a0*/  ULDC UR4, c[0x0][0x268] ;  /* 0x00009a0000047ab9 */ /* 0x000fe20000000800 */
[----:B------:R-:W-:Y:S02]  /*b9b0*/  VIADD R35, R35, 0x80 ;  /* 0x0000008023237836 */ /* 0x000fe40000000000 */
[----:B------:R-:W-:Y:S02]  /*b9c0*/  IMAD R3, R0, UR4, RZ ;  /* 0x0000000400037c24 */ /* 0x000fe4000f8e02ff */
[----:B------:R-:W-:-:S05]  /*b9d0*/  IMAD.MOV.U32 R0, RZ, RZ, R6 ;  /* 0x000000ffff007224 */ /* 0x000fca00078e0006 */
        /* <DEDUP_REMOVED lines=15> */
.L_x_11038:
[----:B------:R-:W0:Y:S02]  /*bad0*/  F2I.S64.F64.TRUNC R4, R4 ;  /* 0x0000000400047311 */ /* 0x000e24000030d900 */
[----:B0-----:R-:W-:-:S05]  /*bae0*/  IMAD.MOV.U32 R3, RZ, RZ, R4 ;  /* 0x000000ffff037224 */ /* 0x001fca00078e0004 */
[----:B------:R2:W-:Y:S01]  /*baf0*/  STG.E.U8 desc[UR36][R8.64], R3 ;  /* 0x0000000308007986 */ /* 0x0005e2000c101124 */
[----:B------:R-:W-:Y:S05]  /*bb00*/  BRA `(.L_x_11034) ;  /* 0x0000000c00f07947 */ /* 0x000fea0003800000 */
.L_x_11037:
        /* <DEDUP_REMOVED lines=9> */
.L_x_11041:
[----:B------:R-:W0:Y:S02]  /*bba0*/  F2I.F64.TRUNC R5, R4 ;  /* 0x0000000400057311 */ /* 0x000e24000030d100 */
[----:B0-----:R4:W-:Y:S01]  /*bbb0*/  STG.E desc[UR36][R8.64], R5 ;  /* 0x0000000508007986 */ /* 0x0019e2000c101924 */
[----:B------:R-:W-:Y:S05]  /*bbc0*/  BRA `(.L_x_11034) ;  /* 0x0000000c00c07947 */ /* 0x000fea0003800000 */
.L_x_11040:
[----:B------:R-:W0:Y:S02]  /*bbd0*/  F2I.F64.TRUNC R5, R4 ;  /* 0x0000000400057311 */ /* 0x000e24000030d100 */
[----:B0-----:R3:W-:Y:S01]  /*bbe0*/  STG.E.U16 desc[UR36][R8.64], R5 ;  /* 0x0000000508007986 */ /* 0x0017e2000c101524 */
[----:B------:R-:W-:Y:S05]  /*bbf0*/  BRA `(.L_x_11034) ;  /* 0x0000000c00b47947 */ /* 0x000fea0003800000 */
.L_x_11036:
        /* <DEDUP_REMOVED lines=13> */
.L_x_11043:
        /* <DEDUP_REMOVED lines=8> */
.L_x_11042:
        /* <DEDUP_REMOVED lines=14> */
.L_x_11045:
        /* <DEDUP_REMOVED lines=9> */
.L_x_11044:
[----:B------:R0:W-:Y:S01]  /*bec0*/  STG.E.64 desc[UR36][R8.64], R4 ;  /* 0x0000000408007986 */ /* 0x0001e2000c101b24 */
[----:B------:R-:W-:Y:S05]  /*bed0*/  BRA `(.L_x_11034) ;  /* 0x0000000800fc7947 */ /* 0x000fea0003800000 */
.L_x_11035:
        /* <DEDUP_REMOVED lines=12> */
.L_x_11048:
[----:B------:R-:W-:-:S05]  /*bfa0*/  CS2R R6, SRZ ;  /* 0x0000000000067805 */ /* 0x000fca000001ff00 */
[----:B------:R0:W-:Y:S01]  /*bfb0*/  STG.E.128 desc[UR36][R8.64], R4 ;  /* 0x0000000408007986 */ /* 0x0001e2000c101d24 */
[----:B------:R-:W-:Y:S05]  /*bfc0*/  BRA `(.L_x_11034) ;  /* 0x0000000800c07947 */ /* 0x000fea0003800000 */
.L_x_11047:
        /* <DEDUP_REMOVED lines=25> */
.L_x_11052:
[----:B------:R-:W-:Y:S05]  /*c160*/  BSYNC B0 ;  /* 0x0000000000007941 */ /* 0x000fea0003800000 */
.L_x_11051:
[----:B------:R-:W-:-:S05]  /*c170*/  LOP3.LUT R7, R0, R7, RZ, 0xfc, !PT ;  /* 0x0000000700077212 */ /* 0x000fca00078efcff */
[----:B------:R0:W-:Y:S01]  /*c180*/  STG.E.U8 desc[UR36][R8.64], R7 ;  /* 0x0000000708007986 */ /* 0x0001e2000c101124 */
[----:B------:R-:W-:Y:S05]  /*c190*/  BRA `(.L_x_11034) ;  /* 0x00000008004c7947 */ /* 0x000fea0003800000 */
.L_x_11050:
        /* <DEDUP_REMOVED lines=17> */
.L_x_11054:
[----:B------:R-:W-:Y:S01]  /*c2b0*/  IMAD.MOV.U32 R0, RZ, RZ, 0x7f ;  /* 0x0000007fff007424 */ /* 0x000fe200078e00ff */
[----:B------:R-:W-:-:S04]  /*c2c0*/  ISETP.GT.U32.AND P0, PT, R3, 0x7f800000, PT ;  /* 0x7f8000000300780c */ /* 0x000fc80003f04070 */
[----:B------:R-:W-:-:S09]  /*c2d0*/  SEL R0, R0, 0x7c, P0 ;  /* 0x0000007c00007807 */ /* 0x000fd20000000000 */
.L_x_11055:
[----:B------:R-:W-:Y:S05]  /*c2e0*/  BSYNC B0 ;  /* 0x0000000000007941 */ /* 0x000fea0003800000 */
.L_x_11053:
[----:B------:R-:W-:-:S04]  /*c2f0*/  LOP3.LUT R3, R7, 0x80000000, RZ, 0xc0, !PT ;  /* 0x8000000007037812 */ /* 0x000fc800078ec0ff */
[----:B------:R-:W-:-:S04]  /*c300*/  SHF.R.U32.HI R3, RZ, 0x18, R3 ;  /* 0x00000018ff037819 */ /* 0x000fc80000011603 */
[----:B------:R-:W-:-:S05]  /*c310*/  LOP3.LUT R3, R0, R3, RZ, 0xfc, !PT ;  /* 0x0000000300037212 */ /* 0x000fca00078efcff */
[----:B------:R0:W-:Y:S01]  /*c320*/  STG.E.U8 desc[UR36][R8.64], R3 ;  /* 0x0000000308007986 */ /* 0x0001e2000c101124 */
[----:B------:R-:W-:Y:S05]  /*c330*/  BRA `(.L_x_11034) ;  /* 0x0000000400e47947 */ /* 0x000fea0003800000 */
.L_x_11049:
        /* <DEDUP_REMOVED lines=8> */
.L_x_11046:
        /* <DEDUP_REMOVED lines=11> */
.L_x_11058:
        /* <DEDUP_REMOVED lines=21> */
.L_x_11061:
[----:B------:R-:W-:-:S04]  /*c5c0*/  LOP3.LUT R0, R7, 0x80000000, RZ, 0xc0, !PT ;  /* 0x8000000007007812 */ /* 0x000fc800078ec0ff */
[----:B------:R-:W-:-:S04]  /*c5d0*/  SHF.R.U32.HI R0, RZ, 0x18, R0 ;  /* 0x00000018ff007819 */ /* 0x000fc80000011600 */
[----:B------:R-:W-:-:S07]  /*c5e0*/  LOP3.LUT R0, R3, R0, RZ, 0xfc, !PT ;  /* 0x0000000003007212 */ /* 0x000fce00078efcff */
.L_x_11060:
[----:B------:R-:W-:Y:S05]  /*c5f0*/  BSYNC B0 ;  /* 0x0000000000007941 */ /* 0x000fea0003800000 */
.L_x_11059:
[----:B------:R0:W-:Y:S01]  /*c600*/  STG.E.U8 desc[UR36][R8.64], R0 ;  /* 0x0000000008007986 */ /* 0x0001e2000c101124 */
[----:B------:R-:W-:Y:S05]  /*c610*/  BRA `(.L_x_11034) ;  /* 0x00000004002c7947 */ /* 0x000fea0003800000 */
.L_x_11057:
        /* <DEDUP_REMOVED lines=21> */
.L_x_11064:
[----:B------:R-:W-:-:S04]  /*c770*/  LOP3.LUT R0, R7, 0x80000000, RZ, 0xc0, !PT ;  /* 0x8000000007007812 */ /* 0x000fc800078ec0ff */
[----:B------:R-:W-:-:S04]  /*c780*/  SHF.R.U32.HI R0, RZ, 0x18, R0 ;  /* 0x00000018ff007819 */ /* 0x000fc80000011600 */
[----:B------:R-:W-:-:S07]  /*c790*/  LOP3.LUT R0, R3, R0, RZ, 0xfc, !PT ;  /* 0x0000000003007212 */ /* 0x000fce00078efcff */
.L_x_11063:
[----:B------:R-:W-:Y:S05]  /*c7a0*/  BSYNC B0 ;  /* 0x0000000000007941 */ /* 0x000fea0003800000 */
.L_x_11062:
[----:B------:R0:W-:Y:S01]  /*c7b0*/  STG.E.U8 desc[UR36][R8.64], R0 ;  /* 0x0000000008007986 */ /* 0x0001e2000c101124 */
[----:B------:R-:W-:Y:S05]  /*c7c0*/  BRA `(.L_x_11034) ;  /* 0x0000000000c07947 */ /* 0x000fea0003800000 */
.L_x_11056:
        /* <DEDUP_REMOVED lines=26> */
.L_x_11039:
        /* <DEDUP_REMOVED lines=16> */
.L_x_11067:
[----:B------:R-:W-:Y:S05]  /*ca70*/  BRA `(.L_x_11034) ;  /* 0x0000000000147947 */ /* 0x000fea0003800000 */
.L_x_11066:
[----:B------:R-:W0:Y:S02]  /*ca80*/  F2I.U64.F64.TRUNC R4, R4 ;  /* 0x0000000400047311 */ /* 0x000e24000030d800 */
[----:B0-----:R0:W-:Y:S01]  /*ca90*/  STG.E.64 desc[UR36][R8.64], R4 ;  /* 0x0000000408007986 */ /* 0x0011e2000c101b24 */
[----:B------:R-:W-:Y:S05]  /*caa0*/  BRA `(.L_x_11034) ;  /* 0x0000000000087947 */ /* 0x000fea0003800000 */
.L_x_11065:
[----:B------:R-:W0:Y:S02]  /*cab0*/  F2I.U32.F64.TRUNC R5, R4 ;  /* 0x0000000400057311 */ /* 0x000e24000030d000 */
[----:B0-----:R0:W-:Y:S02]  /*cac0*/  STG.E desc[UR36][R8.64], R5 ;  /* 0x0000000508007986 */ /* 0x0011e4000c101924 */
.L_x_11034:
[----:B------:R-:W-:Y:S05]  /*cad0*/  BSYNC B6 ;  /* 0x0000000000067941 */ /* 0x000fea0003800000 */
.L_x_11033:
[----:B------:R-:W-:Y:S01]  /*cae0*/  ISETP.GE.AND P0, PT, R35, R2, PT ;  /* 0x000000022300720c */ /* 0x000fe20003f06270 */
[----:B------:R-:W-:-:S12]  /*caf0*/  BSSY B6, `(.L_x_11068) ;  /* 0x0000230000067945 */ /* 0x000fd80003800000 */
[----:B------:R-:W-:Y:S05]  /*cb00*/  @P0 BRA `(.L_x_11069) ;  /* 0x0000002000b80947 */ /* 0x000fea0003800000 */
[----:B01-34-:R-:W0:Y:S01]  /*cb10*/  LDC.64 R4, c[0x0][0x230] ;  /* 0x00008c00ff047b82 */ /* 0x01be220000000a00 */
[----:B------:R-:W-:Y:S01]  /*cb20*/  IMAD R0, R32, 0x200, R35 ;  /* 0x0000020020007824 */ /* 0x000fe200078e0223 */
[----:B------:R-:W-:Y:S01]  /*cb30*/  PRMT R6, R33, 0x9910, RZ ;  /* 0x0000991021067816 */ /* 0x000fe200000000ff */
[----:B------:R-:W-:Y:S02]  /*cb40*/  ULDC UR4, c[0x0][0x268] ;  /* 0x00009a0000047ab9 */ /* 0x000fe40000000800 */
[----:B--2---:R-:W-:Y:S02]  /*cb50*/  IMAD R3, R0, UR4, RZ ;  /* 0x0000000400037c24 */ /* 0x004fe4000f8e02ff */
        /* <DEDUP_REMOVED lines=16> */
.L_x_11073:
[----:B------:R-:W0:Y:S02]  /*cc60*/  F2I.S64.F64.TRUNC R28, R28 ;  /* 0x0000001c001c7311 */ /* 0x000e24000030d900 */
[----:B0-----:R-:W-:-:S05]  /*cc70*/  IMAD.MOV.U32 R3, RZ, RZ, R28 ;  /* 0x000000ffff037224 */ /* 0x001fca00078e001c */
[----:B------:R1:W-:Y:S01]  /*cc80*/  STG.E.U8 desc[UR36][R4.64], R3 ;  /* 0x0000000304007986 */ /* 0x0003e2000c101124 */
[----:B------:R-:W-:Y:S05]  /*cc90*/  BRA `(.L_x_11075) ;  /* 0x0000000c00f07947 */ /* 0x000fea0003800000 */
.L_x_11072:
        /* <DEDUP_REMOVED lines=9> */
.L_x_11077:
[----:B------:R-:W0:Y:S02]  /*cd30*/  F2I.F64.TRUNC R29, R28 ;  /* 0x0000001c001d7311 */ /* 0x000e24000030d100 */
[----:B0-----:R3:W-:Y:S01]  /*cd40*/  STG.E desc[UR36][R4.64], R29 ;  /* 0x0000001d04007986 */ /* 0x0017e2000c101924 */
[----:B------:R-:W-:Y:S05]  /*cd50*/  BRA `(.L_x_11075) ;  /* 0x0000000c00c07947 */ /* 0x000fea0003800000 */
.L_x_11076:
[----:B------:R-:W0:Y:S02]  /*cd60*/  F2I.F64.TRUNC R29, R28 ;  /* 0x0000001c001d7311 */ /* 0x000e24000030d100 */
[----:B0-----:R2:W-:Y:S01]  /*cd70*/  STG.E.U16 desc[UR36][R4.64], R29 ;  /* 0x0000001d04007986 */ /* 0x0015e2000c101524 */
[----:B------:R-:W-:Y:S05]  /*cd80*/  BRA `(.L_x_11075) ;  /* 0x0000000c00b47947 */ /* 0x000fea0003800000 */
.L_x_11071:
        /* <DEDUP_REMOVED lines=13> */
.L_x_11079:
        /* <DEDUP_REMOVED lines=8> */
.L_x_11078:
        /* <DEDUP_REMOVED lines=14> */
.L_x_11081:
        /* <DEDUP_REMOVED lines=9> */
.L_x_11080:
[----:B------:R0:W-:Y:S01]  /*d050*/  STG.E.64 desc[UR36][R4.64], R28 ;  /* 0x0000001c04007986 */ /* 0x0001e2000c101b24 */
[----:B------:R-:W-:Y:S05]  /*d060*/  BRA `(.L_x_11075) ;  /* 0x0000000800fc7947 */ /* 0x000fea0003800000 */
.L_x_11070:
        /* <DEDUP_REMOVED lines=12> */
.L_x_11084:
[----:B------:R-:W-:-:S05]  /*d130*/  CS2R R30, SRZ ;  /* 0x00000000001e7805 */ /* 0x000fca000001ff00 */
[----:B------:R0:W-:Y:S01]  /*d140*/  STG.E.128 desc[UR36][R4.64], R28 ;  /* 0x0000001c04007986 */ /* 0x0001e2000c101d24 */
[----:B------:R-:W-:Y:S05]  /*d150*/  BRA `(.L_x_11075) ;  /* 0x0000000800c07947 */ /* 0x000fea0003800000 */
.L_x_11083:
        /* <DEDUP_REMOVED lines=25> */
.L_x_11088:
[----:B------:R-:W-:Y:S05]  /*d2f0*/  BSYNC B0 ;  /* 0x0000000000007941 */ /* 0x000fea0003800000 */
.L_x_11087:
[----:B------:R-:W-:-:S05]  /*d300*/  LOP3.LUT R7, R0, R7, RZ, 0xfc, !PT ;  /* 0x0000000700077212 */ /* 0x000fca00078efcff */
[----:B------:R0:W-:Y:S01]  /*d310*/  STG.E.U8 desc[UR36][R4.64], R7 ;  /* 0x0000000704007986 */ /* 0x0001e2000c101124 */
[----:B------:R-:W-:Y:S05]  /*d320*/  BRA `(.L_x_11075) ;  /* 0x00000008004c7947 */ /* 0x000fea0003800000 */
.L_x_11086:
        /* <DEDUP_REMOVED lines=17> */
.L_x_11090:
[----:B------:R-:W-:Y:S01]  /*d440*/  IMAD.MOV.U32 R0, RZ, RZ, 0x7f ;  /* 0x0000007fff007424 */ /* 0x000fe200078e00ff */
[----:B------:R-:W-:-:S04]  /*d450*/  ISETP.GT.U32.AND P0, PT, R3, 0x7f800000, PT ;  /* 0x7f8000000300780c */ /* 0x000fc80003f04070 */
[----:B------:R-:W-:-:S09]  /*d460*/  SEL R0, R0, 0x7c, P0 ;  /* 0x0000007c00007807 */ /* 0x000fd20000000000 */
.L_x_11091:
[----:B------:R-:W-:Y:S05]  /*d470*/  BSYNC B0 ;  /* 0x0000000000007941 */ /* 0x000fea0003800000 */
.L_x_11089:
[----:B------:R-:W-:-:S04]  /*d480*/  LOP3.LUT R3, R7, 0x80000000, RZ, 0xc0, !PT ;  /* 0x8000000007037812 */ /* 0x000fc800078ec0ff */
[----:B------:R-:W-:-:S04]  /*d490*/  SHF.R.U32.HI R3, RZ, 0x18, R3 ;  /* 0x00000018ff037819 */ /* 0x000fc80000011603 */
[----:B------:R-:W-:-:S05]  /*d4a0*/  LOP3.LUT R3, R0, R3, RZ, 0xfc, !PT ;  /* 0x0000000300037212 */ /* 0x000fca00078efcff */
[----:B------:R0:W-:Y:S01]  /*d4b0*/  STG.E.U8 desc[UR36][R4.64], R3 ;  /* 0x0000000304007986 */ /* 0x0001e2000c101124 */
[----:B------:R-:W-:Y:S05]  /*d4c0*/  BRA `(.L_x_11075) ;  /* 0x0000000400e47947 */ /* 0x000fea0003800000 */
.L_x_11085:
        /* <DEDUP_REMOVED lines=8> */
.L_x_11082:
        /* <DEDUP_REMOVED lines=11> */
.L_x_11094:
        /* <DEDUP_REMOVED lines=21> */
.L_x_11097:
[----:B------:R-:W-:-:S04]  /*d750*/  LOP3.LUT R0, R7, 0x80000000, RZ, 0xc0, !PT ;  /* 0x8000000007007812 */ /* 0x000fc800078ec0ff */
[----:B------:R-:W-:-:S04]  /*d760*/  SHF.R.U32.HI R0, RZ, 0x18, R0 ;  /* 0x00000018ff007819 */ /* 0x000fc80000011600 */
[----:B------:R-:W-:-:S07]  /*d770*/  LOP3.LUT R0, R3, R0, RZ, 0xfc, !PT ;  /* 0x0000000003007212 */ /* 0x000fce00078efcff */
.L_x_11096:
[----:B------:R-:W-:Y:S05]  /*d780*/  BSYNC B0 ;  /* 0x0000000000007941 */ /* 0x000fea0003800000 */
.L_x_11095:
[----:B------:R0:W-:Y:S01]  /*d790*/  STG.E.U8 desc[UR36][R4.64], R0 ;  /* 0x0000000004007986 */ /* 0x0001e2000c101124 */
[----:B------:R-:W-:Y:S05]  /*d7a0*/  BRA `(.L_x_11075) ;  /* 0x00000004002c7947 */ /* 0x000fea0003800000 */
.L_x_11093:
        /* <DEDUP_REMOVED lines=21> */
.L_x_11100:
[----:B------:R-:W-:-:S04]  /*d900*/  LOP3.LUT R0, R7, 0x80000000, RZ, 0xc0, !PT ;  /* 0x8000000007007812 */ /* 0x000fc800078ec0ff */
[----:B------:R-:W-:-:S04]  /*d910*/  SHF.R.U32.HI R0, RZ, 0x18, R0 ;  /* 0x00000018ff007819 */ /* 0x000fc80000011600 */
[----:B------:R-:W-:-:S07]  /*d920*/  LOP3.LUT R0, R3, R0, RZ, 0xfc, !PT ;  /* 0x0000000003007212 */ /* 0x000fce00078efcff */
.L_x_11099:
[----:B------:R-:W-:Y:S05]  /*d930*/  BSYNC B0 ;  /* 0x0000000000007941 */ /* 0x000fea0003800000 */
.L_x_11098:
[----:B------:R0:W-:Y:S01]  /*d940*/  STG.E.U8 desc[UR36][R4.64], R0 ;  /* 0x0000000004007986 */ /* 0x0001e2000c101124 */
[----:B------:R-:W-:Y:S05]  /*d950*/  BRA `(.L_x_11075) ;  /* 0x0000000000c07947 */ /* 0x000fea0003800000 */
.L_x_11092:
        /* <DEDUP_REMOVED lines=26> */
.L_x_11074:
        /* <DEDUP_REMOVED lines=16> */
.L_x_11103:
[----:B------:R-:W-:Y:S05]  /*dc00*/  BRA `(.L_x_11075) ;  /* 0x0000000000147947 */ /* 0x000fea0003800000 */
.L_x_11102:
[----:B------:R-:W0:Y:S02]  /*dc10*/  F2I.U64.F64.TRUNC R28, R28 ;  /* 0x0000001c001c7311 */ /* 0x000e24000030d800 */
[----:B0-----:R0:W-:Y:S01]  /*dc20*/  STG.E.64 desc[UR36][R4.64], R28 ;  /* 0x0000001c04007986 */ /* 0x0011e2000c101b24 */
[----:B------:R-:W-:Y:S05]  /*dc30*/  BRA `(.L_x_11075) ;  /* 0x0000000000087947 */ /* 0x000fea0003800000 */
.L_x_11101:
[----:B------:R-:W0:Y:S02]  /*dc40*/  F2I.U32.F64.TRUNC R29, R28 ;  /* 0x0000001c001d7311 */ /* 0x000e24000030d000 */
[----:B0-----:R0:W-:Y:S02]  /*dc50*/  STG.E desc[UR36][R4.64], R29 ;  /* 0x0000001d04007986 */ /* 0x0011e4000c101924 */
.L_x_11075:
        /* <DEDUP_REMOVED lines=24> */
.L_x_11107:
[----:B------:R-:W0:Y:S02]  /*dde0*/  F2I.S64.F64.TRUNC R24, R24 ;  /* 0x0000001800187311 */ /* 0x000e24000030d900 */
[----:B0-----:R-:W-:-:S05]  /*ddf0*/  IMAD.MOV.U32 R3, RZ, RZ, R24 ;  /* 0x000000ffff037224 */ /* 0x001fca00078e0018 */
[----:B------:R0:W-:Y:S01]  /*de00*/  STG.E.U8 desc[UR36][R4.64], R3 ;  /* 0x0000000304007986 */ /* 0x0001e2000c101124 */
[----:B------:R-:W-:Y:S05]  /*de10*/  BRA `(.L_x_11109) ;  /* 0x0000000c00f07947 */ /* 0x000fea0003800000 */
.L_x_11106:
        /* <DEDUP_REMOVED lines=9> */
.L_x_11111:
[----:B------:R-:W0:Y:S02]  /*deb0*/  F2I.F64.TRUNC R25, R24 ;  /* 0x0000001800197311 */ /* 0x000e24000030d100 */
[----:B0-----:R0:W-:Y:S01]  /*dec0*/  STG.E desc[UR36][R4.64], R25 ;  /* 0x0000001904007986 */ /* 0x0011e2000c101924 */
[----:B------:R-:W-:Y:S05]  /*ded0*/  BRA `(.L_x_11109) ;  /* 0x0000000c00c07947 */ /* 0x000fea0003800000 */
.L_x_11110:
[----:B------:R-:W0:Y:S02]  /*dee0*/  F2I.F64.TRUNC R25, R24 ;  /* 0x0000001800197311 */ /* 0x000e24000030d100 */
[----:B0-----:R0:W-:Y:S01]  /*def0*/  STG.E.U16 desc[UR36][R4.64], R25 ;  /* 0x0000001904007986 */ /* 0x0011e2000c101524 */
[----:B------:R-:W-:Y:S05]  /*df00*/  BRA `(.L_x_11109) ;  /* 0x0000000c00b47947 */ /* 0x000fea0003800000 */
.L_x_11105:
        /* <DEDUP_REMOVED lines=13> */
.L_x_11113:
        /* <DEDUP_REMOVED lines=8> */
.L_x_11112:
        /* <DEDUP_REMOVED lines=14> */
.L_x_11115:
        /* <DEDUP_REMOVED lines=9> */
.L_x_11114:
[----:B------:R0:W-:Y:S01]  /*e1d0*/  STG.E.64 desc[UR36][R4.64], R24 ;  /* 0x0000001804007986 */ /* 0x0001e2000c101b24 */
[----:B------:R-:W-:Y:S05]  /*e1e0*/  BRA `(.L_x_11109) ;  /* 0x0000000800fc7947 */ /* 0x000fea0003800000 */
.L_x_11104:
        /* <DEDUP_REMOVED lines=12> */
.L_x_11118:
[----:B------:R-:W-:-:S05]  /*e2b0*/  CS2R R26, SRZ ;  /* 0x00000000001a7805 */ /* 0x000fca000001ff00 */
[----:B------:R0:W-:Y:S01]  /*e2c0*/  STG.E.128 desc[UR36][R4.64], R24 ;  /* 0x0000001804007986 */ /* 0x0001e2000c101d24 */
[----:B------:R-:W-:Y:S05]  /*e2d0*/  BRA `(.L_x_11109) ;  /* 0x0000000800c07947 */ /* 0x000fea0003800000 */
.L_x_11117:
        /* <DEDUP_REMOVED lines=25> */
.L_x_11122:
[----:B------:R-:W-:Y:S05]  /*e470*/  BSYNC B0 ;  /* 0x0000000000007941 */ /* 0x000fea0003800000 */
.L_x_11121:
[----:B------:R-:W-:-:S05]  /*e480*/  LOP3.LUT R7, R0, R7, RZ, 0xfc, !PT ;  /* 0x0000000700077212 */ /* 0x000fca00078efcff */
[----:B------:R0:W-:Y:S01]  /*e490*/  STG.E.U8 desc[UR36][R4.64], R7 ;  /* 0x0000000704007986 */ /* 0x0001e2000c101124 */
[----:B------:R-:W-:Y:S05]  /*e4a0*/  BRA `(.L_x_11109) ;  /* 0x00000008004c7947 */ /* 0x000fea0003800000 */
.L_x_11120:
        /* <DEDUP_REMOVED lines=17> */
.L_x_11124:
[----:B------:R-:W-:Y:S01]  /*e5c0*/  IMAD.MOV.U32 R0, RZ, RZ, 0x7f ;  /* 0x0000007fff007424 */ /* 0x000fe200078e00ff */
[----:B------:R-:W-:-:S04]  /*e5d0*/  ISETP.GT.U32.AND P0, PT, R3, 0x7f800000, PT ;  /* 0x7f8000000300780c */ /* 0x000fc80003f04070 */
[----:B------:R-:W-:-:S09]  /*e5e0*/  SEL R0, R0, 0x7c, P0 ;  /* 0x0000007c00007807 */ /* 0x000fd20000000000 */
.L_x_11125:
[----:B------:R-:W-:Y:S05]  /*e5f0*/  BSYNC B0 ;  /* 0x0000000000007941 */ /* 0x000fea0003800000 */
.L_x_11123:
[----:B------:R-:W-:-:S04]  /*e600*/  LOP3.LUT R3, R7, 0x80000000, RZ, 0xc0, !PT ;  /* 0x8000000007037812 */ /* 0x000fc800078ec0ff */
[----:B------:R-:W-:-:S04]  /*e610*/  SHF.R.U32.HI R3, RZ, 0x18, R3 ;  /* 0x00000018ff037819 */ /* 0x000fc80000011603 */
[----:B------:R-:W-:-:S05]  /*e620*/  LOP3.LUT R3, R0, R3, RZ, 0xfc, !PT ;  /* 0x0000000300037212 */ /* 0x000fca00078efcff */
[----:B------:R0:W-:Y:S01]  /*e630*/  STG.E.U8 desc[UR36][R4.64], R3 ;  /* 0x0000000304007986 */ /* 0x0001e2000c101124 */
[----:B------:R-:W-:Y:S05]  /*e640*/  BRA `(.L_x_11109) ;  /* 0x0000000400e47947 */ /* 0x000fea0003800000 */
.L_x_11119:
        /* <DEDUP_REMOVED lines=8> */
.L_x_11116:
        /* <DEDUP_REMOVED lines=11> */
.L_x_11128:
        /* <DEDUP_REMOVED lines=21> */
.L_x_11131:
[----:B------:R-:W-:-:S04]  /*e8d0*/  LOP3.LUT R0, R7, 0x80000000, RZ, 0xc0, !PT ;  /* 0x8000000007007812 */ /* 0x000fc800078ec0ff */
[----:B------:R-:W-:-:S04]  /*e8e0*/  SHF.R.U32.HI R0, RZ, 0x18, R0 ;  /* 0x00000018ff007819 */ /* 0x000fc80000011600 */
[----:B------:R-:W-:-:S07]  /*e8f0*/  LOP3.LUT R0, R3, R0, RZ, 0xfc, !PT ;  /* 0x0000000003007212 */ /* 0x000fce00078efcff */
.L_x_11130:
[----:B------:R-:W-:Y:S05]  /*e900*/  BSYNC B0 ;  /* 0x0000000000007941 */ /* 0x000fea0003800000 */
.L_x_11129:
[----:B------:R3:W-:Y:S01]  /*e910*/  STG.E.U8 desc[UR36][R4.64], R0 ;  /* 0x0000000004007986 */ /* 0x0007e2000c101124 */
[----:B------:R-:W-:Y:S05]  /*e920*/  BRA `(.L_x_11109) ;  /* 0x00000004002c7947 */ /* 0x000fea0003800000 */
.L_x_11127:
        /* <DEDUP_REMOVED lines=21> */
.L_x_11134:
[----:B------:R-:W-:-:S04]  /*ea80*/  LOP3.LUT R0, R7, 0x80000000, RZ, 0xc0, !PT ;  /* 0x8000000007007812 */ /* 0x000fc800078ec0ff */
[----:B------:R-:W-:-:S04]  /*ea90*/  SHF.R.U32.HI R0, RZ, 0x18, R0 ;  /* 0x00000018ff007819 */ /* 0x000fc80000011600 */
[----:B------:R-:W-:-:S07]  /*eaa0*/  LOP3.LUT R0, R3, R0, RZ, 0xfc, !PT ;  /* 0x0000000003007212 */ /* 0x000fce00078efcff */
.L_x_11133:
[----:B------:R-:W-:Y:S05]  /*eab0*/  BSYNC B0 ;  /* 0x0000000000007941 */ /* 0x000fea0003800000 */
.L_x_11132:
[----:B------:R0:W-:Y:S01]  /*eac0*/  STG.E.U8 desc[UR36][R4.64], R0 ;  /* 0x0000000004007986 */ /* 0x0001e2000c101124 */
[----:B------:R-:W-:Y:S05]  /*ead0*/  BRA `(.L_x_11109) ;  /* 0x0000000000c07947 */ /* 0x000fea0003800000 */
.L_x_11126:
        /* <DEDUP_REMOVED lines=26> */
.L_x_11108:
        /* <DEDUP_REMOVED lines=16> */
.L_x_11137:
[----:B------:R-:W-:Y:S05]  /*ed80*/  BRA `(.L_x_11109) ;  /* 0x0000000000147947 */ /* 0x000fea0003800000 */
.L_x_11136:
[----:B------:R-:W0:Y:S02]  /*ed90*/  F2I.U64.F64.TRUNC R24, R24 ;  /* 0x0000001800187311 */ /* 0x000e24000030d800 */
[----:B0-----:R1:W-:Y:S01]  /*eda0*/  STG.E.64 desc[UR36][R4.64], R24 ;  /* 0x0000001804007986 */ /* 0x0013e2000c101b24 */
[----:B------:R-:W-:Y:S05]  /*edb0*/  BRA `(.L_x_11109) ;  /* 0x0000000000087947 */ /* 0x000fea0003800000 */
.L_x_11135:
[----:B------:R-:W0:Y:S02]  /*edc0*/  F2I.U32.F64.TRUNC R25, R24 ;  /* 0x0000001800197311 */ /* 0x000e24000030d000 */
[----:B0-----:R0:W-:Y:S02]  /*edd0*/  STG.E desc[UR36][R4.64], R25 ;  /* 0x0000001904007986 */ /* 0x0011e4000c101924 */
.L_x_11109:
[----:B------:R-:W-:-:S07]  /*ede0*/  VIADD R35, R35, 0x80 ;  /* 0x0000008023237836 */ /* 0x000fce0000000000 */
.L_x_11069:
[----:B------:R-:W-:Y:S05]  /*edf0*/  BSYNC B6 ;  /* 0x0000000000067941 */ /* 0x000fea0003800000 */
.L_x_11068:
[----:B------:R-:W-:-:S13]  /*ee00*/  ISETP.GE.AND P0, PT, R35, R2, PT ;  /* 0x000000022300720c */ /* 0x000fda0003f06270 */
[----:B------:R-:W-:Y:S05]  /*ee10*/  @P0 EXIT ;  /* 0x000000000000094d */ /* 0x000fea0003800000 */
[----:B012---:R-:W0:Y:S01]  /*ee20*/  LDC.64 R2, c[0x0][0x230] ;  /* 0x00008c00ff027b82 */ /* 0x007e220000000a00 */
[----:B---3--:R-:W-:Y:S01]  /*ee30*/  PRMT R0, R33, 0x9910, RZ ;  /* 0x0000991021007816 */ /* 0x008fe200000000ff */
[----:B------:R-:W-:Y:S01]  /*ee40*/  IMAD R32, R32, 0x200, R35 ;  /* 0x0000020020207824 */ /* 0x000fe200078e0223 */
[----:B------:R-:W-:Y:S02]  /*ee50*/  ULDC UR4, c[0x0][0x268] ;  /* 0x00009a0000047ab9 */ /* 0x000fe40000000800 */
[----:B------:R-:W-:Y:S01]  /*ee60*/  ISETP.GT.AND P1, PT, R0, 0x9, PT ;  /* 0x000000090000780c */ /* 0x000fe20003f24270 */
[----:B----4-:R-:W-:-:S05]  /*ee70*/  IMAD R5, R32, UR4, RZ ;  /* 0x0000000420057c24 */ /* 0x010fca000f8e02ff */
        /* <DEDUP_REMOVED lines=14> */
.L_x_11141:
[----:B------:R-:W0:Y:S02]  /*ef60*/  F2I.S64.F64.TRUNC R16, R16 ;  /* 0x0000001000107311 */ /* 0x000e24000030d900 */
[----:B0-----:R-:W-:-:S05]  /*ef70*/  IMAD.MOV.U32 R5, RZ, RZ, R16 ;  /* 0x000000ffff057224 */ /* 0x001fca00078e0010 */
[----:B------:R-:W-:Y:S01]  /*ef80*/  STG.E.U8 desc[UR36][R2.64], R5 ;  /* 0x0000000502007986 */ /* 0x000fe2000c101124 */
[----:B------:R-:W-:Y:S05]  /*ef90*/  EXIT ;  /* 0x000000000000794d */ /* 0x000fea0003800000 */
.L_x_11140:
        /* <DEDUP_REMOVED lines=9> */
.L_x_11144:
[----:B------:R-:W0:Y:S02]  /*f030*/  F2I.F64.TRUNC R17, R16 ;  /* 0x0000001000117311 */ /* 0x000e24000030d100 */
[----:B0-----:R-:W-:Y:S01]  /*f040*/  STG.E desc[UR36][R2.64], R17 ;  /* 0x0000001102007986 */ /* 0x001fe2000c101924 */
[----:B------:R-:W-:Y:S05]  /*f050*/  EXIT ;  /* 0x000000000000794d */ /* 0x000fea0003800000 */
.L_x_11143:
[----:B------:R-:W0:Y:S02]  /*f060*/  F2I.F64.TRUNC R17, R16 ;  /* 0x0000001000117311 */ /* 0x000e24000030d100 */
[----:B0-----:R-:W-:Y:S01]  /*f070*/  STG.E.U16 desc[UR36][R2.64], R17 ;  /* 0x0000001102007986 */ /* 0x001fe2000c101524 */
[----:B------:R-:W-:Y:S05]  /*f080*/  EXIT ;  /* 0x000000000000794d */ /* 0x000fea0003800000 */
.L_x_11139:
        /* <DEDUP_REMOVED lines=13> */
.L_x_11146:
        /* <DEDUP_REMOVED lines=8> */
.L_x_11145:
        /* <DEDUP_REMOVED lines=14> */
.L_x_11148:
        /* <DEDUP_REMOVED lines=9> */
.L_x_11147:
[----:B------:R-:W-:Y:S01]  /*f350*/  STG.E.64 desc[UR36][R2.64], R16 ;  /* 0x0000001002007986 */ /* 0x000fe2000c101b24 */
[----:B------:R-:W-:Y:S05]  /*f360*/  EXIT ;  /* 0x000000000000794d */ /* 0x000fea0003800000 */
.L_x_11138:
        /* <DEDUP_REMOVED lines=12> */
.L_x_11151:
[----:B------:R-:W-:-:S05]  /*f430*/  CS2R R18, SRZ ;  /* 0x0000000000127805 */ /* 0x000fca000001ff00 */
[----:B------:R-:W-:Y:S01]  /*f440*/  STG.E.128 desc[UR36][R2.64], R16 ;  /* 0x0000001002007986 */ /* 0x000fe2000c101d24 */
[----:B------:R-:W-:Y:S05]  /*f450*/  EXIT ;  /* 0x000000000000794d */ /* 0x000fea0003800000 */
.L_x_11150:
        /* <DEDUP_REMOVED lines=25> */
.L_x_11155:
[----:B------:R-:W-:Y:S05]  /*f5f0*/  BSYNC B0 ;  /* 0x0000000000007941 */ /* 0x000fea0003800000 */
.L_x_11154:
[----:B------:R-:W-:-:S05]  /*f600*/  LOP3.LUT R5, R0, R5, RZ, 0xfc, !PT ;  /* 0x0000000500057212 */ /* 0x000fca00078efcff */
[----:B------:R-:W-:Y:S01]  /*f610*/  STG.E.U8 desc[UR36][R2.64], R5 ;  /* 0x0000000502007986 */ /* 0x000fe2000c101124 */
[----:B------:R-:W-:Y:S05]  /*f620*/  EXIT ;  /* 0x000000000000794d */ /* 0x000fea0003800000 */
.L_x_11153:
        /* <DEDUP_REMOVED lines=17> */
.L_x_11157:
[----:B------:R-:W-:Y:S01]  /*f740*/  IMAD.MOV.U32 R0, RZ, RZ, 0x7f ;  /* 0x0000007fff007424 */ /* 0x000fe200078e00ff */
[----:B------:R-:W-:-:S04]  /*f750*/  ISETP.GT.U32.AND P0, PT, R4, 0x7f800000, PT ;  /* 0x7f8000000400780c */ /* 0x000fc80003f04070 */
[----:B------:R-:W-:-:S09]  /*f760*/  SEL R0, R0, 0x7c, P0 ;  /* 0x0000007c00007807 */ /* 0x000fd20000000000 */
.L_x_11158:
[----:B------:R-:W-:Y:S05]  /*f770*/  BSYNC B0 ;  /* 0x0000000000007941 */ /* 0x000fea0003800000 */
.L_x_11156:
[----:B------:R-:W-:-:S04]  /*f780*/  LOP3.LUT R4, R5, 0x80000000, RZ, 0xc0, !PT ;  /* 0x8000000005047812 */ /* 0x000fc800078ec0ff */
[----:B------:R-:W-:-:S04]  /*f790*/  SHF.R.U32.HI R5, RZ, 0x18, R4 ;  /* 0x00000018ff057819 */ /* 0x000fc80000011604 */
[----:B------:R-:W-:-:S05]  /*f7a0*/  LOP3.LUT R5, R0, R5, RZ, 0xfc, !PT ;  /* 0x0000000500057212 */ /* 0x000fca00078efcff */
[----:B------:R-:W-:Y:S01]  /*f7b0*/  STG.E.U8 desc[UR36][R2.64], R5 ;  /* 0x0000000502007986 */ /* 0x000fe2000c101124 */
[----:B------:R-:W-:Y:S05]  /*f7c0*/  EXIT ;  /* 0x000000000000794d */ /* 0x000fea0003800000 */
.L_x_11152:
        /* <DEDUP_REMOVED lines=8> */
.L_x_11149:
        /* <DEDUP_REMOVED lines=11> */
.L_x_11161:
        /* <DEDUP_REMOVED lines=21> */
.L_x_11164:
[----:B------:R-:W-:-:S04]  /*fa50*/  LOP3.LUT R0, R7, 0x80000000, RZ, 0xc0, !PT ;  /* 0x8000000007007812 */ /* 0x000fc800078ec0ff */
[----:B------:R-:W-:-:S04]  /*fa60*/  SHF.R.U32.HI R5, RZ, 0x18, R0 ;  /* 0x00000018ff057819 */ /* 0x000fc80000011600 */
[----:B------:R-:W-:-:S04]  /*fa70*/  LOP3.LUT R4, R4, R5, RZ, 0xfc, !PT ;  /* 0x0000000504047212 */ /* 0x000fc800078efcff */
[----:B------:R-:W-:-:S07]  /*fa80*/  PRMT R0, R4, 0x7610, R0 ;  /* 0x0000761004007816 */ /* 0x000fce0000000000 */
.L_x_11163:
[----:B------:R-:W-:Y:S05]  /*fa90*/  BSYNC B0 ;  /* 0x0000000000007941 */ /* 0x000fea0003800000 */
.L_x_11162:
[----:B------:R-:W-:Y:S01]  /*faa0*/  STG.E.U8 desc[UR36][R2.64], R0 ;  /* 0x0000000002007986 */ /* 0x000fe2000c101124 */
[----:B------:R-:W-:Y:S05]  /*fab0*/  EXIT ;  /* 0x000000000000794d */ /* 0x000fea0003800000 */
.L_x_11160:
        /* <DEDUP_REMOVED lines=21> */
.L_x_11167:
[----:B------:R-:W-:-:S04]  /*fc10*/  LOP3.LUT R0, R7, 0x80000000, RZ, 0xc0, !PT ;  /* 0x8000000007007812 */ /* 0x000fc800078ec0ff */
[----:B------:R-:W-:-:S04]  /*fc20*/  SHF.R.U32.HI R5, RZ, 0x18, R0 ;  /* 0x00000018ff057819 */ /* 0x000fc80000011600 */
[----:B------:R-:W-:-:S04]  /*fc30*/  LOP3.LUT R4, R4, R5, RZ, 0xfc, !PT ;  /* 0x0000000504047212 */ /* 0x000fc800078efcff */
[----:B------:R-:W-:-:S07]  /*fc40*/  PRMT R0, R4, 0x7610, R0 ;  /* 0x0000761004007816 */ /* 0x000fce0000000000 */
.L_x_11166:
[----:B------:R-:W-:Y:S05]  /*fc50*/  BSYNC B0 ;  /* 0x0000000000007941 */ /* 0x000fea0003800000 */
.L_x_11165:
[----:B------:R-:W-:Y:S01]  /*fc60*/  STG.E.U8 desc[UR36][R2.64], R0 ;  /* 0x0000000002007986 */ /* 0x000fe2000c101124 */
[----:B------:R-:W-:Y:S05]  /*fc70*/  EXIT ;  /* 0x000000000000794d */ /* 0x000fea0003800000 */
.L_x_11159:
        /* <DEDUP_REMOVED lines=26> */
.L_x_11142:
        /* <DEDUP_REMOVED lines=16> */
.L_x_11170:
[----:B------:R-:W-:Y:S05]  /*ff20*/  EXIT ;  /* 0x000000000000794d */ /* 0x000fea0003800000 */
.L_x_11169:
[----:B------:R-:W0:Y:S02]  /*ff30*/  F2I.U64.F64.TRUNC R16, R16 ;  /* 0x0000001000107311 */ /* 0x000e24000030d800 */
[----:B0-----:R-:W-:Y:S01]  /*ff40*/  STG.E.64 desc[UR36][R2.64], R16 ;  /* 0x0000001002007986 */ /* 0x001fe2000c101b24 */
[----:B------:R-:W-:Y:S05]  /*ff50*/  EXIT ;  /* 0x000000000000794d */ /* 0x000fea0003800000 */
.L_x_11168:
[----:B------:R-:W0:Y:S02]  /*ff60*/  F2I.U32.F64.TRUNC R17, R16 ;  /* 0x0000001000117311 */ /* 0x000e24000030d000 */
[----:B0-----:R-:W-:Y:S01]  /*ff70*/  STG.E desc[UR36][R2.64], R17 ;  /* 0x0000001102007986 */ /* 0x001fe2000c101924 */
[----:B------:R-:W-:Y:S05]  /*ff80*/  EXIT ;  /* 0x000000000000794d */ /* 0x000fea0003800000 */
.L_x_11171:
        /* <DEDUP_REMOVED lines=15> */
.L_x_24155:


//--------------------- .text._ZN2at6native18elementwise_kernelILi128ELi2EZNS0_22gpu_kernel_impl_nocastIZZZNS0_54_GLOBAL__N__d8c5977b_16_LinearAlgebra_cu_7dd49032_297216addr_kernel_cudaERNS_14TensorIteratorERKN3c106ScalarES9_ENKUlvE_clEvENKUlvE4_clEvEUldddE0_EEvRNS_18TensorIteratorBaseERKT_EUliE_EEviT1_ --------------------------
	.section	.text._ZN2at6native18elementwise_kernelILi128ELi2EZNS0_22gpu_kernel_impl_nocastIZZZNS0_54_GLOBAL__N__d8c5977b_16_LinearAlgebra_cu_7dd49032_297216addr_kernel_cudaERNS_14TensorIteratorERKN3c106ScalarES9_ENKUlvE_clEvENKUlvE4_clEvEUldddE0_EEvRNS_18TensorIteratorBaseERKT_EUliE_EEviT1_,"ax",@progbits
	.align	128
        .global         _ZN2at6native18elementwise_kernelILi128ELi2EZNS0_22gpu_kernel_impl_nocastIZZZNS0_54_GLOBAL__N__d8c5977b_16_LinearAlgebra_cu_7dd49032_297216addr_kernel_cudaERNS_14TensorIteratorERKN3c106ScalarES9_ENKUlvE_clEvENKUlvE4_clEvEUldddE0_EEvRNS_18TensorIteratorBaseERKT_EUliE_EEviT1_
        .type           _ZN2at6native18elementwise_kernelILi128ELi2EZNS0_22gpu_kernel_impl_nocastIZZZNS0_54_GLOBAL__N__d8c5977b_16_LinearAlgebra_cu_7dd49032_297216addr_kernel_cudaERNS_14TensorIteratorERKN3c106ScalarES9_ENKUlvE_clEvENKUlvE4_clEvEUldddE0_EEvRNS_18TensorIteratorBaseERKT_EUliE_EEviT1_,@function
        .size           _ZN2at6native18elementwise_kernelILi128ELi2EZNS0_22gpu_kernel_impl_nocastIZZZNS0_54_GLOBAL__N__d8c5977b_16_LinearAlgebra_cu_7dd49032_297216addr_kernel_cudaERNS_14TensorIteratorERKN3c106ScalarES9_ENKUlvE_clEvENKUlvE4_clEvEUldddE0_EEvRNS_18TensorIteratorBaseERKT_EUliE_EEviT1_,(.L_x_24156 - _ZN2at6native18elementwise_kernelILi128ELi2EZNS0_22gpu_kernel_impl_nocastIZZZNS0_54_GLOBAL__N__d8c5977b_16_LinearAlgebra_cu_7dd49032_297216addr_kernel_cudaERNS_14TensorIteratorERKN3c106ScalarES9_ENKUlvE_clEvENKUlvE4_clEvEUldddE0_EEvRNS_18TensorIteratorBaseERKT_EUliE_EEviT1_)
        .other          _ZN2at6native18elementwise_kernelILi128ELi2EZNS0_22gpu_kernel_impl_nocastIZZZNS0_54_GLOBAL__N__d8c5977b_16_LinearAlgebra_cu_7dd49032_297216addr_kernel_cudaERNS_14TensorIteratorERKN3c106ScalarES9_ENKUlvE_clEvENKUlvE4_clEvEUldddE0_EEvRNS_18TensorIteratorBaseERKT_EUliE_EEviT1_,@"STO_CUDA_ENTRY STV_DEFAULT"
_ZN2at6native18elementwise_kernelILi128ELi2EZNS0_22gpu_kernel_impl_nocastIZZZNS0_54_GLOBAL__N__d8c5977b_16_LinearAlgebra_cu_7dd49032_297216addr_kernel_cudaERNS_14TensorIteratorERKN3c106ScalarES9_ENKUlvE_clEvENKUlvE4_clEvEUldddE0_EEvRNS_18TensorIteratorBaseERKT_EUliE_EEviT1_:
.text._ZN2at6native18elementwise_kernelILi128ELi2EZNS0_22gpu_kernel_impl_nocastIZZZNS0_54_GLOBAL__N__d8c5977b_16_LinearAlgebra_cu_7dd49032_297216addr_kernel_cudaERNS_14TensorIteratorERKN3c106ScalarES9_ENKUlvE_clEvENKUlvE4_clEvEUldddE0_EEvRNS_18TensorIteratorBaseERKT_EUliE_EEviT1_:
        /* <DEDUP_REMOVED lines=388> */
.L_x_11174:
[----:B------:R-:W-:Y:S01]  /*1840*/  ULDC.64 UR8, c[0x0][0x4e8] ;  /* 0x00013a0000087ab9 */ /* 0x000fe20000000a00 */
[----:B------:R-:W-:Y:S01]  /*1850*/  ULDC.64 UR10, c[0x0][0x4f8] ;  /* 0x00013e00000a7ab9 */ /* 0x000fe20000000a00 */
[----:B------:R-:W-:-:S04]  /*1860*/  IADD3 R12, P0, R5, UR8, RZ ;  /* 0x00000008050c7c10 */ /* 0x000fc8000ff1e0ff */
[----:B------:R-:W-:Y:S01]  /*1870*/  IADD3.X R13, RZ, UR9, RZ, P0, !PT ;  /* 0x00000009ff0d7c10 */ /* 0x000fe200087fe4ff */
[----:B------:R-:W-:Y:S02]  /*1880*/  ULDC.64 UR8, c[0x0][0x4f0] ;  /* 0x00013c0000087ab9 */ /* 0x000fe40000000a00 */
[----:B------:R-:W-:Y:S02]  /*1890*/  IADD3 R8, P0, R4, UR8, RZ ;  /* 0x0000000804087c10 */ /* 0x000fe4000ff1e0ff */
[----:B------:R-:W2:Y:S02]  /*18a0*/  LDG.E.64 R6, desc[UR4][R12.64] ;  /* 0x000000040c067981 */ /* 0x000ea4000c1e1b00 */
[----:B------:R-:W-:Y:S01]  /*18b0*/  IADD3.X R9, RZ, UR9, RZ, P0, !PT ;  /* 0x00000009ff097c10 */ /* 0x000fe200087fe4ff */
[----:B------:R-:W-:Y:S02]  /*18c0*/  ULDC.64 UR8, c[0x0][0x4e0] ;  /* 0x0001380000087ab9 */ /* 0x000fe40000000a00 */
[----:B------:R-:W-:-:S03]  /*18d0*/  IADD3 R10, P0, R2, UR8, RZ ;  /* 0x00000008020a7c10 */ /* 0x000fc6000ff1e0ff */
[----:B------:R-:W3:Y:S01]  /*18e0*/  LDG.E.64 R8, desc[UR4][R8.64] ;  /* 0x0000000408087981 */ /* 0x000ee2000c1e1b00 */
[----:B------:R-:W-:Y:S01]  /*18f0*/  IADD3.X R11, RZ, UR9, RZ, P0, !PT ;  /* 0x00000009ff0b7c10 */ /* 0x000fe200087fe4ff */
[----:B------:R-:W-:-:S04]  /*1900*/  ULDC.64 UR8, c[0x0][0x500] ;  /* 0x0001400000087ab9 */ /* 0x000fc80000000a00 */
[----:B------:R-:W4:Y:S01]  /*1910*/  LDG.E.64 R4, desc[UR4][R10.64] ;  /* 0x000000040a047981 */ /* 0x000f22000c1e1b00 */
[----:B--2---:R-:W-:Y:S01]  /*1920*/  DMUL R6, R6, UR8 ;  /* 0x0000000806067c28 */ /* 0x004fe20008000000 */
[----:B------:R-:W-:Y:S02]  /*1930*/  ULDC.64 UR8, c[0x0][0x4d8] ;  /* 0x0001360000087ab9 */ /* 0x000fe40000000a00 */
[----:B------:R-:W-:-:S04]  /*1940*/  IADD3 R2, P0, R3, UR8, RZ ;  /* 0x0000000803027c10 */ /* 0x000fc8000ff1e0ff */
[----:B------:R-:W-:Y:S01]  /*1950*/  IADD3.X R3, RZ, UR9, RZ, P0, !PT ;  /* 0x00000009ff037c10 */ /* 0x000fe200087fe4ff */
[----:B---3--:R-:W-:Y:S01]  /*1960*/  DMUL R6, R6, R8 ;  /* 0x0000000806067228 */ /* 0x008fe20000000000 */
[----:B------:R-:W-:-:S07]  /*1970*/  IADD3 R9, R0, 0x80, RZ ;  /* 0x0000008000097810 */ /* 0x000fce0007ffe0ff */
[----:B----4-:R-:W-:-:S07]  /*1980*/  DFMA R4, R4, UR10, R6 ;  /* 0x0000000a04047c2b */ /* 0x010fce0008000006 */
[----:B------:R0:W-:Y:S04]  /*1990*/  STG.E.64 desc[UR4][R2.64], R4 ;  /* 0x0000000402007986 */ /* 0x0001e8000c101b04 */
.L_x_11173:
[----:B------:R-:W-:Y:S05]  /*19a0*/  BSYNC B0 ;  /* 0x0000000000007941 */ /* 0x000fea0003800000 */
.L_x_11172:
        /* <DEDUP_REMOVED lines=381> */
.L_x_11175:
        /* <DEDUP_REMOVED lines=18> */
[----:B---3--:R-:W-:-:S08]  /*32a0*/  DMUL R6, R6, R8 ;  /* 0x0000000806067228 */ /* 0x008fd00000000000 */
[----:B----4-:R-:W-:-:S07]  /*32b0*/  DFMA R4, R4, UR8, R6 ;  /* 0x0000000804047c2b */ /* 0x010fce0008000006 */
[----:B------:R-:W-:Y:S01]  /*32c0*/  STG.E.64 desc[UR4][R2.64], R4 ;  /* 0x0000000402007986 */ /* 0x000fe2000c101b04 */
[----:B------:R-:W-:Y:S05]  /*32d0*/  EXIT ;  /* 0x000000000000794d */ /* 0x000fea0003800000 */
.L_x_11176:
        /* <DEDUP_REMOVED lines=10> */
.L_x_24156:


//--------------------- .text._ZN2at6native27unrolled_elementwise_kernelIZZZNS0_54_GLOBAL__N__d8c5977b_16_LinearAlgebra_cu_7dd49032_297216addr_kernel_cudaERNS_14TensorIteratorERKN3c106ScalarES8_ENKUlvE_clEvENKUlvE4_clEvEUldddE0_St5arrayIPcLm4EELi4E23TrivialOffsetCalculatorILi3EjESF_ILi1EjENS0_6memory15LoadWithoutCastENSI_16StoreWithoutCastEEEviT_T0_T2_T3_T4_T5_ --------------------------
	.section	.text._ZN2at6native27unrolled_elementwise_kernelIZZZNS0_54_GLOBAL__N__d8c5977b_16_LinearAlgebra_cu_7dd49032_297216addr_kernel_cudaERNS_14TensorIteratorERKN3c106ScalarES8_ENKUlvE_clEvENKUlvE4_clEvEUldddE0_St5arrayIPcLm4EELi4E23TrivialOffsetCalculatorILi3EjESF_ILi1EjENS0_6memory15LoadWithoutCastENSI_16StoreWithoutCastEEEviT_T0_T2_T3_T4_T5_,"ax",@progbits
	.align	128
        .global         _ZN2at6native27unrolled_elementwise_kernelIZZZNS0_54_GLOBAL__N__d8c5977b_16_LinearAlgebra_cu_7dd49032_297216addr_kernel_cudaERNS_14TensorIteratorERKN3c106ScalarES8_ENKUlvE_clEvENKUlvE4_clEvEUldddE0_St5arrayIPcLm4EELi4E23TrivialOffsetCalculatorILi3EjESF_ILi1EjENS0_6memory15LoadWithoutCastENSI_16StoreWithoutCastEEEviT_T0_T2_T3_T4_T5_
        .type           _ZN2at6native27unrolled_elementwise_kernelIZZZNS0_54_GLOBAL__N__d8c5977b_16_LinearAlgebra_cu_7dd49032_297216addr_kernel_cudaERNS_14TensorIteratorERKN3c106ScalarES8_ENKUlvE_clEvENKUlvE4_clEvEUldddE0_St5arrayIPcLm4EELi4E23TrivialOffsetCalculatorILi3EjESF_ILi1EjENS0_6memory15LoadWithoutCastENSI_16StoreWithoutCastEEEviT_T0_T2_T3_T4_T5_,@function
        .size           _ZN2at6native27unrolled_elementwise_kernelIZZZNS0_54_GLOBAL__N__d8c5977b_16_LinearAlgebra_cu_7dd49032_297216addr_kernel_cudaERNS_14TensorIteratorERKN3c106ScalarES8_ENKUlvE_clEvENKUlvE4_clEvEUldddE0_St5arrayIPcLm4EELi4E23TrivialOffsetCalculatorILi3EjESF_ILi1EjENS0_6memory15LoadWithoutCastENSI_16StoreWithoutCastEEEviT_T0_T2_T3_T4_T5_,(.L_x_24157 - _ZN2at6native27unrolled_elementwise_kernelIZZZNS0_54_GLOBAL__N__d8c5977b_16_LinearAlgebra_cu_7dd49032_297216addr_kernel_cudaERNS_14TensorIteratorERKN3c106ScalarES8_ENKUlvE_clEvENKUlvE4_clEvEUldddE0_St5arrayIPcLm4EELi4E23TrivialOffsetCalculatorILi3EjESF_ILi1EjENS0_6memory15LoadWithoutCastENSI_16StoreWithoutCastEEEviT_T0_T2_T3_T4_T5_)
        .other          _ZN2at6native27unrolled_elementwise_kernelIZZZNS0_54_GLOBAL__N__d8c5977b_16_LinearAlgebra_cu_7dd49032_297216addr_kernel_cudaERNS_14TensorIteratorERKN3c106ScalarES8_ENKUlvE_clEvENKUlvE4_clEvEUldddE0_St5arrayIPcLm4EELi4E23TrivialOffsetCalculatorILi3EjESF_ILi1EjENS0_6memory15LoadWithoutCastENSI_16StoreWithoutCastEEEviT_T0_T2_T3_T4_T5_,@"STO_CUDA_ENTRY STV_DEFAULT"
_ZN2at6native27unrolled_elementwise_kernelIZZZNS0_54_GLOBAL__N__d8c5977b_16_LinearAlgebra_cu_7dd49032_297216addr_kernel_cudaERNS_14TensorIteratorERKN3c106ScalarES8_ENKUlvE_clEvENKUlvE4_clEvEUldddE0_St5arrayIPcLm4EELi4E23TrivialOffsetCalculatorILi3EjESF_ILi1EjENS0_6memory15LoadWithoutCastENSI_16StoreWithoutCastEEEviT_T0_T2_T3_T4_T5_:
.text._ZN2at6native27unrolled_elementwise_kernelIZZZNS0_54_GLOBAL__N__d8c5977b_16_LinearAlgebra_cu_7dd49032_297216addr_kernel_cudaERNS_14TensorIteratorERKN3c106ScalarES8_ENKUlvE_clEvENKUlvE4_clEvEUldddE0_St5arrayIPcLm4EELi4E23TrivialOffsetCalculatorILi3EjESF_ILi1EjENS0_6memory15LoadWithoutCastENSI_16StoreWithoutCastEEEviT_T0_T2_T3_T4_T5_:
[----:B------:R-:W-:Y:S01]  /*0000*/  LDC R1, c[0x0][0x28] ;  /* 0x00000a00ff017b82 */ /* 0x000fe20000000800 */
[----:B------:R-:W0:Y:S07]  /*0010*/  S2R R0, SR_CTAID.X ;  /* 0x0000000000007919 */ /* 0x000e2e0000002500 */
[----:B------:R-:W0:Y:S01]  /*0020*/  LDC R5, c[0x0][0x210] ;  /* 0x00008400ff057b82 */ /* 0x000e220000000800 */
[----:B------:R-:W-:Y:S01]  /*0030*/  CS2R R8, SRZ ;  /* 0x0000000000087805 */ /* 0x000fe2000001ff00 */
[----:B------:R-:W-:Y:S01]  /*0040*/  ULDC.64 UR4, c[0x0][0x208] ;  /* 0x0000820000047ab9 */ /* 0x000fe20000000a00 */
[----:B------:R-:W1:Y:S01]  /*0050*/  S2R R3, SR_TID.X ;  /* 0x0000000000037919 */ /* 0x000e620000002100 */
[----:B------:R-:W-:Y:S01]  /*0060*/  CS2R R6, SRZ ;  /* 0x0000000000067805 */ /* 0x000fe2000001ff00 */
[----:B------:R-:W-:Y:S01]  /*0070*/  ULDC.64 UR6, c[0x0][0x220] ;  /* 0x0000880000067ab9 */ /* 0x000fe20000000a00 */
[----:B0-----:R-:W-:-:S02]  /*0080*/  IMAD R2, R0, -0x200, R5 ;  /* 0xfffffe0000027824 */ /* 0x001fc400078e0205 */
[----:B-1----:R-:W-:-:S03]  /*0090*/  IMAD.MOV.U32 R5, RZ, RZ, R3 ;  /* 0x000000ffff057224 */ /* 0x002fc600078e0003 */
[----:B------:R-:W-:-:S13]  /*00a0*/  ISETP.GE.AND P0, PT, R3, R2, PT ;  /* 0x000000020300720c */ /* 0x000fda0003f06270 */
[----:B------:R-:W-:Y:S01]  /*00b0*/  @!P0 LEA R19, R0, R5, 0x9 ;  /* 0x0000000500138211 */ /* 0x000fe200078e48ff */
[----:B------:R-:W-:Y:S01]  /*00c0*/  @!P0 VIADD R5, R5, 0x80 ;  /* 0x0000008005058836 */ /* 0x000fe20000000000 */
[----:B------:R-:W0:Y:S04]  /*00d0*/  @!P0 LDC.64 R22, c[0x0][0x240] ;  /* 0x00009000ff168b82 */ /* 0x000e280000000a00 */
[----:B------:R-:W-:-:S04]  /*00e0*/  ISETP.GE.AND P1, PT, R5, R2, PT ;  /* 0x000000020500720c */ /* 0x000fc80003f26270 */
[----:B------:R-:W1:Y:S09]  /*00f0*/  @!P0 LDC.64 R10, c[0x0][0x248] ;  /* 0x00009200ff0a8b82 */ /* 0x000e720000000a00 */
[----:B------:R-:W2:Y:S01]  /*0100*/  @!P1 LDC.64 R14, c[0x0][0x240] ;  /* 0x00009000ff0e9b82 */ /* 0x000ea20000000a00 */
[----:B------:R-:W-:Y:S01]  /*0110*/  @!P1 LEA R13, R0, R5, 0x9 ;  /* 0x00000005000d9211 */ /* 0x000fe200078e48ff */
[----:B0-----:R-:W-:-:S06]  /*0120*/  @!P0 IMAD.WIDE.U32 R22, R19, 0x8, R22 ;  /* 0x0000000813168825 */ /* 0x001fcc00078e0016 */
[----:B------:R-:W0:Y:S01]  /*0130*/  @!P1 LDC.64 R16, c[0x0][0x248] ;  /* 0x00009200ff109b82 */ /* 0x000e220000000a00 */
[----:B------:R-:W3:Y:S01]  /*0140*/  @!P0 LDG.E.64 R8, desc[UR4][R22.64] ;  /* 0x0000000416088981 */ /* 0x000ee2000c1e1b00 */
[----:B-1----:R-:W-:-:S06]  /*0150*/  @!P0 IMAD.WIDE.U32 R20, R19, 0x8, R10 ;  /* 0x0000000813148825 */ /* 0x002fcc00078e000a */
[----:B------:R-:W1:Y:S01]  /*0160*/  @!P1 LDC.64 R26, c[0x0][0x238] ;  /* 0x00008e00ff1a9b82 */ /* 0x000e620000000a00 */
[C---:B--2---:R-:W-:Y:S01]  /*0170*/  @!P1 IMAD.WIDE.U32 R24, R13.reuse, 0x8, R14 ;  /* 0x000000080d189825 */ /* 0x044fe200078e000e */
[----:B------:R-:W-:Y:S02]  /*0180*/  CS2R R14, SRZ ;  /* 0x00000000000e7805 */ /* 0x000fe4000001ff00 */
[----:B------:R-:W-:Y:S02]  /*0190*/  CS2R R10, SRZ ;  /* 0x00000000000a7805 */ /* 0x000fe4000001ff00 */
[----:B------:R-:W2:Y:S04]  /*01a0*/  @!P1 LDG.E.64 R6, desc[UR4][R24.64] ;  /* 0x0000000418069981 */ /* 0x000ea8000c1e1b00 */
[----:B------:R4:W5:Y:S01]  /*01b0*/  @!P0 LDG.E.64 R14, desc[UR4][R20.64] ;  /* 0x00000004140e8981 */ /* 0x000962000c1e1b00 */
[----:B0-----:R-:W-:-:S05]  /*01c0*/  @!P1 IMAD.WIDE.U32 R16, R13, 0x8, R16 ;  /* 0x000000080d109825 */ /* 0x001fca00078e0010 */
[----:B------:R0:W2:Y:S01]  /*01d0*/  @!P1 LDG.E.64 R10, desc[UR4][R16.64] ;  /* 0x00000004100a9981 */ /* 0x0000a2000c1e1b00 */
[----:B------:R-:W-:Y:S01]  /*01e0*/  @!P1 VIADD R5, R5, 0x80 ;  /* 0x0000008005059836 */ /* 0x000fe20000000000 */
[----:B----4-:R-:W4:Y:S04]  /*01f0*/  @!P0 LDC.64 R20, c[0x0][0x238] ;  /* 0x00008e00ff148b82 */ /* 0x010f280000000a00 */
[----:B------:R-:W-:-:S13]  /*0200*/  ISETP.GE.AND P3, PT, R5, R2, PT ;  /* 0x000000020500720c */ /* 0x000fda0003f66270 */
[----:B------:R-:W-:Y:S01]  /*0210*/  @!P3 LEA R29, R0, R5, 0x9 ;  /* 0x00000005001db211 */ /* 0x000fe200078e48ff */
[----:B------:R-:W-:Y:S01]  /*0220*/  @!P3 VIADD R5, R5, 0x80 ;  /* 0x000000800505b836 */ /* 0x000fe20000000000 */
[----:B0-----:R-:W0:Y:S04]  /*0230*/  @!P3 LDC.64 R16, c[0x0][0x240] ;  /* 0x00009000ff10bb82 */ /* 0x001e280000000a00 */
[----:B------:R-:W-:-:S04]  /*0240*/  ISETP.GE.AND P2, PT, R5, R2, PT ;  /* 0x000000020500720c */ /* 0x000fc80003f46270 */
[----:B------:R-:W0:Y:S01]  /*0250*/  @!P3 LDC.64 R24, c[0x0][0x248] ;  /* 0x00009200ff18bb82 */ /* 0x000e220000000a00 */
[----:B----4-:R-:W-:Y:S01]  /*0260*/  @!P0 IMAD.WIDE.U32 R20, R19, 0x8, R20 ;  /* 0x0000000813148825 */ /* 0x010fe200078e0014 */
[----:B------:R-:W-:-:S06]  /*0270*/  CS2R R18, SRZ ;  /* 0x0000000000127805 */ /* 0x000fcc000001ff00 */
[----:B------:R-:W4:Y:S01]  /*0280*/  @!P3 LDC.64 R22, c[0x0][0x238] ;  /* 0x00008e00ff16bb82 */ /* 0x000f220000000a00 */
[----:B------:R0:W2:Y:S01]  /*0290*/  @!P0 LDG.E.64 R18, desc[UR4][R20.64] ;  /* 0x0000000414128981 */ /* 0x0000a2000c1e1b00 */
[----:B-1----:R-:W-:-:S06]  /*02a0*/  @!P1 IMAD.WIDE.U32 R26, R13, 0x8, R26 ;  /* 0x000000080d1a9825 */ /* 0x002fcc00078e001a */
[----:B0-----:R-:W0:Y:S01]  /*02b0*/  @!P2 LDC.64 R20, c[0x0][0x240] ;  /* 0x00009000ff14ab82 */ /* 0x001e220000000a00 */
[----:B------:R-:W-:Y:S01]  /*02c0*/  CS2R R12, SRZ ;  /* 0x00000000000c7805 */ /* 0x000fe2000001ff00 */
[----:B------:R-:W-:-:S04]  /*02d0*/  @!P3 IMAD.WIDE.U32 R16, R29, 0x8, R16 ;  /* 0x000000081d10b825 */ /* 0x000fc800078e0010 */
[C---:B------:R-:W-:Y:S01]  /*02e0*/  @!P3 IMAD.WIDE.U32 R24, R29.reuse, 0x8, R24 ;  /* 0x000000081d18b825 */ /* 0x040fe200078e0018 */
[----:B------:R1:W2:Y:S03]  /*02f0*/  @!P3 LDG.E.64 R12, desc[UR4][R16.64] ;  /* 0x00000004100cb981 */ /* 0x0002a6000c1e1b00 */
[----:B----4-:R-:W-:Y:S01]  /*0300*/  @!P3 IMAD.WIDE.U32 R22, R29, 0x8, R22 ;  /* 0x000000081d16b825 */ /* 0x010fe200078e0016 */
[----:B------:R-:W-:Y:S02]  /*0310*/  @!P2 LEA R29, R0, R5, 0x9 ;  /* 0x00000005001da211 */ /* 0x000fe400078e48ff */
[----:B------:R-:W-:Y:S01]  /*0320*/  CS2R R4, SRZ ;  /* 0x0000000000047805 */ /* 0x000fe2000001ff00 */
[----:B-1----:R-:W1:Y:S05]  /*0330*/  @!P2 LDC.64 R16, c[0x0][0x238] ;  /* 0x00008e00ff10ab82 */ /* 0x002e6a0000000a00 */
[----:B------:R4:W2:Y:S01]  /*0340*/  @!P3 LDG.E.64 R4, desc[UR4][R22.64] ;  /* 0x000000041604b981 */ /* 0x0008a2000c1e1b00 */
[----:B0-----:R-:W-:Y:S01]  /*0350*/  @!P2 IMAD.WIDE.U32 R20, R29, 0x8, R20 ;  /* 0x000000081d14a825 */ /* 0x001fe200078e0014 */
[----:B----4-:R-:W-:-:S06]  /*0360*/  CS2R R22, SRZ ;  /* 0x0000000000167805 */ /* 0x010fcc000001ff00 */
[----:B------:R-:W4:Y:S01]  /*0370*/  @!P2 LDG.E.64 R22, desc[UR4][R20.64] ;  /* 0x000000041416a981 */ /* 0x000f22000c1e1b00 */
[----:B-1----:R-:W-:Y:S01]  /*0380*/  @!P2 IMAD.WIDE.U32 R16, R29, 0x8, R16 ;  /* 0x000000081d10a825 */ /* 0x002fe200078e0010 */
[----:B---3--:R-:W-:-:S08]  /*0390*/  DMUL R8, R8, UR6 ;  /* 0x0000000608087c28 */ /* 0x008fd00008000000 */
[----:B-----5:R-:W-:Y:S01]  /*03a0*/  DMUL R8, R8, R14 ;  /* 0x0000000e08087228 */ /* 0x020fe20000000000 */
[----:B------:R-:W-:Y:S01]  /*03b0*/  CS2R R14, SRZ ;  /* 0x00000000000e7805 */ /* 0x000fe2000001ff00 */
[----:B--2---:R-:W-:-:S05]  /*03c0*/  DMUL R6, R6, UR6 ;  /* 0x0000000606067c28 */ /* 0x004fca0008000000 */
[----:B------:R0:W2:Y:S03]  /*03d0*/  @!P1 LDG.E.64 R14, desc[UR4][R26.64] ;  /* 0x000000041a0e9981 */ /* 0x0000a6000c1e1b00 */
[----:B------:R-:W-:Y:S01]  /*03e0*/  DMUL R10, R6, R10 ;  /* 0x0000000a060a7228 */ /* 0x000fe20000000000 */
[----:B0-----:R-:W0:Y:S01]  /*03f0*/  @!P2 LDC.64 R26, c[0x0][0x248] ;  /* 0x00009200ff1aab82 */ /* 0x001e220000000a00 */
[----:B------:R-:W-:-:S06]  /*0400*/  CS2R R6, SRZ ;  /* 0x0000000000067805 */ /* 0x000fcc000001ff00 */
[----:B------:R1:W3:Y:S01]  /*0410*/  @!P3 LDG.E.64 R6, desc[UR4][R24.64] ;  /* 0x000000041806b981 */ /* 0x0002e2000c1e1b00 */
[----:B0-----:R-:W-:Y:S01]  /*0420*/  @!P2 IMAD.WIDE.U32 R26, R29, 0x8, R26 ;  /* 0x000000081d1aa825 */ /* 0x001fe200078e001a */
[----:B------:R-:W-:Y:S02]  /*0430*/  CS2R R28, SRZ ;  /* 0x00000000001c7805 */ /* 0x000fe4000001ff00 */
[----:B-1----:R-:W-:-:S04]  /*0440*/  CS2R R24, SRZ ;  /* 0x0000000000187805 */ /* 0x002fc8000001ff00 */
[----:B------:R0:W5:Y:S04]  /*0450*/  @!P2 LDG.E.64 R28, desc[UR4][R26.64] ;  /* 0x000000041a1ca981 */ /* 0x000168000c1e1b00 */
[----:B------:R-:W5:Y:S01]  /*0460*/  @!P2 LDG.E.64 R24, desc[UR4][R16.64] ;  /* 0x000000041018a981 */ /* 0x000f62000c1e1b00 */
[----:B0-----:R-:W0:Y:S01]  /*0470*/  @!P0 LDC.64 R26, c[0x0][0x230] ;  /* 0x00008c00ff1a8b82 */ /* 0x001e220000000a00 */
[----:B------:R-:W-:Y:S01]  /*0480*/  DMUL R12, R12, UR6 ;  /* 0x000000060c0c7c28 */ /* 0x000fe20008000000 */
[----:B------:R-:W-:Y:S01]  /*0490*/  BSSY B0, `(.L_x_11177) ;  /* 0x0000019000007945 */ /* 0x000fe20003800000 */
[----:B----4-:R-:W-:Y:S01]  /*04a0*/  DMUL R22, R22, UR6 ;  /* 0x0000000616167c28 */ /* 0x010fe20008000000 */
[----:B------:R-:W-:Y:S02]  /*04b0*/  ULDC.64 UR6, c[0x0][0x218] ;  /* 0x0000860000067ab9 */ /* 0x000fe40000000a00 */
[----:B------:R-:W-:-:S03]  /*04c0*/  DFMA R8, R18, UR6, R8 ;  /* 0x0000000612087c2b */ /* 0x000fc60008000008 */
[----:B---3--:R-:W-:Y:S01]  /*04d0*/  DMUL R6, R12, R6 ;  /* 0x000000060c067228 */ /* 0x008fe20000000000 */
[----:B------:R-:W-:-:S04]  /*04e0*/  @!P0 IMAD R13, R0, 0x200, R3 ;  /* 0x00000200000d8824 */ /* 0x000fc800078e0203 */
[----:B0-----:R-:W-:Y:S01]  /*04f0*/  @!P0 IMAD.WIDE.U32 R26, R13, 0x8, R26 ;  /* 0x000000080d1a8825 */ /* 0x001fe200078e001a */
[----:B------:R-:W-:-:S04]  /*0500*/  @!P0 IADD3 R3, R3, 0x80, RZ ;  /* 0x0000008003038810 */ /* 0x000fc80007ffe0ff */
[----:B------:R0:W-:Y:S01]  /*0510*/  @!P0 STG.E.64 desc[UR4][R26.64], R8 ;  /* 0x000000081a008986 */ /* 0x0001e2000c101b04 */
[----:B------:R-:W-:Y:S01]  /*0520*/  ISETP.GE.AND P1, PT, R3, R2, PT ;  /* 0x000000020300720c */ /* 0x000fe20003f26270 */
[----:B--2---:R-:W-:Y:S02]  /*0530*/  DFMA R10, R14, UR6, R10 ;  /* 0x000000060e0a7c2b */ /* 0x004fe4000800000a */
[----:B------:R-:W-:Y:S02]  /*0540*/  DFMA R4, R4, UR6, R6 ;  /* 0x0000000604047c2b */ /* 0x000fe40008000006 */
[----:B-----5:R-:W-:-:S08]  /*0550*/  DMUL R22, R22, R28 ;  /* 0x0000001c16167228 */ /* 0x020fd00000000000 */
[----:B------:R-:W-:Y:S01]  /*0560*/  DFMA R22, R24, UR6, R22 ;  /* 0x0000000618167c2b */ /* 0x000fe20008000016 */
[----:B0-----:R-:W-:Y:S10]  /*0570*/  @P1 BRA `(.L_x_11178) ;  /* 0x0000000000281947 */ /* 0x001ff40003800000 */
        /* <DEDUP_REMOVED lines=8> */
[----:B------:R0:W-:Y:S04]  /*0600*/  STG.E.64 desc[UR4][R8.64], R10 ;  /* 0x0000000a08007986 */ /* 0x0001e8000c101b04 */
[----:B------:R0:W-:Y:S02]  /*0610*/  @!P0 STG.E.64 desc[UR4][R6.64], R4 ;  /* 0x0000000406008986 */ /* 0x0001e4000c101b04 */
.L_x_11178:
[----:B------:R-:W-:Y:S05]  /*0620*/  BSYNC B0 ;  /* 0x0000000000007941 */ /* 0x000fea0003800000 */
.L_x_11177:
[----:B------:R-:W-:-:S13]  /*0630*/  ISETP.GE.AND P0, PT, R3, R2, PT ;  /* 0x000000020300720c */ /* 0x000fda0003f06270 */
[----:B------:R-:W-:Y:S05]  /*0640*/  @P0 EXIT ;  /* 0x000000000000094d */ /* 0x000fea0003800000 */
[----:B0-----:R-:W0:Y:S01]  /*0650*/  LDC.64 R4, c[0x0][0x230] ;  /* 0x00008c00ff047b82 */ /* 0x001e220000000a00 */
[----:B------:R-:W-:-:S04]  /*0660*/  IMAD R3, R0, 0x200, R3 ;  /* 0x0000020000037824 */ /* 0x000fc800078e0203 */
[----:B0-----:R-:W-:-:S05]  /*0670*/  IMAD.WIDE.U32 R2, R3, 0x8, R4 ;  /* 0x0000000803027825 */ /* 0x001fca00078e0004 */
[----:B------:R-:W-:Y:S01]  /*0680*/  STG.E.64 desc[UR4][R2.64], R22 ;  /* 0x0000001602007986 */ /* 0x000fe2000c101b04 */
[----:B------:R-:W-:Y:S05]  /*0690*/  EXIT ;  /* 0x000000000000794d */ /* 0x000fea0003800000 */
.L_x_11179:
        /* <DEDUP_REMOVED lines=14> */
.L_x_24157:


//--------------------- .text._ZN2at6native29vectorized_elementwise_kernelILi2EZZZNS0_54_GLOBAL__N__d8c5977b_16_LinearAlgebra_cu_7dd49032_297216addr_kernel_cudaERNS_14TensorIteratorERKN3c106ScalarES8_ENKUlvE_clEvENKUlvE4_clEvEUldddE0_St5arrayIPcLm4EEEEviT0_T1_ --------------------------
	.section	.text._ZN2at6native29vectorized_elementwise_kernelILi2EZZZNS0_54_GLOBAL__N__d8c5977b_16_LinearAlgebra_cu_7dd49032_297216addr_kernel_cudaERNS_14TensorIteratorERKN3c106ScalarES8_ENKUlvE_clEvENKUlvE4_clEvEUldddE0_St5arrayIPcLm4EEEEviT0_T1_,"ax",@progbits
	.align	128
        .global         _ZN2at6native29vectorized_elementwise_kernelILi2EZZZNS0_54_GLOBAL__N__d8c5977b_16_LinearAlgebra_cu_7dd49032_297216addr_kernel_cudaERNS_14TensorIteratorERKN3c106ScalarES8_ENKUlvE_clEvENKUlvE4_clEvEUldddE0_St5arrayIPcLm4EEEEviT0_T1_
        .type           _ZN2at6native29vectorized_elementwise_kernelILi2EZZZNS0_54_GLOBAL__N__d8c5977b_16_LinearAlgebra_cu_7dd49032_297216addr_kernel_cudaERNS_14TensorIteratorERKN3c106ScalarES8_ENKUlvE_clEvENKUlvE4_clEvEUldddE0_St5arrayIPcLm4EEEEviT0_T1_,@function
        .size           _ZN2at6native29vectorized_elementwise_kernelILi2EZZZNS0_54_GLOBAL__N__d8c5977b_16_LinearAlgebra_cu_7dd49032_297216addr_kernel_cudaERNS_14TensorIteratorERKN3c106ScalarES8_ENKUlvE_clEvENKUlvE4_clEvEUldddE0_St5arrayIPcLm4EEEEviT0_T1_,(.L_x_24158 - _ZN2at6native29vectorized_elementwise_kernelILi2EZZZNS0_54_GLOBAL__N__d8c5977b_16_LinearAlgebra_cu_7dd49032_297216addr_kernel_cudaERNS_14TensorIteratorERKN3c106ScalarES8_ENKUlvE_clEvENKUlvE4_clEvEUldddE0_St5arrayIPcLm4EEEEviT0_T1_)
        .other          _ZN2at6native29vectorized_elementwise_kernelILi2EZZZNS0_54_GLOBAL__N__d8c5977b_16_LinearAlgebra_cu_7dd49032_297216addr_kernel_cudaERNS_14TensorIteratorERKN3c106ScalarES8_ENKUlvE_clEvENKUlvE4_clEvEUldddE0_St5arrayIPcLm4EEEEviT0_T1_,@"STO_CUDA_ENTRY STV_DEFAULT"
_ZN2at6native29vectorized_elementwise_kernelILi2EZZZNS0_54_GLOBAL__N__d8c5977b_16_LinearAlgebra_cu_7dd49032_297216addr_kernel_cudaERNS_14TensorIteratorERKN3c106ScalarES8_ENKUlvE_clEvENKUlvE4_clEvEUldddE0_St5arrayIPcLm4EEEEviT0_T1_:
.text._ZN2at6native29vectorized_elementwise_kernelILi2EZZZNS0_54_GLOBAL__N__d8c5977b_16_LinearAlgebra_cu_7dd49032_297216addr_kernel_cudaERNS_14TensorIteratorERKN3c106ScalarES8_ENKUlvE_clEvENKUlvE4_clEvEUldddE0_St5arrayIPcLm4EEEEviT0_T1_:
        /* <DEDUP_REMOVED lines=14> */
[----:B--2---:R-:W-:Y:S01]  /*00e0*/  IMAD.WIDE R36, R0, 0x8, R36 ;  /* 0x0000000800247825 */ /* 0x004fe200078e0224 */
[----:B------:R-:W2:Y:S04]  /*00f0*/  LDG.E.128 R12, desc[UR4][R22.64+0x800] ;  /* 0x00080004160c7981 */ /* 0x000ea8000c1e1d00 */
[----:B------:R-:W3:Y:S01]  /*0100*/  LDG.E.128 R4, desc[UR4][R22.64] ;  /* 0x0000000416047981 */ /* 0x000ee2000c1e1d00 */
[----:B------:R-:W-:-:S05]  /*0110*/  IMAD.WIDE.U32 R36, R20, 0x10, R36 ;  /* 0x0000001014247825 */ /* 0x000fca00078e0024 */
[----:B------:R-:W4:Y:S04]  /*0120*/  LDG.E.128 R16, desc[UR4][R36.64+0x800] ;  /* 0x0008000424107981 */ /* 0x000f28000c1e1d00 */
[----:B------:R-:W5:Y:S01]  /*0130*/  LDG.E.128 R8, desc[UR4][R36.64] ;  /* 0x0000000424087981 */ /* 0x000f62000c1e1d00 */
[----:B--2---:R-:W-:Y:S02]  /*0140*/  DMUL R2, R12, UR6 ;  /* 0x000000060c027c28 */ /* 0x004fe40008000000 */
[----:B------:R-:W-:-:S06]  /*0150*/  DMUL R14, R14, UR6 ;  /* 0x000000060e0e7c28 */ /* 0x000fcc0008000000 */
[----:B----4-:R-:W-:Y:S01]  /*0160*/  DMUL R2, R16, R2 ;  /* 0x0000000210027228 */ /* 0x010fe20000000000 */
[----:B------:R-:W0:Y:S01]  /*0170*/  LDC.64 R16, c[0x0][0x238] ;  /* 0x00008e00ff107b82 */ /* 0x000e220000000a00 */
[----:B------:R-:W-:Y:S02]  /*0180*/  DMUL R26, R18, R14 ;  /* 0x0000000e121a7228 */ /* 0x000fe40000000000 */
[----:B------:R-:W2:Y:S01]  /*0190*/  LDG.E.128 R12, desc[UR4][R22.64+0x1800] ;  /* 0x00180004160c7981 */ /* 0x000ea2000c1e1d00 */
[----:B0-----:R-:W-:-:S03]  /*01a0*/  IMAD.WIDE R34, R0, 0x8, R16 ;  /* 0x0000000800227825 */ /* 0x001fc600078e0210 */
[----:B------:R-:W4:Y:S01]  /*01b0*/  LDG.E.128 R16, desc[UR4][R36.64+0x1800] ;  /* 0x0018000424107981 */ /* 0x000f22000c1e1d00 */
[----:B---3--:R-:W-:Y:S02]  /*01c0*/  DMUL R28, R4, UR6 ;  /* 0x00000006041c7c28 */ /* 0x008fe40008000000 */
[----:B------:R-:W-:Y:S01]  /*01d0*/  DMUL R32, R6, UR6 ;  /* 0x0000000606207c28 */ /* 0x000fe20008000000 */
[----:B------:R-:W3:Y:S05]  /*01e0*/  LDG.E.128 R4, desc[UR4][R22.64+0x1000] ;  /* 0x0010000416047981 */ /* 0x000eea000c1e1d00 */
[----:B-----5:R-:W-:Y:S02]  /*01f0*/  DMUL R28, R8, R28 ;  /* 0x0000001c081c7228 */ /* 0x020fe40000000000 */
[----:B------:R-:W-:Y:S01]  /*0200*/  DMUL R32, R10, R32 ;  /* 0x000000200a207228 */ /* 0x000fe20000000000 */
[----:B------:R-:W5:Y:S01]  /*0210*/  LDG.E.128 R8, desc[UR4][R36.64+0x1000] ;  /* 0x0010000424087981 */ /* 0x000f62000c1e1d00 */
[----:B------:R-:W-:-:S05]  /*0220*/  IMAD.WIDE.U32 R34, R20, 0x10, R34 ;  /* 0x0000001014227825 */ /* 0x000fca00078e0022 */
[----:B------:R-:W5:Y:S01]  /*0230*/  LDG.E.128 R20, desc[UR4][R34.64] ;  /* 0x0000000422147981 */ /* 0x000f62000c1e1d00 */
[----:B--2---:R-:W-:Y:S02]  /*0240*/  DMUL R12, R12, UR6 ;  /* 0x000000060c0c7c28 */ /* 0x004fe40008000000 */
[----:B------:R-:W-:-:S06]  /*0250*/  DMUL R14, R14, UR6 ;  /* 0x000000060e0e7c28 */ /* 0x000fcc0008000000 */
[----:B----4-:R-:W-:Y:S02]  /*0260*/  DMUL R16, R16, R12 ;  /* 0x0000000c10107228 */ /* 0x010fe40000000000 */
[----:B------:R-:W-:Y:S02]  /*0270*/  DMUL R18, R18, R14 ;  /* 0x0000000e12127228 */ /* 0x000fe40000000000 */
[----:B------:R-:W2:Y:S01]  /*0280*/  LDG.E.128 R12, desc[UR4][R34.64+0x800] ;  /* 0x00080004220c7981 */ /* 0x000ea2000c1e1d00 */
[----:B---3--:R-:W-:Y:S02]  /*0290*/  DMUL R4, R4, UR6 ;  /* 0x0000000604047c28 */ /* 0x008fe40008000000 */
[----:B------:R-:W-:Y:S01]  /*02a0*/  DMUL R6, R6, UR6 ;  /* 0x0000000606067c28 */ /* 0x000fe20008000000 */
[----:B------:R-:W-:-:S05]  /*02b0*/  ULDC.64 UR6, c[0x0][0x218] ;  /* 0x0000860000067ab9 */ /* 0x000fca0000000a00 */
[----:B-----5:R-:W-:Y:S02]  /*02c0*/  DMUL R24, R8, R4 ;  /* 0x0000000408187228 */ /* 0x020fe40000000000 */
[----:B------:R-:W-:Y:S02]  /*02d0*/  DMUL R30, R10, R6 ;  /* 0x000000060a1e7228 */ /* 0x000fe40000000000 */
[----:B------:R-:W3:Y:S04]  /*02e0*/  LDG.E.128 R4, desc[UR4][R34.64+0x1000] ;  /* 0x0010000422047981 */ /* 0x000ee8000c1e1d00 */
[----:B------:R-:W4:Y:S01]  /*02f0*/  LDG.E.128 R8, desc[UR4][R34.64+0x1800] ;  /* 0x0018000422087981 */ /* 0x000f22000c1e1d00 */
[----:B------:R-:W-:Y:S02]  /*0300*/  DFMA R22, R22, UR6, R32 ;  /* 0x0000000616167c2b */ /* 0x000fe40008000020 */
[----:B------:R-:W-:-:S02]  /*0310*/  DFMA R20, R20, UR6, R28 ;  /* 0x0000000614147c2b */ /* 0x000fc4000800001c */
[----:B--2---:R-:W-:Y:S01]  /*0320*/  DFMA R12, R12, UR6, R2 ;  /* 0x000000060c0c7c2b */ /* 0x004fe20008000002 */
[----:B------:R-:W0:Y:S01]  /*0330*/  S2R R2, SR_TID.X ;  /* 0x0000000000027919 */ /* 0x000e220000002100 */
[----:B------:R-:W-:Y:S01]  /*0340*/  DFMA R14, R14, UR6, R26 ;  /* 0x000000060e0e7c2b */ /* 0x000fe2000800001a */
[----:B------:R-:W1:Y:S01]  /*0350*/  LDC.64 R26, c[0x0][0x230] ;  /* 0x00008c00ff1a7b82 */ /* 0x000e620000000a00 */
[----:B---3--:R-:W-:Y:S02]  /*0360*/  DFMA R6, R6, UR6, R30 ;  /* 0x0000000606067c2b */ /* 0x008fe4000800001e */
[----:B------:R-:W-:Y:S02]  /*0370*/  DFMA R4, R4, UR6, R24 ;  /* 0x0000000604047c2b */ /* 0x000fe40008000018 */
[----:B----4-:R-:W-:Y:S02]  /*0380*/  DFMA R10, R10, UR6, R18 ;  /* 0x000000060a0a7c2b */ /* 0x010fe40008000012 */
[----:B------:R-:W-:Y:S01]  /*0390*/  DFMA R8, R8, UR6, R16 ;  /* 0x0000000608087c2b */ /* 0x000fe20008000010 */
[----:B-1----:R-:W-:-:S04]  /*03a0*/  IMAD.WIDE.U32 R26, R0, 0x8, R26 ;  /* 0x00000008001a7825 */ /* 0x002fc800078e001a */
[----:B0-----:R-:W-:-:S05]  /*03b0*/  IMAD.WIDE R2, R2, 0x10, R26 ;  /* 0x0000001002027825 */ /* 0x001fca00078e021a */
[----:B------:R-:W-:Y:S04]  /*03c0*/  STG.E.128 desc[UR4][R2.64], R20 ;  /* 0x0000001402007986 */ /* 0x000fe8000c101d04 */
[----:B------:R-:W-:Y:S04]  /*03d0*/  STG.E.128 desc[UR4][R2.64+0x800], R12 ;  /* 0x0008000c02007986 */ /* 0x000fe8000c101d04 */
[----:B------:R-:W-:Y:S04]  /*03e0*/  STG.E.128 desc[UR4][R2.64+0x1000], R4 ;  /* 0x0010000402007986 */ /* 0x000fe8000c101d04 */
[----:B------:R-:W-:Y:S01]  /*03f0*/  STG.E.128 desc[UR4][R2.64+0x1800], R8 ;  /* 0x0018000802007986 */ /* 0x000fe2000c101d04 */
[----:B------:R-:W-:Y:S05]  /*0400*/  EXIT ;  /* 0x000000000000794d */ /* 0x000fea0003800000 */
.L_x_11180:
[----:B------:R-:W0:Y:S01]  /*0410*/  S2R R3, SR_TID.X ;  /* 0x0000000000037919 */ /* 0x000e220000002100 */
[----:B------:R-:W-:Y:S02]  /*0420*/  CS2R R16, SRZ ;  /* 0x0000000000107805 */ /* 0x000fe4000001ff00 */
[----:B------:R-:W-:Y:S02]  /*0430*/  CS2R R20, SRZ ;  /* 0x0000000000147805 */ /* 0x000fe4000001ff00 */
[----:B------:R-:W-:Y:S02]  /*0440*/  CS2R R6, SRZ ;  /* 0x0000000000067805 */ /* 0x000fe4000001ff00 */
[----:B------:R-:W-:Y:S01]  /*0450*/  CS2R R18, SRZ ;  /* 0x0000000000127805 */ /* 0x000fe2000001ff00 */
[----:B------:R-:W-:Y:S01]  /*0460*/  ULDC.64 UR6, c[0x0][0x220] ;  /* 0x0000880000067ab9 */ /* 0x000fe20000000a00 */
[----:B------:R-:W-:Y:S01]  /*0470*/  ULDC.64 UR8, c[0x0][0x218] ;  /* 0x0000860000087ab9 */ /* 0x000fe20000000a00 */
[----:B0-----:R-:W-:Y:S01]  /*0480*/  ISETP.GE.AND P0, PT, R3, R2, PT ;  /* 0x000000020300720c */ /* 0x001fe20003f06270 */
[----:B------:R-:W-:-:S12]  /*0490*/  IMAD.MOV.U32 R5, RZ, RZ, R3 ;  /* 0x000000ffff057224 */ /* 0x000fd800078e0003 */
[----:B------:R-:W0:Y:S01]  /*04a0*/  @!P0 LDC.64 R14, c[0x0][0x240] ;  /* 0x00009000ff0e8b82 */ /* 0x000e220000000a00 */
[----:B------:R-:W-:Y:S01]  /*04b0*/  @!P0 IADD3 R13, R0, R5, RZ ;  /* 0x00000005000d8210 */ /* 0x000fe20007ffe0ff */
[----:B------:R-:W-:-:S05]  /*04c0*/  @!P0 VIADD R5, R5, 0x80 ;  /* 0x0000008005058836 */ /* 0x000fca0000000000 */
[----:B------:R-:W-:Y:S01]  /*04d0*/  ISETP.GE.AND P1, PT, R5, R2, PT ;  /* 0x000000020500720c */ /* 0x000fe20003f26270 */
[----:B------:R-:W1:Y:S08]  /*04e0*/  @!P0 LDC.64 R26, c[0x0][0x248] ;  /* 0x00009200ff1a8b82 */ /* 0x000e700000000a00 */
[----:B------:R-:W2:Y:S01]  /*04f0*/  @!P0 LDC.64 R22, c[0x0][0x238] ;  /* 0x00008e00ff168b82 */ /* 0x000ea20000000a00 */
[----:B0-----:R-:W-:-:S07]  /*0500*/  @!P0 IMAD.WIDE.U32 R14, R13, 0x8, R14 ;  /* 0x000000080d0e8825 */ /* 0x001fce00078e000e */
[----:B------:R-:W0:Y:S01]  /*0510*/  @!P1 LDC.64 R10, c[0x0][0x240] ;  /* 0x00009000ff0a9b82 */ /* 0x000e220000000a00 */
[----:B------:R3:W4:Y:S01]  /*0520*/  @!P0 LDG.E.64 R16, desc[UR4][R14.64] ;  /* 0x000000040e108981 */ /* 0x000722000c1e1b00 */
[----:B-1----:R-:W-:-:S06]  /*0530*/  @!P0 IMAD.WIDE.U32 R26, R13, 0x8, R26 ;  /* 0x000000080d1a8825 */ /* 0x002fcc00078e001a */
[----:B------:R-:W1:Y:S01]  /*0540*/  @!P1 LDC.64 R8, c[0x0][0x248] ;  /* 0x00009200ff089b82 */ /* 0x000e620000000a00 */
[----:B------:R-:W5:Y:S01]  /*0550*/  @!P0 LDG.E.64 R20, desc[UR4][R26.64] ;  /* 0x000000041a148981 */ /* 0x000f62000c1e1b00 */
[----:B------:R-:W-:-:S06]  /*0560*/  @!P1 IADD3 R25, R0, R5, RZ ;  /* 0x0000000500199210 */ /* 0x000fcc0007ffe0ff */
[----:B------:R-:W2:Y:S01]  /*0570*/  @!P1 LDC.64 R34, c[0x0][0x238] ;  /* 0x00008e00ff229b82 */ /* 0x000ea20000000a00 */
[----:B0-----:R-:W-:-:S05]  /*0580*/  @!P1 IMAD.WIDE.U32 R28, R25, 0x8, R10 ;  /* 0x00000008191c9825 */ /* 0x001fca00078e000a */
[----:B------:R0:W5:Y:S01]  /*0590*/  @!P1 LDG.E.64 R6, desc[UR4][R28.64] ;  /* 0x000000041c069981 */ /* 0x000162000c1e1b00 */
[----:B-1----:R-:W-:-:S05]  /*05a0*/  @!P1 IMAD.WIDE.U32 R30, R25, 0x8, R8 ;  /* 0x00000008191e9825 */ /* 0x002fca00078e0008 */
[----:B------:R-:W5:Y:S01]  /*05b0*/  @!P1 LDG.E.64 R18, desc[UR4][R30.64] ;  /* 0x000000041e129981 */ /* 0x000f62000c1e1b00 */
[----:B------:R-:W-:-:S05]  /*05c0*/  @!P1 VIADD R5, R5, 0x80 ;  /* 0x0000008005059836 */ /* 0x000fca0000000000 */
[----:B------:R-:W-:-:S13]  /*05d0*/  ISETP.GE.AND P2, PT, R5, R2, PT ;  /* 0x000000020500720c */ /* 0x000fda0003f46270 */
[----:B------:R-:W0:Y:S08]  /*05e0*/  @!P2 LDC.64 R8, c[0x0][0x240] ;  /* 0x00009000ff08ab82 */ /* 0x000e300000000a00 */
[----:B------:R-:W1:Y:S01]  /*05f0*/  @!P2 LDC.64 R32, c[0x0][0x248] ;  /* 0x00009200ff20ab82 */ /* 0x000e620000000a00 */
[----:B---3--:R-:W-:-:S07]  /*0600*/  @!P2 IADD3 R15, R0, R5, RZ ;  /* 0x00000005000fa210 */ /* 0x008fce0007ffe0ff */
[----:B------:R-:W3:Y:S01]  /*0610*/  @!P2 LDC.64 R10, c[0x0][0x238] ;  /* 0x00008e00ff0aab82 */ /* 0x000ee20000000a00 */
[----:B--2---:R-:W-:Y:S01]  /*0620*/  @!P0 IMAD.WIDE.U32 R22, R13, 0x8, R22 ;  /* 0x000000080d168825 */ /* 0x004fe200078e0016 */
[----:B------:R-:W-:-:S03]  /*0630*/  CS2R R12, SRZ ;  /* 0x00000000000c7805 */ /* 0x000fc6000001ff00 */
[----:B0-----:R-:W-:Y:S01]  /*0640*/  @!P2 IMAD.WIDE.U32 R28, R15, 0x8, R8 ;  /* 0x000000080f1ca825 */ /* 0x001fe200078e0008 */
[----:B------:R-:W-:Y:S02]  /*0650*/  CS2R R8, SRZ ;  /* 0x0000000000087805 */ /* 0x000fe4000001ff00 */
[----:B------:R0:W2:Y:S01]  /*0660*/  @!P0 LDG.E.64 R12, desc[UR4][R22.64] ;  /* 0x00000004160c8981 */ /* 0x0000a2000c1e1b00 */
[----:B------:R-:W-:Y:S01]  /*0670*/  @!P1 IMAD.WIDE.U32 R34, R25, 0x8, R34 ;  /* 0x0000000819229825 */ /* 0x000fe200078e0022 */
[----:B------:R-:W-:Y:S02]  /*0680*/  CS2R R24, SRZ ;  /* 0x0000000000187805 */ /* 0x000fe4000001ff00 */
[----:B------:R3:W2:Y:S01]  /*0690*/  @!P2 LDG.E.64 R8, desc[UR4][R28.64] ;  /* 0x000000041c08a981 */ /* 0x0006a2000c1e1b00 */
[----:B-1----:R-:W-:-:S03]  /*06a0*/  @!P2 IMAD.WIDE.U32 R32, R15, 0x8, R32 ;  /* 0x000000080f20a825 */ /* 0x002fc600078e0020 */
[----:B------:R-:W2:Y:S01]  /*06b0*/  @!P1 LDG.E.64 R24, desc[UR4][R34.64] ;  /* 0x0000000422189981 */ /* 0x000ea2000c1e1b00 */
[----:B0-----:R-:W-:Y:S01]  /*06c0*/  CS2R R22, SRZ ;  /* 0x0000000000167805 */ /* 0x001fe2000001ff00 */
[----:B------:R-:W-:-:S05]  /*06d0*/  @!P2 VIADD R5, R5, 0x80 ;  /* 0x000000800505a836 */ /* 0x000fca0000000000 */
[----:B------:R-:W2:Y:S01]  /*06e0*/  @!P2 LDG.E.64 R22, desc[UR4][R32.64] ;  /* 0x000000042016a981 */ /* 0x000ea2000c1e1b00 */
[----:B---3--:R-:W-:Y:S01]  /*06f0*/  @!P2 IMAD.WIDE.U32 R10, R15, 0x8, R10 ;  /* 0x000000080f0aa825 */ /* 0x008fe200078e000a */
[----:B------:R-:W-:-:S13]  /*0700*/  ISETP.GE.AND P3, PT, R5, R2, PT ;  /* 0x000000020500720c */ /* 0x000fda0003f66270 */
[----:B------:R-:W0:Y:S08]  /*0710*/  @!P3 LDC.64 R30, c[0x0][0x240] ;  /* 0x00009000ff1ebb82 */ /* 0x000e300000000a00 */
[----:B------:R-:W1:Y:S08]  /*0720*/  @!P3 LDC.64 R26, c[0x0][0x238] ;  /* 0x00008e00ff1abb82 */ /* 0x000e700000000a00 */
[----:B------:R-:W3:Y:S01]  /*0730*/  @!P3 LDC.64 R28, c[0x0][0x248] ;  /* 0x00009200ff1cbb82 */ /* 0x000ee20000000a00 */
[----:B------:R-:W-:-:S05]  /*0740*/  @!P3 IADD3 R15, R0, R5, RZ ;  /* 0x00000005000fb210 */ /* 0x000fca0007ffe0ff */
[----:B0-----:R-:W-:-:S04]  /*0750*/  @!P3 IMAD.WIDE.U32 R30, R15, 0x8, R30 ;  /* 0x000000080f1eb825 */ /* 0x001fc800078e001e */
[----:B-1----:R-:W-:-:S04]  /*0760*/  @!P3 IMAD.WIDE.U32 R26, R15, 0x8, R26 ;  /* 0x000000080f1ab825 */ /* 0x002fc800078e001a */
[----:B---3--:R-:W-:Y:S01]  /*0770*/  @!P3 IMAD.WIDE.U32 R28, R15, 0x8, R28 ;  /* 0x000000080f1cb825 */ /* 0x008fe200078e001c */
[----:B------:R-:W-:-:S06]  /*0780*/  CS2R R14, SRZ ;  /* 0x00000000000e7805 */ /* 0x000fcc000001ff00 */
[----:B------:R-:W3:Y:S01]  /*0790*/  @!P3 LDG.E.64 R14, desc[UR4][R28.64] ;  /* 0x000000041c0eb981 */ /* 0x000ee2000c1e1b00 */
[----:B----4-:R-:W-:-:S08]  /*07a0*/  DMUL R16, R16, UR6 ;  /* 0x0000000610107c28 */ /* 0x010fd00008000000 */
[----:B-----5:R-:W-:Y:S01]  /*07b0*/  DMUL R20, R16, R20 ;  /* 0x0000001410147228 */ /* 0x020fe20000000000 */
[----:B------:R-:W-:-:S06]  /*07c0*/  CS2R R16, SRZ ;  /* 0x0000000000107805 */ /* 0x000fcc000001ff00 */
[----:B------:R0:W4:Y:S02]  /*07d0*/  @!P2 LDG.E.64 R16, desc[UR4][R10.64] ;  /* 0x000000040a10a981 */ /* 0x000124000c1e1b00 */
[----:B0-----:R-:W-:Y:S01]  /*07e0*/  CS2R R10, SRZ ;  /* 0x00000000000a7805 */ /* 0x001fe2000001ff00 */
[----:B------:R-:W-:-:S05]  /*07f0*/  DMUL R6, R6, UR6 ;  /* 0x0000000606067c28 */ /* 0x000fca0008000000 */
[----:B------:R-:W5:Y:S03]  /*0800*/  @!P3 LDG.E.64 R10, desc[UR4][R30.64] ;  /* 0x000000041e0ab981 */ /* 0x000f66000c1e1b00 */
[----:B------:R-:W-:Y:S01]  /*0810*/  DMUL R6, R6, R18 ;  /* 0x0000001206067228 */ /* 0x000fe20000000000 */
[----:B------:R-:W-:-:S06]  /*0820*/  CS2R R18, SRZ ;  /* 0x0000000000127805 */ /* 0x000fcc000001ff00 */
[----:B------:R0:W3:Y:S01]  /*0830*/  @!P3 LDG.E.64 R18, desc[UR4][R26.64] ;  /* 0x000000041a12b981 */ /* 0x0000e2000c1e1b00 */
[----:B------:R-:W-:-:S05]  /*0840*/  @!P3 VIADD R5, R5, 0x80 ;  /* 0x000000800505b836 */ /* 0x000fca0000000000 */
[----:B------:R-:W-:-:S13]  /*0850*/  ISETP.GE.AND P1, PT, R5, R2, PT ;  /* 0x000000020500720c */ /* 0x000fda0003f26270 */
[----:B0-----:R-:W0:Y:S08]  /*0860*/  @!P1 LDC.64 R26, c[0x0][0x240] ;  /* 0x00009000ff1a9b82 */ /* 0x001e300000000a00 */
[----:B------:R-:W1:Y:S08]  /*0870*/  @!P1 LDC.64 R32, c[0x0][0x248] ;  /* 0x00009200ff209b82 */ /* 0x000e700000000a00 */
[----:B------:R-:W1:Y:S01]  /*0880*/  @!P1 LDC.64 R30, c[0x0][0x238] ;  /* 0x00008e00ff1e9b82 */ /* 0x000e620000000a00 */
[----:B--2---:R-:W-:-:S02]  /*0890*/  DFMA R20, R12, UR8, R20 ;  /* 0x000000080c147c2b */ /* 0x004fc40008000014 */
[----:B------:R-:W-:Y:S01]  /*08a0*/  DMUL R8, R8, UR6 ;  /* 0x0000000608087c28 */ /* 0x000fe20008000000 */
[----:B------:R-:W-:Y:S01]  /*08b0*/  @!P1 IADD3 R13, R0, R5, RZ ;  /* 0x00000005000d9210 */ /* 0x000fe20007ffe0ff */
[----:B------:R-:W-:Y:S01]  /*08c0*/  DFMA R6, R24, UR8, R6 ;  /* 0x0000000818067c2b */ /* 0x000fe20008000006 */
[----:B------:R-:W-:-:S03]  /*08d0*/  CS2R R24, SRZ ;  /* 0x0000000000187805 */ /* 0x000fc6000001ff00 */
[----:B0-----:R-:W-:Y:S02]  /*08e0*/  @!P1 IMAD.WIDE.U32 R26, R13, 0x8, R26 ;  /* 0x000000080d1a9825 */ /* 0x001fe400078e001a */
[----:B------:R-:W-:-:S03]  /*08f0*/  DMUL R8, R8, R22 ;  /* 0x0000001608087228 */ /* 0x000fc60000000000 */
[----:B------:R0:W2:Y:S01]  /*0900*/  @!P1 LDG.E.64 R24, desc[UR4][R26.64] ;  /* 0x000000041a189981 */ /* 0x0000a2000c1e1b00 */
[----:B-1----:R-:W-:-:S04]  /*0910*/  @!P1 IMAD.WIDE.U32 R32, R13, 0x8, R32 ;  /* 0x000000080d209825 */ /* 0x002fc800078e0020 */
[----:B------:R-:W-:Y:S02]  /*0920*/  @!P1 VIADD R5, R5, 0x80 ;  /* 0x0000008005059836 */ /* 0x000fe40000000000 */
[----:B------:R-:W-:Y:S01]  /*0930*/  @!P1 IMAD.WIDE.U32 R30, R13, 0x8, R30 ;  /* 0x000000080d1e9825 */ /* 0x000fe200078e001e */
[----:B------:R-:W-:Y:S02]  /*0940*/  CS2R R12, SRZ ;  /* 0x00000000000c7805 */ /* 0x000fe4000001ff00 */
[----:B------:R-:W-:-:S04]  /*0950*/  ISETP.GE.AND P2, PT, R5, R2, PT ;  /* 0x000000020500720c */ /* 0x000fc80003f46270 */
[----:B------:R-:W2:Y:S09]  /*0960*/  @!P1 LDG.E.64 R12, desc[UR4][R30.64] ;  /* 0x000000041e0c9981 */ /* 0x000eb2000c1e1b00 */
[----:B------:R-:W1:Y:S08]  /*0970*/  @!P2 LDC.64 R28, c[0x0][0x240] ;  /* 0x00009000ff1cab82 */ /* 0x000e700000000a00 */
[----:B0-----:R-:W0:Y:S01]  /*0980*/  @!P2 LDC.64 R26, c[0x0][0x248] ;  /* 0x00009200ff1aab82 */ /* 0x001e220000000a00 */
[----:B------:R-:W-:-:S05]  /*0990*/  @!P2 IADD3 R23, R0, R5, RZ ;  /* 0x000000050017a210 */ /* 0x000fca0007ffe0ff */
[----:B-1----:R-:W-:-:S04]  /*09a0*/  @!P2 IMAD.WIDE.U32 R28, R23, 0x8, R28 ;  /* 0x00000008171ca825 */ /* 0x002fc800078e001c */
[----:B0-----:R-:W-:Y:S01]  /*09b0*/  @!P2 IMAD.WIDE.U32 R26, R23, 0x8, R26 ;  /* 0x00000008171aa825 */ /* 0x001fe200078e001a */
[----:B----4-:R-:W-:Y:S01]  /*09c0*/  DFMA R8, R16, UR8, R8 ;  /* 0x0000000810087c2b */ /* 0x010fe20008000008 */
[----:B------:R-:W-:-:S06]  /*09d0*/  CS2R R16, SRZ ;  /* 0x0000000000107805 */ /* 0x000fcc000001ff00 */
[----:B------:R-:W4:Y:S01]  /*09e0*/  @!P1 LDG.E.64 R16, desc[UR4][R32.64] ;  /* 0x0000000420109981 */ /* 0x000f22000c1e1b00 */
[----:B-----5:R-:W-:-:S08]  /*09f0*/  DMUL R10, R10, UR6 ;  /* 0x000000060a0a7c28 */ /* 0x020fd00008000000 */
[----:B---3--:R-:W-:Y:S01]  /*0a00*/  DMUL R10, R10, R14 ;  /* 0x0000000e0a0a7228 */ /* 0x008fe20000000000 */
[----:B------:R-:W-:-:S06]  /*0a10*/  CS2R R14, SRZ ;  /* 0x00000000000e7805 */ /* 0x000fcc000001ff00 */
[----:B------:R-:W3:Y:S01]  /*0a20*/  @!P2 LDG.E.64 R14, desc[UR4][R28.64] ;  /* 0x000000041c0ea981 */ /* 0x000ee2000c1e1b00 */
[----:B------:R-:W-:Y:S01]  /*0a30*/  DFMA R10, R18, UR8, R10 ;  /* 0x00000008120a7c2b */ /* 0x000fe2000800000a */
[----:B------:R-:W-:-:S06]  /*0a40*/  CS2R R18, SRZ ;  /* 0x0000000000127805 */ /* 0x000fcc000001ff00 */
[----:B------:R0:W5:Y:S01]  /*0a50*/  @!P2 LDG.E.64 R18, desc[UR4][R26.64] ;  /* 0x000000041a12a981 */ /* 0x000162000c1e1b00 */
[----:B------:R-:W-:-:S05]  /*0a60*/  @!P2 VIADD R5, R5, 0x80 ;  /* 0x000000800505a836 */ /* 0x000fca0000000000 */
[----:B------:R-:W-:-:S13]  /*0a70*/  ISETP.GE.AND P1, PT, R5, R2, PT ;  /* 0x000000020500720c */ /* 0x000fda0003f26270 */
[----:B0-----:R-:W0:Y:S01]  /*0a80*/  @!P1 LDC.64 R26, c[0x0][0x248] ;  /* 0x00009200ff1a9b82 */ /* 0x001e220000000a00 */
[----:B--2---:R-:W-:Y:S01]  /*0a90*/  DMUL R24, R24, UR6 ;  /* 0x0000000618187c28 */ /* 0x004fe20008000000 */
[----:B------:R-:W-:-:S06]  /*0aa0*/  @!P1 IADD3 R4, R0, R5, RZ ;  /* 0x0000000500049210 */ /* 0x000fcc0007ffe0ff */
[----:B------:R-:W1:Y:S01]  /*0ab0*/  @!P1 LDC.64 R28, c[0x0][0x238] ;  /* 0x00008e00ff1c9b82 */ /* 0x000e620000000a00 */
[----:B0-----:R-:W-:-:S04]  /*0ac0*/  @!P1 IMAD.WIDE.U32 R26, R4, 0x8, R26 ;  /* 0x00000008041a9825 */ /* 0x001fc800078e001a */
[----:B-1----:R-:W-:Y:S01]  /*0ad0*/  @!P1 IMAD.WIDE.U32 R28, R4, 0x8, R28 ;  /* 0x00000008041c9825 */ /* 0x002fe200078e001c */
[----:B----4-:R-:W-:Y:S02]  /*0ae0*/  DMUL R24, R24, R16 ;  /* 0x0000001018187228 */ /* 0x010fe40000000000 */
[----:B------:R-:W0:Y:S06]  /*0af0*/  @!P2 LDC.64 R16, c[0x0][0x238] ;  /* 0x00008e00ff10ab82 */ /* 0x000e2c0000000a00 */
[----:B------:R-:W-:Y:S02]  /*0b00*/  DFMA R12, R12, UR8, R24 ;  /* 0x000000080c0c7c2b */ /* 0x000fe40008000018 */
[----:B------:R-:W1:Y:S01]  /*0b10*/  @!P1 LDC.64 R24, c[0x0][0x240] ;  /* 0x00009000ff189b82 */ /* 0x000e620000000a00 */
[----:B0-----:R-:W-:Y:S01]  /*0b20*/  @!P2 IMAD.WIDE.U32 R30, R23, 0x8, R16 ;  /* 0x00000008171ea825 */ /* 0x001fe200078e0010 */
[----:B------:R-:W-:-:S02]  /*0b30*/  CS2R R22, SRZ ;  /* 0x0000000000167805 */ /* 0x000fc4000001ff00 */
[----:B------:R-:W-:-:S04]  /*0b40*/  CS2R R16, SRZ ;  /* 0x0000000000107805 */ /* 0x000fc8000001ff00 */
[----:B------:R0:W2:Y:S01]  /*0b50*/  @!P2 LDG.E.64 R22, desc[UR4][R30.64] ;  /* 0x000000041e16a981 */ /* 0x0000a2000c1e1b00 */
[----:B-1----:R-:W-:-:S05]  /*0b60*/  @!P1 IMAD.WIDE.U32 R24, R4, 0x8, R24 ;  /* 0x0000000804189825 */ /* 0x002fca00078e0018 */
[----:B------:R1:W4:Y:S01]  /*0b70*/  @!P1 LDG.E.64 R16, desc[UR4][R24.64] ;  /* 0x0000000418109981 */ /* 0x000322000c1e1b00 */
[----:B---3--:R-:W-:Y:S01]  /*0b80*/  DMUL R14, R14, UR6 ;  /* 0x000000060e0e7c28 */ /* 0x008fe20008000000 */
[----:B0-----:R-:W-:-:S07]  /*0b90*/  CS2R R30, SRZ ;  /* 0x00000000001e7805 */ /* 0x001fce000001ff00 */
[----:B-----5:R-:W-:Y:S01]  /*0ba0*/  DMUL R18, R14, R18 ;  /* 0x000000120e127228 */ /* 0x020fe20000000000 */
[----:B------:R0:W3:Y:S01]  /*0bb0*/  @!P1 LDG.E.64 R30, desc[UR4][R26.64] ;  /* 0x000000041a1e9981 */ /* 0x0000e2000c1e1b00 */
[----:B------:R-:W-:-:S06]  /*0bc0*/  CS2R R14, SRZ ;  /* 0x00000000000e7805 */ /* 0x000fcc000001ff00 */
[----:B------:R4:W5:Y:S01]  /*0bd0*/  @!P1 LDG.E.64 R14, desc[UR4][R28.64] ;  /* 0x000000041c0e9981 */ /* 0x000962000c1e1b00 */
[----:B------:R-:W-:-:S05]  /*0be0*/  @!P1 VIADD R5, R5, 0x80 ;  /* 0x0000008005059836 */ /* 0x000fca0000000000 */
[----:B------:R-:W-:-:S13]  /*0bf0*/  ISETP.GE.AND P1, PT, R5, R2, PT ;  /* 0x000000020500720c */ /* 0x000fda0003f26270 */
[----:B-1----:R-:W1:Y:S01]  /*0c00*/  @!P1 LDC.64 R24, c[0x0][0x248] ;  /* 0x00009200ff189b82 */ /* 0x002e620000000a00 */
[----:B------:R-:W-:Y:S02]  /*0c10*/  @!P1 IADD3 R5, R0, R5, RZ ;  /* 0x0000000500059210 */ /* 0x000fe40007ffe0ff */
[----:B0-----:R-:W-:Y:S01]  /*0c20*/  CS2R R26, SRZ ;  /* 0x00000000001a7805 */ /* 0x001fe2000001ff00 */
[----:B--2---:R-:W-:-:S04]  /*0c30*/  DFMA R18, R22, UR8, R18 ;  /* 0x0000000816127c2b */ /* 0x004fc80008000012 */
[----:B------:R-:W0:Y:S01]  /*0c40*/  @!P1 LDC.64 R22, c[0x0][0x240] ;  /* 0x00009000ff169b82 */ /* 0x000e220000000a00 */
[----:B----4-:R-:W-:-:S07]  /*0c50*/  DMUL R28, R16, UR6 ;  /* 0x00000006101c7c28 */ /* 0x010fce0008000000 */
[----:B------:R-:W2:Y:S01]  /*0c60*/  @!P1 LDC.64 R16, c[0x0][0x238] ;  /* 0x00008e00ff109b82 */ /* 0x000ea20000000a00 */
[----:B---3--:R-:W-:Y:S01]  /*0c70*/  DMUL R30, R28, R30 ;  /* 0x0000001e1c1e7228 */ /* 0x008fe20000000000 */
[----:B0-----:R-:W-:-:S07]  /*0c80*/  @!P1 IMAD.WIDE.U32 R22, R5, 0x8, R22 ;  /* 0x0000000805169825 */ /* 0x001fce00078e0016 */
[----:B-----5:R-:W-:Y:S01]  /*0c90*/  DFMA R14, R14, UR8, R30 ;  /* 0x000000080e0e7c2b */ /* 0x020fe2000800001e */
[C---:B-1----:R-:W-:Y:S01]  /*0ca0*/  @!P1 IMAD.WIDE.U32 R30, R5.reuse, 0x8, R24 ;  /* 0x00000008051e9825 */ /* 0x042fe200078e0018 */
[----:B------:R-:W3:Y:S03]  /*0cb0*/  @!P1 LDG.E.64 R26, desc[UR4][R22.64] ;  /* 0x00000004161a9981 */ /* 0x000ee6000c1e1b00 */
[----:B--2---:R-:W-:Y:S01]  /*0cc0*/  @!P1 IMAD.WIDE.U32 R16, R5, 0x8, R16 ;  /* 0x0000000805109825 */ /* 0x004fe200078e0010 */
[----:B------:R-:W-:Y:S02]  /*0cd0*/  CS2R R4, SRZ ;  /* 0x0000000000047805 */ /* 0x000fe4000001ff00 */
[----:B------:R-:W-:Y:S01]  /*0ce0*/  CS2R R28, SRZ ;  /* 0x00000000001c7805 */ /* 0x000fe2000001ff00 */
[----:B------:R-:W0:Y:S03]  /*0cf0*/  @!P0 LDC.64 R24, c[0x0][0x230] ;  /* 0x00008c00ff188b82 */ /* 0x000e260000000a00 */
[----:B------:R-:W2:Y:S04]  /*0d00*/  @!P1 LDG.E.64 R4, desc[UR4][R30.64] ;  /* 0x000000041e049981 */ /* 0x000ea8000c1e1b00 */
[----:B------:R-:W4:Y:S01]  /*0d10*/  @!P1 LDG.E.64 R28, desc[UR4][R16.64] ;  /* 0x00000004101c9981 */ /* 0x000f22000c1e1b00 */
[----:B------:R-:W-:Y:S01]  /*0d20*/  @!P0 IMAD.IADD R33, R0, 0x1, R3 ;  /* 0x0000000100218824 */ /* 0x000fe200078e0203 */
[----:B------:R-:W-:-:S03]  /*0d30*/  @!P0 IADD3 R3, R3, 0x80, RZ ;  /* 0x0000008003038810 */ /* 0x000fc60007ffe0ff */
[----:B0-----:R-:W-:-:S05]  /*0d40*/  @!P0 IMAD.WIDE.U32 R24, R33, 0x8, R24 ;  /* 0x0000000821188825 */ /* 0x001fca00078e0018 */
[----:B------:R0:W-:Y:S01]  /*0d50*/  @!P0 STG.E.64 desc[UR4][R24.64], R20 ;  /* 0x0000001418008986 */ /* 0x0001e2000c101b04 */
[----:B------:R-:W-:Y:S01]  /*0d60*/  ISETP.GE.AND P0, PT, R3, R2, PT ;  /* 0x000000020300720c */ /* 0x000fe20003f06270 */
[----:B------:R-:W-:Y:S04]  /*0d70*/  BSSY B0, `(.L_x_11181) ;  /* 0x000002f000007945 */ /* 0x000fe80003800000 */
[----:B------:R-:W-:Y:S01]  /*0d80*/  BSSY B1, `(.L_x_11182) ;  /* 0x0000027000017945 */ /* 0x000fe20003800000 */
[----:B---3--:R-:W-:-:S08]  /*0d90*/  DMUL R26, R26, UR6 ;  /* 0x000000061a1a7c28 */ /* 0x008fd00008000000 */
[----:B--2---:R-:W-:-:S08]  /*0da0*/  DMUL R4, R26, R4 ;  /* 0x000000041a047228 */ /* 0x004fd00000000000 */
[----:B----4-:R-:W-:Y:S01]  /*0db0*/  DFMA R28, R28, UR8, R4 ;  /* 0x000000081c1c7c2b */ /* 0x010fe20008000004 */
[----:B0-----:R-:W-:Y:S10]  /*0dc0*/  @P0 BRA `(.L_x_11183) ;  /* 0x0000000000300947 */ /* 0x001ff40003800000 */
[----:B------:R-:W0:Y:S01]  /*0dd0*/  LDC.64 R4, c[0x0][0x230] ;  /* 0x00008c00ff047b82 */ /* 0x000e220000000a00 */
[----:B------:R-:W-:Y:S01]  /*0de0*/  IMAD.IADD R17, R0, 0x1, R3 ;  /* 0x0000000100117824 */ /* 0x000fe200078e0203 */
[----:B------:R-:W-:-:S04]  /*0df0*/  IADD3 R3, R3, 0x80, RZ ;  /* 0x0000008003037810 */ /* 0x000fc80007ffe0ff */
[----:B------:R-:W-:Y:S01]  /*0e00*/  ISETP.GE.AND P0, PT, R3, R2, PT ;  /* 0x000000020300720c */ /* 0x000fe20003f06270 */
[----:B0-----:R-:W-:-:S05]  /*0e10*/  IMAD.WIDE.U32 R4, R17, 0x8, R4 ;  /* 0x0000000811047825 */ /* 0x001fca00078e0004 */
[----:B------:R0:W-:Y:S07]  /*0e20*/  STG.E.64 desc[UR4][R4.64], R6 ;  /* 0x0000000604007986 */ /* 0x0001ee000c101b04 */
[----:B------:R-:W-:Y:S05]  /*0e30*/  @P0 BRA `(.L_x_11184) ;  /* 0x0000000000300947 */ /* 0x000fea0003800000 */
[----:B0-----:R-:W0:Y:S01]  /*0e40*/  LDC.64 R4, c[0x0][0x230] ;  /* 0x00008c00ff047b82 */ /* 0x001e220000000a00 */
[----:B------:R-:W-:Y:S01]  /*0e50*/  IMAD.IADD R7, R0, 0x1, R3 ;  /* 0x0000000100077824 */ /* 0x000fe200078e0203 */
[----:B------:R-:W-:-:S03]  /*0e60*/  IADD3 R3, R3, 0x80, RZ ;  /* 0x0000008003037810 */ /* 0x000fc60007ffe0ff */
[----:B0-----:R-:W-:-:S05]  /*0e70*/  IMAD.WIDE.U32 R4, R7, 0x8, R4 ;  /* 0x0000000807047825 */ /* 0x001fca00078e0004 */
[----:B------:R0:W-:Y:S02]  /*0e80*/  STG.E.64 desc[UR4][R4.64], R8 ;  /* 0x0000000804007986 */ /* 0x0001e4000c101b04 */
.L_x_11183:
[----:B------:R-:W-:-:S13]  /*0e90*/  ISETP.GE.AND P0, PT, R3, R2, PT ;  /* 0x000000020300720c */ /* 0x000fda0003f06270 */
[----:B------:R-:W-:Y:S05]  /*0ea0*/  @P0 BRA `(.L_x_11185) ;  /* 0x0000000000300947 */ /* 0x000fea0003800000 */
[----:B0-----:R-:W0:Y:S01]  /*0eb0*/  LDC.64 R4, c[0x0][0x230] ;  /* 0x00008c00ff047b82 */ /* 0x001e220000000a00 */
[----:B------:R-:W-:Y:S01]  /*0ec0*/  IMAD.IADD R7, R0, 0x1, R3 ;  /* 0x0000000100077824 */ /* 0x000fe200078e0203 */
[----:B------:R-:W-:-:S03]  /*0ed0*/  IADD3 R3, R3, 0x80, RZ ;  /* 0x0000008003037810 */ /* 0x000fc60007ffe0ff */
[----:B0-----:R-:W-:-:S05]  /*0ee0*/  IMAD.WIDE.U32 R4, R7, 0x8, R4 ;  /* 0x0000000807047825 */ /* 0x001fca00078e0004 */
[----:B------:R1:W-:Y:S02]  /*0ef0*/  STG.E.64 desc[UR4][R4.64], R10 ;  /* 0x0000000a04007986 */ /* 0x0003e4000c101b04 */
.L_x_11184:
[----:B------:R-:W-:-:S13]  /*0f00*/  ISETP.GE.AND P0, PT, R3, R2, PT ;  /* 0x000000020300720c */ /* 0x000fda0003f06270 */
[----:B------:R-:W-:Y:S05]  /*0f10*/  @P0 BRA `(.L_x_11186) ;  /* 0x0000000000340947 */ /* 0x000fea0003800000 */
[----:B01----:R-:W0:Y:S01]  /*0f20*/  LDC.64 R4, c[0x0][0x230] ;  /* 0x00008c00ff047b82 */ /* 0x003e220000000a00 */
[----:B------:R-:W-:Y:S01]  /*0f30*/  IMAD.IADD R7, R0, 0x1, R3 ;  /* 0x0000000100077824 */ /* 0x000fe200078e0203 */
[----:B------:R-:W-:-:S03]  /*0f40*/  IADD3 R3, R3, 0x80, RZ ;  /* 0x0000008003037810 */ /* 0x000fc60007ffe0ff */
[----:B0-----:R-:W-:-:S05]  /*0f50*/  IMAD.WIDE.U32 R4, R7, 0x8, R4 ;  /* 0x0000000807047825 */ /* 0x001fca00078e0004 */
[----:B------:R1:W-:Y:S02]  /*0f60*/  STG.E.64 desc[UR4][R4.64], R12 ;  /* 0x0000000c04007986 */ /* 0x0003e4000c101b04 */
.L_x_11185:
[----:B------:R-:W-:-:S13]  /*0f70*/  ISETP.GE.AND P0, PT, R3, R2, PT ;  /* 0x000000020300720c */ /* 0x000fda0003f06270 */
[----:B------:R-:W-:Y:S05]  /*0f80*/  @P0 BREAK B1 ;  /* 0x0000000000010942 */ /* 0x000fea0003800000 */
[----:B------:R-:W-:Y:S05]  /*0f90*/  @P0 BRA `(.L_x_11187) ;  /* 0x0000000000300947 */ /* 0x000fea0003800000 */
[----:B01----:R-:W0:Y:S01]  /*0fa0*/  LDC.64 R4, c[0x0][0x230] ;  /* 0x00008c00ff047b82 */ /* 0x003e220000000a00 */
[----:B------:R-:W-:Y:S01]  /*0fb0*/  IMAD.IADD R7, R0, 0x1, R3 ;  /* 0x0000000100077824 */ /* 0x000fe200078e0203 */
[----:B------:R-:W-:-:S03]  /*0fc0*/  IADD3 R3, R3, 0x80, RZ ;  /* 0x0000008003037810 */ /* 0x000fc60007ffe0ff */
[----:B0-----:R-:W-:-:S05]  /*0fd0*/  IMAD.WIDE.U32 R4, R7, 0x8, R4 ;  /* 0x0000000807047825 */ /* 0x001fca00078e0004 */
[----:B------:R2:W-:Y:S02]  /*0fe0*/  STG.E.64 desc[UR4][R4.64], R18 ;  /* 0x0000001204007986 */ /* 0x0005e4000c101b04 */
.L_x_11186:
[----:B------:R-:W-:Y:S05]  /*0ff0*/  BSYNC B1 ;  /* 0x0000000000017941 */ /* 0x000fea0003800000 */
.L_x_11182:
[----:B------:R-:W-:-:S13]  /*1000*/  ISETP.GE.AND P0, PT, R3, R2, PT ;  /* 0x000000020300720c */ /* 0x000fda0003f06270 */
[----:B012---:R-:W0:Y:S01]  /*1010*/  @!P0 LDC.64 R4, c[0x0][0x230] ;  /* 0x00008c00ff048b82 */ /* 0x007e220000000a00 */
[----:B------:R-:W-:Y:S01]  /*1020*/  @!P0 IMAD.IADD R7, R0, 0x1, R3 ;  /* 0x0000000100078824 */ /* 0x000fe200078e0203 */
[----:B------:R-:W-:-:S03]  /*1030*/  @!P0 IADD3 R3, R3, 0x80, RZ ;  /* 0x0000008003038810 */ /* 0x000fc60007ffe0ff */
[----:B0-----:R-:W-:-:S05]  /*1040*/  @!P0 IMAD.WIDE.U32 R4, R7, 0x8, R4 ;  /* 0x0000000807048825 */ /* 0x001fca00078e0004 */
[----:B------:R2:W-:Y:S02]  /*1050*/  @!P0 STG.E.64 desc[UR4][R4.64], R14 ;  /* 0x0000000e04008986 */ /* 0x0005e4000c101b04 */
.L_x_11187:
[----:B------:R-:W-:Y:S05]  /*1060*/  BSYNC B0 ;  /* 0x0000000000007941 */ /* 0x000fea0003800000 */
.L_x_11181:
        /* <DEDUP_REMOVED lines=8> */
.L_x_11188:
        /* <DEDUP_REMOVED lines=9> */
.L_x_24158:


//--------------------- .text._ZN2at6native29vectorized_elementwise_kernelILi4EZZZNS0_54_GLOBAL__N__d8c5977b_16_LinearAlgebra_cu_7dd49032_297216addr_kernel_cudaERNS_14TensorIteratorERKN3c106ScalarES8_ENKUlvE_clEvENKUlvE4_clEvEUldddE0_St5arrayIPcLm4EEEEviT0_T1_ --------------------------
	.section	.text._ZN2at6native29vectorized_elementwise_kernelILi4EZZZNS0_54_GLOBAL__N__d8c5977b_16_LinearAlgebra_cu_7dd49032_297216addr_kernel_cudaERNS_14TensorIteratorERKN3c106ScalarES8_ENKUlvE_clEvENKUlvE4_clEvEUldddE0_St5arrayIPcLm4EEEEviT0_T1_,"ax",@progbits
	.align	128
        .global         _ZN2at6native29vectorized_elementwise_kernelILi4EZZZNS0_54_GLOBAL__N__d8c5977b_16_LinearAlgebra_cu_7dd49032_297216addr_kernel_cudaERNS_14TensorIteratorERKN3c106ScalarES8_ENKUlvE_clEvENKUlvE4_clEvEUldddE0_St5arrayIPcLm4EEEEviT0_T1_
        .type           _ZN2at6native29vectorized_elementwise_kernelILi4EZZZNS0_54_GLOBAL__N__d8c5977b_16_LinearAlgebra_cu_7dd49032_297216addr_kernel_cudaERNS_14TensorIteratorERKN3c106ScalarES8_ENKUlvE_clEvENKUlvE4_clEvEUldddE0_St5arrayIPcLm4EEEEviT0_T1_,@function
        .size           _ZN2at6native29vectorized_elementwise_kernelILi4EZZZNS0_54_GLOBAL__N__d8c5977b_16_LinearAlgebra_cu_7dd49032_297216addr_kernel_cudaERNS_14TensorIteratorERKN3c106ScalarES8_ENKUlvE_clEvENKUlvE4_clEvEUldddE0_St5arrayIPcLm4EEEEviT0_T1_,(.L_x_24159 - _ZN2at6native29vectorized_elementwise_kernelILi4EZZZNS0_54_GLOBAL__N__d8c5977b_16_LinearAlgebra_cu_7dd49032_297216addr_kernel_cudaERNS_14TensorIteratorERKN3c106ScalarES8_ENKUlvE_clEvENKUlvE4_clEvEUldddE0_St5arrayIPcLm4EEEEviT0_T1_)
        .other          _ZN2at6native29vectorized_elementwise_kernelILi4EZZZNS0_54_GLOBAL__N__d8c5977b_16_LinearAlgebra_cu_7dd49032_297216addr_kernel_cudaERNS_14TensorIteratorERKN3c106ScalarES8_ENKUlvE_clEvENKUlvE4_clEvEUldddE0_St5arrayIPcLm4EEEEviT0_T1_,@"STO_CUDA_ENTRY STV_DEFAULT"
_ZN2at6native29vectorized_elementwise_kernelILi4EZZZNS0_54_GLOBAL__N__d8c5977b_16_LinearAlgebra_cu_7dd49032_297216addr_kernel_cudaERNS_14TensorIteratorERKN3c106ScalarES8_ENKUlvE_clEvENKUlvE4_clEvEUldddE0_St5arrayIPcLm4EEEEviT0_T1_:
.text._ZN2at6native29vectorized_elementwise_kernelILi4EZZZNS0_54_GLOBAL__N__d8c5977b_16_LinearAlgebra_cu_7dd49032_297216addr_kernel_cudaERNS_14TensorIteratorERKN3c106ScalarES8_ENKUlvE_clEvENKUlvE4_clEvEUldddE0_St5arrayIPcLm4EEEEviT0_T1_:
        /* <DEDUP_REMOVED lines=65> */
.L_x_11189:
        /* <DEDUP_REMOVED lines=168> */
.L_x_11192:
[----:B------:R-:W-:-:S13]  /*0e90*/  ISETP.GE.AND P0, PT, R3, R2, PT ;  /* 0x000000020300720c */ /* 0x000fda0003f06270 */
[----:B------:R-:W-:Y:S05]  /*0ea0*/  @P0 BRA `(.L_x_11194) ;  /* 0x0000000000300947 */ /* 0x000fea0003800000 */
[----:B0-----:R-:W0:Y:S01]  /*0eb0*/  LDC.64 R4, c[0x0][0x230] ;  /* 0x00008c00ff047b82 */ /* 0x001e220000000a00 */
[----:B------:R-:W-:Y:S01]  /*0ec0*/  IMAD.IADD R7, R0, 0x1, R3 ;  /* 0x0000000100077824 */ /* 0x000fe200078e0203 */
[----:B------:R-:W-:-:S03]  /*0ed0*/  IADD3 R3, R3, 0x80, RZ ;  /* 0x0000008003037810 */ /* 0x000fc60007ffe0ff */
[----:B0-----:R-:W-:-:S05]  /*0ee0*/  IMAD.WIDE.U32 R4, R7, 0x8, R4 ;  /* 0x0000000807047825 */ /* 0x001fca00078e0004 */
[----:B------:R1:W-:Y:S02]  /*0ef0*/  STG.E.64 desc[UR4][R4.64], R10 ;  /* 0x0000000a04007986 */ /* 0x0003e4000c101b04 */
.L_x_11193:
[----:B------:R-:W-:-:S13]  /*0f00*/  ISETP.GE.AND P0, PT, R3, R2, PT ;  /* 0x000000020300720c */ /* 0x000fda0003f06270 */
[----:B------:R-:W-:Y:S05]  /*0f10*/  @P0 BRA `(.L_x_11195) ;  /* 0x0000000000340947 */ /* 0x000fea0003800000 */
[----:B01----:R-:W0:Y:S01]  /*0f20*/  LDC.64 R4, c[0x0][0x230] ;  /* 0x00008c00ff047b82 */ /* 0x003e220000000a00 */
[----:B------:R-:W-:Y:S01]  /*0f30*/  IMAD.IADD R7, R0, 0x1, R3 ;  /* 0x0000000100077824 */ /* 0x000fe200078e0203 */
[----:B------:R-:W-:-:S03]  /*0f40*/  IADD3 R3, R3, 0x80, RZ ;  /* 0x0000008003037810 */ /* 0x000fc60007ffe0ff */
[----:B0-----:R-:W-:-:S05]  /*0f50*/  IMAD.WIDE.U32 R4, R7, 0x8, R4 ;  /* 0x0000000807047825 */ /* 0x001fca00078e0004 */
[----:B------:R1:W-:Y:S02]  /*0f60*/  STG.E.64 desc[UR4][R4.64], R12 ;  /* 0x0000000c04007986 */ /* 0x0003e4000c101b04 */
.L_x_11194:
        /* <DEDUP_REMOVED lines=8> */
.L_x_11195:
[----:B------:R-:W-:Y:S05]  /*0ff0*/  BSYNC B1 ;  /* 0x0000000000017941 */ /* 0x000fea0003800000 */
.L_x_11191:
[----:B------:R-:W-:-:S13]  /*1000*/  ISETP.GE.AND P0, PT, R3, R2, PT ;  /* 0x000000020300720c */ /* 0x000fda0003f06270 */
[----:B012---:R-:W0:Y:S01]  /*1010*/  @!P0 LDC.64 R4, c[0x0][0x230] ;  /* 0x00008c00ff048b82 */ /* 0x007e220000000a00 */
[----:B------:R-:W-:Y:S01]  /*1020*/  @!P0 IMAD.IADD R7, R0, 0x1, R3 ;  /* 0x0000000100078824 */ /* 0x000fe200078e0203 */
[----:B------:R-:W-:-:S03]  /*1030*/  @!P0 IADD3 R3, R3, 0x80, RZ ;  /* 0x0000008003038810 */ /* 0x000fc60007ffe0ff */
[----:B0-----:R-:W-:-:S05]  /*1040*/  @!P0 IMAD.WIDE.U32 R4, R7, 0x8, R4 ;  /* 0x0000000807048825 */ /* 0x001fca00078e0004 */
[----:B------:R2:W-:Y:S02]  /*1050*/  @!P0 STG.E.64 desc[UR4][R4.64], R14 ;  /* 0x0000000e04008986 */ /* 0x0005e4000c101b04 */
.L_x_11196:
[----:B------:R-:W-:Y:S05]  /*1060*/  BSYNC B0 ;  /* 0x0000000000007941 */ /* 0x000fea0003800000 */
.L_x_11190:
        /* <DEDUP_REMOVED lines=8> */
.L_x_11197:
        /* <DEDUP_REMOVED lines=9> */
.L_x_24159:


//--------------------- .text._ZN2at6native29vectorized_elementwise_kernelILi8EZZZNS0_54_GLOBAL__N__d8c5977b_16_LinearAlgebra_cu_7dd49032_297216addr_kernel_cudaERNS_14TensorIteratorERKN3c106ScalarES8_ENKUlvE_clEvENKUlvE4_clEvEUldddE0_St5arrayIPcLm4EEEEviT0_T1_ --------------------------
	.section	.text._ZN2at6native29vectorized_elementwise_kernelILi8EZZZNS0_54_GLOBAL__N__d8c5977b_16_LinearAlgebra_cu_7dd49032_297216addr_kernel_cudaERNS_14TensorIteratorERKN3c106ScalarES8_ENKUlvE_clEvENKUlvE4_clEvEUldddE0_St5arrayIPcLm4EEEEviT0_T1_,"ax",@progbits
	.align	128
        .global         _ZN2at6native29vectorized_elementwise_kernelILi8EZZZNS0_54_GLOBAL__N__d8c5977b_16_LinearAlgebra_cu_7dd49032_297216addr_kernel_cudaERNS_14TensorIteratorERKN3c106ScalarES8_ENKUlvE_clEvENKUlvE4_clEvEUldddE0_St5arrayIPcLm4EEEEviT0_T1_
        .type           _ZN2at6native29vectorized_elementwise_kernelILi8EZZZNS0_54_GLOBAL__N__d8c5977b_16_LinearAlgebra_cu_7dd49032_297216addr_kernel_cudaERNS_14TensorIteratorERKN3c106ScalarES8_ENKUlvE_clEvENKUlvE4_clEvEUldddE0_St5arrayIPcLm4EEEEviT0_T1_,@function
        .size           _ZN2at6native29vectorized_elementwise_kernelILi8EZZZNS0_54_GLOBAL__N__d8c5977b_16_LinearAlgebra_cu_7dd49032_297216addr_kernel_cudaERNS_14TensorIteratorERKN3c106ScalarES8_ENKUlvE_clEvENKUlvE4_clEvEUldddE0_St5arrayIPcLm4EEEEviT0_T1_,(.L_x_24160 - _ZN2at6native29vectorized_elementwise_kernelILi8EZZZNS0_54_GLOBAL__N__d8c5977b_16_LinearAlgebra_cu_7dd49032_297216addr_kernel_cudaERNS_14TensorIteratorERKN3c106ScalarES8_ENKUlvE_clEvENKUlvE4_clEvEUldddE0_St5arrayIPcLm4EEEEviT0_T1_)
        .other          _ZN2at6native29vectorized_elementwise_kernelILi8EZZZNS0_54_GLOBAL__N__d8c5977b_16_LinearAlgebra_cu_7dd49032_297216addr_kernel_cudaERNS_14TensorIteratorERKN3c106ScalarES8_ENKUlvE_clEvENKUlvE4_clEvEUldddE0_St5arrayIPcLm4EEEEviT0_T1_,@"STO_CUDA_ENTRY STV_DEFAULT"
_ZN2at6native29vectorized_elementwise_kernelILi8EZZZNS0_54_GLOBAL__N__d8c5977b_16_LinearAlgebra_cu_7dd49032_297216addr_kernel_cudaERNS_14TensorIteratorERKN3c106ScalarES8_ENKUlvE_clEvENKUlvE4_clEvEUldddE0_St5arrayIPcLm4EEEEviT0_T1_:
.text._ZN2at6native29vectorized_elementwise_kernelILi8EZZZNS0_54_GLOBAL__N__d8c5977b_16_LinearAlgebra_cu_7dd49032_297216addr_kernel_cudaERNS_14TensorIteratorERKN3c106ScalarES8_ENKUlvE_clEvENKUlvE4_clEvEUldddE0_St5arrayIPcLm4EEEEviT0_T1_:
        /* <DEDUP_REMOVED lines=65> */
.L_x_11198:
        /* <DEDUP_REMOVED lines=168> */
.L_x_11201:
[----:B------:R-:W-:-:S13]  /*0e90*/  ISETP.GE.AND P0, PT, R3, R2, PT ;  /* 0x000000020300720c */ /* 0x000fda0003f06270 */
[----:B------:R-:W-:Y:S05]  /*0ea0*/  @P0 BRA `(.L_x_11203) ;  /* 0x0000000000300947 */ /* 0x000fea0003800000 */
[----:B0-----:R-:W0:Y:S01]  /*0eb0*/  LDC.64 R4, c[0x0][0x230] ;  /* 0x00008c00ff047b82 */ /* 0x001e220000000a00 */
[----:B------:R-:W-:Y:S01]  /*0ec0*/  IMAD.IADD R7, R0, 0x1, R3 ;  /* 0x0000000100077824 */ /* 0x000fe200078e0203 */
[----:B------:R-:W-:-:S03]  /*0ed0*/  IADD3 R3, R3, 0x80, RZ ;  /* 0x0000008003037810 */ /* 0x000fc60007ffe0ff */
[----:B0-----:R-:W-:-:S05]  /*0ee0*/  IMAD.WIDE.U32 R4, R7, 0x8, R4 ;  /* 0x0000000807047825 */ /* 0x001fca00078e0004 */
[----:B------:R1:W-:Y:S02]  /*0ef0*/  STG.E.64 desc[UR4][R4.64], R10 ;  /* 0x0000000a04007986 */ /* 0x0003e4000c101b04 */
.L_x_11202:
[----:B------:R-:W-:-:S13]  /*0f00*/  ISETP.GE.AND P0, PT, R3, R2, PT ;  /* 0x000000020300720c */ /* 0x000fda0003f06270 */
[----:B------:R-:W-:Y:S05]  /*0f10*/  @P0 BRA `(.L_x_11204) ;  /* 0x0000000000340947 */ /* 0x000fea0003800000 */
[----:B01----:R-:W0:Y:S01]  /*0f20*/  LDC.64 R4, c[0x0][0x230] ;  /* 0x00008c00ff047b82 */ /* 0x003e220000000a00 */
[----:B------:R-:W-:Y:S01]  /*0f30*/  IMAD.IADD R7, R0, 0x1, R3 ;  /* 0x0000000100077824 */ /* 0x000fe200078e0203 */
[----:B------:R-:W-:-:S03]  /*0f40*/  IADD3 R3, R3, 0x80, RZ ;  /* 0x0000008003037810 */ /* 0x000fc60007ffe0ff */
[----:B0-----:R-:W-:-:S05]  /*0f50*/  IMAD.WIDE.U32 R4, R7, 0x8, R4 ;  /* 0x0000000807047825 */ /* 0x001fca00078e0004 */
[----:B------:R1:W-:Y:S02]  /*0f60*/  STG.E.64 desc[UR4][R4.64], R12 ;  /* 0x0000000c04007986 */ /* 0x0003e4000c101b04 */
.L_x_11203:
        /* <DEDUP_REMOVED lines=8> */
.L_x_11204:
[----:B------:R-:W-:Y:S05]  /*0ff0*/  BSYNC B1 ;  /* 0x0000000000017941 */ /* 0x000fea0003800000 */
.L_x_11200:
[----:B------:R-:W-:-:S13]  /*1000*/  ISETP.GE.AND P0, PT, R3, R2, PT ;  /* 0x000000020300720c */ /* 0x000fda0003f06270 */
[----:B012---:R-:W0:Y:S01]  /*1010*/  @!P0 LDC.64 R4, c[0x0][0x230] ;  /* 0x00008c00ff048b82 */ /* 0x007e220000000a00 */
[----:B------:R-:W-:Y:S01]  /*1020*/  @!P0 IMAD.IADD R7, R0, 0x1, R3 ;  /* 0x0000000100078824 */ /* 0x000fe200078e0203 */
[----:B------:R-:W-:-:S03]  /*1030*/  @!P0 IADD3 R3, R3, 0x80, RZ ;  /* 0x0000008003038810 */ /* 0x000fc60007ffe0ff */
[----:B0-----:R-:W-:-:S05]  /*1040*/  @!P0 IMAD.WIDE.U32 R4, R7, 0x8, R4 ;  /* 0x0000000807048825 */ /* 0x001fca00078e0004 */
[----:B------:R2:W-:Y:S02]  /*1050*/  @!P0 STG.E.64 desc[UR4][R4.64], R14 ;  /* 0x0000000e04008986 */ /* 0x0005e4000c101b04 */
.L_x_11205:
[----:B------:R-:W-:Y:S05]  /*1060*/  BSYNC B0 ;  /* 0x0000000000007941 */ /* 0x000fea0003800000 */
.L_x_11199:
        /* <DEDUP_REMOVED lines=8> */
.L_x_11206:
        /* <DEDUP_REMOVED lines=9> */
.L_x_24160:


//--------------------- .text._ZN2at6native18elementwise_kernelILi128ELi4EZNS0_15gpu_kernel_implIZZZNS0_54_GLOBAL__N__d8c5977b_16_LinearAlgebra_cu_7dd49032_297216addr_kernel_cudaERNS_14TensorIteratorERKN3c106ScalarES9_ENKUlvE_clEvENKUlvE4_clEvEUldddE_EEvRNS_18TensorIteratorBaseERKT_EUliE_EEviT1_ --------------------------
	.section	.text._ZN2at6native18elementwise_kernelILi128ELi4EZNS0_15gpu_kernel_implIZZZNS0_54_GLOBAL__N__d8c5977b_16_LinearAlgebra_cu_7dd49032_297216addr_kernel_cudaERNS_14TensorIteratorERKN3c106ScalarES9_ENKUlvE_clEvENKUlvE4_clEvEUldddE_EEvRNS_18TensorIteratorBaseERKT_EUliE_EEviT1_,"ax",@progbits
	.align	128
        .global         _ZN2at6native18elementwise_kernelILi128ELi4EZNS0_15gpu_kernel_implIZZZNS0_54_GLOBAL__N__d8c5977b_16_LinearAlgebra_cu_7dd49032_297216addr_kernel_cudaERNS_14TensorIteratorERKN3c106ScalarES9_ENKUlvE_clEvENKUlvE4_clEvEUldddE_EEvRNS_18TensorIteratorBaseERKT_EUliE_EEviT1_
        .type           _ZN2at6native18elementwise_kernelILi128ELi4EZNS0_15gpu_kernel_implIZZZNS0_54_GLOBAL__N__d8c5977b_16_LinearAlgebra_cu_7dd49032_297216addr_kernel_cudaERNS_14TensorIteratorERKN3c106ScalarES9_ENKUlvE_clEvENKUlvE4_clEvEUldddE_EEvRNS_18TensorIteratorBaseERKT_EUliE_EEviT1_,@function
        .size           _ZN2at6native18elementwise_kernelILi128ELi4EZNS0_15gpu_kernel_implIZZZNS0_54_GLOBAL__N__d8c5977b_16_LinearAlgebra_cu_7dd49032_297216addr_kernel_cudaERNS_14TensorIteratorERKN3c106ScalarES9_ENKUlvE_clEvENKUlvE4_clEvEUldddE_EEvRNS_18TensorIteratorBaseERKT_EUliE_EEviT1_,(.L_x_24161 - _ZN2at6native18elementwise_kernelILi128ELi4EZNS0_15gpu_kernel_implIZZZNS0_54_GLOBAL__N__d8c5977b_16_LinearAlgebra_cu_7dd49032_297216addr_kernel_cudaERNS_14TensorIteratorERKN3c106ScalarES9_ENKUlvE_clEvENKUlvE4_clEvEUldddE_EEvRNS_18TensorIteratorBaseERKT_EUliE_EEviT1_)
        .other          _ZN2at6native18elementwise_kernelILi128ELi4EZNS0_15gpu_kernel_implIZZZNS0_54_GLOBAL__N__d8c5977b_16_LinearAlgebra_cu_7dd49032_297216addr_kernel_cudaERNS_14TensorIteratorERKN3c106ScalarES9_ENKUlvE_clEvENKUlvE4_clEvEUldddE_EEvRNS_18TensorIteratorBaseERKT_EUliE_EEviT1_,@"STO_CUDA_ENTRY STV_DEFAULT"
_ZN2at6native18elementwise_kernelILi128ELi4EZNS0_15gpu_kernel_implIZZZNS0_54_GLOBAL__N__d8c5977b_16_LinearAlgebra_cu_7dd49032_297216addr_kernel_cudaERNS_14TensorIteratorERKN3c106ScalarES9_ENKUlvE_clEvENKUlvE4_clEvEUldddE_EEvRNS_18TensorIteratorBaseERKT_EUliE_EEviT1_:
.text._ZN2at6native18elementwise_kernelILi128ELi4EZNS0_15gpu_kernel_implIZZZNS0_54_GLOBAL__N__d8c5977b_16_LinearAlgebra_cu_7dd49032_297216addr_kernel_cudaERNS_14TensorIteratorERKN3c106ScalarES9_ENKUlvE_clEvENKUlvE4_clEvEUldddE_EEvRNS_18TensorIteratorBaseERKT_EUliE_EEviT1_:
        /* <DEDUP_REMOVED lines=364> */
.L_x_11209:
        /* <DEDUP_REMOVED lines=27> */
.L_x_11210:
        /* <DEDUP_REMOVED lines=18> */
.L_x_11214:
[----:B------:R-:W2:Y:S02]  /*1990*/  LDG.E.U8 R2, desc[UR36][R2.64] ;  /* 0x0000002402027981 */ /* 0x000ea4000c1e1100 */
[----:B--2---:R2:W3:Y:S01]  /*19a0*/  I2F.F64.U16 R18, R2 ;  /* 0x0000000200127312 */ /* 0x0044e20000101800 */
[----:B------:R-:W-:Y:S05]  /*19b0*/  BRA `(.L_x_11216) ;  /* 0x0000000c00707947 */ /* 0x000fea0003800000 */
.L_x_11213:
        /* <DEDUP_REMOVED lines=9> */
.L_x_11218:
[----:B------:R-:W2:Y:S02]  /*1a50*/  LDG.E R2, desc[UR36][R2.64] ;  /* 0x0000002402027981 */ /* 0x000ea4000c1e1900 */
[----:B--2---:R0:W1:Y:S01]  /*1a60*/  I2F.F64 R18, R2 ;  /* 0x0000000200127312 */ /* 0x0040620000201c00 */
[----:B------:R-:W-:Y:S05]  /*1a70*/  BRA `(.L_x_11216) ;  /* 0x0000000c00407947 */ /* 0x000fea0003800000 */
.L_x_11217:
[----:B------:R-:W2:Y:S02]  /*1a80*/  LDG.E.U16 R2, desc[UR36][R2.64] ;  /* 0x0000002402027981 */ /* 0x000ea4000c1e1500 */
[----:B--2---:R4:W0:Y:S01]  /*1a90*/  I2F.F64.S16 R18, R2 ;  /* 0x0000000200127312 */ /* 0x0048220000101c00 */
[----:B------:R-:W-:Y:S05]  /*1aa0*/  BRA `(.L_x_11216) ;  /* 0x0000000c00347947 */ /* 0x000fea0003800000 */
.L_x_11212:
        /* <DEDUP_REMOVED lines=10> */
.L_x_11220:
[----:B------:R-:W2:Y:S02]  /*1b50*/  LDG.E.U16 R0, desc[UR36][R2.64] ;  /* 0x0000002402007981 */ /* 0x000ea4000c1e1500 */
[----:B--2---:R-:W-:-:S05]  /*1b60*/  HADD2.F32 R0, -RZ, R0.H0_H0 ;  /* 0x20000000ff007230 */ /* 0x004fca0000004100 */
[----:B------:R-:W-:-:S04]  /*1b70*/  FMUL.FTZ R0, R0, 1 ;  /* 0x3f80000000007820 */ /* 0x000fc80000410000 */
[----:B------:R0:W1:Y:S01]  /*1b80*/  F2F.F64.F32 R18, R0 ;  /* 0x0000000000127310 */ /* 0x0000620000201800 */
[----:B------:R-:W-:Y:S05]  /*1b90*/  BRA `(.L_x_11216) ;  /* 0x0000000800f87947 */ /* 0x000fea0003800000 */
.L_x_11219:
        /* <DEDUP_REMOVED lines=10> */
.L_x_11222:
[----:B------:R-:W2:Y:S02]  /*1c40*/  LDG.E.U16 R2, desc[UR36][R2.64] ;  /* 0x0000002402027981 */ /* 0x000ea4000c1e1500 */
[----:B--2---:R-:W-:-:S05]  /*1c50*/  HADD2.F32 R0, -RZ, R2.H0_H0 ;  /* 0x20000002ff007230 */ /* 0x004fca0000004100 */
[----:B------:R-:W-:-:S04]  /*1c60*/  FMUL.FTZ R0, R0, 1 ;  /* 0x3f80000000007820 */ /* 0x000fc80000410000 */
[----:B------:R0:W1:Y:S01]  /*1c70*/  F2F.F64.F32 R18, R0 ;  /* 0x0000000000127310 */ /* 0x0000620000201800 */
[----:B------:R-:W-:Y:S05]  /*1c80*/  BRA `(.L_x_11216) ;  /* 0x0000000800bc7947 */ /* 0x000fea0003800000 */
.L_x_11221:
[----:B------:R0:W5:Y:S01]  /*1c90*/  LDG.E.64 R18, desc[UR36][R2.64] ;  /* 0x0000002402127981 */ /* 0x000162000c1e1b00 */
[----:B------:R-:W-:Y:S05]  /*1ca0*/  BRA `(.L_x_11216) ;  /* 0x0000000800b47947 */ /* 0x000fea0003800000 */
.L_x_11211:
        /* <DEDUP_REMOVED lines=13> */
.L_x_11225:
[----:B------:R0:W5:Y:S01]  /*1d80*/  LDG.E.64 R18, desc[UR36][R2.64] ;  /* 0x0000002402127981 */ /* 0x000162000c1e1b00 */
[----:B------:R-:W-:Y:S05]  /*1d90*/  BRA `(.L_x_11216) ;  /* 0x0000000800787947 */ /* 0x000fea0003800000 */
.L_x_11224:
        /* <DEDUP_REMOVED lines=28> */
.L_x_11227:
        /* <DEDUP_REMOVED lines=15> */
.L_x_11226:
[----:B------:R-:W2:Y:S02]  /*2050*/  LDG.E.U16 R0, desc[UR36][R2.64] ;  /* 0x0000002402007981 */ /* 0x000ea4000c1e1500 */
[----:B--2---:R-:W-:-:S04]  /*2060*/  IMAD.U32 R0, R0, 0x10000, RZ ;  /* 0x0001000000007824 */ /* 0x004fc800078e00ff */
[----:B------:R-:W-:-:S04]  /*2070*/  FMUL.FTZ R0, R0, 1 ;  /* 0x3f80000000007820 */ /* 0x000fc80000410000 */
[----:B------:R0:W1:Y:S01]  /*2080*/  F2F.F64.F32 R18, R0 ;  /* 0x0000000000127310 */ /* 0x0000620000201800 */
[----:B------:R-:W-:Y:S05]  /*2090*/  BRA `(.L_x_11216) ;  /* 0x0000000400b87947 */ /* 0x000fea0003800000 */
.L_x_11223:
        /* <DEDUP_REMOVED lines=11> */
.L_x_11230:
        /* <DEDUP_REMOVED lines=21> */
.L_x_11234:
[----:B------:R-:W-:Y:S05]  /*22a0*/  BSYNC B1 ;  /* 0x0000000000017941 */ /* 0x000fea0003800000 */
.L_x_11233:
[----:B------:R-:W-:Y:S01]  /*22b0*/  LEA R3, R0, 0x3b800000, 0x17 ;  /* 0x3b80000000037811 */ /* 0x000fe200078eb8ff */
[----:B------:R-:W-:-:S05]  /*22c0*/  IMAD.SHL.U32 R0, R2, 0x100000, RZ ;  /* 0x0010000002007824 */ /* 0x000fca00078e00ff */
[----:B------:R-:W-:-:S07]  /*22d0*/  LOP3.LUT R0, R3, R0, R4, 0xfe, !PT ;  /* 0x0000000003007212 */ /* 0x000fce00078efe04 */
.L_x_11232:
[----:B------:R-:W-:Y:S05]  /*22e0*/  BSYNC B0 ;  /* 0x0000000000007941 */ /* 0x000fea0003800000 */
.L_x_11231:
[----:B------:R-:W-:-:S04]  /*22f0*/  FMUL.FTZ R0, R0, 1 ;  /* 0x3f80000000007820 */ /* 0x000fc80000410000 */
[----:B------:R0:W1:Y:S01]  /*2300*/  F2F.F64.F32 R18, R0 ;  /* 0x0000000000127310 */ /* 0x0000620000201800 */
[----:B------:R-:W-:Y:S05]  /*2310*/  BRA `(.L_x_11216) ;  /* 0x0000000400187947 */ /* 0x000fea0003800000 */
.L_x_11229:
        /* <DEDUP_REMOVED lines=21> */
.L_x_11238:
[----:B------:R-:W-:Y:S05]  /*2470*/  BSYNC B1 ;  /* 0x0000000000017941 */ /* 0x000fea0003800000 */
.L_x_11237:
[----:B------:R-:W-:Y:S01]  /*2480*/  LEA R3, R0, 0x37800000, 0x17 ;  /* 0x3780000000037811 */ /* 0x000fe200078eb8ff */
[----:B------:R-:W-:-:S05]  /*2490*/  IMAD.SHL.U32 R0, R2, 0x200000, RZ ;  /* 0x0020000002007824 */ /* 0x000fca00078e00ff */
[----:B------:R-:W-:-:S07]  /*24a0*/  LOP3.LUT R0, R3, R0, R4, 0xfe, !PT ;  /* 0x0000000003007212 */ /* 0x000fce00078efe04 */
.L_x_11236:
[----:B------:R-:W-:Y:S05]  /*24b0*/  BSYNC B0 ;  /* 0x0000000000007941 */ /* 0x000fea0003800000 */
.L_x_11235:
[----:B------:R-:W-:-:S04]  /*24c0*/  FMUL.FTZ R0, R0, 1 ;  /* 0x3f80000000007820 */ /* 0x000fc80000410000 */
[----:B------:R0:W1:Y:S01]  /*24d0*/  F2F.F64.F32 R18, R0 ;  /* 0x0000000000127310 */ /* 0x0000620000201800 */
[----:B------:R-:W-:Y:S05]  /*24e0*/  BRA `(.L_x_11216) ;  /* 0x0000000000a47947 */ /* 0x000fea0003800000 */
.L_x_11228:
        /* <DEDUP_REMOVED lines=14> */
.L_x_11242:
[----:B------:R-:W-:Y:S05]  /*25d0*/  BSYNC B0 ;  /* 0x0000000000007941 */ /* 0x000fea0003800000 */
.L_x_11241:
[----:B------:R-:W-:-:S04]  /*25e0*/  FMUL.FTZ R0, R0, 1 ;  /* 0x3f80000000007820 */ /* 0x000fc80000410000 */
[----:B------:R0:W1:Y:S01]  /*25f0*/  F2F.F64.F32 R18, R0 ;  /* 0x0000000000127310 */ /* 0x0000620000201800 */
[----:B------:R-:W-:Y:S05]  /*2600*/  BRA `(.L_x_11216) ;  /* 0x00000000005c7947 */ /* 0x000fea0003800000 */
.L_x_11215:
        /* <DEDUP_REMOVED lines=16> */
.L_x_11243:
[----:B------:R-:W-:Y:S01]  /*2710*/  CS2R R18, SRZ ;  /* 0x0000000000127805 */ /* 0x000fe2000001ff00 */
[----:B------:R-:W-:Y:S06]  /*2720*/  BRA `(.L_x_11216) ;  /* 0x0000000000147947 */ /* 0x000fec0003800000 */
.L_x_11240:
[----:B------:R-:W2:Y:S02]  /*2730*/  LDG.E.64 R18, desc[UR36][R2.64] ;  /* 0x0000002402127981 */ /* 0x000ea4000c1e1b00 */
[----:B--2---:R-:W0:Y:S01]  /*2740*/  I2F.F64.U64 R18, R18 ;  /* 0x0000001200127312 */ /* 0x004e220000301800 */
[----:B------:R-:W-:Y:S05]  /*2750*/  BRA `(.L_x_11216) ;  /* 0x0000000000087947 */ /* 0x000fea0003800000 */
.L_x_11239:
[----:B------:R-:W2:Y:S02]  /*2760*/  LDG.E R2, desc[UR36][R2.64] ;  /* 0x0000002402027981 */ /* 0x000ea4000c1e1900 */
[----:B--2---:R0:W1:Y:S02]  /*2770*/  I2F.F64.U32 R18, R2 ;  /* 0x0000000200127312 */ /* 0x0040640000201800 */
.L_x_11216:
[----:B0-----:R-:W0:Y:S01]  /*2780*/  LDC.U8 R4, c[0x0][0x50b] ;  /* 0x000142c0ff047b82 */ /* 0x001e220000000000 */
[----:B------:R-:W-:Y:S02]  /*2790*/  ULDC.64 UR4, c[0x0][0x4f0] ;  /* 0x00013c0000047ab9 */ /* 0x000fe40000000a00 */
[----:B--2-4-:R-:W-:-:S04]  /*27a0*/  IADD3 R2, P1, R24, UR4, RZ ;  /* 0x0000000418027c10 */ /* 0x014fc8000ff3e0ff */
[----:B------:R-:W-:Y:S02]  /*27b0*/  IADD3.X R3, RZ, UR5, RZ, P1, !PT ;  /* 0x00000005ff037c10 */ /* 0x000fe40008ffe4ff */
        /* <DEDUP_REMOVED lines=14> */
.L_x_11247:
[----:B------:R-:W2:Y:S02]  /*28a0*/  LDG.E.U8 R2, desc[UR36][R2.64] ;  /* 0x0000002402027981 */ /* 0x000ea4000c1e1100 */
[----:B--2---:R0:W2:Y:S01]  /*28b0*/  I2F.F64.U16 R4, R2 ;  /* 0x0000000200047312 */ /* 0x0040a20000101800 */
[----:B------:R-:W-:Y:S05]  /*28c0*/  BRA `(.L_x_11249) ;  /* 0x0000000c00707947 */ /* 0x000fea0003800000 */
.L_x_11246:
        /* <DEDUP_REMOVED lines=9> */
.L_x_11251:
[----:B------:R-:W2:Y:S02]  /*2960*/  LDG.E R2, desc[UR36][R2.64] ;  /* 0x0000002402027981 */ /* 0x000ea4000c1e1900 */
[----:B--2---:R0:W2:Y:S01]  /*2970*/  I2F.F64 R4, R2 ;  /* 0x0000000200047312 */ /* 0x0040a20000201c00 */
[----:B------:R-:W-:Y:S05]  /*2980*/  BRA `(.L_x_11249) ;  /* 0x0000000c00407947 */ /* 0x000fea0003800000 */
.L_x_11250:
[----:B------:R-:W2:Y:S02]  /*2990*/  LDG.E.U16 R2, desc[UR36][R2.64] ;  /* 0x0000002402027981 */ /* 0x000ea4000c1e1500 */
[----:B--2---:R0:W2:Y:S01]  /*29a0*/  I2F.F64.S16 R4, R2 ;  /* 0x0000000200047312 */ /* 0x0040a20000101c00 */
[----:B------:R-:W-:Y:S05]  /*29b0*/  BRA `(.L_x_11249) ;  /* 0x0000000c00347947 */ /* 0x000fea0003800000 */
.L_x_11245:
        /* <DEDUP_REMOVED lines=10> */
.L_x_11253:
[----:B------:R-:W2:Y:S02]  /*2a60*/  LDG.E.U16 R0, desc[UR36][R2.64] ;  /* 0x0000002402007981 */ /* 0x000ea4000c1e1500 */
[----:B--2---:R-:W-:-:S05]  /*2a70*/  HADD2.F32 R0, -RZ, R0.H0_H0 ;  /* 0x20000000ff007230 */ /* 0x004fca0000004100 */
[----:B------:R-:W-:-:S04]  /*2a80*/  FMUL.FTZ R0, R0, 1 ;  /* 0x3f80000000007820 */ /* 0x000fc80000410000 */
[----:B------:R0:W2:Y:S01]  /*2a90*/  F2F.F64.F32 R4, R0 ;  /* 0x0000000000047310 */ /* 0x0000a20000201800 */
[----:B------:R-:W-:Y:S05]  /*2aa0*/  BRA `(.L_x_11249) ;  /* 0x0000000800f87947 */ /* 0x000fea0003800000 */
.L_x_11252:
        /* <DEDUP_REMOVED lines=10> */
.L_x_11255:
[----:B------:R-:W2:Y:S02]  /*2b50*/  LDG.E.U16 R2, desc[UR36][R2.64] ;  /* 0x0000002402027981 */ /* 0x000ea4000c1e1500 */
[----:B--2---:R-:W-:-:S05]  /*2b60*/  HADD2.F32 R0, -RZ, R2.H0_H0 ;  /* 0x20000002ff007230 */ /* 0x004fca0000004100 */
[----:B------:R-:W-:-:S04]  /*2b70*/  FMUL.FTZ R0, R0, 1 ;  /* 0x3f80000000007820 */ /* 0x000fc80000410000 */
[----:B------:R0:W2:Y:S01]  /*2b80*/  F2F.F64.F32 R4, R0 ;  /* 0x0000000000047310 */ /* 0x0000a20000201800 */
[----:B------:R-:W-:Y:S05]  /*2b90*/  BRA `(.L_x_11249) ;  /* 0x0000000800bc7947 */ /* 0x000fea0003800000 */
.L_x_11254:
[----:B------:R0:W5:Y:S01]  /*2ba0*/  LDG.E.64 R4, desc[UR36][R2.64] ;  /* 0x0000002402047981 */ /* 0x000162000c1e1b00 */
[----:B------:R-:W-:Y:S05]  /*2bb0*/  BRA `(.L_x_11249) ;  /* 0x0000000800b47947 */ /* 0x000fea0003800000 */
.L_x_11244:
        /* <DEDUP_REMOVED lines=13> */
.L_x_11258:
[----:B------:R0:W5:Y:S01]  /*2c90*/  LDG.E.64 R4, desc[UR36][R2.64] ;  /* 0x0000002402047981 */ /* 0x000162000c1e1b00 */
[----:B------:R-:W-:Y:S05]  /*2ca0*/  BRA `(.L_x_11249) ;  /* 0x0000000800787947 */ /* 0x000fea0003800000 */
.L_x_11257:
        /* <DEDUP_REMOVED lines=25> */
[----:B------:R-:W-:-:S06]  /*2e40*/  FMUL.FTZ R5, R5, 1 ;  /* 0x3f80000005057820 */ /* 0x000fcc0000410000 */
[----:B------:R-:W0:Y:S01]  /*2e50*/  F2F.F64.F32 R4, R5 ;  /* 0x0000000500047310 */ /* 0x000e220000201800 */
[----:B------:R-:W-:Y:S05]  /*2e60*/  BRA `(.L_x_11249) ;  /* 0x0000000800087947 */ /* 0x000fea0003800000 */
.L_x_11260:
        /* <DEDUP_REMOVED lines=15> */
.L_x_11259:
[----:B------:R-:W2:Y:S02]  /*2f60*/  LDG.E.U16 R0, desc[UR36][R2.64] ;  /* 0x0000002402007981 */ /* 0x000ea4000c1e1500 */
[----:B--2---:R-:W-:-:S04]  /*2f70*/  IMAD.U32 R0, R0, 0x10000, RZ ;  /* 0x0001000000007824 */ /* 0x004fc800078e00ff */
[----:B------:R-:W-:-:S04]  /*2f80*/  FMUL.FTZ R0, R0, 1 ;  /* 0x3f80000000007820 */ /* 0x000fc80000410000 */
[----:B------:R0:W2:Y:S01]  /*2f90*/  F2F.F64.F32 R4, R0 ;  /* 0x0000000000047310 */ /* 0x0000a20000201800 */
[----:B------:R-:W-:Y:S05]  /*2fa0*/  BRA `(.L_x_11249) ;  /* 0x0000000400b87947 */ /* 0x000fea0003800000 */
.L_x_11256:
        /* <DEDUP_REMOVED lines=11> */
.L_x_11263:
        /* <DEDUP_REMOVED lines=21> */
.L_x_11267:
[----:B------:R-:W-:Y:S05]  /*31b0*/  BSYNC B1 ;  /* 0x0000000000017941 */ /* 0x000fea0003800000 */
.L_x_11266:
[----:B------:R-:W-:Y:S01]  /*31c0*/  LEA R3, R0, 0x3b800000, 0x17 ;  /* 0x3b80000000037811 */ /* 0x000fe200078eb8ff */
[----:B------:R-:W-:-:S05]  /*31d0*/  IMAD.SHL.U32 R0, R2, 0x100000, RZ ;  /* 0x0010000002007824 */ /* 0x000fca00078e00ff */
[----:B------:R-:W-:-:S07]  /*31e0*/  LOP3.LUT R0, R3, R0, R4, 0xfe, !PT ;  /* 0x0000000003007212 */ /* 0x000fce00078efe04 */
.L_x_11265:
[----:B------:R-:W-:Y:S05]  /*31f0*/  BSYNC B0 ;  /* 0x0000000000007941 */ /* 0x000fea0003800000 */
.L_x_11264:
[----:B------:R-:W-:-:S04]  /*3200*/  FMUL.FTZ R0, R0, 1 ;  /* 0x3f80000000007820 */ /* 0x000fc80000410000 */
[----:B------:R0:W2:Y:S01]  /*3210*/  F2F.F64.F32 R4, R0 ;  /* 0x0000000000047310 */ /* 0x0000a20000201800 */
[----:B------:R-:W-:Y:S05]  /*3220*/  BRA `(.L_x_11249) ;  /* 0x0000000400187947 */ /* 0x000fea0003800000 */
.L_x_11262:
        /* <DEDUP_REMOVED lines=17> */
[----:B------:R-:W-:Y:S02]  /*3340*/  IADD3 R5, R3, -0x1d, RZ ;  /* 0xffffffe303057810 */ /* 0x000fe40007ffe0ff */
[----:B------:R-:W-:Y:S02]  /*3350*/  IADD3 R0, R0, 0x1e, -R3 ;  /* 0x0000001e00007810 */ /* 0x000fe40007ffe803 */
[----:B------:R-:W-:-:S04]  /*3360*/  SHF.L.U32 R5, R2, R5, RZ ;  /* 0x0000000502057219 */ /* 0x000fc800000006ff */
[----:B------:R-:W-:-:S07]  /*3370*/  LOP3.LUT R2, R5, 0x3, RZ, 0xc0, !PT ;  /* 0x0000000305027812 */ /* 0x000fce00078ec0ff */
.L_x_11271:
[----:B------:R-:W-:Y:S05]  /*3380*/  BSYNC B1 ;  /* 0x0000000000017941 */ /* 0x000fea0003800000 */
.L_x_11270:
[----:B------:R-:W-:Y:S01]  /*3390*/  LEA R3, R0, 0x37800000, 0x17 ;  /* 0x3780000000037811 */ /* 0x000fe200078eb8ff */
[----:B------:R-:W-:-:S05]  /*33a0*/  IMAD.SHL.U32 R0, R2, 0x200000, RZ ;  /* 0x0020000002007824 */ /* 0x000fca00078e00ff */
[----:B------:R-:W-:-:S07]  /*33b0*/  LOP3.LUT R0, R3, R0, R4, 0xfe, !PT ;  /* 0x0000000003007212 */ /* 0x000fce00078efe04 */
.L_x_11269:
[----:B------:R-:W-:Y:S05]  /*33c0*/  BSYNC B0 ;  /* 0x0000000000007941 */ /* 0x000fea0003800000 */
.L_x_11268:
[----:B------:R-:W-:-:S04]  /*33d0*/  FMUL.FTZ R0, R0, 1 ;  /* 0x3f80000000007820 */ /* 0x000fc80000410000 */
[----:B------:R0:W2:Y:S01]  /*33e0*/  F2F.F64.F32 R4, R0 ;  /* 0x0000000000047310 */ /* 0x0000a20000201800 */
[----:B------:R-:W-:Y:S05]  /*33f0*/  BRA `(.L_x_11249) ;  /* 0x0000000000a47947 */ /* 0x000fea0003800000 */
.L_x_11261:
        /* <DEDUP_REMOVED lines=14> */
.L_x_11275:
[----:B------:R-:W-:Y:S05]  /*34e0*/  BSYNC B0 ;  /* 0x0000000000007941 */ /* 0x000fea0003800000 */
.L_x_11274:
[----:B------:R-:W-:-:S04]  /*34f0*/  FMUL.FTZ R0, R0, 1 ;  /* 0x3f80000000007820 */ /* 0x000fc80000410000 */
[----:B------:R0:W2:Y:S01]  /*3500*/  F2F.F64.F32 R4, R0 ;  /* 0x0000000000047310 */ /* 0x0000a20000201800 */
[----:B------:R-:W-:Y:S05]  /*3510*/  BRA `(.L_x_11249) ;  /* 0x00000000005c7947 */ /* 0x000fea0003800000 */
.L_x_11248:
        /* <DEDUP_REMOVED lines=16> */
.L_x_11276:
[----:B------:R-:W-:Y:S01]  /*3620*/  CS2R R4, SRZ ;  /* 0x0000000000047805 */ /* 0x000fe2000001ff00 */
[----:B------:R-:W-:Y:S06]  /*3630*/  BRA `(.L_x_11249) ;  /* 0x0000000000147947 */ /* 0x000fec0003800000 */
.L_x_11273:
[----:B------:R-:W2:Y:S02]  /*3640*/  LDG.E.64 R4, desc[UR36][R2.64] ;  /* 0x0000002402047981 */ /* 0x000ea4000c1e1b00 */
[----:B--2---:R-:W0:Y:S01]  /*3650*/  I2F.F64.U64 R4, R4 ;  /* 0x0000000400047312 */ /* 0x004e220000301800 */
[----:B------:R-:W-:Y:S05]  /*3660*/  BRA `(.L_x_11249) ;  /* 0x0000000000087947 */ /* 0x000fea0003800000 */
.L_x_11272:
[----:B------:R-:W2:Y:S02]  /*3670*/  LDG.E R2, desc[UR36][R2.64] ;  /* 0x0000002402027981 */ /* 0x000ea4000c1e1900 */
[----:B--2---:R0:W2:Y:S02]  /*3680*/  I2F.F64.U32 R4, R2 ;  /* 0x0000000200047312 */ /* 0x0040a40000201800 */
.L_x_11249:
[----:B0-----:R-:W0:Y:S01]  /*3690*/  LDC.U8 R2, c[0x0][0x508] ;  /* 0x00014200ff027b82 */ /* 0x001e220000000000 */
[----:B------:R-:W-:Y:S02]  /*36a0*/  ULDC.64 UR4, c[0x0][0x4f8] ;  /* 0x00013e0000047ab9 */ /* 0x000fe40000000a00 */
[----:B-1-3-5:R-:W-:-:S08]  /*36b0*/  DMUL R18, R18, UR4 ;  /* 0x0000000412127c28 */ /* 0x02afd00008000000 */
[----:B--2-4-:R-:W-:Y:S01]  /*36c0*/  DMUL R4, R18, R4 ;  /* 0x0000000412047228 */ /* 0x014fe20000000000 */
        /* <DEDUP_REMOVED lines=14> */
.L_x_11280:
[----:B------:R-:W0:Y:S02]  /*37b0*/  F2I.S64.F64.TRUNC R4, R4 ;  /* 0x0000000400047311 */ /* 0x000e24000030d900 */
[----:B0-----:R-:W-:-:S05]  /*37c0*/  IMAD.MOV.U32 R3, RZ, RZ, R4 ;  /* 0x000000ffff037224 */ /* 0x001fca00078e0004 */
[----:B------:R0:W-:Y:S01]  /*37d0*/  STG.E.U8 desc[UR36][R16.64], R3 ;  /* 0x0000000310007986 */ /* 0x0001e2000c101124 */
[----:B------:R-:W-:Y:S05]  /*37e0*/  BRA `(.L_x_11282) ;  /* 0x0000000c00f87947 */ /* 0x000fea0003800000 */
.L_x_11279:
        /* <DEDUP_REMOVED lines=9> */
.L_x_11284:
[----:B------:R-:W0:Y:S02]  /*3880*/  F2I.F64.TRUNC R5, R4 ;  /* 0x0000000400057311 */ /* 0x000e24000030d100 */
[----:B0-----:R0:W-:Y:S01]  /*3890*/  STG.E desc[UR36][R16.64], R5 ;  /* 0x0000000510007986 */ /* 0x0011e2000c101924 */
[----:B------:R-:W-:Y:S05]  /*38a0*/  BRA `(.L_x_11282) ;  /* 0x0000000c00c87947 */ /* 0x000fea0003800000 */
.L_x_11283:
[----:B------:R-:W0:Y:S02]  /*38b0*/  F2I.F64.TRUNC R5, R4 ;  /* 0x0000000400057311 */ /* 0x000e24000030d100 */
[----:B0-----:R0:W-:Y:S01]  /*38c0*/  STG.E.U16 desc[UR36][R16.64], R5 ;  /* 0x0000000510007986 */ /* 0x0011e2000c101524 */
[----:B------:R-:W-:Y:S05]  /*38d0*/  BRA `(.L_x_11282) ;  /* 0x0000000c00bc7947 */ /* 0x000fea0003800000 */
.L_x_11278:
        /* <DEDUP_REMOVED lines=13> */
.L_x_11286:
        /* <DEDUP_REMOVED lines=8> */
.L_x_11285:
        /* <DEDUP_REMOVED lines=14> */
.L_x_11288:
        /* <DEDUP_REMOVED lines=9> */
.L_x_11287:
[----:B------:R0:W-:Y:S01]  /*3ba0*/  STG.E.64 desc[UR36][R16.64], R4 ;  /* 0x0000000410007986 */ /* 0x0001e2000c101b24 */
[----:B------:R-:W-:Y:S05]  /*3bb0*/  BRA `(.L_x_11282) ;  /* 0x0000000c00047947 */ /* 0x000fea0003800000 */
.L_x_11277:
        /* <DEDUP_REMOVED lines=12> */
.L_x_11291:
[----:B------:R-:W-:-:S05]  /*3c80*/  CS2R R6, SRZ ;  /* 0x0000000000067805 */ /* 0x000fca000001ff00 */
[----:B------:R0:W-:Y:S01]  /*3c90*/  STG.E.128 desc[UR36][R16.64], R4 ;  /* 0x0000000410007986 */ /* 0x0001e2000c101d24 */
[----:B------:R-:W-:Y:S05]  /*3ca0*/  BRA `(.L_x_11282) ;  /* 0x0000000800c87947 */ /* 0x000fea0003800000 */
.L_x_11290:
        /* <DEDUP_REMOVED lines=25> */
.L_x_11295:
[----:B------:R-:W-:Y:S05]  /*3e40*/  BSYNC B0 ;  /* 0x0000000000007941 */ /* 0x000fea0003800000 */
.L_x_11294:
[----:B------:R-:W-:-:S05]  /*3e50*/  LOP3.LUT R3, R0, R3, RZ, 0xfc, !PT ;  /* 0x0000000300037212 */ /* 0x000fca00078efcff */
[----:B------:R0:W-:Y:S01]  /*3e60*/  STG.E.U8 desc[UR36][R16.64], R3 ;  /* 0x0000000310007986 */ /* 0x0001e2000c101124 */
[----:B------:R-:W-:Y:S05]  /*3e70*/  BRA `(.L_x_11282) ;  /* 0x0000000800547947 */ /* 0x000fea0003800000 */
.L_x_11293:
        /* <DEDUP_REMOVED lines=17> */
.L_x_11297:
[----:B------:R-:W-:Y:S01]  /*3f90*/  IMAD.MOV.U32 R0, RZ, RZ, 0x7f ;  /* 0x0000007fff007424 */ /* 0x000fe200078e00ff */
[----:B------:R-:W-:-:S04]  /*3fa0*/  ISETP.GT.U32.AND P0, PT, R2, 0x7f800000, PT ;  /* 0x7f8000000200780c */ /* 0x000fc80003f04070 */
[----:B------:R-:W-:-:S09]  /*3fb0*/  SEL R0, R0, 0x7c, P0 ;  /* 0x0000007c00007807 */ /* 0x000fd20000000000 */
.L_x_11298:
[----:B------:R-:W-:Y:S05]  /*3fc0*/  BSYNC B0 ;  /* 0x0000000000007941 */ /* 0x000fea0003800000 */
.L_x_11296:
[----:B------:R-:W-:-:S04]  /*3fd0*/  LOP3.LUT R2, R3, 0x80000000, RZ, 0xc0, !PT ;  /* 0x8000000003027812 */ /* 0x000fc800078ec0ff */
[----:B------:R-:W-:-:S04]  /*3fe0*/  SHF.R.U32.HI R3, RZ, 0x18, R2 ;  /* 0x00000018ff037819 */ /* 0x000fc80000011602 */
[----:B------:R-:W-:-:S05]  /*3ff0*/  LOP3.LUT R3, R0, R3, RZ, 0xfc, !PT ;  /* 0x0000000300037212 */ /* 0x000fca00078efcff */
[----:B------:R0:W-:Y:S01]  /*4000*/  STG.E.U8 desc[UR36][R16.64], R3 ;  /* 0x0000000310007986 */ /* 0x0001e2000c101124 */
[----:B------:R-:W-:Y:S05]  /*4010*/  BRA `(.L_x_11282) ;  /* 0x0000000400ec7947 */ /* 0x000fea0003800000 */
.L_x_11292:
        /* <DEDUP_REMOVED lines=8> */
.L_x_11289:
        /* <DEDUP_REMOVED lines=11> */
.L_x_11301:
        /* <DEDUP_REMOVED lines=21> */
.L_x_11304:
[----:B------:R-:W-:-:S04]  /*42a0*/  LOP3.LUT R2, R3, 0x80000000, RZ, 0xc0, !PT ;  /* 0x8000000003027812 */ /* 0x000fc800078ec0ff */
[----:B------:R-:W-:-:S04]  /*42b0*/  SHF.R.U32.HI R3, RZ, 0x18, R2 ;  /* 0x00000018ff037819 */ /* 0x000fc80000011602 */
[----:B------:R-:W-:-:S04]  /*42c0*/  LOP3.LUT R0, R0, R3, RZ, 0xfc, !PT ;  /* 0x0000000300007212 */ /* 0x000fc800078efcff */
[----:B------:R-:W-:-:S07]  /*42d0*/  PRMT R8, R0, 0x7610, R8 ;  /* 0x0000761000087816 */ /* 0x000fce0000000008 */
.L_x_11303:
[----:B------:R-:W-:Y:S05]  /*42e0*/  BSYNC B0 ;  /* 0x0000000000007941 */ /* 0x000fea0003800000 */
.L_x_11302:
[----:B------:R3:W-:Y:S01]  /*42f0*/  STG.E.U8 desc[UR36][R16.64], R8 ;  /* 0x0000000810007986 */ /* 0x0007e2000c101124 */
[----:B------:R-:W-:Y:S05]  /*4300*/  BRA `(.L_x_11282) ;  /* 0x0000000400307947 */ /* 0x000fea0003800000 */
.L_x_11300:
        /* <DEDUP_REMOVED lines=21> */
.L_x_11307:
[----:B------:R-:W-:-:S04]  /*4460*/  LOP3.LUT R2, R3, 0x80000000, RZ, 0xc0, !PT ;  /* 0x8000000003027812 */ /* 0x000fc800078ec0ff */
[----:B------:R-:W-:-:S04]  /*4470*/  SHF.R.U32.HI R3, RZ, 0x18, R2 ;  /* 0x00000018ff037819 */ /* 0x000fc80000011602 */
[----:B------:R-:W-:-:S04]  /*4480*/  LOP3.LUT R0, R0, R3, RZ, 0xfc, !PT ;  /* 0x0000000300007212 */ /* 0x000fc800078efcff */
[----:B------:R-:W-:-:S07]  /*4490*/  PRMT R8, R0, 0x7610, R8 ;  /* 0x0000761000087816 */ /* 0x000fce0000000008 */
.L_x_11306:
[----:B------:R-:W-:Y:S05]  /*44a0*/  BSYNC B0 ;  /* 0x0000000000007941 */ /* 0x000fea0003800000 */
.L_x_11305:
[----:B------:R0:W-:Y:S01]  /*44b0*/  STG.E.U8 desc[UR36][R16.64], R8 ;  /* 0x0000000810007986 */ /* 0x0001e2000c101124 */
[----:B------:R-:W-:Y:S05]  /*44c0*/  BRA `(.L_x_11282) ;  /* 0x0000000000c07947 */ /* 0x000fea0003800000 */
.L_x_11299:
        /* <DEDUP_REMOVED lines=26> */
.L_x_11281:
        /* <DEDUP_REMOVED lines=16> */
.L_x_11310:
[----:B------:R-:W-:Y:S05]  /*4770*/  BRA `(.L_x_11282) ;  /* 0x0000000000147947 */ /* 0x000fea0003800000 */
.L_x_11309:
[----:B------:R-:W0:Y:S02]  /*4780*/  F2I.U64.F64.TRUNC R4, R4 ;  /* 0x0000000400047311 */ /* 0x000e24000030d800 */
[----:B0-----:R2:W-:Y:S01]  /*4790*/  STG.E.64 desc[UR36][R16.64], R4 ;  /* 0x0000000410007986 */ /* 0x0015e2000c101b24 */
[----:B------:R-:W-:Y:S05]  /*47a0*/  BRA `(.L_x_11282) ;  /* 0x0000000000087947 */ /* 0x000fea0003800000 */
.L_x_11308:
[----:B------:R-:W0:Y:S02]  /*47b0*/  F2I.U32.F64.TRUNC R5, R4 ;  /* 0x0000000400057311 */ /* 0x000e24000030d000 */
[----:B0-----:R0:W-:Y:S02]  /*47c0*/  STG.E desc[UR36][R16.64], R5 ;  /* 0x0000000510007986 */ /* 0x0011e4000c101924 */
.L_x_11282:
[----:B------:R-:W-:-:S04]  /*47d0*/  IMAD R22, R25, 0x200, R22 ;  /* 0x0000020019167824 */ /* 0x000fc800078e0216 */
[----:B------:R-:W-:-:S07]  /*47e0*/  VIADD R23, R22, 0x80 ;  /* 0x0000008016177836 */ /* 0x000fce0000000000 */
.L_x_11208:
[----:B------:R-:W-:Y:S05]  /*47f0*/  BSYNC B6 ;  /* 0x0000000000067941 */ /* 0x000fea0003800000 */
.L_x_11207:
        /* <DEDUP_REMOVED lines=358> */
.L_x_11313:
        /* <DEDUP_REMOVED lines=26> */
[----:B0-----:R-:W-:Y:S05]  /*6000*/  CALL.ABS.NOINC R2 ;  /* 0x0000000002007343 */ /* 0x001fea0003c00000 */
.L_x_11314:
        /* <DEDUP_REMOVED lines=18> */
.L_x_11318:
[----:B------:R-:W2:Y:S02]  /*6130*/  LDG.E.U8 R2, desc[UR36][R2.64] ;  /* 0x0000002402027981 */ /* 0x000ea4000c1e1100 */
[----:B--2---:R0:W1:Y:S01]  /*6140*/  I2F.F64.U16 R18, R2 ;  /* 0x0000000200127312 */ /* 0x0040620000101800 */
[----:B------:R-:W-:Y:S05]  /*6150*/  BRA `(.L_x_11320) ;  /* 0x0000000c00707947 */ /* 0x000fea0003800000 */
.L_x_11317:
        /* <DEDUP_REMOVED lines=9> */
.L_x_11322:
[----:B------:R-:W2:Y:S02]  /*61f0*/  LDG.E R2, desc[UR36][R2.64] ;  /* 0x0000002402027981 */ /* 0x000ea4000c1e1900 */
[----:B--2---:R0:W1:Y:S01]  /*6200*/  I2F.F64 R18, R2 ;  /* 0x0000000200127312 */ /* 0x0040620000201c00 */
[----:B------:R-:W-:Y:S05]  /*6210*/  BRA `(.L_x_11320) ;  /* 0x0000000c00407947 */ /* 0x000fea0003800000 */
.L_x_11321:
[----:B------:R-:W2:Y:S02]  /*6220*/  LDG.E.U16 R2, desc[UR36][R2.64] ;  /* 0x0000002402027981 */ /* 0x000ea4000c1e1500 */
[----:B--2---:R0:W1:Y:S01]  /*6230*/  I2F.F64.S16 R18, R2 ;  /* 0x0000000200127312 */ /* 0x0040620000101c00 */
[----:B------:R-:W-:Y:S05]  /*6240*/  BRA `(.L_x_11320) ;  /* 0x0000000c00347947 */ /* 0x000fea0003800000 */
.L_x_11316:
        /* <DEDUP_REMOVED lines=10> */
.L_x_11324:
[----:B------:R-:W2:Y:S02]  /*62f0*/  LDG.E.U16 R0, desc[UR36][R2.64] ;  /* 0x0000002402007981 */ /* 0x000ea4000c1e1500 */
[----:B--2---:R-:W-:-:S05]  /*6300*/  HADD2.F32 R0, -RZ, R0.H0_H0 ;  /* 0x20000000ff007230 */ /* 0x004fca0000004100 */
[----:B------:R-:W-:-:S04]  /*6310*/  FMUL.FTZ R0, R0, 1 ;  /* 0x3f80000000007820 */ /* 0x000fc80000410000 */
[----:B------:R0:W1:Y:S01]  /*6320*/  F2F.F64.F32 R18, R0 ;  /* 0x0000000000127310 */ /* 0x0000620000201800 */
[----:B------:R-:W-:Y:S05]  /*6330*/  BRA `(.L_x_11320) ;  /* 0x0000000800f87947 */ /* 0x000fea0003800000 */
.L_x_11323:
        /* <DEDUP_REMOVED lines=10> */
.L_x_11326:
[----:B------:R-:W2:Y:S02]  /*63e0*/  LDG.E.U16 R2, desc[UR36][R2.64] ;  /* 0x0000002402027981 */ /* 0x000ea4000c1e1500 */
[----:B--2---:R-:W-:-:S05]  /*63f0*/  HADD2.F32 R0, -RZ, R2.H0_H0 ;  /* 0x20000002ff007230 */ /* 0x004fca0000004100 */
[----:B------:R-:W-:-:S04]  /*6400*/  FMUL.FTZ R0, R0, 1 ;  /* 0x3f80000000007820 */ /* 0x000fc80000410000 */
[----:B------:R0:W1:Y:S01]  /*6410*/  F2F.F64.F32 R18, R0 ;  /* 0x0000000000127310 */ /* 0x0000620000201800 */
[----:B------:R-:W-:Y:S05]  /*6420*/  BRA `(.L_x_11320) ;  /* 0x0000000800bc7947 */ /* 0x000fea0003800000 */
.L_x_11325:
[----:B------:R0:W5:Y:S01]  /*6430*/  LDG.E.64 R18, desc[UR36][R2.64] ;  /* 0x0000002402127981 */ /* 0x000162000c1e1b00 */
[----:B------:R-:W-:Y:S05]  /*6440*/  BRA `(.L_x_11320) ;  /* 0x0000000800b47947 */ /* 0x000fea0003800000 */
.L_x_11315:
        /* <DEDUP_REMOVED lines=13> */
.L_x_11329:
[----:B------:R0:W5:Y:S01]  /*6520*/  LDG.E.64 R18, desc[UR36][R2.64] ;  /* 0x0000002402127981 */ /* 0x000162000c1e1b00 */
[----:B------:R-:W-:Y:S05]  /*6530*/  BRA `(.L_x_11320) ;  /* 0x0000000800787947 */ /* 0x000fea0003800000 */
.L_x_11328:
        /* <DEDUP_REMOVED lines=28> */
.L_x_11331:
        /* <DEDUP_REMOVED lines=15> */
.L_x_11330:
[----:B------:R-:W2:Y:S02]  /*67f0*/  LDG.E.U16 R0, desc[UR36][R2.64] ;  /* 0x0000002402007981 */ /* 0x000ea4000c1e1500 */
[----:B--2---:R-:W-:-:S04]  /*6800*/  IMAD.U32 R0, R0, 0x10000, RZ ;  /* 0x0001000000007824 */ /* 0x004fc800078e00ff */
[----:B------:R-:W-:-:S04]  /*6810*/  FMUL.FTZ R0, R0, 1 ;  /* 0x3f80000000007820 */ /* 0x000fc80000410000 */
[----:B------:R0:W1:Y:S01]  /*6820*/  F2F.F64.F32 R18, R0 ;  /* 0x0000000000127310 */ /* 0x0000620000201800 */
[----:B------:R-:W-:Y:S05]  /*6830*/  BRA `(.L_x_11320) ;  /* 0x0000000400b87947 */ /* 0x000fea0003800000 */
.L_x_11327:
        /* <DEDUP_REMOVED lines=11> */
.L_x_11334:
        /* <DEDUP_REMOVED lines=21> */
.L_x_11338:
[----:B------:R-:W-:Y:S05]  /*6a40*/  BSYNC B1 ;  /* 0x0000000000017941 */ /* 0x000fea0003800000 */
.L_x_11337:
[----:B------:R-:W-:Y:S01]  /*6a50*/  LEA R3, R0, 0x3b800000, 0x17 ;  /* 0x3b80000000037811 */ /* 0x000fe200078eb8ff */
[----:B------:R-:W-:-:S05]  /*6a60*/  IMAD.SHL.U32 R0, R2, 0x100000, RZ ;  /* 0x0010000002007824 */ /* 0x000fca00078e00ff */
[----:B------:R-:W-:-:S07]  /*6a70*/  LOP3.LUT R0, R3, R0, R4, 0xfe, !PT ;  /* 0x0000000003007212 */ /* 0x000fce00078efe04 */
.L_x_11336:
[----:B------:R-:W-:Y:S05]  /*6a80*/  BSYNC B0 ;  /* 0x0000000000007941 */ /* 0x000fea0003800000 */
.L_x_11335:
[----:B------:R-:W-:-:S04]  /*6a90*/  FMUL.FTZ R0, R0, 1 ;  /* 0x3f80000000007820 */ /* 0x000fc80000410000 */
[----:B------:R0:W1:Y:S01]  /*6aa0*/  F2F.F64.F32 R18, R0 ;  /* 0x0000000000127310 */ /* 0x0000620000201800 */
[----:B------:R-:W-:Y:S05]  /*6ab0*/  BRA `(.L_x_11320) ;  /* 0x0000000400187947 */ /* 0x000fea0003800000 */
.L_x_11333:
        /* <DEDUP_REMOVED lines=21> */
.L_x_11342:
[----:B------:R-:W-:Y:S05]  /*6c10*/  BSYNC B1 ;  /* 0x0000000000017941 */ /* 0x000fea0003800000 */
.L_x_11341:
[----:B------:R-:W-:Y:S01]  /*6c20*/  LEA R3, R0, 0x37800000, 0x17 ;  /* 0x3780000000037811 */ /* 0x000fe200078eb8ff */
[----:B------:R-:W-:-:S05]  /*6c30*/  IMAD.SHL.U32 R0, R2, 0x200000, RZ ;  /* 0x0020000002007824 */ /* 0x000fca00078e00ff */
[----:B------:R-:W-:-:S07]  /*6c40*/  LOP3.LUT R0, R3, R0, R4, 0xfe, !PT ;  /* 0x0000000003007212 */ /* 0x000fce00078efe04 */
.L_x_11340:
[----:B------:R-:W-:Y:S05]  /*6c50*/  BSYNC B0 ;  /* 0x0000000000007941 */ /* 0x000fea0003800000 */
.L_x_11339:
[----:B------:R-:W-:-:S04]  /*6c60*/  FMUL.FTZ R0, R0, 1 ;  /* 0x3f80000000007820 */ /* 0x000fc80000410000 */
[----:B------:R0:W1:Y:S01]  /*6c70*/  F2F.F64.F32 R18, R0 ;  /* 0x0000000000127310 */ /* 0x0000620000201800 */
[----:B------:R-:W-:Y:S05]  /*6c80*/  BRA `(.L_x_11320) ;  /* 0x0000000000a47947 */ /* 0x000fea0003800000 */
.L_x_11332:
        /* <DEDUP_REMOVED lines=14> */
.L_x_11346:
[----:B------:R-:W-:Y:S05]  /*6d70*/  BSYNC B0 ;  /* 0x0000000000007941 */ /* 0x000fea0003800000 */
.L_x_11345:
[----:B------:R-:W-:-:S04]  /*6d80*/  FMUL.FTZ R0, R0, 1 ;  /* 0x3f80000000007820 */ /* 0x000fc80000410000 */
[----:B------:R0:W1:Y:S01]  /*6d90*/  F2F.F64.F32 R18, R0 ;  /* 0x0000000000127310 */ /* 0x0000620000201800 */
[----:B------:R-:W-:Y:S05]  /*6da0*/  BRA `(.L_x_11320) ;  /* 0x00000000005c7947 */ /* 0x000fea0003800000 */
.L_x_11319:
        /* <DEDUP_REMOVED lines=16> */
.L_x_11347:
[----:B------:R-:W-:Y:S01]  /*6eb0*/  CS2R R18, SRZ ;  /* 0x0000000000127805 */ /* 0x000fe2000001ff00 */
[----:B------:R-:W-:Y:S06]  /*6ec0*/  BRA `(.L_x_11320) ;  /* 0x0000000000147947 */ /* 0x000fec0003800000 */
.L_x_11344:
[----:B------:R-:W2:Y:S02]  /*6ed0*/  LDG.E.64 R18, desc[UR36][R2.64] ;  /* 0x0000002402127981 */ /* 0x000ea4000c1e1b00 */
[----:B--2---:R-:W0:Y:S01]  /*6ee0*/  I2F.F64.U64 R18, R18 ;  /* 0x0000001200127312 */ /* 0x004e220000301800 */
[----:B------:R-:W-:Y:S05]  /*6ef0*/  BRA `(.L_x_11320) ;  /* 0x0000000000087947 */ /* 0x000fea0003800000 */
.L_x_11343:
[----:B------:R-:W2:Y:S02]  /*6f00*/  LDG.E R2, desc[UR36][R2.64] ;  /* 0x0000002402027981 */ /* 0x000ea4000c1e1900 */
[----:B--2---:R0:W1:Y:S02]  /*6f10*/  I2F.F64.U32 R18, R2 ;  /* 0x0000000200127312 */ /* 0x0040640000201800 */
.L_x_11320:
[----:B-1----:R-:W1:Y:S01]  /*6f20*/  LDC.U8 R4, c[0x0][0x50b] ;  /* 0x000142c0ff047b82 */ /* 0x002e620000000000 */
        /* <DEDUP_REMOVED lines=17> */
.L_x_11351:
[----:B------:R-:W3:Y:S02]  /*7040*/  LDG.E.U8 R2, desc[UR36][R2.64] ;  /* 0x0000002402027981 */ /* 0x000ee4000c1e1100 */
[----:B---3--:R0:W1:Y:S01]  /*7050*/  I2F.F64.U16 R4, R2 ;  /* 0x0000000200047312 */ /* 0x0080620000101800 */
[----:B------:R-:W-:Y:S05]  /*7060*/  BRA `(.L_x_11353) ;  /* 0x0000000c00707947 */ /* 0x000fea0003800000 */
.L_x_11350:
[----:B------:R-:W-:-:S13]  /*7070*/  ISETP.NE.AND P0, PT, R0, 0x2, PT ;  /* 0x000000020000780c */ /* 0x000fda0003f05270 */
[----:B------:R-:W-:Y:S05]  /*7080*/  @!P0 BRA `(.L_x_11354) ;  /* 0x0000000000288947 */ /* 0x000fea0003800000 */
[----:B------:R-:W-:-:S13]  /*7090*/  ISETP.NE.AND P0, PT, R0, 0x3, PT ;  /* 0x000000030000780c */ /* 0x000fda0003f05270 */
[----:B------:R-:W-:Y:S05]  /*70a0*/  @!P0 BRA `(.L_x_11355) ;  /* 0x0000000000148947 */ /* 0x000fea0003800000 */
[----:B------:R-:W-:-:S13]  /*70b0*/  ISETP.NE.AND P0, PT, R0, 0x4, PT ;  /* 0x000000040000780c */ /* 0x000fda0003f05270 */
[----:B------:R-:W-:Y:S05]  /*70c0*/  @P0 BRA `(.L_x_11352) ;  /* 0x0000000800fc0947 */ /* 0x000fea0003800000 */
[----:B---3--:R-:W3:Y:S02]  /*70d0*/  LDG.E.64 R4, desc[UR36][R2.64] ;  /* 0x0000002402047981 */ /* 0x008ee4000c1e1b00 */
[----:B---3--:R-:W3:Y:S01]  /*70e0*/  I2F.F64.S64 R4, R4 ;  /* 0x0000000400047312 */ /* 0x008ee20000301c00 */
[----:B------:R-:W-:Y:S05]  /*70f0*/  BRA `(.L_x_11353) ;  /* 0x0000000c004c7947 */ /* 0x000fea0003800000 */
.L_x_11355:
[----:B------:R-:W3:Y:S02]  /*7100*/  LDG.E R2, desc[UR36][R2.64] ;  /* 0x0000002402027981 */ /* 0x000ee4000c1e1900 */
[----:B---3--:R0:W1:Y:S01]  /*7110*/  I2F.F64 R4, R2 ;  /* 0x0000000200047312 */ /* 0x0080620000201c00 */
[----:B------:R-:W-:Y:S05]  /*7120*/  BRA `(.L_x_11353) ;  /* 0x0000000c00407947 */ /* 0x000fea0003800000 */
.L_x_11354:
[----:B------:R-:W3:Y:S02]  /*7130*/  LDG.E.U16 R2, desc[UR36][R2.64] ;  /* 0x0000002402027981 */ /* 0x000ee4000c1e1500 */
[----:B---3--:R0:W1:Y:S01]  /*7140*/  I2F.F64.S16 R4, R2 ;  /* 0x0000000200047312 */ /* 0x0080620000101c00 */
[----:B------:R-:W-:Y:S05]  /*7150*/  BRA `(.L_x_11353) ;  /* 0x0000000c00347947 */ /* 0x000fea0003800000 */
.L_x_11349:
        /* <DEDUP_REMOVED lines=8> */
[----:B---3--:R-:W0:Y:S01]  /*71e0*/  F2F.F64.F32 R4, R4 ;  /* 0x0000000400047310 */ /* 0x008e220000201800 */
[----:B------:R-:W-:Y:S05]  /*71f0*/  BRA `(.L_x_11353) ;  /* 0x0000000c000c7947 */ /* 0x000fea0003800000 */
.L_x_11357:
[----:B------:R-:W2:Y:S02]  /*7200*/  LDG.E.U16 R0, desc[UR36][R2.64] ;  /* 0x0000002402007981 */ /* 0x000ea4000c1e1500 */
[----:B--2---:R-:W-:-:S05]  /*7210*/  HADD2.F32 R0, -RZ, R0.H0_H0 ;  /* 0x20000000ff007230 */ /* 0x004fca0000004100 */
[----:B------:R-:W-:-:S04]  /*7220*/  FMUL.FTZ R0, R0, 1 ;  /* 0x3f80000000007820 */ /* 0x000fc80000410000 */
[----:B---3--:R0:W1:Y:S01]  /*7230*/  F2F.F64.F32 R4, R0 ;  /* 0x0000000000047310 */ /* 0x0080620000201800 */
[----:B------:R-:W-:Y:S05]  /*7240*/  BRA `(.L_x_11353) ;  /* 0x0000000800f87947 */ /* 0x000fea0003800000 */
.L_x_11356:
        /* <DEDUP_REMOVED lines=10> */
.L_x_11359:
[----:B------:R-:W2:Y:S02]  /*72f0*/  LDG.E.U16 R2, desc[UR36][R2.64] ;  /* 0x0000002402027981 */ /* 0x000ea4000c1e1500 */
[----:B--2---:R-:W-:-:S05]  /*7300*/  HADD2.F32 R0, -RZ, R2.H0_H0 ;  /* 0x20000002ff007230 */ /* 0x004fca0000004100 */
[----:B------:R-:W-:-:S04]  /*7310*/  FMUL.FTZ R0, R0, 1 ;  /* 0x3f80000000007820 */ /* 0x000fc80000410000 */
[----:B---3--:R0:W1:Y:S01]  /*7320*/  F2F.F64.F32 R4, R0 ;  /* 0x0000000000047310 */ /* 0x0080620000201800 */
[----:B------:R-:W-:Y:S05]  /*7330*/  BRA `(.L_x_11353) ;  /* 0x0000000800bc7947 */ /* 0x000fea0003800000 */
.L_x_11358:
[----:B---3--:R0:W5:Y:S01]  /*7340*/  LDG.E.64 R4, desc[UR36][R2.64] ;  /* 0x0000002402047981 */ /* 0x008162000c1e1b00 */
[----:B------:R-:W-:Y:S05]  /*7350*/  BRA `(.L_x_11353) ;  /* 0x0000000800b47947 */ /* 0x000fea0003800000 */
.L_x_11348:
        /* <DEDUP_REMOVED lines=11> */
[----:B---3--:R-:W-:Y:S01]  /*7410*/  FSEL R5, RZ, 1.875, !P0 ;  /* 0x3ff00000ff057808 */ /* 0x008fe20004000000 */
[----:B------:R-:W-:Y:S08]  /*7420*/  BRA `(.L_x_11353) ;  /* 0x0000000800807947 */ /* 0x000ff00003800000 */
.L_x_11362:
[----:B---3--:R0:W5:Y:S01]  /*7430*/  LDG.E.64 R4, desc[UR36][R2.64] ;  /* 0x0000002402047981 */ /* 0x008162000c1e1b00 */
[----:B------:R-:W-:Y:S05]  /*7440*/  BRA `(.L_x_11353) ;  /* 0x0000000800787947 */ /* 0x000fea0003800000 */
.L_x_11361:
        /* <DEDUP_REMOVED lines=11> */
[C---:B------:R-:W-:Y:S01]  /*7500*/  IADD3 R6, R4.reuse, 0x1000000, RZ ;  /* 0x0100000004067810 */ /* 0x040fe20007ffe0ff */
        /* <DEDUP_REMOVED lines=16> */
.L_x_11364:
[----:B------:R-:W2:Y:S02]  /*7610*/  LDG.E.U8 R2, desc[UR36][R2.64] ;  /* 0x0000002402027981 */ /* 0x000ea4000c1e1100 */
        /* <DEDUP_REMOVED lines=14> */
.L_x_11363:
[----:B------:R-:W2:Y:S02]  /*7700*/  LDG.E.U16 R0, desc[UR36][R2.64] ;  /* 0x0000002402007981 */ /* 0x000ea4000c1e1500 */
[----:B--2---:R-:W-:-:S04]  /*7710*/  IMAD.U32 R0, R0, 0x10000, RZ ;  /* 0x0001000000007824 */ /* 0x004fc800078e00ff */
[----:B------:R-:W-:-:S04]  /*7720*/  FMUL.FTZ R0, R0, 1 ;  /* 0x3f80000000007820 */ /* 0x000fc80000410000 */
[----:B---3--:R0:W1:Y:S01]  /*7730*/  F2F.F64.F32 R4, R0 ;  /* 0x0000000000047310 */ /* 0x0080620000201800 */
[----:B------:R-:W-:Y:S05]  /*7740*/  BRA `(.L_x_11353) ;  /* 0x0000000400b87947 */ /* 0x000fea0003800000 */
.L_x_11360:
        /* <DEDUP_REMOVED lines=11> */
.L_x_11367:
        /* <DEDUP_REMOVED lines=21> */
.L_x_11371:
[----:B------:R-:W-:Y:S05]  /*7950*/  BSYNC B1 ;  /* 0x0000000000017941 */ /* 0x000fea0003800000 */
.L_x_11370:
[----:B------:R-:W-:Y:S01]  /*7960*/  LEA R3, R0, 0x3b800000, 0x17 ;  /* 0x3b80000000037811 */ /* 0x000fe200078eb8ff */
[----:B------:R-:W-:-:S05]  /*7970*/  IMAD.SHL.U32 R0, R2, 0x100000, RZ ;  /* 0x0010000002007824 */ /* 0x000fca00078e00ff */
[----:B------:R-:W-:-:S07]  /*7980*/  LOP3.LUT R0, R3, R0, R4, 0xfe, !PT ;  /* 0x0000000003007212 */ /* 0x000fce00078efe04 */
.L_x_11369:
[----:B------:R-:W-:Y:S05]  /*7990*/  BSYNC B0 ;  /* 0x0000000000007941 */ /* 0x000fea0003800000 */
.L_x_11368:
[----:B------:R-:W-:-:S04]  /*79a0*/  FMUL.FTZ R0, R0, 1 ;  /* 0x3f80000000007820 */ /* 0x000fc80000410000 */
[----:B---3--:R0:W1:Y:S01]  /*79b0*/  F2F.F64.F32 R4, R0 ;  /* 0x0000000000047310 */ /* 0x0080620000201800 */
[----:B------:R-:W-:Y:S05]  /*79c0*/  BRA `(.L_x_11353) ;  /* 0x0000000400187947 */ /* 0x000fea0003800000 */
.L_x_11366:
        /* <DEDUP_REMOVED lines=21> */
.L_x_11375:
[----:B------:R-:W-:Y:S05]  /*7b20*/  BSYNC B1 ;  /* 0x0000000000017941 */ /* 0x000fea0003800000 */
.L_x_11374:
[----:B------:R-:W-:Y:S01]  /*7b30*/  LEA R3, R0, 0x37800000, 0x17 ;  /* 0x3780000000037811 */ /* 0x000fe200078eb8ff */
[----:B------:R-:W-:-:S05]  /*7b40*/  IMAD.SHL.U32 R0, R2, 0x200000, RZ ;  /* 0x0020000002007824 */ /* 0x000fca00078e00ff */
[----:B------:R-:W-:-:S07]  /*7b50*/  LOP3.LUT R0, R3, R0, R4, 0xfe, !PT ;  /* 0x0000000003007212 */ /* 0x000fce00078efe04 */
.L_x_11373:
[----:B------:R-:W-:Y:S05]  /*7b60*/  BSYNC B0 ;  /* 0x0000000000007941 */ /* 0x000fea0003800000 */
.L_x_11372:
[----:B------:R-:W-:-:S04]  /*7b70*/  FMUL.FTZ R0, R0, 1 ;  /* 0x3f80000000007820 */ /* 0x000fc80000410000 */
[----:B---3--:R0:W1:Y:S01]  /*7b80*/  F2F.F64.F32 R4, R0 ;  /* 0x0000000000047310 */ /* 0x0080620000201800 */
[----:B------:R-:W-:Y:S05]  /*7b90*/  BRA `(.L_x_11353) ;  /* 0x0000000000a47947 */ /* 0x000fea0003800000 */
.L_x_11365:
        /* <DEDUP_REMOVED lines=14> */
.L_x_11379:
[----:B------:R-:W-:Y:S05]  /*7c80*/  BSYNC B0 ;  /* 0x0000000000007941 */ /* 0x000fea0003800000 */
.L_x_11378:
[----:B------:R-:W-:-:S04]  /*7c90*/  FMUL.FTZ R0, R0, 1 ;  /* 0x3f80000000007820 */ /* 0x000fc80000410000 */
[----:B---3--:R0:W1:Y:S01]  /*7ca0*/  F2F.F64.F32 R4, R0 ;  /* 0x0000000000047310 */ /* 0x0080620000201800 */
[----:B------:R-:W-:Y:S05]  /*7cb0*/  BRA `(.L_x_11353) ;  /* 0x00000000005c7947 */ /* 0x000fea0003800000 */
.L_x_11352:
[----:B------:R-:W-:Y:S01]  /*7cc0*/  MOV R2, 0x228 ;  /* 0x0000022800027802 */ /* 0x000fe20000000f00 */
[----:B------:R-:W-:Y:S01]  /*7cd0*/  ULDC.64 UR4, c[0x4][0x218] ;  /* 0x0100860000047ab9 */ /* 0x000fe20000000a00 */
[----:B------:R-:W-:Y:S01]  /*7ce0*/  ULDC.64 UR6, c[0x4][0x60] ;  /* 0x0100180000067ab9 */ /* 0x000fe20000000a00 */
[----:B------:R-:W-:Y:S01]  /*7cf0*/  MOV R4, UR4 ;  /* 0x0000000400047c02 */ /* 0x000fe20008000f00 */
[----:B---3--:R-:W-:Y:S01]  /*7d00*/  IMAD.U32 R5, RZ, RZ, UR5 ;  /* 0x00000005ff057e24 */ /* 0x008fe2000f8e00ff */
        /* <DEDUP_REMOVED lines=11> */
.L_x_11380:
[----:B------:R-:W-:Y:S01]  /*7dc0*/  CS2R R4, SRZ ;  /* 0x0000000000047805 */ /* 0x000fe2000001ff00 */
[----:B------:R-:W-:Y:S06]  /*7dd0*/  BRA `(.L_x_11353) ;  /* 0x0000000000147947 */ /* 0x000fec0003800000 */
.L_x_11377:
[----:B---3--:R-:W3:Y:S02]  /*7de0*/  LDG.E.64 R4, desc[UR36][R2.64] ;  /* 0x0000002402047981 */ /* 0x008ee4000c1e1b00 */
[----:B---3--:R-:W0:Y:S01]  /*7df0*/  I2F.F64.U64 R4, R4 ;  /* 0x0000000400047312 */ /* 0x008e220000301800 */
[----:B------:R-:W-:Y:S05]  /*7e00*/  BRA `(.L_x_11353) ;  /* 0x0000000000087947 */ /* 0x000fea0003800000 */
.L_x_11376:
[----:B------:R-:W3:Y:S02]  /*7e10*/  LDG.E R2, desc[UR36][R2.64] ;  /* 0x0000002402027981 */ /* 0x000ee4000c1e1900 */
[----:B---3--:R0:W1:Y:S02]  /*7e20*/  I2F.F64.U32 R4, R2 ;  /* 0x0000000200047312 */ /* 0x0080640000201800 */
.L_x_11353:
[----:B0-----:R-:W0:Y:S01]  /*7e30*/  LDC.U8 R2, c[0x0][0x508] ;  /* 0x00014200ff027b82 */ /* 0x001e220000000000 */
[----:B------:R-:W-:Y:S02]  /*7e40*/  ULDC.64 UR4, c[0x0][0x4f8] ;  /* 0x00013e0000047ab9 */ /* 0x000fe40000000a00 */
[----:B--2-45:R-:W-:-:S08]  /*7e50*/  DMUL R18, R18, UR4 ;  /* 0x0000000412127c28 */ /* 0x034fd00008000000 */
[----:B-1-3--:R-:W-:Y:S01]  /*7e60*/  DMUL R4, R18, R4 ;  /* 0x0000000412047228 */ /* 0x00afe20000000000 */
        /* <DEDUP_REMOVED lines=14> */
.L_x_11384:
[----:B------:R-:W0:Y:S02]  /*7f50*/  F2I.S64.F64.TRUNC R4, R4 ;  /* 0x0000000400047311 */ /* 0x000e24000030d900 */
[----:B0-----:R-:W-:-:S05]  /*7f60*/  IMAD.MOV.U32 R3, RZ, RZ, R4 ;  /* 0x000000ffff037224 */ /* 0x001fca00078e0004 */
[----:B------:R0:W-:Y:S01]  /*7f70*/  STG.E.U8 desc[UR36][R16.64], R3 ;  /* 0x0000000310007986 */ /* 0x0001e2000c101124 */
[----:B------:R-:W-:Y:S05]  /*7f80*/  BRA `(.L_x_11386) ;  /* 0x0000000c00f87947 */ /* 0x000fea0003800000 */
.L_x_11383:
        /* <DEDUP_REMOVED lines=9> */
.L_x_11388:
[----:B------:R-:W0:Y:S02]  /*8020*/  F2I.F64.TRUNC R5, R4 ;  /* 0x0000000400057311 */ /* 0x000e24000030d100 */
[----:B0-----:R3:W-:Y:S01]  /*8030*/  STG.E desc[UR36][R16.64], R5 ;  /* 0x0000000510007986 */ /* 0x0017e2000c101924 */
[----:B------:R-:W-:Y:S05]  /*8040*/  BRA `(.L_x_11386) ;  /* 0x0000000c00c87947 */ /* 0x000fea0003800000 */
.L_x_11387:
[----:B------:R-:W0:Y:S02]  /*8050*/  F2I.F64.TRUNC R5, R4 ;  /* 0x0000000400057311 */ /* 0x000e24000030d100 */
[----:B0-----:R2:W-:Y:S01]  /*8060*/  STG.E.U16 desc[UR36][R16.64], R5 ;  /* 0x0000000510007986 */ /* 0x0015e2000c101524 */
[----:B------:R-:W-:Y:S05]  /*8070*/  BRA `(.L_x_11386) ;  /* 0x0000000c00bc7947 */ /* 0x000fea0003800000 */
.L_x_11382:
        /* <DEDUP_REMOVED lines=13> */
.L_x_11390:
        /* <DEDUP_REMOVED lines=8> */
.L_x_11389:
        /* <DEDUP_REMOVED lines=14> */
.L_x_11392:
        /* <DEDUP_REMOVED lines=9> */
.L_x_11391:
[----:B------:R0:W-:Y:S01]  /*8340*/  STG.E.64 desc[UR36][R16.64], R4 ;  /* 0x0000000410007986 */ /* 0x0001e2000c101b24 */
[----:B------:R-:W-:Y:S05]  /*8350*/  BRA `(.L_x_11386) ;  /* 0x0000000c00047947 */ /* 0x000fea0003800000 */
.L_x_11381:
        /* <DEDUP_REMOVED lines=12> */
.L_x_11395:
[----:B------:R-:W-:-:S05]  /*8420*/  CS2R R6, SRZ ;  /* 0x0000000000067805 */ /* 0x000fca000001ff00 */
[----:B------:R0:W-:Y:S01]  /*8430*/  STG.E.128 desc[UR36][R16.64], R4 ;  /* 0x0000000410007986 */ /* 0x0001e2000c101d24 */
[----:B------:R-:W-:Y:S05]  /*8440*/  BRA `(.L_x_11386) ;  /* 0x0000000800c87947 */ /* 0x000fea0003800000 */
.L_x_11394:
        /* <DEDUP_REMOVED lines=25> */
.L_x_11399:
[----:B------:R-:W-:Y:S05]  /*85e0*/  BSYNC B0 ;  /* 0x0000000000007941 */ /* 0x000fea0003800000 */
.L_x_11398:
[----:B------:R-:W-:-:S05]  /*85f0*/  LOP3.LUT R3, R0, R3, RZ, 0xfc, !PT ;  /* 0x0000000300037212 */ /* 0x000fca00078efcff */
[----:B------:R0:W-:Y:S01]  /*8600*/  STG.E.U8 desc[UR36][R16.64], R3 ;  /* 0x0000000310007986 */ /* 0x0001e2000c101124 */
[----:B------:R-:W-:Y:S05]  /*8610*/  BRA `(.L_x_11386) ;  /* 0x0000000800547947 */ /* 0x000fea0003800000 */
.L_x_11397:
        /* <DEDUP_REMOVED lines=17> */
.L_x_11401:
[----:B------:R-:W-:Y:S01]  /*8730*/  IMAD.MOV.U32 R0, RZ, RZ, 0x7f ;  /* 0x0000007fff007424 */ /* 0x000fe200078e00ff */
[----:B------:R-:W-:-:S04]  /*8740*/  ISETP.GT.U32.AND P0, PT, R2, 0x7f800000, PT ;  /* 0x7f8000000200780c */ /* 0x000fc80003f04070 */
[----:B------:R-:W-:-:S09]  /*8750*/  SEL R0, R0, 0x7c, P0 ;  /* 0x0000007c00007807 */ /* 0x000fd20000000000 */
.L_x_11402:
[----:B------:R-:W-:Y:S05]  /*8760*/  BSYNC B0 ;  /* 0x0000000000007941 */ /* 0x000fea0003800000 */
.L_x_11400:
[----:B------:R-:W-:-:S04]  /*8770*/  LOP3.LUT R2, R3, 0x80000000, RZ, 0xc0, !PT ;  /* 0x8000000003027812 */ /* 0x000fc800078ec0ff */
[----:B------:R-:W-:-:S04]  /*8780*/  SHF.R.U32.HI R3, RZ, 0x18, R2 ;  /* 0x00000018ff037819 */ /* 0x000fc80000011602 */
[----:B------:R-:W-:-:S05]  /*8790*/  LOP3.LUT R3, R0, R3, RZ, 0xfc, !PT ;  /* 0x0000000300037212 */ /* 0x000fca00078efcff */
[----:B------:R0:W-:Y:S01]  /*87a0*/  STG.E.U8 desc[UR36][R16.64], R3 ;  /* 0x0000000310007986 */ /* 0x0001e2000c101124 */
[----:B------:R-:W-:Y:S05]  /*87b0*/  BRA `(.L_x_11386) ;  /* 0x0000000400ec7947 */ /* 0x000fea0003800000 */
.L_x_11396:
        /* <DEDUP_REMOVED lines=8> */
.L_x_11393:
        /* <DEDUP_REMOVED lines=11> */
.L_x_11405:
        /* <DEDUP_REMOVED lines=21> */
.L_x_11408:
[----:B------:R-:W-:-:S04]  /*8a40*/  LOP3.LUT R2, R3, 0x80000000, RZ, 0xc0, !PT ;  /* 0x8000000003027812 */ /* 0x000fc800078ec0ff */
[----:B------:R-:W-:-:S04]  /*8a50*/  SHF.R.U32.HI R3, RZ, 0x18, R2 ;  /* 0x00000018ff037819 */ /* 0x000fc80000011602 */
[----:B------:R-:W-:-:S04]  /*8a60*/  LOP3.LUT R0, R0, R3, RZ, 0xfc, !PT ;  /* 0x0000000300007212 */ /* 0x000fc800078efcff */
[----:B------:R-:W-:-:S07]  /*8a70*/  PRMT R8, R0, 0x7610, R8 ;  /* 0x0000761000087816 */ /* 0x000fce0000000008 */
.L_x_11407:
[----:B------:R-:W-:Y:S05]  /*8a80*/  BSYNC B0 ;  /* 0x0000000000007941 */ /* 0x000fea0003800000 */
.L_x_11406:
[----:B------:R0:W-:Y:S01]  /*8a90*/  STG.E.U8 desc[UR36][R16.64], R8 ;  /* 0x0000000810007986 */ /* 0x0001e2000c101124 */
[----:B------:R-:W-:Y:S05]  /*8aa0*/  BRA `(.L_x_11386) ;  /* 0x0000000400307947 */ /* 0x000fea0003800000 */
.L_x_11404:
        /* <DEDUP_REMOVED lines=21> */
.L_x_11411:
[----:B------:R-:W-:-:S04]  /*8c00*/  LOP3.LUT R2, R3, 0x80000000, RZ, 0xc0, !PT ;  /* 0x8000000003027812 */ /* 0x000fc800078ec0ff */
[----:B------:R-:W-:-:S04]  /*8c10*/  SHF.R.U32.HI R3, RZ, 0x18, R2 ;  /* 0x00000018ff037819 */ /* 0x000fc80000011602 */
[----:B------:R-:W-:-:S04]  /*8c20*/  LOP3.LUT R0, R0, R3, RZ, 0xfc, !PT ;  /* 0x0000000300007212 */ /* 0x000fc800078efcff */
[----:B------:R-:W-:-:S07]  /*8c30*/  PRMT R8, R0, 0x7610, R8 ;  /* 0x0000761000087816 */ /* 0x000fce0000000008 */
.L_x_11410:
[----:B------:R-:W-:Y:S05]  /*8c40*/  BSYNC B0 ;  /* 0x0000000000007941 */ /* 0x000fea0003800000 */
.L_x_11409:
[----:B------:R0:W-:Y:S01]  /*8c50*/  STG.E.U8 desc[UR36][R16.64], R8 ;  /* 0x0000000810007986 */ /* 0x0001e2000c101124 */
[----:B------:R-:W-:Y:S05]  /*8c60*/  BRA `(.L_x_11386) ;  /* 0x0000000000c07947 */ /* 0x000fea0003800000 */
.L_x_11403:
        /* <DEDUP_REMOVED lines=22> */
[----:B------:R-:W-:-:S05]  /*8dd0*/  @!P0 IMAD.MOV R0, RZ, RZ, R2 ;  /* 0x000000ffff008224 */ /* 0x000fca00078e0202 */
[----:B------:R-:W-:-:S05]  /*8de0*/  @P1 MOV R3, R0 ;  /* 0x0000000000031202 */ /* 0x000fca0000000f00 */
[----:B------:R0:W-:Y:S01]  /*8df0*/  STG.E.U8 desc[UR36][R16.64], R3 ;  /* 0x0000000310007986 */ /* 0x0001e2000c101124 */
[----:B------:R-:W-:Y:S05]  /*8e00*/  BRA `(.L_x_11386) ;  /* 0x0000000000587947 */ /* 0x000fea0003800000 */
.L_x_11385:
        /* <DEDUP_REMOVED lines=16> */
.L_x_11414:
[----:B------:R-:W-:Y:S05]  /*8f10*/  BRA `(.L_x_11386) ;  /* 0x0000000000147947 */ /* 0x000fea0003800000 */
.L_x_11413:
[----:B------:R-:W0:Y:S02]  /*8f20*/  F2I.U64.F64.TRUNC R4, R4 ;  /* 0x0000000400047311 */ /* 0x000e24000030d800 */
[----:B0-----:R0:W-:Y:S01]  /*8f30*/  STG.E.64 desc[UR36][R16.64], R4 ;  /* 0x0000000410007986 */ /* 0x0011e2000c101b24 */
[----:B------:R-:W-:Y:S05]  /*8f40*/  BRA `(.L_x_11386) ;  /* 0x0000000000087947 */ /* 0x000fea0003800000 */
.L_x_11412:
[----:B------:R-:W0:Y:S02]  /*8f50*/  F2I.U32.F64.TRUNC R5, R4 ;  /* 0x0000000400057311 */ /* 0x000e24000030d000 */
[----:B0-----:R0:W-:Y:S02]  /*8f60*/  STG.E desc[UR36][R16.64], R5 ;  /* 0x0000000510007986 */ /* 0x0011e4000c101924 */
.L_x_11386:
[----:B------:R-:W-:-:S07]  /*8f70*/  VIADD R23, R23, 0x80 ;  /* 0x0000008017177836 */ /* 0x000fce0000000000 */
.L_x_11312:
[----:B------:R-:W-:Y:S05]  /*8f80*/  BSYNC B6 ;  /* 0x0000000000067941 */ /* 0x000fea0003800000 */
.L_x_11311:
        /* <DEDUP_REMOVED lines=358> */
.L_x_11417:
        /* <DEDUP_REMOVED lines=27> */
.L_x_11418:
        /* <DEDUP_REMOVED lines=18> */
.L_x_11422:
[----:B------:R-:W2:Y:S02]  /*a8c0*/  LDG.E.U8 R2, desc[UR36][R2.64] ;  /* 0x0000002402027981 */ /* 0x000ea4000c1e1100 */
[----:B--2---:R0:W1:Y:S01]  /*a8d0*/  I2F.F64.U16 R18, R2 ;  /* 0x0000000200127312 */ /* 0x0040620000101800 */
[----:B------:R-:W-:Y:S05]  /*a8e0*/  BRA `(.L_x_11424) ;  /* 0x0000000c00707947 */ /* 0x000fea0003800000 */
.L_x_11421:
        /* <DEDUP_REMOVED lines=9> */
.L_x_11426:
[----:B------:R-:W2:Y:S02]  /*a980*/  LDG.E R2, desc[UR36][R2.64] ;  /* 0x0000002402027981 */ /* 0x000ea4000c1e1900 */
[----:B--2---:R0:W1:Y:S01]  /*a990*/  I2F.F64 R18, R2 ;  /* 0x0000000200127312 */ /* 0x0040620000201c00 */
[----:B------:R-:W-:Y:S05]  /*a9a0*/  BRA `(.L_x_11424) ;  /* 0x0000000c00407947 */ /* 0x000fea0003800000 */
.L_x_11425:
[----:B------:R-:W2:Y:S02]  /*a9b0*/  LDG.E.U16 R2, desc[UR36][R2.64] ;  /* 0x0000002402027981 */ /* 0x000ea4000c1e1500 */
[----:B--2---:R0:W1:Y:S01]  /*a9c0*/  I2F.F64.S16 R18, R2 ;  /* 0x0000000200127312 */ /* 0x0040620000101c00 */
[----:B------:R-:W-:Y:S05]  /*a9d0*/  BRA `(.L_x_11424) ;  /* 0x0000000c00347947 */ /* 0x000fea0003800000 */
.L_x_11420:
        /* <DEDUP_REMOVED lines=10> */
.L_x_11428:
[----:B------:R-:W2:Y:S02]  /*aa80*/  LDG.E.U16 R0, desc[UR36][R2.64] ;  /* 0x0000002402007981 */ /* 0x000ea4000c1e1500 */
[----:B--2---:R-:W-:-:S05]  /*aa90*/  HADD2.F32 R0, -RZ, R0.H0_H0 ;  /* 0x20000000ff007230 */ /* 0x004fca0000004100 */
[----:B------:R-:W-:-:S04]  /*aaa0*/  FMUL.FTZ R0, R0, 1 ;  /* 0x3f80000000007820 */ /* 0x000fc80000410000 */
[----:B------:R0:W1:Y:S01]  /*aab0*/  F2F.F64.F32 R18, R0 ;  /* 0x0000000000127310 */ /* 0x0000620000201800 */
[----:B------:R-:W-:Y:S05]  /*aac0*/  BRA `(.L_x_11424) ;  /* 0x0000000800f87947 */ /* 0x000fea0003800000 */
.L_x_11427:
        /* <DEDUP_REMOVED lines=10> */
.L_x_11430:
[----:B------:R-:W2:Y:S02]  /*ab70*/  LDG.E.U16 R2, desc[UR36][R2.64] ;  /* 0x0000002402027981 */ /* 0x000ea4000c1e1500 */
[----:B--2---:R-:W-:-:S05]  /*ab80*/  HADD2.F32 R0, -RZ, R2.H0_H0 ;  /* 0x20000002ff007230 */ /* 0x004fca0000004100 */
[----:B------:R-:W-:-:S04]  /*ab90*/  FMUL.FTZ R0, R0, 1 ;  /* 0x3f80000000007820 */ /* 0x000fc80000410000 */
[----:B------:R0:W1:Y:S01]  /*aba0*/  F2F.F64.F32 R18, R0 ;  /* 0x0000000000127310 */ /* 0x0000620000201800 */
[----:B------:R-:W-:Y:S05]  /*abb0*/  BRA `(.L_x_11424) ;  /* 0x0000000800bc7947 */ /* 0x000fea0003800000 */
.L_x_11429:
[----:B------:R0:W5:Y:S01]  /*abc0*/  LDG.E.64 R18, desc[UR36][R2.64] ;  /* 0x0000002402127981 */ /* 0x000162000c1e1b00 */
[----:B------:R-:W-:Y:S05]  /*abd0*/  BRA `(.L_x_11424) ;  /* 0x0000000800b47947 */ /* 0x000fea0003800000 */
.L_x_11419:
        /* <DEDUP_REMOVED lines=13> */
.L_x_11433:
[----:B------:R0:W5:Y:S01]  /*acb0*/  LDG.E.64 R18, desc[UR36][R2.64] ;  /* 0x0000002402127981 */ /* 0x000162000c1e1b00 */
[----:B------:R-:W-:Y:S05]  /*acc0*/  BRA `(.L_x_11424) ;  /* 0x0000000800787947 */ /* 0x000fea0003800000 */
.L_x_11432:
        /* <DEDUP_REMOVED lines=28> */
.L_x_11435:
        /* <DEDUP_REMOVED lines=15> */
.L_x_11434:
[----:B------:R-:W2:Y:S02]  /*af80*/  LDG.E.U16 R0, desc[UR36][R2.64] ;  /* 0x0000002402007981 */ /* 0x000ea4000c1e1500 */
[----:B--2---:R-:W-:-:S04]  /*af90*/  IMAD.U32 R0, R0, 0x10000, RZ ;  /* 0x0001000000007824 */ /* 0x004fc800078e00ff */
[----:B------:R-:W-:-:S04]  /*afa0*/  FMUL.FTZ R0, R0, 1 ;  /* 0x3f80000000007820 */ /* 0x000fc80000410000 */
[----:B------:R0:W1:Y:S01]  /*afb0*/  F2F.F64.F32 R18, R0 ;  /* 0x0000000000127310 */ /* 0x0000620000201800 */
[----:B------:R-:W-:Y:S05]  /*afc0*/  BRA `(.L_x_11424) ;  /* 0x0000000400b87947 */ /* 0x000fea0003800000 */
.L_x_11431:
        /* <DEDUP_REMOVED lines=11> */
.L_x_11438:
        /* <DEDUP_REMOVED lines=21> */
.L_x_11442:
[----:B------:R-:W-:Y:S05]  /*b1d0*/  BSYNC B1 ;  /* 0x0000000000017941 */ /* 0x000fea0003800000 */
.L_x_11441:
[----:B------:R-:W-:Y:S01]  /*b1e0*/  LEA R3, R0, 0x3b800000, 0x17 ;  /* 0x3b80000000037811 */ /* 0x000fe200078eb8ff */
[----:B------:R-:W-:-:S05]  /*b1f0*/  IMAD.SHL.U32 R0, R2, 0x100000, RZ ;  /* 0x0010000002007824 */ /* 0x000fca00078e00ff */
[----:B------:R-:W-:-:S07]  /*b200*/  LOP3.LUT R0, R3, R0, R4, 0xfe, !PT ;  /* 0x0000000003007212 */ /* 0x000fce00078efe04 */
.L_x_11440:
[----:B------:R-:W-:Y:S05]  /*b210*/  BSYNC B0 ;  /* 0x0000000000007941 */ /* 0x000fea0003800000 */
.L_x_11439:
[----:B------:R-:W-:-:S04]  /*b220*/  FMUL.FTZ R0, R0, 1 ;  /* 0x3f80000000007820 */ /* 0x000fc80000410000 */
[----:B------:R4:W0:Y:S01]  /*b230*/  F2F.F64.F32 R18, R0 ;  /* 0x0000000000127310 */ /* 0x0008220000201800 */
[----:B------:R-:W-:Y:S05]  /*b240*/  BRA `(.L_x_11424) ;  /* 0x0000000400187947 */ /* 0x000fea0003800000 */
.L_x_11437:
        /* <DEDUP_REMOVED lines=21> */
.L_x_11446:
[----:B------:R-:W-:Y:S05]  /*b3a0*/  BSYNC B1 ;  /* 0x0000000000017941 */ /* 0x000fea0003800000 */
.L_x_11445:
[----:B------:R-:W-:Y:S01]  /*b3b0*/  LEA R3, R0, 0x37800000, 0x17 ;  /* 0x3780000000037811 */ /* 0x000fe200078eb8ff */
[----:B------:R-:W-:-:S05]  /*b3c0*/  IMAD.SHL.U32 R0, R2, 0x200000, RZ ;  /* 0x0020000002007824 */ /* 0x000fca00078e00ff */
[----:B------:R-:W-:-:S07]  /*b3d0*/  LOP3.LUT R0, R3, R0, R4, 0xfe, !PT ;  /* 0x0000000003007212 */ /* 0x000fce00078efe04 */
.L_x_11444:
[----:B------:R-:W-:Y:S05]  /*b3e0*/  BSYNC B0 ;  /* 0x0000000000007941 */ /* 0x000fea0003800000 */
.L_x_11443:
[----:B------:R-:W-:-:S04]  /*b3f0*/  FMUL.FTZ R0, R0, 1 ;  /* 0x3f80000000007820 */ /* 0x000fc80000410000 */
[----:B------:R0:W1:Y:S01]  /*b400*/  F2F.F64.F32 R18, R0 ;  /* 0x0000000000127310 */ /* 0x0000620000201800 */
[----:B------:R-:W-:Y:S05]  /*b410*/  BRA `(.L_x_11424) ;  /* 0x0000000000a47947 */ /* 0x000fea0003800000 */
.L_x_11436:
        /* <DEDUP_REMOVED lines=14> */
.L_x_11450:
[----:B------:R-:W-:Y:S05]  /*b500*/  BSYNC B0 ;  /* 0x0000000000007941 */ /* 0x000fea0003800000 */
.L_x_11449:
[----:B------:R-:W-:-:S04]  /*b510*/  FMUL.FTZ R0, R0, 1 ;  /* 0x3f80000000007820 */ /* 0x000fc80000410000 */
[----:B------:R0:W1:Y:S01]  /*b520*/  F2F.F64.F32 R18, R0 ;  /* 0x0000000000127310 */ /* 0x0000620000201800 */
[----:B------:R-:W-:Y:S05]  /*b530*/  BRA `(.L_x_11424) ;  /* 0x00000000005c7947 */ /* 0x000fea0003800000 */
.L_x_11423:
[----:B------:R-:W-:Y:S01]  /*b540*/  MOV R2, 0x228 ;  /* 0x0000022800027802 */ /* 0x000fe20000000f00 */
[----:B------:R-:W-:Y:S01]  /*b550*/  ULDC.64 UR4, c[0x4][0x218] ;  /* 0x0100860000047ab9 */ /* 0x000fe20000000a00 */
[----:B------:R-:W-:Y:S01]  /*b560*/  ULDC.64 UR6, c[0x4][0x60] ;  /* 0x0100180000067ab9 */ /* 0x000fe20000000a00 */
[----:B------:R-:W-:Y:S01]  /*b570*/  MOV R4, UR4 ;  /* 0x0000000400047c02 */ /* 0x000fe20008000f00 */
[----:B------:R-:W-:Y:S01]  /*b580*/  IMAD.U32 R5, RZ, RZ, UR5 ;  /* 0x00000005ff057e24 */ /* 0x000fe2000f8e00ff */
        /* <DEDUP_REMOVED lines=11> */
.L_x_11451:
[----:B------:R-:W-:Y:S01]  /*b640*/  CS2R R18, SRZ ;  /* 0x0000000000127805 */ /* 0x000fe2000001ff00 */
[----:B------:R-:W-:Y:S06]  /*b650*/  BRA `(.L_x_11424) ;  /* 0x0000000000147947 */ /* 0x000fec0003800000 */
.L_x_11448:
[----:B------:R-:W2:Y:S02]  /*b660*/  LDG.E.64 R18, desc[UR36][R2.64] ;  /* 0x0000002402127981 */ /* 0x000ea4000c1e1b00 */
[----:B--2---:R-:W0:Y:S01]  /*b670*/  I2F.F64.U64 R18, R18 ;  /* 0x0000001200127312 */ /* 0x004e220000301800 */
[----:B------:R-:W-:Y:S05]  /*b680*/  BRA `(.L_x_11424) ;  /* 0x0000000000087947 */ /* 0x000fea0003800000 */
.L_x_11447:
[----:B------:R-:W2:Y:S02]  /*b690*/  LDG.E R2, desc[UR36][R2.64] ;  /* 0x0000002402027981 */ /* 0x000ea4000c1e1900 */
[----:B--2---:R0:W1:Y:S02]  /*b6a0*/  I2F.F64.U32 R18, R2 ;  /* 0x0000000200127312 */ /* 0x0040640000201800 */
.L_x_11424:
        /* <DEDUP_REMOVED lines=18> */
.L_x_11455:
[----:B------:R-:W2:Y:S02]  /*b7d0*/  LDG.E.U8 R2, desc[UR36][R2.64] ;  /* 0x0000002402027981 */ /* 0x000ea4000c1e1100 */
[----:B--2---:R0:W2:Y:S01]  /*b7e0*/  I2F.F64.U16 R4, R2 ;  /* 0x0000000200047312 */ /* 0x0040a20000101800 */
[----:B------:R-:W-:Y:S05]  /*b7f0*/  BRA `(.L_x_11457) ;  /* 0x0000000c00707947 */ /* 0x000fea0003800000 */
.L_x_11454:
        /* <DEDUP_REMOVED lines=9> */
.L_x_11459:
[----:B------:R-:W2:Y:S02]  /*b890*/  LDG.E R2, desc[UR36][R2.64] ;  /* 0x0000002402027981 */ /* 0x000ea4000c1e1900 */
[----:B--2---:R0:W2:Y:S01]  /*b8a0*/  I2F.F64 R4, R2 ;  /* 0x0000000200047312 */ /* 0x0040a20000201c00 */
[----:B------:R-:W-:Y:S05]  /*b8b0*/  BRA `(.L_x_11457) ;  /* 0x0000000c00407947 */ /* 0x000fea0003800000 */
.L_x_11458:
[----:B------:R-:W2:Y:S02]  /*b8c0*/  LDG.E.U16 R2, desc[UR36][R2.64] ;  /* 0x0000002402027981 */ /* 0x000ea4000c1e1500 */
[----:B--2---:R0:W2:Y:S01]  /*b8d0*/  I2F.F64.S16 R4, R2 ;  /* 0x0000000200047312 */ /* 0x0040a20000101c00 */
[----:B------:R-:W-:Y:S05]  /*b8e0*/  BRA `(.L_x_11457) ;  /* 0x0000000c00347947 */ /* 0x000fea0003800000 */
.L_x_11453:
        /* <DEDUP_REMOVED lines=10> */
.L_x_11461:
[----:B------:R-:W2:Y:S02]  /*b990*/  LDG.E.U16 R0, desc[UR36][R2.64] ;  /* 0x0000002402007981 */ /* 0x000ea4000c1e1500 */
[----:B--2---:R-:W-:-:S05]  /*b9a0*/  HADD2.F32 R0, -RZ, R0.H0_H0 ;  /* 0x20000000ff007230 */ /* 0x004fca0000004100 */
[----:B------:R-:W-:-:S04]  /*b9b0*/  FMUL.FTZ R0, R0, 1 ;  /* 0x3f80000000007820 */ /* 0x000fc80000410000 */
[----:B------:R0:W2:Y:S01]  /*b9c0*/  F2F.F64.F32 R4, R0 ;  /* 0x0000000000047310 */ /* 0x0000a20000201800 */
[----:B------:R-:W-:Y:S05]  /*b9d0*/  BRA `(.L_x_11457) ;  /* 0x0000000800f87947 */ /* 0x000fea0003800000 */
.L_x_11460:
        /* <DEDUP_REMOVED lines=10> */
.L_x_11463:
[----:B------:R-:W2:Y:S02]  /*ba80*/  LDG.E.U16 R2, desc[UR36][R2.64] ;  /* 0x0000002402027981 */ /* 0x000ea4000c1e1500 */
[----:B--2---:R-:W-:-:S05]  /*ba90*/  HADD2.F32 R0, -RZ, R2.H0_H0 ;  /* 0x20000002ff007230 */ /* 0x004fca0000004100 */
[----:B------:R-:W-:-:S04]  /*baa0*/  FMUL.FTZ R0, R0, 1 ;  /* 0x3f80000000007820 */ /* 0x000fc80000410000 */
[----:B------:R4:W0:Y:S01]  /*bab0*/  F2F.F64.F32 R4, R0 ;  /* 0x0000000000047310 */ /* 0x0008220000201800 */
[----:B------:R-:W-:Y:S05]  /*bac0*/  BRA `(.L_x_11457) ;  /* 0x0000000800bc7947 */ /* 0x000fea0003800000 */
.L_x_11462:
[----:B------:R0:W5:Y:S01]  /*bad0*/  LDG.E.64 R4, desc[UR36][R2.64] ;  /* 0x0000002402047981 */ /* 0x000162000c1e1b00 */
[----:B------:R-:W-:Y:S05]  /*bae0*/  BRA `(.L_x_11457) ;  /* 0x0000000800b47947 */ /* 0x000fea0003800000 */
.L_x_11452:
        /* <DEDUP_REMOVED lines=13> */
.L_x_11466:
[----:B------:R0:W5:Y:S01]  /*bbc0*/  LDG.E.64 R4, desc[UR36][R2.64] ;  /* 0x0000002402047981 */ /* 0x000162000c1e1b00 */
[----:B------:R-:W-:Y:S05]  /*bbd0*/  BRA `(.L_x_11457) ;  /* 0x0000000800787947 */ /* 0x000fea0003800000 */
.L_x_11465:
        /* <DEDUP_REMOVED lines=28> */
.L_x_11468:
        /* <DEDUP_REMOVED lines=15> */
.L_x_11467:
[----:B------:R-:W2:Y:S02]  /*be90*/  LDG.E.U16 R0, desc[UR36][R2.64] ;  /* 0x0000002402007981 */ /* 0x000ea4000c1e1500 */
[----:B--2---:R-:W-:-:S05]  /*bea0*/  SHF.L.U32 R0, R0, 0x10, RZ ;  /* 0x0000001000007819 */ /* 0x004fca00000006ff */
[----:B------:R-:W-:-:S04]  /*beb0*/  FMUL.FTZ R0, R0, 1 ;  /* 0x3f80000000007820 */ /* 0x000fc80000410000 */
[----:B------:R0:W2:Y:S01]  /*bec0*/  F2F.F64.F32 R4, R0 ;  /* 0x0000000000047310 */ /* 0x0000a20000201800 */
[----:B------:R-:W-:Y:S05]  /*bed0*/  BRA `(.L_x_11457) ;  /* 0x0000000400b87947 */ /* 0x000fea0003800000 */
.L_x_11464:
        /* <DEDUP_REMOVED lines=11> */
.L_x_11471:
        /* <DEDUP_REMOVED lines=21> */
.L_x_11475:
[----:B------:R-:W-:Y:S05]  /*c0e0*/  BSYNC B1 ;  /* 0x0000000000017941 */ /* 0x000fea0003800000 */
.L_x_11474:
[----:B------:R-:W-:Y:S01]  /*c0f0*/  LEA R3, R0, 0x3b800000, 0x17 ;  /* 0x3b80000000037811 */ /* 0x000fe200078eb8ff */
[----:B------:R-:W-:-:S05]  /*c100*/  IMAD.SHL.U32 R0, R2, 0x100000, RZ ;  /* 0x0010000002007824 */ /* 0x000fca00078e00ff */
[----:B------:R-:W-:-:S07]  /*c110*/  LOP3.LUT R0, R3, R0, R4, 0xfe, !PT ;  /* 0x0000000003007212 */ /* 0x000fce00078efe04 */
.L_x_11473:
[----:B------:R-:W-:Y:S05]  /*c120*/  BSYNC B0 ;  /* 0x0000000000007941 */ /* 0x000fea0003800000 */
.L_x_11472:
[----:B------:R-:W-:-:S04]  /*c130*/  FMUL.FTZ R0, R0, 1 ;  /* 0x3f80000000007820 */ /* 0x000fc80000410000 */
[----:B------:R0:W2:Y:S01]  /*c140*/  F2F.F64.F32 R4, R0 ;  /* 0x0000000000047310 */ /* 0x0000a20000201800 */
[----:B------:R-:W-:Y:S05]  /*c150*/  BRA `(.L_x_11457) ;  /* 0x0000000400187947 */ /* 0x000fea0003800000 */
.L_x_11470:
        /* <DEDUP_REMOVED lines=21> */
.L_x_11479:
[----:B------:R-:W-:Y:S05]  /*c2b0*/  BSYNC B1 ;  /* 0x0000000000017941 */ /* 0x000fea0003800000 */
.L_x_11478:
[----:B------:R-:W-:Y:S01]  /*c2c0*/  LEA R3, R0, 0x37800000, 0x17 ;  /* 0x3780000000037811 */ /* 0x000fe200078eb8ff */
[----:B------:R-:W-:-:S05]  /*c2d0*/  IMAD.SHL.U32 R0, R2, 0x200000, RZ ;  /* 0x0020000002007824 */ /* 0x000fca00078e00ff */
[----:B------:R-:W-:-:S07]  /*c2e0*/  LOP3.LUT R0, R3, R0, R4, 0xfe, !PT ;  /* 0x0000000003007212 */ /* 0x000fce00078efe04 */
.L_x_11477:
[----:B------:R-:W-:Y:S05]  /*c2f0*/  BSYNC B0 ;  /* 0x0000000000007941 */ /* 0x000fea0003800000 */
.L_x_11476:
[----:B------:R-:W-:-:S04]  /*c300*/  FMUL.FTZ R0, R0, 1 ;  /* 0x3f80000000007820 */ /* 0x000fc80000410000 */
[----:B------:R0:W2:Y:S01]  /*c310*/  F2F.F64.F32 R4, R0 ;  /* 0x0000000000047310 */ /* 0x0000a20000201800 */
[----:B------:R-:W-:Y:S05]  /*c320*/  BRA `(.L_x_11457) ;  /* 0x0000000000a47947 */ /* 0x000fea0003800000 */
.L_x_11469:
        /* <DEDUP_REMOVED lines=14> */
.L_x_11483:
[----:B------:R-:W-:Y:S05]  /*c410*/  BSYNC B0 ;  /* 0x0000000000007941 */ /* 0x000fea0003800000 */
.L_x_11482:
[----:B------:R-:W-:-:S04]  /*c420*/  FMUL.FTZ R0, R0, 1 ;  /* 0x3f80000000007820 */ /* 0x000fc80000410000 */
[----:B------:R0:W2:Y:S01]  /*c430*/  F2F.F64.F32 R4, R0 ;  /* 0x0000000000047310 */ /* 0x0000a20000201800 */
[----:B------:R-:W-:Y:S05]  /*c440*/  BRA `(.L_x_11457) ;  /* 0x00000000005c7947 */ /* 0x000fea0003800000 */
.L_x_11456:
        /* <DEDUP_REMOVED lines=16> */
.L_x_11484:
[----:B------:R-:W-:Y:S01]  /*c550*/  CS2R R4, SRZ ;  /* 0x0000000000047805 */ /* 0x000fe2000001ff00 */
[----:B------:R-:W-:Y:S06]  /*c560*/  BRA `(.L_x_11457) ;  /* 0x0000000000147947 */ /* 0x000fec0003800000 */
.L_x_11481:
[----:B------:R-:W2:Y:S02]  /*c570*/  LDG.E.64 R4, desc[UR36][R2.64] ;  /* 0x0000002402047981 */ /* 0x000ea4000c1e1b00 */
[----:B--2---:R-:W0:Y:S01]  /*c580*/  I2F.F64.U64 R4, R4 ;  /* 0x0000000400047312 */ /* 0x004e220000301800 */
[----:B------:R-:W-:Y:S05]  /*c590*/  BRA `(.L_x_11457) ;  /* 0x0000000000087947 */ /* 0x000fea0003800000 */
.L_x_11480:
[----:B------:R-:W2:Y:S02]  /*c5a0*/  LDG.E R2, desc[UR36][R2.64] ;  /* 0x0000002402027981 */ /* 0x000ea4000c1e1900 */
[----:B--2---:R0:W2:Y:S02]  /*c5b0*/  I2F.F64.U32 R4, R2 ;  /* 0x0000000200047312 */ /* 0x0040a40000201800 */
.L_x_11457:
[----:B0-----:R-:W4:Y:S01]  /*c5c0*/  LDC.U8 R2, c[0x0][0x508] ;  /* 0x00014200ff027b82 */ /* 0x001f220000000000 */
[----:B------:R-:W-:Y:S02]  /*c5d0*/  ULDC.64 UR4, c[0x0][0x4f8] ;  /* 0x00013e0000047ab9 */ /* 0x000fe40000000a00 */
[----:B-1-3-5:R-:W-:-:S08]  /*c5e0*/  DMUL R18, R18, UR4 ;  /* 0x0000000412127c28 */ /* 0x02afd00008000000 */
[----:B--2---:R-:W-:Y:S01]  /*c5f0*/  DMUL R4, R18, R4 ;  /* 0x0000000412047228 */ /* 0x004fe20000000000 */
        /* <DEDUP_REMOVED lines=14> */
.L_x_11488:
[----:B------:R-:W0:Y:S02]  /*c6e0*/  F2I.S64.F64.TRUNC R4, R4 ;  /* 0x0000000400047311 */ /* 0x000e24000030d900 */
[----:B0-----:R-:W-:-:S05]  /*c6f0*/  IMAD.MOV.U32 R3, RZ, RZ, R4 ;  /* 0x000000ffff037224 */ /* 0x001fca00078e0004 */
[----:B------:R0:W-:Y:S01]  /*c700*/  STG.E.U8 desc[UR36][R16.64], R3 ;  /* 0x0000000310007986 */ /* 0x0001e2000c101124 */
[----:B------:R-:W-:Y:S05]  /*c710*/  BRA `(.L_x_11490) ;  /* 0x0000000c00f87947 */ /* 0x000fea0003800000 */
.L_x_11487:
        /* <DEDUP_REMOVED lines=9> */
.L_x_11492:
[----:B------:R-:W0:Y:S02]  /*c7b0*/  F2I.F64.TRUNC R5, R4 ;  /* 0x0000000400057311 */ /* 0x000e24000030d100 */
[----:B0-----:R0:W-:Y:S01]  /*c7c0*/  STG.E desc[UR36][R16.64], R5 ;  /* 0x0000000510007986 */ /* 0x0011e2000c101924 */
[----:B------:R-:W-:Y:S05]  /*c7d0*/  BRA `(.L_x_11490) ;  /* 0x0000000c00c87947 */ /* 0x000fea0003800000 */
.L_x_11491:
[----:B------:R-:W0:Y:S02]  /*c7e0*/  F2I.F64.TRUNC R5, R4 ;  /* 0x0000000400057311 */ /* 0x000e24000030d100 */
[----:B0-----:R0:W-:Y:S01]  /*c7f0*/  STG.E.U16 desc[UR36][R16.64], R5 ;  /* 0x0000000510007986 */ /* 0x0011e2000c101524 */
[----:B------:R-:W-:Y:S05]  /*c800*/  BRA `(.L_x_11490) ;  /* 0x0000000c00bc7947 */ /* 0x000fea0003800000 */
.L_x_11486:
        /* <DEDUP_REMOVED lines=13> */
.L_x_11494:
        /* <DEDUP_REMOVED lines=8> */
.L_x_11493:
        /* <DEDUP_REMOVED lines=14> */
.L_x_11496:
        /* <DEDUP_REMOVED lines=9> */
.L_x_11495:
[----:B------:R2:W-:Y:S01]  /*cad0*/  STG.E.64 desc[UR36][R16.64], R4 ;  /* 0x0000000410007986 */ /* 0x0005e2000c101b24 */
[----:B------:R-:W-:Y:S05]  /*cae0*/  BRA `(.L_x_11490) ;  /* 0x0000000c00047947 */ /* 0x000fea0003800000 */
.L_x_11485:
        /* <DEDUP_REMOVED lines=12> */
.L_x_11499:
[----:B------:R-:W-:-:S05]  /*cbb0*/  CS2R R6, SRZ ;  /* 0x0000000000067805 */ /* 0x000fca000001ff00 */
[----:B------:R0:W-:Y:S01]  /*cbc0*/  STG.E.128 desc[UR36][R16.64], R4 ;  /* 0x0000000410007986 */ /* 0x0001e2000c101d24 */
[----:B------:R-:W-:Y:S05]  /*cbd0*/  BRA `(.L_x_11490) ;  /* 0x0000000800c87947 */ /* 0x000fea0003800000 */
.L_x_11498:
        /* <DEDUP_REMOVED lines=25> */
.L_x_11503:
[----:B------:R-:W-:Y:S05]  /*cd70*/  BSYNC B0 ;  /* 0x0000000000007941 */ /* 0x000fea0003800000 */
.L_x_11502:
[----:B------:R-:W-:-:S05]  /*cd80*/  LOP3.LUT R3, R0, R3, RZ, 0xfc, !PT ;  /* 0x0000000300037212 */ /* 0x000fca00078efcff */
[----:B------:R0:W-:Y:S01]  /*cd90*/  STG.E.U8 desc[UR36][R16.64], R3 ;  /* 0x0000000310007986 */ /* 0x0001e2000c101124 */
[----:B------:R-:W-:Y:S05]  /*cda0*/  BRA `(.L_x_11490) ;  /* 0x0000000800547947 */ /* 0x000fea0003800000 */
.L_x_11501:
        /* <DEDUP_REMOVED lines=17> */
.L_x_11505:
[----:B------:R-:W-:Y:S01]  /*cec0*/  IMAD.MOV.U32 R0, RZ, RZ, 0x7f ;  /* 0x0000007fff007424 */ /* 0x000fe200078e00ff */
[----:B------:R-:W-:-:S04]  /*ced0*/  ISETP.GT.U32.AND P0, PT, R2, 0x7f800000, PT ;  /* 0x7f8000000200780c */ /* 0x000fc80003f04070 */
[----:B------:R-:W-:-:S09]  /*cee0*/  SEL R0, R0, 0x7c, P0 ;  /* 0x0000007c00007807 */ /* 0x000fd20000000000 */
.L_x_11506:
[----:B------:R-:W-:Y:S05]  /*cef0*/  BSYNC B0 ;  /* 0x0000000000007941 */ /* 0x000fea0003800000 */
.L_x_11504:
[----:B------:R-:W-:-:S04]  /*cf00*/  LOP3.LUT R2, R3, 0x80000000, RZ, 0xc0, !PT ;  /* 0x8000000003027812 */ /* 0x000fc800078ec0ff */
[----:B------:R-:W-:-:S04]  /*cf10*/  SHF.R.U32.HI R3, RZ, 0x18, R2 ;  /* 0x00000018ff037819 */ /* 0x000fc80000011602 */
[----:B------:R-:W-:-:S05]  /*cf20*/  LOP3.LUT R3, R0, R3, RZ, 0xfc, !PT ;  /* 0x0000000300037212 */ /* 0x000fca00078efcff */
[----:B------:R0:W-:Y:S01]  /*cf30*/  STG.E.U8 desc[UR36][R16.64], R3 ;  /* 0x0000000310007986 */ /* 0x0001e2000c101124 */
[----:B------:R-:W-:Y:S05]  /*cf40*/  BRA `(.L_x_11490) ;  /* 0x0000000400ec7947 */ /* 0x000fea0003800000 */
.L_x_11500:
        /* <DEDUP_REMOVED lines=8> */
.L_x_11497:
        /* <DEDUP_REMOVED lines=11> */
.L_x_11509:
        /* <DEDUP_REMOVED lines=21> */
.L_x_11512:
[----:B------:R-:W-:-:S04]  /*d1d0*/  LOP3.LUT R2, R3, 0x80000000, RZ, 0xc0, !PT ;  /* 0x8000000003027812 */ /* 0x000fc800078ec0ff */
[----:B------:R-:W-:-:S04]  /*d1e0*/  SHF.R.U32.HI R3, RZ, 0x18, R2 ;  /* 0x00000018ff037819 */ /* 0x000fc80000011602 */
[----:B------:R-:W-:-:S04]  /*d1f0*/  LOP3.LUT R0, R0, R3, RZ, 0xfc, !PT ;  /* 0x0000000300007212 */ /* 0x000fc800078efcff */
[----:B------:R-:W-:-:S07]  /*d200*/  PRMT R8, R0, 0x7610, R8 ;  /* 0x0000761000087816 */ /* 0x000fce0000000008 */
.L_x_11511:
[----:B------:R-:W-:Y:S05]  /*d210*/  BSYNC B0 ;  /* 0x0000000000007941 */ /* 0x000fea0003800000 */
.L_x_11510:
[----:B------:R0:W-:Y:S01]  /*d220*/  STG.E.U8 desc[UR36][R16.64], R8 ;  /* 0x0000000810007986 */ /* 0x0001e2000c101124 */
[----:B------:R-:W-:Y:S05]  /*d230*/  BRA `(.L_x_11490) ;  /* 0x0000000400307947 */ /* 0x000fea0003800000 */
.L_x_11508:
        /* <DEDUP_REMOVED lines=21> */
.L_x_11515:
[----:B------:R-:W-:-:S04]  /*d390*/  LOP3.LUT R2, R3, 0x80000000, RZ, 0xc0, !PT ;  /* 0x8000000003027812 */ /* 0x000fc800078ec0ff */
[----:B------:R-:W-:-:S04]  /*d3a0*/  SHF.R.U32.HI R3, RZ, 0x18, R2 ;  /* 0x00000018ff037819 */ /* 0x000fc80000011602 */
[----:B------:R-:W-:-:S04]  /*d3b0*/  LOP3.LUT R0, R0, R3, RZ, 0xfc, !PT ;  /* 0x0000000300007212 */ /* 0x000fc800078efcff */
[----:B------:R-:W-:-:S07]  /*d3c0*/  PRMT R8, R0, 0x7610, R8 ;  /* 0x0000761000087816 */ /* 0x000fce0000000008 */
.L_x_11514:
[----:B------:R-:W-:Y:S05]  /*d3d0*/  BSYNC B0 ;  /* 0x0000000000007941 */ /* 0x000fea0003800000 */
.L_x_11513:
[----:B------:R0:W-:Y:S01]  /*d3e0*/  STG.E.U8 desc[UR36][R16.64], R8 ;  /* 0x0000000810007986 */ /* 0x0001e2000c101124 */
[----:B------:R-:W-:Y:S05]  /*d3f0*/  BRA `(.L_x_11490) ;  /* 0x0000000000c07947 */ /* 0x000fea0003800000 */
.L_x_11507:
        /* <DEDUP_REMOVED lines=26> */
.L_x_11489:
        /* <DEDUP_REMOVED lines=16> */
.L_x_11518:
[----:B------:R-:W-:Y:S05]  /*d6a0*/  BRA `(.L_x_11490) ;  /* 0x0000000000147947 */ /* 0x000fea0003800000 */
.L_x_11517:
[----:B------:R-:W0:Y:S02]  /*d6b0*/  F2I.U64.F64.TRUNC R4, R4 ;  /* 0x0000000400047311 */ /* 0x000e24000030d800 */
[----:B0-----:R0:W-:Y:S01]  /*d6c0*/  STG.E.64 desc[UR36][R16.64], R4 ;  /* 0x0000000410007986 */ /* 0x0011e2000c101b24 */
[----:B------:R-:W-:Y:S05]  /*d6d0*/  BRA `(.L_x_11490) ;  /* 0x0000000000087947 */ /* 0x000fea0003800000 */
.L_x_11516:
[----:B------:R-:W0:Y:S02]  /*d6e0*/  F2I.U32.F64.TRUNC R5, R4 ;  /* 0x0000000400057311 */ /* 0x000e24000030d000 */
[----:B0-----:R0:W-:Y:S02]  /*d6f0*/  STG.E desc[UR36][R16.64], R5 ;  /* 0x0000000510007986 */ /* 0x0011e4000c101924 */
.L_x_11490:
[----:B------:R-:W-:-:S07]  /*d700*/  VIADD R23, R23, 0x80 ;  /* 0x0000008017177836 */ /* 0x000fce0000000000 */
.L_x_11416:
[----:B------:R-:W-:Y:S05]  /*d710*/  BSYNC B6 ;  /* 0x0000000000067941 */ /* 0x000fea0003800000 */
.L_x_11415:
        /* <DEDUP_REMOVED lines=357> */
.L_x_11519:
        /* <DEDUP_REMOVED lines=27> */
.L_x_11520:
        /* <DEDUP_REMOVED lines=18> */
.L_x_11524:
[----:B------:R-:W2:Y:S02]  /*f040*/  LDG.E.U8 R2, desc[UR36][R2.64] ;  /* 0x0000002402027981 */ /* 0x000ea4000c1e1100 */
[----:B--2---:R0:W1:Y:S01]  /*f050*/  I2F.F64.U16 R18, R2 ;  /* 0x0000000200127312 */ /* 0x0040620000101800 */
[----:B------:R-:W-:Y:S05]  /*f060*/  BRA `(.L_x_11526) ;  /* 0x0000000c00707947 */ /* 0x000fea0003800000 */
.L_x_11523:
        /* <DEDUP_REMOVED lines=9> */
.L_x_11528:
[----:B------:R-:W2:Y:S02]  /*f100*/  LDG.E R2, desc[UR36][R2.64] ;  /* 0x0000002402027981 */ /* 0x000ea4000c1e1900 */
[----:B--2---:R0:W1:Y:S01]  /*f110*/  I2F.F64 R18, R2 ;  /* 0x0000000200127312 */ /* 0x0040620000201c00 */
[----:B------:R-:W-:Y:S05]  /*f120*/  BRA `(.L_x_11526) ;  /* 0x0000000c00407947 */ /* 0x000fea0003800000 */
.L_x_11527:
[----:B------:R-:W2:Y:S02]  /*f130*/  LDG.E.U16 R2, desc[UR36][R2.64] ;  /* 0x0000002402027981 */ /* 0x000ea4000c1e1500 */
[----:B--2---:R0:W1:Y:S01]  /*f140*/  I2F.F64.S16 R18, R2 ;  /* 0x0000000200127312 */ /* 0x0040620000101c00 */
[----:B------:R-:W-:Y:S05]  /*f150*/  BRA `(.L_x_11526) ;  /* 0x0000000c00347947 */ /* 0x000fea0003800000 */
.L_x_11522:
        /* <DEDUP_REMOVED lines=10> */
.L_x_11530:
[----:B------:R-:W2:Y:S02]  /*f200*/  LDG.E.U16 R0, desc[UR36][R2.64] ;  /* 0x0000002402007981 */ /* 0x000ea4000c1e1500 */
[----:B--2---:R-:W-:-:S05]  /*f210*/  HADD2.F32 R0, -RZ, R0.H0_H0 ;  /* 0x20000000ff007230 */ /* 0x004fca0000004100 */
[----:B------:R-:W-:-:S04]  /*f220*/  FMUL.FTZ R0, R0, 1 ;  /* 0x3f80000000007820 */ /* 0x000fc80000410000 */
[----:B------:R0:W1:Y:S01]  /*f230*/  F2F.F64.F32 R18, R0 ;  /* 0x0000000000127310 */ /* 0x0000620000201800 */
[----:B------:R-:W-:Y:S05]  /*f240*/  BRA `(.L_x_11526) ;  /* 0x0000000800f87947 */ /* 0x000fea0003800000 */
.L_x_11529:
        /* <DEDUP_REMOVED lines=10> */
.L_x_11532:
[----:B------:R-:W2:Y:S02]  /*f2f0*/  LDG.E.U16 R2, desc[UR36][R2.64] ;  /* 0x0000002402027981 */ /* 0x000ea4000c1e1500 */
[----:B--2---:R-:W-:-:S05]  /*f300*/  HADD2.F32 R0, -RZ, R2.H0_H0 ;  /* 0x20000002ff007230 */ /* 0x004fca0000004100 */
[----:B------:R-:W-:-:S04]  /*f310*/  FMUL.FTZ R0, R0, 1 ;  /* 0x3f80000000007820 */ /* 0x000fc80000410000 */
[----:B------:R0:W1:Y:S01]  /*f320*/  F2F.F64.F32 R18, R0 ;  /* 0x0000000000127310 */ /* 0x0000620000201800 */
[----:B------:R-:W-:Y:S05]  /*f330*/  BRA `(.L_x_11526) ;  /* 0x0000000800bc7947 */ /* 0x000fea0003800000 */
.L_x_11531:
[----:B------:R0:W5:Y:S01]  /*f340*/  LDG.E.64 R18, desc[UR36][R2.64] ;  /* 0x0000002402127981 */ /* 0x000162000c1e1b00 */
[----:B------:R-:W-:Y:S05]  /*f350*/  BRA `(.L_x_11526) ;  /* 0x0000000800b47947 */ /* 0x000fea0003800000 */
.L_x_11521:
        /* <DEDUP_REMOVED lines=13> */
.L_x_11535:
[----:B------:R0:W5:Y:S01]  /*f430*/  LDG.E.64 R18, desc[UR36][R2.64] ;  /* 0x0000002402127981 */ /* 0x000162000c1e1b00 */
[----:B------:R-:W-:Y:S05]  /*f440*/  BRA `(.L_x_11526) ;  /* 0x0000000800787947 */ /* 0x000fea0003800000 */
.L_x_11534:
        /* <DEDUP_REMOVED lines=28> */
.L_x_11537:
        /* <DEDUP_REMOVED lines=15> */
.L_x_11536:
[----:B------:R-:W2:Y:S02]  /*f700*/  LDG.E.U16 R0, desc[UR36][R2.64] ;  /* 0x0000002402007981 */ /* 0x000ea4000c1e1500 */
[----:B--2---:R-:W-:-:S05]  /*f710*/  SHF.L.U32 R0, R0, 0x10, RZ ;  /* 0x0000001000007819 */ /* 0x004fca00000006ff */
[----:B------:R-:W-:-:S04]  /*f720*/  FMUL.FTZ R0, R0, 1 ;  /* 0x3f80000000007820 */ /* 0x000fc80000410000 */
[----:B------:R4:W0:Y:S01]  /*f730*/  F2F.F64.F32 R18, R0 ;  /* 0x0000000000127310 */ /* 0x0008220000201800 */
[----:B------:R-:W-:Y:S05]  /*f740*/  BRA `(.L_x_11526) ;  /* 0x0000000400b87947 */ /* 0x000fea0003800000 */
.L_x_11533:
        /* <DEDUP_REMOVED lines=11> */
.L_x_11540:
        /* <DEDUP_REMOVED lines=21> */
.L_x_11544:
[----:B------:R-:W-:Y:S05]  /*f950*/  BSYNC B1 ;  /* 0x0000000000017941 */ /* 0x000fea0003800000 */
.L_x_11543:
[----:B------:R-:W-:Y:S01]  /*f960*/  LEA R3, R0, 0x3b800000, 0x17 ;  /* 0x3b80000000037811 */ /* 0x000fe200078eb8ff */
[----:B------:R-:W-:-:S05]  /*f970*/  IMAD.SHL.U32 R0, R2, 0x100000, RZ ;  /* 0x0010000002007824 */ /* 0x000fca00078e00ff */
[----:B------:R-:W-:-:S07]  /*f980*/  LOP3.LUT R0, R3, R0, R4, 0xfe, !PT ;  /* 0x0000000003007212 */ /* 0x000fce00078efe04 */
.L_x_11542:
[----:B------:R-:W-:Y:S05]  /*f990*/  BSYNC B0 ;  /* 0x0000000000007941 */ /* 0x000fea0003800000 */
.L_x_11541:
[----:B------:R-:W-:-:S04]  /*f9a0*/  FMUL.FTZ R0, R0, 1 ;  /* 0x3f80000000007820 */ /* 0x000fc80000410000 */
[----:B------:R0:W1:Y:S01]  /*f9b0*/  F2F.F64.F32 R18, R0 ;  /* 0x0000000000127310 */ /* 0x0000620000201800 */
[----:B------:R-:W-:Y:S05]  /*f9c0*/  BRA `(.L_x_11526) ;  /* 0x0000000400187947 */ /* 0x000fea0003800000 */
.L_x_11539:
        /* <DEDUP_REMOVED lines=21> */
.L_x_11548:
[----:B------:R-:W-:Y:S05]  /*fb20*/  BSYNC B1 ;  /* 0x0000000000017941 */ /* 0x000fea0003800000 */
.L_x_11547:
[----:B------:R-:W-:Y:S01]  /*fb30*/  LEA R3, R0, 0x37800000, 0x17 ;  /* 0x3780000000037811 */ /* 0x000fe200078eb8ff */
[----:B------:R-:W-:-:S05]  /*fb40*/  IMAD.SHL.U32 R0, R2, 0x200000, RZ ;  /* 0x0020000002007824 */ /* 0x000fca00078e00ff */
[----:B------:R-:W-:-:S07]  /*fb50*/  LOP3.LUT R0, R3, R0, R4, 0xfe, !PT ;  /* 0x0000000003007212 */ /* 0x000fce00078efe04 */
.L_x_11546:
[----:B------:R-:W-:Y:S05]  /*fb60*/  BSYNC B0 ;  /* 0x0000000000007941 */ /* 0x000fea0003800000 */
.L_x_11545:
[----:B------:R-:W-:-:S04]  /*fb70*/  FMUL.FTZ R0, R0, 1 ;  /* 0x3f80000000007820 */ /* 0x000fc80000410000 */
[----:B------:R0:W1:Y:S01]  /*fb80*/  F2F.F64.F32 R18, R0 ;  /* 0x0000000000127310 */ /* 0x0000620000201800 */
[----:B------:R-:W-:Y:S05]  /*fb90*/  BRA `(.L_x_11526) ;  /* 0x0000000000a47947 */ /* 0x000fea0003800000 */
.L_x_11538:
        /* <DEDUP_REMOVED lines=14> */
.L_x_11552:
[----:B------:R-:W-:Y:S05]  /*fc80*/  BSYNC B0 ;  /* 0x0000000000007941 */ /* 0x000fea0003800000 */
.L_x_11551:
[----:B------:R-:W-:-:S04]  /*fc90*/  FMUL.FTZ R0, R0, 1 ;  /* 0x3f80000000007820 */ /* 0x000fc80000410000 */
[----:B------:R0:W1:Y:S01]  /*fca0*/  F2F.F64.F32 R18, R0 ;  /* 0x0000000000127310 */ /* 0x0000620000201800 */
[----:B------:R-:W-:Y:S05]  /*fcb0*/  BRA `(.L_x_11526) ;  /* 0x00000000005c7947 */ /* 0x000fea0003800000 */
.L_x_11525:
        /* <DEDUP_REMOVED lines=16> */
.L_x_11553:
[----:B------:R-:W-:Y:S01]  /*fdc0*/  CS2R R18, SRZ ;  /* 0x0000000000127805 */ /* 0x000fe2000001ff00 */
[----:B------:R-:W-:Y:S06]  /*fdd0*/  BRA `(.L_x_11526) ;  /* 0x0000000000147947 */ /* 0x000fec0003800000 */
.L_x_11550:
[----:B------:R-:W2:Y:S02]  /*fde0*/  LDG.E.64 R18, desc[UR36][R2.64] ;  /* 0x0000002402127981 */ /* 0x000ea4000c1e1b00 */
[----:B--2---:R-:W0:Y:S01]  /*fdf0*/  I2F.F64.U64 R18, R18 ;  /* 0x0000001200127312 */ /* 0x004e220000301800 */
[----:B------:R-:W-:Y:S05]  /*fe00*/  BRA `(.L_x_11526) ;  /* 0x0000000000087947 */ /* 0x000fea0003800000 */
.L_x_11549:
[----:B------:R-:W2:Y:S02]  /*fe10*/  LDG.E R2, desc[UR36][R2.64] ;  /* 0x0000002402027981 */ /* 0x000ea4000c1e1900 */
[----:B--2---:R0:W1:Y:S02]  /*fe20*/  I2F.F64.U32 R18, R2 ;  /* 0x0000000200127312 */ /* 0x0040640000201800 */
.L_x_11526:
        /* <DEDUP_REMOVED lines=15> */
[----:B--2---:R-:W2:Y:S02]  /*ff20*/  LDG.E.S8 R4, desc[UR36][R22.64] ;  /* 0x0000002416047981 */ /* 0x004ea4000c1e1300 */
[----:B--2---:R-:W0:Y:S01]  /*ff30*/  I2F.F64.S16 R4, R4 ;  /* 0x0000000400047312 */ /* 0x004e220000101c00 */
[----:B------:R-:W-:Y:S05]  /*ff40*/  BRA `(.L_x_11559) ;  /* 0x0000000c007c7947 */ /* 0x000fea0003800000 */
.L_x_11557:
[----:B--2---:R-:W2:Y:S02]  /*ff50*/  LDG.E.U8 R4, desc[UR36][R22.64] ;  /* 0x0000002416047981 */ /* 0x004ea4000c1e1100 */
[----:B--2---:R-:W2:Y:S01]  /*ff60*/  I2F.F64.U16 R4, R4 ;  /* 0x0000000400047312 */ /* 0x004ea20000101800 */
[----:B------:R-:W-:Y:S05]  /*ff70*/  BRA `(.L_x_11559) ;  /* 0x0000000c00707947 */ /* 0x000fea0003800000 */
.L_x_11556:
[----:B------:R-:W-:-:S13]  /*ff80*/  ISETP.NE.AND P0, PT, R0, 0x2, PT ;  /* 0x000000020000780c */ /* 0x000fda0003f05270 */
[----:B------:R-:W-:Y:S05]  /*ff90*/  @!P0 BRA `(.L_x_11560) ;  /* 0x0000000000288947 */ /* 0x000fea0003800000 */
[----:B------:R-:W-:-:S13]  /*ffa0*/  ISETP.NE.AND P0, PT, R0, 0x3, PT ;  /* 0x000000030000780c */ /* 0x000fda0003f05270 */
[----:B------:R-:W-:Y:S05]  /*ffb0*/  @!P0 BRA `(.L_x_11561) ;  /* 0x0000000000148947 */ /* 0x000fea0003800000 */
[----:B------:R-:W-:-:S13]  /*ffc0*/  ISETP.NE.AND P0, PT, R0, 0x4, PT ;  /* 0x000000040000780c */ /* 0x000fda0003f05270 */
[----:B------:R-:W-:Y:S05]  /*ffd0*/  @P0 BRA `(.L_x_11558) ;  /* 0x0000000800fc0947 */ /* 0x000fea0003800000 */
[----:B--2---:R-:W2:Y:S02]  /*ffe0*/  LDG.E.64 R4, desc[UR36][R22.64] ;  /* 0x0000002416047981 */ /* 0x004ea4000c1e1b00 */
[----:B--2---:R-:W4:Y:S01]  /*fff0*/  I2F.F64.S64 R4, R4 ;  /* 0x0000000400047312 */ /* 0x004f220000301c00 */
[----:B------:R-:W-:Y:S05]  /*10000*/  BRA `(.L_x_11559) ;  /* 0x0000000c004c7947 */ /* 0x000fea0003800000 */
.L_x_11561:
[----:B--2---:R-:W2:Y:S02]  /*10010*/  LDG.E R4, desc[UR36][R22.64] ;  /* 0x0000002416047981 */ /* 0x004ea4000c1e1900 */
[----:B--2---:R-:W0:Y:S01]  /*10020*/  I2F.F64 R4, R4 ;  /* 0x0000000400047312 */ /* 0x004e220000201c00 */
[----:B------:R-:W-:Y:S05]  /*10030*/  BRA `(.L_x_11559) ;  /* 0x0000000c00407947 */ /* 0x000fea0003800000 */
.L_x_11560:
[----:B--2---:R-:W2:Y:S02]  /*10040*/  LDG.E.U16 R4, desc[UR36][R22.64] ;  /* 0x0000002416047981 */ /* 0x004ea4000c1e1500 */
[----:B--2---:R-:W0:Y:S01]  /*10050*/  I2F.F64.S16 R4, R4 ;  /* 0x0000000400047312 */ /* 0x004e220000101c00 */
[----:B------:R-:W-:Y:S05]  /*10060*/  BRA `(.L_x_11559) ;  /* 0x0000000c00347947 */ /* 0x000fea0003800000 */
.L_x_11555:
[----:B------:R-:W-:-:S13]  /*10070*/  ISETP.GT.AND P0, PT, R0, 0x6, PT ;  /* 0x000000060000780c */ /* 0x000fda0003f04270 */
[----:B------:R-:W-:Y:S05]  /*10080*/  @P0 BRA `(.L_x_11562) ;  /* 0x0000000000340947 */ /* 0x000fea0003800000 */
[----:B------:R-:W-:-:S13]  /*10090*/  ISETP.NE.AND P0, PT, R0, 0x5, PT ;  /* 0x000000050000780c */ /* 0x000fda0003f05270 */
[----:B------:R-:W-:Y:S05]  /*100a0*/  @!P0 BRA `(.L_x_11563) ;  /* 0x0000000000188947 */ /* 0x000fea0003800000 */
[----:B------:R-:W-:-:S13]  /*100b0*/  ISETP.NE.AND P0, PT, R0, 0x6, PT ;  /* 0x000000060000780c */ /* 0x000fda0003f05270 */
[----:B------:R-:W-:Y:S05]  /*100c0*/  @P0 BRA `(.L_x_11558) ;  /* 0x0000000800c00947 */ /* 0x000fea0003800000 */
[----:B--2---:R-:W2:Y:S02]  /*100d0*/  LDG.E R4, desc[UR36][R22.64] ;  /* 0x0000002416047981 */ /* 0x004ea4000c1e1900 */
[----:B--2---:R-:W-:-:S06]  /*100e0*/  FMUL.FTZ R4, R4, 1 ;  /* 0x3f80000004047820 */ /* 0x004fcc0000410000 */
[----:B------:R-:W0:Y:S01]  /*100f0*/  F2F.F64.F32 R4, R4 ;  /* 0x0000000400047310 */ /* 0x000e220000201800 */
[----:B------:R-:W-:Y:S05]  /*10100*/  BRA `(.L_x_11559) ;  /* 0x0000000c000c7947 */ /* 0x000fea0003800000 */
.L_x_11563:
[----:B------:R-:W4:Y:S02]  /*10110*/  LDG.E.U16 R0, desc[UR36][R22.64] ;  /* 0x0000002416007981 */ /* 0x000f24000c1e1500 */
[----:B----4-:R-:W-:-:S05]  /*10120*/  HADD2.F32 R0, -RZ, R0.H0_H0 ;  /* 0x20000000ff007230 */ /* 0x010fca0000004100 */
[----:B------:R-:W-:-:S04]  /*10130*/  FMUL.FTZ R0, R0, 1 ;  /* 0x3f80000000007820 */ /* 0x000fc80000410000 */
[----:B--2---:R0:W2:Y:S01]  /*10140*/  F2F.F64.F32 R4, R0 ;  /* 0x0000000000047310 */ /* 0x0040a20000201800 */
[----:B------:R-:W-:Y:S05]  /*10150*/  BRA `(.L_x_11559) ;  /* 0x0000000800f87947 */ /* 0x000fea0003800000 */
.L_x_11562:
        /* <DEDUP_REMOVED lines=10> */
.L_x_11565:
[----:B------:R-:W4:Y:S02]  /*10200*/  LDG.E.U16 R22, desc[UR36][R22.64] ;  /* 0x0000002416167981 */ /* 0x000f24000c1e1500 */
[----:B----4-:R-:W-:-:S05]  /*10210*/  HADD2.F32 R0, -RZ, R22.H0_H0 ;  /* 0x20000016ff007230 */ /* 0x010fca0000004100 */
[----:B------:R-:W-:-:S04]  /*10220*/  FMUL.FTZ R0, R0, 1 ;  /* 0x3f80000000007820 */ /* 0x000fc80000410000 */
[----:B--2---:R0:W2:Y:S01]  /*10230*/  F2F.F64.F32 R4, R0 ;  /* 0x0000000000047310 */ /* 0x0040a20000201800 */
[----:B------:R-:W-:Y:S05]  /*10240*/  BRA `(.L_x_11559) ;  /* 0x0000000800bc7947 */ /* 0x000fea0003800000 */
.L_x_11564:
[----:B--2---:R0:W5:Y:S01]  /*10250*/  LDG.E.64 R4, desc[UR36][R22.64] ;  /* 0x0000002416047981 */ /* 0x004162000c1e1b00 */
[----:B------:R-:W-:Y:S05]  /*10260*/  BRA `(.L_x_11559) ;  /* 0x0000000800b47947 */ /* 0x000fea0003800000 */
.L_x_11554:
        /* <DEDUP_REMOVED lines=9> */
[----:B--2---:R-:W-:Y:S01]  /*10300*/  IMAD.MOV.U32 R4, RZ, RZ, RZ ;  /* 0x000000ffff047224 */ /* 0x004fe200078e00ff */
[----:B----4-:R-:W-:-:S04]  /*10310*/  ISETP.NE.AND P0, PT, R22, RZ, PT ;  /* 0x000000ff1600720c */ /* 0x010fc80003f05270 */
[----:B------:R-:W-:Y:S01]  /*10320*/  FSEL R5, RZ, 1.875, !P0 ;  /* 0x3ff00000ff057808 */ /* 0x000fe20004000000 */
[----:B------:R-:W-:Y:S08]  /*10330*/  BRA `(.L_x_11559) ;  /* 0x0000000800807947 */ /* 0x000ff00003800000 */
.L_x_11568:
[----:B--2---:R0:W5:Y:S01]  /*10340*/  LDG.E.64 R4, desc[UR36][R22.64] ;  /* 0x0000002416047981 */ /* 0x004162000c1e1b00 */
[----:B------:R-:W-:Y:S05]  /*10350*/  BRA `(.L_x_11559) ;  /* 0x0000000800787947 */ /* 0x000fea0003800000 */
.L_x_11567:
        /* <DEDUP_REMOVED lines=25> */
[----:B------:R-:W-:-:S04]  /*104f0*/  FMUL.FTZ R3, R3, 1 ;  /* 0x3f80000003037820 */ /* 0x000fc80000410000 */
[----:B------:R0:W2:Y:S01]  /*10500*/  F2F.F64.F32 R4, R3 ;  /* 0x0000000300047310 */ /* 0x0000a20000201800 */
[----:B------:R-:W-:Y:S05]  /*10510*/  BRA `(.L_x_11559) ;  /* 0x0000000800087947 */ /* 0x000fea0003800000 */
.L_x_11570:
        /* <DEDUP_REMOVED lines=15> */
.L_x_11569:
[----:B------:R-:W4:Y:S02]  /*10610*/  LDG.E.U16 R0, desc[UR36][R22.64] ;  /* 0x0000002416007981 */ /* 0x000f24000c1e1500 */
[----:B----4-:R-:W-:-:S04]  /*10620*/  IMAD.U32 R0, R0, 0x10000, RZ ;  /* 0x0001000000007824 */ /* 0x010fc800078e00ff */
[----:B------:R-:W-:-:S04]  /*10630*/  FMUL.FTZ R0, R0, 1 ;  /* 0x3f80000000007820 */ /* 0x000fc80000410000 */
[----:B--2---:R0:W2:Y:S01]  /*10640*/  F2F.F64.F32 R4, R0 ;  /* 0x0000000000047310 */ /* 0x0040a20000201800 */
[----:B------:R-:W-:Y:S05]  /*10650*/  BRA `(.L_x_11559) ;  /* 0x0000000400b87947 */ /* 0x000fea0003800000 */
.L_x_11566:
        /* <DEDUP_REMOVED lines=8> */
[----:B--2---:R-:W2:Y:S02]  /*106e0*/  LDG.E.U16 R4, desc[UR36][R22.64] ;  /* 0x0000002416047981 */ /* 0x004ea4000c1e1500 */
[----:B--2---:R-:W0:Y:S01]  /*106f0*/  I2F.F64.U16 R4, R4 ;  /* 0x0000000400047312 */ /* 0x004e220000101800 */
[----:B------:R-:W-:Y:S05]  /*10700*/  BRA `(.L_x_11559) ;  /* 0x00000004008c7947 */ /* 0x000fea0003800000 */
.L_x_11573:
        /* <DEDUP_REMOVED lines=21> */
.L_x_11577:
[----:B------:R-:W-:Y:S05]  /*10860*/  BSYNC B1 ;  /* 0x0000000000017941 */ /* 0x000fea0003800000 */
.L_x_11576:
[----:B------:R-:W-:Y:S01]  /*10870*/  LEA R3, R0, 0x3b800000, 0x17 ;  /* 0x3b80000000037811 */ /* 0x000fe200078eb8ff */
[----:B------:R-:W-:-:S05]  /*10880*/  IMAD.SHL.U32 R0, R2, 0x100000, RZ ;  /* 0x0010000002007824 */ /* 0x000fca00078e00ff */
[----:B------:R-:W-:-:S07]  /*10890*/  LOP3.LUT R0, R3, R0, R4, 0xfe, !PT ;  /* 0x0000000003007212 */ /* 0x000fce00078efe04 */
.L_x_11575:
[----:B------:R-:W-:Y:S05]  /*108a0*/  BSYNC B0 ;  /* 0x0000000000007941 */ /* 0x000fea0003800000 */
.L_x_11574:
[----:B------:R-:W-:-:S04]  /*108b0*/  FMUL.FTZ R0, R0, 1 ;  /* 0x3f80000000007820 */ /* 0x000fc80000410000 */
[----:B--2---:R0:W2:Y:S01]  /*108c0*/  F2F.F64.F32 R4, R0 ;  /* 0x0000000000047310 */ /* 0x0040a20000201800 */
[----:B------:R-:W-:Y:S05]  /*108d0*/  BRA `(.L_x_11559) ;  /* 0x0000000400187947 */ /* 0x000fea0003800000 */
.L_x_11572:
[----:B------:R-:W4:Y:S01]  /*108e0*/  LDG.E.U8 R2, desc[UR36][R22.64] ;  /* 0x0000002416027981 */ /* 0x000f22000c1e1100 */
[----:B------:R-:W-:Y:S01]  /*108f0*/  BSSY B0, `(.L_x_11578) ;  /* 0x0000018000007945 */ /* 0x000fe20003800000 */
[----:B------:R-:W-:Y:S01]  /*10900*/  HFMA2.MMA R0, -RZ, RZ, 0, 0 ;  /* 0x00000000ff007435 */ /* 0x000fe200000001ff */
        /* <DEDUP_REMOVED lines=18> */
.L_x_11581:
[----:B------:R-:W-:Y:S05]  /*10a30*/  BSYNC B1 ;  /* 0x0000000000017941 */ /* 0x000fea0003800000 */
.L_x_11580:
[----:B------:R-:W-:Y:S01]  /*10a40*/  LEA R3, R0, 0x37800000, 0x17 ;  /* 0x3780000000037811 */ /* 0x000fe200078eb8ff */
[----:B------:R-:W-:-:S05]  /*10a50*/  IMAD.SHL.U32 R0, R2, 0x200000, RZ ;  /* 0x0020000002007824 */ /* 0x000fca00078e00ff */
[----:B------:R-:W-:-:S07]  /*10a60*/  LOP3.LUT R0, R3, R0, R4, 0xfe, !PT ;  /* 0x0000000003007212 */ /* 0x000fce00078efe04 */
.L_x_11579:
[----:B------:R-:W-:Y:S05]  /*10a70*/  BSYNC B0 ;  /* 0x0000000000007941 */ /* 0x000fea0003800000 */
.L_x_11578:
[----:B------:R-:W-:-:S04]  /*10a80*/  FMUL.FTZ R0, R0, 1 ;  /* 0x3f80000000007820 */ /* 0x000fc80000410000 */
[----:B--2---:R0:W2:Y:S01]  /*10a90*/  F2F.F64.F32 R4, R0 ;  /* 0x0000000000047310 */ /* 0x0040a20000201800 */
[----:B------:R-:W-:Y:S05]  /*10aa0*/  BRA `(.L_x_11559) ;  /* 0x0000000000a47947 */ /* 0x000fea0003800000 */
.L_x_11571:
        /* <DEDUP_REMOVED lines=14> */
.L_x_11585:
[----:B------:R-:W-:Y:S05]  /*10b90*/  BSYNC B0 ;  /* 0x0000000000007941 */ /* 0x000fea0003800000 */
.L_x_11584:
[----:B------:R-:W-:-:S04]  /*10ba0*/  FMUL.FTZ R0, R0, 1 ;  /* 0x3f80000000007820 */ /* 0x000fc80000410000 */
[----:B--2---:R0:W2:Y:S01]  /*10bb0*/  F2F.F64.F32 R4, R0 ;  /* 0x0000000000047310 */ /* 0x0040a20000201800 */
[----:B------:R-:W-:Y:S05]  /*10bc0*/  BRA `(.L_x_11559) ;  /* 0x00000000005c7947 */ /* 0x000fea0003800000 */
.L_x_11558:
        /* <DEDUP_REMOVED lines=16> */
.L_x_11586:
[----:B------:R-:W-:Y:S01]  /*10cd0*/  CS2R R4, SRZ ;  /* 0x0000000000047805 */ /* 0x000fe2000001ff00 */
[----:B------:R-:W-:Y:S06]  /*10ce0*/  BRA `(.L_x_11559) ;  /* 0x0000000000147947 */ /* 0x000fec0003800000 */
.L_x_11583:
[----:B--2---:R-:W2:Y:S02]  /*10cf0*/  LDG.E.64 R4, desc[UR36][R22.64] ;  /* 0x0000002416047981 */ /* 0x004ea4000c1e1b00 */
[----:B--2---:R-:W0:Y:S01]  /*10d00*/  I2F.F64.U64 R4, R4 ;  /* 0x0000000400047312 */ /* 0x004e220000301800 */
[----:B------:R-:W-:Y:S05]  /*10d10*/  BRA `(.L_x_11559) ;  /* 0x0000000000087947 */ /* 0x000fea0003800000 */
.L_x_11582:
[----:B--2---:R-:W2:Y:S02]  /*10d20*/  LDG.E R4, desc[UR36][R22.64] ;  /* 0x0000002416047981 */ /* 0x004ea4000c1e1900 */
[----:B--2---:R-:W0:Y:S02]  /*10d30*/  I2F.F64.U32 R4, R4 ;  /* 0x0000000400047312 */ /* 0x004e240000201800 */
.L_x_11559:
        /* <DEDUP_REMOVED lines=18> */
.L_x_11590:
[----:B------:R-:W0:Y:S02]  /*10e60*/  F2I.S64.F64.TRUNC R4, R4 ;  /* 0x0000000400047311 */ /* 0x000e24000030d900 */
[----:B0-----:R-:W-:-:S05]  /*10e70*/  IMAD.MOV.U32 R3, RZ, RZ, R4 ;  /* 0x000000ffff037224 */ /* 0x001fca00078e0004 */
[----:B------:R-:W-:Y:S01]  /*10e80*/  STG.E.U8 desc[UR36][R16.64], R3 ;  /* 0x0000000310007986 */ /* 0x000fe2000c101124 */
[----:B------:R-:W-:Y:S05]  /*10e90*/  EXIT ;  /* 0x000000000000794d */ /* 0x000fea0003800000 */
.L_x_11589:
        /* <DEDUP_REMOVED lines=9> */
.L_x_11593:
[----:B------:R-:W0:Y:S02]  /*10f30*/  F2I.F64.TRUNC R5, R4 ;  /* 0x0000000400057311 */ /* 0x000e24000030d100 */
[----:B0-----:R-:W-:Y:S01]  /*10f40*/  STG.E desc[UR36][R16.64], R5 ;  /* 0x0000000510007986 */ /* 0x001fe2000c101924 */
[----:B------:R-:W-:Y:S05]  /*10f50*/  EXIT ;  /* 0x000000000000794d */ /* 0x000fea0003800000 */
.L_x_11592:
[----:B------:R-:W0:Y:S02]  /*10f60*/  F2I.F64.TRUNC R5, R4 ;  /* 0x0000000400057311 */ /* 0x000e24000030d100 */
[----:B0-----:R-:W-:Y:S01]  /*10f70*/  STG.E.U16 desc[UR36][R16.64], R5 ;  /* 0x0000000510007986 */ /* 0x001fe2000c101524 */
[----:B------:R-:W-:Y:S05]  /*10f80*/  EXIT ;  /* 0x000000000000794d */ /* 0x000fea0003800000 */
.L_x_11588:
        /* <DEDUP_REMOVED lines=13> */
.L_x_11595:
        /* <DEDUP_REMOVED lines=8> */
.L_x_11594:
        /* <DEDUP_REMOVED lines=14> */
.L_x_11597:
        /* <DEDUP_REMOVED lines=9> */
.L_x_11596:
[----:B------:R-:W-:Y:S01]  /*11250*/  STG.E.64 desc[UR36][R16.64], R4 ;  /* 0x0000000410007986 */ /* 0x000fe2000c101b24 */
[----:B------:R-:W-:Y:S05]  /*11260*/  EXIT ;  /* 0x000000000000794d */ /* 0x000fea0003800000 */
.L_x_11587:
        /* <DEDUP_REMOVED lines=12> */
.L_x_11600:
[----:B------:R-:W-:-:S05]  /*11330*/  CS2R R6, SRZ ;  /* 0x0000000000067805 */ /* 0x000fca000001ff00 */
[----:B------:R-:W-:Y:S01]  /*11340*/  STG.E.128 desc[UR36][R16.64], R4 ;  /* 0x0000000410007986 */ /* 0x000fe2000c101d24 */
[----:B------:R-:W-:Y:S05]  /*11350*/  EXIT ;  /* 0x000000000000794d */ /* 0x000fea0003800000 */
.L_x_11599:
        /* <DEDUP_REMOVED lines=23> */
[----:B------:R-:W-:Y:S02]  /*114d0*/  @P0 SHF.R.U32.HI R0, RZ, 0x14, R0 ;  /* 0x00000014ff000819 */ /* 0x000fe40000011600 */
[----:B------:R-:W-:-:S07]  /*114e0*/  @!P0 IADD3 R0, R2, -0x46800000, RZ ;  /* 0xb980000002008810 */ /* 0x000fce0007ffe0ff */
.L_x_11604:
[----:B------:R-:W-:Y:S05]  /*114f0*/  BSYNC B0 ;  /* 0x0000000000007941 */ /* 0x000fea0003800000 */
.L_x_11603:
[----:B------:R-:W-:-:S05]  /*11500*/  LOP3.LUT R3, R0, R3, RZ, 0xfc, !PT ;  /* 0x0000000300037212 */ /* 0x000fca00078efcff */
[----:B------:R-:W-:Y:S01]  /*11510*/  STG.E.U8 desc[UR36][R16.64], R3 ;  /* 0x0000000310007986 */ /* 0x000fe2000c101124 */
[----:B------:R-:W-:Y:S05]  /*11520*/  EXIT ;  /* 0x000000000000794d */ /* 0x000fea0003800000 */
.L_x_11602:
        /* <DEDUP_REMOVED lines=17> */
.L_x_11606:
[----:B------:R-:W-:Y:S01]  /*11640*/  IMAD.MOV.U32 R0, RZ, RZ, 0x7f ;  /* 0x0000007fff007424 */ /* 0x000fe200078e00ff */
[----:B------:R-:W-:-:S04]  /*11650*/  ISETP.GT.U32.AND P0, PT, R2, 0x7f800000, PT ;  /* 0x7f8000000200780c */ /* 0x000fc80003f04070 */
[----:B------:R-:W-:-:S09]  /*11660*/  SEL R0, R0, 0x7c, P0 ;  /* 0x0000007c00007807 */ /* 0x000fd20000000000 */
.L_x_11607:
[----:B------:R-:W-:Y:S05]  /*11670*/  BSYNC B0 ;  /* 0x0000000000007941 */ /* 0x000fea0003800000 */
.L_x_11605:
[----:B------:R-:W-:-:S04]  /*11680*/  LOP3.LUT R2, R3, 0x80000000, RZ, 0xc0, !PT ;  /* 0x8000000003027812 */ /* 0x000fc800078ec0ff */
[----:B------:R-:W-:-:S04]  /*11690*/  SHF.R.U32.HI R3, RZ, 0x18, R2 ;  /* 0x00000018ff037819 */ /* 0x000fc80000011602 */
[----:B------:R-:W-:-:S05]  /*116a0*/  LOP3.LUT R3, R0, R3, RZ, 0xfc, !PT ;  /* 0x0000000300037212 */ /* 0x000fca00078efcff */
[----:B------:R-:W-:Y:S01]  /*116b0*/  STG.E.U8 desc[UR36][R16.64], R3 ;  /* 0x0000000310007986 */ /* 0x000fe2000c101124 */
[----:B------:R-:W-:Y:S05]  /*116c0*/  EXIT ;  /* 0x000000000000794d */ /* 0x000fea0003800000 */
.L_x_11601:
        /* <DEDUP_REMOVED lines=8> */
.L_x_11598:
        /* <DEDUP_REMOVED lines=11> */
.L_x_11610:
        /* <DEDUP_REMOVED lines=21> */
.L_x_11613:
[----:B------:R-:W-:-:S04]  /*11950*/  LOP3.LUT R2, R3, 0x80000000, RZ, 0xc0, !PT ;  /* 0x8000000003027812 */ /* 0x000fc800078ec0ff */
[----:B------:R-:W-:-:S04]  /*11960*/  SHF.R.U32.HI R3, RZ, 0x18, R2 ;  /* 0x00000018ff037819 */ /* 0x000fc80000011602 */
[----:B------:R-:W-:-:S04]  /*11970*/  LOP3.LUT R0, R0, R3, RZ, 0xfc, !PT ;  /* 0x0000000300007212 */ /* 0x000fc800078efcff */
[----:B------:R-:W-:-:S07]  /*11980*/  PRMT R8, R0, 0x7610, R8 ;  /* 0x0000761000087816 */ /* 0x000fce0000000008 */
.L_x_11612:
[----:B------:R-:W-:Y:S05]  /*11990*/  BSYNC B0 ;  /* 0x0000000000007941 */ /* 0x000fea0003800000 */
.L_x_11611:
[----:B------:R-:W-:Y:S01]  /*119a0*/  STG.E.U8 desc[UR36][R16.64], R8 ;  /* 0x0000000810007986 */ /* 0x000fe2000c101124 */
[----:B------:R-:W-:Y:S05]  /*119b0*/  EXIT ;  /* 0x000000000000794d */ /* 0x000fea0003800000 */
.L_x_11609:
        /* <DEDUP_REMOVED lines=21> */
.L_x_11616:
[----:B------:R-:W-:-:S04]  /*11b10*/  LOP3.LUT R2, R3, 0x80000000, RZ, 0xc0, !PT ;  /* 0x8000000003027812 */ /* 0x000fc800078ec0ff */
[----:B------:R-:W-:-:S04]  /*11b20*/  SHF.R.U32.HI R3, RZ, 0x18, R2 ;  /* 0x00000018ff037819 */ /* 0x000fc80000011602 */
[----:B------:R-:W-:-:S04]  /*11b30*/  LOP3.LUT R0, R0, R3, RZ, 0xfc, !PT ;  /* 0x0000000300007212 */ /* 0x000fc800078efcff */
[----:B------:R-:W-:-:S07]  /*11b40*/  PRMT R8, R0, 0x7610, R8 ;  /* 0x0000761000087816 */ /* 0x000fce0000000008 */
.L_x_11615:
[----:B------:R-:W-:Y:S05]  /*11b50*/  BSYNC B0 ;  /* 0x0000000000007941 */ /* 0x000fea0003800000 */
.L_x_11614:
[----:B------:R-:W-:Y:S01]  /*11b60*/  STG.E.U8 desc[UR36][R16.64], R8 ;  /* 0x0000000810007986 */ /* 0x000fe2000c101124 */
[----:B------:R-:W-:Y:S05]  /*11b70*/  EXIT ;  /* 0x000000000000794d */ /* 0x000fea0003800000 */
.L_x_11608:
        /* <DEDUP_REMOVED lines=26> */
.L_x_11591:
        /* <DEDUP_REMOVED lines=16> */
.L_x_11619:
[----:B------:R-:W-:Y:S05]  /*11e20*/  EXIT ;  /* 0x000000000000794d */ /* 0x000fea0003800000 */
.L_x_11618:
[----:B------:R-:W0:Y:S02]  /*11e30*/  F2I.U64.F64.TRUNC R4, R4 ;  /* 0x0000000400047311 */ /* 0x000e24000030d800 */
[----:B0-----:R-:W-:Y:S01]  /*11e40*/  STG.E.64 desc[UR36][R16.64], R4 ;  /* 0x0000000410007986 */ /* 0x001fe2000c101b24 */
[----:B------:R-:W-:Y:S05]  /*11e50*/  EXIT ;  /* 0x000000000000794d */ /* 0x000fea0003800000 */
.L_x_11617:
[----:B------:R-:W0:Y:S02]  /*11e60*/  F2I.U32.F64.TRUNC R5, R4 ;  /* 0x0000000400057311 */ /* 0x000e24000030d000 */
[----:B0-----:R-:W-:Y:S01]  /*11e70*/  STG.E desc[UR36][R16.64], R5 ;  /* 0x0000000510007986 */ /* 0x001fe2000c101924 */
[----:B------:R-:W-:Y:S05]  /*11e80*/  EXIT ;  /* 0x000000000000794d */ /* 0x000fea0003800000 */
.L_x_11620:
        /* <DEDUP_REMOVED lines=15> */
.L_x_24161:


//--------------------- .text._ZN2at6native27unrolled_elementwise_kernelIZZZNS0_54_GLOBAL__N__d8c5977b_16_LinearAlgebra_cu_7dd49032_297216addr_kernel_cudaERNS_14TensorIteratorERKN3c106ScalarES8_ENKUlvE_clEvENKUlvE4_clEvEUldddE_St5arrayIPcLm4EELi4E23TrivialOffsetCalculatorILi3EjESF_ILi1EjENS0_6memory12LoadWithCastILi3EEENSI_13StoreWithCastILi1EEEEEviT_T0_T2_T3_T4_T5_ --------------------------
	.section	.text._ZN2at6native27unrolled_elementwise_kernelIZZZNS0_54_GLOBAL__N__d8c5977b_16_LinearAlgebra_cu_7dd49032_297216addr_kernel_cudaERNS_14TensorIteratorERKN3c106ScalarES8_ENKUlvE_clEvENKUlvE4_clEvEUldddE_St5arrayIPcLm4EELi4E23TrivialOffsetCalculatorILi3EjESF_ILi1EjENS0_6memory12LoadWithCastILi3EEENSI_13StoreWithCastILi1EEEEEviT_T0_T2_T3_T4_T5_,"ax",@progbits
	.align	128
        .global         _ZN2at6native27unrolled_elementwise_kernelIZZZNS0_54_GLOBAL__N__d8c5977b_16_LinearAlgebra_cu_7dd49032_297216addr_kernel_cudaERNS_14TensorIteratorERKN3c106ScalarES8_ENKUlvE_clEvENKUlvE4_clEvEUldddE_St5arrayIPcLm4EELi4E23TrivialOffsetCalculatorILi3EjESF_ILi1EjENS0_6memory12LoadWithCastILi3EEENSI_13StoreWithCastILi1EEEEEviT_T0_T2_T3_T4_T5_
        .type           _ZN2at6native27unrolled_elementwise_kernelIZZZNS0_54_GLOBAL__N__d8c5977b_16_LinearAlgebra_cu_7dd49032_297216addr_kernel_cudaERNS_14TensorIteratorERKN3c106ScalarES8_ENKUlvE_clEvENKUlvE4_clEvEUldddE_St5arrayIPcLm4EELi4E23TrivialOffsetCalculatorILi3EjESF_ILi1EjENS0_6memory12LoadWithCastILi3EEENSI_13StoreWithCastILi1EEEEEviT_T0_T2_T3_T4_T5_,@function
        .size           _ZN2at6native27unrolled_elementwise_kernelIZZZNS0_54_GLOBAL__N__d8c5977b_16_LinearAlgebra_cu_7dd49032_297216addr_kernel_cudaERNS_14TensorIteratorERKN3c106ScalarES8_ENKUlvE_clEvENKUlvE4_clEvEUldddE_St5arrayIPcLm4EELi4E23TrivialOffsetCalculatorILi3EjESF_ILi1EjENS0_6memory12LoadWithCastILi3EEENSI_13StoreWithCastILi1EEEEEviT_T0_T2_T3_T4_T5_,(.L_x_24162 - _ZN2at6native27unrolled_elementwise_kernelIZZZNS0_54_GLOBAL__N__d8c5977b_16_LinearAlgebra_cu_7dd49032_297216addr_kernel_cudaERNS_14TensorIteratorERKN3c106ScalarES8_ENKUlvE_clEvENKUlvE4_clEvEUldddE_St5arrayIPcLm4EELi4E23TrivialOffsetCalculatorILi3EjESF_ILi1EjENS0_6memory12LoadWithCastILi3EEENSI_13StoreWithCastILi1EEEEEviT_T0_T2_T3_T4_T5_)
        .other          _ZN2at6native27unrolled_elementwise_kernelIZZZNS0_54_GLOBAL__N__d8c5977b_16_LinearAlgebra_cu_7dd49032_297216addr_kernel_cudaERNS_14TensorIteratorERKN3c106ScalarES8_ENKUlvE_clEvENKUlvE4_clEvEUldddE_St5arrayIPcLm4EELi4E23TrivialOffsetCalculatorILi3EjESF_ILi1EjENS0_6memory12LoadWithCastILi3EEENSI_13StoreWithCastILi1EEEEEviT_T0_T2_T3_T4_T5_,@"STO_CUDA_ENTRY STV_DEFAULT"
_ZN2at6native27unrolled_elementwise_kernelIZZZNS0_54_GLOBAL__N__d8c5977b_16_LinearAlgebra_cu_7dd49032_297216addr_kernel_cudaERNS_14TensorIteratorERKN3c106ScalarES8_ENKUlvE_clEvENKUlvE4_clEvEUldddE_St5arrayIPcLm4EELi4E23TrivialOffsetCalculatorILi3EjESF_ILi1EjENS0_6memory12LoadWithCastILi3EEENSI_13StoreWithCastILi1EEEEEviT_T0_T2_T3_T4_T5_:
.text._ZN2at6native27unrolled_elementwise_kernelIZZZNS0_54_GLOBAL__N__d8c5977b_16_LinearAlgebra_cu_7dd49032_297216addr_kernel_cudaERNS_14TensorIteratorERKN3c106ScalarES8_ENKUlvE_clEvENKUlvE4_clEvEUldddE_St5arrayIPcLm4EELi4E23TrivialOffsetCalculatorILi3EjESF_ILi1EjENS0_6memory12LoadWithCastILi3EEENSI_13StoreWithCastILi1EEEEEviT_T0_T2_T3_T4_T5_:
        /* <DEDUP_REMOVED lines=40> */
.L_x_11623:
        /* <DEDUP_REMOVED lines=19> */
.L_x_11627:
[----:B------:R-:W2:Y:S02]  /*03b0*/  LDG.E.U8 R4, desc[UR36][R4.64] ;  /* 0x0000002404047981 */ /* 0x000ea4000c1e1100 */
[----:B--2---:R1:W2:Y:S01]  /*03c0*/  I2F.F64.U16 R36, R4 ;  /* 0x0000000400247312 */ /* 0x0042a20000101800 */
[----:B------:R-:W-:Y:S05]  /*03d0*/  BRA `(.L_x_11629) ;  /* 0x0000000c00747947 */ /* 0x000fea0003800000 */
.L_x_11626:
        /* <DEDUP_REMOVED lines=9> */
.L_x_11631:
[----:B------:R-:W2:Y:S02]  /*0470*/  LDG.E R4, desc[UR36][R4.64] ;  /* 0x0000002404047981 */ /* 0x000ea4000c1e1900 */
[----:B--2---:R1:W2:Y:S01]  /*0480*/  I2F.F64 R36, R4 ;  /* 0x0000000400247312 */ /* 0x0042a20000201c00 */
[----:B------:R-:W-:Y:S05]  /*0490*/  BRA `(.L_x_11629) ;  /* 0x0000000c00447947 */ /* 0x000fea0003800000 */
.L_x_11630:
[----:B------:R-:W2:Y:S02]  /*04a0*/  LDG.E.U16 R4, desc[UR36][R4.64] ;  /* 0x0000002404047981 */ /* 0x000ea4000c1e1500 */
[----:B--2---:R1:W2:Y:S01]  /*04b0*/  I2F.F64.S16 R36, R4 ;  /* 0x0000000400247312 */ /* 0x0042a20000101c00 */
[----:B------:R-:W-:Y:S05]  /*04c0*/  BRA `(.L_x_11629) ;  /* 0x0000000c00387947 */ /* 0x000fea0003800000 */
.L_x_11625:
        /* <DEDUP_REMOVED lines=8> */
[----:B------:R-:W3:Y:S01]  /*0550*/  F2F.F64.F32 R36, R36 ;  /* 0x0000002400247310 */ /* 0x000ee20000201800 */
[----:B------:R-:W-:Y:S05]  /*0560*/  BRA `(.L_x_11629) ;  /* 0x0000000c00107947 */ /* 0x000fea0003800000 */
.L_x_11633:
[----:B------:R-:W2:Y:S02]  /*0570*/  LDG.E.U16 R0, desc[UR36][R4.64] ;  /* 0x0000002404007981 */ /* 0x000ea4000c1e1500 */
[----:B--2---:R-:W-:-:S05]  /*0580*/  HADD2.F32 R0, -RZ, R0.H0_H0 ;  /* 0x20000000ff007230 */ /* 0x004fca0000004100 */
[----:B------:R-:W-:-:S04]  /*0590*/  FMUL.FTZ R0, R0, 1 ;  /* 0x3f80000000007820 */ /* 0x000fc80000410000 */
[----:B------:R1:W2:Y:S01]  /*05a0*/  F2F.F64.F32 R36, R0 ;  /* 0x0000000000247310 */ /* 0x0002a20000201800 */
[----:B------:R-:W-:Y:S05]  /*05b0*/  BRA `(.L_x_11629) ;  /* 0x0000000800fc7947 */ /* 0x000fea0003800000 */
.L_x_11632:
        /* <DEDUP_REMOVED lines=10> */
.L_x_11635:
[----:B------:R-:W2:Y:S02]  /*0660*/  LDG.E.U16 R4, desc[UR36][R4.64] ;  /* 0x0000002404047981 */ /* 0x000ea4000c1e1500 */
[----:B--2---:R-:W-:-:S05]  /*0670*/  HADD2.F32 R0, -RZ, R4.H0_H0 ;  /* 0x20000004ff007230 */ /* 0x004fca0000004100 */
[----:B------:R-:W-:-:S04]  /*0680*/  FMUL.FTZ R0, R0, 1 ;  /* 0x3f80000000007820 */ /* 0x000fc80000410000 */
[----:B------:R4:W1:Y:S01]  /*0690*/  F2F.F64.F32 R36, R0 ;  /* 0x0000000000247310 */ /* 0x0008620000201800 */
[----:B------:R-:W-:Y:S05]  /*06a0*/  BRA `(.L_x_11629) ;  /* 0x0000000800c07947 */ /* 0x000fea0003800000 */
.L_x_11634:
[----:B------:R1:W5:Y:S01]  /*06b0*/  LDG.E.64 R36, desc[UR36][R4.64] ;  /* 0x0000002404247981 */ /* 0x000362000c1e1b00 */
[----:B------:R-:W-:Y:S05]  /*06c0*/  BRA `(.L_x_11629) ;  /* 0x0000000800b87947 */ /* 0x000fea0003800000 */
.L_x_11624:
        /* <DEDUP_REMOVED lines=13> */
.L_x_11638:
[----:B------:R1:W5:Y:S01]  /*07a0*/  LDG.E.64 R36, desc[UR36][R4.64] ;  /* 0x0000002404247981 */ /* 0x000362000c1e1b00 */
[----:B------:R-:W-:Y:S05]  /*07b0*/  BRA `(.L_x_11629) ;  /* 0x00000008007c7947 */ /* 0x000fea0003800000 */
.L_x_11637:
        /* <DEDUP_REMOVED lines=28> */
.L_x_11640:
        /* <DEDUP_REMOVED lines=16> */
.L_x_11639:
[----:B------:R-:W2:Y:S02]  /*0a80*/  LDG.E.U16 R0, desc[UR36][R4.64] ;  /* 0x0000002404007981 */ /* 0x000ea4000c1e1500 */
[----:B--2---:R-:W-:-:S04]  /*0a90*/  IMAD.U32 R0, R0, 0x10000, RZ ;  /* 0x0001000000007824 */ /* 0x004fc800078e00ff */
[----:B------:R-:W-:-:S04]  /*0aa0*/  FMUL.FTZ R0, R0, 1 ;  /* 0x3f80000000007820 */ /* 0x000fc80000410000 */
[----:B------:R1:W2:Y:S01]  /*0ab0*/  F2F.F64.F32 R36, R0 ;  /* 0x0000000000247310 */ /* 0x0002a20000201800 */
[----:B------:R-:W-:Y:S05]  /*0ac0*/  BRA `(.L_x_11629) ;  /* 0x0000000400b87947 */ /* 0x000fea0003800000 */
.L_x_11636:
        /* <DEDUP_REMOVED lines=11> */
.L_x_11643:
        /* <DEDUP_REMOVED lines=21> */
.L_x_11647:
[----:B------:R-:W-:Y:S05]  /*0cd0*/  BSYNC B1 ;  /* 0x0000000000017941 */ /* 0x000fea0003800000 */
.L_x_11646:
[----:B------:R-:W-:Y:S01]  /*0ce0*/  LEA R5, R0, 0x3b800000, 0x17 ;  /* 0x3b80000000057811 */ /* 0x000fe200078eb8ff */
[----:B------:R-:W-:-:S05]  /*0cf0*/  IMAD.SHL.U32 R0, R3, 0x100000, RZ ;  /* 0x0010000003007824 */ /* 0x000fca00078e00ff */
[----:B------:R-:W-:-:S07]  /*0d00*/  LOP3.LUT R0, R5, R0, R6, 0xfe, !PT ;  /* 0x0000000005007212 */ /* 0x000fce00078efe06 */
.L_x_11645:
[----:B------:R-:W-:Y:S05]  /*0d10*/  BSYNC B0 ;  /* 0x0000000000007941 */ /* 0x000fea0003800000 */
.L_x_11644:
[----:B------:R-:W-:-:S04]  /*0d20*/  FMUL.FTZ R0, R0, 1 ;  /* 0x3f80000000007820 */ /* 0x000fc80000410000 */
[----:B------:R1:W2:Y:S01]  /*0d30*/  F2F.F64.F32 R36, R0 ;  /* 0x0000000000247310 */ /* 0x0002a20000201800 */
[----:B------:R-:W-:Y:S05]  /*0d40*/  BRA `(.L_x_11629) ;  /* 0x0000000400187947 */ /* 0x000fea0003800000 */
.L_x_11642:
        /* <DEDUP_REMOVED lines=21> */
.L_x_11651:
[----:B------:R-:W-:Y:S05]  /*0ea0*/  BSYNC B1 ;  /* 0x0000000000017941 */ /* 0x000fea0003800000 */
.L_x_11650:
[----:B------:R-:W-:Y:S01]  /*0eb0*/  LEA R5, R0, 0x37800000, 0x17 ;  /* 0x3780000000057811 */ /* 0x000fe200078eb8ff */
[----:B------:R-:W-:-:S05]  /*0ec0*/  IMAD.SHL.U32 R0, R3, 0x200000, RZ ;  /* 0x0020000003007824 */ /* 0x000fca00078e00ff */
[----:B------:R-:W-:-:S07]  /*0ed0*/  LOP3.LUT R0, R5, R0, R6, 0xfe, !PT ;  /* 0x0000000005007212 */ /* 0x000fce00078efe06 */
.L_x_11649:
[----:B------:R-:W-:Y:S05]  /*0ee0*/  BSYNC B0 ;  /* 0x0000000000007941 */ /* 0x000fea0003800000 */
.L_x_11648:
[----:B------:R-:W-:-:S04]  /*0ef0*/  FMUL.FTZ R0, R0, 1 ;  /* 0x3f80000000007820 */ /* 0x000fc80000410000 */
[----:B------:R1:W2:Y:S01]  /*0f00*/  F2F.F64.F32 R36, R0 ;  /* 0x0000000000247310 */ /* 0x0002a20000201800 */
[----:B------:R-:W-:Y:S05]  /*0f10*/  BRA `(.L_x_11629) ;  /* 0x0000000000a47947 */ /* 0x000fea0003800000 */
.L_x_11641:
        /* <DEDUP_REMOVED lines=14> */
.L_x_11655:
[----:B------:R-:W-:Y:S05]  /*1000*/  BSYNC B0 ;  /* 0x0000000000007941 */ /* 0x000fea0003800000 */
.L_x_11654:
[----:B------:R-:W-:-:S04]  /*1010*/  FMUL.FTZ R0, R0, 1 ;  /* 0x3f80000000007820 */ /* 0x000fc80000410000 */
[----:B------:R1:W2:Y:S01]  /*1020*/  F2F.F64.F32 R36, R0 ;  /* 0x0000000000247310 */ /* 0x0002a20000201800 */
[----:B------:R-:W-:Y:S05]  /*1030*/  BRA `(.L_x_11629) ;  /* 0x00000000005c7947 */ /* 0x000fea0003800000 */
.L_x_11628:
        /* <DEDUP_REMOVED lines=16> */
.L_x_11656:
[----:B------:R-:W-:Y:S01]  /*1140*/  CS2R R36, SRZ ;  /* 0x0000000000247805 */ /* 0x000fe2000001ff00 */
[----:B------:R-:W-:Y:S06]  /*1150*/  BRA `(.L_x_11629) ;  /* 0x0000000000147947 */ /* 0x000fec0003800000 */
.L_x_11653:
[----:B------:R-:W2:Y:S02]  /*1160*/  LDG.E.64 R36, desc[UR36][R4.64] ;  /* 0x0000002404247981 */ /* 0x000ea4000c1e1b00 */
[----:B--2---:R-:W1:Y:S01]  /*1170*/  I2F.F64.U64 R36, R36 ;  /* 0x0000002400247312 */ /* 0x004e620000301800 */
[----:B------:R-:W-:Y:S05]  /*1180*/  BRA `(.L_x_11629) ;  /* 0x0000000000087947 */ /* 0x000fea0003800000 */
.L_x_11652:
[----:B------:R-:W2:Y:S02]  /*1190*/  LDG.E R4, desc[UR36][R4.64] ;  /* 0x0000002404047981 */ /* 0x000ea4000c1e1900 */
[----:B--2---:R1:W2:Y:S02]  /*11a0*/  I2F.F64.U32 R36, R4 ;  /* 0x0000000400247312 */ /* 0x0042a40000201800 */
.L_x_11629:
        /* <DEDUP_REMOVED lines=19> */
.L_x_11660:
[----:B------:R-:W4:Y:S02]  /*12e0*/  LDG.E.U8 R4, desc[UR36][R4.64] ;  /* 0x0000002404047981 */ /* 0x000f24000c1e1100 */
[----:B----4-:R0:W1:Y:S01]  /*12f0*/  I2F.F64.U16 R32, R4 ;  /* 0x0000000400207312 */ /* 0x0100620000101800 */
[----:B------:R-:W-:Y:S05]  /*1300*/  BRA `(.L_x_11662) ;  /* 0x0000000c00707947 */ /* 0x000fea0003800000 */
.L_x_11659:
        /* <DEDUP_REMOVED lines=9> */
.L_x_11664:
[----:B------:R-:W4:Y:S02]  /*13a0*/  LDG.E R4, desc[UR36][R4.64] ;  /* 0x0000002404047981 */ /* 0x000f24000c1e1900 */
[----:B----4-:R0:W1:Y:S01]  /*13b0*/  I2F.F64 R32, R4 ;  /* 0x0000000400207312 */ /* 0x0100620000201c00 */
[----:B------:R-:W-:Y:S05]  /*13c0*/  BRA `(.L_x_11662) ;  /* 0x0000000c00407947 */ /* 0x000fea0003800000 */
.L_x_11663:
[----:B------:R-:W4:Y:S02]  /*13d0*/  LDG.E.U16 R4, desc[UR36][R4.64] ;  /* 0x0000002404047981 */ /* 0x000f24000c1e1500 */
[----:B----4-:R0:W1:Y:S01]  /*13e0*/  I2F.F64.S16 R32, R4 ;  /* 0x0000000400207312 */ /* 0x0100620000101c00 */
[----:B------:R-:W-:Y:S05]  /*13f0*/  BRA `(.L_x_11662) ;  /* 0x0000000c00347947 */ /* 0x000fea0003800000 */
.L_x_11658:
        /* <DEDUP_REMOVED lines=10> */
.L_x_11666:
[----:B------:R-:W4:Y:S02]  /*14a0*/  LDG.E.U16 R0, desc[UR36][R4.64] ;  /* 0x0000002404007981 */ /* 0x000f24000c1e1500 */
[----:B----4-:R-:W-:-:S05]  /*14b0*/  HADD2.F32 R0, -RZ, R0.H0_H0 ;  /* 0x20000000ff007230 */ /* 0x010fca0000004100 */
[----:B------:R-:W-:-:S04]  /*14c0*/  FMUL.FTZ R0, R0, 1 ;  /* 0x3f80000000007820 */ /* 0x000fc80000410000 */
[----:B------:R0:W1:Y:S01]  /*14d0*/  F2F.F64.F32 R32, R0 ;  /* 0x0000000000207310 */ /* 0x0000620000201800 */
[----:B------:R-:W-:Y:S05]  /*14e0*/  BRA `(.L_x_11662) ;  /* 0x0000000800f87947 */ /* 0x000fea0003800000 */
.L_x_11665:
        /* <DEDUP_REMOVED lines=10> */
.L_x_11668:
[----:B------:R-:W4:Y:S02]  /*1590*/  LDG.E.U16 R4, desc[UR36][R4.64] ;  /* 0x0000002404047981 */ /* 0x000f24000c1e1500 */
[----:B----4-:R-:W-:-:S05]  /*15a0*/  HADD2.F32 R0, -RZ, R4.H0_H0 ;  /* 0x20000004ff007230 */ /* 0x010fca0000004100 */
[----:B------:R-:W-:-:S04]  /*15b0*/  FMUL.FTZ R0, R0, 1 ;  /* 0x3f80000000007820 */ /* 0x000fc80000410000 */
[----:B------:R0:W1:Y:S01]  /*15c0*/  F2F.F64.F32 R32, R0 ;  /* 0x0000000000207310 */ /* 0x0000620000201800 */
[----:B------:R-:W-:Y:S05]  /*15d0*/  BRA `(.L_x_11662) ;  /* 0x0000000800bc7947 */ /* 0x000fea0003800000 */
.L_x_11667:
[----:B------:R0:W5:Y:S01]  /*15e0*/  LDG.E.64 R32, desc[UR36][R4.64] ;  /* 0x0000002404207981 */ /* 0x000162000c1e1b00 */
[----:B------:R-:W-:Y:S05]  /*15f0*/  BRA `(.L_x_11662) ;  /* 0x0000000800b47947 */ /* 0x000fea0003800000 */
.L_x_11657:
        /* <DEDUP_REMOVED lines=13> */
.L_x_11671:
[----:B------:R0:W5:Y:S01]  /*16d0*/  LDG.E.64 R32, desc[UR36][R4.64] ;  /* 0x0000002404207981 */ /* 0x000162000c1e1b00 */
[----:B------:R-:W-:Y:S05]  /*16e0*/  BRA `(.L_x_11662) ;  /* 0x0000000800787947 */ /* 0x000fea0003800000 */
.L_x_11670:
        /* <DEDUP_REMOVED lines=28> */
.L_x_11673:
        /* <DEDUP_REMOVED lines=15> */
.L_x_11672:
[----:B------:R-:W4:Y:S02]  /*19a0*/  LDG.E.U16 R0, desc[UR36][R4.64] ;  /* 0x0000002404007981 */ /* 0x000f24000c1e1500 */
[----:B----4-:R-:W-:-:S04]  /*19b0*/  IMAD.U32 R0, R0, 0x10000, RZ ;  /* 0x0001000000007824 */ /* 0x010fc800078e00ff */
[----:B------:R-:W-:-:S04]  /*19c0*/  FMUL.FTZ R0, R0, 1 ;  /* 0x3f80000000007820 */ /* 0x000fc80000410000 */
[----:B------:R0:W1:Y:S01]  /*19d0*/  F2F.F64.F32 R32, R0 ;  /* 0x0000000000207310 */ /* 0x0000620000201800 */
[----:B------:R-:W-:Y:S05]  /*19e0*/  BRA `(.L_x_11662) ;  /* 0x0000000400b87947 */ /* 0x000fea0003800000 */
.L_x_11669:
        /* <DEDUP_REMOVED lines=11> */
.L_x_11676:
        /* <DEDUP_REMOVED lines=21> */
.L_x_11680:
[----:B------:R-:W-:Y:S05]  /*1bf0*/  BSYNC B1 ;  /* 0x0000000000017941 */ /* 0x000fea0003800000 */
.L_x_11679:
[----:B------:R-:W-:Y:S01]  /*1c00*/  LEA R5, R0, 0x3b800000, 0x17 ;  /* 0x3b80000000057811 */ /* 0x000fe200078eb8ff */
[----:B------:R-:W-:-:S05]  /*1c10*/  IMAD.SHL.U32 R0, R3, 0x100000, RZ ;  /* 0x0010000003007824 */ /* 0x000fca00078e00ff */
[----:B------:R-:W-:-:S07]  /*1c20*/  LOP3.LUT R0, R5, R0, R6, 0xfe, !PT ;  /* 0x0000000005007212 */ /* 0x000fce00078efe06 */
.L_x_11678:
[----:B------:R-:W-:Y:S05]  /*1c30*/  BSYNC B0 ;  /* 0x0000000000007941 */ /* 0x000fea0003800000 */
.L_x_11677:
[----:B------:R-:W-:-:S04]  /*1c40*/  FMUL.FTZ R0, R0, 1 ;  /* 0x3f80000000007820 */ /* 0x000fc80000410000 */
[----:B------:R4:W0:Y:S01]  /*1c50*/  F2F.F64.F32 R32, R0 ;  /* 0x0000000000207310 */ /* 0x0008220000201800 */
[----:B------:R-:W-:Y:S05]  /*1c60*/  BRA `(.L_x_11662) ;  /* 0x0000000400187947 */ /* 0x000fea0003800000 */
.L_x_11675:
        /* <DEDUP_REMOVED lines=21> */
.L_x_11684:
[----:B------:R-:W-:Y:S05]  /*1dc0*/  BSYNC B1 ;  /* 0x0000000000017941 */ /* 0x000fea0003800000 */
.L_x_11683:
[----:B------:R-:W-:Y:S01]  /*1dd0*/  LEA R5, R0, 0x37800000, 0x17 ;  /* 0x3780000000057811 */ /* 0x000fe200078eb8ff */
[----:B------:R-:W-:-:S05]  /*1de0*/  IMAD.SHL.U32 R0, R3, 0x200000, RZ ;  /* 0x0020000003007824 */ /* 0x000fca00078e00ff */
[----:B------:R-:W-:-:S07]  /*1df0*/  LOP3.LUT R0, R5, R0, R6, 0xfe, !PT ;  /* 0x0000000005007212 */ /* 0x000fce00078efe06 */
.L_x_11682:
[----:B------:R-:W-:Y:S05]  /*1e00*/  BSYNC B0 ;  /* 0x0000000000007941 */ /* 0x000fea0003800000 */
.L_x_11681:
[----:B------:R-:W-:-:S04]  /*1e10*/  FMUL.FTZ R0, R0, 1 ;  /* 0x3f80000000007820 */ /* 0x000fc80000410000 */
[----:B------:R0:W1:Y:S01]  /*1e20*/  F2F.F64.F32 R32, R0 ;  /* 0x0000000000207310 */ /* 0x0000620000201800 */
[----:B------:R-:W-:Y:S05]  /*1e30*/  BRA `(.L_x_11662) ;  /* 0x0000000000a47947 */ /* 0x000fea0003800000 */
.L_x_11674:
        /* <DEDUP_REMOVED lines=14> */
.L_x_11688:
[----:B------:R-:W-:Y:S05]  /*1f20*/  BSYNC B0 ;  /* 0x0000000000007941 */ /* 0x000fea0003800000 */
.L_x_11687:
[----:B------:R-:W-:-:S04]  /*1f30*/  FMUL.FTZ R0, R0, 1 ;  /* 0x3f80000000007820 */ /* 0x000fc80000410000 */
[----:B------:R0:W1:Y:S01]  /*1f40*/  F2F.F64.F32 R32, R0 ;  /* 0x0000000000207310 */ /* 0x0000620000201800 */
[----:B------:R-:W-:Y:S05]  /*1f50*/  BRA `(.L_x_11662) ;  /* 0x00000000005c7947 */ /* 0x000fea0003800000 */
.L_x_11661:
        /* <DEDUP_REMOVED lines=16> */
.L_x_11689:
[----:B------:R-:W-:Y:S01]  /*2060*/  CS2R R32, SRZ ;  /* 0x0000000000207805 */ /* 0x000fe2000001ff00 */
[----:B------:R-:W-:Y:S06]  /*2070*/  BRA `(.L_x_11662) ;  /* 0x0000000000147947 */ /* 0x000fec0003800000 */
.L_x_11686:
[----:B------:R-:W4:Y:S02]  /*2080*/  LDG.E.64 R32, desc[UR36][R4.64] ;  /* 0x0000002404207981 */ /* 0x000f24000c1e1b00 */
[----:B----4-:R-:W0:Y:S01]  /*2090*/  I2F.F64.U64 R32, R32 ;  /* 0x0000002000207312 */ /* 0x010e220000301800 */
[----:B------:R-:W-:Y:S05]  /*20a0*/  BRA `(.L_x_11662) ;  /* 0x0000000000087947 */ /* 0x000fea0003800000 */
.L_x_11685:
[----:B------:R-:W4:Y:S02]  /*20b0*/  LDG.E R4, desc[UR36][R4.64] ;  /* 0x0000002404047981 */ /* 0x000f24000c1e1900 */
[----:B----4-:R0:W1:Y:S02]  /*20c0*/  I2F.F64.U32 R32, R4 ;  /* 0x0000000400207312 */ /* 0x0100640000201800 */
.L_x_11662:
[----:B------:R-:W2:Y:S02]  /*20d0*/  S2R R23, SR_TID.X ;  /* 0x0000000000177919 */ /* 0x000ea40000002100 */
[----:B--2---:R-:W-:-:S07]  /*20e0*/  VIADD R23, R23, 0x80 ;  /* 0x0000008017177836 */ /* 0x004fce0000000000 */
.L_x_11622:
[----:B------:R-:W-:Y:S05]  /*20f0*/  BSYNC B6 ;  /* 0x0000000000067941 */ /* 0x000fea0003800000 */
.L_x_11621:
[----:B------:R-:W-:Y:S01]  /*2100*/  ISETP.GE.AND P0, PT, R23, R2, PT ;  /* 0x000000021700720c */ /* 0x000fe20003f06270 */
[----:B------:R-:W-:Y:S01]  /*2110*/  BSSY B6, `(.L_x_11690) ;  /* 0x0000201000067945 */ /* 0x000fe20003800000 */
[----:B------:R-:W-:-:S11]  /*2120*/  CS2R R28, SRZ ;  /* 0x00000000001c7805 */ /* 0x000fd6000001ff00 */
[----:B------:R-:W-:Y:S05]  /*2130*/  @P0 BRA `(.L_x_11691) ;  /* 0x0000001c00f80947 */ /* 0x000fea0003800000 */
[----:B------:R-:W-:Y:S01]  /*2140*/  IMAD.MOV.U32 R3, RZ, RZ, 0x1 ;  /* 0x00000001ff037424 */ /* 0x000fe200078e00ff */
[C---:B0---4-:R-:W-:Y:S01]  /*2150*/  LOP3.LUT R0, R19.reuse, 0xff, RZ, 0xc0, !PT ;  /* 0x000000ff13007812 */ /* 0x051fe200078ec0ff */
        /* <DEDUP_REMOVED lines=23> */
.L_x_11692:
        /* <DEDUP_REMOVED lines=19> */
.L_x_11696:
[----:B------:R-:W2:Y:S02]  /*2400*/  LDG.E.U8 R4, desc[UR36][R4.64] ;  /* 0x0000002404047981 */ /* 0x000ea4000c1e1100 */
[----:B--2---:R0:W2:Y:S01]  /*2410*/  I2F.F64.U16 R34, R4 ;  /* 0x0000000400227312 */ /* 0x0040a20000101800 */
[----:B------:R-:W-:Y:S05]  /*2420*/  BRA `(.L_x_11698) ;  /* 0x0000000c00707947 */ /* 0x000fea0003800000 */
.L_x_11695:
        /* <DEDUP_REMOVED lines=9> */
.L_x_11700:
[----:B------:R-:W2:Y:S02]  /*24c0*/  LDG.E R4, desc[UR36][R4.64] ;  /* 0x0000002404047981 */ /* 0x000ea4000c1e1900 */
[----:B--2---:R0:W2:Y:S01]  /*24d0*/  I2F.F64 R34, R4 ;  /* 0x0000000400227312 */ /* 0x0040a20000201c00 */
[----:B------:R-:W-:Y:S05]  /*24e0*/  BRA `(.L_x_11698) ;  /* 0x0000000c00407947 */ /* 0x000fea0003800000 */
.L_x_11699:
[----:B------:R-:W2:Y:S02]  /*24f0*/  LDG.E.U16 R4, desc[UR36][R4.64] ;  /* 0x0000002404047981 */ /* 0x000ea4000c1e1500 */
[----:B--2---:R0:W2:Y:S01]  /*2500*/  I2F.F64.S16 R34, R4 ;  /* 0x0000000400227312 */ /* 0x0040a20000101c00 */
[----:B------:R-:W-:Y:S05]  /*2510*/  BRA `(.L_x_11698) ;  /* 0x0000000c00347947 */ /* 0x000fea0003800000 */
.L_x_11694:
        /* <DEDUP_REMOVED lines=10> */
.L_x_11702:
[----:B------:R-:W2:Y:S02]  /*25c0*/  LDG.E.U16 R0, desc[UR36][R4.64] ;  /* 0x0000002404007981 */ /* 0x000ea4000c1e1500 */
[----:B--2---:R-:W-:-:S05]  /*25d0*/  HADD2.F32 R0, -RZ, R0.H0_H0 ;  /* 0x20000000ff007230 */ /* 0x004fca0000004100 */
[----:B------:R-:W-:-:S04]  /*25e0*/  FMUL.FTZ R0, R0, 1 ;  /* 0x3f80000000007820 */ /* 0x000fc80000410000 */
[----:B------:R0:W2:Y:S01]  /*25f0*/  F2F.F64.F32 R34, R0 ;  /* 0x0000000000227310 */ /* 0x0000a20000201800 */
[----:B------:R-:W-:Y:S05]  /*2600*/  BRA `(.L_x_11698) ;  /* 0x0000000800f87947 */ /* 0x000fea0003800000 */
.L_x_11701:
        /* <DEDUP_REMOVED lines=10> */
.L_x_11704:
[----:B------:R-:W2:Y:S02]  /*26b0*/  LDG.E.U16 R4, desc[UR36][R4.64] ;  /* 0x0000002404047981 */ /* 0x000ea4000c1e1500 */
[----:B--2---:R-:W-:-:S05]  /*26c0*/  HADD2.F32 R0, -RZ, R4.H0_H0 ;  /* 0x20000004ff007230 */ /* 0x004fca0000004100 */
[----:B------:R-:W-:-:S04]  /*26d0*/  FMUL.FTZ R0, R0, 1 ;  /* 0x3f80000000007820 */ /* 0x000fc80000410000 */
[----:B------:R0:W2:Y:S01]  /*26e0*/  F2F.F64.F32 R34, R0 ;  /* 0x0000000000227310 */ /* 0x0000a20000201800 */
[----:B------:R-:W-:Y:S05]  /*26f0*/  BRA `(.L_x_11698) ;  /* 0x0000000800bc7947 */ /* 0x000fea0003800000 */
.L_x_11703:
[----:B------:R0:W5:Y:S01]  /*2700*/  LDG.E.64 R34, desc[UR36][R4.64] ;  /* 0x0000002404227981 */ /* 0x000162000c1e1b00 */
[----:B------:R-:W-:Y:S05]  /*2710*/  BRA `(.L_x_11698) ;  /* 0x0000000800b47947 */ /* 0x000fea0003800000 */
.L_x_11693:
        /* <DEDUP_REMOVED lines=13> */
.L_x_11707:
[----:B------:R0:W5:Y:S01]  /*27f0*/  LDG.E.64 R34, desc[UR36][R4.64] ;  /* 0x0000002404227981 */ /* 0x000162000c1e1b00 */
[----:B------:R-:W-:Y:S05]  /*2800*/  BRA `(.L_x_11698) ;  /* 0x0000000800787947 */ /* 0x000fea0003800000 */
.L_x_11706:
        /* <DEDUP_REMOVED lines=28> */
.L_x_11709:
        /* <DEDUP_REMOVED lines=15> */
.L_x_11708:
[----:B------:R-:W2:Y:S02]  /*2ac0*/  LDG.E.U16 R0, desc[UR36][R4.64] ;  /* 0x0000002404007981 */ /* 0x000ea4000c1e1500 */
[----:B--2---:R-:W-:-:S04]  /*2ad0*/  IMAD.U32 R0, R0, 0x10000, RZ ;  /* 0x0001000000007824 */ /* 0x004fc800078e00ff */
[----:B------:R-:W-:-:S04]  /*2ae0*/  FMUL.FTZ R0, R0, 1 ;  /* 0x3f80000000007820 */ /* 0x000fc80000410000 */
[----:B------:R2:W4:Y:S01]  /*2af0*/  F2F.F64.F32 R34, R0 ;  /* 0x0000000000227310 */ /* 0x0005220000201800 */
[----:B------:R-:W-:Y:S05]  /*2b00*/  BRA `(.L_x_11698) ;  /* 0x0000000400b87947 */ /* 0x000fea0003800000 */
.L_x_11705:
        /* <DEDUP_REMOVED lines=11> */
.L_x_11712:
        /* <DEDUP_REMOVED lines=21> */
.L_x_11716:
[----:B------:R-:W-:Y:S05]  /*2d10*/  BSYNC B1 ;  /* 0x0000000000017941 */ /* 0x000fea0003800000 */
.L_x_11715:
[----:B------:R-:W-:Y:S01]  /*2d20*/  LEA R5, R0, 0x3b800000, 0x17 ;  /* 0x3b80000000057811 */ /* 0x000fe200078eb8ff */
[----:B------:R-:W-:-:S05]  /*2d30*/  IMAD.SHL.U32 R0, R3, 0x100000, RZ ;  /* 0x0010000003007824 */ /* 0x000fca00078e00ff */
[----:B------:R-:W-:-:S07]  /*2d40*/  LOP3.LUT R0, R5, R0, R6, 0xfe, !PT ;  /* 0x0000000005007212 */ /* 0x000fce00078efe06 */
.L_x_11714:
[----:B------:R-:W-:Y:S05]  /*2d50*/  BSYNC B0 ;  /* 0x0000000000007941 */ /* 0x000fea0003800000 */
.L_x_11713:
[----:B------:R-:W-:-:S04]  /*2d60*/  FMUL.FTZ R0, R0, 1 ;  /* 0x3f80000000007820 */ /* 0x000fc80000410000 */
[----:B------:R0:W2:Y:S01]  /*2d70*/  F2F.F64.F32 R34, R0 ;  /* 0x0000000000227310 */ /* 0x0000a20000201800 */
[----:B------:R-:W-:Y:S05]  /*2d80*/  BRA `(.L_x_11698) ;  /* 0x0000000400187947 */ /* 0x000fea0003800000 */
.L_x_11711:
        /* <DEDUP_REMOVED lines=21> */
.L_x_11720:
[----:B------:R-:W-:Y:S05]  /*2ee0*/  BSYNC B1 ;  /* 0x0000000000017941 */ /* 0x000fea0003800000 */
.L_x_11719:
[----:B------:R-:W-:Y:S01]  /*2ef0*/  LEA R5, R0, 0x37800000, 0x17 ;  /* 0x3780000000057811 */ /* 0x000fe200078eb8ff */
[----:B------:R-:W-:-:S05]  /*2f00*/  IMAD.SHL.U32 R0, R3, 0x200000, RZ ;  /* 0x0020000003007824 */ /* 0x000fca00078e00ff */
[----:B------:R-:W-:-:S07]  /*2f10*/  LOP3.LUT R0, R5, R0, R6, 0xfe, !PT ;  /* 0x0000000005007212 */ /* 0x000fce00078efe06 */
.L_x_11718:
[----:B------:R-:W-:Y:S05]  /*2f20*/  BSYNC B0 ;  /* 0x0000000000007941 */ /* 0x000fea0003800000 */
.L_x_11717:
[----:B------:R-:W-:-:S04]  /*2f30*/  FMUL.FTZ R0, R0, 1 ;  /* 0x3f80000000007820 */ /* 0x000fc80000410000 */
[----:B------:R0:W2:Y:S01]  /*2f40*/  F2F.F64.F32 R34, R0 ;  /* 0x0000000000227310 */ /* 0x0000a20000201800 */
[----:B------:R-:W-:Y:S05]  /*2f50*/  BRA `(.L_x_11698) ;  /* 0x0000000000a47947 */ /* 0x000fea0003800000 */
.L_x_11710:
        /* <DEDUP_REMOVED lines=14> */
.L_x_11724:
[----:B------:R-:W-:Y:S05]  /*3040*/  BSYNC B0 ;  /* 0x0000000000007941 */ /* 0x000fea0003800000 */
.L_x_11723:
[----:B------:R-:W-:-:S04]  /*3050*/  FMUL.FTZ R0, R0, 1 ;  /* 0x3f80000000007820 */ /* 0x000fc80000410000 */
[----:B------:R0:W2:Y:S01]  /*3060*/  F2F.F64.F32 R34, R0 ;  /* 0x0000000000227310 */ /* 0x0000a20000201800 */
[----:B------:R-:W-:Y:S05]  /*3070*/  BRA `(.L_x_11698) ;  /* 0x00000000005c7947 */ /* 0x000fea0003800000 */
.L_x_11697:
        /* <DEDUP_REMOVED lines=16> */
.L_x_11725:
[----:B------:R-:W-:Y:S01]  /*3180*/  CS2R R34, SRZ ;  /* 0x0000000000227805 */ /* 0x000fe2000001ff00 */
[----:B------:R-:W-:Y:S06]  /*3190*/  BRA `(.L_x_11698) ;  /* 0x0000000000147947 */ /* 0x000fec0003800000 */
.L_x_11722:
[----:B------:R-:W2:Y:S02]  /*31a0*/  LDG.E.64 R34, desc[UR36][R4.64] ;  /* 0x0000002404227981 */ /* 0x000ea4000c1e1b00 */
[----:B--2---:R-:W0:Y:S01]  /*31b0*/  I2F.F64.U64 R34, R34 ;  /* 0x0000002200227312 */ /* 0x004e220000301800 */
[----:B------:R-:W-:Y:S05]  /*31c0*/  BRA `(.L_x_11698) ;  /* 0x0000000000087947 */ /* 0x000fea0003800000 */
.L_x_11721:
[----:B------:R-:W2:Y:S02]  /*31d0*/  LDG.E R4, desc[UR36][R4.64] ;  /* 0x0000002404047981 */ /* 0x000ea4000c1e1900 */
[----:B--2---:R0:W2:Y:S02]  /*31e0*/  I2F.F64.U32 R34, R4 ;  /* 0x0000000400227312 */ /* 0x0040a40000201800 */
.L_x_11698:
[----:B0-----:R-:W0:Y:S01]  /*31f0*/  LDC.64 R4, c[0x0][0x240] ;  /* 0x00009000ff047b82 */ /* 0x001e220000000a00 */
[----:B--2---:R-:W-:Y:S01]  /*3200*/  PRMT R0, R22, 0x9910, RZ ;  /* 0x0000991016007816 */ /* 0x004fe200000000ff */
        /* <DEDUP_REMOVED lines=17> */
.L_x_11729:
[----:B------:R-:W2:Y:S02]  /*3320*/  LDG.E.U8 R4, desc[UR36][R4.64] ;  /* 0x0000002404047981 */ /* 0x000ea4000c1e1100 */
[----:B--2---:R0:W2:Y:S01]  /*3330*/  I2F.F64.U16 R28, R4 ;  /* 0x00000004001c7312 */ /* 0x0040a20000101800 */
[----:B------:R-:W-:Y:S05]  /*3340*/  BRA `(.L_x_11731) ;  /* 0x0000000c00707947 */ /* 0x000fea0003800000 */
.L_x_11728:
        /* <DEDUP_REMOVED lines=9> */
.L_x_11733:
[----:B------:R-:W2:Y:S02]  /*33e0*/  LDG.E R4, desc[UR36][R4.64] ;  /* 0x0000002404047981 */ /* 0x000ea4000c1e1900 */
[----:B--2---:R0:W2:Y:S01]  /*33f0*/  I2F.F64 R28, R4 ;  /* 0x00000004001c7312 */ /* 0x0040a20000201c00 */
[----:B------:R-:W-:Y:S05]  /*3400*/  BRA `(.L_x_11731) ;  /* 0x0000000c00407947 */ /* 0x000fea0003800000 */
.L_x_11732:
[----:B------:R-:W2:Y:S02]  /*3410*/  LDG.E.U16 R4, desc[UR36][R4.64] ;  /* 0x0000002404047981 */ /* 0x000ea4000c1e1500 */
[----:B--2---:R0:W2:Y:S01]  /*3420*/  I2F.F64.S16 R28, R4 ;  /* 0x00000004001c7312 */ /* 0x0040a20000101c00 */
[----:B------:R-:W-:Y:S05]  /*3430*/  BRA `(.L_x_11731) ;  /* 0x0000000c00347947 */ /* 0x000fea0003800000 */
.L_x_11727:
        /* <DEDUP_REMOVED lines=10> */
.L_x_11735:
[----:B------:R-:W2:Y:S02]  /*34e0*/  LDG.E.U16 R0, desc[UR36][R4.64] ;  /* 0x0000002404007981 */ /* 0x000ea4000c1e1500 */
[----:B--2---:R-:W-:-:S05]  /*34f0*/  HADD2.F32 R0, -RZ, R0.H0_H0 ;  /* 0x20000000ff007230 */ /* 0x004fca0000004100 */
[----:B------:R-:W-:-:S04]  /*3500*/  FMUL.FTZ R0, R0, 1 ;  /* 0x3f80000000007820 */ /* 0x000fc80000410000 */
[----:B------:R0:W2:Y:S01]  /*3510*/  F2F.F64.F32 R28, R0 ;  /* 0x00000000001c7310 */ /* 0x0000a20000201800 */
[----:B------:R-:W-:Y:S05]  /*3520*/  BRA `(.L_x_11731) ;  /* 0x0000000800f87947 */ /* 0x000fea0003800000 */
.L_x_11734:
        /* <DEDUP_REMOVED lines=10> */
.L_x_11737:
[----:B------:R-:W2:Y:S02]  /*35d0*/  LDG.E.U16 R4, desc[UR36][R4.64] ;  /* 0x0000002404047981 */ /* 0x000ea4000c1e1500 */
[----:B--2---:R-:W-:-:S05]  /*35e0*/  HADD2.F32 R0, -RZ, R4.H0_H0 ;  /* 0x20000004ff007230 */ /* 0x004fca0000004100 */
[----:B------:R-:W-:-:S04]  /*35f0*/  FMUL.FTZ R0, R0, 1 ;  /* 0x3f80000000007820 */ /* 0x000fc80000410000 */
[----:B------:R0:W2:Y:S01]  /*3600*/  F2F.F64.F32 R28, R0 ;  /* 0x00000000001c7310 */ /* 0x0000a20000201800 */
[----:B------:R-:W-:Y:S05]  /*3610*/  BRA `(.L_x_11731) ;  /* 0x0000000800bc7947 */ /* 0x000fea0003800000 */
.L_x_11736:
[----:B------:R0:W5:Y:S01]  /*3620*/  LDG.E.64 R28, desc[UR36][R4.64] ;  /* 0x00000024041c7981 */ /* 0x000162000c1e1b00 */
[----:B------:R-:W-:Y:S05]  /*3630*/  BRA `(.L_x_11731) ;  /* 0x0000000800b47947 */ /* 0x000fea0003800000 */
.L_x_11726:
        /* <DEDUP_REMOVED lines=13> */
.L_x_11740:
[----:B------:R0:W5:Y:S01]  /*3710*/  LDG.E.64 R28, desc[UR36][R4.64] ;  /* 0x00000024041c7981 */ /* 0x000162000c1e1b00 */
[----:B------:R-:W-:Y:S05]  /*3720*/  BRA `(.L_x_11731) ;  /* 0x0000000800787947 */ /* 0x000fea0003800000 */
.L_x_11739:
        /* <DEDUP_REMOVED lines=28> */
.L_x_11742:
        /* <DEDUP_REMOVED lines=15> */
.L_x_11741:
[----:B------:R-:W2:Y:S02]  /*39e0*/  LDG.E.U16 R0, desc[UR36][R4.64] ;  /* 0x0000002404007981 */ /* 0x000ea4000c1e1500 */
[----:B--2---:R-:W-:-:S04]  /*39f0*/  IMAD.U32 R0, R0, 0x10000, RZ ;  /* 0x0001000000007824 */ /* 0x004fc800078e00ff */
[----:B------:R-:W-:-:S04]  /*3a00*/  FMUL.FTZ R0, R0, 1 ;  /* 0x3f80000000007820 */ /* 0x000fc80000410000 */
[----:B------:R0:W2:Y:S01]  /*3a10*/  F2F.F64.F32 R28, R0 ;  /* 0x00000000001c7310 */ /* 0x0000a20000201800 */
[----:B------:R-:W-:Y:S05]  /*3a20*/  BRA `(.L_x_11731) ;  /* 0x0000000400b87947 */ /* 0x000fea0003800000 */
.L_x_11738:
        /* <DEDUP_REMOVED lines=11> */
.L_x_11745:
        /* <DEDUP_REMOVED lines=21> */
.L_x_11749:
[----:B------:R-:W-:Y:S05]  /*3c30*/  BSYNC B1 ;  /* 0x0000000000017941 */ /* 0x000fea0003800000 */
.L_x_11748:
[----:B------:R-:W-:Y:S01]  /*3c40*/  LEA R5, R0, 0x3b800000, 0x17 ;  /* 0x3b80000000057811 */ /* 0x000fe200078eb8ff */
[----:B------:R-:W-:-:S05]  /*3c50*/  IMAD.SHL.U32 R0, R3, 0x100000, RZ ;  /* 0x0010000003007824 */ /* 0x000fca00078e00ff */
[----:B------:R-:W-:-:S07]  /*3c60*/  LOP3.LUT R0, R5, R0, R6, 0xfe, !PT ;  /* 0x0000000005007212 */ /* 0x000fce00078efe06 */
.L_x_11747:
[----:B------:R-:W-:Y:S05]  /*3c70*/  BSYNC B0 ;  /* 0x0000000000007941 */ /* 0x000fea0003800000 */
.L_x_11746:
[----:B------:R-:W-:-:S04]  /*3c80*/  FMUL.FTZ R0, R0, 1 ;  /* 0x3f80000000007820 */ /* 0x000fc80000410000 */
[----:B------:R0:W2:Y:S01]  /*3c90*/  F2F.F64.F32 R28, R0 ;  /* 0x00000000001c7310 */ /* 0x0000a20000201800 */
[----:B------:R-:W-:Y:S05]  /*3ca0*/  BRA `(.L_x_11731) ;  /* 0x0000000400187947 */ /* 0x000fea0003800000 */
.L_x_11744:
        /* <DEDUP_REMOVED lines=21> */
.L_x_11753:
[----:B------:R-:W-:Y:S05]  /*3e00*/  BSYNC B1 ;  /* 0x0000000000017941 */ /* 0x000fea0003800000 */
.L_x_11752:
[----:B------:R-:W-:Y:S01]  /*3e10*/  LEA R5, R0, 0x37800000, 0x17 ;  /* 0x3780000000057811 */ /* 0x000fe200078eb8ff */
[----:B------:R-:W-:-:S05]  /*3e20*/  IMAD.SHL.U32 R0, R3, 0x200000, RZ ;  /* 0x0020000003007824 */ /* 0x000fca00078e00ff */
[----:B------:R-:W-:-:S07]  /*3e30*/  LOP3.LUT R0, R5, R0, R6, 0xfe, !PT ;  /* 0x0000000005007212 */ /* 0x000fce00078efe06 */
.L_x_11751:
[----:B------:R-:W-:Y:S05]  /*3e40*/  BSYNC B0 ;  /* 0x0000000000007941 */ /* 0x000fea0003800000 */
.L_x_11750:
[----:B------:R-:W-:-:S04]  /*3e50*/  FMUL.FTZ R0, R0, 1 ;  /* 0x3f80000000007820 */ /* 0x000fc80000410000 */
[----:B------:R0:W2:Y:S01]  /*3e60*/  F2F.F64.F32 R28, R0 ;  /* 0x00000000001c7310 */ /* 0x0000a20000201800 */
[----:B------:R-:W-:Y:S05]  /*3e70*/  BRA `(.L_x_11731) ;  /* 0x0000000000a47947 */ /* 0x000fea0003800000 */
.L_x_11743:
        /* <DEDUP_REMOVED lines=14> */
.L_x_11757:
[----:B------:R-:W-:Y:S05]  /*3f60*/  BSYNC B0 ;  /* 0x0000000000007941 */ /* 0x000fea0003800000 */
.L_x_11756:
[----:B------:R-:W-:-:S04]  /*3f70*/  FMUL.FTZ R0, R0, 1 ;  /* 0x3f80000000007820 */ /* 0x000fc80000410000 */
[----:B------:R0:W2:Y:S01]  /*3f80*/  F2F.F64.F32 R28, R0 ;  /* 0x00000000001c7310 */ /* 0x0000a20000201800 */
[----:B------:R-:W-:Y:S05]  /*3f90*/  BRA `(.L_x_11731) ;  /* 0x00000000005c7947 */ /* 0x000fea0003800000 */
.L_x_11730:
        /* <DEDUP_REMOVED lines=16> */
.L_x_11758:
[----:B------:R-:W-:Y:S01]  /*40a0*/  CS2R R28, SRZ ;  /* 0x00000000001c7805 */ /* 0x000fe2000001ff00 */
[----:B------:R-:W-:Y:S06]  /*40b0*/  BRA `(.L_x_11731) ;  /* 0x0000000000147947 */ /* 0x000fec0003800000 */
.L_x_11755:
[----:B------:R-:W2:Y:S02]  /*40c0*/  LDG.E.64 R28, desc[UR36][R4.64] ;  /* 0x00000024041c7981 */ /* 0x000ea4000c1e1b00 */
[----:B--2---:R-:W0:Y:S01]  /*40d0*/  I2F.F64.U64 R28, R28 ;  /* 0x0000001c001c7312 */ /* 0x004e220000301800 */
[----:B------:R-:W-:Y:S05]  /*40e0*/  BRA `(.L_x_11731) ;  /* 0x0000000000087947 */ /* 0x000fea0003800000 */
.L_x_11754:
[----:B------:R-:W2:Y:S02]  /*40f0*/  LDG.E R4, desc[UR36][R4.64] ;  /* 0x0000002404047981 */ /* 0x000ea4000c1e1900 */
[----:B--2---:R0:W2:Y:S02]  /*4100*/  I2F.F64.U32 R28, R4 ;  /* 0x00000004001c7312 */ /* 0x0040a40000201800 */
.L_x_11731:
[----:B------:R-:W-:-:S07]  /*4110*/  VIADD R23, R23, 0x80 ;  /* 0x0000008017177836 */ /* 0x000fce0000000000 */
.L_x_11691:
[----:B------:R-:W-:Y:S05]  /*4120*/  BSYNC B6 ;  /* 0x0000000000067941 */ /* 0x000fea0003800000 */
.L_x_11690:
[----:B------:R-:W-:Y:S01]  /*4130*/  ISETP.GE.AND P0, PT, R23, R2, PT ;  /* 0x000000021700720c */ /* 0x000fe20003f06270 */
[----:B------:R-:W-:Y:S01]  /*4140*/  BSSY B6, `(.L_x_11759) ;  /* 0x0000204000067945 */ /* 0x000fe20003800000 */
[----:B------:R-:W-:Y:S02]  /*4150*/  CS2R R16, SRZ ;  /* 0x0000000000107805 */ /* 0x000fe4000001ff00 */
[----:B------:R-:W-:Y:S02]  /*4160*/  CS2R R30, SRZ ;  /* 0x00000000001e7805 */ /* 0x000fe4000001ff00 */
[----:B------:R-:W-:-:S07]  /*4170*/  CS2R R24, SRZ ;  /* 0x0000000000187805 */ /* 0x000fce000001ff00 */
        /* <DEDUP_REMOVED lines=26> */
.L_x_11761:
        /* <DEDUP_REMOVED lines=20> */
.L_x_11765:
[----:B------:R-:W4:Y:S02]  /*4460*/  LDG.E.U8 R4, desc[UR36][R4.64] ;  /* 0x0000002404047981 */ /* 0x000f24000c1e1100 */
[----:B----4-:R0:W4:Y:S01]  /*4470*/  I2F.F64.U16 R30, R4 ;  /* 0x00000004001e7312 */ /* 0x0101220000101800 */
[----:B------:R-:W-:Y:S05]  /*4480*/  BRA `(.L_x_11767) ;  /* 0x0000000c00707947 */ /* 0x000fea0003800000 */
.L_x_11764:
        /* <DEDUP_REMOVED lines=9> */
.L_x_11769:
[----:B------:R-:W4:Y:S02]  /*4520*/  LDG.E R4, desc[UR36][R4.64] ;  /* 0x0000002404047981 */ /* 0x000f24000c1e1900 */
[----:B----4-:R0:W4:Y:S01]  /*4530*/  I2F.F64 R30, R4 ;  /* 0x00000004001e7312 */ /* 0x0101220000201c00 */
[----:B------:R-:W-:Y:S05]  /*4540*/  BRA `(.L_x_11767) ;  /* 0x0000000c00407947 */ /* 0x000fea0003800000 */
.L_x_11768:
[----:B------:R-:W4:Y:S02]  /*4550*/  LDG.E.U16 R4, desc[UR36][R4.64] ;  /* 0x0000002404047981 */ /* 0x000f24000c1e1500 */
[----:B----4-:R0:W4:Y:S01]  /*4560*/  I2F.F64.S16 R30, R4 ;  /* 0x00000004001e7312 */ /* 0x0101220000101c00 */
[----:B------:R-:W-:Y:S05]  /*4570*/  BRA `(.L_x_11767) ;  /* 0x0000000c00347947 */ /* 0x000fea0003800000 */
.L_x_11763:
        /* <DEDUP_REMOVED lines=10> */
.L_x_11771:
[----:B------:R-:W4:Y:S02]  /*4620*/  LDG.E.U16 R0, desc[UR36][R4.64] ;  /* 0x0000002404007981 */ /* 0x000f24000c1e1500 */
[----:B----4-:R-:W-:-:S05]  /*4630*/  HADD2.F32 R0, -RZ, R0.H0_H0 ;  /* 0x20000000ff007230 */ /* 0x010fca0000004100 */
[----:B------:R-:W-:-:S04]  /*4640*/  FMUL.FTZ R0, R0, 1 ;  /* 0x3f80000000007820 */ /* 0x000fc80000410000 */
[----:B------:R0:W4:Y:S01]  /*4650*/  F2F.F64.F32 R30, R0 ;  /* 0x00000000001e7310 */ /* 0x0001220000201800 */
[----:B------:R-:W-:Y:S05]  /*4660*/  BRA `(.L_x_11767) ;  /* 0x0000000800f87947 */ /* 0x000fea0003800000 */
.L_x_11770:
        /* <DEDUP_REMOVED lines=10> */
.L_x_11773:
[----:B------:R-:W4:Y:S02]  /*4710*/  LDG.E.U16 R4, desc[UR36][R4.64] ;  /* 0x0000002404047981 */ /* 0x000f24000c1e1500 */
[----:B----4-:R-:W-:-:S05]  /*4720*/  HADD2.F32 R0, -RZ, R4.H0_H0 ;  /* 0x20000004ff007230 */ /* 0x010fca0000004100 */
[----:B------:R-:W-:-:S04]  /*4730*/  FMUL.FTZ R0, R0, 1 ;  /* 0x3f80000000007820 */ /* 0x000fc80000410000 */
[----:B------:R0:W4:Y:S01]  /*4740*/  F2F.F64.F32 R30, R0 ;  /* 0x00000000001e7310 */ /* 0x0001220000201800 */
[----:B------:R-:W-:Y:S05]  /*4750*/  BRA `(.L_x_11767) ;  /* 0x0000000800bc7947 */ /* 0x000fea0003800000 */
.L_x_11772:
[----:B------:R0:W5:Y:S01]  /*4760*/  LDG.E.64 R30, desc[UR36][R4.64] ;  /* 0x00000024041e7981 */ /* 0x000162000c1e1b00 */
[----:B------:R-:W-:Y:S05]  /*4770*/  BRA `(.L_x_11767) ;  /* 0x0000000800b47947 */ /* 0x000fea0003800000 */
.L_x_11762:
        /* <DEDUP_REMOVED lines=13> */
.L_x_11776:
[----:B------:R0:W5:Y:S01]  /*4850*/  LDG.E.64 R30, desc[UR36][R4.64] ;  /* 0x00000024041e7981 */ /* 0x000162000c1e1b00 */
[----:B------:R-:W-:Y:S05]  /*4860*/  BRA `(.L_x_11767) ;  /* 0x0000000800787947 */ /* 0x000fea0003800000 */
.L_x_11775:
        /* <DEDUP_REMOVED lines=28> */
.L_x_11778:
        /* <DEDUP_REMOVED lines=15> */
.L_x_11777:
[----:B------:R-:W4:Y:S02]  /*4b20*/  LDG.E.U16 R0, desc[UR36][R4.64] ;  /* 0x0000002404007981 */ /* 0x000f24000c1e1500 */
[----:B----4-:R-:W-:-:S04]  /*4b30*/  IMAD.U32 R0, R0, 0x10000, RZ ;  /* 0x0001000000007824 */ /* 0x010fc800078e00ff */
[----:B------:R-:W-:-:S04]  /*4b40*/  FMUL.FTZ R0, R0, 1 ;  /* 0x3f80000000007820 */ /* 0x000fc80000410000 */
[----:B------:R0:W4:Y:S01]  /*4b50*/  F2F.F64.F32 R30, R0 ;  /* 0x00000000001e7310 */ /* 0x0001220000201800 */
[----:B------:R-:W-:Y:S05]  /*4b60*/  BRA `(.L_x_11767) ;  /* 0x0000000400b87947 */ /* 0x000fea0003800000 */
.L_x_11774:
        /* <DEDUP_REMOVED lines=11> */
.L_x_11781:
        /* <DEDUP_REMOVED lines=21> */
.L_x_11785:
[----:B------:R-:W-:Y:S05]  /*4d70*/  BSYNC B1 ;  /* 0x0000000000017941 */ /* 0x000fea0003800000 */
.L_x_11784:
[----:B------:R-:W-:Y:S01]  /*4d80*/  LEA R5, R0, 0x3b800000, 0x17 ;  /* 0x3b80000000057811 */ /* 0x000fe200078eb8ff */
[----:B------:R-:W-:-:S05]  /*4d90*/  IMAD.SHL.U32 R0, R3, 0x100000, RZ ;  /* 0x0010000003007824 */ /* 0x000fca00078e00ff */
[----:B------:R-:W-:-:S07]  /*4da0*/  LOP3.LUT R0, R5, R0, R6, 0xfe, !PT ;  /* 0x0000000005007212 */ /* 0x000fce00078efe06 */
.L_x_11783:
[----:B------:R-:W-:Y:S05]  /*4db0*/  BSYNC B0 ;  /* 0x0000000000007941 */ /* 0x000fea0003800000 */
.L_x_11782:
[----:B------:R-:W-:-:S04]  /*4dc0*/  FMUL.FTZ R0, R0, 1 ;  /* 0x3f80000000007820 */ /* 0x000fc80000410000 */
[----:B------:R0:W4:Y:S01]  /*4dd0*/  F2F.F64.F32 R30, R0 ;  /* 0x00000000001e7310 */ /* 0x0001220000201800 */
[----:B------:R-:W-:Y:S05]  /*4de0*/  BRA `(.L_x_11767) ;  /* 0x0000000400187947 */ /* 0x000fea0003800000 */
.L_x_11780:
        /* <DEDUP_REMOVED lines=21> */
.L_x_11789:
[----:B------:R-:W-:Y:S05]  /*4f40*/  BSYNC B1 ;  /* 0x0000000000017941 */ /* 0x000fea0003800000 */
.L_x_11788:
[----:B------:R-:W-:Y:S01]  /*4f50*/  LEA R5, R0, 0x37800000, 0x17 ;  /* 0x3780000000057811 */ /* 0x000fe200078eb8ff */
[----:B------:R-:W-:-:S05]  /*4f60*/  IMAD.SHL.U32 R0, R3, 0x200000, RZ ;  /* 0x0020000003007824 */ /* 0x000fca00078e00ff */
[----:B------:R-:W-:-:S07]  /*4f70*/  LOP3.LUT R0, R5, R0, R6, 0xfe, !PT ;  /* 0x0000000005007212 */ /* 0x000fce00078efe06 */
.L_x_11787:
[----:B------:R-:W-:Y:S05]  /*4f80*/  BSYNC B0 ;  /* 0x0000000000007941 */ /* 0x000fea0003800000 */
.L_x_11786:
[----:B------:R-:W-:-:S04]  /*4f90*/  FMUL.FTZ R0, R0, 1 ;  /* 0x3f80000000007820 */ /* 0x000fc80000410000 */
[----:B------:R0:W4:Y:S01]  /*4fa0*/  F2F.F64.F32 R30, R0 ;  /* 0x00000000001e7310 */ /* 0x0001220000201800 */
[----:B------:R-:W-:Y:S05]  /*4fb0*/  BRA `(.L_x_11767) ;  /* 0x0000000000a47947 */ /* 0x000fea0003800000 */
.L_x_11779:
        /* <DEDUP_REMOVED lines=14> */
.L_x_11793:
[----:B------:R-:W-:Y:S05]  /*50a0*/  BSYNC B0 ;  /* 0x0000000000007941 */ /* 0x000fea0003800000 */
.L_x_11792:
[----:B------:R-:W-:-:S04]  /*50b0*/  FMUL.FTZ R0, R0, 1 ;  /* 0x3f80000000007820 */ /* 0x000fc80000410000 */
[----:B------:R0:W4:Y:S01]  /*50c0*/  F2F.F64.F32 R30, R0 ;  /* 0x00000000001e7310 */ /* 0x0001220000201800 */
[----:B------:R-:W-:Y:S05]  /*50d0*/  BRA `(.L_x_11767) ;  /* 0x00000000005c7947 */ /* 0x000fea0003800000 */
.L_x_11766:
        /* <DEDUP_REMOVED lines=16> */
.L_x_11794:
[----:B------:R-:W-:Y:S01]  /*51e0*/  CS2R R30, SRZ ;  /* 0x00000000001e7805 */ /* 0x000fe2000001ff00 */
[----:B------:R-:W-:Y:S06]  /*51f0*/  BRA `(.L_x_11767) ;  /* 0x0000000000147947 */ /* 0x000fec0003800000 */
.L_x_11791:
[----:B------:R-:W4:Y:S02]  /*5200*/  LDG.E.64 R30, desc[UR36][R4.64] ;  /* 0x00000024041e7981 */ /* 0x000f24000c1e1b00 */
[----:B----4-:R-:W0:Y:S01]  /*5210*/  I2F.F64.U64 R30, R30 ;  /* 0x0000001e001e7312 */ /* 0x010e220000301800 */
[----:B------:R-:W-:Y:S05]  /*5220*/  BRA `(.L_x_11767) ;  /* 0x0000000000087947 */ /* 0x000fea0003800000 */
.L_x_11790:
[----:B------:R-:W4:Y:S02]  /*5230*/  LDG.E R4, desc[UR36][R4.64] ;  /* 0x0000002404047981 */ /* 0x000f24000c1e1900 */
[----:B----4-:R0:W4:Y:S02]  /*5240*/  I2F.F64.U32 R30, R4 ;  /* 0x00000004001e7312 */ /* 0x0101240000201800 */
.L_x_11767:
        /* <DEDUP_REMOVED lines=19> */
.L_x_11798:
[----:B------:R-:W2:Y:S02]  /*5380*/  LDG.E.U8 R4, desc[UR36][R4.64] ;  /* 0x0000002404047981 */ /* 0x000ea4000c1e1100 */
[----:B--2---:R0:W2:Y:S01]  /*5390*/  I2F.F64.U16 R24, R4 ;  /* 0x0000000400187312 */ /* 0x0040a20000101800 */
[----:B------:R-:W-:Y:S05]  /*53a0*/  BRA `(.L_x_11800) ;  /* 0x0000000c00707947 */ /* 0x000fea0003800000 */
.L_x_11797:
        /* <DEDUP_REMOVED lines=9> */
.L_x_11802:
[----:B------:R-:W2:Y:S02]  /*5440*/  LDG.E R4, desc[UR36][R4.64] ;  /* 0x0000002404047981 */ /* 0x000ea4000c1e1900 */
[----:B--2---:R0:W2:Y:S01]  /*5450*/  I2F.F64 R24, R4 ;  /* 0x0000000400187312 */ /* 0x0040a20000201c00 */
[----:B------:R-:W-:Y:S05]  /*5460*/  BRA `(.L_x_11800) ;  /* 0x0000000c00407947 */ /* 0x000fea0003800000 */
.L_x_11801:
[----:B------:R-:W2:Y:S02]  /*5470*/  LDG.E.U16 R4, desc[UR36][R4.64] ;  /* 0x0000002404047981 */ /* 0x000ea4000c1e1500 */
[----:B--2---:R0:W2:Y:S01]  /*5480*/  I2F.F64.S16 R24, R4 ;  /* 0x0000000400187312 */ /* 0x0040a20000101c00 */
[----:B------:R-:W-:Y:S05]  /*5490*/  BRA `(.L_x_11800) ;  /* 0x0000000c00347947 */ /* 0x000fea0003800000 */
.L_x_11796:
        /* <DEDUP_REMOVED lines=10> */
.L_x_11804:
[----:B------:R-:W2:Y:S02]  /*5540*/  LDG.E.U16 R0, desc[UR36][R4.64] ;  /* 0x0000002404007981 */ /* 0x000ea4000c1e1500 */
[----:B--2---:R-:W-:-:S05]  /*5550*/  HADD2.F32 R0, -RZ, R0.H0_H0 ;  /* 0x20000000ff007230 */ /* 0x004fca0000004100 */
[----:B------:R-:W-:-:S04]  /*5560*/  FMUL.FTZ R0, R0, 1 ;  /* 0x3f80000000007820 */ /* 0x000fc80000410000 */
[----:B------:R0:W2:Y:S01]  /*5570*/  F2F.F64.F32 R24, R0 ;  /* 0x0000000000187310 */ /* 0x0000a20000201800 */
[----:B------:R-:W-:Y:S05]  /*5580*/  BRA `(.L_x_11800) ;  /* 0x0000000800f87947 */ /* 0x000fea0003800000 */
.L_x_11803:
        /* <DEDUP_REMOVED lines=10> */
.L_x_11806:
[----:B------:R-:W2:Y:S02]  /*5630*/  LDG.E.U16 R4, desc[UR36][R4.64] ;  /* 0x0000002404047981 */ /* 0x000ea4000c1e1500 */
[----:B--2---:R-:W-:-:S05]  /*5640*/  HADD2.F32 R0, -RZ, R4.H0_H0 ;  /* 0x20000004ff007230 */ /* 0x004fca0000004100 */
[----:B------:R-:W-:-:S04]  /*5650*/  FMUL.FTZ R0, R0, 1 ;  /* 0x3f80000000007820 */ /* 0x000fc80000410000 */
[----:B------:R0:W2:Y:S01]  /*5660*/  F2F.F64.F32 R24, R0 ;  /* 0x0000000000187310 */ /* 0x0000a20000201800 */
[----:B------:R-:W-:Y:S05]  /*5670*/  BRA `(.L_x_11800) ;  /* 0x0000000800bc7947 */ /* 0x000fea0003800000 */
.L_x_11805:
[----:B------:R0:W5:Y:S01]  /*5680*/  LDG.E.64 R24, desc[UR36][R4.64] ;  /* 0x0000002404187981 */ /* 0x000162000c1e1b00 */
[----:B------:R-:W-:Y:S05]  /*5690*/  BRA `(.L_x_11800) ;  /* 0x0000000800b47947 */ /* 0x000fea0003800000 */
.L_x_11795:
        /* <DEDUP_REMOVED lines=13> */
.L_x_11809:
[----:B------:R0:W5:Y:S01]  /*5770*/  LDG.E.64 R24, desc[UR36][R4.64] ;  /* 0x0000002404187981 */ /* 0x000162000c1e1b00 */
[----:B------:R-:W-:Y:S05]  /*5780*/  BRA `(.L_x_11800) ;  /* 0x0000000800787947 */ /* 0x000fea0003800000 */
.L_x_11808:
        /* <DEDUP_REMOVED lines=28> */
.L_x_11811:
        /* <DEDUP_REMOVED lines=15> */
.L_x_11810:
[----:B------:R-:W2:Y:S02]  /*5a40*/  LDG.E.U16 R0, desc[UR36][R4.64] ;  /* 0x0000002404007981 */ /* 0x000ea4000c1e1500 */
[----:B--2---:R-:W-:-:S04]  /*5a50*/  IMAD.U32 R0, R0, 0x10000, RZ ;  /* 0x0001000000007824 */ /* 0x004fc800078e00ff */
[----:B------:R-:W-:-:S04]  /*5a60*/  FMUL.FTZ R0, R0, 1 ;  /* 0x3f80000000007820 */ /* 0x000fc80000410000 */
[----:B------:R0:W2:Y:S01]  /*5a70*/  F2F.F64.F32 R24, R0 ;  /* 0x0000000000187310 */ /* 0x0000a20000201800 */
[----:B------:R-:W-:Y:S05]  /*5a80*/  BRA `(.L_x_11800) ;  /* 0x0000000400b87947 */ /* 0x000fea0003800000 */
.L_x_11807:
        /* <DEDUP_REMOVED lines=11> */
.L_x_11814:
        /* <DEDUP_REMOVED lines=21> */
.L_x_11818:
[----:B------:R-:W-:Y:S05]  /*5c90*/  BSYNC B1 ;  /* 0x0000000000017941 */ /* 0x000fea0003800000 */
.L_x_11817:
[----:B------:R-:W-:Y:S01]  /*5ca0*/  LEA R5, R0, 0x3b800000, 0x17 ;  /* 0x3b80000000057811 */ /* 0x000fe200078eb8ff */
[----:B------:R-:W-:-:S05]  /*5cb0*/  IMAD.SHL.U32 R0, R3, 0x100000, RZ ;  /* 0x0010000003007824 */ /* 0x000fca00078e00ff */
[----:B------:R-:W-:-:S07]  /*5cc0*/  LOP3.LUT R0, R5, R0, R6, 0xfe, !PT ;  /* 0x0000000005007212 */ /* 0x000fce00078efe06 */
.L_x_11816:
[----:B------:R-:W-:Y:S05]  /*5cd0*/  BSYNC B0 ;  /* 0x0000000000007941 */ /* 0x000fea0003800000 */
.L_x_11815:
[----:B------:R-:W-:-:S04]  /*5ce0*/  FMUL.FTZ R0, R0, 1 ;  /* 0x3f80000000007820 */ /* 0x000fc80000410000 */
[----:B------:R0:W2:Y:S01]  /*5cf0*/  F2F.F64.F32 R24, R0 ;  /* 0x0000000000187310 */ /* 0x0000a20000201800 */
[----:B------:R-:W-:Y:S05]  /*5d00*/  BRA `(.L_x_11800) ;  /* 0x0000000400187947 */ /* 0x000fea0003800000 */
.L_x_11813:
        /* <DEDUP_REMOVED lines=21> */
.L_x_11822:
[----:B------:R-:W-:Y:S05]  /*5e60*/  BSYNC B1 ;  /* 0x0000000000017941 */ /* 0x000fea0003800000 */
.L_x_11821:
[----:B------:R-:W-:Y:S01]  /*5e70*/  LEA R5, R0, 0x37800000, 0x17 ;  /* 0x3780000000057811 */ /* 0x000fe200078eb8ff */
[----:B------:R-:W-:-:S05]  /*5e80*/  IMAD.SHL.U32 R0, R3, 0x200000, RZ ;  /* 0x0020000003007824 */ /* 0x000fca00078e00ff */
[----:B------:R-:W-:-:S07]  /*5e90*/  LOP3.LUT R0, R5, R0, R6, 0xfe, !PT ;  /* 0x0000000005007212 */ /* 0x000fce00078efe06 */
.L_x_11820:
[----:B------:R-:W-:Y:S05]  /*5ea0*/  BSYNC B0 ;  /* 0x0000000000007941 */ /* 0x000fea0003800000 */
.L_x_11819:
[----:B------:R-:W-:-:S04]  /*5eb0*/  FMUL.FTZ R0, R0, 1 ;  /* 0x3f80000000007820 */ /* 0x000fc80000410000 */
[----:B------:R0:W2:Y:S01]  /*5ec0*/  F2F.F64.F32 R24, R0 ;  /* 0x0000000000187310 */ /* 0x0000a20000201800 */
[----:B------:R-:W-:Y:S05]  /*5ed0*/  BRA `(.L_x_11800) ;  /* 0x0000000000a47947 */ /* 0x000fea0003800000 */
.L_x_11812:
        /* <DEDUP_REMOVED lines=14> */
.L_x_11826:
[----:B------:R-:W-:Y:S05]  /*5fc0*/  BSYNC B0 ;  /* 0x0000000000007941 */ /* 0x000fea0003800000 */
.L_x_11825:
[----:B------:R-:W-:-:S04]  /*5fd0*/  FMUL.FTZ R0, R0, 1 ;  /* 0x3f80000000007820 */ /* 0x000fc80000410000 */
[----:B------:R0:W2:Y:S01]  /*5fe0*/  F2F.F64.F32 R24, R0 ;  /* 0x0000000000187310 */ /* 0x0000a20000201800 */
[----:B------:R-:W-:Y:S05]  /*5ff0*/  BRA `(.L_x_11800) ;  /* 0x00000000005c7947 */ /* 0x000fea0003800000 */
.L_x_11799:
        /* <DEDUP_REMOVED lines=16> */
.L_x_11827:
[----:B------:R-:W-:Y:S01]  /*6100*/  CS2R R24, SRZ ;  /* 0x0000000000187805 */ /* 0x000fe2000001ff00 */
[----:B------:R-:W-:Y:S06]  /*6110*/  BRA `(.L_x_11800) ;  /* 0x0000000000147947 */ /* 0x000fec0003800000 */
.L_x_11824:
[----:B------:R-:W2:Y:S02]  /*6120*/  LDG.E.64 R24, desc[UR36][R4.64] ;  /* 0x0000002404187981 */ /* 0x000ea4000c1e1b00 */
[----:B--2---:R-:W0:Y:S01]  /*6130*/  I2F.F64.U64 R24, R24 ;  /* 0x0000001800187312 */ /* 0x004e220000301800 */
[----:B------:R-:W-:Y:S05]  /*6140*/  BRA `(.L_x_11800) ;  /* 0x0000000000087947 */ /* 0x000fea0003800000 */
.L_x_11823:
[----:B------:R-:W2:Y:S02]  /*6150*/  LDG.E R4, desc[UR36][R4.64] ;  /* 0x0000002404047981 */ /* 0x000ea4000c1e1900 */
[----:B--2---:R0:W2:Y:S02]  /*6160*/  I2F.F64.U32 R24, R4 ;  /* 0x0000000400187312 */ /* 0x0040a40000201800 */
.L_x_11800:
[----:B------:R-:W-:-:S07]  /*6170*/  VIADD R23, R23, 0x80 ;  /* 0x0000008017177836 */ /* 0x000fce0000000000 */
.L_x_11760:
[----:B------:R-:W-:Y:S05]  /*6180*/  BSYNC B6 ;  /* 0x0000000000067941 */ /* 0x000fea0003800000 */
.L_x_11759:
        /* <DEDUP_REMOVED lines=29> */
.L_x_11830:
        /* <DEDUP_REMOVED lines=20> */
.L_x_11834:
[----:B------:R-:W4:Y:S02]  /*64a0*/  LDG.E.U8 R4, desc[UR36][R4.64] ;  /* 0x0000002404047981 */ /* 0x000f24000c1e1100 */
[----:B----4-:R0:W4:Y:S01]  /*64b0*/  I2F.F64.U16 R26, R4 ;  /* 0x00000004001a7312 */ /* 0x0101220000101800 */
[----:B------:R-:W-:Y:S05]  /*64c0*/  BRA `(.L_x_11836) ;  /* 0x0000000c00707947 */ /* 0x000fea0003800000 */
.L_x_11833:
        /* <DEDUP_REMOVED lines=9> */
.L_x_11838:
[----:B------:R-:W4:Y:S02]  /*6560*/  LDG.E R4, desc[UR36][R4.64] ;  /* 0x0000002404047981 */ /* 0x000f24000c1e1900 */
[----:B----4-:R0:W4:Y:S01]  /*6570*/  I2F.F64 R26, R4 ;  /* 0x00000004001a7312 */ /* 0x0101220000201c00 */
[----:B------:R-:W-:Y:S05]  /*6580*/  BRA `(.L_x_11836) ;  /* 0x0000000c00407947 */ /* 0x000fea0003800000 */
.L_x_11837:
[----:B------:R-:W4:Y:S02]  /*6590*/  LDG.E.U16 R4, desc[UR36][R4.64] ;  /* 0x0000002404047981 */ /* 0x000f24000c1e1500 */
[----:B----4-:R0:W4:Y:S01]  /*65a0*/  I2F.F64.S16 R26, R4 ;  /* 0x00000004001a7312 */ /* 0x0101220000101c00 */
[----:B------:R-:W-:Y:S05]  /*65b0*/  BRA `(.L_x_11836) ;  /* 0x0000000c00347947 */ /* 0x000fea0003800000 */
.L_x_11832:
        /* <DEDUP_REMOVED lines=10> */
.L_x_11840:
[----:B------:R-:W4:Y:S02]  /*6660*/  LDG.E.U16 R0, desc[UR36][R4.64] ;  /* 0x0000002404007981 */ /* 0x000f24000c1e1500 */
[----:B----4-:R-:W-:-:S05]  /*6670*/  HADD2.F32 R0, -RZ, R0.H0_H0 ;  /* 0x20000000ff007230 */ /* 0x010fca0000004100 */
[----:B------:R-:W-:-:S04]  /*6680*/  FMUL.FTZ R0, R0, 1 ;  /* 0x3f80000000007820 */ /* 0x000fc80000410000 */
[----:B------:R0:W4:Y:S01]  /*6690*/  F2F.F64.F32 R26, R0 ;  /* 0x00000000001a7310 */ /* 0x0001220000201800 */
[----:B------:R-:W-:Y:S05]  /*66a0*/  BRA `(.L_x_11836) ;  /* 0x0000000800f87947 */ /* 0x000fea0003800000 */
.L_x_11839:
        /* <DEDUP_REMOVED lines=10> */
.L_x_11842:
[----:B------:R-:W4:Y:S02]  /*6750*/  LDG.E.U16 R4, desc[UR36][R4.64] ;  /* 0x0000002404047981 */ /* 0x000f24000c1e1500 */
[----:B----4-:R-:W-:-:S05]  /*6760*/  HADD2.F32 R0, -RZ, R4.H0_H0 ;  /* 0x20000004ff007230 */ /* 0x010fca0000004100 */
[----:B------:R-:W-:-:S04]  /*6770*/  FMUL.FTZ R0, R0, 1 ;  /* 0x3f80000000007820 */ /* 0x000fc80000410000 */
[----:B------:R0:W4:Y:S01]  /*6780*/  F2F.F64.F32 R26, R0 ;  /* 0x00000000001a7310 */ /* 0x0001220000201800 */
[----:B------:R-:W-:Y:S05]  /*6790*/  BRA `(.L_x_11836) ;  /* 0x0000000800bc7947 */ /* 0x000fea0003800000 */
.L_x_11841:
[----:B------:R0:W5:Y:S01]  /*67a0*/  LDG.E.64 R26, desc[UR36][R4.64] ;  /* 0x00000024041a7981 */ /* 0x000162000c1e1b00 */
[----:B------:R-:W-:Y:S05]  /*67b0*/  BRA `(.L_x_11836) ;  /* 0x0000000800b47947 */ /* 0x000fea0003800000 */
.L_x_11831:
        /* <DEDUP_REMOVED lines=13> */
.L_x_11845:
[----:B------:R0:W5:Y:S01]  /*6890*/  LDG.E.64 R26, desc[UR36][R4.64] ;  /* 0x00000024041a7981 */ /* 0x000162000c1e1b00 */
[----:B------:R-:W-:Y:S05]  /*68a0*/  BRA `(.L_x_11836) ;  /* 0x0000000800787947 */ /* 0x000fea0003800000 */
.L_x_11844:
        /* <DEDUP_REMOVED lines=28> */
.L_x_11847:
        /* <DEDUP_REMOVED lines=15> */
.L_x_11846:
[----:B------:R-:W4:Y:S02]  /*6b60*/  LDG.E.U16 R0, desc[UR36][R4.64] ;  /* 0x0000002404007981 */ /* 0x000f24000c1e1500 */
[----:B----4-:R-:W-:-:S04]  /*6b70*/  IMAD.U32 R0, R0, 0x10000, RZ ;  /* 0x0001000000007824 */ /* 0x010fc800078e00ff */
[----:B------:R-:W-:-:S04]  /*6b80*/  FMUL.FTZ R0, R0, 1 ;  /* 0x3f80000000007820 */ /* 0x000fc80000410000 */
[----:B------:R0:W4:Y:S01]  /*6b90*/  F2F.F64.F32 R26, R0 ;  /* 0x00000000001a7310 */ /* 0x0001220000201800 */
[----:B------:R-:W-:Y:S05]  /*6ba0*/  BRA `(.L_x_11836) ;  /* 0x0000000400b87947 */ /* 0x000fea0003800000 */
.L_x_11843:
        /* <DEDUP_REMOVED lines=11> */
.L_x_11850:
        /* <DEDUP_REMOVED lines=21> */
.L_x_11854:
[----:B------:R-:W-:Y:S05]  /*6db0*/  BSYNC B1 ;  /* 0x0000000000017941 */ /* 0x000fea0003800000 */
.L_x_11853:
[----:B------:R-:W-:Y:S01]  /*6dc0*/  LEA R5, R0, 0x3b800000, 0x17 ;  /* 0x3b80000000057811 */ /* 0x000fe200078eb8ff */
[----:B------:R-:W-:-:S05]  /*6dd0*/  IMAD.SHL.U32 R0, R3, 0x100000, RZ ;  /* 0x0010000003007824 */ /* 0x000fca00078e00ff */
[----:B------:R-:W-:-:S07]  /*6de0*/  LOP3.LUT R0, R5, R0, R6, 0xfe, !PT ;  /* 0x0000000005007212 */ /* 0x000fce00078efe06 */
.L_x_11852:
[----:B------:R-:W-:Y:S05]  /*6df0*/  BSYNC B0 ;  /* 0x0000000000007941 */ /* 0x000fea0003800000 */
.L_x_11851:
[----:B------:R-:W-:-:S04]  /*6e00*/  FMUL.FTZ R0, R0, 1 ;  /* 0x3f80000000007820 */ /* 0x000fc80000410000 */
[----:B------:R0:W4:Y:S01]  /*6e10*/  F2F.F64.F32 R26, R0 ;  /* 0x00000000001a7310 */ /* 0x0001220000201800 */
[----:B------:R-:W-:Y:S05]  /*6e20*/  BRA `(.L_x_11836) ;  /* 0x0000000400187947 */ /* 0x000fea0003800000 */
.L_x_11849:
        /* <DEDUP_REMOVED lines=21> */
.L_x_11858:
[----:B------:R-:W-:Y:S05]  /*6f80*/  BSYNC B1 ;  /* 0x0000000000017941 */ /* 0x000fea0003800000 */
.L_x_11857:
[----:B------:R-:W-:Y:S01]  /*6f90*/  LEA R5, R0, 0x37800000, 0x17 ;  /* 0x3780000000057811 */ /* 0x000fe200078eb8ff */
[----:B------:R-:W-:-:S05]  /*6fa0*/  IMAD.SHL.U32 R0, R3, 0x200000, RZ ;  /* 0x0020000003007824 */ /* 0x000fca00078e00ff */
[----:B------:R-:W-:-:S07]  /*6fb0*/  LOP3.LUT R0, R5, R0, R6, 0xfe, !PT ;  /* 0x0000000005007212 */ /* 0x000fce00078efe06 */
.L_x_11856:
[----:B------:R-:W-:Y:S05]  /*6fc0*/  BSYNC B0 ;  /* 0x0000000000007941 */ /* 0x000fea0003800000 */
.L_x_11855:
[----:B------:R-:W-:-:S04]  /*6fd0*/  FMUL.FTZ R0, R0, 1 ;  /* 0x3f80000000007820 */ /* 0x000fc80000410000 */
[----:B------:R0:W4:Y:S01]  /*6fe0*/  F2F.F64.F32 R26, R0 ;  /* 0x00000000001a7310 */ /* 0x0001220000201800 */
[----:B------:R-:W-:Y:S05]  /*6ff0*/  BRA `(.L_x_11836) ;  /* 0x0000000000a47947 */ /* 0x000fea0003800000 */
.L_x_11848:
        /* <DEDUP_REMOVED lines=14> */
.L_x_11862:
[----:B------:R-:W-:Y:S05]  /*70e0*/  BSYNC B0 ;  /* 0x0000000000007941 */ /* 0x000fea0003800000 */
.L_x_11861:
[----:B------:R-:W-:-:S04]  /*70f0*/  FMUL.FTZ R0, R0, 1 ;  /* 0x3f80000000007820 */ /* 0x000fc80000410000 */
[----:B------:R0:W4:Y:S01]  /*7100*/  F2F.F64.F32 R26, R0 ;  /* 0x00000000001a7310 */ /* 0x0001220000201800 */
[----:B------:R-:W-:Y:S05]  /*7110*/  BRA `(.L_x_11836) ;  /* 0x00000000005c7947 */ /* 0x000fea0003800000 */
.L_x_11835:
        /* <DEDUP_REMOVED lines=16> */
.L_x_11863:
[----:B------:R-:W-:Y:S01]  /*7220*/  CS2R R26, SRZ ;  /* 0x00000000001a7805 */ /* 0x000fe2000001ff00 */
[----:B------:R-:W-:Y:S06]  /*7230*/  BRA `(.L_x_11836) ;  /* 0x0000000000147947 */ /* 0x000fec0003800000 */
.L_x_11860:
[----:B------:R-:W4:Y:S02]  /*7240*/  LDG.E.64 R26, desc[UR36][R4.64] ;  /* 0x00000024041a7981 */ /* 0x000f24000c1e1b00 */
[----:B----4-:R-:W0:Y:S01]  /*7250*/  I2F.F64.U64 R26, R26 ;  /* 0x0000001a001a7312 */ /* 0x010e220000301800 */
[----:B------:R-:W-:Y:S05]  /*7260*/  BRA `(.L_x_11836) ;  /* 0x0000000000087947 */ /* 0x000fea0003800000 */
.L_x_11859:
[----:B------:R-:W4:Y:S02]  /*7270*/  LDG.E R4, desc[UR36][R4.64] ;  /* 0x0000002404047981 */ /* 0x000f24000c1e1900 */
[----:B----4-:R0:W4:Y:S02]  /*7280*/  I2F.F64.U32 R26, R4 ;  /* 0x00000004001a7312 */ /* 0x0101240000201800 */
.L_x_11836:
        /* <DEDUP_REMOVED lines=20> */
.L_x_11867:
[----:B------:R-:W2:Y:S02]  /*73d0*/  LDG.E.U8 R4, desc[UR36][R4.64] ;  /* 0x0000002404047981 */ /* 0x000ea4000c1e1100 */
[----:B--2---:R0:W1:Y:S01]  /*73e0*/  I2F.F64.U16 R16, R4 ;  /* 0x0000000400107312 */ /* 0x0040620000101800 */
[----:B------:R-:W-:Y:S05]  /*73f0*/  BRA `(.L_x_11829) ;  /* 0x0000000c006c7947 */ /* 0x000fea0003800000 */
.L_x_11866:
        /* <DEDUP_REMOVED lines=9> */
.L_x_11870:
[----:B------:R-:W2:Y:S02]  /*7490*/  LDG.E R4, desc[UR36][R4.64] ;  /* 0x0000002404047981 */ /* 0x000ea4000c1e1900 */
[----:B--2---:R0:W1:Y:S01]  /*74a0*/  I2F.F64 R16, R4 ;  /* 0x0000000400107312 */ /* 0x0040620000201c00 */
[----:B------:R-:W-:Y:S05]  /*74b0*/  BRA `(.L_x_11829) ;  /* 0x0000000c003c7947 */ /* 0x000fea0003800000 */
.L_x_11869:
[----:B------:R-:W2:Y:S02]  /*74c0*/  LDG.E.U16 R4, desc[UR36][R4.64] ;  /* 0x0000002404047981 */ /* 0x000ea4000c1e1500 */
[----:B--2---:R0:W1:Y:S01]  /*74d0*/  I2F.F64.S16 R16, R4 ;  /* 0x0000000400107312 */ /* 0x0040620000101c00 */
[----:B------:R-:W-:Y:S05]  /*74e0*/  BRA `(.L_x_11829) ;  /* 0x0000000c00307947 */ /* 0x000fea0003800000 */
.L_x_11865:
        /* <DEDUP_REMOVED lines=10> */
.L_x_11872:
[----:B------:R-:W2:Y:S02]  /*7590*/  LDG.E.U16 R0, desc[UR36][R4.64] ;  /* 0x0000002404007981 */ /* 0x000ea4000c1e1500 */
[----:B--2---:R-:W-:-:S05]  /*75a0*/  HADD2.F32 R0, -RZ, R0.H0_H0 ;  /* 0x20000000ff007230 */ /* 0x004fca0000004100 */
[----:B------:R-:W-:-:S04]  /*75b0*/  FMUL.FTZ R0, R0, 1 ;  /* 0x3f80000000007820 */ /* 0x000fc80000410000 */
[----:B------:R0:W1:Y:S01]  /*75c0*/  F2F.F64.F32 R16, R0 ;  /* 0x0000000000107310 */ /* 0x0000620000201800 */
[----:B------:R-:W-:Y:S05]  /*75d0*/  BRA `(.L_x_11829) ;  /* 0x0000000800f47947 */ /* 0x000fea0003800000 */
.L_x_11871:
        /* <DEDUP_REMOVED lines=10> */
.L_x_11874:
[----:B------:R-:W2:Y:S02]  /*7680*/  LDG.E.U16 R4, desc[UR36][R4.64] ;  /* 0x0000002404047981 */ /* 0x000ea4000c1e1500 */
[----:B--2---:R-:W-:-:S05]  /*7690*/  HADD2.F32 R0, -RZ, R4.H0_H0 ;  /* 0x20000004ff007230 */ /* 0x004fca0000004100 */
[----:B------:R-:W-:-:S04]  /*76a0*/  FMUL.FTZ R0, R0, 1 ;  /* 0x3f80000000007820 */ /* 0x000fc80000410000 */
[----:B------:R0:W1:Y:S01]  /*76b0*/  F2F.F64.F32 R16, R0 ;  /* 0x0000000000107310 */ /* 0x0000620000201800 */
[----:B------:R-:W-:Y:S05]  /*76c0*/  BRA `(.L_x_11829) ;  /* 0x0000000800b87947 */ /* 0x000fea0003800000 */
.L_x_11873:
[----:B------:R0:W5:Y:S01]  /*76d0*/  LDG.E.64 R16, desc[UR36][R4.64] ;  /* 0x0000002404107981 */ /* 0x000162000c1e1b00 */
[----:B------:R-:W-:Y:S05]  /*76e0*/  BRA `(.L_x_11829) ;  /* 0x0000000800b07947 */ /* 0x000fea0003800000 */
.L_x_11864:
        /* <DEDUP_REMOVED lines=13> */
.L_x_11877:
[----:B------:R0:W5:Y:S01]  /*77c0*/  LDG.E.64 R16, desc[UR36][R4.64] ;  /* 0x0000002404107981 */ /* 0x000162000c1e1b00 */
[----:B------:R-:W-:Y:S05]  /*77d0*/  BRA `(.L_x_11829) ;  /* 0x0000000800747947 */ /* 0x000fea0003800000 */
.L_x_11876:
        /* <DEDUP_REMOVED lines=28> */
.L_x_11879:
        /* <DEDUP_REMOVED lines=15> */
.L_x_11878:
[----:B------:R-:W2:Y:S02]  /*7a90*/  LDG.E.U16 R0, desc[UR36][R4.64] ;  /* 0x0000002404007981 */ /* 0x000ea4000c1e1500 */
[----:B--2---:R-:W-:-:S04]  /*7aa0*/  IMAD.U32 R0, R0, 0x10000, RZ ;  /* 0x0001000000007824 */ /* 0x004fc800078e00ff */
[----:B------:R-:W-:-:S04]  /*7ab0*/  FMUL.FTZ R0, R0, 1 ;  /* 0x3f80000000007820 */ /* 0x000fc80000410000 */
[----:B------:R0:W1:Y:S01]  /*7ac0*/  F2F.F64.F32 R16, R0 ;  /* 0x0000000000107310 */ /* 0x0000620000201800 */
[----:B------:R-:W-:Y:S05]  /*7ad0*/  BRA `(.L_x_11829) ;  /* 0x0000000400b47947 */ /* 0x000fea0003800000 */
.L_x_11875:
        /* <DEDUP_REMOVED lines=11> */
.L_x_11882:
        /* <DEDUP_REMOVED lines=21> */
.L_x_11886:
[----:B------:R-:W-:Y:S05]  /*7ce0*/  BSYNC B1 ;  /* 0x0000000000017941 */ /* 0x000fea0003800000 */
.L_x_11885:
[----:B------:R-:W-:Y:S01]  /*7cf0*/  LEA R5, R0, 0x3b800000, 0x17 ;  /* 0x3b80000000057811 */ /* 0x000fe200078eb8ff */
[----:B------:R-:W-:-:S05]  /*7d00*/  IMAD.SHL.U32 R0, R3, 0x100000, RZ ;  /* 0x0010000003007824 */ /* 0x000fca00078e00ff */
[----:B------:R-:W-:-:S07]  /*7d10*/  LOP3.LUT R0, R5, R0, R6, 0xfe, !PT ;  /* 0x0000000005007212 */ /* 0x000fce00078efe06 */
.L_x_11884:
[----:B------:R-:W-:Y:S05]  /*7d20*/  BSYNC B0 ;  /* 0x0000000000007941 */ /* 0x000fea0003800000 */
.L_x_11883:
[----:B------:R-:W-:-:S04]  /*7d30*/  FMUL.FTZ R0, R0, 1 ;  /* 0x3f80000000007820 */ /* 0x000fc80000410000 */
[----:B------:R0:W1:Y:S01]  /*7d40*/  F2F.F64.F32 R16, R0 ;  /* 0x0000000000107310 */ /* 0x0000620000201800 */
[----:B------:R-:W-:Y:S05]  /*7d50*/  BRA `(.L_x_11829) ;  /* 0x0000000400147947 */ /* 0x000fea0003800000 */
.L_x_11881:
        /* <DEDUP_REMOVED lines=21> */
.L_x_11890:
[----:B------:R-:W-:Y:S05]  /*7eb0*/  BSYNC B1 ;  /* 0x0000000000017941 */ /* 0x000fea0003800000 */
.L_x_11889:
[----:B------:R-:W-:Y:S01]  /*7ec0*/  LEA R5, R0, 0x37800000, 0x17 ;  /* 0x3780000000057811 */ /* 0x000fe200078eb8ff */
[----:B------:R-:W-:-:S05]  /*7ed0*/  IMAD.SHL.U32 R0, R3, 0x200000, RZ ;  /* 0x0020000003007824 */ /* 0x000fca00078e00ff */
[----:B------:R-:W-:-:S07]  /*7ee0*/  LOP3.LUT R0, R5, R0, R6, 0xfe, !PT ;  /* 0x0000000005007212 */ /* 0x000fce00078efe06 */
.L_x_11888:
[----:B------:R-:W-:Y:S05]  /*7ef0*/  BSYNC B0 ;  /* 0x0000000000007941 */ /* 0x000fea0003800000 */
.L_x_11887:
[----:B------:R-:W-:-:S04]  /*7f00*/  FMUL.FTZ R0, R0, 1 ;  /* 0x3f80000000007820 */ /* 0x000fc80000410000 */
[----:B------:R0:W1:Y:S01]  /*7f10*/  F2F.F64.F32 R16, R0 ;  /* 0x0000000000107310 */ /* 0x0000620000201800 */
[----:B------:R-:W-:Y:S05]  /*7f20*/  BRA `(.L_x_11829) ;  /* 0x0000000000a07947 */ /* 0x000fea0003800000 */
.L_x_11880:
        /* <DEDUP_REMOVED lines=14> */
.L_x_11894:
[----:B------:R-:W-:Y:S05]  /*8010*/  BSYNC B0 ;  /* 0x0000000000007941 */ /* 0x000fea0003800000 */
.L_x_11893:
[----:B------:R-:W-:-:S04]  /*8020*/  FMUL.FTZ R0, R0, 1 ;  /* 0x3f80000000007820 */ /* 0x000fc80000410000 */
[----:B------:R0:W1:Y:S01]  /*8030*/  F2F.F64.F32 R16, R0 ;  /* 0x0000000000107310 */ /* 0x0000620000201800 */
[----:B------:R-:W-:Y:S05]  /*8040*/  BRA `(.L_x_11829) ;  /* 0x0000000000587947 */ /* 0x000fea0003800000 */
.L_x_11868:
        /* <DEDUP_REMOVED lines=16> */
.L_x_11895:
[----:B------:R-:W-:Y:S05]  /*8150*/  BRA `(.L_x_11829) ;  /* 0x0000000000147947 */ /* 0x000fea0003800000 */
.L_x_11892:
[----:B------:R-:W2:Y:S02]  /*8160*/  LDG.E.64 R16, desc[UR36][R4.64] ;  /* 0x0000002404107981 */ /* 0x000ea4000c1e1b00 */
[----:B--2---:R-:W0:Y:S01]  /*8170*/  I2F.F64.U64 R16, R16 ;  /* 0x0000001000107312 */ /* 0x004e220000301800 */
[----:B------:R-:W-:Y:S05]  /*8180*/  BRA `(.L_x_11829) ;  /* 0x0000000000087947 */ /* 0x000fea0003800000 */
.L_x_11891:
[----:B------:R-:W2:Y:S02]  /*8190*/  LDG.E R4, desc[UR36][R4.64] ;  /* 0x0000002404047981 */ /* 0x000ea4000c1e1900 */
[----:B--2---:R0:W1:Y:S02]  /*81a0*/  I2F.F64.U32 R16, R4 ;  /* 0x0000000400107312 */ /* 0x0040640000201800 */
.L_x_11829:
[----:B------:R-:W-:Y:S05]  /*81b0*/  BSYNC B6 ;  /* 0x0000000000067941 */ /* 0x000fea0003800000 */
.L_x_11828:
[----:B------:R-:W2:Y:S01]  /*81c0*/  S2R R23, SR_TID.X ;  /* 0x0000000000177919 */ /* 0x000ea20000002100 */
[----:B------:R-:W2:Y:S01]  /*81d0*/  LDC.U8 R19, c[0x0][0x25c] ;  /* 0x00009700ff137b82 */ /* 0x000ea20000000000 */
[----:B------:R-:W-:Y:S01]  /*81e0*/  ULDC.64 UR4, c[0x0][0x218] ;  /* 0x0000860000047ab9 */ /* 0x000fe20000000a00 */
[----:B------:R-:W-:Y:S01]  /*81f0*/  BSSY B6, `(.L_x_11896) ;  /* 0x0000121000067945 */ /* 0x000fe20003800000 */
[----:B0--3-5:R-:W-:Y:S02]  /*8200*/  DMUL R4, R36, UR4 ;  /* 0x0000000424047c28 */ /* 0x029fe40008000000 */
[----:B----4-:R-:W-:Y:S02]  /*8210*/  DMUL R34, R34, UR4 ;  /* 0x0000000422227c28 */ /* 0x010fe40008000000 */
[----:B------:R-:W-:Y:S02]  /*8220*/  DMUL R30, R30, UR4 ;  /* 0x000000041e1e7c28 */ /* 0x000fe40008000000 */
[----:B------:R-:W-:-:S02]  /*8230*/  DMUL R26, R26, UR4 ;  /* 0x000000041a1a7c28 */ /* 0x000fc40008000000 */
[----:B-1----:R-:W-:Y:S02]  /*8240*/  DMUL R4, R4, R32 ;  /* 0x0000002004047228 */ /* 0x002fe40000000000 */
[----:B--2---:R-:W-:Y:S02]  /*8250*/  DMUL R28, R34, R28 ;  /* 0x0000001c221c7228 */ /* 0x004fe40000000000 */
[----:B------:R-:W-:Y:S02]  /*8260*/  DMUL R24, R30, R24 ;  /* 0x000000181e187228 */ /* 0x000fe40000000000 */
[----:B------:R-:W-:Y:S01]  /*8270*/  DMUL R16, R26, R16 ;  /* 0x000000101a107228 */ /* 0x000fe20000000000 */
[----:B------:R-:W-:-:S13]  /*8280*/  ISETP.GE.AND P0, PT, R23, R2, PT ;  /* 0x000000021700720c */ /* 0x000fda0003f06270 */
        /* <DEDUP_REMOVED lines=23> */
.L_x_11901:
[----:B------:R-:W0:Y:S02]  /*8400*/  F2I.S64.F64.TRUNC R4, R4 ;  /* 0x0000000400047311 */ /* 0x000e24000030d900 */
[----:B0-----:R-:W-:-:S05]  /*8410*/  IMAD.MOV.U32 R3, RZ, RZ, R4 ;  /* 0x000000ffff037224 */ /* 0x001fca00078e0004 */
[----:B------:R0:W-:Y:S01]  /*8420*/  STG.E.U8 desc[UR36][R8.64], R3 ;  /* 0x0000000308007986 */ /* 0x0001e2000c101124 */
[----:B------:R-:W-:Y:S05]  /*8430*/  BRA `(.L_x_11897) ;  /* 0x0000000c00f07947 */ /* 0x000fea0003800000 */
.L_x_11900:
        /* <DEDUP_REMOVED lines=9> */
.L_x_11904:
[----:B------:R-:W0:Y:S02]  /*84d0*/  F2I.F64.TRUNC R5, R4 ;  /* 0x0000000400057311 */ /* 0x000e24000030d100 */
[----:B0-----:R0:W-:Y:S01]  /*84e0*/  STG.E desc[UR36][R8.64], R5 ;  /* 0x0000000508007986 */ /* 0x0011e2000c101924 */
[----:B------:R-:W-:Y:S05]  /*84f0*/  BRA `(.L_x_11897) ;  /* 0x0000000c00c07947 */ /* 0x000fea0003800000 */
.L_x_11903:
[----:B------:R-:W0:Y:S02]  /*8500*/  F2I.F64.TRUNC R5, R4 ;  /* 0x0000000400057311 */ /* 0x000e24000030d100 */
[----:B0-----:R0:W-:Y:S01]  /*8510*/  STG.E.U16 desc[UR36][R8.64], R5 ;  /* 0x0000000508007986 */ /* 0x0011e2000c101524 */
[----:B------:R-:W-:Y:S05]  /*8520*/  BRA `(.L_x_11897) ;  /* 0x0000000c00b47947 */ /* 0x000fea0003800000 */
.L_x_11899:
        /* <DEDUP_REMOVED lines=13> */
.L_x_11906:
        /* <DEDUP_REMOVED lines=8> */
.L_x_11905:
        /* <DEDUP_REMOVED lines=14> */
.L_x_11908:
        /* <DEDUP_REMOVED lines=9> */
.L_x_11907:
[----:B------:R4:W-:Y:S01]  /*87f0*/  STG.E.64 desc[UR36][R8.64], R4 ;  /* 0x0000000408007986 */ /* 0x0009e2000c101b24 */
[----:B------:R-:W-:Y:S05]  /*8800*/  BRA `(.L_x_11897) ;  /* 0x0000000800fc7947 */ /* 0x000fea0003800000 */
.L_x_11898:
        /* <DEDUP_REMOVED lines=12> */
.L_x_11911:
[----:B------:R-:W-:-:S05]  /*88d0*/  CS2R R6, SRZ ;  /* 0x0000000000067805 */ /* 0x000fca000001ff00 */
[----:B------:R0:W-:Y:S01]  /*88e0*/  STG.E.128 desc[UR36][R8.64], R4 ;  /* 0x0000000408007986 */ /* 0x0001e2000c101d24 */
[----:B------:R-:W-:Y:S05]  /*88f0*/  BRA `(.L_x_11897) ;  /* 0x0000000800c07947 */ /* 0x000fea0003800000 */
.L_x_11910:
        /* <DEDUP_REMOVED lines=25> */
.L_x_11915:
[----:B------:R-:W-:Y:S05]  /*8a90*/  BSYNC B0 ;  /* 0x0000000000007941 */ /* 0x000fea0003800000 */
.L_x_11914:
[----:B------:R-:W-:-:S05]  /*8aa0*/  LOP3.LUT R7, R0, R7, RZ, 0xfc, !PT ;  /* 0x0000000700077212 */ /* 0x000fca00078efcff */
[----:B------:R0:W-:Y:S01]  /*8ab0*/  STG.E.U8 desc[UR36][R8.64], R7 ;  /* 0x0000000708007986 */ /* 0x0001e2000c101124 */
[----:B------:R-:W-:Y:S05]  /*8ac0*/  BRA `(.L_x_11897) ;  /* 0x00000008004c7947 */ /* 0x000fea0003800000 */
.L_x_11913:
        /* <DEDUP_REMOVED lines=17> */
.L_x_11917:
[----:B------:R-:W-:Y:S01]  /*8be0*/  IMAD.MOV.U32 R0, RZ, RZ, 0x7f ;  /* 0x0000007fff007424 */ /* 0x000fe200078e00ff */
[----:B------:R-:W-:-:S04]  /*8bf0*/  ISETP.GT.U32.AND P0, PT, R3, 0x7f800000, PT ;  /* 0x7f8000000300780c */ /* 0x000fc80003f04070 */
[----:B------:R-:W-:-:S09]  /*8c00*/  SEL R0, R0, 0x7c, P0 ;  /* 0x0000007c00007807 */ /* 0x000fd20000000000 */
.L_x_11918:
[----:B------:R-:W-:Y:S05]  /*8c10*/  BSYNC B0 ;  /* 0x0000000000007941 */ /* 0x000fea0003800000 */
.L_x_11916:
[----:B------:R-:W-:-:S04]  /*8c20*/  LOP3.LUT R3, R7, 0x80000000, RZ, 0xc0, !PT ;  /* 0x8000000007037812 */ /* 0x000fc800078ec0ff */
[----:B------:R-:W-:-:S04]  /*8c30*/  SHF.R.U32.HI R3, RZ, 0x18, R3 ;  /* 0x00000018ff037819 */ /* 0x000fc80000011603 */
[----:B------:R-:W-:-:S05]  /*8c40*/  LOP3.LUT R3, R0, R3, RZ, 0xfc, !PT ;  /* 0x0000000300037212 */ /* 0x000fca00078efcff */
[----:B------:R0:W-:Y:S01]  /*8c50*/  STG.E.U8 desc[UR36][R8.64], R3 ;  /* 0x0000000308007986 */ /* 0x0001e2000c101124 */
[----:B------:R-:W-:Y:S05]  /*8c60*/  BRA `(.L_x_11897) ;  /* 0x0000000400e47947 */ /* 0x000fea0003800000 */
.L_x_11912:
        /* <DEDUP_REMOVED lines=8> */
.L_x_11909:
        /* <DEDUP_REMOVED lines=11> */
.L_x_11921:
        /* <DEDUP_REMOVED lines=21> */
.L_x_11924:
[----:B------:R-:W-:-:S04]  /*8ef0*/  LOP3.LUT R0, R7, 0x80000000, RZ, 0xc0, !PT ;  /* 0x8000000007007812 */ /* 0x000fc800078ec0ff */
[----:B------:R-:W-:-:S04]  /*8f00*/  SHF.R.U32.HI R0, RZ, 0x18, R0 ;  /* 0x00000018ff007819 */ /* 0x000fc80000011600 */
[----:B------:R-:W-:-:S07]  /*8f10*/  LOP3.LUT R0, R3, R0, RZ, 0xfc, !PT ;  /* 0x0000000003007212 */ /* 0x000fce00078efcff */
.L_x_11923:
[----:B------:R-:W-:Y:S05]  /*8f20*/  BSYNC B0 ;  /* 0x0000000000007941 */ /* 0x000fea0003800000 */
.L_x_11922:
[----:B------:R0:W-:Y:S01]  /*8f30*/  STG.E.U8 desc[UR36][R8.64], R0 ;  /* 0x0000000008007986 */ /* 0x0001e2000c101124 */
[----:B------:R-:W-:Y:S05]  /*8f40*/  BRA `(.L_x_11897) ;  /* 0x00000004002c7947 */ /* 0x000fea0003800000 */
.L_x_11920:
        /* <DEDUP_REMOVED lines=21> */
.L_x_11927:
[----:B------:R-:W-:-:S04]  /*90a0*/  LOP3.LUT R0, R7, 0x80000000, RZ, 0xc0, !PT ;  /* 0x8000000007007812 */ /* 0x000fc800078ec0ff */
[----:B------:R-:W-:-:S04]  /*90b0*/  SHF.R.U32.HI R0, RZ, 0x18, R0 ;  /* 0x00000018ff007819 */ /* 0x000fc80000011600 */
[----:B------:R-:W-:-:S07]  /*90c0*/  LOP3.LUT R0, R3, R0, RZ, 0xfc, !PT ;  /* 0x0000000003007212 */ /* 0x000fce00078efcff */
.L_x_11926:
[----:B------:R-:W-:Y:S05]  /*90d0*/  BSYNC B0 ;  /* 0x0000000000007941 */ /* 0x000fea0003800000 */
.L_x_11925:
[----:B------:R0:W-:Y:S01]  /*90e0*/  STG.E.U8 desc[UR36][R8.64], R0 ;  /* 0x0000000008007986 */ /* 0x0001e2000c101124 */
[----:B------:R-:W-:Y:S05]  /*90f0*/  BRA `(.L_x_11897) ;  /* 0x0000000000c07947 */ /* 0x000fea0003800000 */
.L_x_11919:
        /* <DEDUP_REMOVED lines=26> */
.L_x_11902:
        /* <DEDUP_REMOVED lines=16> */
.L_x_11930:
[----:B------:R-:W-:Y:S05]  /*93a0*/  BRA `(.L_x_11897) ;  /* 0x0000000000147947 */ /* 0x000fea0003800000 */
.L_x_11929:
[----:B------:R-:W0:Y:S02]  /*93b0*/  F2I.U64.F64.TRUNC R4, R4 ;  /* 0x0000000400047311 */ /* 0x000e24000030d800 */
[----:B0-----:R0:W-:Y:S01]  /*93c0*/  STG.E.64 desc[UR36][R8.64], R4 ;  /* 0x0000000408007986 */ /* 0x0011e2000c101b24 */
[----:B------:R-:W-:Y:S05]  /*93d0*/  BRA `(.L_x_11897) ;  /* 0x0000000000087947 */ /* 0x000fea0003800000 */
.L_x_11928:
[----:B------:R-:W0:Y:S02]  /*93e0*/  F2I.U32.F64.TRUNC R5, R4 ;  /* 0x0000000400057311 */ /* 0x000e24000030d000 */
[----:B0-----:R0:W-:Y:S02]  /*93f0*/  STG.E desc[UR36][R8.64], R5 ;  /* 0x0000000508007986 */ /* 0x0011e4000c101924 */
.L_x_11897:
[----:B------:R-:W-:Y:S05]  /*9400*/  BSYNC B6 ;  /* 0x0000000000067941 */ /* 0x000fea0003800000 */
.L_x_11896:
[----:B------:R-:W-:Y:S01]  /*9410*/  ISETP.GE.AND P0, PT, R23, R2, PT ;  /* 0x000000021700720c */ /* 0x000fe20003f06270 */
[----:B------:R-:W-:-:S12]  /*9420*/  BSSY B6, `(.L_x_11931) ;  /* 0x0000230000067945 */ /* 0x000fd80003800000 */
[----:B------:R-:W-:Y:S05]  /*9430*/  @P0 BRA `(.L_x_11932) ;  /* 0x0000002000b80947 */ /* 0x000fea0003800000 */
[----:B0---4-:R-:W0:Y:S01]  /*9440*/  LDC.64 R4, c[0x0][0x228] ;  /* 0x00008a00ff047b82 */ /* 0x011e220000000a00 */
[----:B------:R-:W-:Y:S01]  /*9450*/  IMAD R0, R18, 0x200, R23 ;  /* 0x0000020012007824 */ /* 0x000fe200078e0217 */
[----:B--2---:R-:W-:Y:S01]  /*9460*/  PRMT R6, R19, 0x9910, RZ ;  /* 0x0000991013067816 */ /* 0x004fe200000000ff */
[----:B------:R-:W-:Y:S02]  /*9470*/  ULDC UR4, c[0x0][0x260] ;  /* 0x0000980000047ab9 */ /* 0x000fe40000000800 */
[----:B-1-3--:R-:W-:Y:S02]  /*9480*/  IMAD R3, R0, UR4, RZ ;  /* 0x0000000400037c24 */ /* 0x00afe4000f8e02ff */
        /* <DEDUP_REMOVED lines=16> */
.L_x_11936:
[----:B------:R-:W0:Y:S02]  /*9590*/  F2I.S64.F64.TRUNC R28, R28 ;  /* 0x0000001c001c7311 */ /* 0x000e24000030d900 */
[----:B0-----:R-:W-:-:S05]  /*95a0*/  IMAD.MOV.U32 R3, RZ, RZ, R28 ;  /* 0x000000ffff037224 */ /* 0x001fca00078e001c */
[----:B------:R0:W-:Y:S01]  /*95b0*/  STG.E.U8 desc[UR36][R4.64], R3 ;  /* 0x0000000304007986 */ /* 0x0001e2000c101124 */
[----:B------:R-:W-:Y:S05]  /*95c0*/  BRA `(.L_x_11938) ;  /* 0x0000000c00f07947 */ /* 0x000fea0003800000 */
.L_x_11935:
        /* <DEDUP_REMOVED lines=9> */
.L_x_11940:
[----:B------:R-:W0:Y:S02]  /*9660*/  F2I.F64.TRUNC R29, R28 ;  /* 0x0000001c001d7311 */ /* 0x000e24000030d100 */
[----:B0-----:R0:W-:Y:S01]  /*9670*/  STG.E desc[UR36][R4.64], R29 ;  /* 0x0000001d04007986 */ /* 0x0011e2000c101924 */
[----:B------:R-:W-:Y:S05]  /*9680*/  BRA `(.L_x_11938) ;  /* 0x0000000c00c07947 */ /* 0x000fea0003800000 */
.L_x_11939:
[----:B------:R-:W0:Y:S02]  /*9690*/  F2I.F64.TRUNC R29, R28 ;  /* 0x0000001c001d7311 */ /* 0x000e24000030d100 */
[----:B0-----:R0:W-:Y:S01]  /*96a0*/  STG.E.U16 desc[UR36][R4.64], R29 ;  /* 0x0000001d04007986 */ /* 0x0011e2000c101524 */
[----:B------:R-:W-:Y:S05]  /*96b0*/  BRA `(.L_x_11938) ;  /* 0x0000000c00b47947 */ /* 0x000fea0003800000 */
.L_x_11934:
        /* <DEDUP_REMOVED lines=13> */
.L_x_11942:
        /* <DEDUP_REMOVED lines=8> */
.L_x_11941:
        /* <DEDUP_REMOVED lines=14> */
.L_x_11944:
        /* <DEDUP_REMOVED lines=9> */
.L_x_11943:
[----:B------:R4:W-:Y:S01]  /*9980*/  STG.E.64 desc[UR36][R4.64], R28 ;  /* 0x0000001c04007986 */ /* 0x0009e2000c101b24 */
[----:B------:R-:W-:Y:S05]  /*9990*/  BRA `(.L_x_11938) ;  /* 0x0000000800fc7947 */ /* 0x000fea0003800000 */
.L_x_11933:
        /* <DEDUP_REMOVED lines=12> */
.L_x_11947:
[----:B------:R-:W-:-:S05]  /*9a60*/  CS2R R30, SRZ ;  /* 0x00000000001e7805 */ /* 0x000fca000001ff00 */
[----:B------:R0:W-:Y:S01]  /*9a70*/  STG.E.128 desc[UR36][R4.64], R28 ;  /* 0x0000001c04007986 */ /* 0x0001e2000c101d24 */
[----:B------:R-:W-:Y:S05]  /*9a80*/  BRA `(.L_x_11938) ;  /* 0x0000000800c07947 */ /* 0x000fea0003800000 */
.L_x_11946:
        /* <DEDUP_REMOVED lines=25> */
.L_x_11951:
[----:B------:R-:W-:Y:S05]  /*9c20*/  BSYNC B0 ;  /* 0x0000000000007941 */ /* 0x000fea0003800000 */
.L_x_11950:
[----:B------:R-:W-:-:S05]  /*9c30*/  LOP3.LUT R7, R0, R7, RZ, 0xfc, !PT ;  /* 0x0000000700077212 */ /* 0x000fca00078efcff */
[----:B------:R0:W-:Y:S01]  /*9c40*/  STG.E.U8 desc[UR36][R4.64], R7 ;  /* 0x0000000704007986 */ /* 0x0001e2000c101124 */
[----:B------:R-:W-:Y:S05]  /*9c50*/  BRA `(.L_x_11938) ;  /* 0x00000008004c7947 */ /* 0x000fea0003800000 */
.L_x_11949:
        /* <DEDUP_REMOVED lines=17> */
.L_x_11953:
[----:B------:R-:W-:Y:S01]  /*9d70*/  IMAD.MOV.U32 R0, RZ, RZ, 0x7f ;  /* 0x0000007fff007424 */ /* 0x000fe200078e00ff */
[----:B------:R-:W-:-:S04]  /*9d80*/  ISETP.GT.U32.AND P0, PT, R3, 0x7f800000, PT ;  /* 0x7f8000000300780c */ /* 0x000fc80003f04070 */
[----:B------:R-:W-:-:S09]  /*9d90*/  SEL R0, R0, 0x7c, P0 ;  /* 0x0000007c00007807 */ /* 0x000fd20000000000 */
.L_x_11954:
[----:B------:R-:W-:Y:S05]  /*9da0*/  BSYNC B0 ;  /* 0x0000000000007941 */ /* 0x000fea0003800000 */
.L_x_11952:
[----:B------:R-:W-:-:S04]  /*9db0*/  LOP3.LUT R3, R7, 0x80000000, RZ, 0xc0, !PT ;  /* 0x8000000007037812 */ /* 0x000fc800078ec0ff */
[----:B------:R-:W-:-:S04]  /*9dc0*/  SHF.R.U32.HI R3, RZ, 0x18, R3 ;  /* 0x00000018ff037819 */ /* 0x000fc80000011603 */
[----:B------:R-:W-:-:S05]  /*9dd0*/  LOP3.LUT R3, R0, R3, RZ, 0xfc, !PT ;  /* 0x0000000300037212 */ /* 0x000fca00078efcff */
[----:B------:R0:W-:Y:S01]  /*9de0*/  STG.E.U8 desc[UR36][R4.64], R3 ;  /* 0x0000000304007986 */ /* 0x0001e2000c101124 */
[----:B------:R-:W-:Y:S05]  /*9df0*/  BRA `(.L_x_11938) ;  /* 0x0000000400e47947 */ /* 0x000fea0003800000 */
.L_x_11948:
        /* <DEDUP_REMOVED lines=8> */
.L_x_11945:
        /* <DEDUP_REMOVED lines=11> */
.L_x_11957:
        /* <DEDUP_REMOVED lines=21> */
.L_x_11960:
[----:B------:R-:W-:-:S04]  /*a080*/  LOP3.LUT R0, R7, 0x80000000, RZ, 0xc0, !PT ;  /* 0x8000000007007812 */ /* 0x000fc800078ec0ff */
[----:B------:R-:W-:-:S04]  /*a090*/  SHF.R.U32.HI R0, RZ, 0x18, R0 ;  /* 0x00000018ff007819 */ /* 0x000fc80000011600 */
[----:B------:R-:W-:-:S07]  /*a0a0*/  LOP3.LUT R0, R3, R0, RZ, 0xfc, !PT ;  /* 0x0000000003007212 */ /* 0x000fce00078efcff */
.L_x_11959:
[----:B------:R-:W-:Y:S05]  /*a0b0*/  BSYNC B0 ;  /* 0x0000000000007941 */ /* 0x000fea0003800000 */
.L_x_11958:
[----:B------:R0:W-:Y:S01]  /*a0c0*/  STG.E.U8 desc[UR36][R4.64], R0 ;  /* 0x0000000004007986 */ /* 0x0001e2000c101124 */
[----:B------:R-:W-:Y:S05]  /*a0d0*/  BRA `(.L_x_11938) ;  /* 0x00000004002c7947 */ /* 0x000fea0003800000 */
.L_x_11956:
        /* <DEDUP_REMOVED lines=21> */
.L_x_11963:
[----:B------:R-:W-:-:S04]  /*a230*/  LOP3.LUT R0, R7, 0x80000000, RZ, 0xc0, !PT ;  /* 0x8000000007007812 */ /* 0x000fc800078ec0ff */
[----:B------:R-:W-:-:S04]  /*a240*/  SHF.R.U32.HI R0, RZ, 0x18, R0 ;  /* 0x00000018ff007819 */ /* 0x000fc80000011600 */
[----:B------:R-:W-:-:S07]  /*a250*/  LOP3.LUT R0, R3, R0, RZ, 0xfc, !PT ;  /* 0x0000000003007212 */ /* 0x000fce00078efcff */
.L_x_11962:
[----:B------:R-:W-:Y:S05]  /*a260*/  BSYNC B0 ;  /* 0x0000000000007941 */ /* 0x000fea0003800000 */
.L_x_11961:
[----:B------:R0:W-:Y:S01]  /*a270*/  STG.E.U8 desc[UR36][R4.64], R0 ;  /* 0x0000000004007986 */ /* 0x0001e2000c101124 */
[----:B------:R-:W-:Y:S05]  /*a280*/  BRA `(.L_x_11938) ;  /* 0x0000000000c07947 */ /* 0x000fea0003800000 */
.L_x_11955:
        /* <DEDUP_REMOVED lines=26> */
.L_x_11937:
        /* <DEDUP_REMOVED lines=16> */
.L_x_11966:
[----:B------:R-:W-:Y:S05]  /*a530*/  BRA `(.L_x_11938) ;  /* 0x0000000000147947 */ /* 0x000fea0003800000 */
.L_x_11965:
[----:B------:R-:W0:Y:S02]  /*a540*/  F2I.U64.F64.TRUNC R28, R28 ;  /* 0x0000001c001c7311 */ /* 0x000e24000030d800 */
[----:B0-----:R0:W-:Y:S01]  /*a550*/  STG.E.64 desc[UR36][R4.64], R28 ;  /* 0x0000001c04007986 */ /* 0x0011e2000c101b24 */
[----:B------:R-:W-:Y:S05]  /*a560*/  BRA `(.L_x_11938) ;  /* 0x0000000000087947 */ /* 0x000fea0003800000 */
.L_x_11964:
[----:B------:R-:W0:Y:S02]  /*a570*/  F2I.U32.F64.TRUNC R29, R28 ;  /* 0x0000001c001d7311 */ /* 0x000e24000030d000 */
[----:B0-----:R0:W-:Y:S02]  /*a580*/  STG.E desc[UR36][R4.64], R29 ;  /* 0x0000001d04007986 */ /* 0x0011e4000c101924 */
.L_x_11938:
        /* <DEDUP_REMOVED lines=24> */
.L_x_11970:
[----:B------:R-:W0:Y:S02]  /*a710*/  F2I.S64.F64.TRUNC R24, R24 ;  /* 0x0000001800187311 */ /* 0x000e24000030d900 */
[----:B0-----:R-:W-:-:S05]  /*a720*/  IMAD.MOV.U32 R3, RZ, RZ, R24 ;  /* 0x000000ffff037224 */ /* 0x001fca00078e0018 */
[----:B------:R0:W-:Y:S01]  /*a730*/  STG.E.U8 desc[UR36][R4.64], R3 ;  /* 0x0000000304007986 */ /* 0x0001e2000c101124 */
[----:B------:R-:W-:Y:S05]  /*a740*/  BRA `(.L_x_11972) ;  /* 0x0000000c00f07947 */ /* 0x000fea0003800000 */
.L_x_11969:
        /* <DEDUP_REMOVED lines=9> */
.L_x_11974:
[----:B------:R-:W0:Y:S02]  /*a7e0*/  F2I.F64.TRUNC R25, R24 ;  /* 0x0000001800197311 */ /* 0x000e24000030d100 */
[----:B0-----:R0:W-:Y:S01]  /*a7f0*/  STG.E desc[UR36][R4.64], R25 ;  /* 0x0000001904007986 */ /* 0x0011e2000c101924 */
[----:B------:R-:W-:Y:S05]  /*a800*/  BRA `(.L_x_11972) ;  /* 0x0000000c00c07947 */ /* 0x000fea0003800000 */
.L_x_11973:
[----:B------:R-:W0:Y:S02]  /*a810*/  F2I.F64.TRUNC R25, R24 ;  /* 0x0000001800197311 */ /* 0x000e24000030d100 */
[----:B0-----:R0:W-:Y:S01]  /*a820*/  STG.E.U16 desc[UR36][R4.64], R25 ;  /* 0x0000001904007986 */ /* 0x0011e2000c101524 */
[----:B------:R-:W-:Y:S05]  /*a830*/  BRA `(.L_x_11972) ;  /* 0x0000000c00b47947 */ /* 0x000fea0003800000 */
.L_x_11968:
        /* <DEDUP_REMOVED lines=13> */
.L_x_11976:
        /* <DEDUP_REMOVED lines=8> */
.L_x_11975:
        /* <DEDUP_REMOVED lines=14> */
.L_x_11978:
        /* <DEDUP_REMOVED lines=9> */
.L_x_11977:
[----:B------:R0:W-:Y:S01]  /*ab00*/  STG.E.64 desc[UR36][R4.64], R24 ;  /* 0x0000001804007986 */ /* 0x0001e2000c101b24 */
[----:B------:R-:W-:Y:S05]  /*ab10*/  BRA `(.L_x_11972) ;  /* 0x0000000800fc7947 */ /* 0x000fea0003800000 */
.L_x_11967:
        /* <DEDUP_REMOVED lines=12> */
.L_x_11981:
[----:B------:R-:W-:-:S05]  /*abe0*/  CS2R R26, SRZ ;  /* 0x00000000001a7805 */ /* 0x000fca000001ff00 */
[----:B------:R0:W-:Y:S01]  /*abf0*/  STG.E.128 desc[UR36][R4.64], R24 ;  /* 0x0000001804007986 */ /* 0x0001e2000c101d24 */
[----:B------:R-:W-:Y:S05]  /*ac00*/  BRA `(.L_x_11972) ;  /* 0x0000000800c07947 */ /* 0x000fea0003800000 */
.L_x_11980:
        /* <DEDUP_REMOVED lines=25> */
.L_x_11985:
[----:B------:R-:W-:Y:S05]  /*ada0*/  BSYNC B0 ;  /* 0x0000000000007941 */ /* 0x000fea0003800000 */
.L_x_11984:
[----:B------:R-:W-:-:S05]  /*adb0*/  LOP3.LUT R7, R0, R7, RZ, 0xfc, !PT ;  /* 0x0000000700077212 */ /* 0x000fca00078efcff */
[----:B------:R0:W-:Y:S01]  /*adc0*/  STG.E.U8 desc[UR36][R4.64], R7 ;  /* 0x0000000704007986 */ /* 0x0001e2000c101124 */
[----:B------:R-:W-:Y:S05]  /*add0*/  BRA `(.L_x_11972) ;  /* 0x00000008004c7947 */ /* 0x000fea0003800000 */
.L_x_11983:
        /* <DEDUP_REMOVED lines=17> */
.L_x_11987:
[----:B------:R-:W-:Y:S01]  /*aef0*/  IMAD.MOV.U32 R0, RZ, RZ, 0x7f ;  /* 0x0000007fff007424 */ /* 0x000fe200078e00ff */
[----:B------:R-:W-:-:S04]  /*af00*/  ISETP.GT.U32.AND P0, PT, R3, 0x7f800000, PT ;  /* 0x7f8000000300780c */ /* 0x000fc80003f04070 */
[----:B------:R-:W-:-:S09]  /*af10*/  SEL R0, R0, 0x7c, P0 ;  /* 0x0000007c00007807 */ /* 0x000fd20000000000 */
.L_x_11988:
[----:B------:R-:W-:Y:S05]  /*af20*/  BSYNC B0 ;  /* 0x0000000000007941 */ /* 0x000fea0003800000 */
.L_x_11986:
[----:B------:R-:W-:-:S04]  /*af30*/  LOP3.LUT R3, R7, 0x80000000, RZ, 0xc0, !PT ;  /* 0x8000000007037812 */ /* 0x000fc800078ec0ff */
[----:B------:R-:W-:-:S04]  /*af40*/  SHF.R.U32.HI R3, RZ, 0x18, R3 ;  /* 0x00000018ff037819 */ /* 0x000fc80000011603 */
[----:B------:R-:W-:-:S05]  /*af50*/  LOP3.LUT R3, R0, R3, RZ, 0xfc, !PT ;  /* 0x0000000300037212 */ /* 0x000fca00078efcff */
[----:B------:R0:W-:Y:S01]  /*af60*/  STG.E.U8 desc[UR36][R4.64], R3 ;  /* 0x0000000304007986 */ /* 0x0001e2000c101124 */
[----:B------:R-:W-:Y:S05]  /*af70*/  BRA `(.L_x_11972) ;  /* 0x0000000400e47947 */ /* 0x000fea0003800000 */
.L_x_11982:
        /* <DEDUP_REMOVED lines=8> */
.L_x_11979:
        /* <DEDUP_REMOVED lines=11> */
.L_x_11991:
        /* <DEDUP_REMOVED lines=21> */
.L_x_11994:
[----:B------:R-:W-:-:S04]  /*b200*/  LOP3.LUT R0, R7, 0x80000000, RZ, 0xc0, !PT ;  /* 0x8000000007007812 */ /* 0x000fc800078ec0ff */
[----:B------:R-:W-:-:S04]  /*b210*/  SHF.R.U32.HI R0, RZ, 0x18, R0 ;  /* 0x00000018ff007819 */ /* 0x000fc80000011600 */
[----:B------:R-:W-:-:S07]  /*b220*/  LOP3.LUT R0, R3, R0, RZ, 0xfc, !PT ;  /* 0x0000000003007212 */ /* 0x000fce00078efcff */
.L_x_11993:
[----:B------:R-:W-:Y:S05]  /*b230*/  BSYNC B0 ;  /* 0x0000000000007941 */ /* 0x000fea0003800000 */
.L_x_11992:
[----:B------:R0:W-:Y:S01]  /*b240*/  STG.E.U8 desc[UR36][R4.64], R0 ;  /* 0x0000000004007986 */ /* 0x0001e2000c101124 */
[----:B------:R-:W-:Y:S05]  /*b250*/  BRA `(.L_x_11972) ;  /* 0x00000004002c7947 */ /* 0x000fea0003800000 */
.L_x_11990:
        /* <DEDUP_REMOVED lines=21> */
.L_x_11997:
[----:B------:R-:W-:-:S04]  /*b3b0*/  LOP3.LUT R0, R7, 0x80000000, RZ, 0xc0, !PT ;  /* 0x8000000007007812 */ /* 0x000fc800078ec0ff */
[----:B------:R-:W-:-:S04]  /*b3c0*/  SHF.R.U32.HI R0, RZ, 0x18, R0 ;  /* 0x00000018ff007819 */ /* 0x000fc80000011600 */
[----:B------:R-:W-:-:S07]  /*b3d0*/  LOP3.LUT R0, R3, R0, RZ, 0xfc, !PT ;  /* 0x0000000003007212 */ /* 0x000fce00078efcff */
.L_x_11996:
[----:B------:R-:W-:Y:S05]  /*b3e0*/  BSYNC B0 ;  /* 0x0000000000007941 */ /* 0x000fea0003800000 */
.L_x_11995:
[----:B------:R0:W-:Y:S01]  /*b3f0*/  STG.E.U8 desc[UR36][R4.64], R0 ;  /* 0x0000000004007986 */ /* 0x0001e2000c101124 */
[----:B------:R-:W-:Y:S05]  /*b400*/  BRA `(.L_x_11972) ;  /* 0x0000000000c07947 */ /* 0x000fea0003800000 */
.L_x_11989:
        /* <DEDUP_REMOVED lines=26> */
.L_x_11971:
        /* <DEDUP_REMOVED lines=16> */
.L_x_12000:
[----:B------:R-:W-:Y:S05]  /*b6b0*/  BRA `(.L_x_11972) ;  /* 0x0000000000147947 */ /* 0x000fea0003800000 */
.L_x_11999:
[----:B------:R-:W0:Y:S02]  /*b6c0*/  F2I.U64.F64.TRUNC R24, R24 ;  /* 0x0000001800187311 */ /* 0x000e24000030d800 */
[----:B0-----:R0:W-:Y:S01]  /*b6d0*/  STG.E.64 desc[UR36][R4.64], R24 ;  /* 0x0000001804007986 */ /* 0x0011e2000c101b24 */
[----:B------:R-:W-:Y:S05]  /*b6e0*/  BRA `(.L_x_11972) ;  /* 0x0000000000087947 */ /* 0x000fea0003800000 */
.L_x_11998:
[----:B------:R-:W0:Y:S02]  /*b6f0*/  F2I.U32.F64.TRUNC R25, R24 ;  /* 0x0000001800197311 */ /* 0x000e24000030d000 */
[----:B0-----:R0:W-:Y:S02]  /*b700*/  STG.E desc[UR36][R4.64], R25 ;  /* 0x0000001904007986 */ /* 0x0011e4000c101924 */
.L_x_11972:
[----:B------:R-:W-:-:S07]  /*b710*/  VIADD R23, R23, 0x80 ;  /* 0x0000008017177836 */ /* 0x000fce0000000000 */
.L_x_11932:
[----:B------:R-:W-:Y:S05]  /*b720*/  BSYNC B6 ;  /* 0x0000000000067941 */ /* 0x000fea0003800000 */
.L_x_11931:
[----:B------:R-:W-:-:S13]  /*b730*/  ISETP.GE.AND P0, PT, R23, R2, PT ;  /* 0x000000021700720c */ /* 0x000fda0003f06270 */
[----:B------:R-:W-:Y:S05]  /*b740*/  @P0 EXIT ;  /* 0x000000000000094d */ /* 0x000fea0003800000 */
[----:B0123--:R-:W0:Y:S01]  /*b750*/  LDC.64 R2, c[0x0][0x228] ;  /* 0x00008a00ff027b82 */ /* 0x00fe220000000a00 */
[----:B----4-:R-:W-:Y:S01]  /*b760*/  PRMT R0, R19, 0x9910, RZ ;  /* 0x0000991013007816 */ /* 0x010fe200000000ff */
        /* <DEDUP_REMOVED lines=18> */
.L_x_12004:
[----:B------:R-:W0:Y:S02]  /*b890*/  F2I.S64.F64.TRUNC R16, R16 ;  /* 0x0000001000107311 */ /* 0x000e24000030d900 */
[----:B0-----:R-:W-:-:S05]  /*b8a0*/  IMAD.MOV.U32 R5, RZ, RZ, R16 ;  /* 0x000000ffff057224 */ /* 0x001fca00078e0010 */
[----:B------:R-:W-:Y:S01]  /*b8b0*/  STG.E.U8 desc[UR36][R2.64], R5 ;  /* 0x0000000502007986 */ /* 0x000fe2000c101124 */
[----:B------:R-:W-:Y:S05]  /*b8c0*/  EXIT ;  /* 0x000000000000794d */ /* 0x000fea0003800000 */
.L_x_12003:
        /* <DEDUP_REMOVED lines=9> */
.L_x_12007:
[----:B------:R-:W0:Y:S02]  /*b960*/  F2I.F64.TRUNC R17, R16 ;  /* 0x0000001000117311 */ /* 0x000e24000030d100 */
[----:B0-----:R-:W-:Y:S01]  /*b970*/  STG.E desc[UR36][R2.64], R17 ;  /* 0x0000001102007986 */ /* 0x001fe2000c101924 */
[----:B------:R-:W-:Y:S05]  /*b980*/  EXIT ;  /* 0x000000000000794d */ /* 0x000fea0003800000 */
.L_x_12006:
[----:B------:R-:W0:Y:S02]  /*b990*/  F2I.F64.TRUNC R17, R16 ;  /* 0x0000001000117311 */ /* 0x000e24000030d100 */
[----:B0-----:R-:W-:Y:S01]  /*b9a0*/  STG.E.U16 desc[UR36][R2.64], R17 ;  /* 0x0000001102007986 */ /* 0x001fe2000c101524 */
[----:B------:R-:W-:Y:S05]  /*b9b0*/  EXIT ;  /* 0x000000000000794d */ /* 0x000fea0003800000 */
.L_x_12002:
        /* <DEDUP_REMOVED lines=13> */
.L_x_12009:
        /* <DEDUP_REMOVED lines=8> */
.L_x_12008:
        /* <DEDUP_REMOVED lines=14> */
.L_x_12011:
        /* <DEDUP_REMOVED lines=9> */
.L_x_12010:
[----:B------:R-:W-:Y:S01]  /*bc80*/  STG.E.64 desc[UR36][R2.64], R16 ;  /* 0x0000001002007986 */ /* 0x000fe2000c101b24 */
[----:B------:R-:W-:Y:S05]  /*bc90*/  EXIT ;  /* 0x000000000000794d */ /* 0x000fea0003800000 */
.L_x_12001:
        /* <DEDUP_REMOVED lines=12> */
.L_x_12014:
[----:B------:R-:W-:-:S05]  /*bd60*/  CS2R R18, SRZ ;  /* 0x0000000000127805 */ /* 0x000fca000001ff00 */
[----:B------:R-:W-:Y:S01]  /*bd70*/  STG.E.128 desc[UR36][R2.64], R16 ;  /* 0x0000001002007986 */ /* 0x000fe2000c101d24 */
[----:B------:R-:W-:Y:S05]  /*bd80*/  EXIT ;  /* 0x000000000000794d */ /* 0x000fea0003800000 */
.L_x_12013:
        /* <DEDUP_REMOVED lines=25> */
.L_x_12018:
[----:B------:R-:W-:Y:S05]  /*bf20*/  BSYNC B0 ;  /* 0x0000000000007941 */ /* 0x000fea0003800000 */
.L_x_12017:
[----:B------:R-:W-:-:S05]  /*bf30*/  LOP3.LUT R5, R0, R5, RZ, 0xfc, !PT ;  /* 0x0000000500057212 */ /* 0x000fca00078efcff */
[----:B------:R-:W-:Y:S01]  /*bf40*/  STG.E.U8 desc[UR36][R2.64], R5 ;  /* 0x0000000502007986 */ /* 0x000fe2000c101124 */
[----:B------:R-:W-:Y:S05]  /*bf50*/  EXIT ;  /* 0x000000000000794d */ /* 0x000fea0003800000 */
.L_x_12016:
        /* <DEDUP_REMOVED lines=17> */
.L_x_12020:
[----:B------:R-:W-:Y:S01]  /*c070*/  IMAD.MOV.U32 R0, RZ, RZ, 0x7f ;  /* 0x0000007fff007424 */ /* 0x000fe200078e00ff */
[----:B------:R-:W-:-:S04]  /*c080*/  ISETP.GT.U32.AND P0, PT, R4, 0x7f800000, PT ;  /* 0x7f8000000400780c */ /* 0x000fc80003f04070 */
[----:B------:R-:W-:-:S09]  /*c090*/  SEL R0, R0, 0x7c, P0 ;  /* 0x0000007c00007807 */ /* 0x000fd20000000000 */
.L_x_12021:
[----:B------:R-:W-:Y:S05]  /*c0a0*/  BSYNC B0 ;  /* 0x0000000000007941 */ /* 0x000fea0003800000 */
.L_x_12019:
[----:B------:R-:W-:-:S04]  /*c0b0*/  LOP3.LUT R4, R5, 0x80000000, RZ, 0xc0, !PT ;  /* 0x8000000005047812 */ /* 0x000fc800078ec0ff */
[----:B------:R-:W-:-:S04]  /*c0c0*/  SHF.R.U32.HI R5, RZ, 0x18, R4 ;  /* 0x00000018ff057819 */ /* 0x000fc80000011604 */
[----:B------:R-:W-:-:S05]  /*c0d0*/  LOP3.LUT R5, R0, R5, RZ, 0xfc, !PT ;  /* 0x0000000500057212 */ /* 0x000fca00078efcff */
[----:B------:R-:W-:Y:S01]  /*c0e0*/  STG.E.U8 desc[UR36][R2.64], R5 ;  /* 0x0000000502007986 */ /* 0x000fe2000c101124 */
[----:B------:R-:W-:Y:S05]  /*c0f0*/  EXIT ;  /* 0x000000000000794d */ /* 0x000fea0003800000 */
.L_x_12015:
        /* <DEDUP_REMOVED lines=8> */
.L_x_12012:
        /* <DEDUP_REMOVED lines=11> */
.L_x_12024:
        /* <DEDUP_REMOVED lines=21> */
.L_x_12027:
[----:B------:R-:W-:-:S04]  /*c380*/  LOP3.LUT R0, R7, 0x80000000, RZ, 0xc0, !PT ;  /* 0x8000000007007812 */ /* 0x000fc800078ec0ff */
[----:B------:R-:W-:-:S04]  /*c390*/  SHF.R.U32.HI R5, RZ, 0x18, R0 ;  /* 0x00000018ff057819 */ /* 0x000fc80000011600 */
[----:B------:R-:W-:-:S04]  /*c3a0*/  LOP3.LUT R4, R4, R5, RZ, 0xfc, !PT ;  /* 0x0000000504047212 */ /* 0x000fc800078efcff */
[----:B------:R-:W-:-:S07]  /*c3b0*/  PRMT R0, R4, 0x7610, R0 ;  /* 0x0000761004007816 */ /* 0x000fce0000000000 */
.L_x_12026:
[----:B------:R-:W-:Y:S05]  /*c3c0*/  BSYNC B0 ;  /* 0x0000000000007941 */ /* 0x000fea0003800000 */
.L_x_12025:
[----:B------:R-:W-:Y:S01]  /*c3d0*/  STG.E.U8 desc[UR36][R2.64], R0 ;  /* 0x0000000002007986 */ /* 0x000fe2000c101124 */
[----:B------:R-:W-:Y:S05]  /*c3e0*/  EXIT ;  /* 0x000000000000794d */ /* 0x000fea0003800000 */
.L_x_12023:
        /* <DEDUP_REMOVED lines=21> */
.L_x_12030:
[----:B------:R-:W-:-:S04]  /*c540*/  LOP3.LUT R0, R7, 0x80000000, RZ, 0xc0, !PT ;  /* 0x8000000007007812 */ /* 0x000fc800078ec0ff */
[----:B------:R-:W-:-:S04]  /*c550*/  SHF.R.U32.HI R5, RZ, 0x18, R0 ;  /* 0x00000018ff057819 */ /* 0x000fc80000011600 */
[----:B------:R-:W-:-:S04]  /*c560*/  LOP3.LUT R4, R4, R5, RZ, 0xfc, !PT ;  /* 0x0000000504047212 */ /* 0x000fc800078efcff */
[----:B------:R-:W-:-:S07]  /*c570*/  PRMT R0, R4, 0x7610, R0 ;  /* 0x0000761004007816 */ /* 0x000fce0000000000 */
.L_x_12029:
[----:B------:R-:W-:Y:S05]  /*c580*/  BSYNC B0 ;  /* 0x0000000000007941 */ /* 0x000fea0003800000 */
.L_x_12028:
[----:B------:R-:W-:Y:S01]  /*c590*/  STG.E.U8 desc[UR36][R2.64], R0 ;  /* 0x0000000002007986 */ /* 0x000fe2000c101124 */
[----:B------:R-:W-:Y:S05]  /*c5a0*/  EXIT ;  /* 0x000000000000794d */ /* 0x000fea0003800000 */
.L_x_12022:
        /* <DEDUP_REMOVED lines=26> */
.L_x_12005:
        /* <DEDUP_REMOVED lines=16> */
.L_x_12033:
[----:B------:R-:W-:Y:S05]  /*c850*/  EXIT ;  /* 0x000000000000794d */ /* 0x000fea0003800000 */
.L_x_12032:
[----:B------:R-:W0:Y:S02]  /*c860*/  F2I.U64.F64.TRUNC R16, R16 ;  /* 0x0000001000107311 */ /* 0x000e24000030d800 */
[----:B0-----:R-:W-:Y:S01]  /*c870*/  STG.E.64 desc[UR36][R2.64], R16 ;  /* 0x0000001002007986 */ /* 0x001fe2000c101b24 */
[----:B------:R-:W-:Y:S05]  /*c880*/  EXIT ;  /* 0x000000000000794d */ /* 0x000fea0003800000 */
.L_x_12031:
[----:B------:R-:W0:Y:S02]  /*c890*/  F2I.U32.F64.TRUNC R17, R16 ;  /* 0x0000001000117311 */ /* 0x000e24000030d000 */
[----:B0-----:R-:W-:Y:S01]  /*c8a0*/  STG.E desc[UR36][R2.64], R17 ;  /* 0x0000001102007986 */ /* 0x001fe2000c101924 */
[----:B------:R-:W-:Y:S05]  /*c8b0*/  EXIT ;  /* 0x000000000000794d */ /* 0x000fea0003800000 */
.L_x_12034:
        /* <DEDUP_REMOVED lines=12> */
.L_x_24162:


//--------------------- .text._ZN2at6native18elementwise_kernelILi128ELi2EZNS0_22gpu_kernel_impl_nocastIZZZNS0_54_GLOBAL__N__d8c5977b_16_LinearAlgebra_cu_7dd49032_297216addr_kernel_cudaERNS_14TensorIteratorERKN3c106ScalarES9_ENKUlvE_clEvENKUlvE4_clEvEUldddE_EEvRNS_18TensorIteratorBaseERKT_EUliE_EEviT1_ --------------------------
	.section	.text._ZN2at6native18elementwise_kernelILi128ELi2EZNS0_22gpu_kernel_impl_nocastIZZZNS0_54_GLOBAL__N__d8c5977b_16_LinearAlgebra_cu_7dd49032_297216addr_kernel_cudaERNS_14TensorIteratorERKN3c106ScalarES9_ENKUlvE_clEvENKUlvE4_clEvEUldddE_EEvRNS_18TensorIteratorBaseERKT_EUliE_EEviT1_,"ax",@progbits
	.align	128
        .global         _ZN2at6native18elementwise_kernelILi128ELi2EZNS0_22gpu_kernel_impl_nocastIZZZNS0_54_GLOBAL__N__d8c5977b_16_LinearAlgebra_cu_7dd49032_297216addr_kernel_cudaERNS_14TensorIteratorERKN3c106ScalarES9_ENKUlvE_clEvENKUlvE4_clEvEUldddE_EEvRNS_18TensorIteratorBaseERKT_EUliE_EEviT1_
        .type           _ZN2at6native18elementwise_kernelILi128ELi2EZNS0_22gpu_kernel_impl_nocastIZZZNS0_54_GLOBAL__N__d8c5977b_16_LinearAlgebra_cu_7dd49032_297216addr_kernel_cudaERNS_14TensorIteratorERKN3c106ScalarES9_ENKUlvE_clEvENKUlvE4_clEvEUldddE_EEvRNS_18TensorIteratorBaseERKT_EUliE_EEviT1_,@function
        .size           _ZN2at6native18elementwise_kernelILi128ELi2EZNS0_22gpu_kernel_impl_nocastIZZZNS0_54_GLOBAL__N__d8c5977b_16_LinearAlgebra_cu_7dd49032_297216addr_kernel_cudaERNS_14TensorIteratorERKN3c106ScalarES9_ENKUlvE_clEvENKUlvE4_clEvEUldddE_EEvRNS_18TensorIteratorBaseERKT_EUliE_EEviT1_,(.L_x_24163 - _ZN2at6native18elementwise_kernelILi128ELi2EZNS0_22gpu_kernel_impl_nocastIZZZNS0_54_GLOBAL__N__d8c5977b_16_LinearAlgebra_cu_7dd49032_297216addr_kernel_cudaERNS_14TensorIteratorERKN3c106ScalarES9_ENKUlvE_clEvENKUlvE4_clEvEUldddE_EEvRNS_18TensorIteratorBaseERKT_EUliE_EEviT1_)
        .other          _ZN2at6native18elementwise_kernelILi128ELi2EZNS0_22gpu_kernel_impl_nocastIZZZNS0_54_GLOBAL__N__d8c5977b_16_LinearAlgebra_cu_7dd49032_297216addr_kernel_cudaERNS_14TensorIteratorERKN3c106ScalarES9_ENKUlvE_clEvENKUlvE4_clEvEUldddE_EEvRNS_18TensorIteratorBaseERKT_EUliE_EEviT1_,@"STO_CUDA_ENTRY STV_DEFAULT"
_ZN2at6native18elementwise_kernelILi128ELi2EZNS0_22gpu_kernel_impl_nocastIZZZNS0_54_GLOBAL__N__d8c5977b_16_LinearAlgebra_cu_7dd49032_297216addr_kernel_cudaERNS_14TensorIteratorERKN3c106ScalarES9_ENKUlvE_clEvENKUlvE4_clEvEUldddE_EEvRNS_18TensorIteratorBaseERKT_EUliE_EEviT1_:
.text._ZN2at6native18elementwise_kernelILi128ELi2EZNS0_22gpu_kernel_impl_nocastIZZZNS0_54_GLOBAL__N__d8c5977b_16_LinearAlgebra_cu_7dd49032_297216addr_kernel_cudaERNS_14TensorIteratorERKN3c106ScalarES9_ENKUlvE_clEvENKUlvE4_clEvEUldddE_EEvRNS_18TensorIteratorBaseERKT_EUliE_EEviT1_:
        /* <DEDUP_REMOVED lines=363> */
.L_x_12037:
[----:B------:R-:W-:Y:S02]  /*16b0*/  ULDC.64 UR8, c[0x0][0x4e8] ;  /* 0x00013a0000087ab9 */ /* 0x000fe40000000a00 */
[----:B------:R-:W-:-:S04]  /*16c0*/  IADD3 R8, P0, R3, UR8, RZ ;  /* 0x0000000803087c10 */ /* 0x000fc8000ff1e0ff */
[----:B------:R-:W-:Y:S01]  /*16d0*/  IADD3.X R9, RZ, UR9, RZ, P0, !PT ;  /* 0x00000009ff097c10 */ /* 0x000fe200087fe4ff */
[----:B------:R-:W-:Y:S02]  /*16e0*/  ULDC.64 UR8, c[0x0][0x4f0] ;  /* 0x00013c0000087ab9 */ /* 0x000fe40000000a00 */
[----:B------:R-:W-:Y:S02]  /*16f0*/  IADD3 R6, P0, R4, UR8, RZ ;  /* 0x0000000804067c10 */ /* 0x000fe4000ff1e0ff */
[----:B------:R-:W2:Y:S02]  /*1700*/  LDG.E.64 R4, desc[UR4][R8.64] ;  /* 0x0000000408047981 */ /* 0x000ea4000c1e1b00 */
[----:B------:R-:W-:Y:S01]  /*1710*/  IADD3.X R7, RZ, UR9, RZ, P0, !PT ;  /* 0x00000009ff077c10 */ /* 0x000fe200087fe4ff */
[----:B------:R-:W-:-:S05]  /*1720*/  ULDC.64 UR8, c[0x0][0x4f8] ;  /* 0x00013e0000087ab9 */ /* 0x000fca0000000a00 */
[----:B------:R-:W3:Y:S01]  /*1730*/  LDG.E.64 R6, desc[UR4][R6.64] ;  /* 0x0000000406067981 */ /* 0x000ee2000c1e1b00 */
[----:B------:R-:W-:Y:S01]  /*1740*/  IADD3 R11, R0, 0x80, RZ ;  /* 0x00000080000b7810 */ /* 0x000fe20007ffe0ff */
[----:B--2---:R-:W-:Y:S01]  /*1750*/  DMUL R4, R4, UR8 ;  /* 0x0000000804047c28 */ /* 0x004fe20008000000 */
[----:B------:R-:W-:Y:S02]  /*1760*/  ULDC.64 UR8, c[0x0][0x4d8] ;  /* 0x0001360000087ab9 */ /* 0x000fe40000000a00 */
[----:B------:R-:W-:-:S04]  /*1770*/  IADD3 R2, P0, R2, UR8, RZ ;  /* 0x0000000802027c10 */ /* 0x000fc8000ff1e0ff */
[----:B------:R-:W-:Y:S01]  /*1780*/  IADD3.X R3, RZ, UR9, RZ, P0, !PT ;  /* 0x00000009ff037c10 */ /* 0x000fe200087fe4ff */
[----:B---3--:R-:W-:-:S07]  /*1790*/  DMUL R4, R4, R6 ;  /* 0x0000000604047228 */ /* 0x008fce0000000000 */
[----:B------:R0:W-:Y:S04]  /*17a0*/  STG.E.64 desc[UR4][R2.64], R4 ;  /* 0x0000000402007986 */ /* 0x0001e8000c101b04 */
.L_x_12036:
[----:B------:R-:W-:Y:S05]  /*17b0*/  BSYNC B0 ;  /* 0x0000000000007941 */ /* 0x000fea0003800000 */
.L_x_12035:
        /* <DEDUP_REMOVED lines=355> */
.L_x_12038:
        /* <DEDUP_REMOVED lines=9> */
[----:B--2---:R-:W-:Y:S01]  /*2e80*/  DMUL R2, R2, UR6 ;  /* 0x0000000602027c28 */ /* 0x004fe20008000000 */
[----:B------:R-:W-:Y:S02]  /*2e90*/  ULDC.64 UR6, c[0x0][0x4d8] ;  /* 0x0001360000067ab9 */ /* 0x000fe40000000a00 */
[----:B------:R-:W-:-:S04]  /*2ea0*/  IADD3 R8, P0, R0, UR6, RZ ;  /* 0x0000000600087c10 */ /* 0x000fc8000ff1e0ff */
[----:B------:R-:W-:Y:S01]  /*2eb0*/  IADD3.X R9, RZ, UR7, RZ, P0, !PT ;  /* 0x00000007ff097c10 */ /* 0x000fe200087fe4ff */
[----:B---3--:R-:W-:-:S07]  /*2ec0*/  DMUL R2, R2, R4 ;  /* 0x0000000402027228 */ /* 0x008fce0000000000 */
[----:B------:R-:W-:Y:S01]  /*2ed0*/  STG.E.64 desc[UR4][R8.64], R2 ;  /* 0x0000000208007986 */ /* 0x000fe2000c101b04 */
[----:B------:R-:W-:Y:S05]  /*2ee0*/  EXIT ;  /* 0x000000000000794d */ /* 0x000fea0003800000 */
.L_x_12039:
        /* <DEDUP_REMOVED lines=9> */
.L_x_24163:


//--------------------- .text._ZN2at6native27unrolled_elementwise_kernelIZZZNS0_54_GLOBAL__N__d8c5977b_16_LinearAlgebra_cu_7dd49032_297216addr_kernel_cudaERNS_14TensorIteratorERKN3c106ScalarES8_ENKUlvE_clEvENKUlvE4_clEvEUldddE_St5arrayIPcLm4EELi4E23TrivialOffsetCalculatorILi3EjESF_ILi1EjENS0_6memory15LoadWithoutCastENSI_16StoreWithoutCastEEEviT_T0_T2_T3_T4_T5_ --------------------------
	.section	.text._ZN2at6native27unrolled_elementwise_kernelIZZZNS0_54_GLOBAL__N__d8c5977b_16_LinearAlgebra_cu_7dd49032_297216addr_kernel_cudaERNS_14TensorIteratorERKN3c106ScalarES8_ENKUlvE_clEvENKUlvE4_clEvEUldddE_St5arrayIPcLm4EELi4E23TrivialOffsetCalculatorILi3EjESF_ILi1EjENS0_6memory15LoadWithoutCastENSI_16StoreWithoutCastEEEviT_T0_T2_T3_T4_T5_,"ax",@progbits
	.align	128
        .global         _ZN2at6native27unrolled_elementwise_kernelIZZZNS0_54_GLOBAL__N__d8c5977b_16_LinearAlgebra_cu_7dd49032_297216addr_kernel_cudaERNS_14TensorIteratorERKN3c106ScalarES8_ENKUlvE_clEvENKUlvE4_clEvEUldddE_St5arrayIPcLm4EELi4E23TrivialOffsetCalculatorILi3EjESF_ILi1EjENS0_6memory15LoadWithoutCastENSI_16StoreWithoutCastEEEviT_T0_T2_T3_T4_T5_
        .type           _ZN2at6native27unrolled_elementwise_kernelIZZZNS0_54_GLOBAL__N__d8c5977b_16_LinearAlgebra_cu_7dd49032_297216addr_kernel_cudaERNS_14TensorIteratorERKN3c106ScalarES8_ENKUlvE_clEvENKUlvE4_clEvEUldddE_St5arrayIPcLm4EELi4E23TrivialOffsetCalculatorILi3EjESF_ILi1EjENS0_6memory15LoadWithoutCastENSI_16StoreWithoutCastEEEviT_T0_T2_T3_T4_T5_,@function
        .size           _ZN2at6native27unrolled_elementwise_kernelIZZZNS0_54_GLOBAL__N__d8c5977b_16_LinearAlgebra_cu_7dd49032_297216addr_kernel_cudaERNS_14TensorIteratorERKN3c106ScalarES8_ENKUlvE_clEvENKUlvE4_clEvEUldddE_St5arrayIPcLm4EELi4E23TrivialOffsetCalculatorILi3EjESF_ILi1EjENS0_6memory15LoadWithoutCastENSI_16StoreWithoutCastEEEviT_T0_T2_T3_T4_T5_,(.L_x_24164 - _ZN2at6native27unrolled_elementwise_kernelIZZZNS0_54_GLOBAL__N__d8c5977b_16_LinearAlgebra_cu_7dd49032_297216addr_kernel_cudaERNS_14TensorIteratorERKN3c106ScalarES8_ENKUlvE_clEvENKUlvE4_clEvEUldddE_St5arrayIPcLm4EELi4E23TrivialOffsetCalculatorILi3EjESF_ILi1EjENS0_6memory15LoadWithoutCastENSI_16StoreWithoutCastEEEviT_T0_T2_T3_T4_T5_)
        .other          _ZN2at6native27unrolled_elementwise_kernelIZZZNS0_54_GLOBAL__N__d8c5977b_16_LinearAlgebra_cu_7dd49032_297216addr_kernel_cudaERNS_14TensorIteratorERKN3c106ScalarES8_ENKUlvE_clEvENKUlvE4_clEvEUldddE_St5arrayIPcLm4EELi4E23TrivialOffsetCalculatorILi3EjESF_ILi1EjENS0_6memory15LoadWithoutCastENSI_16StoreWithoutCastEEEviT_T0_T2_T3_T4_T5_,@"STO_CUDA_ENTRY STV_DEFAULT"
_ZN2at6native27unrolled_elementwise_kernelIZZZNS0_54_GLOBAL__N__d8c5977b_16_LinearAlgebra_cu_7dd49032_297216addr_kernel_cudaERNS_14TensorIteratorERKN3c106ScalarES8_ENKUlvE_clEvENKUlvE4_clEvEUldddE_St5arrayIPcLm4EELi4E23TrivialOffsetCalculatorILi3EjESF_ILi1EjENS0_6memory15LoadWithoutCastENSI_16StoreWithoutCastEEEviT_T0_T2_T3_T4_T5_:
.text._ZN2at6native27unrolled_elementwise_kernelIZZZNS0_54_GLOBAL__N__d8c5977b_16_LinearAlgebra_cu_7dd49032_297216addr_kernel_cudaERNS_14TensorIteratorERKN3c106ScalarES8_ENKUlvE_clEvENKUlvE4_clEvEUldddE_St5arrayIPcLm4EELi4E23TrivialOffsetCalculatorILi3EjESF_ILi1EjENS0_6memory15LoadWithoutCastENSI_16StoreWithoutCastEEEviT_T0_T2_T3_T4_T5_:
[----:B------:R-:W-:Y:S01]  /*0000*/  LDC R1, c[0x0][0x28] ;  /* 0x00000a00ff017b82 */ /* 0x000fe20000000800 */
[----:B------:R-:W0:Y:S07]  /*0010*/  S2R R0, SR_CTAID.X ;  /* 0x0000000000007919 */ /* 0x000e2e0000002500 */
[----:B------:R-:W0:Y:S01]  /*0020*/  LDC R3, c[0x0][0x210] ;  /* 0x00008400ff037b82 */ /* 0x000e220000000800 */
[----:B------:R-:W-:Y:S01]  /*0030*/  ULDC.64 UR4, c[0x0][0x208] ;  /* 0x0000820000047ab9 */ /* 0x000fe20000000a00 */
[----:B------:R-:W-:Y:S01]  /*0040*/  CS2R R10, SRZ ;  /* 0x00000000000a7805 */ /* 0x000fe2000001ff00 */
        /* <DEDUP_REMOVED lines=11> */
[----:B------:R-:W-:Y:S01]  /*0100*/  @!P1 LEA R27, R0, R25, 0x9 ;  /* 0x00000019001b9211 */ /* 0x000fe200078e48ff */
[----:B------:R-:W-:Y:S01]  /*0110*/  @!P1 VIADD R25, R25, 0x80 ;  /* 0x0000008019199836 */ /* 0x000fe20000000000 */
[----:B------:R-:W2:Y:S04]  /*0120*/  @!P1 LDC.64 R16, c[0x0][0x238] ;  /* 0x00008e00ff109b82 */ /* 0x000ea80000000a00 */
[----:B------:R-:W-:Y:S01]  /*0130*/  ISETP.GE.AND P3, PT, R25, R20, PT ;  /* 0x000000141900720c */ /* 0x000fe20003f66270 */
[----:B0-----:R-:W-:-:S03]  /*0140*/  @!P0 IMAD.WIDE.U32 R12, R9, 0x8, R12 ;  /* 0x00000008090c8825 */ /* 0x001fc600078e000c */
[----:B------:R-:W0:Y:S01]  /*0150*/  @!P1 LDC.64 R2, c[0x0][0x240] ;  /* 0x00009000ff029b82 */ /* 0x000e220000000a00 */
[----:B-1----:R-:W-:Y:S01]  /*0160*/  @!P0 IMAD.WIDE.U32 R28, R9, 0x8, R28 ;  /* 0x00000008091c8825 */ /* 0x002fe200078e001c */
[----:B------:R-:W-:-:S07]  /*0170*/  CS2R R8, SRZ ;  /* 0x0000000000087805 */ /* 0x000fce000001ff00 */
[----:B------:R-:W-:Y:S01]  /*0180*/  @!P3 LEA R23, R0, R25, 0x9 ;  /* 0x000000190017b211 */ /* 0x000fe200078e48ff */
[----:B------:R-:W-:Y:S01]  /*0190*/  @!P3 VIADD R25, R25, 0x80 ;  /* 0x000000801919b836 */ /* 0x000fe20000000000 */
[----:B------:R-:W1:Y:S01]  /*01a0*/  @!P3 LDC.64 R14, c[0x0][0x238] ;  /* 0x00008e00ff0ebb82 */ /* 0x000e620000000a00 */
[----:B------:R3:W4:Y:S03]  /*01b0*/  @!P0 LDG.E.64 R8, desc[UR4][R12.64] ;  /* 0x000000040c088981 */ /* 0x000726000c1e1b00 */
[----:B------:R-:W-:Y:S01]  /*01c0*/  ISETP.GE.AND P2, PT, R25, R20, PT ;  /* 0x000000141900720c */ /* 0x000fe20003f46270 */
[----:B------:R-:W4:Y:S03]  /*01d0*/  @!P0 LDG.E.64 R10, desc[UR4][R28.64] ;  /* 0x000000041c0a8981 */ /* 0x000f26000c1e1b00 */
[----:B------:R-:W0:Y:S09]  /*01e0*/  @!P3 LDC.64 R4, c[0x0][0x240] ;  /* 0x00009000ff04bb82 */ /* 0x000e320000000a00 */
[----:B------:R-:W0:Y:S01]  /*01f0*/  @!P2 LDC.64 R6, c[0x0][0x238] ;  /* 0x00008e00ff06ab82 */ /* 0x000e220000000a00 */
[----:B---3--:R-:W-:Y:S01]  /*0200*/  CS2R R12, SRZ ;  /* 0x00000000000c7805 */ /* 0x008fe2000001ff00 */
[----:B--2---:R-:W-:-:S04]  /*0210*/  @!P1 IMAD.WIDE.U32 R16, R27, 0x8, R16 ;  /* 0x000000081b109825 */ /* 0x004fc800078e0010 */
[----:B-1----:R-:W-:Y:S01]  /*0220*/  @!P3 IMAD.WIDE.U32 R14, R23, 0x8, R14 ;  /* 0x00000008170eb825 */ /* 0x002fe200078e000e */
[----:B------:R-:W2:Y:S04]  /*0230*/  @!P1 LDG.E.64 R12, desc[UR4][R16.64] ;  /* 0x00000004100c9981 */ /* 0x000ea8000c1e1b00 */
[----:B------:R1:W3:Y:S01]  /*0240*/  @!P3 LDG.E.64 R18, desc[UR4][R14.64] ;  /* 0x000000040e12b981 */ /* 0x0002e2000c1e1b00 */
[----:B0-----:R-:W-:-:S04]  /*0250*/  @!P1 IMAD.WIDE.U32 R2, R27, 0x8, R2 ;  /* 0x000000081b029825 */ /* 0x001fc800078e0002 */
[----:B------:R-:W-:Y:S01]  /*0260*/  @!P3 IMAD.WIDE.U32 R26, R23, 0x8, R4 ;  /* 0x00000008171ab825 */ /* 0x000fe200078e0004 */
[----:B-1----:R-:W-:Y:S02]  /*0270*/  @!P2 LEA R15, R0, R25, 0x9 ;  /* 0x00000019000fa211 */ /* 0x002fe400078e48ff */
[----:B------:R-:W-:Y:S02]  /*0280*/  CS2R R24, SRZ ;  /* 0x0000000000187805 */ /* 0x000fe4000001ff00 */
[----:B------:R-:W-:Y:S02]  /*0290*/  CS2R R22, SRZ ;  /* 0x0000000000167805 */ /* 0x000fe4000001ff00 */
[----:B------:R-:W-:Y:S01]  /*02a0*/  CS2R R4, SRZ ;  /* 0x0000000000047805 */ /* 0x000fe2000001ff00 */
[C---:B------:R-:W-:Y:S02]  /*02b0*/  @!P2 IMAD.WIDE.U32 R28, R15.reuse, 0x8, R6 ;  /* 0x000000080f1ca825 */ /* 0x040fe400078e0006 */
[----:B------:R-:W0:Y:S01]  /*02c0*/  @!P2 LDC.64 R6, c[0x0][0x240] ;  /* 0x00009000ff06ab82 */ /* 0x000e220000000a00 */
[----:B------:R0:W3:Y:S04]  /*02d0*/  @!P1 LDG.E.64 R22, desc[UR4][R2.64] ;  /* 0x0000000402169981 */ /* 0x0000e8000c1e1b00 */
[----:B------:R-:W3:Y:S04]  /*02e0*/  @!P2 LDG.E.64 R24, desc[UR4][R28.64] ;  /* 0x000000041c18a981 */ /* 0x000ee8000c1e1b00 */
[----:B------:R-:W3:Y:S01]  /*02f0*/  @!P3 LDG.E.64 R4, desc[UR4][R26.64] ;  /* 0x000000041a04b981 */ /* 0x000ee2000c1e1b00 */
[----:B0-----:R-:W-:-:S02]  /*0300*/  @!P2 IMAD.WIDE.U32 R2, R15, 0x8, R6 ;  /* 0x000000080f02a825 */ /* 0x001fc400078e0006 */
[----:B------:R-:W0:Y:S01]  /*0310*/  @!P0 LDC.64 R14, c[0x0][0x228] ;  /* 0x00008a00ff0e8b82 */ /* 0x000e220000000a00 */
[-C--:B------:R-:W-:Y:S01]  /*0320*/  MOV R17, R21.reuse ;  /* 0x0000001500117202 */ /* 0x080fe20000000f00 */
[----:B------:R-:W-:Y:S01]  /*0330*/  VIADD R16, R21, 0x80 ;  /* 0x0000008015107836 */ /* 0x000fe20000000000 */
[----:B------:R-:W-:Y:S02]  /*0340*/  @!P0 LEA R21, R0, R21, 0x9 ;  /* 0x0000001500158211 */ /* 0x000fe400078e48ff */
[----:B------:R-:W-:Y:S01]  /*0350*/  CS2R R6, SRZ ;  /* 0x0000000000067805 */ /* 0x000fe2000001ff00 */
[----:B------:R-:W-:-:S05]  /*0360*/  @!P0 IMAD.MOV.U32 R17, RZ, RZ, R16 ;  /* 0x000000ffff118224 */ /* 0x000fca00078e0010 */
[----:B------:R1:W5:Y:S01]  /*0370*/  @!P2 LDG.E.64 R6, desc[UR4][R2.64] ;  /* 0x000000040206a981 */ /* 0x000362000c1e1b00 */
[----:B------:R-:W-:Y:S01]  /*0380*/  ISETP.GE.AND P1, PT, R17, R20, PT ;  /* 0x000000141100720c */ /* 0x000fe20003f26270 */
[----:B0-----:R-:W-:Y:S01]  /*0390*/  @!P0 IMAD.WIDE.U32 R14, R21, 0x8, R14 ;  /* 0x00000008150e8825 */ /* 0x001fe200078e000e */
[----:B------:R-:W-:Y:S01]  /*03a0*/  BSSY B0, `(.L_x_12040) ;  /* 0x0000014000007945 */ /* 0x000fe20003800000 */
[----:B----4-:R-:W-:-:S08]  /*03b0*/  DMUL R8, R8, UR6 ;  /* 0x0000000608087c28 */ /* 0x010fd00008000000 */
[----:B------:R-:W-:-:S07]  /*03c0*/  DMUL R8, R8, R10 ;  /* 0x0000000a08087228 */ /* 0x000fce0000000000 */
[----:B------:R1:W-:Y:S01]  /*03d0*/  @!P0 STG.E.64 desc[UR4][R14.64], R8 ;  /* 0x000000080e008986 */ /* 0x0003e2000c101b04 */
[----:B--2---:R-:W-:Y:S02]  /*03e0*/  DMUL R12, R12, UR6 ;  /* 0x000000060c0c7c28 */ /* 0x004fe40008000000 */
[----:B---3--:R-:W-:-:S06]  /*03f0*/  DMUL R18, R18, UR6 ;  /* 0x0000000612127c28 */ /* 0x008fcc0008000000 */
[----:B------:R-:W-:Y:S02]  /*0400*/  DMUL R12, R12, R22 ;  /* 0x000000160c0c7228 */ /* 0x000fe40000000000 */
[----:B------:R-:W-:Y:S02]  /*0410*/  DMUL R24, R24, UR6 ;  /* 0x0000000618187c28 */ /* 0x000fe40008000000 */
[----:B------:R-:W-:Y:S01]  /*0420*/  DMUL R4, R18, R4 ;  /* 0x0000000412047228 */ /* 0x000fe20000000000 */
[----:B-1----:R-:W-:Y:S10]  /*0430*/  @P1 BRA `(.L_x_12041) ;  /* 0x0000000000281947 */ /* 0x002ff40003800000 */
        /* <DEDUP_REMOVED lines=10> */
.L_x_12041:
[----:B------:R-:W-:Y:S05]  /*04e0*/  BSYNC B0 ;  /* 0x0000000000007941 */ /* 0x000fea0003800000 */
.L_x_12040:
[----:B------:R-:W-:-:S13]  /*04f0*/  ISETP.GE.AND P0, PT, R17, R20, PT ;  /* 0x000000141100720c */ /* 0x000fda0003f06270 */
[----:B------:R-:W-:Y:S05]  /*0500*/  @P0 EXIT ;  /* 0x000000000000094d */ /* 0x000fea0003800000 */
[----:B0-----:R-:W0:Y:S01]  /*0510*/  LDC.64 R2, c[0x0][0x228] ;  /* 0x00008a00ff027b82 */ /* 0x001e220000000a00 */
[----:B------:R-:W-:Y:S01]  /*0520*/  IMAD R17, R0, 0x200, R17 ;  /* 0x0000020000117824 */ /* 0x000fe200078e0211 */
[----:B-----5:R-:W-:-:S03]  /*0530*/  DMUL R6, R24, R6 ;  /* 0x0000000618067228 */ /* 0x020fc60000000000 */
[----:B0-----:R-:W-:-:S05]  /*0540*/  IMAD.WIDE.U32 R2, R17, 0x8, R2 ;  /* 0x0000000811027825 */ /* 0x001fca00078e0002 */
[----:B------:R-:W-:Y:S01]  /*0550*/  STG.E.64 desc[UR4][R2.64], R6 ;  /* 0x0000000602007986 */ /* 0x000fe2000c101b04 */
[----:B------:R-:W-:Y:S05]  /*0560*/  EXIT ;  /* 0x000000000000794d */ /* 0x000fea0003800000 */
.L_x_12042:
        /* <DEDUP_REMOVED lines=9> */
.L_x_24164:


//--------------------- .text._ZN2at6native29vectorized_elementwise_kernelILi2EZZZNS0_54_GLOBAL__N__d8c5977b_16_LinearAlgebra_cu_7dd49032_297216addr_kernel_cudaERNS_14TensorIteratorERKN3c106ScalarES8_ENKUlvE_clEvENKUlvE4_clEvEUldddE_St5arrayIPcLm4EEEEviT0_T1_ --------------------------
	.section	.text._ZN2at6native29vectorized_elementwise_kernelILi2EZZZNS0_54_GLOBAL__N__d8c5977b_16_LinearAlgebra_cu_7dd49032_297216addr_kernel_cudaERNS_14TensorIteratorERKN3c106ScalarES8_ENKUlvE_clEvENKUlvE4_clEvEUldddE_St5arrayIPcLm4EEEEviT0_T1_,"ax",@progbits
	.align	128
        .global         _ZN2at6native29vectorized_elementwise_kernelILi2EZZZNS0_54_GLOBAL__N__d8c5977b_16_LinearAlgebra_cu_7dd49032_297216addr_kernel_cudaERNS_14TensorIteratorERKN3c106ScalarES8_ENKUlvE_clEvENKUlvE4_clEvEUldddE_St5arrayIPcLm4EEEEviT0_T1_
        .type           _ZN2at6native29vectorized_elementwise_kernelILi2EZZZNS0_54_GLOBAL__N__d8c5977b_16_LinearAlgebra_cu_7dd49032_297216addr_kernel_cudaERNS_14TensorIteratorERKN3c106ScalarES8_ENKUlvE_clEvENKUlvE4_clEvEUldddE_St5arrayIPcLm4EEEEviT0_T1_,@function
        .size           _ZN2at6native29vectorized_elementwise_kernelILi2EZZZNS0_54_GLOBAL__N__d8c5977b_16_LinearAlgebra_cu_7dd49032_297216addr_kernel_cudaERNS_14TensorIteratorERKN3c106ScalarES8_ENKUlvE_clEvENKUlvE4_clEvEUldddE_St5arrayIPcLm4EEEEviT0_T1_,(.L_x_24165 - _ZN2at6native29vectorized_elementwise_kernelILi2EZZZNS0_54_GLOBAL__N__d8c5977b_16_LinearAlgebra_cu_7dd49032_297216addr_kernel_cudaERNS_14TensorIteratorERKN3c106ScalarES8_ENKUlvE_clEvENKUlvE4_clEvEUldddE_St5arrayIPcLm4EEEEviT0_T1_)
        .other          _ZN2at6native29vectorized_elementwise_kernelILi2EZZZNS0_54_GLOBAL__N__d8c5977b_16_LinearAlgebra_cu_7dd49032_297216addr_kernel_cudaERNS_14TensorIteratorERKN3c106ScalarES8_ENKUlvE_clEvENKUlvE4_clEvEUldddE_St5arrayIPcLm4EEEEviT0_T1_,@"STO_CUDA_ENTRY STV_DEFAULT"
_ZN2at6native29vectorized_elementwise_kernelILi2EZZZNS0_54_GLOBAL__N__d8c5977b_16_LinearAlgebra_cu_7dd49032_297216addr_kernel_cudaERNS_14TensorIteratorERKN3c106ScalarES8_ENKUlvE_clEvENKUlvE4_clEvEUldddE_St5arrayIPcLm4EEEEviT0_T1_:
.text._ZN2at6native29vectorized_elementwise_kernelILi2EZZZNS0_54_GLOBAL__N__d8c5977b_16_LinearAlgebra_cu_7dd49032_297216addr_kernel_cudaERNS_14TensorIteratorERKN3c106ScalarES8_ENKUlvE_clEvENKUlvE4_clEvEUldddE_St5arrayIPcLm4EEEEviT0_T1_:
        /* <DEDUP_REMOVED lines=21> */
[----:B------:R-:W-:Y:S01]  /*0150*/  DMUL R14, R4, UR6 ;  /* 0x00000006040e7c28 */ /* 0x000fe20008000000 */
[----:B------:R-:W2:Y:S05]  /*0160*/  LDG.E.128 R4, desc[UR4][R24.64+0x1000] ;  /* 0x0010000418047981 */ /* 0x000eaa000c1e1d00 */
[----:B----4-:R-:W-:-:S02]  /*0170*/  DMUL R10, R10, R12 ;  /* 0x0000000c0a0a7228 */ /* 0x010fc40000000000 */
[----:B------:R-:W-:Y:S02]  /*0180*/  DMUL R8, R8, R14 ;  /* 0x0000000e08087228 */ /* 0x000fe40000000000 */
[----:B------:R-:W4:Y:S01]  /*0190*/  LDG.E.128 R12, desc[UR4][R28.64+0x1000] ;  /* 0x001000041c0c7981 */ /* 0x000f22000c1e1d00 */
[----:B---3--:R-:W-:Y:S02]  /*01a0*/  DMUL R18, R18, UR6 ;  /* 0x0000000612127c28 */ /* 0x008fe40008000000 */
[----:B------:R-:W-:-:S06]  /*01b0*/  DMUL R26, R16, UR6 ;  /* 0x00000006101a7c28 */ /* 0x000fcc0008000000 */
[----:B-----5:R-:W-:Y:S02]  /*01c0*/  DMUL R22, R22, R18 ;  /* 0x0000001216167228 */ /* 0x020fe40000000000 */
[----:B------:R-:W3:Y:S01]  /*01d0*/  LDG.E.128 R16, desc[UR4][R24.64+0x1800] ;  /* 0x0018000418107981 */ /* 0x000ee2000c1e1d00 */
[----:B------:R-:W-:-:S03]  /*01e0*/  DMUL R20, R20, R26 ;  /* 0x0000001a14147228 */ /* 0x000fc60000000000 */
[----:B------:R-:W5:Y:S01]  /*01f0*/  LDG.E.128 R24, desc[UR4][R28.64+0x1800] ;  /* 0x001800041c187981 */ /* 0x000f62000c1e1d00 */
[----:B--2---:R-:W-:-:S08]  /*0200*/  DMUL R6, R6, UR6 ;  /* 0x0000000606067c28 */ /* 0x004fd00008000000 */
[----:B----4-:R-:W-:Y:S02]  /*0210*/  DMUL R14, R14, R6 ;  /* 0x000000060e0e7228 */ /* 0x010fe40000000000 */
[----:B------:R-:W0:Y:S01]  /*0220*/  LDC.64 R6, c[0x0][0x228] ;  /* 0x00008a00ff067b82 */ /* 0x000e220000000a00 */
[----:B------:R-:W-:Y:S02]  /*0230*/  DMUL R4, R4, UR6 ;  /* 0x0000000604047c28 */ /* 0x000fe40008000000 */
[----:B---3--:R-:W-:Y:S02]  /*0240*/  DMUL R18, R18, UR6 ;  /* 0x0000000612127c28 */ /* 0x008fe40008000000 */
[----:B------:R-:W-:-:S04]  /*0250*/  DMUL R16, R16, UR6 ;  /* 0x0000000610107c28 */ /* 0x000fc80008000000 */
[----:B------:R-:W-:Y:S02]  /*0260*/  DMUL R12, R12, R4 ;  /* 0x000000040c0c7228 */ /* 0x000fe40000000000 */
[----:B-----5:R-:W-:Y:S01]  /*0270*/  DMUL R26, R26, R18 ;  /* 0x000000121a1a7228 */ /* 0x020fe20000000000 */
[----:B0-----:R-:W-:Y:S01]  /*0280*/  IMAD.WIDE.U32 R2, R2, 0x8, R6 ;  /* 0x0000000802027825 */ /* 0x001fe200078e0006 */
[----:B------:R-:W-:-:S03]  /*0290*/  DMUL R24, R24, R16 ;  /* 0x0000001018187228 */ /* 0x000fc60000000000 */
[----:B------:R-:W-:-:S05]  /*02a0*/  IMAD.WIDE R2, R0, 0x10, R2 ;  /* 0x0000001000027825 */ /* 0x000fca00078e0202 */
[----:B------:R-:W-:Y:S04]  /*02b0*/  STG.E.128 desc[UR4][R2.64], R8 ;  /* 0x0000000802007986 */ /* 0x000fe8000c101d04 */
[----:B------:R-:W-:Y:S04]  /*02c0*/  STG.E.128 desc[UR4][R2.64+0x800], R20 ;  /* 0x0008001402007986 */ /* 0x000fe8000c101d04 */
[----:B------:R-:W-:Y:S04]  /*02d0*/  STG.E.128 desc[UR4][R2.64+0x1000], R12 ;  /* 0x0010000c02007986 */ /* 0x000fe8000c101d04 */
[----:B------:R-:W-:Y:S01]  /*02e0*/  STG.E.128 desc[UR4][R2.64+0x1800], R24 ;  /* 0x0018001802007986 */ /* 0x000fe2000c101d04 */
[----:B------:R-:W-:Y:S05]  /*02f0*/  EXIT ;  /* 0x000000000000794d */ /* 0x000fea0003800000 */
.L_x_12043:
[----:B------:R-:W0:Y:S01]  /*0300*/  S2R R5, SR_TID.X ;  /* 0x0000000000057919 */ /* 0x000e220000002100 */
[----:B------:R-:W-:Y:S02]  /*0310*/  CS2R R18, SRZ ;  /* 0x0000000000127805 */ /* 0x000fe4000001ff00 */
[----:B------:R-:W-:Y:S01]  /*0320*/  CS2R R16, SRZ ;  /* 0x0000000000107805 */ /* 0x000fe2000001ff00 */
[----:B------:R-:W-:Y:S01]  /*0330*/  ULDC.64 UR6, c[0x0][0x218] ;  /* 0x0000860000067ab9 */ /* 0x000fe20000000a00 */
[----:B0-----:R-:W-:Y:S01]  /*0340*/  ISETP.GE.AND P0, PT, R5, R0, PT ;  /* 0x000000000500720c */ /* 0x001fe20003f06270 */
[----:B------:R-:W-:-:S12]  /*0350*/  IMAD.MOV.U32 R3, RZ, RZ, R5 ;  /* 0x000000ffff037224 */ /* 0x000fd800078e0005 */
[----:B------:R-:W-:Y:S01]  /*0360*/  @!P0 IADD3 R15, R2, R3, RZ ;  /* 0x00000003020f8210 */ /* 0x000fe20007ffe0ff */
[----:B------:R-:W-:Y:S01]  /*0370*/  @!P0 VIADD R3, R3, 0x80 ;  /* 0x0000008003038836 */ /* 0x000fe20000000000 */
[----:B------:R-:W0:Y:S04]  /*0380*/  @!P0 LDC.64 R10, c[0x0][0x238] ;  /* 0x00008e00ff0a8b82 */ /* 0x000e280000000a00 */
[----:B------:R-:W-:-:S04]  /*0390*/  ISETP.GE.AND P1, PT, R3, R0, PT ;  /* 0x000000000300720c */ /* 0x000fc80003f26270 */
[----:B------:R-:W1:Y:S09]  /*03a0*/  @!P0 LDC.64 R12, c[0x0][0x240] ;  /* 0x00009000ff0c8b82 */ /* 0x000e720000000a00 */
[----:B------:R-:W2:Y:S01]  /*03b0*/  @!P1 LDC.64 R8, c[0x0][0x238] ;  /* 0x00008e00ff089b82 */ /* 0x000ea20000000a00 */
[----:B------:R-:W-:Y:S01]  /*03c0*/  @!P1 IADD3 R25, R2, R3, RZ ;  /* 0x0000000302199210 */ /* 0x000fe20007ffe0ff */
[----:B0-----:R-:W-:-:S06]  /*03d0*/  @!P0 IMAD.WIDE.U32 R10, R15, 0x8, R10 ;  /* 0x000000080f0a8825 */ /* 0x001fcc00078e000a */
[----:B------:R-:W0:Y:S01]  /*03e0*/  @!P1 LDC.64 R6, c[0x0][0x240] ;  /* 0x00009000ff069b82 */ /* 0x000e220000000a00 */
[----:B------:R-:W3:Y:S01]  /*03f0*/  @!P0 LDG.E.64 R18, desc[UR4][R10.64] ;  /* 0x000000040a128981 */ /* 0x000ee2000c1e1b00 */
[----:B-1----:R-:W-:Y:S01]  /*0400*/  @!P0 IMAD.WIDE.U32 R12, R15, 0x8, R12 ;  /* 0x000000080f0c8825 */ /* 0x002fe200078e000c */
[----:B------:R-:W-:-:S04]  /*0410*/  CS2R R14, SRZ ;  /* 0x00000000000e7805 */ /* 0x000fc8000001ff00 */
[----:B------:R1:W4:Y:S01]  /*0420*/  @!P0 LDG.E.64 R16, desc[UR4][R12.64] ;  /* 0x000000040c108981 */ /* 0x000322000c1e1b00 */
[----:B--2---:R-:W-:-:S05]  /*0430*/  @!P1 IMAD.WIDE.U32 R20, R25, 0x8, R8 ;  /* 0x0000000819149825 */ /* 0x004fca00078e0008 */
[----:B------:R2:W5:Y:S01]  /*0440*/  @!P1 LDG.E.64 R14, desc[UR4][R20.64] ;  /* 0x00000004140e9981 */ /* 0x000562000c1e1b00 */
[----:B0-----:R-:W-:Y:S01]  /*0450*/  @!P1 IMAD.WIDE.U32 R24, R25, 0x8, R6 ;  /* 0x0000000819189825 */ /* 0x001fe200078e0006 */
[----:B------:R-:W-:-:S06]  /*0460*/  CS2R R6, SRZ ;  /* 0x0000000000067805 */ /* 0x000fcc000001ff00 */
[----:B------:R0:W5:Y:S01]  /*0470*/  @!P1 LDG.E.64 R6, desc[UR4][R24.64] ;  /* 0x0000000418069981 */ /* 0x000162000c1e1b00 */
[----:B------:R-:W-:-:S05]  /*0480*/  @!P1 VIADD R3, R3, 0x80 ;  /* 0x0000008003039836 */ /* 0x000fca0000000000 */
[----:B------:R-:W-:-:S13]  /*0490*/  ISETP.GE.AND P2, PT, R3, R0, PT ;  /* 0x000000000300720c */ /* 0x000fda0003f46270 */
[----:B------:R-:W-:Y:S01]  /*04a0*/  @!P2 IADD3 R29, R2, R3, RZ ;  /* 0x00000003021da210 */ /* 0x000fe20007ffe0ff */
[----:B------:R-:W-:Y:S01]  /*04b0*/  @!P2 VIADD R3, R3, 0x80 ;  /* 0x000000800303a836 */ /* 0x000fe20000000000 */
[----:B------:R-:W0:Y:S04]  /*04c0*/  @!P2 LDC.64 R8, c[0x0][0x238] ;  /* 0x00008e00ff08ab82 */ /* 0x000e280000000a00 */
[----:B------:R-:W-:-:S04]  /*04d0*/  ISETP.GE.AND P3, PT, R3, R0, PT ;  /* 0x000000000300720c */ /* 0x000fc80003f66270 */
[----:B-1----:R-:W1:Y:S09]  /*04e0*/  @!P2 LDC.64 R12, c[0x0][0x240] ;  /* 0x00009000ff0cab82 */ /* 0x002e720000000a00 */
[----:B------:R-:W1:Y:S01]  /*04f0*/  @!P3 LDC.64 R10, c[0x0][0x238] ;  /* 0x00008e00ff0abb82 */ /* 0x000e620000000a00 */
[----:B------:R-:W-:Y:S01]  /*0500*/  @!P3 IADD3 R23, R2, R3, RZ ;  /* 0x000000030217b210 */ /* 0x000fe20007ffe0ff */
[----:B------:R-:W-:-:S06]  /*0510*/  @!P3 VIADD R3, R3, 0x80 ;  /* 0x000000800303b836 */ /* 0x000fcc0000000000 */
[----:B--2---:R-:W2:Y:S01]  /*0520*/  @!P3 LDC.64 R20, c[0x0][0x240] ;  /* 0x00009000ff14bb82 */ /* 0x004ea20000000a00 */
[----:B------:R-:W-:Y:S01]  /*0530*/  ISETP.GE.AND P1, PT, R3, R0, PT ;  /* 0x000000000300720c */ /* 0x000fe20003f26270 */
[----:B0-----:R-:W-:Y:S01]  /*0540*/  @!P2 IMAD.WIDE.U32 R26, R29, 0x8, R8 ;  /* 0x000000081d1aa825 */ /* 0x001fe200078e0008 */
[----:B------:R-:W-:-:S03]  /*0550*/  CS2R R24, SRZ ;  /* 0x0000000000187805 */ /* 0x000fc6000001ff00 */
[----:B-1----:R-:W-:Y:S01]  /*0560*/  @!P2 IMAD.WIDE.U32 R12, R29, 0x8, R12 ;  /* 0x000000081d0ca825 */ /* 0x002fe200078e000c */
[----:B------:R-:W-:Y:S02]  /*0570*/  CS2R R8, SRZ ;  /* 0x0000000000087805 */ /* 0x000fe4000001ff00 */
[----:B------:R0:W5:Y:S04]  /*0580*/  @!P2 LDG.E.64 R24, desc[UR4][R26.64] ;  /* 0x000000041a18a981 */ /* 0x000168000c1e1b00 */
[----:B------:R1:W5:Y:S01]  /*0590*/  @!P2 LDG.E.64 R8, desc[UR4][R12.64] ;  /* 0x000000040c08a981 */ /* 0x000362000c1e1b00 */
[C---:B------:R-:W-:Y:S01]  /*05a0*/  @!P3 IMAD.WIDE.U32 R28, R23.reuse, 0x8, R10 ;  /* 0x00000008171cb825 */ /* 0x040fe200078e000a */
[----:B------:R-:W-:Y:S01]  /*05b0*/  CS2R R10, SRZ ;  /* 0x00000000000a7805 */ /* 0x000fe2000001ff00 */
[----:B0-----:R-:W0:Y:S05]  /*05c0*/  @!P1 LDC.64 R26, c[0x0][0x238] ;  /* 0x00008e00ff1a9b82 */ /* 0x001e2a0000000a00 */
[----:B------:R1:W5:Y:S01]  /*05d0*/  @!P3 LDG.E.64 R10, desc[UR4][R28.64] ;  /* 0x000000041c0ab981 */ /* 0x000362000c1e1b00 */
[----:B--2---:R-:W-:Y:S01]  /*05e0*/  @!P3 IMAD.WIDE.U32 R20, R23, 0x8, R20 ;  /* 0x000000081714b825 */ /* 0x004fe200078e0014 */
[----:B------:R-:W-:Y:S01]  /*05f0*/  CS2R R22, SRZ ;  /* 0x0000000000167805 */ /* 0x000fe2000001ff00 */
[----:B-1----:R-:W1:Y:S05]  /*0600*/  @!P1 LDC.64 R12, c[0x0][0x240] ;  /* 0x00009000ff0c9b82 */ /* 0x002e6a0000000a00 */
[----:B------:R2:W5:Y:S01]  /*0610*/  @!P3 LDG.E.64 R22, desc[UR4][R20.64] ;  /* 0x000000041416b981 */ /* 0x000562000c1e1b00 */
[----:B------:R-:W-:Y:S01]  /*0620*/  @!P1 IADD3 R29, R2, R3, RZ ;  /* 0x00000003021d9210 */ /* 0x000fe20007ffe0ff */
[----:B------:R-:W-:-:S05]  /*0630*/  @!P1 VIADD R3, R3, 0x80 ;  /* 0x0000008003039836 */ /* 0x000fca0000000000 */
[----:B------:R-:W-:Y:S02]  /*0640*/  ISETP.GE.AND P2, PT, R3, R0, PT ;  /* 0x000000000300720c */ /* 0x000fe40003f46270 */
[----:B--2---:R-:W-:Y:S01]  /*0650*/  CS2R R20, SRZ ;  /* 0x0000000000147805 */ /* 0x004fe2000001ff00 */
[----:B0-----:R-:W-:-:S05]  /*0660*/  @!P1 IMAD.WIDE.U32 R26, R29, 0x8, R26 ;  /* 0x000000081d1a9825 */ /* 0x001fca00078e001a */
[----:B------:R1:W2:Y:S02]  /*0670*/  @!P1 LDG.E.64 R20, desc[UR4][R26.64] ;  /* 0x000000041a149981 */ /* 0x0002a4000c1e1b00 */
[----:B-1----:R-:W-:Y:S01]  /*0680*/  @!P1 IMAD.WIDE.U32 R26, R29, 0x8, R12 ;  /* 0x000000081d1a9825 */ /* 0x002fe200078e000c */
[----:B------:R-:W-:Y:S02]  /*0690*/  CS2R R12, SRZ ;  /* 0x00000000000c7805 */ /* 0x000fe4000001ff00 */
[----:B------:R-:W0:Y:S04]  /*06a0*/  @!P2 LDC.64 R28, c[0x0][0x238] ;  /* 0x00008e00ff1cab82 */ /* 0x000e280000000a00 */
[----:B------:R1:W2:Y:S04]  /*06b0*/  @!P1 LDG.E.64 R12, desc[UR4][R26.64] ;  /* 0x000000041a0c9981 */ /* 0x0002a8000c1e1b00 */
[----:B-1----:R-:W1:Y:S01]  /*06c0*/  @!P2 LDC.64 R26, c[0x0][0x240] ;  /* 0x00009000ff1aab82 */ /* 0x002e620000000a00 */
[----:B---3--:R-:W-:-:S08]  /*06d0*/  DMUL R18, R18, UR6 ;  /* 0x0000000612127c28 */ /* 0x008fd00008000000 */
[----:B----4-:R-:W-:Y:S01]  /*06e0*/  DMUL R16, R18, R16 ;  /* 0x0000001012107228 */ /* 0x010fe20000000000 */
[----:B------:R-:W-:Y:S01]  /*06f0*/  @!P2 IADD3 R19, R2, R3, RZ ;  /* 0x000000030213a210 */ /* 0x000fe20007ffe0ff */
[----:B-----5:R-:W-:-:S04]  /*0700*/  DMUL R14, R14, UR6 ;  /* 0x000000060e0e7c28 */ /* 0x020fc80008000000 */
[----:B0-----:R-:W-:-:S04]  /*0710*/  @!P2 IMAD.WIDE.U32 R28, R19, 0x8, R28 ;  /* 0x00000008131ca825 */ /* 0x001fc800078e001c */
[----:B------:R-:W-:Y:S01]  /*0720*/  DMUL R6, R14, R6 ;  /* 0x000000060e067228 */ /* 0x000fe20000000000 */
[----:B------:R-:W-:Y:S01]  /*0730*/  CS2R R14, SRZ ;  /* 0x00000000000e7805 */ /* 0x000fe2000001ff00 */
[----:B-1----:R-:W-:Y:S01]  /*0740*/  @!P2 IMAD.WIDE.U32 R26, R19, 0x8, R26 ;  /* 0x00000008131aa825 */ /* 0x002fe200078e001a */
[----:B------:R-:W-:-:S04]  /*0750*/  CS2R R18, SRZ ;  /* 0x0000000000127805 */ /* 0x000fc8000001ff00 */
[----:B------:R0:W3:Y:S04]  /*0760*/  @!P2 LDG.E.64 R14, desc[UR4][R28.64] ;  /* 0x000000041c0ea981 */ /* 0x0000e8000c1e1b00 */
[----:B------:R1:W4:Y:S01]  /*0770*/  @!P2 LDG.E.64 R18, desc[UR4][R26.64] ;  /* 0x000000041a12a981 */ /* 0x000322000c1e1b00 */
[----:B------:R-:W-:-:S05]  /*0780*/  @!P2 VIADD R3, R3, 0x80 ;  /* 0x000000800303a836 */ /* 0x000fca0000000000 */
[----:B------:R-:W-:-:S13]  /*0790*/  ISETP.GE.AND P2, PT, R3, R0, PT ;  /* 0x000000000300720c */ /* 0x000fda0003f46270 */
[----:B0-----:R-:W-:Y:S01]  /*07a0*/  @!P2 IADD3 R29, R2, R3, RZ ;  /* 0x00000003021da210 */ /* 0x001fe20007ffe0ff */
[----:B------:R-:W-:-:S05]  /*07b0*/  @!P2 VIADD R3, R3, 0x80 ;  /* 0x000000800303a836 */ /* 0x000fca0000000000 */
[----:B------:R-:W-:Y:S01]  /*07c0*/  ISETP.GE.AND P1, PT, R3, R0, PT ;  /* 0x000000000300720c */ /* 0x000fe20003f26270 */
[----:B-1----:R-:W-:Y:S01]  /*07d0*/  DMUL R26, R24, UR6 ;  /* 0x00000006181a7c28 */ /* 0x002fe20008000000 */
[----:B------:R-:W0:Y:S01]  /*07e0*/  @!P2 LDC.64 R24, c[0x0][0x238] ;  /* 0x00008e00ff18ab82 */ /* 0x000e220000000a00 */
[----:B------:R-:W-:-:S08]  /*07f0*/  DMUL R10, R10, UR6 ;  /* 0x000000060a0a7c28 */ /* 0x000fd00008000000 */
[----:B------:R-:W-:Y:S01]  /*0800*/  DMUL R10, R10, R22 ;  /* 0x000000160a0a7228 */ /* 0x000fe20000000000 */
[----:B------:R-:W1:Y:S01]  /*0810*/  @!P2 LDC.64 R22, c[0x0][0x240] ;  /* 0x00009000ff16ab82 */ /* 0x000e620000000a00 */
[----:B------:R-:W-:-:S07]  /*0820*/  DMUL R8, R26, R8 ;  /* 0x000000081a087228 */ /* 0x000fce0000000000 */
[----:B------:R-:W5:Y:S01]  /*0830*/  @!P1 LDC.64 R26, c[0x0][0x238] ;  /* 0x00008e00ff1a9b82 */ /* 0x000f620000000a00 */
[----:B0-----:R-:W-:Y:S01]  /*0840*/  @!P2 IMAD.WIDE.U32 R24, R29, 0x8, R24 ;  /* 0x000000081d18a825 */ /* 0x001fe200078e0018 */
[----:B------:R-:W-:-:S03]  /*0850*/  @!P1 IADD3 R3, R2, R3, RZ ;  /* 0x0000000302039210 */ /* 0x000fc60007ffe0ff */
[----:B-1----:R-:W-:Y:S01]  /*0860*/  @!P2 IMAD.WIDE.U32 R22, R29, 0x8, R22 ;  /* 0x000000081d16a825 */ /* 0x002fe200078e0016 */
[----:B------:R-:W-:-:S06]  /*0870*/  CS2R R28, SRZ ;  /* 0x00000000001c7805 */ /* 0x000fcc000001ff00 */
[----:B------:R0:W4:Y:S01]  /*0880*/  @!P2 LDG.E.64 R28, desc[UR4][R22.64] ;  /* 0x00000004161ca981 */ /* 0x000122000c1e1b00 */
[----:B-----5:R-:W-:Y:S01]  /*0890*/  @!P1 IMAD.WIDE.U32 R26, R3, 0x8, R26 ;  /* 0x00000008031a9825 */ /* 0x020fe200078e001a */
[----:B0-----:R-:W-:-:S06]  /*08a0*/  CS2R R22, SRZ ;  /* 0x0000000000167805 */ /* 0x001fcc000001ff00 */
[----:B------:R0:W5:Y:S01]  /*08b0*/  @!P1 LDG.E.64 R22, desc[UR4][R26.64] ;  /* 0x000000041a169981 */ /* 0x000162000c1e1b00 */
[----:B--2---:R-:W-:Y:S01]  /*08c0*/  DMUL R20, R20, UR6 ;  /* 0x0000000614147c28 */ /* 0x004fe20008000000 */
[----:B0-----:R-:W0:Y:S07]  /*08d0*/  @!P1 LDC.64 R26, c[0x0][0x240] ;  /* 0x00009000ff1a9b82 */ /* 0x001e2e0000000a00 */
[----:B------:R-:W-:Y:S01]  /*08e0*/  DMUL R12, R20, R12 ;  /* 0x0000000c140c7228 */ /* 0x000fe20000000000 */
[----:B------:R-:W-:-:S06]  /*08f0*/  CS2R R20, SRZ ;  /* 0x0000000000147805 */ /* 0x000fcc000001ff00 */
[----:B------:R1:W2:Y:S02]  /*0900*/  @!P2 LDG.E.64 R20, desc[UR4][R24.64] ;  /* 0x000000041814a981 */ /* 0x0002a4000c1e1b00 */
[----:B-1----:R-:W1:Y:S01]  /*0910*/  @!P0 LDC.64 R24, c[0x0][0x228] ;  /* 0x00008a00ff188b82 */ /* 0x002e620000000a00 */
[----:B0-----:R-:W-:Y:S01]  /*0920*/  @!P1 IMAD.WIDE.U32 R26, R3, 0x8, R26 ;  /* 0x00000008031a9825 */ /* 0x001fe200078e001a */
[----:B---3--:R-:W-:-:S08]  /*0930*/  DMUL R14, R14, UR6 ;  /* 0x000000060e0e7c28 */ /* 0x008fd00008000000 */
[----:B----4-:R-:W-:Y:S01]  /*0940*/  DMUL R14, R14, R18 ;  /* 0x000000120e0e7228 */ /* 0x010fe20000000000 */
[----:B------:R-:W-:-:S06]  /*0950*/  CS2R R18, SRZ ;  /* 0x0000000000127805 */ /* 0x000fcc000001ff00 */
[----:B------:R-:W3:Y:S01]  /*0960*/  @!P1 LDG.E.64 R18, desc[UR4][R26.64] ;  /* 0x000000041a129981 */ /* 0x000ee2000c1e1b00 */
[----:B------:R-:W-:-:S04]  /*0970*/  @!P0 IMAD.IADD R3, R2, 0x1, R5 ;  /* 0x0000000102038824 */ /* 0x000fc800078e0205 */
[----:B-1----:R-:W-:Y:S01]  /*0980*/  @!P0 IMAD.WIDE.U32 R24, R3, 0x8, R24 ;  /* 0x0000000803188825 */ /* 0x002fe200078e0018 */
[----:B------:R-:W-:-:S05]  /*0990*/  IADD3 R3, R5, 0x80, RZ ;  /* 0x0000008005037810 */ /* 0x000fca0007ffe0ff */
[----:B------:R-:W-:Y:S01]  /*09a0*/  @!P0 IMAD.MOV.U32 R5, RZ, RZ, R3 ;  /* 0x000000ffff058224 */ /* 0x000fe200078e0003 */
[----:B------:R0:W-:Y:S04]  /*09b0*/  @!P0 STG.E.64 desc[UR4][R24.64], R16 ;  /* 0x0000001018008986 */ /* 0x0001e8000c101b04 */
[----:B------:R-:W-:Y:S01]  /*09c0*/  ISETP.GE.AND P0, PT, R5, R0, PT ;  /* 0x000000000500720c */ /* 0x000fe20003f06270 */
[----:B------:R-:W-:Y:S04]  /*09d0*/  BSSY B0, `(.L_x_12044) ;  /* 0x0000030000007945 */ /* 0x000fe80003800000 */
[----:B------:R-:W-:Y:S01]  /*09e0*/  BSSY B1, `(.L_x_12045) ;  /* 0x0000028000017945 */ /* 0x000fe20003800000 */
[----:B-----5:R-:W-:-:S02]  /*09f0*/  DMUL R22, R22, UR6 ;  /* 0x0000000616167c28 */ /* 0x020fc40008000000 */
[----:B--2---:R-:W-:-:S08]  /*0a00*/  DMUL R20, R20, UR6 ;  /* 0x0000000614147c28 */ /* 0x004fd00008000000 */
[----:B------:R-:W-:Y:S02]  /*0a10*/  DMUL R20, R20, R28 ;  /* 0x0000001c14147228 */ /* 0x000fe40000000000 */
[----:B---3--:R-:W-:Y:S01]  /*0a20*/  DMUL R18, R22, R18 ;  /* 0x0000001216127228 */ /* 0x008fe20000000000 */
[----:B0-----:R-:W-:Y:S10]  /*0a30*/  @P0 BRA `(.L_x_12046) ;  /* 0x0000000000300947 */ /* 0x001ff40003800000 */
[----:B------:R-:W0:Y:S01]  /*0a40*/  LDC.64 R16, c[0x0][0x228] ;  /* 0x00008a00ff107b82 */ /* 0x000e220000000a00 */
[----:B------:R-:W-:Y:S01]  /*0a50*/  IADD3 R3, R2, R5, RZ ;  /* 0x0000000502037210 */ /* 0x000fe20007ffe0ff */
[----:B------:R-:W-:-:S05]  /*0a60*/  VIADD R5, R5, 0x80 ;  /* 0x0000008005057836 */ /* 0x000fca0000000000 */
[----:B------:R-:W-:Y:S01]  /*0a70*/  ISETP.GE.AND P0, PT, R5, R0, PT ;  /* 0x000000000500720c */ /* 0x000fe20003f06270 */
[----:B0-----:R-:W-:-:S05]  /*0a80*/  IMAD.WIDE.U32 R16, R3, 0x8, R16 ;  /* 0x0000000803107825 */ /* 0x001fca00078e0010 */
[----:B------:R0:W-:Y:S07]  /*0a90*/  STG.E.64 desc[UR4][R16.64], R6 ;  /* 0x0000000610007986 */ /* 0x0001ee000c101b04 */
[----:B------:R-:W-:Y:S05]  /*0aa0*/  @P0 BRA `(.L_x_12047) ;  /* 0x0000000000300947 */ /* 0x000fea0003800000 */
[----:B0-----:R-:W0:Y:S01]  /*0ab0*/  LDC.64 R6, c[0x0][0x228] ;  /* 0x00008a00ff067b82 */ /* 0x001e220000000a00 */
[----:B------:R-:W-:Y:S01]  /*0ac0*/  IADD3 R3, R2, R5, RZ ;  /* 0x0000000502037210 */ /* 0x000fe20007ffe0ff */
[----:B------:R-:W-:-:S04]  /*0ad0*/  VIADD R5, R5, 0x80 ;  /* 0x0000008005057836 */ /* 0x000fc80000000000 */
[----:B0-----:R-:W-:-:S05]  /*0ae0*/  IMAD.WIDE.U32 R6, R3, 0x8, R6 ;  /* 0x0000000803067825 */ /* 0x001fca00078e0006 */
[----:B------:R0:W-:Y:S02]  /*0af0*/  STG.E.64 desc[UR4][R6.64], R8 ;  /* 0x0000000806007986 */ /* 0x0001e4000c101b04 */
.L_x_12046:
[----:B------:R-:W-:-:S13]  /*0b00*/  ISETP.GE.AND P0, PT, R5, R0, PT ;  /* 0x000000000500720c */ /* 0x000fda0003f06270 */
[----:B------:R-:W-:Y:S05]  /*0b10*/  @P0 BRA `(.L_x_12048) ;  /* 0x0000000000300947 */ /* 0x000fea0003800000 */
[----:B0-----:R-:W0:Y:S01]  /*0b20*/  LDC.64 R6, c[0x0][0x228] ;  /* 0x00008a00ff067b82 */ /* 0x001e220000000a00 */
[----:B------:R-:W-:Y:S01]  /*0b30*/  IADD3 R3, R2, R5, RZ ;  /* 0x0000000502037210 */ /* 0x000fe20007ffe0ff */
[----:B------:R-:W-:-:S04]  /*0b40*/  VIADD R5, R5, 0x80 ;  /* 0x0000008005057836 */ /* 0x000fc80000000000 */
[----:B0-----:R-:W-:-:S05]  /*0b50*/  IMAD.WIDE.U32 R6, R3, 0x8, R6 ;  /* 0x0000000803067825 */ /* 0x001fca00078e0006 */
[----:B------:R1:W-:Y:S02]  /*0b60*/  STG.E.64 desc[UR4][R6.64], R10 ;  /* 0x0000000a06007986 */ /* 0x0003e4000c101b04 */
.L_x_12047:
[----:B------:R-:W-:-:S13]  /*0b70*/  ISETP.GE.AND P0, PT, R5, R0, PT ;  /* 0x000000000500720c */ /* 0x000fda0003f06270 */
[----:B------:R-:W-:Y:S05]  /*0b80*/  @P0 BRA `(.L_x_12049) ;  /* 0x0000000000340947 */ /* 0x000fea0003800000 */
[----:B01----:R-:W0:Y:S01]  /*0b90*/  LDC.64 R6, c[0x0][0x228] ;  /* 0x00008a00ff067b82 */ /* 0x003e220000000a00 */
[----:B------:R-:W-:Y:S01]  /*0ba0*/  IADD3 R3, R2, R5, RZ ;  /* 0x0000000502037210 */ /* 0x000fe20007ffe0ff */
[----:B------:R-:W-:-:S04]  /*0bb0*/  VIADD R5, R5, 0x80 ;  /* 0x0000008005057836 */ /* 0x000fc80000000000 */
[----:B0-----:R-:W-:-:S05]  /*0bc0*/  IMAD.WIDE.U32 R6, R3, 0x8, R6 ;  /* 0x0000000803067825 */ /* 0x001fca00078e0006 */
[----:B------:R1:W-:Y:S02]  /*0bd0*/  STG.E.64 desc[UR4][R6.64], R12 ;  /* 0x0000000c06007986 */ /* 0x0003e4000c101b04 */
.L_x_12048:
[----:B------:R-:W-:-:S13]  /*0be0*/  ISETP.GE.AND P0, PT, R5, R0, PT ;  /* 0x000000000500720c */ /* 0x000fda0003f06270 */
[----:B------:R-:W-:Y:S05]  /*0bf0*/  @P0 BREAK B1 ;  /* 0x0000000000010942 */ /* 0x000fea0003800000 */
[----:B------:R-:W-:Y:S05]  /*0c00*/  @P0 BRA `(.L_x_12050) ;  /* 0x0000000000300947 */ /* 0x000fea0003800000 */
[----:B01----:R-:W0:Y:S01]  /*0c10*/  LDC.64 R6, c[0x0][0x228] ;  /* 0x00008a00ff067b82 */ /* 0x003e220000000a00 */
[----:B------:R-:W-:Y:S01]  /*0c20*/  IADD3 R3, R2, R5, RZ ;  /* 0x0000000502037210 */ /* 0x000fe20007ffe0ff */
[----:B------:R-:W-:-:S04]  /*0c30*/  VIADD R5, R5, 0x80 ;  /* 0x0000008005057836 */ /* 0x000fc80000000000 */
[----:B0-----:R-:W-:-:S05]  /*0c40*/  IMAD.WIDE.U32 R6, R3, 0x8, R6 ;  /* 0x0000000803067825 */ /* 0x001fca00078e0006 */
[----:B------:R2:W-:Y:S02]  /*0c50*/  STG.E.64 desc[UR4][R6.64], R14 ;  /* 0x0000000e06007986 */ /* 0x0005e4000c101b04 */
.L_x_12049:
[----:B------:R-:W-:Y:S05]  /*0c60*/  BSYNC B1 ;  /* 0x0000000000017941 */ /* 0x000fea0003800000 */
.L_x_12045:
[----:B------:R-:W-:-:S13]  /*0c70*/  ISETP.GE.AND P0, PT, R5, R0, PT ;  /* 0x000000000500720c */ /* 0x000fda0003f06270 */
[----:B012---:R-:W0:Y:S01]  /*0c80*/  @!P0 LDC.64 R6, c[0x0][0x228] ;  /* 0x00008a00ff068b82 */ /* 0x007e220000000a00 */
[----:B------:R-:W-:Y:S01]  /*0c90*/  @!P0 IADD3 R3, R2, R5, RZ ;  /* 0x0000000502038210 */ /* 0x000fe20007ffe0ff */
[----:B------:R-:W-:-:S04]  /*0ca0*/  @!P0 VIADD R5, R5, 0x80 ;  /* 0x0000008005058836 */ /* 0x000fc80000000000 */
[----:B0-----:R-:W-:-:S05]  /*0cb0*/  @!P0 IMAD.WIDE.U32 R6, R3, 0x8, R6 ;  /* 0x0000000803068825 */ /* 0x001fca00078e0006 */
[----:B------:R2:W-:Y:S02]  /*0cc0*/  @!P0 STG.E.64 desc[UR4][R6.64], R20 ;  /* 0x0000001406008986 */ /* 0x0005e4000c101b04 */
.L_x_12050:
[----:B------:R-:W-:Y:S05]  /*0cd0*/  BSYNC B0 ;  /* 0x0000000000007941 */ /* 0x000fea0003800000 */
.L_x_12044:
        /* <DEDUP_REMOVED lines=8> */
.L_x_12051:
        /* <DEDUP_REMOVED lines=10> */
.L_x_24165:


//--------------------- .text._ZN2at6native29vectorized_elementwise_kernelILi4EZZZNS0_54_GLOBAL__N__d8c5977b_16_LinearAlgebra_cu_7dd49032_297216addr_kernel_cudaERNS_14TensorIteratorERKN3c106ScalarES8_ENKUlvE_clEvENKUlvE4_clEvEUldddE_St5arrayIPcLm4EEEEviT0_T1_ --------------------------
	.section	.text._ZN2at6native29vectorized_elementwise_kernelILi4EZZZNS0_54_GLOBAL__N__d8c5977b_16_LinearAlgebra_cu_7dd49032_297216addr_kernel_cudaERNS_14TensorIteratorERKN3c106ScalarES8_ENKUlvE_clEvENKUlvE4_clEvEUldddE_St5arrayIPcLm4EEEEviT0_T1_,"ax",@progbits
	.align	128
        .global         _ZN2at6native29vectorized_elementwise_kernelILi4EZZZNS0_54_GLOBAL__N__d8c5977b_16_LinearAlgebra_cu_7dd49032_297216addr_kernel_cudaERNS_14TensorIteratorERKN3c106ScalarES8_ENKUlvE_clEvENKUlvE4_clEvEUldddE_St5arrayIPcLm4EEEEviT0_T1_
        .type           _ZN2at6native29vectorized_elementwise_kernelILi4EZZZNS0_54_GLOBAL__N__d8c5977b_16_LinearAlgebra_cu_7dd49032_297216addr_kernel_cudaERNS_14TensorIteratorERKN3c106ScalarES8_ENKUlvE_clEvENKUlvE4_clEvEUldddE_St5arrayIPcLm4EEEEviT0_T1_,@function
        .size           _ZN2at6native29vectorized_elementwise_kernelILi4EZZZNS0_54_GLOBAL__N__d8c5977b_16_LinearAlgebra_cu_7dd49032_297216addr_kernel_cudaERNS_14TensorIteratorERKN3c106ScalarES8_ENKUlvE_clEvENKUlvE4_clEvEUldddE_St5arrayIPcLm4EEEEviT0_T1_,(.L_x_24166 - _ZN2at6native29vectorized_elementwise_kernelILi4EZZZNS0_54_GLOBAL__N__d8c5977b_16_LinearAlgebra_cu_7dd49032_297216addr_kernel_cudaERNS_14TensorIteratorERKN3c106ScalarES8_ENKUlvE_clEvENKUlvE4_clEvEUldddE_St5arrayIPcLm4EEEEviT0_T1_)
        .other          _ZN2at6native29vectorized_elementwise_kernelILi4EZZZNS0_54_GLOBAL__N__d8c5977b_16_LinearAlgebra_cu_7dd49032_297216addr_kernel_cudaERNS_14TensorIteratorERKN3c106ScalarES8_ENKUlvE_clEvENKUlvE4_clEvEUldddE_St5arrayIPcLm4EEEEviT0_T1_,@"STO_CUDA_ENTRY STV_DEFAULT"
_ZN2at6native29vectorized_elementwise_kernelILi4EZZZNS0_54_GLOBAL__N__d8c5977b_16_LinearAlgebra_cu_7dd49032_297216addr_kernel_cudaERNS_14TensorIteratorERKN3c106ScalarES8_ENKUlvE_clEvENKUlvE4_clEvEUldddE_St5arrayIPcLm4EEEEviT0_T1_:
.text._ZN2at6native29vectorized_elementwise_kernelILi4EZZZNS0_54_GLOBAL__N__d8c5977b_16_LinearAlgebra_cu_7dd49032_297216addr_kernel_cudaERNS_14TensorIteratorERKN3c106ScalarES8_ENKUlvE_clEvENKUlvE4_clEvEUldddE_St5arrayIPcLm4EEEEviT0_T1_:
        /* <DEDUP_REMOVED lines=48> */
.L_x_12052:
        /* <DEDUP_REMOVED lines=128> */
.L_x_12055:
[----:B------:R-:W-:-:S13]  /*0b00*/  ISETP.GE.AND P0, PT, R5, R0, PT ;  /* 0x000000000500720c */ /* 0x000fda0003f06270 */
[----:B------:R-:W-:Y:S05]  /*0b10*/  @P0 BRA `(.L_x_12057) ;  /* 0x0000000000300947 */ /* 0x000fea0003800000 */
[----:B0-----:R-:W0:Y:S01]  /*0b20*/  LDC.64 R6, c[0x0][0x228] ;  /* 0x00008a00ff067b82 */ /* 0x001e220000000a00 */
[----:B------:R-:W-:Y:S01]  /*0b30*/  IADD3 R3, R2, R5, RZ ;  /* 0x0000000502037210 */ /* 0x000fe20007ffe0ff */
[----:B------:R-:W-:-:S04]  /*0b40*/  VIADD R5, R5, 0x80 ;  /* 0x0000008005057836 */ /* 0x000fc80000000000 */
[----:B0-----:R-:W-:-:S05]  /*0b50*/  IMAD.WIDE.U32 R6, R3, 0x8, R6 ;  /* 0x0000000803067825 */ /* 0x001fca00078e0006 */
[----:B------:R1:W-:Y:S02]  /*0b60*/  STG.E.64 desc[UR4][R6.64], R10 ;  /* 0x0000000a06007986 */ /* 0x0003e4000c101b04 */
.L_x_12056:
[----:B------:R-:W-:-:S13]  /*0b70*/  ISETP.GE.AND P0, PT, R5, R0, PT ;  /* 0x000000000500720c */ /* 0x000fda0003f06270 */
[----:B------:R-:W-:Y:S05]  /*0b80*/  @P0 BRA `(.L_x_12058) ;  /* 0x0000000000340947 */ /* 0x000fea0003800000 */
[----:B01----:R-:W0:Y:S01]  /*0b90*/  LDC.64 R6, c[0x0][0x228] ;  /* 0x00008a00ff067b82 */ /* 0x003e220000000a00 */
[----:B------:R-:W-:Y:S01]  /*0ba0*/  IADD3 R3, R2, R5, RZ ;  /* 0x0000000502037210 */ /* 0x000fe20007ffe0ff */
[----:B------:R-:W-:-:S04]  /*0bb0*/  VIADD R5, R5, 0x80 ;  /* 0x0000008005057836 */ /* 0x000fc80000000000 */
[----:B0-----:R-:W-:-:S05]  /*0bc0*/  IMAD.WIDE.U32 R6, R3, 0x8, R6 ;  /* 0x0000000803067825 */ /* 0x001fca00078e0006 */
[----:B------:R1:W-:Y:S02]  /*0bd0*/  STG.E.64 desc[UR4][R6.64], R12 ;  /* 0x0000000c06007986 */ /* 0x0003e4000c101b04 */
.L_x_12057:
        /* <DEDUP_REMOVED lines=8> */
.L_x_12058:
[----:B------:R-:W-:Y:S05]  /*0c60*/  BSYNC B1 ;  /* 0x0000000000017941 */ /* 0x000fea0003800000 */
.L_x_12054:
[----:B------:R-:W-:-:S13]  /*0c70*/  ISETP.GE.AND P0, PT, R5, R0, PT ;  /* 0x000000000500720c */ /* 0x000fda0003f06270 */
[----:B012---:R-:W0:Y:S01]  /*0c80*/  @!P0 LDC.64 R6, c[0x0][0x228] ;  /* 0x00008a00ff068b82 */ /* 0x007e220000000a00 */
[----:B------:R-:W-:Y:S01]  /*0c90*/  @!P0 IADD3 R3, R2, R5, RZ ;  /* 0x0000000502038210 */ /* 0x000fe20007ffe0ff */
[----:B------:R-:W-:-:S04]  /*0ca0*/  @!P0 VIADD R5, R5, 0x80 ;  /* 0x0000008005058836 */ /* 0x000fc80000000000 */
[----:B0-----:R-:W-:-:S05]  /*0cb0*/  @!P0 IMAD.WIDE.U32 R6, R3, 0x8, R6 ;  /* 0x0000000803068825 */ /* 0x001fca00078e0006 */
[----:B------:R2:W-:Y:S02]  /*0cc0*/  @!P0 STG.E.64 desc[UR4][R6.64], R20 ;  /* 0x0000001406008986 */ /* 0x0005e4000c101b04 */
.L_x_12059:
[----:B------:R-:W-:Y:S05]  /*0cd0*/  BSYNC B0 ;  /* 0x0000000000007941 */ /* 0x000fea0003800000 */
.L_x_12053:
        /* <DEDUP_REMOVED lines=8> */
.L_x_12060:
        /* <DEDUP_REMOVED lines=10> */
.L_x_24166:


//--------------------- .text._ZN2at6native29vectorized_elementwise_kernelILi8EZZZNS0_54_GLOBAL__N__d8c5977b_16_LinearAlgebra_cu_7dd49032_297216addr_kernel_cudaERNS_14TensorIteratorERKN3c106ScalarES8_ENKUlvE_clEvENKUlvE4_clEvEUldddE_St5arrayIPcLm4EEEEviT0_T1_ --------------------------
	.section	.text._ZN2at6native29vectorized_elementwise_kernelILi8EZZZNS0_54_GLOBAL__N__d8c5977b_16_LinearAlgebra_cu_7dd49032_297216addr_kernel_cudaERNS_14TensorIteratorERKN3c106ScalarES8_ENKUlvE_clEvENKUlvE4_clEvEUldddE_St5arrayIPcLm4EEEEviT0_T1_,"ax",@progbits
	.align	128
        .global         _ZN2at6native29vectorized_elementwise_kernelILi8EZZZNS0_54_GLOBAL__N__d8c5977b_16_LinearAlgebra_cu_7dd49032_297216addr_kernel_cudaERNS_14TensorIteratorERKN3c106ScalarES8_ENKUlvE_clEvENKUlvE4_clEvEUldddE_St5arrayIPcLm4EEEEviT0_T1_
        .type           _ZN2at6native29vectorized_elementwise_kernelILi8EZZZNS0_54_GLOBAL__N__d8c5977b_16_LinearAlgebra_cu_7dd49032_297216addr_kernel_cudaERNS_14TensorIteratorERKN3c106ScalarES8_ENKUlvE_clEvENKUlvE4_clEvEUldddE_St5arrayIPcLm4EEEEviT0_T1_,@function
        .size           _ZN2at6native29vectorized_elementwise_kernelILi8EZZZNS0_54_GLOBAL__N__d8c5977b_16_LinearAlgebra_cu_7dd49032_297216addr_kernel_cudaERNS_14TensorIteratorERKN3c106ScalarES8_ENKUlvE_clEvENKUlvE4_clEvEUldddE_St5arrayIPcLm4EEEEviT0_T1_,(.L_x_24167 - _ZN2at6native29vectorized_elementwise_kernelILi8EZZZNS0_54_GLOBAL__N__d8c5977b_16_LinearAlgebra_cu_7dd49032_297216addr_kernel_cudaERNS_14TensorIteratorERKN3c106ScalarES8_ENKUlvE_clEvENKUlvE4_clEvEUldddE_St5arrayIPcLm4EEEEviT0_T1_)
        .other          _ZN2at6native29vectorized_elementwise_kernelILi8EZZZNS0_54_GLOBAL__N__d8c5977b_16_LinearAlgebra_cu_7dd49032_297216addr_kernel_cudaERNS_14TensorIteratorERKN3c106ScalarES8_ENKUlvE_clEvENKUlvE4_clEvEUldddE_St5arrayIPcLm4EEEEviT0_T1_,@"STO_CUDA_ENTRY STV_DEFAULT"
_ZN2at6native29vectorized_elementwise_kernelILi8EZZZNS0_54_GLOBAL__N__d8c5977b_16_LinearAlgebra_cu_7dd49032_297216addr_kernel_cudaERNS_14TensorIteratorERKN3c106ScalarES8_ENKUlvE_clEvENKUlvE4_clEvEUldddE_St5arrayIPcLm4EEEEviT0_T1_:
.text._ZN2at6native29vectorized_elementwise_kernelILi8EZZZNS0_54_GLOBAL__N__d8c5977b_16_LinearAlgebra_cu_7dd49032_297216addr_kernel_cudaERNS_14TensorIteratorERKN3c106ScalarES8_ENKUlvE_clEvENKUlvE4_clEvEUldddE_St5arrayIPcLm4EEEEviT0_T1_:
        /* <DEDUP_REMOVED lines=48> */
.L_x_12061:
        /* <DEDUP_REMOVED lines=128> */
.L_x_12064:
[----:B------:R-:W-:-:S13]  /*0b00*/  ISETP.GE.AND P0, PT, R5, R0, PT ;  /* 0x000000000500720c */ /* 0x000fda0003f06270 */
[----:B------:R-:W-:Y:S05]  /*0b10*/  @P0 BRA `(.L_x_12066) ;  /* 0x0000000000300947 */ /* 0x000fea0003800000 */
[----:B0-----:R-:W0:Y:S01]  /*0b20*/  LDC.64 R6, c[0x0][0x228] ;  /* 0x00008a00ff067b82 */ /* 0x001e220000000a00 */
[----:B------:R-:W-:Y:S01]  /*0b30*/  IADD3 R3, R2, R5, RZ ;  /* 0x0000000502037210 */ /* 0x000fe20007ffe0ff */
[----:B------:R-:W-:-:S04]  /*0b40*/  VIADD R5, R5, 0x80 ;  /* 0x0000008005057836 */ /* 0x000fc80000000000 */
[----:B0-----:R-:W-:-:S05]  /*0b50*/  IMAD.WIDE.U32 R6, R3, 0x8, R6 ;  /* 0x0000000803067825 */ /* 0x001fca00078e0006 */
[----:B------:R1:W-:Y:S02]  /*0b60*/  STG.E.64 desc[UR4][R6.64], R10 ;  /* 0x0000000a06007986 */ /* 0x0003e4000c101b04 */
.L_x_12065:
[----:B------:R-:W-:-:S13]  /*0b70*/  ISETP.GE.AND P0, PT, R5, R0, PT ;  /* 0x000000000500720c */ /* 0x000fda0003f06270 */
[----:B------:R-:W-:Y:S05]  /*0b80*/  @P0 BRA `(.L_x_12067) ;  /* 0x0000000000340947 */ /* 0x000fea0003800000 */
[----:B01----:R-:W0:Y:S01]  /*0b90*/  LDC.64 R6, c[0x0][0x228] ;  /* 0x00008a00ff067b82 */ /* 0x003e220000000a00 */
[----:B------:R-:W-:Y:S01]  /*0ba0*/  IADD3 R3, R2, R5, RZ ;  /* 0x0000000502037210 */ /* 0x000fe20007ffe0ff */
[----:B------:R-:W-:-:S04]  /*0bb0*/  VIADD R5, R5, 0x80 ;  /* 0x0000008005057836 */ /* 0x000fc80000000000 */
[----:B0-----:R-:W-:-:S05]  /*0bc0*/  IMAD.WIDE.U32 R6, R3, 0x8, R6 ;  /* 0x0000000803067825 */ /* 0x001fca00078e0006 */
[----:B------:R1:W-:Y:S02]  /*0bd0*/  STG.E.64 desc[UR4][R6.64], R12 ;  /* 0x0000000c06007986 */ /* 0x0003e4000c101b04 */
.L_x_12066:
        /* <DEDUP_REMOVED lines=8> */
.L_x_12067:
[----:B------:R-:W-:Y:S05]  /*0c60*/  BSYNC B1 ;  /* 0x0000000000017941 */ /* 0x000fea0003800000 */
.L_x_12063:
[----:B------:R-:W-:-:S13]  /*0c70*/  ISETP.GE.AND P0, PT, R5, R0, PT ;  /* 0x000000000500720c */ /* 0x000fda0003f06270 */
[----:B012---:R-:W0:Y:S01]  /*0c80*/  @!P0 LDC.64 R6, c[0x0][0x228] ;  /* 0x00008a00ff068b82 */ /* 0x007e220000000a00 */
[----:B------:R-:W-:Y:S01]  /*0c90*/  @!P0 IADD3 R3, R2, R5, RZ ;  /* 0x0000000502038210 */ /* 0x000fe20007ffe0ff */
[----:B------:R-:W-:-:S04]  /*0ca0*/  @!P0 VIADD R5, R5, 0x80 ;  /* 0x0000008005058836 */ /* 0x000fc80000000000 */
[----:B0-----:R-:W-:-:S05]  /*0cb0*/  @!P0 IMAD.WIDE.U32 R6, R3, 0x8, R6 ;  /* 0x0000000803068825 */ /* 0x001fca00078e0006 */
[----:B------:R2:W-:Y:S02]  /*0cc0*/  @!P0 STG.E.64 desc[UR4][R6.64], R20 ;  /* 0x0000001406008986 */ /* 0x0005e4000c101b04 */
.L_x_12068:
[----:B------:R-:W-:Y:S05]  /*0cd0*/  BSYNC B0 ;  /* 0x0000000000007941 */ /* 0x000fea0003800000 */
.L_x_12062:
        /* <DEDUP_REMOVED lines=8> */
.L_x_12069:
        /* <DEDUP_REMOVED lines=10> */
.L_x_24167:


//--------------------- .text._ZN2at6native18elementwise_kernelILi128ELi4EZNS0_15gpu_kernel_implIZZZNS0_54_GLOBAL__N__d8c5977b_16_LinearAlgebra_cu_7dd49032_297216addr_kernel_cudaERNS_14TensorIteratorERKN3c106ScalarES9_ENKUlvE_clEvENKUlvE3_clEvEUlsssE0_EEvRNS_18TensorIteratorBaseERKT_EUliE_EEviT1_ --------------------------
	.section	.text._ZN2at6native18elementwise_kernelILi128ELi4EZNS0_15gpu_kernel_implIZZZNS0_54_GLOBAL__N__d8c5977b_16_LinearAlgebra_cu_7dd49032_297216addr_kernel_cudaERNS_14TensorIteratorERKN3c106ScalarES9_ENKUlvE_clEvENKUlvE3_clEvEUlsssE0_EEvRNS_18TensorIteratorBaseERKT_EUliE_EEviT1_,"ax",@progbits
	.align	128
        .global         _ZN2at6native18elementwise_kernelILi128ELi4EZNS0_15gpu_kernel_implIZZZNS0_54_GLOBAL__N__d8c5977b_16_LinearAlgebra_cu_7dd49032_297216addr_kernel_cudaERNS_14TensorIteratorERKN3c106ScalarES9_ENKUlvE_clEvENKUlvE3_clEvEUlsssE0_EEvRNS_18TensorIteratorBaseERKT_EUliE_EEviT1_
        .type           _ZN2at6native18elementwise_kernelILi128ELi4EZNS0_15gpu_kernel_implIZZZNS0_54_GLOBAL__N__d8c5977b_16_LinearAlgebra_cu_7dd49032_297216addr_kernel_cudaERNS_14TensorIteratorERKN3c106ScalarES9_ENKUlvE_clEvENKUlvE3_clEvEUlsssE0_EEvRNS_18TensorIteratorBaseERKT_EUliE_EEviT1_,@function
        .size           _ZN2at6native18elementwise_kernelILi128ELi4EZNS0_15gpu_kernel_implIZZZNS0_54_GLOBAL__N__d8c5977b_16_LinearAlgebra_cu_7dd49032_297216addr_kernel_cudaERNS_14TensorIteratorERKN3c106ScalarES9_ENKUlvE_clEvENKUlvE3_clEvEUlsssE0_EEvRNS_18TensorIteratorBaseERKT_EUliE_EEviT1_,(.L_x_24168 - _ZN2at6native18elementwise_kernelILi128ELi4EZNS0_15gpu_kernel_implIZZZNS0_54_GLOBAL__N__d8c5977b_16_LinearAlgebra_cu_7dd49032_297216addr_kernel_cudaERNS_14TensorIteratorERKN3c106ScalarES9_ENKUlvE_clEvENKUlvE3_clEvEUlsssE0_EEvRNS_18TensorIteratorBaseERKT_EUliE_EEviT1_)
        .other          _ZN2at6native18elementwise_kernelILi128ELi4EZNS0_15gpu_kernel_implIZZZNS0_54_GLOBAL__N__d8c5977b_16_LinearAlgebra_cu_7dd49032_297216addr_kernel_cudaERNS_14TensorIteratorERKN3c106ScalarES9_ENKUlvE_clEvENKUlvE3_clEvEUlsssE0_EEvRNS_18TensorIteratorBaseERKT_EUliE_EEviT1_,@"STO_CUDA_ENTRY STV_DEFAULT"
_ZN2at6native18elementwise_kernelILi128ELi4EZNS0_15gpu_kernel_implIZZZNS0_54_GLOBAL__N__d8c5977b_16_LinearAlgebra_cu_7dd49032_297216addr_kernel_cudaERNS_14TensorIteratorERKN3c106ScalarES9_ENKUlvE_clEvENKUlvE3_clEvEUlsssE0_EEvRNS_18TensorIteratorBaseERKT_EUliE_EEviT1_:
.text._ZN2at6native18elementwise_kernelILi128ELi4EZNS0_15gpu_kernel_implIZZZNS0_54_GLOBAL__N__d8c5977b_16_LinearAlgebra_cu_7dd49032_297216addr_kernel_cudaERNS_14TensorIteratorERKN3c106ScalarES9_ENKUlvE_clEvENKUlvE3_clEvEUlsssE0_EEvRNS_18TensorIteratorBaseERKT_EUliE_EEviT1_:
        /* <DEDUP_REMOVED lines=391> */
.L_x_12072:
        /* <DEDUP_REMOVED lines=18> */
[----:B------:R0:W5:Y:S01]  /*1990*/  LDG.E.S8 R19, desc[UR36][R2.64] ;  /* 0x0000002402137981 */ /* 0x000162000c1e1300 */
[----:B------:R-:W-:Y:S05]  /*19a0*/  BRA `(.L_x_12078) ;  /* 0x0000000c005c7947 */ /* 0x000fea0003800000 */
.L_x_12076:
[----:B------:R0:W5:Y:S01]  /*19b0*/  LDG.E.U8 R19, desc[UR36][R2.64] ;  /* 0x0000002402137981 */ /* 0x000162000c1e1100 */
[----:B------:R-:W-:Y:S05]  /*19c0*/  BRA `(.L_x_12078) ;  /* 0x0000000c00547947 */ /* 0x000fea0003800000 */
.L_x_12075:
[----:B------:R-:W-:-:S13]  /*19d0*/  ISETP.NE.AND P0, PT, R4, 0x2, PT ;  /* 0x000000020400780c */ /* 0x000fda0003f05270 */
[----:B------:R-:W-:Y:S05]  /*19e0*/  @!P0 BRA `(.L_x_12079) ;  /* 0x0000000000208947 */ /* 0x000fea0003800000 */
[----:B------:R-:W-:-:S13]  /*19f0*/  ISETP.NE.AND P0, PT, R4, 0x3, PT ;  /* 0x000000030400780c */ /* 0x000fda0003f05270 */
[----:B------:R-:W-:Y:S05]  /*1a00*/  @!P0 BRA `(.L_x_12080) ;  /* 0x0000000000108947 */ /* 0x000fea0003800000 */
[----:B------:R-:W-:-:S13]  /*1a10*/  ISETP.NE.AND P0, PT, R4, 0x4, PT ;  /* 0x000000040400780c */ /* 0x000fda0003f05270 */
[----:B------:R-:W-:Y:S05]  /*1a20*/  @P0 BRA `(.L_x_12077) ;  /* 0x0000000800e80947 */ /* 0x000fea0003800000 */
[----:B------:R0:W5:Y:S01]  /*1a30*/  LDG.E.U16 R19, desc[UR36][R2.64] ;  /* 0x0000002402137981 */ /* 0x000162000c1e1500 */
[----:B------:R-:W-:Y:S05]  /*1a40*/  BRA `(.L_x_12078) ;  /* 0x0000000c00347947 */ /* 0x000fea0003800000 */
.L_x_12080:
[----:B------:R0:W5:Y:S01]  /*1a50*/  LDG.E.U16 R19, desc[UR36][R2.64] ;  /* 0x0000002402137981 */ /* 0x000162000c1e1500 */
[----:B------:R-:W-:Y:S05]  /*1a60*/  BRA `(.L_x_12078) ;  /* 0x0000000c002c7947 */ /* 0x000fea0003800000 */
.L_x_12079:
[----:B------:R0:W5:Y:S01]  /*1a70*/  LDG.E.U16 R19, desc[UR36][R2.64] ;  /* 0x0000002402137981 */ /* 0x000162000c1e1500 */
[----:B------:R-:W-:Y:S05]  /*1a80*/  BRA `(.L_x_12078) ;  /* 0x0000000c00247947 */ /* 0x000fea0003800000 */
.L_x_12074:
[----:B------:R-:W-:-:S13]  /*1a90*/  ISETP.GT.AND P0, PT, R4, 0x6, PT ;  /* 0x000000060400780c */ /* 0x000fda0003f04270 */
[----:B------:R-:W-:Y:S05]  /*1aa0*/  @P0 BRA `(.L_x_12081) ;  /* 0x0000000000300947 */ /* 0x000fea0003800000 */
[----:B------:R-:W-:-:S13]  /*1ab0*/  ISETP.NE.AND P0, PT, R4, 0x5, PT ;  /* 0x000000050400780c */ /* 0x000fda0003f05270 */
[----:B------:R-:W-:Y:S05]  /*1ac0*/  @!P0 BRA `(.L_x_12082) ;  /* 0x0000000000148947 */ /* 0x000fea0003800000 */
[----:B------:R-:W-:-:S13]  /*1ad0*/  ISETP.NE.AND P0, PT, R4, 0x6, PT ;  /* 0x000000060400780c */ /* 0x000fda0003f05270 */
[----:B------:R-:W-:Y:S05]  /*1ae0*/  @P0 BRA `(.L_x_12077) ;  /* 0x0000000800b80947 */ /* 0x000fea0003800000 */
[----:B------:R-:W2:Y:S02]  /*1af0*/  LDG.E R2, desc[UR36][R2.64] ;  /* 0x0000002402027981 */ /* 0x000ea4000c1e1900 */
[----:B--2---:R0:W1:Y:S01]  /*1b00*/  F2I.FTZ.TRUNC.NTZ R19, R2 ;  /* 0x0000000200137305 */ /* 0x004062000021f100 */
[----:B------:R-:W-:Y:S05]  /*1b10*/  BRA `(.L_x_12078) ;  /* 0x0000000c00007947 */ /* 0x000fea0003800000 */
.L_x_12082:
[----:B------:R-:W2:Y:S02]  /*1b20*/  LDG.E.U16 R0, desc[UR36][R2.64] ;  /* 0x0000002402007981 */ /* 0x000ea4000c1e1500 */
[----:B--2---:R-:W-:-:S06]  /*1b30*/  HADD2.F32 R0, -RZ, R0.H0_H0 ;  /* 0x20000000ff007230 */ /* 0x004fcc0000004100 */
[----:B------:R-:W0:Y:S02]  /*1b40*/  F2I.FTZ.TRUNC.NTZ R0, R0 ;  /* 0x0000000000007305 */ /* 0x000e24000021f100 */
[----:B0-----:R-:W-:Y:S01]  /*1b50*/  PRMT R19, R0, 0x7610, R19 ;  /* 0x0000761000137816 */ /* 0x001fe20000000013 */
[----:B------:R-:W-:Y:S06]  /*1b60*/  BRA `(.L_x_12078) ;  /* 0x0000000800ec7947 */ /* 0x000fec0003800000 */
.L_x_12081:
[----:B------:R-:W-:-:S13]  /*1b70*/  ISETP.NE.AND P0, PT, R4, 0x7, PT ;  /* 0x000000070400780c */ /* 0x000fda0003f05270 */
[----:B------:R-:W-:Y:S05]  /*1b80*/  @!P0 BRA `(.L_x_12083) ;  /* 0x0000000000308947 */ /* 0x000fea0003800000 */
[----:B------:R-:W-:-:S13]  /*1b90*/  ISETP.NE.AND P0, PT, R4, 0x8, PT ;  /* 0x000000080400780c */ /* 0x000fda0003f05270 */
[----:B------:R-:W-:Y:S05]  /*1ba0*/  @!P0 BRA `(.L_x_12084) ;  /* 0x0000000000148947 */ /* 0x000fea0003800000 */
[----:B------:R-:W-:-:S13]  /*1bb0*/  ISETP.NE.AND P0, PT, R4, 0x9, PT ;  /* 0x000000090400780c */ /* 0x000fda0003f05270 */
[----:B------:R-:W-:Y:S05]  /*1bc0*/  @P0 BRA `(.L_x_12077) ;  /* 0x0000000800800947 */ /* 0x000fea0003800000 */
[----:B------:R-:W2:Y:S02]  /*1bd0*/  LDG.E R2, desc[UR36][R2.64] ;  /* 0x0000002402027981 */ /* 0x000ea4000c1e1900 */
[----:B--2---:R0:W1:Y:S01]  /*1be0*/  F2I.FTZ.TRUNC.NTZ R19, R2 ;  /* 0x0000000200137305 */ /* 0x004062000021f100 */
[----:B------:R-:W-:Y:S05]  /*1bf0*/  BRA `(.L_x_12078) ;  /* 0x0000000800c87947 */ /* 0x000fea0003800000 */
.L_x_12084:
[----:B------:R-:W2:Y:S02]  /*1c00*/  LDG.E.U16 R2, desc[UR36][R2.64] ;  /* 0x0000002402027981 */ /* 0x000ea4000c1e1500 */
[----:B--2---:R-:W-:-:S06]  /*1c10*/  HADD2.F32 R0, -RZ, R2.H0_H0 ;  /* 0x20000002ff007230 */ /* 0x004fcc0000004100 */
[----:B------:R-:W0:Y:S02]  /*1c20*/  F2I.FTZ.TRUNC.NTZ R0, R0 ;  /* 0x0000000000007305 */ /* 0x000e24000021f100 */
[----:B0-----:R-:W-:Y:S01]  /*1c30*/  PRMT R19, R0, 0x7610, R19 ;  /* 0x0000761000137816 */ /* 0x001fe20000000013 */
[----:B------:R-:W-:Y:S06]  /*1c40*/  BRA `(.L_x_12078) ;  /* 0x0000000800b47947 */ /* 0x000fec0003800000 */
.L_x_12083:
[----:B------:R-:W2:Y:S02]  /*1c50*/  LDG.E.64 R2, desc[UR36][R2.64] ;  /* 0x0000002402027981 */ /* 0x000ea4000c1e1b00 */
[----:B--2---:R0:W1:Y:S01]  /*1c60*/  F2I.F64.TRUNC R19, R2 ;  /* 0x0000000200137311 */ /* 0x004062000030d100 */
[----:B------:R-:W-:Y:S05]  /*1c70*/  BRA `(.L_x_12078) ;  /* 0x0000000800a87947 */ /* 0x000fea0003800000 */
.L_x_12073:
        /* <DEDUP_REMOVED lines=10> */
[----:B------:R-:W-:Y:S01]  /*1d20*/  SEL R19, RZ, 0x1, !P0 ;  /* 0x00000001ff137807 */ /* 0x000fe20004000000 */
[----:B------:R-:W-:Y:S08]  /*1d30*/  BRA `(.L_x_12078) ;  /* 0x0000000800787947 */ /* 0x000ff00003800000 */
.L_x_12087:
[----:B------:R-:W2:Y:S02]  /*1d40*/  LDG.E.64 R2, desc[UR36][R2.64] ;  /* 0x0000002402027981 */ /* 0x000ea4000c1e1b00 */
[----:B--2---:R3:W4:Y:S01]  /*1d50*/  F2I.F64.TRUNC R19, R2 ;  /* 0x0000000200137311 */ /* 0x004722000030d100 */
[----:B------:R-:W-:Y:S05]  /*1d60*/  BRA `(.L_x_12078) ;  /* 0x00000008006c7947 */ /* 0x000fea0003800000 */
.L_x_12086:
        /* <DEDUP_REMOVED lines=24> */
[----:B------:R-:W-:-:S06]  /*1ef0*/  LOP3.LUT R5, R5, 0x80000000, R0, 0xf8, !PT ;  /* 0x8000000005057812 */ /* 0x000fcc00078ef800 */
[----:B------:R-:W0:Y:S02]  /*1f00*/  F2I.FTZ.TRUNC.NTZ R5, R5 ;  /* 0x0000000500057305 */ /* 0x000e24000021f100 */
[----:B0-----:R-:W-:Y:S01]  /*1f10*/  PRMT R19, R5, 0x7610, R19 ;  /* 0x0000761005137816 */ /* 0x001fe20000000013 */
[----:B------:R-:W-:Y:S06]  /*1f20*/  BRA `(.L_x_12078) ;  /* 0x0000000400fc7947 */ /* 0x000fec0003800000 */
.L_x_12089:
        /* <DEDUP_REMOVED lines=11> */
[----:B------:R-:W-:-:S06]  /*1fe0*/  LOP3.LUT R4, R4, 0x80000000, R5, 0xf8, !PT ;  /* 0x8000000004047812 */ /* 0x000fcc00078ef805 */
[----:B------:R-:W0:Y:S02]  /*1ff0*/  F2I.FTZ.TRUNC.NTZ R4, R4 ;  /* 0x0000000400047305 */ /* 0x000e24000021f100 */
[----:B0-----:R-:W-:Y:S01]  /*2000*/  PRMT R19, R4, 0x7610, R19 ;  /* 0x0000761004137816 */ /* 0x001fe20000000013 */
[----:B------:R-:W-:Y:S06]  /*2010*/  BRA `(.L_x_12078) ;  /* 0x0000000400c07947 */ /* 0x000fec0003800000 */
.L_x_12088:
[----:B------:R-:W2:Y:S02]  /*2020*/  LDG.E.U16 R0, desc[UR36][R2.64] ;  /* 0x0000002402007981 */ /* 0x000ea4000c1e1500 */
[----:B--2---:R-:W-:-:S06]  /*2030*/  IMAD.U32 R0, R0, 0x10000, RZ ;  /* 0x0001000000007824 */ /* 0x004fcc00078e00ff */
[----:B------:R-:W0:Y:S02]  /*2040*/  F2I.FTZ.TRUNC.NTZ R0, R0 ;  /* 0x0000000000007305 */ /* 0x000e24000021f100 */
[----:B0-----:R-:W-:Y:S01]  /*2050*/  PRMT R19, R0, 0x7610, R19 ;  /* 0x0000761000137816 */ /* 0x001fe20000000013 */
[----:B------:R-:W-:Y:S06]  /*2060*/  BRA `(.L_x_12078) ;  /* 0x0000000400ac7947 */ /* 0x000fec0003800000 */
.L_x_12085:
        /* <DEDUP_REMOVED lines=10> */
.L_x_12092:
        /* <DEDUP_REMOVED lines=21> */
.L_x_12096:
[----:B------:R-:W-:Y:S05]  /*2260*/  BSYNC B1 ;  /* 0x0000000000017941 */ /* 0x000fea0003800000 */
.L_x_12095:
[----:B------:R-:W-:Y:S01]  /*2270*/  LEA R3, R0, 0x3b800000, 0x17 ;  /* 0x3b80000000037811 */ /* 0x000fe200078eb8ff */
[----:B------:R-:W-:-:S05]  /*2280*/  IMAD.SHL.U32 R0, R2, 0x100000, RZ ;  /* 0x0010000002007824 */ /* 0x000fca00078e00ff */
[----:B------:R-:W-:-:S07]  /*2290*/  LOP3.LUT R0, R3, R0, R4, 0xfe, !PT ;  /* 0x0000000003007212 */ /* 0x000fce00078efe04 */
.L_x_12094:
[----:B------:R-:W-:Y:S05]  /*22a0*/  BSYNC B0 ;  /* 0x0000000000007941 */ /* 0x000fea0003800000 */
.L_x_12093:
[----:B------:R-:W0:Y:S02]  /*22b0*/  F2I.FTZ.TRUNC.NTZ R0, R0 ;  /* 0x0000000000007305 */ /* 0x000e24000021f100 */
[----:B0-----:R-:W-:Y:S01]  /*22c0*/  PRMT R19, R0, 0x7610, R19 ;  /* 0x0000761000137816 */ /* 0x001fe20000000013 */
[----:B------:R-:W-:Y:S06]  /*22d0*/  BRA `(.L_x_12078) ;  /* 0x0000000400107947 */ /* 0x000fec0003800000 */
.L_x_12091:
        /* <DEDUP_REMOVED lines=21> */
.L_x_12100:
[----:B------:R-:W-:Y:S05]  /*2430*/  BSYNC B1 ;  /* 0x0000000000017941 */ /* 0x000fea0003800000 */
.L_x_12099:
[----:B------:R-:W-:Y:S01]  /*2440*/  LEA R3, R0, 0x37800000, 0x17 ;  /* 0x3780000000037811 */ /* 0x000fe200078eb8ff */
[----:B------:R-:W-:-:S05]  /*2450*/  IMAD.SHL.U32 R0, R2, 0x200000, RZ ;  /* 0x0020000002007824 */ /* 0x000fca00078e00ff */
[----:B------:R-:W-:-:S07]  /*2460*/  LOP3.LUT R0, R3, R0, R4, 0xfe, !PT ;  /* 0x0000000003007212 */ /* 0x000fce00078efe04 */
.L_x_12098:
[----:B------:R-:W-:Y:S05]  /*2470*/  BSYNC B0 ;  /* 0x0000000000007941 */ /* 0x000fea0003800000 */
.L_x_12097:
[----:B------:R-:W0:Y:S02]  /*2480*/  F2I.FTZ.TRUNC.NTZ R0, R0 ;  /* 0x0000000000007305 */ /* 0x000e24000021f100 */
[----:B0-----:R-:W-:Y:S01]  /*2490*/  PRMT R19, R0, 0x7610, R19 ;  /* 0x0000761000137816 */ /* 0x001fe20000000013 */
[----:B------:R-:W-:Y:S06]  /*24a0*/  BRA `(.L_x_12078) ;  /* 0x00000000009c7947 */ /* 0x000fec0003800000 */
.L_x_12090:
        /* <DEDUP_REMOVED lines=14> */
.L_x_12104:
[----:B------:R-:W-:Y:S05]  /*2590*/  BSYNC B0 ;  /* 0x0000000000007941 */ /* 0x000fea0003800000 */
.L_x_12103:
[----:B------:R-:W0:Y:S02]  /*25a0*/  F2I.FTZ.TRUNC.NTZ R0, R0 ;  /* 0x0000000000007305 */ /* 0x000e24000021f100 */
[----:B0-----:R-:W-:Y:S01]  /*25b0*/  PRMT R19, R0, 0x7610, R19 ;  /* 0x0000761000137816 */ /* 0x001fe20000000013 */
[----:B------:R-:W-:Y:S06]  /*25c0*/  BRA `(.L_x_12078) ;  /* 0x0000000000547947 */ /* 0x000fec0003800000 */
.L_x_12077:
        /* <DEDUP_REMOVED lines=16> */
.L_x_12105:
[----:B------:R-:W-:Y:S01]  /*26d0*/  PRMT R19, RZ, 0x7610, R19 ;  /* 0x00007610ff137816 */ /* 0x000fe20000000013 */
[----:B------:R-:W-:Y:S06]  /*26e0*/  BRA `(.L_x_12078) ;  /* 0x00000000000c7947 */ /* 0x000fec0003800000 */
.L_x_12102:
[----:B------:R2:W5:Y:S01]  /*26f0*/  LDG.E.U16 R19, desc[UR36][R2.64] ;  /* 0x0000002402137981 */ /* 0x000562000c1e1500 */
[----:B------:R-:W-:Y:S05]  /*2700*/  BRA `(.L_x_12078) ;  /* 0x0000000000047947 */ /* 0x000fea0003800000 */
.L_x_12101:
[----:B------:R1:W5:Y:S02]  /*2710*/  LDG.E.U16 R19, desc[UR36][R2.64] ;  /* 0x0000002402137981 */ /* 0x000364000c1e1500 */
.L_x_12078:
[----:B------:R-:W4:Y:S01]  /*2720*/  LDC.U8 R4, c[0x0][0x50a] ;  /* 0x00014280ff047b82 */ /* 0x000f220000000000 */
[----:B------:R-:W-:Y:S02]  /*2730*/  ULDC.64 UR4, c[0x0][0x4e8] ;  /* 0x00013a0000047ab9 */ /* 0x000fe40000000a00 */
[----:B0123--:R-:W-:-:S05]  /*2740*/  IADD3 R2, P1, R24, UR4, RZ ;  /* 0x0000000418027c10 */ /* 0x00ffca000ff3e0ff */
        /* <DEDUP_REMOVED lines=14> */
.L_x_12109:
[----:B------:R3:W5:Y:S01]  /*2830*/  LDG.E.U8 R24, desc[UR36][R2.64] ;  /* 0x0000002402187981 */ /* 0x000762000c1e1100 */
[----:B------:R-:W-:Y:S05]  /*2840*/  BRA `(.L_x_12111) ;  /* 0x0000000c00547947 */ /* 0x000fea0003800000 */
.L_x_12108:
        /* <DEDUP_REMOVED lines=8> */
.L_x_12113:
[----:B------:R1:W5:Y:S01]  /*28d0*/  LDG.E.U16 R24, desc[UR36][R2.64] ;  /* 0x0000002402187981 */ /* 0x000362000c1e1500 */
[----:B------:R-:W-:Y:S05]  /*28e0*/  BRA `(.L_x_12111) ;  /* 0x0000000c002c7947 */ /* 0x000fea0003800000 */
.L_x_12112:
[----:B------:R2:W5:Y:S01]  /*28f0*/  LDG.E.U16 R24, desc[UR36][R2.64] ;  /* 0x0000002402187981 */ /* 0x000562000c1e1500 */
[----:B------:R-:W-:Y:S05]  /*2900*/  BRA `(.L_x_12111) ;  /* 0x0000000c00247947 */ /* 0x000fea0003800000 */
.L_x_12107:
        /* <DEDUP_REMOVED lines=9> */
.L_x_12115:
[----:B------:R-:W2:Y:S02]  /*29a0*/  LDG.E.U16 R0, desc[UR36][R2.64] ;  /* 0x0000002402007981 */ /* 0x000ea4000c1e1500 */
[----:B--2---:R-:W-:-:S06]  /*29b0*/  HADD2.F32 R0, -RZ, R0.H0_H0 ;  /* 0x20000000ff007230 */ /* 0x004fcc0000004100 */
[----:B------:R-:W0:Y:S02]  /*29c0*/  F2I.FTZ.TRUNC.NTZ R0, R0 ;  /* 0x0000000000007305 */ /* 0x000e24000021f100 */
[----:B0-----:R-:W-:Y:S01]  /*29d0*/  PRMT R24, R0, 0x7610, R24 ;  /* 0x0000761000187816 */ /* 0x001fe20000000018 */
[----:B------:R-:W-:Y:S06]  /*29e0*/  BRA `(.L_x_12111) ;  /* 0x0000000800ec7947 */ /* 0x000fec0003800000 */
.L_x_12114:
        /* <DEDUP_REMOVED lines=9> */
.L_x_12117:
[----:B------:R-:W2:Y:S02]  /*2a80*/  LDG.E.U16 R2, desc[UR36][R2.64] ;  /* 0x0000002402027981 */ /* 0x000ea4000c1e1500 */
[----:B--2---:R-:W-:-:S06]  /*2a90*/  HADD2.F32 R0, -RZ, R2.H0_H0 ;  /* 0x20000002ff007230 */ /* 0x004fcc0000004100 */
[----:B------:R-:W0:Y:S02]  /*2aa0*/  F2I.FTZ.TRUNC.NTZ R0, R0 ;  /* 0x0000000000007305 */ /* 0x000e24000021f100 */
[----:B0-----:R-:W-:Y:S01]  /*2ab0*/  PRMT R24, R0, 0x7610, R24 ;  /* 0x0000761000187816 */ /* 0x001fe20000000018 */
[----:B------:R-:W-:Y:S06]  /*2ac0*/  BRA `(.L_x_12111) ;  /* 0x0000000800b47947 */ /* 0x000fec0003800000 */
.L_x_12116:
[----:B------:R-:W2:Y:S02]  /*2ad0*/  LDG.E.64 R2, desc[UR36][R2.64] ;  /* 0x0000002402027981 */ /* 0x000ea4000c1e1b00 */
[----:B--2---:R0:W1:Y:S01]  /*2ae0*/  F2I.F64.TRUNC R24, R2 ;  /* 0x0000000200187311 */ /* 0x004062000030d100 */
[----:B------:R-:W-:Y:S05]  /*2af0*/  BRA `(.L_x_12111) ;  /* 0x0000000800a87947 */ /* 0x000fea0003800000 */
.L_x_12106:
        /* <DEDUP_REMOVED lines=12> */
.L_x_12120:
[----:B------:R-:W2:Y:S02]  /*2bc0*/  LDG.E.64 R2, desc[UR36][R2.64] ;  /* 0x0000002402027981 */ /* 0x000ea4000c1e1b00 */
[----:B--2---:R0:W1:Y:S01]  /*2bd0*/  F2I.F64.TRUNC R24, R2 ;  /* 0x0000000200187311 */ /* 0x004062000030d100 */
[----:B------:R-:W-:Y:S05]  /*2be0*/  BRA `(.L_x_12111) ;  /* 0x00000008006c7947 */ /* 0x000fea0003800000 */
.L_x_12119:
        /* <DEDUP_REMOVED lines=28> */
.L_x_12122:
        /* <DEDUP_REMOVED lines=15> */
.L_x_12121:
[----:B------:R-:W2:Y:S02]  /*2ea0*/  LDG.E.U16 R0, desc[UR36][R2.64] ;  /* 0x0000002402007981 */ /* 0x000ea4000c1e1500 */
[----:B--2---:R-:W-:-:S06]  /*2eb0*/  IMAD.U32 R0, R0, 0x10000, RZ ;  /* 0x0001000000007824 */ /* 0x004fcc00078e00ff */
[----:B------:R-:W0:Y:S02]  /*2ec0*/  F2I.FTZ.TRUNC.NTZ R0, R0 ;  /* 0x0000000000007305 */ /* 0x000e24000021f100 */
[----:B0-----:R-:W-:Y:S01]  /*2ed0*/  PRMT R24, R0, 0x7610, R24 ;  /* 0x0000761000187816 */ /* 0x001fe20000000018 */
[----:B------:R-:W-:Y:S06]  /*2ee0*/  BRA `(.L_x_12111) ;  /* 0x0000000400ac7947 */ /* 0x000fec0003800000 */
.L_x_12118:
        /* <DEDUP_REMOVED lines=10> */
.L_x_12125:
        /* <DEDUP_REMOVED lines=21> */
.L_x_12129:
[----:B------:R-:W-:Y:S05]  /*30e0*/  BSYNC B1 ;  /* 0x0000000000017941 */ /* 0x000fea0003800000 */
.L_x_12128:
[----:B------:R-:W-:Y:S01]  /*30f0*/  LEA R3, R0, 0x3b800000, 0x17 ;  /* 0x3b80000000037811 */ /* 0x000fe200078eb8ff */
[----:B------:R-:W-:-:S05]  /*3100*/  IMAD.SHL.U32 R0, R2, 0x100000, RZ ;  /* 0x0010000002007824 */ /* 0x000fca00078e00ff */
[----:B------:R-:W-:-:S07]  /*3110*/  LOP3.LUT R0, R3, R0, R4, 0xfe, !PT ;  /* 0x0000000003007212 */ /* 0x000fce00078efe04 */
.L_x_12127:
[----:B------:R-:W-:Y:S05]  /*3120*/  BSYNC B0 ;  /* 0x0000000000007941 */ /* 0x000fea0003800000 */
.L_x_12126:
[----:B------:R-:W0:Y:S02]  /*3130*/  F2I.FTZ.TRUNC.NTZ R0, R0 ;  /* 0x0000000000007305 */ /* 0x000e24000021f100 */
[----:B0-----:R-:W-:Y:S01]  /*3140*/  PRMT R24, R0, 0x7610, R24 ;  /* 0x0000761000187816 */ /* 0x001fe20000000018 */
[----:B------:R-:W-:Y:S06]  /*3150*/  BRA `(.L_x_12111) ;  /* 0x0000000400107947 */ /* 0x000fec0003800000 */
.L_x_12124:
        /* <DEDUP_REMOVED lines=21> */
.L_x_12133:
[----:B------:R-:W-:Y:S05]  /*32b0*/  BSYNC B1 ;  /* 0x0000000000017941 */ /* 0x000fea0003800000 */
.L_x_12132:
[----:B------:R-:W-:Y:S01]  /*32c0*/  LEA R3, R0, 0x37800000, 0x17 ;  /* 0x3780000000037811 */ /* 0x000fe200078eb8ff */
[----:B------:R-:W-:-:S05]  /*32d0*/  IMAD.SHL.U32 R0, R2, 0x200000, RZ ;  /* 0x0020000002007824 */ /* 0x000fca00078e00ff */
[----:B------:R-:W-:-:S07]  /*32e0*/  LOP3.LUT R0, R3, R0, R4, 0xfe, !PT ;  /* 0x0000000003007212 */ /* 0x000fce00078efe04 */
.L_x_12131:
[----:B------:R-:W-:Y:S05]  /*32f0*/  BSYNC B0 ;  /* 0x0000000000007941 */ /* 0x000fea0003800000 */
.L_x_12130:
[----:B------:R-:W0:Y:S02]  /*3300*/  F2I.FTZ.TRUNC.NTZ R0, R0 ;  /* 0x0000000000007305 */ /* 0x000e24000021f100 */
[----:B0-----:R-:W-:Y:S01]  /*3310*/  PRMT R24, R0, 0x7610, R24 ;  /* 0x0000761000187816 */ /* 0x001fe20000000018 */
[----:B------:R-:W-:Y:S06]  /*3320*/  BRA `(.L_x_12111) ;  /* 0x00000000009c7947 */ /* 0x000fec0003800000 */
.L_x_12123:
        /* <DEDUP_REMOVED lines=14> */
.L_x_12137:
[----:B------:R-:W-:Y:S05]  /*3410*/  BSYNC B0 ;  /* 0x0000000000007941 */ /* 0x000fea0003800000 */
.L_x_12136:
[----:B------:R-:W0:Y:S02]  /*3420*/  F2I.FTZ.TRUNC.NTZ R0, R0 ;  /* 0x0000000000007305 */ /* 0x000e24000021f100 */
[----:B0-----:R-:W-:Y:S01]  /*3430*/  PRMT R24, R0, 0x7610, R24 ;  /* 0x0000761000187816 */ /* 0x001fe20000000018 */
[----:B------:R-:W-:Y:S06]  /*3440*/  BRA `(.L_x_12111) ;  /* 0x0000000000547947 */ /* 0x000fec0003800000 */
.L_x_12110:
        /* <DEDUP_REMOVED lines=16> */
.L_x_12138:
[----:B------:R-:W-:Y:S01]  /*3550*/  PRMT R24, RZ, 0x7610, R24 ;  /* 0x00007610ff187816 */ /* 0x000fe20000000018 */
[----:B------:R-:W-:Y:S06]  /*3560*/  BRA `(.L_x_12111) ;  /* 0x00000000000c7947 */ /* 0x000fec0003800000 */
.L_x_12135:
[----:B------:R0:W5:Y:S01]  /*3570*/  LDG.E.U16 R24, desc[UR36][R2.64] ;  /* 0x0000002402187981 */ /* 0x000162000c1e1500 */
[----:B------:R-:W-:Y:S05]  /*3580*/  BRA `(.L_x_12111) ;  /* 0x0000000000047947 */ /* 0x000fea0003800000 */
.L_x_12134:
[----:B------:R0:W5:Y:S02]  /*3590*/  LDG.E.U16 R24, desc[UR36][R2.64] ;  /* 0x0000002402187981 */ /* 0x000164000c1e1500 */
.L_x_12111:
[----:B------:R-:W0:Y:S01]  /*35a0*/  LDC.U8 R4, c[0x0][0x50b] ;  /* 0x000142c0ff047b82 */ /* 0x000e220000000000 */
[----:B------:R-:W-:Y:S02]  /*35b0*/  ULDC.64 UR4, c[0x0][0x4f0] ;  /* 0x00013c0000047ab9 */ /* 0x000fe40000000a00 */
[----:B01234-:R-:W-:-:S05]  /*35c0*/  IADD3 R2, P1, R22, UR4, RZ ;  /* 0x0000000416027c10 */ /* 0x01ffca000ff3e0ff */
[----:B------:R-:W-:Y:S01]  /*35d0*/  IMAD.X R3, RZ, RZ, UR5, P1 ;  /* 0x00000005ff037e24 */ /* 0x000fe200088e06ff */
        /* <DEDUP_REMOVED lines=13> */
.L_x_12142:
[----:B------:R1:W5:Y:S01]  /*36b0*/  LDG.E.U8 R0, desc[UR36][R2.64] ;  /* 0x0000002402007981 */ /* 0x000362000c1e1100 */
[----:B------:R-:W-:Y:S05]  /*36c0*/  BRA `(.L_x_12144) ;  /* 0x0000000c00547947 */ /* 0x000fea0003800000 */
.L_x_12141:
        /* <DEDUP_REMOVED lines=8> */
.L_x_12146:
[----:B------:R3:W5:Y:S01]  /*3750*/  LDG.E.U16 R0, desc[UR36][R2.64] ;  /* 0x0000002402007981 */ /* 0x000762000c1e1500 */
[----:B------:R-:W-:Y:S05]  /*3760*/  BRA `(.L_x_12144) ;  /* 0x0000000c002c7947 */ /* 0x000fea0003800000 */
.L_x_12145:
[----:B------:R2:W5:Y:S01]  /*3770*/  LDG.E.U16 R0, desc[UR36][R2.64] ;  /* 0x0000002402007981 */ /* 0x000562000c1e1500 */
[----:B------:R-:W-:Y:S05]  /*3780*/  BRA `(.L_x_12144) ;  /* 0x0000000c00247947 */ /* 0x000fea0003800000 */
.L_x_12140:
        /* <DEDUP_REMOVED lines=9> */
.L_x_12148:
[----:B------:R-:W2:Y:S02]  /*3820*/  LDG.E.U16 R4, desc[UR36][R2.64] ;  /* 0x0000002402047981 */ /* 0x000ea4000c1e1500 */
[----:B--2---:R-:W-:-:S06]  /*3830*/  HADD2.F32 R4, -RZ, R4.H0_H0 ;  /* 0x20000004ff047230 */ /* 0x004fcc0000004100 */
[----:B------:R-:W0:Y:S02]  /*3840*/  F2I.FTZ.TRUNC.NTZ R4, R4 ;  /* 0x0000000400047305 */ /* 0x000e24000021f100 */
[----:B0-----:R-:W-:Y:S01]  /*3850*/  PRMT R0, R4, 0x7610, R0 ;  /* 0x0000761004007816 */ /* 0x001fe20000000000 */
[----:B------:R-:W-:Y:S06]  /*3860*/  BRA `(.L_x_12144) ;  /* 0x0000000800ec7947 */ /* 0x000fec0003800000 */
.L_x_12147:
        /* <DEDUP_REMOVED lines=9> */
.L_x_12150:
[----:B------:R-:W2:Y:S02]  /*3900*/  LDG.E.U16 R2, desc[UR36][R2.64] ;  /* 0x0000002402027981 */ /* 0x000ea4000c1e1500 */
[----:B--2---:R-:W-:-:S06]  /*3910*/  HADD2.F32 R4, -RZ, R2.H0_H0 ;  /* 0x20000002ff047230 */ /* 0x004fcc0000004100 */
[----:B------:R-:W0:Y:S02]  /*3920*/  F2I.FTZ.TRUNC.NTZ R4, R4 ;  /* 0x0000000400047305 */ /* 0x000e24000021f100 */
[----:B0-----:R-:W-:Y:S01]  /*3930*/  PRMT R0, R4, 0x7610, R0 ;  /* 0x0000761004007816 */ /* 0x001fe20000000000 */
[----:B------:R-:W-:Y:S06]  /*3940*/  BRA `(.L_x_12144) ;  /* 0x0000000800b47947 */ /* 0x000fec0003800000 */
.L_x_12149:
[----:B------:R-:W2:Y:S02]  /*3950*/  LDG.E.64 R2, desc[UR36][R2.64] ;  /* 0x0000002402027981 */ /* 0x000ea4000c1e1b00 */
[----:B--2---:R0:W1:Y:S01]  /*3960*/  F2I.F64.TRUNC R0, R2 ;  /* 0x0000000200007311 */ /* 0x004062000030d100 */
[----:B------:R-:W-:Y:S05]  /*3970*/  BRA `(.L_x_12144) ;  /* 0x0000000800a87947 */ /* 0x000fea0003800000 */
.L_x_12139:
        /* <DEDUP_REMOVED lines=12> */
.L_x_12153:
[----:B------:R-:W2:Y:S02]  /*3a40*/  LDG.E.64 R2, desc[UR36][R2.64] ;  /* 0x0000002402027981 */ /* 0x000ea4000c1e1b00 */
[----:B--2---:R0:W1:Y:S01]  /*3a50*/  F2I.F64.TRUNC R0, R2 ;  /* 0x0000000200007311 */ /* 0x004062000030d100 */
[----:B------:R-:W-:Y:S05]  /*3a60*/  BRA `(.L_x_12144) ;  /* 0x00000008006c7947 */ /* 0x000fea0003800000 */
.L_x_12152:
        /* <DEDUP_REMOVED lines=28> */
.L_x_12155:
        /* <DEDUP_REMOVED lines=15> */
.L_x_12154:
[----:B------:R-:W2:Y:S02]  /*3d20*/  LDG.E.U16 R4, desc[UR36][R2.64] ;  /* 0x0000002402047981 */ /* 0x000ea4000c1e1500 */
[----:B--2---:R-:W-:-:S06]  /*3d30*/  IMAD.U32 R4, R4, 0x10000, RZ ;  /* 0x0001000004047824 */ /* 0x004fcc00078e00ff */
[----:B------:R-:W0:Y:S02]  /*3d40*/  F2I.FTZ.TRUNC.NTZ R4, R4 ;  /* 0x0000000400047305 */ /* 0x000e24000021f100 */
[----:B0-----:R-:W-:Y:S01]  /*3d50*/  PRMT R0, R4, 0x7610, R0 ;  /* 0x0000761004007816 */ /* 0x001fe20000000000 */
[----:B------:R-:W-:Y:S06]  /*3d60*/  BRA `(.L_x_12144) ;  /* 0x0000000400ac7947 */ /* 0x000fec0003800000 */
.L_x_12151:
        /* <DEDUP_REMOVED lines=10> */
.L_x_12158:
        /* <DEDUP_REMOVED lines=21> */
.L_x_12162:
[----:B------:R-:W-:Y:S05]  /*3f60*/  BSYNC B1 ;  /* 0x0000000000017941 */ /* 0x000fea0003800000 */
.L_x_12161:
[----:B------:R-:W-:Y:S01]  /*3f70*/  IMAD.SHL.U32 R2, R2, 0x100000, RZ ;  /* 0x0010000002027824 */ /* 0x000fe200078e00ff */
[----:B------:R-:W-:-:S04]  /*3f80*/  LEA R3, R0, 0x3b800000, 0x17 ;  /* 0x3b80000000037811 */ /* 0x000fc800078eb8ff */
[----:B------:R-:W-:-:S07]  /*3f90*/  LOP3.LUT R4, R3, R2, R4, 0xfe, !PT ;  /* 0x0000000203047212 */ /* 0x000fce00078efe04 */
.L_x_12160:
[----:B------:R-:W-:Y:S05]  /*3fa0*/  BSYNC B0 ;  /* 0x0000000000007941 */ /* 0x000fea0003800000 */
.L_x_12159:
[----:B------:R-:W0:Y:S02]  /*3fb0*/  F2I.FTZ.TRUNC.NTZ R4, R4 ;  /* 0x0000000400047305 */ /* 0x000e24000021f100 */
[----:B0-----:R-:W-:Y:S01]  /*3fc0*/  PRMT R0, R4, 0x7610, R0 ;  /* 0x0000761004007816 */ /* 0x001fe20000000000 */
[----:B------:R-:W-:Y:S06]  /*3fd0*/  BRA `(.L_x_12144) ;  /* 0x0000000400107947 */ /* 0x000fec0003800000 */
.L_x_12157:
        /* <DEDUP_REMOVED lines=21> */
.L_x_12166:
[----:B------:R-:W-:Y:S05]  /*4130*/  BSYNC B1 ;  /* 0x0000000000017941 */ /* 0x000fea0003800000 */
.L_x_12165:
[----:B------:R-:W-:Y:S01]  /*4140*/  IMAD.SHL.U32 R2, R2, 0x200000, RZ ;  /* 0x0020000002027824 */ /* 0x000fe200078e00ff */
[----:B------:R-:W-:-:S04]  /*4150*/  LEA R3, R0, 0x37800000, 0x17 ;  /* 0x3780000000037811 */ /* 0x000fc800078eb8ff */
[----:B------:R-:W-:-:S07]  /*4160*/  LOP3.LUT R4, R3, R2, R4, 0xfe, !PT ;  /* 0x0000000203047212 */ /* 0x000fce00078efe04 */
.L_x_12164:
[----:B------:R-:W-:Y:S05]  /*4170*/  BSYNC B0 ;  /* 0x0000000000007941 */ /* 0x000fea0003800000 */
.L_x_12163:
[----:B------:R-:W0:Y:S02]  /*4180*/  F2I.FTZ.TRUNC.NTZ R4, R4 ;  /* 0x0000000400047305 */ /* 0x000e24000021f100 */
[----:B0-----:R-:W-:Y:S01]  /*4190*/  PRMT R0, R4, 0x7610, R0 ;  /* 0x0000761004007816 */ /* 0x001fe20000000000 */
[----:B------:R-:W-:Y:S06]  /*41a0*/  BRA `(.L_x_12144) ;  /* 0x00000000009c7947 */ /* 0x000fec0003800000 */
.L_x_12156:
        /* <DEDUP_REMOVED lines=14> */
.L_x_12170:
[----:B------:R-:W-:Y:S05]  /*4290*/  BSYNC B0 ;  /* 0x0000000000007941 */ /* 0x000fea0003800000 */
.L_x_12169:
[----:B------:R-:W0:Y:S02]  /*42a0*/  F2I.FTZ.TRUNC.NTZ R4, R4 ;  /* 0x0000000400047305 */ /* 0x000e24000021f100 */
[----:B0-----:R-:W-:Y:S01]  /*42b0*/  PRMT R0, R4, 0x7610, R0 ;  /* 0x0000761004007816 */ /* 0x001fe20000000000 */
[----:B------:R-:W-:Y:S06]  /*42c0*/  BRA `(.L_x_12144) ;  /* 0x0000000000547947 */ /* 0x000fec0003800000 */
.L_x_12143:
        /* <DEDUP_REMOVED lines=16> */
.L_x_12171:
[----:B------:R-:W-:Y:S01]  /*43d0*/  PRMT R0, RZ, 0x7610, R0 ;  /* 0x00007610ff007816 */ /* 0x000fe20000000000 */
[----:B------:R-:W-:Y:S06]  /*43e0*/  BRA `(.L_x_12144) ;  /* 0x00000000000c7947 */ /* 0x000fec0003800000 */
.L_x_12168:
[----:B------:R0:W5:Y:S01]  /*43f0*/  LDG.E.U16 R0, desc[UR36][R2.64] ;  /* 0x0000002402007981 */ /* 0x000162000c1e1500 */
[----:B------:R-:W-:Y:S05]  /*4400*/  BRA `(.L_x_12144) ;  /* 0x0000000000047947 */ /* 0x000fea0003800000 */
.L_x_12167:
[----:B------:R0:W5:Y:S02]  /*4410*/  LDG.E.U16 R0, desc[UR36][R2.64] ;  /* 0x0000002402007981 */ /* 0x000164000c1e1500 */
.L_x_12144:
[----:B------:R-:W0:Y:S01]  /*4420*/  LDC.U8 R6, c[0x0][0x508] ;  /* 0x00014200ff067b82 */ /* 0x000e220000000000 */
[----:B-----5:R-:W-:Y:S01]  /*4430*/  PRMT R19, R19, 0x9910, RZ ;  /* 0x0000991013137816 */ /* 0x020fe200000000ff */
[----:B------:R-:W-:Y:S01]  /*4440*/  ULDC.U16 UR4, c[0x0][0x4f8] ;  /* 0x00013e0000047ab9 */ /* 0x000fe20000000400 */
[----:B------:R-:W-:Y:S01]  /*4450*/  ULDC.U16 UR5, c[0x0][0x4fa] ;  /* 0x00013e8000057ab9 */ /* 0x000fe20000000400 */
[----:B------:R-:W-:Y:S01]  /*4460*/  UPRMT UR4, UR4, 0x9910, URZ ;  /* 0x0000991004047896 */ /* 0x000fe2000800003f */
[----:B01234-:R-:W-:Y:S01]  /*4470*/  PRMT R3, R24, 0x9910, RZ ;  /* 0x0000991018037816 */ /* 0x01ffe200000000ff */
[----:B------:R-:W-:Y:S01]  /*4480*/  UPRMT UR5, UR5, 0x9910, URZ ;  /* 0x0000991005057896 */ /* 0x000fe2000800003f */
[----:B------:R-:W-:Y:S01]  /*4490*/  PRMT R2, R0, 0x9910, RZ ;  /* 0x0000991000027816 */ /* 0x000fe200000000ff */
[----:B------:R-:W-:-:S04]  /*44a0*/  IMAD.MOV.U32 R0, RZ, RZ, R19 ;  /* 0x000000ffff007224 */ /* 0x000fc800078e0013 */
[----:B------:R-:W-:Y:S02]  /*44b0*/  IMAD R3, R3, R2, RZ ;  /* 0x0000000203037224 */ /* 0x000fe400078e02ff */
[----:B------:R-:W-:Y:S01]  /*44c0*/  IMAD R0, R0, UR4, RZ ;  /* 0x0000000400007c24 */ /* 0x000fe2000f8e02ff */
[----:B------:R-:W-:-:S03]  /*44d0*/  UMOV UR4, UR5 ;  /* 0x0000000500047c82 */ /* 0x000fc60008000000 */
[----:B------:R-:W-:Y:S01]  /*44e0*/  IMAD R5, R3, UR4, R0 ;  /* 0x0000000403057c24 */ /* 0x000fe2000f8e0200 */
        /* <DEDUP_REMOVED lines=11> */
[----:B------:R0:W-:Y:S01]  /*45a0*/  STG.E.U8 desc[UR36][R16.64], R5 ;  /* 0x0000000510007986 */ /* 0x0001e2000c101124 */
[----:B------:R-:W-:Y:S05]  /*45b0*/  BRA `(.L_x_12177) ;  /* 0x0000000c006c7947 */ /* 0x000fea0003800000 */
.L_x_12175:
[----:B------:R0:W-:Y:S01]  /*45c0*/  STG.E.U8 desc[UR36][R16.64], R5 ;  /* 0x0000000510007986 */ /* 0x0001e2000c101124 */
[----:B------:R-:W-:Y:S05]  /*45d0*/  BRA `(.L_x_12177) ;  /* 0x0000000c00647947 */ /* 0x000fea0003800000 */
.L_x_12174:
[----:B------:R-:W-:-:S13]  /*45e0*/  ISETP.NE.AND P0, PT, R4, 0x2, PT ;  /* 0x000000020400780c */ /* 0x000fda0003f05270 */
[----:B------:R-:W-:Y:S05]  /*45f0*/  @!P0 BRA `(.L_x_12178) ;  /* 0x00000000002c8947 */ /* 0x000fea0003800000 */
[----:B------:R-:W-:-:S13]  /*4600*/  ISETP.NE.AND P0, PT, R4, 0x3, PT ;  /* 0x000000030400780c */ /* 0x000fda0003f05270 */
[----:B------:R-:W-:Y:S05]  /*4610*/  @!P0 BRA `(.L_x_12179) ;  /* 0x0000000000188947 */ /* 0x000fea0003800000 */
[----:B------:R-:W-:-:S13]  /*4620*/  ISETP.NE.AND P0, PT, R4, 0x4, PT ;  /* 0x000000040400780c */ /* 0x000fda0003f05270 */
[----:B------:R-:W-:Y:S05]  /*4630*/  @P0 BRA `(.L_x_12176) ;  /* 0x0000000800f00947 */ /* 0x000fea0003800000 */
[----:B------:R-:W-:-:S04]  /*4640*/  PRMT R2, R5, 0x9910, RZ ;  /* 0x0000991005027816 */ /* 0x000fc800000000ff */
[----:B------:R-:W-:-:S05]  /*4650*/  SHF.R.S32.HI R3, RZ, 0x1f, R2 ;  /* 0x0000001fff037819 */ /* 0x000fca0000011402 */
[----:B------:R0:W-:Y:S01]  /*4660*/  STG.E.64 desc[UR36][R16.64], R2 ;  /* 0x0000000210007986 */ /* 0x0001e2000c101b24 */
[----:B------:R-:W-:Y:S05]  /*4670*/  BRA `(.L_x_12177) ;  /* 0x0000000c003c7947 */ /* 0x000fea0003800000 */
.L_x_12179:
[----:B------:R-:W-:-:S05]  /*4680*/  PRMT R3, R5, 0x9910, RZ ;  /* 0x0000991005037816 */ /* 0x000fca00000000ff */
[----:B------:R0:W-:Y:S01]  /*4690*/  STG.E desc[UR36][R16.64], R3 ;  /* 0x0000000310007986 */ /* 0x0001e2000c101924 */
[----:B------:R-:W-:Y:S05]  /*46a0*/  BRA `(.L_x_12177) ;  /* 0x0000000c00307947 */ /* 0x000fea0003800000 */
.L_x_12178:
[----:B------:R0:W-:Y:S01]  /*46b0*/  STG.E.U16 desc[UR36][R16.64], R5 ;  /* 0x0000000510007986 */ /* 0x0001e2000c101524 */
[----:B------:R-:W-:Y:S05]  /*46c0*/  BRA `(.L_x_12177) ;  /* 0x0000000c00287947 */ /* 0x000fea0003800000 */
.L_x_12173:
[----:B------:R-:W-:-:S13]  /*46d0*/  ISETP.GT.AND P0, PT, R4, 0x6, PT ;  /* 0x000000060400780c */ /* 0x000fda0003f04270 */
[----:B------:R-:W-:Y:S05]  /*46e0*/  @P0 BRA `(.L_x_12180) ;  /* 0x00000000002c0947 */ /* 0x000fea0003800000 */
[----:B------:R-:W-:-:S13]  /*46f0*/  ISETP.NE.AND P0, PT, R4, 0x5, PT ;  /* 0x000000050400780c */ /* 0x000fda0003f05270 */
[----:B------:R-:W-:Y:S05]  /*4700*/  @!P0 BRA `(.L_x_12181) ;  /* 0x0000000000148947 */ /* 0x000fea0003800000 */
[----:B------:R-:W-:-:S13]  /*4710*/  ISETP.NE.AND P0, PT, R4, 0x6, PT ;  /* 0x000000060400780c */ /* 0x000fda0003f05270 */
[----:B------:R-:W-:Y:S05]  /*4720*/  @P0 BRA `(.L_x_12176) ;  /* 0x0000000800b40947 */ /* 0x000fea0003800000 */
[----:B------:R-:W0:Y:S02]  /*4730*/  I2F.S16 R3, R5 ;  /* 0x0000000500037306 */ /* 0x000e240000101400 */
[----:B0-----:R0:W-:Y:S01]  /*4740*/  STG.E desc[UR36][R16.64], R3 ;  /* 0x0000000310007986 */ /* 0x0011e2000c101924 */
[----:B------:R-:W-:Y:S05]  /*4750*/  BRA `(.L_x_12177) ;  /* 0x0000000c00047947 */ /* 0x000fea0003800000 */
.L_x_12181:
[----:B------:R-:W0:Y:S02]  /*4760*/  I2F.S16 R0, R5 ;  /* 0x0000000500007306 */ /* 0x000e240000101400 */
[----:B0-----:R-:W-:-:S05]  /*4770*/  F2FP.F16.F32.PACK_AB R0, RZ, R0 ;  /* 0x00000000ff00723e */ /* 0x001fca00000000ff */
[----:B------:R0:W-:Y:S01]  /*4780*/  STG.E.U16 desc[UR36][R16.64], R0 ;  /* 0x0000000010007986 */ /* 0x0001e2000c101524 */
[----:B------:R-:W-:Y:S05]  /*4790*/  BRA `(.L_x_12177) ;  /* 0x0000000800f47947 */ /* 0x000fea0003800000 */
.L_x_12180:
[----:B------:R-:W-:-:S13]  /*47a0*/  ISETP.NE.AND P0, PT, R4, 0x7, PT ;  /* 0x000000070400780c */ /* 0x000fda0003f05270 */
[----:B------:R-:W-:Y:S05]  /*47b0*/  @!P0 BRA `(.L_x_12182) ;  /* 0x0000000000348947 */ /* 0x000fea0003800000 */
[----:B------:R-:W-:-:S13]  /*47c0*/  ISETP.NE.AND P0, PT, R4, 0x8, PT ;  /* 0x000000080400780c */ /* 0x000fda0003f05270 */
[----:B------:R-:W-:Y:S05]  /*47d0*/  @!P0 BRA `(.L_x_12183) ;  /* 0x0000000000188947 */ /* 0x000fea0003800000 */
[----:B------:R-:W-:-:S13]  /*47e0*/  ISETP.NE.AND P0, PT, R4, 0x9, PT ;  /* 0x000000090400780c */ /* 0x000fda0003f05270 */
[----:B------:R-:W-:Y:S05]  /*47f0*/  @P0 BRA `(.L_x_12176) ;  /* 0x0000000800800947 */ /* 0x000fea0003800000 */
[----:B------:R-:W0:Y:S01]  /*4800*/  I2F.S16 R2, R5 ;  /* 0x0000000500027306 */ /* 0x000e220000101400 */
[----:B------:R-:W-:-:S05]  /*4810*/  IMAD.MOV.U32 R3, RZ, RZ, RZ ;  /* 0x000000ffff037224 */ /* 0x000fca00078e00ff */
[----:B0-----:R0:W-:Y:S01]  /*4820*/  STG.E.64 desc[UR36][R16.64], R2 ;  /* 0x0000000210007986 */ /* 0x0011e2000c101b24 */
[----:B------:R-:W-:Y:S05]  /*4830*/  BRA `(.L_x_12177) ;  /* 0x0000000800cc7947 */ /* 0x000fea0003800000 */
.L_x_12183:
[----:B------:R-:W0:Y:S02]  /*4840*/  I2F.S16 R5, R5 ;  /* 0x0000000500057306 */ /* 0x000e240000101400 */
[----:B0-----:R-:W-:-:S04]  /*4850*/  F2FP.F16.F32.PACK_AB R3, RZ, R5 ;  /* 0x00000005ff03723e */ /* 0x001fc800000000ff */
[----:B------:R-:W-:-:S05]  /*4860*/  PRMT R3, R3, 0x5410, RZ ;  /* 0x0000541003037816 */ /* 0x000fca00000000ff */
[----:B------:R0:W-:Y:S01]  /*4870*/  STG.E desc[UR36][R16.64], R3 ;  /* 0x0000000310007986 */ /* 0x0001e2000c101924 */
[----:B------:R-:W-:Y:S05]  /*4880*/  BRA `(.L_x_12177) ;  /* 0x0000000800b87947 */ /* 0x000fea0003800000 */
.L_x_12182:
[----:B------:R-:W0:Y:S02]  /*4890*/  I2F.F64.S16 R2, R5 ;  /* 0x0000000500027312 */ /* 0x000e240000101c00 */
[----:B0-----:R0:W-:Y:S01]  /*48a0*/  STG.E.64 desc[UR36][R16.64], R2 ;  /* 0x0000000210007986 */ /* 0x0011e2000c101b24 */
[----:B------:R-:W-:Y:S05]  /*48b0*/  BRA `(.L_x_12177) ;  /* 0x0000000800ac7947 */ /* 0x000fea0003800000 */
.L_x_12172:
        /* <DEDUP_REMOVED lines=8> */
[----:B------:R-:W-:-:S04]  /*4940*/  PRMT R0, R5, 0x9910, RZ ;  /* 0x0000991005007816 */ /* 0x000fc800000000ff */
[----:B------:R-:W-:-:S04]  /*4950*/  ISETP.NE.AND P0, PT, R0, RZ, PT ;  /* 0x000000ff0000720c */ /* 0x000fc80003f05270 */
[----:B------:R-:W-:-:S05]  /*4960*/  SEL R3, RZ, 0x1, !P0 ;  /* 0x00000001ff037807 */ /* 0x000fca0004000000 */
[----:B------:R0:W-:Y:S01]  /*4970*/  STG.E.U8 desc[UR36][R16.64], R3 ;  /* 0x0000000310007986 */ /* 0x0001e2000c101124 */
[----:B------:R-:W-:Y:S05]  /*4980*/  BRA `(.L_x_12177) ;  /* 0x0000000800787947 */ /* 0x000fea0003800000 */
.L_x_12186:
[----:B------:R-:W0:Y:S01]  /*4990*/  I2F.F64.S16 R4, R5 ;  /* 0x0000000500047312 */ /* 0x000e220000101c00 */
[----:B------:R-:W-:-:S05]  /*49a0*/  CS2R R6, SRZ ;  /* 0x0000000000067805 */ /* 0x000fca000001ff00 */
[----:B0-----:R0:W-:Y:S01]  /*49b0*/  STG.E.128 desc[UR36][R16.64], R4 ;  /* 0x0000000410007986 */ /* 0x0011e2000c101d24 */
[----:B------:R-:W-:Y:S05]  /*49c0*/  BRA `(.L_x_12177) ;  /* 0x0000000800687947 */ /* 0x000fea0003800000 */
.L_x_12185:
[----:B------:R-:W-:-:S13]  /*49d0*/  ISETP.NE.AND P0, PT, R4, 0xf, PT ;  /* 0x0000000f0400780c */ /* 0x000fda0003f05270 */
[----:B------:R-:W-:Y:S05]  /*49e0*/  @!P0 BRA `(.L_x_12187) ;  /* 0x0000000000b48947 */ /* 0x000fea0003800000 */
[----:B------:R-:W-:-:S13]  /*49f0*/  ISETP.NE.AND P0, PT, R4, 0x17, PT ;  /* 0x000000170400780c */ /* 0x000fda0003f05270 */
[----:B------:R-:W-:Y:S05]  /*4a00*/  @!P0 BRA `(.L_x_12188) ;  /* 0x0000000000548947 */ /* 0x000fea0003800000 */
[----:B------:R-:W-:-:S13]  /*4a10*/  ISETP.NE.AND P0, PT, R4, 0x18, PT ;  /* 0x000000180400780c */ /* 0x000fda0003f05270 */
[----:B------:R-:W-:Y:S05]  /*4a20*/  @P0 BRA `(.L_x_12176) ;  /* 0x0000000400f40947 */ /* 0x000fea0003800000 */
[----:B------:R-:W0:Y:S01]  /*4a30*/  I2F.S16 R5, R5 ;  /* 0x0000000500057306 */ /* 0x000e220000101400 */
[----:B------:R-:W-:Y:S01]  /*4a40*/  BSSY B0, `(.L_x_12189) ;  /* 0x000000e000007945 */ /* 0x000fe20003800000 */
        /* <DEDUP_REMOVED lines=13> */
.L_x_12190:
[----:B------:R-:W-:Y:S05]  /*4b20*/  BSYNC B0 ;  /* 0x0000000000007941 */ /* 0x000fea0003800000 */
.L_x_12189:
[----:B------:R-:W-:-:S05]  /*4b30*/  LOP3.LUT R3, R0, R3, RZ, 0xfc, !PT ;  /* 0x0000000300037212 */ /* 0x000fca00078efcff */
[----:B------:R0:W-:Y:S01]  /*4b40*/  STG.E.U8 desc[UR36][R16.64], R3 ;  /* 0x0000000310007986 */ /* 0x0001e2000c101124 */
[----:B------:R-:W-:Y:S05]  /*4b50*/  BRA `(.L_x_12177) ;  /* 0x0000000800047947 */ /* 0x000fea0003800000 */
.L_x_12188:
[----:B------:R-:W0:Y:S01]  /*4b60*/  I2F.S16 R5, R5 ;  /* 0x0000000500057306 */ /* 0x000e220000101400 */
[----:B------:R-:W-:Y:S01]  /*4b70*/  BSSY B0, `(.L_x_12191) ;  /* 0x000000f000007945 */ /* 0x000fe20003800000 */
        /* <DEDUP_REMOVED lines=11> */
.L_x_12192:
[----:B------:R-:W-:Y:S01]  /*4c30*/  IMAD.MOV.U32 R0, RZ, RZ, 0x7f ;  /* 0x0000007fff007424 */ /* 0x000fe200078e00ff */
[----:B------:R-:W-:-:S04]  /*4c40*/  ISETP.GT.U32.AND P0, PT, R2, 0x7f800000, PT ;  /* 0x7f8000000200780c */ /* 0x000fc80003f04070 */
[----:B------:R-:W-:-:S09]  /*4c50*/  SEL R0, R0, 0x7c, P0 ;  /* 0x0000007c00007807 */ /* 0x000fd20000000000 */
.L_x_12193:
[----:B------:R-:W-:Y:S05]  /*4c60*/  BSYNC B0 ;  /* 0x0000000000007941 */ /* 0x000fea0003800000 */
.L_x_12191:
[----:B------:R-:W-:-:S04]  /*4c70*/  LOP3.LUT R2, R5, 0x80000000, RZ, 0xc0, !PT ;  /* 0x8000000005027812 */ /* 0x000fc800078ec0ff */
[----:B------:R-:W-:-:S04]  /*4c80*/  SHF.R.U32.HI R3, RZ, 0x18, R2 ;  /* 0x00000018ff037819 */ /* 0x000fc80000011602 */
[----:B------:R-:W-:-:S05]  /*4c90*/  LOP3.LUT R3, R0, R3, RZ, 0xfc, !PT ;  /* 0x0000000300037212 */ /* 0x000fca00078efcff */
[----:B------:R0:W-:Y:S01]  /*4ca0*/  STG.E.U8 desc[UR36][R16.64], R3 ;  /* 0x0000000310007986 */ /* 0x0001e2000c101124 */
[----:B------:R-:W-:Y:S05]  /*4cb0*/  BRA `(.L_x_12177) ;  /* 0x0000000400ac7947 */ /* 0x000fea0003800000 */
.L_x_12187:
[----:B------:R-:W0:Y:S02]  /*4cc0*/  I2F.S16 R0, R5 ;  /* 0x0000000500007306 */ /* 0x000e240000101400 */
[----:B0-----:R-:W-:-:S05]  /*4cd0*/  F2FP.BF16.F32.PACK_AB R0, RZ, R0 ;  /* 0x00000000ff00723e */ /* 0x001fca00000010ff */
[----:B------:R0:W-:Y:S01]  /*4ce0*/  STG.E.U16 desc[UR36][R16.64], R0 ;  /* 0x0000000010007986 */ /* 0x0001e2000c101524 */
[----:B------:R-:W-:Y:S05]  /*4cf0*/  BRA `(.L_x_12177) ;  /* 0x00000004009c7947 */ /* 0x000fea0003800000 */
.L_x_12184:
        /* <DEDUP_REMOVED lines=8> */
[----:B------:R4:W-:Y:S01]  /*4d80*/  STG.E.U16 desc[UR36][R16.64], R5 ;  /* 0x0000000510007986 */ /* 0x0009e2000c101524 */
[----:B------:R-:W-:Y:S05]  /*4d90*/  BRA `(.L_x_12177) ;  /* 0x0000000400747947 */ /* 0x000fea0003800000 */
.L_x_12196:
[----:B------:R-:W0:Y:S01]  /*4da0*/  I2F.S16 R5, R5 ;  /* 0x0000000500057306 */ /* 0x000e220000101400 */
[----:B------:R-:W-:Y:S01]  /*4db0*/  BSSY B0, `(.L_x_12197) ;  /* 0x0000014000007945 */ /* 0x000fe20003800000 */
[----:B------:R-:W-:Y:S01]  /*4dc0*/  IMAD.MOV.U32 R8, RZ, RZ, 0x80 ;  /* 0x00000080ff087424 */ /* 0x000fe200078e00ff */
        /* <DEDUP_REMOVED lines=14> */
.L_x_12199:
[----:B------:R-:W-:-:S04]  /*4eb0*/  LOP3.LUT R2, R5, 0x80000000, RZ, 0xc0, !PT ;  /* 0x8000000005027812 */ /* 0x000fc800078ec0ff */
[----:B------:R-:W-:-:S04]  /*4ec0*/  SHF.R.U32.HI R3, RZ, 0x18, R2 ;  /* 0x00000018ff037819 */ /* 0x000fc80000011602 */
[----:B------:R-:W-:-:S04]  /*4ed0*/  LOP3.LUT R0, R0, R3, RZ, 0xfc, !PT ;  /* 0x0000000300007212 */ /* 0x000fc800078efcff */
[----:B------:R-:W-:-:S07]  /*4ee0*/  PRMT R8, R0, 0x7610, R8 ;  /* 0x0000761000087816 */ /* 0x000fce0000000008 */
.L_x_12198:
[----:B------:R-:W-:Y:S05]  /*4ef0*/  BSYNC B0 ;  /* 0x0000000000007941 */ /* 0x000fea0003800000 */
.L_x_12197:
[----:B------:R3:W-:Y:S01]  /*4f00*/  STG.E.U8 desc[UR36][R16.64], R8 ;  /* 0x0000000810007986 */ /* 0x0007e2000c101124 */
[----:B------:R-:W-:Y:S05]  /*4f10*/  BRA `(.L_x_12177) ;  /* 0x0000000400147947 */ /* 0x000fea0003800000 */
.L_x_12195:
        /* <DEDUP_REMOVED lines=17> */
.L_x_12202:
[----:B------:R-:W-:-:S04]  /*5030*/  LOP3.LUT R2, R5, 0x80000000, RZ, 0xc0, !PT ;  /* 0x8000000005027812 */ /* 0x000fc800078ec0ff */
[----:B------:R-:W-:-:S04]  /*5040*/  SHF.R.U32.HI R3, RZ, 0x18, R2 ;  /* 0x00000018ff037819 */ /* 0x000fc80000011602 */
[----:B------:R-:W-:-:S04]  /*5050*/  LOP3.LUT R0, R0, R3, RZ, 0xfc, !PT ;  /* 0x0000000300007212 */ /* 0x000fc800078efcff */
[----:B------:R-:W-:-:S07]  /*5060*/  PRMT R8, R0, 0x7610, R8 ;  /* 0x0000761000087816 */ /* 0x000fce0000000008 */
.L_x_12201:
[----:B------:R-:W-:Y:S05]  /*5070*/  BSYNC B0 ;  /* 0x0000000000007941 */ /* 0x000fea0003800000 */
.L_x_12200:
[----:B------:R0:W-:Y:S01]  /*5080*/  STG.E.U8 desc[UR36][R16.64], R8 ;  /* 0x0000000810007986 */ /* 0x0001e2000c101124 */
[----:B------:R-:W-:Y:S05]  /*5090*/  BRA `(.L_x_12177) ;  /* 0x0000000000b47947 */ /* 0x000fea0003800000 */
.L_x_12194:
[----:B------:R-:W-:-:S13]  /*50a0*/  ISETP.NE.AND P0, PT, R4, 0x1c, PT ;  /* 0x0000001c0400780c */ /* 0x000fda0003f05270 */
[----:B------:R-:W-:Y:S05]  /*50b0*/  @!P0 BRA `(.L_x_12203) ;  /* 0x0000000000a48947 */ /* 0x000fea0003800000 */
[----:B------:R-:W-:-:S13]  /*50c0*/  ISETP.NE.AND P0, PT, R4, 0x1d, PT ;  /* 0x0000001d0400780c */ /* 0x000fda0003f05270 */
[----:B------:R-:W-:Y:S05]  /*50d0*/  @!P0 BRA `(.L_x_12204) ;  /* 0x00000000008c8947 */ /* 0x000fea0003800000 */
[----:B------:R-:W-:-:S13]  /*50e0*/  ISETP.NE.AND P0, PT, R4, 0x2c, PT ;  /* 0x0000002c0400780c */ /* 0x000fda0003f05270 */
[----:B------:R-:W-:Y:S05]  /*50f0*/  @P0 BRA `(.L_x_12176) ;  /* 0x0000000000400947 */ /* 0x000fea0003800000 */
[----:B------:R-:W0:Y:S02]  /*5100*/  I2F.S16 R4, R5 ;  /* 0x0000000500047306 */ /* 0x000e240000101400 */
[----:B0-----:R-:W-:-:S04]  /*5110*/  SHF.R.U32.HI R2, RZ, 0x17, R4 ;  /* 0x00000017ff027819 */ /* 0x001fc80000011604 */
        /* <DEDUP_REMOVED lines=14> */
.L_x_12176:
        /* <DEDUP_REMOVED lines=16> */
.L_x_12205:
[----:B------:R-:W-:Y:S05]  /*5300*/  BRA `(.L_x_12177) ;  /* 0x0000000000187947 */ /* 0x000fea0003800000 */
.L_x_12204:
[----:B------:R-:W-:-:S04]  /*5310*/  PRMT R2, R5, 0x9910, RZ ;  /* 0x0000991005027816 */ /* 0x000fc800000000ff */
[----:B------:R-:W-:-:S05]  /*5320*/  SHF.R.S32.HI R3, RZ, 0x1f, R2 ;  /* 0x0000001fff037819 */ /* 0x000fca0000011402 */
[----:B------:R1:W-:Y:S01]  /*5330*/  STG.E.64 desc[UR36][R16.64], R2 ;  /* 0x0000000210007986 */ /* 0x0003e2000c101b24 */
[----:B------:R-:W-:Y:S05]  /*5340*/  BRA `(.L_x_12177) ;  /* 0x0000000000087947 */ /* 0x000fea0003800000 */
.L_x_12203:
[----:B------:R-:W-:-:S05]  /*5350*/  PRMT R3, R5, 0x9910, RZ ;  /* 0x0000991005037816 */ /* 0x000fca00000000ff */
[----:B------:R0:W-:Y:S02]  /*5360*/  STG.E desc[UR36][R16.64], R3 ;  /* 0x0000000310007986 */ /* 0x0001e4000c101924 */
.L_x_12177:
[----:B------:R-:W-:-:S04]  /*5370*/  IMAD R18, R23, 0x200, R18 ;  /* 0x0000020017127824 */ /* 0x000fc800078e0212 */
[----:B------:R-:W-:-:S07]  /*5380*/  VIADD R19, R18, 0x80 ;  /* 0x0000008012137836 */ /* 0x000fce0000000000 */
.L_x_12071:
[----:B------:R-:W-:Y:S05]  /*5390*/  BSYNC B6 ;  /* 0x0000000000067941 */ /* 0x000fea0003800000 */
.L_x_12070:
        /* <DEDUP_REMOVED lines=384> */
.L_x_12208:
        /* <DEDUP_REMOVED lines=20> */
.L_x_12212:
[----:B------:R4:W5:Y:S01]  /*6ce0*/  LDG.E.U8 R22, desc[UR36][R2.64] ;  /* 0x0000002402167981 */ /* 0x000962000c1e1100 */
[----:B------:R-:W-:Y:S05]  /*6cf0*/  BRA `(.L_x_12214) ;  /* 0x0000000c00547947 */ /* 0x000fea0003800000 */
.L_x_12211:
        /* <DEDUP_REMOVED lines=8> */
.L_x_12216:
[----:B------:R2:W5:Y:S01]  /*6d80*/  LDG.E.U16 R22, desc[UR36][R2.64] ;  /* 0x0000002402167981 */ /* 0x000562000c1e1500 */
[----:B------:R-:W-:Y:S05]  /*6d90*/  BRA `(.L_x_12214) ;  /* 0x0000000c002c7947 */ /* 0x000fea0003800000 */
.L_x_12215:
[----:B------:R0:W5:Y:S01]  /*6da0*/  LDG.E.U16 R22, desc[UR36][R2.64] ;  /* 0x0000002402167981 */ /* 0x000162000c1e1500 */
[----:B------:R-:W-:Y:S05]  /*6db0*/  BRA `(.L_x_12214) ;  /* 0x0000000c00247947 */ /* 0x000fea0003800000 */
.L_x_12210:
        /* <DEDUP_REMOVED lines=9> */
.L_x_12218:
[----:B------:R-:W2:Y:S02]  /*6e50*/  LDG.E.U16 R0, desc[UR36][R2.64] ;  /* 0x0000002402007981 */ /* 0x000ea4000c1e1500 */
[----:B--2---:R-:W-:-:S06]  /*6e60*/  HADD2.F32 R0, -RZ, R0.H0_H0 ;  /* 0x20000000ff007230 */ /* 0x004fcc0000004100 */
[----:B------:R-:W0:Y:S02]  /*6e70*/  F2I.FTZ.TRUNC.NTZ R0, R0 ;  /* 0x0000000000007305 */ /* 0x000e24000021f100 */
[----:B0-----:R-:W-:Y:S01]  /*6e80*/  PRMT R22, R0, 0x7610, R22 ;  /* 0x0000761000167816 */ /* 0x001fe20000000016 */
[----:B------:R-:W-:Y:S06]  /*6e90*/  BRA `(.L_x_12214) ;  /* 0x0000000800ec7947 */ /* 0x000fec0003800000 */
.L_x_12217:
        /* <DEDUP_REMOVED lines=9> */
.L_x_12220:
[----:B------:R-:W2:Y:S02]  /*6f30*/  LDG.E.U16 R2, desc[UR36][R2.64] ;  /* 0x0000002402027981 */ /* 0x000ea4000c1e1500 */
[----:B--2---:R-:W-:-:S06]  /*6f40*/  HADD2.F32 R0, -RZ, R2.H0_H0 ;  /* 0x20000002ff007230 */ /* 0x004fcc0000004100 */
[----:B------:R-:W0:Y:S02]  /*6f50*/  F2I.FTZ.TRUNC.NTZ R0, R0 ;  /* 0x0000000000007305 */ /* 0x000e24000021f100 */
[----:B0-----:R-:W-:Y:S01]  /*6f60*/  PRMT R22, R0, 0x7610, R22 ;  /* 0x0000761000167816 */ /* 0x001fe20000000016 */
[----:B------:R-:W-:Y:S06]  /*6f70*/  BRA `(.L_x_12214) ;  /* 0x0000000800b47947 */ /* 0x000fec0003800000 */
.L_x_12219:
[----:B------:R-:W2:Y:S02]  /*6f80*/  LDG.E.64 R2, desc[UR36][R2.64] ;  /* 0x0000002402027981 */ /* 0x000ea4000c1e1b00 */
[----:B--2---:R0:W1:Y:S01]  /*6f90*/  F2I.F64.TRUNC R22, R2 ;  /* 0x0000000200167311 */ /* 0x004062000030d100 */
[----:B------:R-:W-:Y:S05]  /*6fa0*/  BRA `(.L_x_12214) ;  /* 0x0000000800a87947 */ /* 0x000fea0003800000 */
.L_x_12209:
        /* <DEDUP_REMOVED lines=12> */
.L_x_12223:
[----:B------:R-:W2:Y:S02]  /*7070*/  LDG.E.64 R2, desc[UR36][R2.64] ;  /* 0x0000002402027981 */ /* 0x000ea4000c1e1b00 */
[----:B--2---:R0:W1:Y:S01]  /*7080*/  F2I.F64.TRUNC R22, R2 ;  /* 0x0000000200167311 */ /* 0x004062000030d100 */
[----:B------:R-:W-:Y:S05]  /*7090*/  BRA `(.L_x_12214) ;  /* 0x00000008006c7947 */ /* 0x000fea0003800000 */
.L_x_12222:
        /* <DEDUP_REMOVED lines=28> */
.L_x_12225:
        /* <DEDUP_REMOVED lines=15> */
.L_x_12224:
[----:B------:R-:W2:Y:S02]  /*7350*/  LDG.E.U16 R0, desc[UR36][R2.64] ;  /* 0x0000002402007981 */ /* 0x000ea4000c1e1500 */
[----:B--2---:R-:W-:-:S06]  /*7360*/  IMAD.U32 R0, R0, 0x10000, RZ ;  /* 0x0001000000007824 */ /* 0x004fcc00078e00ff */
[----:B------:R-:W0:Y:S02]  /*7370*/  F2I.FTZ.TRUNC.NTZ R0, R0 ;  /* 0x0000000000007305 */ /* 0x000e24000021f100 */
[----:B0-----:R-:W-:Y:S01]  /*7380*/  PRMT R22, R0, 0x7610, R22 ;  /* 0x0000761000167816 */ /* 0x001fe20000000016 */
[----:B------:R-:W-:Y:S06]  /*7390*/  BRA `(.L_x_12214) ;  /* 0x0000000400ac7947 */ /* 0x000fec0003800000 */
.L_x_12221:
        /* <DEDUP_REMOVED lines=10> */
.L_x_12228:
        /* <DEDUP_REMOVED lines=21> */
.L_x_12232:
[----:B------:R-:W-:Y:S05]  /*7590*/  BSYNC B1 ;  /* 0x0000000000017941 */ /* 0x000fea0003800000 */
.L_x_12231:
[----:B------:R-:W-:Y:S01]  /*75a0*/  LEA R3, R0, 0x3b800000, 0x17 ;  /* 0x3b80000000037811 */ /* 0x000fe200078eb8ff */
[----:B------:R-:W-:-:S05]  /*75b0*/  IMAD.SHL.U32 R0, R2, 0x100000, RZ ;  /* 0x0010000002007824 */ /* 0x000fca00078e00ff */
[----:B------:R-:W-:-:S07]  /*75c0*/  LOP3.LUT R0, R3, R0, R4, 0xfe, !PT ;  /* 0x0000000003007212 */ /* 0x000fce00078efe04 */
.L_x_12230:
[----:B------:R-:W-:Y:S05]  /*75d0*/  BSYNC B0 ;  /* 0x0000000000007941 */ /* 0x000fea0003800000 */
.L_x_12229:
[----:B------:R-:W0:Y:S02]  /*75e0*/  F2I.FTZ.TRUNC.NTZ R0, R0 ;  /* 0x0000000000007305 */ /* 0x000e24000021f100 */
[----:B0-----:R-:W-:Y:S01]  /*75f0*/  PRMT R22, R0, 0x7610, R22 ;  /* 0x0000761000167816 */ /* 0x001fe20000000016 */
[----:B------:R-:W-:Y:S06]  /*7600*/  BRA `(.L_x_12214) ;  /* 0x0000000400107947 */ /* 0x000fec0003800000 */
.L_x_12227:
        /* <DEDUP_REMOVED lines=21> */
.L_x_12236:
[----:B------:R-:W-:Y:S05]  /*7760*/  BSYNC B1 ;  /* 0x0000000000017941 */ /* 0x000fea0003800000 */
.L_x_12235:
[----:B------:R-:W-:Y:S01]  /*7770*/  LEA R3, R0, 0x37800000, 0x17 ;  /* 0x3780000000037811 */ /* 0x000fe200078eb8ff */
[----:B------:R-:W-:-:S05]  /*7780*/  IMAD.SHL.U32 R0, R2, 0x200000, RZ ;  /* 0x0020000002007824 */ /* 0x000fca00078e00ff */
[----:B------:R-:W-:-:S07]  /*7790*/  LOP3.LUT R0, R3, R0, R4, 0xfe, !PT ;  /* 0x0000000003007212 */ /* 0x000fce00078efe04 */
.L_x_12234:
[----:B------:R-:W-:Y:S05]  /*77a0*/  BSYNC B0 ;  /* 0x0000000000007941 */ /* 0x000fea0003800000 */
.L_x_12233:
[----:B------:R-:W0:Y:S02]  /*77b0*/  F2I.FTZ.TRUNC.NTZ R0, R0 ;  /* 0x0000000000007305 */ /* 0x000e24000021f100 */
[----:B0-----:R-:W-:Y:S01]  /*77c0*/  PRMT R22, R0, 0x7610, R22 ;  /* 0x0000761000167816 */ /* 0x001fe20000000016 */
[----:B------:R-:W-:Y:S06]  /*77d0*/  BRA `(.L_x_12214) ;  /* 0x00000000009c7947 */ /* 0x000fec0003800000 */
.L_x_12226:
        /* <DEDUP_REMOVED lines=14> */
.L_x_12240:
[----:B------:R-:W-:Y:S05]  /*78c0*/  BSYNC B0 ;  /* 0x0000000000007941 */ /* 0x000fea0003800000 */
.L_x_12239:
[----:B------:R-:W0:Y:S02]  /*78d0*/  F2I.FTZ.TRUNC.NTZ R0, R0 ;  /* 0x0000000000007305 */ /* 0x000e24000021f100 */
[----:B0-----:R-:W-:Y:S01]  /*78e0*/  PRMT R22, R0, 0x7610, R22 ;  /* 0x0000761000167816 */ /* 0x001fe20000000016 */
[----:B------:R-:W-:Y:S06]  /*78f0*/  BRA `(.L_x_12214) ;  /* 0x0000000000547947 */ /* 0x000fec0003800000 */
.L_x_12213:
        /* <DEDUP_REMOVED lines=16> */
.L_x_12241:
[----:B------:R-:W-:Y:S01]  /*7a00*/  PRMT R22, RZ, 0x7610, R22 ;  /* 0x00007610ff167816 */ /* 0x000fe20000000016 */
[----:B------:R-:W-:Y:S06]  /*7a10*/  BRA `(.L_x_12214) ;  /* 0x00000000000c7947 */ /* 0x000fec0003800000 */
.L_x_12238:
[----:B------:R0:W5:Y:S01]  /*7a20*/  LDG.E.U16 R22, desc[UR36][R2.64] ;  /* 0x0000002402167981 */ /* 0x000162000c1e1500 */
[----:B------:R-:W-:Y:S05]  /*7a30*/  BRA `(.L_x_12214) ;  /* 0x0000000000047947 */ /* 0x000fea0003800000 */
.L_x_12237:
[----:B------:R0:W5:Y:S02]  /*7a40*/  LDG.E.U16 R22, desc[UR36][R2.64] ;  /* 0x0000002402167981 */ /* 0x000164000c1e1500 */
.L_x_12214:
        /* <DEDUP_REMOVED lines=17> */
.L_x_12245:
[----:B------:R0:W5:Y:S01]  /*7b60*/  LDG.E.U8 R23, desc[UR36][R2.64] ;  /* 0x0000002402177981 */ /* 0x000162000c1e1100 */
[----:B------:R-:W-:Y:S05]  /*7b70*/  BRA `(.L_x_12247) ;  /* 0x0000000c00547947 */ /* 0x000fea0003800000 */
.L_x_12244:
        /* <DEDUP_REMOVED lines=8> */
.L_x_12249:
[----:B------:R3:W5:Y:S01]  /*7c00*/  LDG.E.U16 R23, desc[UR36][R2.64] ;  /* 0x0000002402177981 */ /* 0x000762000c1e1500 */
[----:B------:R-:W-:Y:S05]  /*7c10*/  BRA `(.L_x_12247) ;  /* 0x0000000c002c7947 */ /* 0x000fea0003800000 */
.L_x_12248:
[----:B------:R2:W5:Y:S01]  /*7c20*/  LDG.E.U16 R23, desc[UR36][R2.64] ;  /* 0x0000002402177981 */ /* 0x000562000c1e1500 */
[----:B------:R-:W-:Y:S05]  /*7c30*/  BRA `(.L_x_12247) ;  /* 0x0000000c00247947 */ /* 0x000fea0003800000 */
.L_x_12243:
        /* <DEDUP_REMOVED lines=9> */
.L_x_12251:
[----:B------:R-:W2:Y:S02]  /*7cd0*/  LDG.E.U16 R0, desc[UR36][R2.64] ;  /* 0x0000002402007981 */ /* 0x000ea4000c1e1500 */
[----:B--2---:R-:W-:-:S06]  /*7ce0*/  HADD2.F32 R0, -RZ, R0.H0_H0 ;  /* 0x20000000ff007230 */ /* 0x004fcc0000004100 */
[----:B------:R-:W0:Y:S02]  /*7cf0*/  F2I.FTZ.TRUNC.NTZ R0, R0 ;  /* 0x0000000000007305 */ /* 0x000e24000021f100 */
[----:B0-----:R-:W-:Y:S01]  /*7d00*/  PRMT R23, R0, 0x7610, R23 ;  /* 0x0000761000177816 */ /* 0x001fe20000000017 */
[----:B------:R-:W-:Y:S06]  /*7d10*/  BRA `(.L_x_12247) ;  /* 0x0000000800ec7947 */ /* 0x000fec0003800000 */
.L_x_12250:
        /* <DEDUP_REMOVED lines=9> */
.L_x_12253:
[----:B------:R-:W2:Y:S02]  /*7db0*/  LDG.E.U16 R2, desc[UR36][R2.64] ;  /* 0x0000002402027981 */ /* 0x000ea4000c1e1500 */
[----:B--2---:R-:W-:-:S06]  /*7dc0*/  HADD2.F32 R0, -RZ, R2.H0_H0 ;  /* 0x20000002ff007230 */ /* 0x004fcc0000004100 */
[----:B------:R-:W0:Y:S02]  /*7dd0*/  F2I.FTZ.TRUNC.NTZ R0, R0 ;  /* 0x0000000000007305 */ /* 0x000e24000021f100 */
[----:B0-----:R-:W-:Y:S01]  /*7de0*/  PRMT R23, R0, 0x7610, R23 ;  /* 0x0000761000177816 */ /* 0x001fe20000000017 */
[----:B------:R-:W-:Y:S06]  /*7df0*/  BRA `(.L_x_12247) ;  /* 0x0000000800b47947 */ /* 0x000fec0003800000 */
.L_x_12252:
[----:B------:R-:W2:Y:S02]  /*7e00*/  LDG.E.64 R2, desc[UR36][R2.64] ;  /* 0x0000002402027981 */ /* 0x000ea4000c1e1b00 */
[----:B--2---:R0:W1:Y:S01]  /*7e10*/  F2I.F64.TRUNC R23, R2 ;  /* 0x0000000200177311 */ /* 0x004062000030d100 */
[----:B------:R-:W-:Y:S05]  /*7e20*/  BRA `(.L_x_12247) ;  /* 0x0000000800a87947 */ /* 0x000fea0003800000 */
.L_x_12242:
        /* <DEDUP_REMOVED lines=12> */
.L_x_12256:
[----:B------:R-:W2:Y:S02]  /*7ef0*/  LDG.E.64 R2, desc[UR36][R2.64] ;  /* 0x0000002402027981 */ /* 0x000ea4000c1e1b00 */
[----:B--2---:R0:W1:Y:S01]  /*7f00*/  F2I.F64.TRUNC R23, R2 ;  /* 0x0000000200177311 */ /* 0x004062000030d100 */
[----:B------:R-:W-:Y:S05]  /*7f10*/  BRA `(.L_x_12247) ;  /* 0x00000008006c7947 */ /* 0x000fea0003800000 */
.L_x_12255:
        /* <DEDUP_REMOVED lines=28> */
.L_x_12258:
        /* <DEDUP_REMOVED lines=15> */
.L_x_12257:
[----:B------:R-:W2:Y:S02]  /*81d0*/  LDG.E.U16 R0, desc[UR36][R2.64] ;  /* 0x0000002402007981 */ /* 0x000ea4000c1e1500 */
[----:B--2---:R-:W-:-:S06]  /*81e0*/  IMAD.U32 R0, R0, 0x10000, RZ ;  /* 0x0001000000007824 */ /* 0x004fcc00078e00ff */
[----:B------:R-:W0:Y:S02]  /*81f0*/  F2I.FTZ.TRUNC.NTZ R0, R0 ;  /* 0x0000000000007305 */ /* 0x000e24000021f100 */
[----:B0-----:R-:W-:Y:S01]  /*8200*/  PRMT R23, R0, 0x7610, R23 ;  /* 0x0000761000177816 */ /* 0x001fe20000000017 */
[----:B------:R-:W-:Y:S06]  /*8210*/  BRA `(.L_x_12247) ;  /* 0x0000000400ac7947 */ /* 0x000fec0003800000 */
.L_x_12254:
        /* <DEDUP_REMOVED lines=10> */
.L_x_12261:
        /* <DEDUP_REMOVED lines=21> */
.L_x_12265:
[----:B------:R-:W-:Y:S05]  /*8410*/  BSYNC B1 ;  /* 0x0000000000017941 */ /* 0x000fea0003800000 */
.L_x_12264:
[----:B------:R-:W-:Y:S01]  /*8420*/  LEA R3, R0, 0x3b800000, 0x17 ;  /* 0x3b80000000037811 */ /* 0x000fe200078eb8ff */
[----:B------:R-:W-:-:S05]  /*8430*/  IMAD.SHL.U32 R0, R2, 0x100000, RZ ;  /* 0x0010000002007824 */ /* 0x000fca00078e00ff */
[----:B------:R-:W-:-:S07]  /*8440*/  LOP3.LUT R0, R3, R0, R4, 0xfe, !PT ;  /* 0x0000000003007212 */ /* 0x000fce00078efe04 */
.L_x_12263:
[----:B------:R-:W-:Y:S05]  /*8450*/  BSYNC B0 ;  /* 0x0000000000007941 */ /* 0x000fea0003800000 */
.L_x_12262:
[----:B------:R-:W0:Y:S02]  /*8460*/  F2I.FTZ.TRUNC.NTZ R0, R0 ;  /* 0x0000000000007305 */ /* 0x000e24000021f100 */
[----:B0-----:R-:W-:Y:S01]  /*8470*/  PRMT R23, R0, 0x7610, R23 ;  /* 0x0000761000177816 */ /* 0x001fe20000000017 */
[----:B------:R-:W-:Y:S06]  /*8480*/  BRA `(.L_x_12247) ;  /* 0x0000000400107947 */ /* 0x000fec0003800000 */
.L_x_12260:
        /* <DEDUP_REMOVED lines=21> */
.L_x_12269:
[----:B------:R-:W-:Y:S05]  /*85e0*/  BSYNC B1 ;  /* 0x0000000000017941 */ /* 0x000fea0003800000 */
.L_x_12268:
[----:B------:R-:W-:Y:S01]  /*85f0*/  LEA R3, R0, 0x37800000, 0x17 ;  /* 0x3780000000037811 */ /* 0x000fe200078eb8ff */
[----:B------:R-:W-:-:S05]  /*8600*/  IMAD.SHL.U32 R0, R2, 0x200000, RZ ;  /* 0x0020000002007824 */ /* 0x000fca00078e00ff */
[----:B------:R-:W-:-:S07]  /*8610*/  LOP3.LUT R0, R3, R0, R4, 0xfe, !PT ;  /* 0x0000000003007212 */ /* 0x000fce00078efe04 */
.L_x_12267:
[----:B------:R-:W-:Y:S05]  /*8620*/  BSYNC B0 ;  /* 0x0000000000007941 */ /* 0x000fea0003800000 */
.L_x_12266:
[----:B------:R-:W0:Y:S02]  /*8630*/  F2I.FTZ.TRUNC.NTZ R0, R0 ;  /* 0x0000000000007305 */ /* 0x000e24000021f100 */
[----:B0-----:R-:W-:Y:S01]  /*8640*/  PRMT R23, R0, 0x7610, R23 ;  /* 0x0000761000177816 */ /* 0x001fe20000000017 */
[----:B------:R-:W-:Y:S06]  /*8650*/  BRA `(.L_x_12247) ;  /* 0x00000000009c7947 */ /* 0x000fec0003800000 */
.L_x_12259:
        /* <DEDUP_REMOVED lines=14> */
.L_x_12273:
[----:B------:R-:W-:Y:S05]  /*8740*/  BSYNC B0 ;  /* 0x0000000000007941 */ /* 0x000fea0003800000 */
.L_x_12272:
[----:B------:R-:W0:Y:S02]  /*8750*/  F2I.FTZ.TRUNC.NTZ R0, R0 ;  /* 0x0000000000007305 */ /* 0x000e24000021f100 */
[----:B0-----:R-:W-:Y:S01]  /*8760*/  PRMT R23, R0, 0x7610, R23 ;  /* 0x0000761000177816 */ /* 0x001fe20000000017 */
[----:B------:R-:W-:Y:S06]  /*8770*/  BRA `(.L_x_12247) ;  /* 0x0000000000547947 */ /* 0x000fec0003800000 */
.L_x_12246:
        /* <DEDUP_REMOVED lines=16> */
.L_x_12274:
[----:B------:R-:W-:Y:S01]  /*8880*/  PRMT R23, RZ, 0x7610, R23 ;  /* 0x00007610ff177816 */ /* 0x000fe20000000017 */
[----:B------:R-:W-:Y:S06]  /*8890*/  BRA `(.L_x_12247) ;  /* 0x00000000000c7947 */ /* 0x000fec0003800000 */
.L_x_12271:
[----:B------:R0:W5:Y:S01]  /*88a0*/  LDG.E.U16 R23, desc[UR36][R2.64] ;  /* 0x0000002402177981 */ /* 0x000162000c1e1500 */
[----:B------:R-:W-:Y:S05]  /*88b0*/  BRA `(.L_x_12247) ;  /* 0x0000000000047947 */ /* 0x000fea0003800000 */
.L_x_12270:
[----:B------:R0:W5:Y:S02]  /*88c0*/  LDG.E.U16 R23, desc[UR36][R2.64] ;  /* 0x0000002402177981 */ /* 0x000164000c1e1500 */
.L_x_12247:
        /* <DEDUP_REMOVED lines=17> */
.L_x_12278:
[----:B------:R0:W5:Y:S01]  /*89e0*/  LDG.E.U8 R0, desc[UR36][R2.64] ;  /* 0x0000002402007981 */ /* 0x000162000c1e1100 */
[----:B------:R-:W-:Y:S05]  /*89f0*/  BRA `(.L_x_12280) ;  /* 0x0000000c00547947 */ /* 0x000fea0003800000 */
.L_x_12277:
        /* <DEDUP_REMOVED lines=8> */
.L_x_12282:
[----:B------:R0:W5:Y:S01]  /*8a80*/  LDG.E.U16 R0, desc[UR36][R2.64] ;  /* 0x0000002402007981 */ /* 0x000162000c1e1500 */
[----:B------:R-:W-:Y:S05]  /*8a90*/  BRA `(.L_x_12280) ;  /* 0x0000000c002c7947 */ /* 0x000fea0003800000 */
.L_x_12281:
[----:B------:R0:W5:Y:S01]  /*8aa0*/  LDG.E.U16 R0, desc[UR36][R2.64] ;  /* 0x0000002402007981 */ /* 0x000162000c1e1500 */
[----:B------:R-:W-:Y:S05]  /*8ab0*/  BRA `(.L_x_12280) ;  /* 0x0000000c00247947 */ /* 0x000fea0003800000 */
.L_x_12276:
        /* <DEDUP_REMOVED lines=9> */
.L_x_12284:
[----:B------:R-:W2:Y:S02]  /*8b50*/  LDG.E.U16 R4, desc[UR36][R2.64] ;  /* 0x0000002402047981 */ /* 0x000ea4000c1e1500 */
[----:B--2---:R-:W-:-:S06]  /*8b60*/  HADD2.F32 R4, -RZ, R4.H0_H0 ;  /* 0x20000004ff047230 */ /* 0x004fcc0000004100 */
[----:B------:R-:W0:Y:S02]  /*8b70*/  F2I.FTZ.TRUNC.NTZ R4, R4 ;  /* 0x0000000400047305 */ /* 0x000e24000021f100 */
[----:B0-----:R-:W-:Y:S01]  /*8b80*/  PRMT R0, R4, 0x7610, R0 ;  /* 0x0000761004007816 */ /* 0x001fe20000000000 */
[----:B------:R-:W-:Y:S06]  /*8b90*/  BRA `(.L_x_12280) ;  /* 0x0000000800ec7947 */ /* 0x000fec0003800000 */
.L_x_12283:
        /* <DEDUP_REMOVED lines=9> */
.L_x_12286:
[----:B------:R-:W2:Y:S02]  /*8c30*/  LDG.E.U16 R2, desc[UR36][R2.64] ;  /* 0x0000002402027981 */ /* 0x000ea4000c1e1500 */
[----:B--2---:R-:W-:-:S06]  /*8c40*/  HADD2.F32 R4, -RZ, R2.H0_H0 ;  /* 0x20000002ff047230 */ /* 0x004fcc0000004100 */
[----:B------:R-:W0:Y:S02]  /*8c50*/  F2I.FTZ.TRUNC.NTZ R4, R4 ;  /* 0x0000000400047305 */ /* 0x000e24000021f100 */
[----:B0-----:R-:W-:Y:S01]  /*8c60*/  PRMT R0, R4, 0x7610, R0 ;  /* 0x0000761004007816 */ /* 0x001fe20000000000 */
[----:B------:R-:W-:Y:S06]  /*8c70*/  BRA `(.L_x_12280) ;  /* 0x0000000800b47947 */ /* 0x000fec0003800000 */
.L_x_12285:
[----:B------:R-:W2:Y:S02]  /*8c80*/  LDG.E.64 R2, desc[UR36][R2.64] ;  /* 0x0000002402027981 */ /* 0x000ea4000c1e1b00 */
[----:B--2---:R0:W1:Y:S01]  /*8c90*/  F2I.F64.TRUNC R0, R2 ;  /* 0x0000000200007311 */ /* 0x004062000030d100 */
[----:B------:R-:W-:Y:S05]  /*8ca0*/  BRA `(.L_x_12280) ;  /* 0x0000000800a87947 */ /* 0x000fea0003800000 */
.L_x_12275:
        /* <DEDUP_REMOVED lines=12> */
.L_x_12289:
[----:B------:R-:W2:Y:S02]  /*8d70*/  LDG.E.64 R2, desc[UR36][R2.64] ;  /* 0x0000002402027981 */ /* 0x000ea4000c1e1b00 */
[----:B--2---:R3:W4:Y:S01]  /*8d80*/  F2I.F64.TRUNC R0, R2 ;  /* 0x0000000200007311 */ /* 0x004722000030d100 */
[----:B------:R-:W-:Y:S05]  /*8d90*/  BRA `(.L_x_12280) ;  /* 0x00000008006c7947 */ /* 0x000fea0003800000 */
.L_x_12288:
        /* <DEDUP_REMOVED lines=28> */
.L_x_12291:
        /* <DEDUP_REMOVED lines=15> */
.L_x_12290:
[----:B------:R-:W2:Y:S02]  /*9050*/  LDG.E.U16 R4, desc[UR36][R2.64] ;  /* 0x0000002402047981 */ /* 0x000ea4000c1e1500 */
[----:B--2---:R-:W-:-:S06]  /*9060*/  IMAD.U32 R4, R4, 0x10000, RZ ;  /* 0x0001000004047824 */ /* 0x004fcc00078e00ff */
[----:B------:R-:W0:Y:S02]  /*9070*/  F2I.FTZ.TRUNC.NTZ R4, R4 ;  /* 0x0000000400047305 */ /* 0x000e24000021f100 */
[----:B0-----:R-:W-:Y:S01]  /*9080*/  PRMT R0, R4, 0x7610, R0 ;  /* 0x0000761004007816 */ /* 0x001fe20000000000 */
[----:B------:R-:W-:Y:S06]  /*9090*/  BRA `(.L_x_12280) ;  /* 0x0000000400ac7947 */ /* 0x000fec0003800000 */
.L_x_12287:
        /* <DEDUP_REMOVED lines=10> */
.L_x_12294:
        /* <DEDUP_REMOVED lines=21> */
.L_x_12298:
[----:B------:R-:W-:Y:S05]  /*9290*/  BSYNC B1 ;  /* 0x0000000000017941 */ /* 0x000fea0003800000 */
.L_x_12297:
[----:B------:R-:W-:Y:S01]  /*92a0*/  IMAD.SHL.U32 R2, R2, 0x100000, RZ ;  /* 0x0010000002027824 */ /* 0x000fe200078e00ff */
[----:B------:R-:W-:-:S04]  /*92b0*/  LEA R3, R0, 0x3b800000, 0x17 ;  /* 0x3b80000000037811 */ /* 0x000fc800078eb8ff */
[----:B------:R-:W-:-:S07]  /*92c0*/  LOP3.LUT R4, R3, R2, R4, 0xfe, !PT ;  /* 0x0000000203047212 */ /* 0x000fce00078efe04 */
.L_x_12296:
[----:B------:R-:W-:Y:S05]  /*92d0*/  BSYNC B0 ;  /* 0x0000000000007941 */ /* 0x000fea0003800000 */
.L_x_12295:
[----:B------:R-:W0:Y:S02]  /*92e0*/  F2I.FTZ.TRUNC.NTZ R4, R4 ;  /* 0x0000000400047305 */ /* 0x000e24000021f100 */
[----:B0-----:R-:W-:Y:S01]  /*92f0*/  PRMT R0, R4, 0x7610, R0 ;  /* 0x0000761004007816 */ /* 0x001fe20000000000 */
[----:B------:R-:W-:Y:S06]  /*9300*/  BRA `(.L_x_12280) ;  /* 0x0000000400107947 */ /* 0x000fec0003800000 */
.L_x_12293:
        /* <DEDUP_REMOVED lines=21> */
.L_x_12302:
[----:B------:R-:W-:Y:S05]  /*9460*/  BSYNC B1 ;  /* 0x0000000000017941 */ /* 0x000fea0003800000 */
.L_x_12301:
[----:B------:R-:W-:Y:S01]  /*9470*/  IMAD.SHL.U32 R2, R2, 0x200000, RZ ;  /* 0x0020000002027824 */ /* 0x000fe200078e00ff */
[----:B------:R-:W-:-:S04]  /*9480*/  LEA R3, R0, 0x37800000, 0x17 ;  /* 0x3780000000037811 */ /* 0x000fc800078eb8ff */
[----:B------:R-:W-:-:S07]  /*9490*/  LOP3.LUT R4, R3, R2, R4, 0xfe, !PT ;  /* 0x0000000203047212 */ /* 0x000fce00078efe04 */
.L_x_12300:
[----:B------:R-:W-:Y:S05]  /*94a0*/  BSYNC B0 ;  /* 0x0000000000007941 */ /* 0x000fea0003800000 */
.L_x_12299:
[----:B------:R-:W0:Y:S02]  /*94b0*/  F2I.FTZ.TRUNC.NTZ R4, R4 ;  /* 0x0000000400047305 */ /* 0x000e24000021f100 */
[----:B0-----:R-:W-:Y:S01]  /*94c0*/  PRMT R0, R4, 0x7610, R0 ;  /* 0x0000761004007816 */ /* 0x001fe20000000000 */
[----:B------:R-:W-:Y:S06]  /*94d0*/  BRA `(.L_x_12280) ;  /* 0x00000000009c7947 */ /* 0x000fec0003800000 */
.L_x_12292:
        /* <DEDUP_REMOVED lines=14> */
.L_x_12306:
[----:B------:R-:W-:Y:S05]  /*95c0*/  BSYNC B0 ;  /* 0x0000000000007941 */ /* 0x000fea0003800000 */
.L_x_12305:
[----:B------:R-:W0:Y:S02]  /*95d0*/  F2I.FTZ.TRUNC.NTZ R4, R4 ;  /* 0x0000000400047305 */ /* 0x000e24000021f100 */
[----:B0-----:R-:W-:Y:S01]  /*95e0*/  PRMT R0, R4, 0x7610, R0 ;  /* 0x0000761004007816 */ /* 0x001fe20000000000 */
[----:B------:R-:W-:Y:S06]  /*95f0*/  BRA `(.L_x_12280) ;  /* 0x0000000000547947 */ /* 0x000fec0003800000 */
.L_x_12279:
        /* <DEDUP_REMOVED lines=16> */
.L_x_12307:
[----:B------:R-:W-:Y:S01]  /*9700*/  PRMT R0, RZ, 0x7610, R0 ;  /* 0x00007610ff007816 */ /* 0x000fe20000000000 */
[----:B------:R-:W-:Y:S06]  /*9710*/  BRA `(.L_x_12280) ;  /* 0x00000000000c7947 */ /* 0x000fec0003800000 */
.L_x_12304:
[----:B------:R1:W5:Y:S01]  /*9720*/  LDG.E.U16 R0, desc[UR36][R2.64] ;  /* 0x0000002402007981 */ /* 0x000362000c1e1500 */
[----:B------:R-:W-:Y:S05]  /*9730*/  BRA `(.L_x_12280) ;  /* 0x0000000000047947 */ /* 0x000fea0003800000 */
.L_x_12303:
[----:B------:R0:W5:Y:S02]  /*9740*/  LDG.E.U16 R0, desc[UR36][R2.64] ;  /* 0x0000002402007981 */ /* 0x000164000c1e1500 */
.L_x_12280:
[----:B------:R-:W4:Y:S01]  /*9750*/  LDC.U8 R6, c[0x0][0x508] ;  /* 0x00014200ff067b82 */ /* 0x000f220000000000 */
[----:B-----5:R-:W-:Y:S01]  /*9760*/  PRMT R22, R22, 0x9910, RZ ;  /* 0x0000991016167816 */ /* 0x020fe200000000ff */
[----:B------:R-:W-:Y:S01]  /*9770*/  ULDC.U16 UR4, c[0x0][0x4f8] ;  /* 0x00013e0000047ab9 */ /* 0x000fe20000000400 */
[----:B------:R-:W-:Y:S01]  /*9780*/  ULDC.U16 UR5, c[0x0][0x4fa] ;  /* 0x00013e8000057ab9 */ /* 0x000fe20000000400 */
[----:B------:R-:W-:Y:S01]  /*9790*/  UPRMT UR4, UR4, 0x9910, URZ ;  /* 0x0000991004047896 */ /* 0x000fe2000800003f */
[----:B0123--:R-:W-:Y:S01]  /*97a0*/  PRMT R3, R23, 0x9910, RZ ;  /* 0x0000991017037816 */ /* 0x00ffe200000000ff */
[----:B------:R-:W-:Y:S01]  /*97b0*/  UPRMT UR5, UR5, 0x9910, URZ ;  /* 0x0000991005057896 */ /* 0x000fe2000800003f */
[----:B----4-:R-:W-:Y:S01]  /*97c0*/  PRMT R2, R0, 0x9910, RZ ;  /* 0x0000991000027816 */ /* 0x010fe200000000ff */
        /* <DEDUP_REMOVED lines=18> */
.L_x_12311:
[----:B------:R0:W-:Y:S01]  /*98f0*/  STG.E.U8 desc[UR36][R16.64], R5 ;  /* 0x0000000510007986 */ /* 0x0001e2000c101124 */
[----:B------:R-:W-:Y:S05]  /*9900*/  BRA `(.L_x_12313) ;  /* 0x0000000c00647947 */ /* 0x000fea0003800000 */
.L_x_12310:
        /* <DEDUP_REMOVED lines=10> */
.L_x_12315:
[----:B------:R-:W-:-:S05]  /*99b0*/  PRMT R3, R5, 0x9910, RZ ;  /* 0x0000991005037816 */ /* 0x000fca00000000ff */
[----:B------:R0:W-:Y:S01]  /*99c0*/  STG.E desc[UR36][R16.64], R3 ;  /* 0x0000000310007986 */ /* 0x0001e2000c101924 */
[----:B------:R-:W-:Y:S05]  /*99d0*/  BRA `(.L_x_12313) ;  /* 0x0000000c00307947 */ /* 0x000fea0003800000 */
.L_x_12314:
[----:B------:R0:W-:Y:S01]  /*99e0*/  STG.E.U16 desc[UR36][R16.64], R5 ;  /* 0x0000000510007986 */ /* 0x0001e2000c101524 */
[----:B------:R-:W-:Y:S05]  /*99f0*/  BRA `(.L_x_12313) ;  /* 0x0000000c00287947 */ /* 0x000fea0003800000 */
.L_x_12309:
        /* <DEDUP_REMOVED lines=9> */
.L_x_12317:
[----:B------:R-:W0:Y:S02]  /*9a90*/  I2F.S16 R0, R5 ;  /* 0x0000000500007306 */ /* 0x000e240000101400 */
[----:B0-----:R-:W-:-:S05]  /*9aa0*/  F2FP.F16.F32.PACK_AB R0, RZ, R0 ;  /* 0x00000000ff00723e */ /* 0x001fca00000000ff */
[----:B------:R0:W-:Y:S01]  /*9ab0*/  STG.E.U16 desc[UR36][R16.64], R0 ;  /* 0x0000000010007986 */ /* 0x0001e2000c101524 */
[----:B------:R-:W-:Y:S05]  /*9ac0*/  BRA `(.L_x_12313) ;  /* 0x0000000800f47947 */ /* 0x000fea0003800000 */
.L_x_12316:
        /* <DEDUP_REMOVED lines=10> */
.L_x_12319:
[----:B------:R-:W0:Y:S02]  /*9b70*/  I2F.S16 R5, R5 ;  /* 0x0000000500057306 */ /* 0x000e240000101400 */
[----:B0-----:R-:W-:-:S04]  /*9b80*/  F2FP.F16.F32.PACK_AB R3, RZ, R5 ;  /* 0x00000005ff03723e */ /* 0x001fc800000000ff */
[----:B------:R-:W-:-:S05]  /*9b90*/  PRMT R3, R3, 0x5410, RZ ;  /* 0x0000541003037816 */ /* 0x000fca00000000ff */
[----:B------:R0:W-:Y:S01]  /*9ba0*/  STG.E desc[UR36][R16.64], R3 ;  /* 0x0000000310007986 */ /* 0x0001e2000c101924 */
[----:B------:R-:W-:Y:S05]  /*9bb0*/  BRA `(.L_x_12313) ;  /* 0x0000000800b87947 */ /* 0x000fea0003800000 */
.L_x_12318:
[----:B------:R-:W0:Y:S02]  /*9bc0*/  I2F.F64.S16 R2, R5 ;  /* 0x0000000500027312 */ /* 0x000e240000101c00 */
[----:B0-----:R0:W-:Y:S01]  /*9bd0*/  STG.E.64 desc[UR36][R16.64], R2 ;  /* 0x0000000210007986 */ /* 0x0011e2000c101b24 */
[----:B------:R-:W-:Y:S05]  /*9be0*/  BRA `(.L_x_12313) ;  /* 0x0000000800ac7947 */ /* 0x000fea0003800000 */
.L_x_12308:
        /* <DEDUP_REMOVED lines=13> */
.L_x_12322:
[----:B------:R-:W0:Y:S01]  /*9cc0*/  I2F.F64.S16 R4, R5 ;  /* 0x0000000500047312 */ /* 0x000e220000101c00 */
[----:B------:R-:W-:-:S05]  /*9cd0*/  CS2R R6, SRZ ;  /* 0x0000000000067805 */ /* 0x000fca000001ff00 */
[----:B0-----:R0:W-:Y:S01]  /*9ce0*/  STG.E.128 desc[UR36][R16.64], R4 ;  /* 0x0000000410007986 */ /* 0x0011e2000c101d24 */
[----:B------:R-:W-:Y:S05]  /*9cf0*/  BRA `(.L_x_12313) ;  /* 0x0000000800687947 */ /* 0x000fea0003800000 */
.L_x_12321:
        /* <DEDUP_REMOVED lines=21> */
.L_x_12326:
[----:B------:R-:W-:Y:S05]  /*9e50*/  BSYNC B0 ;  /* 0x0000000000007941 */ /* 0x000fea0003800000 */
.L_x_12325:
[----:B------:R-:W-:-:S05]  /*9e60*/  LOP3.LUT R3, R0, R3, RZ, 0xfc, !PT ;  /* 0x0000000300037212 */ /* 0x000fca00078efcff */
[----:B------:R0:W-:Y:S01]  /*9e70*/  STG.E.U8 desc[UR36][R16.64], R3 ;  /* 0x0000000310007986 */ /* 0x0001e2000c101124 */
[----:B------:R-:W-:Y:S05]  /*9e80*/  BRA `(.L_x_12313) ;  /* 0x0000000800047947 */ /* 0x000fea0003800000 */
.L_x_12324:
        /* <DEDUP_REMOVED lines=13> */
.L_x_12328:
[----:B------:R-:W-:Y:S01]  /*9f60*/  IMAD.MOV.U32 R0, RZ, RZ, 0x7f ;  /* 0x0000007fff007424 */ /* 0x000fe200078e00ff */
[----:B------:R-:W-:-:S04]  /*9f70*/  ISETP.GT.U32.AND P0, PT, R2, 0x7f800000, PT ;  /* 0x7f8000000200780c */ /* 0x000fc80003f04070 */
[----:B------:R-:W-:-:S09]  /*9f80*/  SEL R0, R0, 0x7c, P0 ;  /* 0x0000007c00007807 */ /* 0x000fd20000000000 */
.L_x_12329:
[----:B------:R-:W-:Y:S05]  /*9f90*/  BSYNC B0 ;  /* 0x0000000000007941 */ /* 0x000fea0003800000 */
.L_x_12327:
[----:B------:R-:W-:-:S04]  /*9fa0*/  LOP3.LUT R2, R5, 0x80000000, RZ, 0xc0, !PT ;  /* 0x8000000005027812 */ /* 0x000fc800078ec0ff */
[----:B------:R-:W-:-:S04]  /*9fb0*/  SHF.R.U32.HI R3, RZ, 0x18, R2 ;  /* 0x00000018ff037819 */ /* 0x000fc80000011602 */
[----:B------:R-:W-:-:S05]  /*9fc0*/  LOP3.LUT R3, R0, R3, RZ, 0xfc, !PT ;  /* 0x0000000300037212 */ /* 0x000fca00078efcff */
[----:B------:R0:W-:Y:S01]  /*9fd0*/  STG.E.U8 desc[UR36][R16.64], R3 ;  /* 0x0000000310007986 */ /* 0x0001e2000c101124 */
[----:B------:R-:W-:Y:S05]  /*9fe0*/  BRA `(.L_x_12313) ;  /* 0x0000000400ac7947 */ /* 0x000fea0003800000 */
.L_x_12323:
[----:B------:R-:W0:Y:S02]  /*9ff0*/  I2F.S16 R0, R5 ;  /* 0x0000000500007306 */ /* 0x000e240000101400 */
[----:B0-----:R-:W-:-:S05]  /*a000*/  F2FP.BF16.F32.PACK_AB R0, RZ, R0 ;  /* 0x00000000ff00723e */ /* 0x001fca00000010ff */
[----:B------:R0:W-:Y:S01]  /*a010*/  STG.E.U16 desc[UR36][R16.64], R0 ;  /* 0x0000000010007986 */ /* 0x0001e2000c101524 */
[----:B------:R-:W-:Y:S05]  /*a020*/  BRA `(.L_x_12313) ;  /* 0x00000004009c7947 */ /* 0x000fea0003800000 */
.L_x_12320:
        /* <DEDUP_REMOVED lines=10> */
.L_x_12332:
        /* <DEDUP_REMOVED lines=17> */
.L_x_12335:
[----:B------:R-:W-:-:S04]  /*a1e0*/  LOP3.LUT R2, R5, 0x80000000, RZ, 0xc0, !PT ;  /* 0x8000000005027812 */ /* 0x000fc800078ec0ff */
[----:B------:R-:W-:-:S04]  /*a1f0*/  SHF.R.U32.HI R3, RZ, 0x18, R2 ;  /* 0x00000018ff037819 */ /* 0x000fc80000011602 */
[----:B------:R-:W-:-:S04]  /*a200*/  LOP3.LUT R0, R0, R3, RZ, 0xfc, !PT ;  /* 0x0000000300007212 */ /* 0x000fc800078efcff */
[----:B------:R-:W-:-:S07]  /*a210*/  PRMT R8, R0, 0x7610, R8 ;  /* 0x0000761000087816 */ /* 0x000fce0000000008 */
.L_x_12334:
[----:B------:R-:W-:Y:S05]  /*a220*/  BSYNC B0 ;  /* 0x0000000000007941 */ /* 0x000fea0003800000 */
.L_x_12333:
[----:B------:R0:W-:Y:S01]  /*a230*/  STG.E.U8 desc[UR36][R16.64], R8 ;  /* 0x0000000810007986 */ /* 0x0001e2000c101124 */
[----:B------:R-:W-:Y:S05]  /*a240*/  BRA `(.L_x_12313) ;  /* 0x0000000400147947 */ /* 0x000fea0003800000 */
.L_x_12331:
        /* <DEDUP_REMOVED lines=17> */
.L_x_12338:
[----:B------:R-:W-:-:S04]  /*a360*/  LOP3.LUT R2, R5, 0x80000000, RZ, 0xc0, !PT ;  /* 0x8000000005027812 */ /* 0x000fc800078ec0ff */
[----:B------:R-:W-:-:S04]  /*a370*/  SHF.R.U32.HI R3, RZ, 0x18, R2 ;  /* 0x00000018ff037819 */ /* 0x000fc80000011602 */
[----:B------:R-:W-:-:S04]  /*a380*/  LOP3.LUT R0, R0, R3, RZ, 0xfc, !PT ;  /* 0x0000000300007212 */ /* 0x000fc800078efcff */
[----:B------:R-:W-:-:S07]  /*a390*/  PRMT R8, R0, 0x7610, R8 ;  /* 0x0000761000087816 */ /* 0x000fce0000000008 */
.L_x_12337:
[----:B------:R-:W-:Y:S05]  /*a3a0*/  BSYNC B0 ;  /* 0x0000000000007941 */ /* 0x000fea0003800000 */
.L_x_12336:
[----:B------:R3:W-:Y:S01]  /*a3b0*/  STG.E.U8 desc[UR36][R16.64], R8 ;  /* 0x0000000810007986 */ /* 0x0007e2000c101124 */
[----:B------:R-:W-:Y:S05]  /*a3c0*/  BRA `(.L_x_12313) ;  /* 0x0000000000b47947 */ /* 0x000fea0003800000 */
.L_x_12330:
        /* <DEDUP_REMOVED lines=22> */
.L_x_12312:
        /* <DEDUP_REMOVED lines=16> */
.L_x_12341:
[----:B------:R-:W-:Y:S05]  /*a630*/  BRA `(.L_x_12313) ;  /* 0x0000000000187947 */ /* 0x000fea0003800000 */
.L_x_12340:
[----:B------:R-:W-:-:S04]  /*a640*/  PRMT R2, R5, 0x9910, RZ ;  /* 0x0000991005027816 */ /* 0x000fc800000000ff */
[----:B------:R-:W-:-:S05]  /*a650*/  SHF.R.S32.HI R3, RZ, 0x1f, R2 ;  /* 0x0000001fff037819 */ /* 0x000fca0000011402 */
[----:B------:R2:W-:Y:S01]  /*a660*/  STG.E.64 desc[UR36][R16.64], R2 ;  /* 0x0000000210007986 */ /* 0x0005e2000c101b24 */
[----:B------:R-:W-:Y:S05]  /*a670*/  BRA `(.L_x_12313) ;  /* 0x0000000000087947 */ /* 0x000fea0003800000 */
.L_x_12339:
[----:B------:R-:W-:-:S05]  /*a680*/  PRMT R3, R5, 0x9910, RZ ;  /* 0x0000991005037816 */ /* 0x000fca00000000ff */
[----:B------:R0:W-:Y:S02]  /*a690*/  STG.E desc[UR36][R16.64], R3 ;  /* 0x0000000310007986 */ /* 0x0001e4000c101924 */
.L_x_12313:
[----:B------:R-:W-:-:S07]  /*a6a0*/  VIADD R19, R19, 0x80 ;  /* 0x0000008013137836 */ /* 0x000fce0000000000 */
.L_x_12207:
[----:B------:R-:W-:Y:S05]  /*a6b0*/  BSYNC B6 ;  /* 0x0000000000067941 */ /* 0x000fea0003800000 */
.L_x_12206:
        /* <DEDUP_REMOVED lines=384> */
.L_x_12344:
        /* <DEDUP_REMOVED lines=20> */
.L_x_12348:
[----:B------:R0:W5:Y:S01]  /*c000*/  LDG.E.U8 R22, desc[UR36][R2.64] ;  /* 0x0000002402167981 */ /* 0x000162000c1e1100 */
[----:B------:R-:W-:Y:S05]  /*c010*/  BRA `(.L_x_12350) ;  /* 0x0000000c00547947 */ /* 0x000fea0003800000 */
.L_x_12347:
        /* <DEDUP_REMOVED lines=8> */
.L_x_12352:
[----:B------:R0:W5:Y:S01]  /*c0a0*/  LDG.E.U16 R22, desc[UR36][R2.64] ;  /* 0x0000002402167981 */ /* 0x000162000c1e1500 */
[----:B------:R-:W-:Y:S05]  /*c0b0*/  BRA `(.L_x_12350) ;  /* 0x0000000c002c7947 */ /* 0x000fea0003800000 */
.L_x_12351:
[----:B------:R0:W5:Y:S01]  /*c0c0*/  LDG.E.U16 R22, desc[UR36][R2.64] ;  /* 0x0000002402167981 */ /* 0x000162000c1e1500 */
[----:B------:R-:W-:Y:S05]  /*c0d0*/  BRA `(.L_x_12350) ;  /* 0x0000000c00247947 */ /* 0x000fea0003800000 */
.L_x_12346:
        /* <DEDUP_REMOVED lines=9> */
.L_x_12354:
[----:B------:R-:W2:Y:S02]  /*c170*/  LDG.E.U16 R0, desc[UR36][R2.64] ;  /* 0x0000002402007981 */ /* 0x000ea4000c1e1500 */
[----:B--2---:R-:W-:-:S06]  /*c180*/  HADD2.F32 R0, -RZ, R0.H0_H0 ;  /* 0x20000000ff007230 */ /* 0x004fcc0000004100 */
[----:B------:R-:W0:Y:S02]  /*c190*/  F2I.FTZ.TRUNC.NTZ R0, R0 ;  /* 0x0000000000007305 */ /* 0x000e24000021f100 */
[----:B0-----:R-:W-:Y:S01]  /*c1a0*/  PRMT R22, R0, 0x7610, R22 ;  /* 0x0000761000167816 */ /* 0x001fe20000000016 */
[----:B------:R-:W-:Y:S06]  /*c1b0*/  BRA `(.L_x_12350) ;  /* 0x0000000800ec7947 */ /* 0x000fec0003800000 */
.L_x_12353:
        /* <DEDUP_REMOVED lines=9> */
.L_x_12356:
[----:B------:R-:W2:Y:S02]  /*c250*/  LDG.E.U16 R2, desc[UR36][R2.64] ;  /* 0x0000002402027981 */ /* 0x000ea4000c1e1500 */
[----:B--2---:R-:W-:-:S06]  /*c260*/  HADD2.F32 R0, -RZ, R2.H0_H0 ;  /* 0x20000002ff007230 */ /* 0x004fcc0000004100 */
[----:B------:R-:W0:Y:S02]  /*c270*/  F2I.FTZ.TRUNC.NTZ R0, R0 ;  /* 0x0000000000007305 */ /* 0x000e24000021f100 */
[----:B0-----:R-:W-:Y:S01]  /*c280*/  PRMT R22, R0, 0x7610, R22 ;  /* 0x0000761000167816 */ /* 0x001fe20000000016 */
[----:B------:R-:W-:Y:S06]  /*c290*/  BRA `(.L_x_12350) ;  /* 0x0000000800b47947 */ /* 0x000fec0003800000 */
.L_x_12355:
[----:B------:R-:W2:Y:S02]  /*c2a0*/  LDG.E.64 R2, desc[UR36][R2.64] ;  /* 0x0000002402027981 */ /* 0x000ea4000c1e1b00 */
[----:B--2---:R0:W1:Y:S01]  /*c2b0*/  F2I.F64.TRUNC R22, R2 ;  /* 0x0000000200167311 */ /* 0x004062000030d100 */
[----:B------:R-:W-:Y:S05]  /*c2c0*/  BRA `(.L_x_12350) ;  /* 0x0000000800a87947 */ /* 0x000fea0003800000 */
.L_x_12345:
        /* <DEDUP_REMOVED lines=12> */
.L_x_12359:
[----:B------:R-:W2:Y:S02]  /*c390*/  LDG.E.64 R2, desc[UR36][R2.64] ;  /* 0x0000002402027981 */ /* 0x000ea4000c1e1b00 */
[----:B--2---:R3:W4:Y:S01]  /*c3a0*/  F2I.F64.TRUNC R22, R2 ;  /* 0x0000000200167311 */ /* 0x004722000030d100 */
[----:B------:R-:W-:Y:S05]  /*c3b0*/  BRA `(.L_x_12350) ;  /* 0x00000008006c7947 */ /* 0x000fea0003800000 */
.L_x_12358:
        /* <DEDUP_REMOVED lines=28> */
.L_x_12361:
        /* <DEDUP_REMOVED lines=15> */
.L_x_12360:
[----:B------:R-:W2:Y:S02]  /*c670*/  LDG.E.U16 R0, desc[UR36][R2.64] ;  /* 0x0000002402007981 */ /* 0x000ea4000c1e1500 */
[----:B--2---:R-:W-:-:S06]  /*c680*/  IMAD.U32 R0, R0, 0x10000, RZ ;  /* 0x0001000000007824 */ /* 0x004fcc00078e00ff */
[----:B------:R-:W0:Y:S02]  /*c690*/  F2I.FTZ.TRUNC.NTZ R0, R0 ;  /* 0x0000000000007305 */ /* 0x000e24000021f100 */
[----:B0-----:R-:W-:Y:S01]  /*c6a0*/  PRMT R22, R0, 0x7610, R22 ;  /* 0x0000761000167816 */ /* 0x001fe20000000016 */
[----:B------:R-:W-:Y:S06]  /*c6b0*/  BRA `(.L_x_12350) ;  /* 0x0000000400ac7947 */ /* 0x000fec0003800000 */
.L_x_12357:
        /* <DEDUP_REMOVED lines=10> */
.L_x_12364:
        /* <DEDUP_REMOVED lines=21> */
.L_x_12368:
[----:B------:R-:W-:Y:S05]  /*c8b0*/  BSYNC B1 ;  /* 0x0000000000017941 */ /* 0x000fea0003800000 */
.L_x_12367:
[----:B------:R-:W-:Y:S01]  /*c8c0*/  LEA R3, R0, 0x3b800000, 0x17 ;  /* 0x3b80000000037811 */ /* 0x000fe200078eb8ff */
[----:B------:R-:W-:-:S05]  /*c8d0*/  IMAD.SHL.U32 R0, R2, 0x100000, RZ ;  /* 0x0010000002007824 */ /* 0x000fca00078e00ff */
[----:B------:R-:W-:-:S07]  /*c8e0*/  LOP3.LUT R0, R3, R0, R4, 0xfe, !PT ;  /* 0x0000000003007212 */ /* 0x000fce00078efe04 */
.L_x_12366:
[----:B------:R-:W-:Y:S05]  /*c8f0*/  BSYNC B0 ;  /* 0x0000000000007941 */ /* 0x000fea0003800000 */
.L_x_12365:
[----:B------:R-:W0:Y:S02]  /*c900*/  F2I.FTZ.TRUNC.NTZ R0, R0 ;  /* 0x0000000000007305 */ /* 0x000e24000021f100 */
[----:B0-----:R-:W-:Y:S01]  /*c910*/  PRMT R22, R0, 0x7610, R22 ;  /* 0x0000761000167816 */ /* 0x001fe20000000016 */
[----:B------:R-:W-:Y:S06]  /*c920*/  BRA `(.L_x_12350) ;  /* 0x0000000400107947 */ /* 0x000fec0003800000 */
.L_x_12363:
        /* <DEDUP_REMOVED lines=21> */
.L_x_12372:
[----:B------:R-:W-:Y:S05]  /*ca80*/  BSYNC B1 ;  /* 0x0000000000017941 */ /* 0x000fea0003800000 */
.L_x_12371:
[----:B------:R-:W-:Y:S01]  /*ca90*/  LEA R3, R0, 0x37800000, 0x17 ;  /* 0x3780000000037811 */ /* 0x000fe200078eb8ff */
[----:B------:R-:W-:-:S05]  /*caa0*/  IMAD.SHL.U32 R0, R2, 0x200000, RZ ;  /* 0x0020000002007824 */ /* 0x000fca00078e00ff */
[----:B------:R-:W-:-:S07]  /*cab0*/  LOP3.LUT R0, R3, R0, R4, 0xfe, !PT ;  /* 0x0000000003007212 */ /* 0x000fce00078efe04 */
.L_x_12370:
[----:B------:R-:W-:Y:S05]  /*cac0*/  BSYNC B0 ;  /* 0x0000000000007941 */ /* 0x000fea0003800000 */
.L_x_12369:
[----:B------:R-:W0:Y:S02]  /*cad0*/  F2I.FTZ.TRUNC.NTZ R0, R0 ;  /* 0x0000000000007305 */ /* 0x000e24000021f100 */
[----:B0-----:R-:W-:Y:S01]  /*cae0*/  PRMT R22, R0, 0x7610, R22 ;  /* 0x0000761000167816 */ /* 0x001fe20000000016 */
[----:B------:R-:W-:Y:S06]  /*caf0*/  BRA `(.L_x_12350) ;  /* 0x00000000009c7947 */ /* 0x000fec0003800000 */
.L_x_12362:
        /* <DEDUP_REMOVED lines=14> */
.L_x_12376:
[----:B------:R-:W-:Y:S05]  /*cbe0*/  BSYNC B0 ;  /* 0x0000000000007941 */ /* 0x000fea0003800000 */
.L_x_12375:
[----:B------:R-:W0:Y:S02]  /*cbf0*/  F2I.FTZ.TRUNC.NTZ R0, R0 ;  /* 0x0000000000007305 */ /* 0x000e24000021f100 */
[----:B0-----:R-:W-:Y:S01]  /*cc00*/  PRMT R22, R0, 0x7610, R22 ;  /* 0x0000761000167816 */ /* 0x001fe20000000016 */
[----:B------:R-:W-:Y:S06]  /*cc10*/  BRA `(.L_x_12350) ;  /* 0x0000000000547947 */ /* 0x000fec0003800000 */
.L_x_12349:
        /* <DEDUP_REMOVED lines=16> */
.L_x_12377:
[----:B------:R-:W-:Y:S01]  /*cd20*/  PRMT R22, RZ, 0x7610, R22 ;  /* 0x00007610ff167816 */ /* 0x000fe20000000016 */
[----:B------:R-:W-:Y:S06]  /*cd30*/  BRA `(.L_x_12350) ;  /* 0x00000000000c7947 */ /* 0x000fec0003800000 */
.L_x_12374:
[----:B------:R2:W5:Y:S01]  /*cd40*/  LDG.E.U16 R22, desc[UR36][R2.64] ;  /* 0x0000002402167981 */ /* 0x000562000c1e1500 */
[----:B------:R-:W-:Y:S05]  /*cd50*/  BRA `(.L_x_12350) ;  /* 0x0000000000047947 */ /* 0x000fea0003800000 */
.L_x_12373:
[----:B------:R1:W5:Y:S02]  /*cd60*/  LDG.E.U16 R22, desc[UR36][R2.64] ;  /* 0x0000002402167981 */ /* 0x000364000c1e1500 */
.L_x_12350:
        /* <DEDUP_REMOVED lines=17> */
.L_x_12381:
[----:B------:R0:W5:Y:S01]  /*ce80*/  LDG.E.U8 R23, desc[UR36][R2.64] ;  /* 0x0000002402177981 */ /* 0x000162000c1e1100 */
[----:B------:R-:W-:Y:S05]  /*ce90*/  BRA `(.L_x_12383) ;  /* 0x0000000c00547947 */ /* 0x000fea0003800000 */
.L_x_12380:
        /* <DEDUP_REMOVED lines=8> */
.L_x_12385:
[----:B------:R0:W5:Y:S01]  /*cf20*/  LDG.E.U16 R23, desc[UR36][R2.64] ;  /* 0x0000002402177981 */ /* 0x000162000c1e1500 */
[----:B------:R-:W-:Y:S05]  /*cf30*/  BRA `(.L_x_12383) ;  /* 0x0000000c002c7947 */ /* 0x000fea0003800000 */
.L_x_12384:
[----:B------:R0:W5:Y:S01]  /*cf40*/  LDG.E.U16 R23, desc[UR36][R2.64] ;  /* 0x0000002402177981 */ /* 0x000162000c1e1500 */
[----:B------:R-:W-:Y:S05]  /*cf50*/  BRA `(.L_x_12383) ;  /* 0x0000000c00247947 */ /* 0x000fea0003800000 */
.L_x_12379:
[----:B------:R-:W-:-:S13]  /*cf60*/  ISETP.GT.AND P0, PT, R0, 0x6, PT ;  /* 0x000000060000780c */ /* 0x000fda0003f04270 */
[----:B------:R-:W-:Y:S05]  /*cf70*/  @P0 BRA `(.L_x_12386) ;  /* 0x0000000000300947 */ /* 0x000fea0003800000 */
[----:B------:R-:W-:-:S13]  /*cf80*/  ISETP.NE.AND P0, PT, R0, 0x5, PT ;  /* 0x000000050000780c */ /* 0x000fda0003f05270 */
[----:B------:R-:W-:Y:S05]  /*cf90*/  @!P0 BRA `(.L_x_12387) ;  /* 0x0000000000148947 */ /* 0x000fea0003800000 */
[----:B------:R-:W-:-:S13]  /*cfa0*/  ISETP.NE.AND P0, PT, R0, 0x6, PT ;  /* 0x000000060000780c */ /* 0x000fda0003f05270 */
[----:B------:R-:W-:Y:S05]  /*cfb0*/  @P0 BRA `(.L_x_12382) ;  /* 0x0000000800b80947 */ /* 0x000fea0003800000 */
[----:B------:R-:W2:Y:S02]  /*cfc0*/  LDG.E R2, desc[UR36][R2.64] ;  /* 0x0000002402027981 */ /* 0x000ea4000c1e1900 */
[----:B--2---:R4:W0:Y:S01]  /*cfd0*/  F2I.FTZ.TRUNC.NTZ R23, R2 ;  /* 0x0000000200177305 */ /* 0x004822000021f100 */
[----:B------:R-:W-:Y:S05]  /*cfe0*/  BRA `(.L_x_12383) ;  /* 0x0000000c00007947 */ /* 0x000fea0003800000 */
.L_x_12387:
[----:B------:R-:W2:Y:S02]  /*cff0*/  LDG.E.U16 R0, desc[UR36][R2.64] ;  /* 0x0000002402007981 */ /* 0x000ea4000c1e1500 */
[----:B--2---:R-:W-:-:S06]  /*d000*/  HADD2.F32 R0, -RZ, R0.H0_H0 ;  /* 0x20000000ff007230 */ /* 0x004fcc0000004100 */
[----:B------:R-:W0:Y:S02]  /*d010*/  F2I.FTZ.TRUNC.NTZ R0, R0 ;  /* 0x0000000000007305 */ /* 0x000e24000021f100 */
[----:B0-----:R-:W-:Y:S01]  /*d020*/  PRMT R23, R0, 0x7610, R23 ;  /* 0x0000761000177816 */ /* 0x001fe20000000017 */
[----:B------:R-:W-:Y:S06]  /*d030*/  BRA `(.L_x_12383) ;  /* 0x0000000800ec7947 */ /* 0x000fec0003800000 */
.L_x_12386:
[----:B------:R-:W-:-:S13]  /*d040*/  ISETP.NE.AND P0, PT, R0, 0x7, PT ;  /* 0x000000070000780c */ /* 0x000fda0003f05270 */
[----:B------:R-:W-:Y:S05]  /*d050*/  @!P0 BRA `(.L_x_12388) ;  /* 0x0000000000308947 */ /* 0x000fea0003800000 */
[----:B------:R-:W-:-:S13]  /*d060*/  ISETP.NE.AND P0, PT, R0, 0x8, PT ;  /* 0x000000080000780c */ /* 0x000fda0003f05270 */
[----:B------:R-:W-:Y:S05]  /*d070*/  @!P0 BRA `(.L_x_12389) ;  /* 0x0000000000148947 */ /* 0x000fea0003800000 */
[----:B------:R-:W-:-:S13]  /*d080*/  ISETP.NE.AND P0, PT, R0, 0x9, PT ;  /* 0x000000090000780c */ /* 0x000fda0003f05270 */
[----:B------:R-:W-:Y:S05]  /*d090*/  @P0 BRA `(.L_x_12382) ;  /* 0x0000000800800947 */ /* 0x000fea0003800000 */
[----:B------:R-:W2:Y:S02]  /*d0a0*/  LDG.E R2, desc[UR36][R2.64] ;  /* 0x0000002402027981 */ /* 0x000ea4000c1e1900 */
[----:B--2---:R2:W3:Y:S01]  /*d0b0*/  F2I.FTZ.TRUNC.NTZ R23, R2 ;  /* 0x0000000200177305 */ /* 0x0044e2000021f100 */
[----:B------:R-:W-:Y:S05]  /*d0c0*/  BRA `(.L_x_12383) ;  /* 0x0000000800c87947 */ /* 0x000fea0003800000 */
.L_x_12389:
[----:B------:R-:W2:Y:S02]  /*d0d0*/  LDG.E.U16 R2, desc[UR36][R2.64] ;  /* 0x0000002402027981 */ /* 0x000ea4000c1e1500 */
[----:B--2---:R-:W-:-:S06]  /*d0e0*/  HADD2.F32 R0, -RZ, R2.H0_H0 ;  /* 0x20000002ff007230 */ /* 0x004fcc0000004100 */
[----:B------:R-:W0:Y:S02]  /*d0f0*/  F2I.FTZ.TRUNC.NTZ R0, R0 ;  /* 0x0000000000007305 */ /* 0x000e24000021f100 */
[----:B0-----:R-:W-:Y:S01]  /*d100*/  PRMT R23, R0, 0x7610, R23 ;  /* 0x0000761000177816 */ /* 0x001fe20000000017 */
[----:B------:R-:W-:Y:S06]  /*d110*/  BRA `(.L_x_12383) ;  /* 0x0000000800b47947 */ /* 0x000fec0003800000 */
.L_x_12388:
[----:B------:R-:W2:Y:S02]  /*d120*/  LDG.E.64 R2, desc[UR36][R2.64] ;  /* 0x0000002402027981 */ /* 0x000ea4000c1e1b00 */
[----:B--2---:R0:W1:Y:S01]  /*d130*/  F2I.F64.TRUNC R23, R2 ;  /* 0x0000000200177311 */ /* 0x004062000030d100 */
[----:B------:R-:W-:Y:S05]  /*d140*/  BRA `(.L_x_12383) ;  /* 0x0000000800a87947 */ /* 0x000fea0003800000 */
.L_x_12378:
        /* <DEDUP_REMOVED lines=12> */
.L_x_12392:
[----:B------:R-:W2:Y:S02]  /*d210*/  LDG.E.64 R2, desc[UR36][R2.64] ;  /* 0x0000002402027981 */ /* 0x000ea4000c1e1b00 */
[----:B--2---:R0:W1:Y:S01]  /*d220*/  F2I.F64.TRUNC R23, R2 ;  /* 0x0000000200177311 */ /* 0x004062000030d100 */
[----:B------:R-:W-:Y:S05]  /*d230*/  BRA `(.L_x_12383) ;  /* 0x00000008006c7947 */ /* 0x000fea0003800000 */
.L_x_12391:
        /* <DEDUP_REMOVED lines=28> */
.L_x_12394:
        /* <DEDUP_REMOVED lines=15> */
.L_x_12393:
[----:B------:R-:W2:Y:S02]  /*d4f0*/  LDG.E.U16 R0, desc[UR36][R2.64] ;  /* 0x0000002402007981 */ /* 0x000ea4000c1e1500 */
[----:B--2---:R-:W-:-:S06]  /*d500*/  IMAD.U32 R0, R0, 0x10000, RZ ;  /* 0x0001000000007824 */ /* 0x004fcc00078e00ff */
[----:B------:R-:W0:Y:S02]  /*d510*/  F2I.FTZ.TRUNC.NTZ R0, R0 ;  /* 0x0000000000007305 */ /* 0x000e24000021f100 */
[----:B0-----:R-:W-:Y:S01]  /*d520*/  PRMT R23, R0, 0x7610, R23 ;  /* 0x0000761000177816 */ /* 0x001fe20000000017 */
[----:B------:R-:W-:Y:S06]  /*d530*/  BRA `(.L_x_12383) ;  /* 0x0000000400ac7947 */ /* 0x000fec0003800000 */
.L_x_12390:
        /* <DEDUP_REMOVED lines=10> */
.L_x_12397:
        /* <DEDUP_REMOVED lines=21> */
.L_x_12401:
[----:B------:R-:W-:Y:S05]  /*d730*/  BSYNC B1 ;  /* 0x0000000000017941 */ /* 0x000fea0003800000 */
.L_x_12400:
[----:B------:R-:W-:Y:S01]  /*d740*/  LEA R3, R0, 0x3b800000, 0x17 ;  /* 0x3b80000000037811 */ /* 0x000fe200078eb8ff */
[----:B------:R-:W-:-:S05]  /*d750*/  IMAD.SHL.U32 R0, R2, 0x100000, RZ ;  /* 0x0010000002007824 */ /* 0x000fca00078e00ff */
[----:B------:R-:W-:-:S07]  /*d760*/  LOP3.LUT R0, R3, R0, R4, 0xfe, !PT ;  /* 0x0000000003007212 */ /* 0x000fce00078efe04 */
.L_x_12399:
[----:B------:R-:W-:Y:S05]  /*d770*/  BSYNC B0 ;  /* 0x0000000000007941 */ /* 0x000fea0003800000 */
.L_x_12398:
[----:B------:R-:W0:Y:S02]  /*d780*/  F2I.FTZ.TRUNC.NTZ R0, R0 ;  /* 0x0000000000007305 */ /* 0x000e24000021f100 */
[----:B0-----:R-:W-:Y:S01]  /*d790*/  PRMT R23, R0, 0x7610, R23 ;  /* 0x0000761000177816 */ /* 0x001fe20000000017 */
[----:B------:R-:W-:Y:S06]  /*d7a0*/  BRA `(.L_x_12383) ;  /* 0x0000000400107947 */ /* 0x000fec0003800000 */
.L_x_12396:
        /* <DEDUP_REMOVED lines=21> */
.L_x_12405:
[----:B------:R-:W-:Y:S05]  /*d900*/  BSYNC B1 ;  /* 0x0000000000017941 */ /* 0x000fea0003800000 */
.L_x_12404:
[----:B------:R-:W-:Y:S01]  /*d910*/  LEA R3, R0, 0x37800000, 0x17 ;  /* 0x3780000000037811 */ /* 0x000fe200078eb8ff */
[----:B------:R-:W-:-:S05]  /*d920*/  IMAD.SHL.U32 R0, R2, 0x200000, RZ ;  /* 0x0020000002007824 */ /* 0x000fca00078e00ff */
[----:B------:R-:W-:-:S07]  /*d930*/  LOP3.LUT R0, R3, R0, R4, 0xfe, !PT ;  /* 0x0000000003007212 */ /* 0x000fce00078efe04 */
.L_x_12403:
[----:B------:R-:W-:Y:S05]  /*d940*/  BSYNC B0 ;  /* 0x0000000000007941 */ /* 0x000fea0003800000 */
.L_x_12402:
[----:B------:R-:W0:Y:S02]  /*d950*/  F2I.FTZ.TRUNC.NTZ R0, R0 ;  /* 0x0000000000007305 */ /* 0x000e24000021f100 */
[----:B0-----:R-:W-:Y:S01]  /*d960*/  PRMT R23, R0, 0x7610, R23 ;  /* 0x0000761000177816 */ /* 0x001fe20000000017 */
[----:B------:R-:W-:Y:S06]  /*d970*/  BRA `(.L_x_12383) ;  /* 0x00000000009c7947 */ /* 0x000fec0003800000 */
.L_x_12395:
        /* <DEDUP_REMOVED lines=14> */
.L_x_12409:
[----:B------:R-:W-:Y:S05]  /*da60*/  BSYNC B0 ;  /* 0x0000000000007941 */ /* 0x000fea0003800000 */
.L_x_12408:
[----:B------:R-:W0:Y:S02]  /*da70*/  F2I.FTZ.TRUNC.NTZ R0, R0 ;  /* 0x0000000000007305 */ /* 0x000e24000021f100 */
[----:B0-----:R-:W-:Y:S01]  /*da80*/  PRMT R23, R0, 0x7610, R23 ;  /* 0x0000761000177816 */ /* 0x001fe20000000017 */
[----:B------:R-:W-:Y:S06]  /*da90*/  BRA `(.L_x_12383) ;  /* 0x0000000000547947 */ /* 0x000fec0003800000 */
.L_x_12382:
        /* <DEDUP_REMOVED lines=16> */
.L_x_12410:
[----:B------:R-:W-:Y:S01]  /*dba0*/  PRMT R23, RZ, 0x7610, R23 ;  /* 0x00007610ff177816 */ /* 0x000fe20000000017 */
[----:B------:R-:W-:Y:S06]  /*dbb0*/  BRA `(.L_x_12383) ;  /* 0x00000000000c7947 */ /* 0x000fec0003800000 */
.L_x_12407:
[----:B------:R0:W5:Y:S01]  /*dbc0*/  LDG.E.U16 R23, desc[UR36][R2.64] ;  /* 0x0000002402177981 */ /* 0x000162000c1e1500 */
[----:B------:R-:W-:Y:S05]  /*dbd0*/  BRA `(.L_x_12383) ;  /* 0x0000000000047947 */ /* 0x000fea0003800000 */
.L_x_12406:
[----:B------:R0:W5:Y:S02]  /*dbe0*/  LDG.E.U16 R23, desc[UR36][R2.64] ;  /* 0x0000002402177981 */ /* 0x000164000c1e1500 */
.L_x_12383:
[----:B------:R-:W1:Y:S01]  /*dbf0*/  LDC.U8 R4, c[0x0][0x50b] ;  /* 0x000142c0ff047b82 */ /* 0x000e620000000000 */
[----:B------:R-:W-:Y:S02]  /*dc00*/  ULDC.64 UR4, c[0x0][0x4f0] ;  /* 0x00013c0000047ab9 */ /* 0x000fe40000000a00 */
        /* <DEDUP_REMOVED lines=15> */
.L_x_12414:
[----:B------:R0:W5:Y:S01]  /*dd00*/  LDG.E.U8 R0, desc[UR36][R2.64] ;  /* 0x0000002402007981 */ /* 0x000162000c1e1100 */
[----:B------:R-:W-:Y:S05]  /*dd10*/  BRA `(.L_x_12416) ;  /* 0x0000000c00547947 */ /* 0x000fea0003800000 */
.L_x_12413:
        /* <DEDUP_REMOVED lines=8> */
.L_x_12418:
[----:B------:R0:W5:Y:S01]  /*dda0*/  LDG.E.U16 R0, desc[UR36][R2.64] ;  /* 0x0000002402007981 */ /* 0x000162000c1e1500 */
[----:B------:R-:W-:Y:S05]  /*ddb0*/  BRA `(.L_x_12416) ;  /* 0x0000000c002c7947 */ /* 0x000fea0003800000 */
.L_x_12417:
[----:B------:R0:W5:Y:S01]  /*ddc0*/  LDG.E.U16 R0, desc[UR36][R2.64] ;  /* 0x0000002402007981 */ /* 0x000162000c1e1500 */
[----:B------:R-:W-:Y:S05]  /*ddd0*/  BRA `(.L_x_12416) ;  /* 0x0000000c00247947 */ /* 0x000fea0003800000 */
.L_x_12412:
        /* <DEDUP_REMOVED lines=9> */
.L_x_12420:
[----:B------:R-:W2:Y:S02]  /*de70*/  LDG.E.U16 R4, desc[UR36][R2.64] ;  /* 0x0000002402047981 */ /* 0x000ea4000c1e1500 */
[----:B--2---:R-:W-:-:S06]  /*de80*/  HADD2.F32 R4, -RZ, R4.H0_H0 ;  /* 0x20000004ff047230 */ /* 0x004fcc0000004100 */
[----:B------:R-:W0:Y:S02]  /*de90*/  F2I.FTZ.TRUNC.NTZ R4, R4 ;  /* 0x0000000400047305 */ /* 0x000e24000021f100 */
[----:B0-----:R-:W-:Y:S01]  /*dea0*/  PRMT R0, R4, 0x7610, R0 ;  /* 0x0000761004007816 */ /* 0x001fe20000000000 */
[----:B------:R-:W-:Y:S06]  /*deb0*/  BRA `(.L_x_12416) ;  /* 0x0000000800ec7947 */ /* 0x000fec0003800000 */
.L_x_12419:
        /* <DEDUP_REMOVED lines=9> */
.L_x_12422:
[----:B------:R-:W2:Y:S02]  /*df50*/  LDG.E.U16 R2, desc[UR36][R2.64] ;  /* 0x0000002402027981 */ /* 0x000ea4000c1e1500 */
[----:B--2---:R-:W-:-:S06]  /*df60*/  HADD2.F32 R4, -RZ, R2.H0_H0 ;  /* 0x20000002ff047230 */ /* 0x004fcc0000004100 */
[----:B------:R-:W0:Y:S02]  /*df70*/  F2I.FTZ.TRUNC.NTZ R4, R4 ;  /* 0x0000000400047305 */ /* 0x000e24000021f100 */
[----:B0-----:R-:W-:Y:S01]  /*df80*/  PRMT R0, R4, 0x7610, R0 ;  /* 0x0000761004007816 */ /* 0x001fe20000000000 */
[----:B------:R-:W-:Y:S06]  /*df90*/  BRA `(.L_x_12416) ;  /* 0x0000000800b47947 */ /* 0x000fec0003800000 */
.L_x_12421:
[----:B------:R-:W2:Y:S02]  /*dfa0*/  LDG.E.64 R2, desc[UR36][R2.64] ;  /* 0x0000002402027981 */ /* 0x000ea4000c1e1b00 */
[----:B--2---:R0:W1:Y:S01]  /*dfb0*/  F2I.F64.TRUNC R0, R2 ;  /* 0x0000000200007311 */ /* 0x004062000030d100 */
[----:B------:R-:W-:Y:S05]  /*dfc0*/  BRA `(.L_x_12416) ;  /* 0x0000000800a87947 */ /* 0x000fea0003800000 */
.L_x_12411:
        /* <DEDUP_REMOVED lines=12> */
.L_x_12425:
[----:B------:R-:W2:Y:S02]  /*e090*/  LDG.E.64 R2, desc[UR36][R2.64] ;  /* 0x0000002402027981 */ /* 0x000ea4000c1e1b00 */
[----:B--2---:R0:W1:Y:S01]  /*e0a0*/  F2I.F64.TRUNC R0, R2 ;  /* 0x0000000200007311 */ /* 0x004062000030d100 */
[----:B------:R-:W-:Y:S05]  /*e0b0*/  BRA `(.L_x_12416) ;  /* 0x00000008006c7947 */ /* 0x000fea0003800000 */
.L_x_12424:
        /* <DEDUP_REMOVED lines=28> */
.L_x_12427:
        /* <DEDUP_REMOVED lines=15> */
.L_x_12426:
[----:B------:R-:W2:Y:S02]  /*e370*/  LDG.E.U16 R4, desc[UR36][R2.64] ;  /* 0x0000002402047981 */ /* 0x000ea4000c1e1500 */
[----:B--2---:R-:W-:-:S06]  /*e380*/  IMAD.U32 R4, R4, 0x10000, RZ ;  /* 0x0001000004047824 */ /* 0x004fcc00078e00ff */
[----:B------:R-:W0:Y:S02]  /*e390*/  F2I.FTZ.TRUNC.NTZ R4, R4 ;  /* 0x0000000400047305 */ /* 0x000e24000021f100 */
[----:B0-----:R-:W-:Y:S01]  /*e3a0*/  PRMT R0, R4, 0x7610, R0 ;  /* 0x0000761004007816 */ /* 0x001fe20000000000 */
[----:B------:R-:W-:Y:S06]  /*e3b0*/  BRA `(.L_x_12416) ;  /* 0x0000000400ac7947 */ /* 0x000fec0003800000 */
.L_x_12423:
        /* <DEDUP_REMOVED lines=10> */
.L_x_12430:
        /* <DEDUP_REMOVED lines=21> */
.L_x_12434:
[----:B------:R-:W-:Y:S05]  /*e5b0*/  BSYNC B1 ;  /* 0x0000000000017941 */ /* 0x000fea0003800000 */
.L_x_12433:
[----:B------:R-:W-:Y:S01]  /*e5c0*/  IMAD.SHL.U32 R2, R2, 0x100000, RZ ;  /* 0x0010000002027824 */ /* 0x000fe200078e00ff */
[----:B------:R-:W-:-:S04]  /*e5d0*/  LEA R3, R0, 0x3b800000, 0x17 ;  /* 0x3b80000000037811 */ /* 0x000fc800078eb8ff */
[----:B------:R-:W-:-:S07]  /*e5e0*/  LOP3.LUT R4, R3, R2, R4, 0xfe, !PT ;  /* 0x0000000203047212 */ /* 0x000fce00078efe04 */
.L_x_12432:
[----:B------:R-:W-:Y:S05]  /*e5f0*/  BSYNC B0 ;  /* 0x0000000000007941 */ /* 0x000fea0003800000 */
.L_x_12431:
[----:B------:R-:W0:Y:S02]  /*e600*/  F2I.FTZ.TRUNC.NTZ R4, R4 ;  /* 0x0000000400047305 */ /* 0x000e24000021f100 */
[----:B0-----:R-:W-:Y:S01]  /*e610*/  PRMT R0, R4, 0x7610, R0 ;  /* 0x0000761004007816 */ /* 0x001fe20000000000 */
[----:B------:R-:W-:Y:S06]  /*e620*/  BRA `(.L_x_12416) ;  /* 0x0000000400107947 */ /* 0x000fec0003800000 */
.L_x_12429:
        /* <DEDUP_REMOVED lines=21> */
.L_x_12438:
[----:B------:R-:W-:Y:S05]  /*e780*/  BSYNC B1 ;  /* 0x0000000000017941 */ /* 0x000fea0003800000 */
.L_x_12437:
[----:B------:R-:W-:Y:S01]  /*e790*/  IMAD.SHL.U32 R2, R2, 0x200000, RZ ;  /* 0x0020000002027824 */ /* 0x000fe200078e00ff */
[----:B------:R-:W-:-:S04]  /*e7a0*/  LEA R3, R0, 0x37800000, 0x17 ;  /* 0x3780000000037811 */ /* 0x000fc800078eb8ff */
[----:B------:R-:W-:-:S07]  /*e7b0*/  LOP3.LUT R4, R3, R2, R4, 0xfe, !PT ;  /* 0x0000000203047212 */ /* 0x000fce00078efe04 */
.L_x_12436:
[----:B------:R-:W-:Y:S05]  /*e7c0*/  BSYNC B0 ;  /* 0x0000000000007941 */ /* 0x000fea0003800000 */
.L_x_12435:
[----:B------:R-:W0:Y:S02]  /*e7d0*/  F2I.FTZ.TRUNC.NTZ R4, R4 ;  /* 0x0000000400047305 */ /* 0x000e24000021f100 */
[----:B0-----:R-:W-:Y:S01]  /*e7e0*/  PRMT R0, R4, 0x7610, R0 ;  /* 0x0000761004007816 */ /* 0x001fe20000000000 */
[----:B------:R-:W-:Y:S06]  /*e7f0*/  BRA `(.L_x_12416) ;  /* 0x00000000009c7947 */ /* 0x000fec0003800000 */
.L_x_12428:
        /* <DEDUP_REMOVED lines=14> */
.L_x_12442:
[----:B------:R-:W-:Y:S05]  /*e8e0*/  BSYNC B0 ;  /* 0x0000000000007941 */ /* 0x000fea0003800000 */
.L_x_12441:
[----:B------:R-:W0:Y:S02]  /*e8f0*/  F2I.FTZ.TRUNC.NTZ R4, R4 ;  /* 0x0000000400047305 */ /* 0x000e24000021f100 */
[----:B0-----:R-:W-:Y:S01]  /*e900*/  PRMT R0, R4, 0x7610, R0 ;  /* 0x0000761004007816 */ /* 0x001fe20000000000 */
[----:B------:R-:W-:Y:S06]  /*e910*/  BRA `(.L_x_12416) ;  /* 0x0000000000547947 */ /* 0x000fec0003800000 */
.L_x_12415:
        /* <DEDUP_REMOVED lines=16> */
.L_x_12443:
[----:B------:R-:W-:Y:S01]  /*ea20*/  PRMT R0, RZ, 0x7610, R0 ;  /* 0x00007610ff007816 */ /* 0x000fe20000000000 */
[----:B------:R-:W-:Y:S06]  /*ea30*/  BRA `(.L_x_12416) ;  /* 0x00000000000c7947 */ /* 0x000fec0003800000 */
.L_x_12440:
[----:B------:R0:W5:Y:S01]  /*ea40*/  LDG.E.U16 R0, desc[UR36][R2.64] ;  /* 0x0000002402007981 */ /* 0x000162000c1e1500 */
[----:B------:R-:W-:Y:S05]  /*ea50*/  BRA `(.L_x_12416) ;  /* 0x0000000000047947 */ /* 0x000fea0003800000 */
.L_x_12439:
[----:B------:R4:W5:Y:S02]  /*ea60*/  LDG.E.U16 R0, desc[UR36][R2.64] ;  /* 0x0000002402007981 */ /* 0x000964000c1e1500 */
.L_x_12416:
[----:B------:R-:W1:Y:S01]  /*ea70*/  LDC.U8 R6, c[0x0][0x508] ;  /* 0x00014200ff067b82 */ /* 0x000e620000000000 */
[----:B-----5:R-:W-:Y:S01]  /*ea80*/  PRMT R22, R22, 0x9910, RZ ;  /* 0x0000991016167816 */ /* 0x020fe200000000ff */
[----:B------:R-:W-:Y:S01]  /*ea90*/  ULDC.U16 UR4, c[0x0][0x4f8] ;  /* 0x00013e0000047ab9 */ /* 0x000fe20000000400 */
[----:B------:R-:W-:Y:S01]  /*eaa0*/  ULDC.U16 UR5, c[0x0][0x4fa] ;  /* 0x00013e8000057ab9 */ /* 0x000fe20000000400 */
[----:B------:R-:W-:Y:S01]  /*eab0*/  UPRMT UR4, UR4, 0x9910, URZ ;  /* 0x0000991004047896 */ /* 0x000fe2000800003f */
[----:B0-234-:R-:W-:Y:S01]  /*eac0*/  PRMT R3, R23, 0x9910, RZ ;  /* 0x0000991017037816 */ /* 0x01dfe200000000ff */
[----:B------:R-:W-:Y:S01]  /*ead0*/  UPRMT UR5, UR5, 0x9910, URZ ;  /* 0x0000991005057896 */ /* 0x000fe2000800003f */
[----:B-1----:R-:W-:Y:S01]  /*eae0*/  PRMT R2, R0, 0x9910, RZ ;  /* 0x0000991000027816 */ /* 0x002fe200000000ff */
        /* <DEDUP_REMOVED lines=18> */
.L_x_12447:
[----:B------:R0:W-:Y:S01]  /*ec10*/  STG.E.U8 desc[UR36][R16.64], R5 ;  /* 0x0000000510007986 */ /* 0x0001e2000c101124 */
[----:B------:R-:W-:Y:S05]  /*ec20*/  BRA `(.L_x_12449) ;  /* 0x0000000c00647947 */ /* 0x000fea0003800000 */
.L_x_12446:
        /* <DEDUP_REMOVED lines=10> */
.L_x_12451:
[----:B------:R-:W-:-:S05]  /*ecd0*/  PRMT R3, R5, 0x9910, RZ ;  /* 0x0000991005037816 */ /* 0x000fca00000000ff */
[----:B------:R0:W-:Y:S01]  /*ece0*/  STG.E desc[UR36][R16.64], R3 ;  /* 0x0000000310007986 */ /* 0x0001e2000c101924 */
[----:B------:R-:W-:Y:S05]  /*ecf0*/  BRA `(.L_x_12449) ;  /* 0x0000000c00307947 */ /* 0x000fea0003800000 */
.L_x_12450:
[----:B------:R0:W-:Y:S01]  /*ed00*/  STG.E.U16 desc[UR36][R16.64], R5 ;  /* 0x0000000510007986 */ /* 0x0001e2000c101524 */
[----:B------:R-:W-:Y:S05]  /*ed10*/  BRA `(.L_x_12449) ;  /* 0x0000000c00287947 */ /* 0x000fea0003800000 */
.L_x_12445:
        /* <DEDUP_REMOVED lines=9> */
.L_x_12453:
[----:B------:R-:W0:Y:S02]  /*edb0*/  I2F.S16 R0, R5 ;  /* 0x0000000500007306 */ /* 0x000e240000101400 */
[----:B0-----:R-:W-:-:S05]  /*edc0*/  F2FP.F16.F32.PACK_AB R0, RZ, R0 ;  /* 0x00000000ff00723e */ /* 0x001fca00000000ff */
[----:B------:R0:W-:Y:S01]  /*edd0*/  STG.E.U16 desc[UR36][R16.64], R0 ;  /* 0x0000000010007986 */ /* 0x0001e2000c101524 */
[----:B------:R-:W-:Y:S05]  /*ede0*/  BRA `(.L_x_12449) ;  /* 0x0000000800f47947 */ /* 0x000fea0003800000 */
.L_x_12452:
        /* <DEDUP_REMOVED lines=10> */
.L_x_12455:
[----:B------:R-:W0:Y:S02]  /*ee90*/  I2F.S16 R5, R5 ;  /* 0x0000000500057306 */ /* 0x000e240000101400 */
[----:B0-----:R-:W-:-:S04]  /*eea0*/  F2FP.F16.F32.PACK_AB R3, RZ, R5 ;  /* 0x00000005ff03723e */ /* 0x001fc800000000ff */
[----:B------:R-:W-:-:S05]  /*eeb0*/  PRMT R3, R3, 0x5410, RZ ;  /* 0x0000541003037816 */ /* 0x000fca00000000ff */
[----:B------:R0:W-:Y:S01]  /*eec0*/  STG.E desc[UR36][R16.64], R3 ;  /* 0x0000000310007986 */ /* 0x0001e2000c101924 */
[----:B------:R-:W-:Y:S05]  /*eed0*/  BRA `(.L_x_12449) ;  /* 0x0000000800b87947 */ /* 0x000fea0003800000 */
.L_x_12454:
[----:B------:R-:W0:Y:S02]  /*eee0*/  I2F.F64.S16 R2, R5 ;  /* 0x0000000500027312 */ /* 0x000e240000101c00 */
[----:B0-----:R0:W-:Y:S01]  /*eef0*/  STG.E.64 desc[UR36][R16.64], R2 ;  /* 0x0000000210007986 */ /* 0x0011e2000c101b24 */
[----:B------:R-:W-:Y:S05]  /*ef00*/  BRA `(.L_x_12449) ;  /* 0x0000000800ac7947 */ /* 0x000fea0003800000 */
.L_x_12444:
        /* <DEDUP_REMOVED lines=13> */
.L_x_12458:
[----:B------:R-:W0:Y:S01]  /*efe0*/  I2F.F64.S16 R4, R5 ;  /* 0x0000000500047312 */ /* 0x000e220000101c00 */
[----:B------:R-:W-:-:S05]  /*eff0*/  CS2R R6, SRZ ;  /* 0x0000000000067805 */ /* 0x000fca000001ff00 */
[----:B0-----:R1:W-:Y:S01]  /*f000*/  STG.E.128 desc[UR36][R16.64], R4 ;  /* 0x0000000410007986 */ /* 0x0013e2000c101d24 */
[----:B------:R-:W-:Y:S05]  /*f010*/  BRA `(.L_x_12449) ;  /* 0x0000000800687947 */ /* 0x000fea0003800000 */
.L_x_12457:
        /* <DEDUP_REMOVED lines=21> */
.L_x_12462:
[----:B------:R-:W-:Y:S05]  /*f170*/  BSYNC B0 ;  /* 0x0000000000007941 */ /* 0x000fea0003800000 */
.L_x_12461:
[----:B------:R-:W-:-:S05]  /*f180*/  LOP3.LUT R3, R0, R3, RZ, 0xfc, !PT ;  /* 0x0000000300037212 */ /* 0x000fca00078efcff */
[----:B------:R2:W-:Y:S01]  /*f190*/  STG.E.U8 desc[UR36][R16.64], R3 ;  /* 0x0000000310007986 */ /* 0x0005e2000c101124 */
[----:B------:R-:W-:Y:S05]  /*f1a0*/  BRA `(.L_x_12449) ;  /* 0x0000000800047947 */ /* 0x000fea0003800000 */
.L_x_12460:
        /* <DEDUP_REMOVED lines=13> */
.L_x_12464:
[----:B------:R-:W-:Y:S01]  /*f280*/  IMAD.MOV.U32 R0, RZ, RZ, 0x7f ;  /* 0x0000007fff007424 */ /* 0x000fe200078e00ff */
[----:B------:R-:W-:-:S04]  /*f290*/  ISETP.GT.U32.AND P0, PT, R2, 0x7f800000, PT ;  /* 0x7f8000000200780c */ /* 0x000fc80003f04070 */
[----:B------:R-:W-:-:S09]  /*f2a0*/  SEL R0, R0, 0x7c, P0 ;  /* 0x0000007c00007807 */ /* 0x000fd20000000000 */
.L_x_12465:
[----:B------:R-:W-:Y:S05]  /*f2b0*/  BSYNC B0 ;  /* 0x0000000000007941 */ /* 0x000fea0003800000 */
.L_x_12463:
[----:B------:R-:W-:-:S04]  /*f2c0*/  LOP3.LUT R2, R5, 0x80000000, RZ, 0xc0, !PT ;  /* 0x8000000005027812 */ /* 0x000fc800078ec0ff */
[----:B------:R-:W-:-:S04]  /*f2d0*/  SHF.R.U32.HI R3, RZ, 0x18, R2 ;  /* 0x00000018ff037819 */ /* 0x000fc80000011602 */
[----:B------:R-:W-:-:S05]  /*f2e0*/  LOP3.LUT R3, R0, R3, RZ, 0xfc, !PT ;  /* 0x0000000300037212 */ /* 0x000fca00078efcff */
[----:B------:R3:W-:Y:S01]  /*f2f0*/  STG.E.U8 desc[UR36][R16.64], R3 ;  /* 0x0000000310007986 */ /* 0x0007e2000c101124 */
[----:B------:R-:W-:Y:S05]  /*f300*/  BRA `(.L_x_12449) ;  /* 0x0000000400ac7947 */ /* 0x000fea0003800000 */
.L_x_12459:
[----:B------:R-:W0:Y:S02]  /*f310*/  I2F.S16 R0, R5 ;  /* 0x0000000500007306 */ /* 0x000e240000101400 */
[----:B0-----:R-:W-:-:S05]  /*f320*/  F2FP.BF16.F32.PACK_AB R0, RZ, R0 ;  /* 0x00000000ff00723e */ /* 0x001fca00000010ff */
[----:B------:R4:W-:Y:S01]  /*f330*/  STG.E.U16 desc[UR36][R16.64], R0 ;  /* 0x0000000010007986 */ /* 0x0009e2000c101524 */
[----:B------:R-:W-:Y:S05]  /*f340*/  BRA `(.L_x_12449) ;  /* 0x00000004009c7947 */ /* 0x000fea0003800000 */
.L_x_12456:
        /* <DEDUP_REMOVED lines=10> */
.L_x_12468:
        /* <DEDUP_REMOVED lines=17> */
.L_x_12471:
[----:B------:R-:W-:-:S04]  /*f500*/  LOP3.LUT R2, R5, 0x80000000, RZ, 0xc0, !PT ;  /* 0x8000000005027812 */ /* 0x000fc800078ec0ff */
[----:B------:R-:W-:-:S04]  /*f510*/  SHF.R.U32.HI R3, RZ, 0x18, R2 ;  /* 0x00000018ff037819 */ /* 0x000fc80000011602 */
[----:B------:R-:W-:-:S04]  /*f520*/  LOP3.LUT R0, R0, R3, RZ, 0xfc, !PT ;  /* 0x0000000300007212 */ /* 0x000fc800078efcff */
[----:B------:R-:W-:-:S07]  /*f530*/  PRMT R8, R0, 0x7610, R8 ;  /* 0x0000761000087816 */ /* 0x000fce0000000008 */
.L_x_12470:
[----:B------:R-:W-:Y:S05]  /*f540*/  BSYNC B0 ;  /* 0x0000000000007941 */ /* 0x000fea0003800000 */
.L_x_12469:
[----:B------:R0:W-:Y:S01]  /*f550*/  STG.E.U8 desc[UR36][R16.64], R8 ;  /* 0x0000000810007986 */ /* 0x0001e2000c101124 */
[----:B------:R-:W-:Y:S05]  /*f560*/  BRA `(.L_x_12449) ;  /* 0x0000000400147947 */ /* 0x000fea0003800000 */
.L_x_12467:
        /* <DEDUP_REMOVED lines=17> */
.L_x_12474:
[----:B------:R-:W-:-:S04]  /*f680*/  LOP3.LUT R2, R5, 0x80000000, RZ, 0xc0, !PT ;  /* 0x8000000005027812 */ /* 0x000fc800078ec0ff */
[----:B------:R-:W-:-:S04]  /*f690*/  SHF.R.U32.HI R3, RZ, 0x18, R2 ;  /* 0x00000018ff037819 */ /* 0x000fc80000011602 */
[----:B------:R-:W-:-:S04]  /*f6a0*/  LOP3.LUT R0, R0, R3, RZ, 0xfc, !PT ;  /* 0x0000000300007212 */ /* 0x000fc800078efcff */
[----:B------:R-:W-:-:S07]  /*f6b0*/  PRMT R8, R0, 0x7610, R8 ;  /* 0x0000761000087816 */ /* 0x000fce0000000008 */
.L_x_12473:
[----:B------:R-:W-:Y:S05]  /*f6c0*/  BSYNC B0 ;  /* 0x0000000000007941 */ /* 0x000fea0003800000 */
.L_x_12472:
[----:B------:R0:W-:Y:S01]  /*f6d0*/  STG.E.U8 desc[UR36][R16.64], R8 ;  /* 0x0000000810007986 */ /* 0x0001e2000c101124 */
[----:B------:R-:W-:Y:S05]  /*f6e0*/  BRA `(.L_x_12449) ;  /* 0x0000000000b47947 */ /* 0x000fea0003800000 */
.L_x_12466:
        /* <DEDUP_REMOVED lines=22> */
.L_x_12448:
        /* <DEDUP_REMOVED lines=16> */
.L_x_12477:
[----:B------:R-:W-:Y:S05]  /*f950*/  BRA `(.L_x_12449) ;  /* 0x0000000000187947 */ /* 0x000fea0003800000 */
.L_x_12476:
[----:B------:R-:W-:-:S04]  /*f960*/  PRMT R2, R5, 0x9910, RZ ;  /* 0x0000991005027816 */ /* 0x000fc800000000ff */
[----:B------:R-:W-:-:S05]  /*f970*/  SHF.R.S32.HI R3, RZ, 0x1f, R2 ;  /* 0x0000001fff037819 */ /* 0x000fca0000011402 */
[----:B------:R0:W-:Y:S01]  /*f980*/  STG.E.64 desc[UR36][R16.64], R2 ;  /* 0x0000000210007986 */ /* 0x0001e2000c101b24 */
[----:B------:R-:W-:Y:S05]  /*f990*/  BRA `(.L_x_12449) ;  /* 0x0000000000087947 */ /* 0x000fea0003800000 */
.L_x_12475:
[----:B------:R-:W-:-:S05]  /*f9a0*/  PRMT R3, R5, 0x9910, RZ ;  /* 0x0000991005037816 */ /* 0x000fca00000000ff */
[----:B------:R0:W-:Y:S02]  /*f9b0*/  STG.E desc[UR36][R16.64], R3 ;  /* 0x0000000310007986 */ /* 0x0001e4000c101924 */
.L_x_12449:
[----:B------:R-:W-:-:S07]  /*f9c0*/  VIADD R19, R19, 0x80 ;  /* 0x0000008013137836 */ /* 0x000fce0000000000 */
.L_x_12343:
[----:B------:R-:W-:Y:S05]  /*f9d0*/  BSYNC B6 ;  /* 0x0000000000067941 */ /* 0x000fea0003800000 */
.L_x_12342:
        /* <DEDUP_REMOVED lines=383> */
.L_x_12478:
        /* <DEDUP_REMOVED lines=20> */
.L_x_12482:
[----:B------:R0:W5:Y:S01]  /*11310*/  LDG.E.U8 R19, desc[UR36][R2.64] ;  /* 0x0000002402137981 */ /* 0x000162000c1e1100 */
[----:B------:R-:W-:Y:S05]  /*11320*/  BRA `(.L_x_12484) ;  /* 0x0000000c00547947 */ /* 0x000fea0003800000 */
.L_x_12481:
        /* <DEDUP_REMOVED lines=8> */
.L_x_12486:
[----:B------:R0:W5:Y:S01]  /*113b0*/  LDG.E.U16 R19, desc[UR36][R2.64] ;  /* 0x0000002402137981 */ /* 0x000162000c1e1500 */
[----:B------:R-:W-:Y:S05]  /*113c0*/  BRA `(.L_x_12484) ;  /* 0x0000000c002c7947 */ /* 0x000fea0003800000 */
.L_x_12485:
[----:B------:R0:W5:Y:S01]  /*113d0*/  LDG.E.U16 R19, desc[UR36][R2.64] ;  /* 0x0000002402137981 */ /* 0x000162000c1e1500 */
[----:B------:R-:W-:Y:S05]  /*113e0*/  BRA `(.L_x_12484) ;  /* 0x0000000c00247947 */ /* 0x000fea0003800000 */
.L_x_12480:
        /* <DEDUP_REMOVED lines=9> */
.L_x_12488:
[----:B------:R-:W2:Y:S02]  /*11480*/  LDG.E.U16 R0, desc[UR36][R2.64] ;  /* 0x0000002402007981 */ /* 0x000ea4000c1e1500 */
[----:B--2---:R-:W-:-:S06]  /*11490*/  HADD2.F32 R0, -RZ, R0.H0_H0 ;  /* 0x20000000ff007230 */ /* 0x004fcc0000004100 */
[----:B------:R-:W0:Y:S02]  /*114a0*/  F2I.FTZ.TRUNC.NTZ R0, R0 ;  /* 0x0000000000007305 */ /* 0x000e24000021f100 */
[----:B0-----:R-:W-:Y:S01]  /*114b0*/  PRMT R19, R0, 0x7610, R19 ;  /* 0x0000761000137816 */ /* 0x001fe20000000013 */
[----:B------:R-:W-:Y:S06]  /*114c0*/  BRA `(.L_x_12484) ;  /* 0x0000000800ec7947 */ /* 0x000fec0003800000 */
.L_x_12487:
[----:B------:R-:W-:-:S13]  /*114d0*/  ISETP.NE.AND P0, PT, R4, 0x7, PT ;  /* 0x000000070400780c */ /* 0x000fda0003f05270 */
[----:B------:R-:W-:Y:S05]  /*114e0*/  @!P0 BRA `(.L_x_12489) ;  /* 0x0000000000308947 */ /* 0x000fea0003800000 */
[----:B------:R-:W-:-:S13]  /*114f0*/  ISETP.NE.AND P0, PT, R4, 0x8, PT ;  /* 0x000000080400780c */ /* 0x000fda0003f05270 */
[----:B------:R-:W-:Y:S05]  /*11500*/  @!P0 BRA `(.L_x_12490) ;  /* 0x0000000000148947 */ /* 0x000fea0003800000 */
[----:B------:R-:W-:-:S13]  /*11510*/  ISETP.NE.AND P0, PT, R4, 0x9, PT ;  /* 0x000000090400780c */ /* 0x000fda0003f05270 */
[----:B------:R-:W-:Y:S05]  /*11520*/  @P0 BRA `(.L_x_12483) ;  /* 0x0000000800800947 */ /* 0x000fea0003800000 */
[----:B------:R-:W2:Y:S02]  /*11530*/  LDG.E R2, desc[UR36][R2.64] ;  /* 0x0000002402027981 */ /* 0x000ea4000c1e1900 */
[----:B--2---:R4:W0:Y:S01]  /*11540*/  F2I.FTZ.TRUNC.NTZ R19, R2 ;  /* 0x0000000200137305 */ /* 0x004822000021f100 */
[----:B------:R-:W-:Y:S05]  /*11550*/  BRA `(.L_x_12484) ;  /* 0x0000000800c87947 */ /* 0x000fea0003800000 */
.L_x_12490:
[----:B------:R-:W2:Y:S02]  /*11560*/  LDG.E.U16 R2, desc[UR36][R2.64] ;  /* 0x0000002402027981 */ /* 0x000ea4000c1e1500 */
[----:B--2---:R-:W-:-:S06]  /*11570*/  HADD2.F32 R0, -RZ, R2.H0_H0 ;  /* 0x20000002ff007230 */ /* 0x004fcc0000004100 */
[----:B------:R-:W0:Y:S02]  /*11580*/  F2I.FTZ.TRUNC.NTZ R0, R0 ;  /* 0x0000000000007305 */ /* 0x000e24000021f100 */
[----:B0-----:R-:W-:Y:S01]  /*11590*/  PRMT R19, R0, 0x7610, R19 ;  /* 0x0000761000137816 */ /* 0x001fe20000000013 */
[----:B------:R-:W-:Y:S06]  /*115a0*/  BRA `(.L_x_12484) ;  /* 0x0000000800b47947 */ /* 0x000fec0003800000 */
.L_x_12489:
[----:B------:R-:W2:Y:S02]  /*115b0*/  LDG.E.64 R2, desc[UR36][R2.64] ;  /* 0x0000002402027981 */ /* 0x000ea4000c1e1b00 */
[----:B--2---:R2:W3:Y:S01]  /*115c0*/  F2I.F64.TRUNC R19, R2 ;  /* 0x0000000200137311 */ /* 0x0044e2000030d100 */
[----:B------:R-:W-:Y:S05]  /*115d0*/  BRA `(.L_x_12484) ;  /* 0x0000000800a87947 */ /* 0x000fea0003800000 */
.L_x_12479:
        /* <DEDUP_REMOVED lines=12> */
.L_x_12493:
[----:B------:R-:W2:Y:S02]  /*116a0*/  LDG.E.64 R2, desc[UR36][R2.64] ;  /* 0x0000002402027981 */ /* 0x000ea4000c1e1b00 */
[----:B--2---:R0:W1:Y:S01]  /*116b0*/  F2I.F64.TRUNC R19, R2 ;  /* 0x0000000200137311 */ /* 0x004062000030d100 */
[----:B------:R-:W-:Y:S05]  /*116c0*/  BRA `(.L_x_12484) ;  /* 0x00000008006c7947 */ /* 0x000fea0003800000 */
.L_x_12492:
        /* <DEDUP_REMOVED lines=28> */
.L_x_12495:
        /* <DEDUP_REMOVED lines=15> */
.L_x_12494:
[----:B------:R-:W2:Y:S02]  /*11980*/  LDG.E.U16 R0, desc[UR36][R2.64] ;  /* 0x0000002402007981 */ /* 0x000ea4000c1e1500 */
[----:B--2---:R-:W-:-:S06]  /*11990*/  IMAD.U32 R0, R0, 0x10000, RZ ;  /* 0x0001000000007824 */ /* 0x004fcc00078e00ff */
[----:B------:R-:W0:Y:S02]  /*119a0*/  F2I.FTZ.TRUNC.NTZ R0, R0 ;  /* 0x0000000000007305 */ /* 0x000e24000021f100 */
[----:B0-----:R-:W-:Y:S01]  /*119b0*/  PRMT R19, R0, 0x7610, R19 ;  /* 0x0000761000137816 */ /* 0x001fe20000000013 */
[----:B------:R-:W-:Y:S06]  /*119c0*/  BRA `(.L_x_12484) ;  /* 0x0000000400ac7947 */ /* 0x000fec0003800000 */
.L_x_12491:
        /* <DEDUP_REMOVED lines=10> */
.L_x_12498:
        /* <DEDUP_REMOVED lines=21> */
.L_x_12502:
[----:B------:R-:W-:Y:S05]  /*11bc0*/  BSYNC B1 ;  /* 0x0000000000017941 */ /* 0x000fea0003800000 */
.L_x_12501:
[----:B------:R-:W-:Y:S01]  /*11bd0*/  LEA R3, R0, 0x3b800000, 0x17 ;  /* 0x3b80000000037811 */ /* 0x000fe200078eb8ff */
[----:B------:R-:W-:-:S05]  /*11be0*/  IMAD.SHL.U32 R0, R2, 0x100000, RZ ;  /* 0x0010000002007824 */ /* 0x000fca00078e00ff */
[----:B------:R-:W-:-:S07]  /*11bf0*/  LOP3.LUT R0, R3, R0, R4, 0xfe, !PT ;  /* 0x0000000003007212 */ /* 0x000fce00078efe04 */
.L_x_12500:
[----:B------:R-:W-:Y:S05]  /*11c00*/  BSYNC B0 ;  /* 0x0000000000007941 */ /* 0x000fea0003800000 */
.L_x_12499:
[----:B------:R-:W0:Y:S02]  /*11c10*/  F2I.FTZ.TRUNC.NTZ R0, R0 ;  /* 0x0000000000007305 */ /* 0x000e24000021f100 */
[----:B0-----:R-:W-:Y:S01]  /*11c20*/  PRMT R19, R0, 0x7610, R19 ;  /* 0x0000761000137816 */ /* 0x001fe20000000013 */
[----:B------:R-:W-:Y:S06]  /*11c30*/  BRA `(.L_x_12484) ;  /* 0x0000000400107947 */ /* 0x000fec0003800000 */
.L_x_12497:
        /* <DEDUP_REMOVED lines=21> */
.L_x_12506:
[----:B------:R-:W-:Y:S05]  /*11d90*/  BSYNC B1 ;  /* 0x0000000000017941 */ /* 0x000fea0003800000 */
.L_x_12505:
[----:B------:R-:W-:Y:S01]  /*11da0*/  LEA R3, R0, 0x37800000, 0x17 ;  /* 0x3780000000037811 */ /* 0x000fe200078eb8ff */
[----:B------:R-:W-:-:S05]  /*11db0*/  IMAD.SHL.U32 R0, R2, 0x200000, RZ ;  /* 0x0020000002007824 */ /* 0x000fca00078e00ff */
[----:B------:R-:W-:-:S07]  /*11dc0*/  LOP3.LUT R0, R3, R0, R4, 0xfe, !PT ;  /* 0x0000000003007212 */ /* 0x000fce00078efe04 */
.L_x_12504:
[----:B------:R-:W-:Y:S05]  /*11dd0*/  BSYNC B0 ;  /* 0x0000000000007941 */ /* 0x000fea0003800000 */
.L_x_12503:
[----:B------:R-:W0:Y:S02]  /*11de0*/  F2I.FTZ.TRUNC.NTZ R0, R0 ;  /* 0x0000000000007305 */ /* 0x000e24000021f100 */
[----:B0-----:R-:W-:Y:S01]  /*11df0*/  PRMT R19, R0, 0x7610, R19 ;  /* 0x0000761000137816 */ /* 0x001fe20000000013 */
[----:B------:R-:W-:Y:S06]  /*11e00*/  BRA `(.L_x_12484) ;  /* 0x00000000009c7947 */ /* 0x000fec0003800000 */
.L_x_12496:
        /* <DEDUP_REMOVED lines=14> */
.L_x_12510:
[----:B------:R-:W-:Y:S05]  /*11ef0*/  BSYNC B0 ;  /* 0x0000000000007941 */ /* 0x000fea0003800000 */
.L_x_12509:
[----:B------:R-:W0:Y:S02]  /*11f00*/  F2I.FTZ.TRUNC.NTZ R0, R0 ;  /* 0x0000000000007305 */ /* 0x000e24000021f100 */
[----:B0-----:R-:W-:Y:S01]  /*11f10*/  PRMT R19, R0, 0x7610, R19 ;  /* 0x0000761000137816 */ /* 0x001fe20000000013 */
[----:B------:R-:W-:Y:S06]  /*11f20*/  BRA `(.L_x_12484) ;  /* 0x0000000000547947 */ /* 0x000fec0003800000 */
.L_x_12483:
        /* <DEDUP_REMOVED lines=16> */
.L_x_12511:
[----:B------:R-:W-:Y:S01]  /*12030*/  PRMT R19, RZ, 0x7610, R19 ;  /* 0x00007610ff137816 */ /* 0x000fe20000000013 */
[----:B------:R-:W-:Y:S06]  /*12040*/  BRA `(.L_x_12484) ;  /* 0x00000000000c7947 */ /* 0x000fec0003800000 */
.L_x_12508:
[----:B------:R0:W5:Y:S01]  /*12050*/  LDG.E.U16 R19, desc[UR36][R2.64] ;  /* 0x0000002402137981 */ /* 0x000162000c1e1500 */
[----:B------:R-:W-:Y:S05]  /*12060*/  BRA `(.L_x_12484) ;  /* 0x0000000000047947 */ /* 0x000fea0003800000 */
.L_x_12507:
[----:B------:R0:W5:Y:S02]  /*12070*/  LDG.E.U16 R19, desc[UR36][R2.64] ;  /* 0x0000002402137981 */ /* 0x000164000c1e1500 */
.L_x_12484:
        /* <DEDUP_REMOVED lines=17> */
.L_x_12515:
[----:B------:R0:W5:Y:S01]  /*12190*/  LDG.E.U8 R22, desc[UR36][R2.64] ;  /* 0x0000002402167981 */ /* 0x000162000c1e1100 */
[----:B------:R-:W-:Y:S05]  /*121a0*/  BRA `(.L_x_12517) ;  /* 0x0000000c00547947 */ /* 0x000fea0003800000 */
.L_x_12514:
        /* <DEDUP_REMOVED lines=8> */
.L_x_12519:
[----:B------:R0:W5:Y:S01]  /*12230*/  LDG.E.U16 R22, desc[UR36][R2.64] ;  /* 0x0000002402167981 */ /* 0x000162000c1e1500 */
[----:B------:R-:W-:Y:S05]  /*12240*/  BRA `(.L_x_12517) ;  /* 0x0000000c002c7947 */ /* 0x000fea0003800000 */
.L_x_12518:
[----:B------:R0:W5:Y:S01]  /*12250*/  LDG.E.U16 R22, desc[UR36][R2.64] ;  /* 0x0000002402167981 */ /* 0x000162000c1e1500 */
[----:B------:R-:W-:Y:S05]  /*12260*/  BRA `(.L_x_12517) ;  /* 0x0000000c00247947 */ /* 0x000fea0003800000 */
.L_x_12513:
        /* <DEDUP_REMOVED lines=9> */
.L_x_12521:
[----:B------:R-:W2:Y:S02]  /*12300*/  LDG.E.U16 R0, desc[UR36][R2.64] ;  /* 0x0000002402007981 */ /* 0x000ea4000c1e1500 */
[----:B--2---:R-:W-:-:S06]  /*12310*/  HADD2.F32 R0, -RZ, R0.H0_H0 ;  /* 0x20000000ff007230 */ /* 0x004fcc0000004100 */
[----:B------:R-:W0:Y:S02]  /*12320*/  F2I.FTZ.TRUNC.NTZ R0, R0 ;  /* 0x0000000000007305 */ /* 0x000e24000021f100 */
[----:B0-----:R-:W-:Y:S01]  /*12330*/  PRMT R22, R0, 0x7610, R22 ;  /* 0x0000761000167816 */ /* 0x001fe20000000016 */
[----:B------:R-:W-:Y:S06]  /*12340*/  BRA `(.L_x_12517) ;  /* 0x0000000800ec7947 */ /* 0x000fec0003800000 */
.L_x_12520:
        /* <DEDUP_REMOVED lines=9> */
.L_x_12523:
[----:B------:R-:W2:Y:S02]  /*123e0*/  LDG.E.U16 R2, desc[UR36][R2.64] ;  /* 0x0000002402027981 */ /* 0x000ea4000c1e1500 */
[----:B--2---:R-:W-:-:S06]  /*123f0*/  HADD2.F32 R0, -RZ, R2.H0_H0 ;  /* 0x20000002ff007230 */ /* 0x004fcc0000004100 */
[----:B------:R-:W0:Y:S02]  /*12400*/  F2I.FTZ.TRUNC.NTZ R0, R0 ;  /* 0x0000000000007305 */ /* 0x000e24000021f100 */
[----:B0-----:R-:W-:Y:S01]  /*12410*/  PRMT R22, R0, 0x7610, R22 ;  /* 0x0000761000167816 */ /* 0x001fe20000000016 */
[----:B------:R-:W-:Y:S06]  /*12420*/  BRA `(.L_x_12517) ;  /* 0x0000000800b47947 */ /* 0x000fec0003800000 */
.L_x_12522:
[----:B------:R-:W2:Y:S02]  /*12430*/  LDG.E.64 R2, desc[UR36][R2.64] ;  /* 0x0000002402027981 */ /* 0x000ea4000c1e1b00 */
[----:B--2---:R0:W1:Y:S01]  /*12440*/  F2I.F64.TRUNC R22, R2 ;  /* 0x0000000200167311 */ /* 0x004062000030d100 */
[----:B------:R-:W-:Y:S05]  /*12450*/  BRA `(.L_x_12517) ;  /* 0x0000000800a87947 */ /* 0x000fea0003800000 */
.L_x_12512:
        /* <DEDUP_REMOVED lines=12> */
.L_x_12526:
[----:B------:R-:W2:Y:S02]  /*12520*/  LDG.E.64 R2, desc[UR36][R2.64] ;  /* 0x0000002402027981 */ /* 0x000ea4000c1e1b00 */
[----:B--2---:R4:W0:Y:S01]  /*12530*/  F2I.F64.TRUNC R22, R2 ;  /* 0x0000000200167311 */ /* 0x004822000030d100 */
[----:B------:R-:W-:Y:S05]  /*12540*/  BRA `(.L_x_12517) ;  /* 0x00000008006c7947 */ /* 0x000fea0003800000 */
.L_x_12525:
        /* <DEDUP_REMOVED lines=28> */
.L_x_12528:
        /* <DEDUP_REMOVED lines=15> */
.L_x_12527:
[----:B------:R-:W2:Y:S02]  /*12800*/  LDG.E.U16 R0, desc[UR36][R2.64] ;  /* 0x0000002402007981 */ /* 0x000ea4000c1e1500 */
[----:B--2---:R-:W-:-:S06]  /*12810*/  IMAD.U32 R0, R0, 0x10000, RZ ;  /* 0x0001000000007824 */ /* 0x004fcc00078e00ff */
[----:B------:R-:W0:Y:S02]  /*12820*/  F2I.FTZ.TRUNC.NTZ R0, R0 ;  /* 0x0000000000007305 */ /* 0x000e24000021f100 */
[----:B0-----:R-:W-:Y:S01]  /*12830*/  PRMT R22, R0, 0x7610, R22 ;  /* 0x0000761000167816 */ /* 0x001fe20000000016 */
[----:B------:R-:W-:Y:S06]  /*12840*/  BRA `(.L_x_12517) ;  /* 0x0000000400ac7947 */ /* 0x000fec0003800000 */
.L_x_12524:
        /* <DEDUP_REMOVED lines=10> */
.L_x_12531:
        /* <DEDUP_REMOVED lines=21> */
.L_x_12535:
[----:B------:R-:W-:Y:S05]  /*12a40*/  BSYNC B1 ;  /* 0x0000000000017941 */ /* 0x000fea0003800000 */
.L_x_12534:
[----:B------:R-:W-:Y:S01]  /*12a50*/  LEA R3, R0, 0x3b800000, 0x17 ;  /* 0x3b80000000037811 */ /* 0x000fe200078eb8ff */
[----:B------:R-:W-:-:S05]  /*12a60*/  IMAD.SHL.U32 R0, R2, 0x100000, RZ ;  /* 0x0010000002007824 */ /* 0x000fca00078e00ff */
[----:B------:R-:W-:-:S07]  /*12a70*/  LOP3.LUT R0, R3, R0, R4, 0xfe, !PT ;  /* 0x0000000003007212 */ /* 0x000fce00078efe04 */
.L_x_12533:
[----:B------:R-:W-:Y:S05]  /*12a80*/  BSYNC B0 ;  /* 0x0000000000007941 */ /* 0x000fea0003800000 */
.L_x_12532:
[----:B------:R-:W0:Y:S02]  /*12a90*/  F2I.FTZ.TRUNC.NTZ R0, R0 ;  /* 0x0000000000007305 */ /* 0x000e24000021f100 */
[----:B0-----:R-:W-:Y:S01]  /*12aa0*/  PRMT R22, R0, 0x7610, R22 ;  /* 0x0000761000167816 */ /* 0x001fe20000000016 */
[----:B------:R-:W-:Y:S06]  /*12ab0*/  BRA `(.L_x_12517) ;  /* 0x0000000400107947 */ /* 0x000fec0003800000 */
.L_x_12530:
        /* <DEDUP_REMOVED lines=21> */
.L_x_12539:
[----:B------:R-:W-:Y:S05]  /*12c10*/  BSYNC B1 ;  /* 0x0000000000017941 */ /* 0x000fea0003800000 */
.L_x_12538:
[----:B------:R-:W-:Y:S01]  /*12c20*/  LEA R3, R0, 0x37800000, 0x17 ;  /* 0x3780000000037811 */ /* 0x000fe200078eb8ff */
[----:B------:R-:W-:-:S05]  /*12c30*/  IMAD.SHL.U32 R0, R2, 0x200000, RZ ;  /* 0x0020000002007824 */ /* 0x000fca00078e00ff */
[----:B------:R-:W-:-:S07]  /*12c40*/  LOP3.LUT R0, R3, R0, R4, 0xfe, !PT ;  /* 0x0000000003007212 */ /* 0x000fce00078efe04 */
.L_x_12537:
[----:B------:R-:W-:Y:S05]  /*12c50*/  BSYNC B0 ;  /* 0x0000000000007941 */ /* 0x000fea0003800000 */
.L_x_12536:
[----:B------:R-:W0:Y:S02]  /*12c60*/  F2I.FTZ.TRUNC.NTZ R0, R0 ;  /* 0x0000000000007305 */ /* 0x000e24000021f100 */
[----:B0-----:R-:W-:Y:S01]  /*12c70*/  PRMT R22, R0, 0x7610, R22 ;  /* 0x0000761000167816 */ /* 0x001fe20000000016 */
[----:B------:R-:W-:Y:S06]  /*12c80*/  BRA `(.L_x_12517) ;  /* 0x00000000009c7947 */ /* 0x000fec0003800000 */
.L_x_12529:
        /* <DEDUP_REMOVED lines=14> */
.L_x_12543:
[----:B------:R-:W-:Y:S05]  /*12d70*/  BSYNC B0 ;  /* 0x0000000000007941 */ /* 0x000fea0003800000 */
.L_x_12542:
[----:B------:R-:W0:Y:S02]  /*12d80*/  F2I.FTZ.TRUNC.NTZ R0, R0 ;  /* 0x0000000000007305 */ /* 0x000e24000021f100 */
[----:B0-----:R-:W-:Y:S01]  /*12d90*/  PRMT R22, R0, 0x7610, R22 ;  /* 0x0000761000167816 */ /* 0x001fe20000000016 */
[----:B------:R-:W-:Y:S06]  /*12da0*/  BRA `(.L_x_12517) ;  /* 0x0000000000547947 */ /* 0x000fec0003800000 */
.L_x_12516:
        /* <DEDUP_REMOVED lines=16> */
.L_x_12544:
[----:B------:R-:W-:Y:S01]  /*12eb0*/  PRMT R22, RZ, 0x7610, R22 ;  /* 0x00007610ff167816 */ /* 0x000fe20000000016 */
[----:B------:R-:W-:Y:S06]  /*12ec0*/  BRA `(.L_x_12517) ;  /* 0x00000000000c7947 */ /* 0x000fec0003800000 */
.L_x_12541:
[----:B------:R2:W5:Y:S01]  /*12ed0*/  LDG.E.U16 R22, desc[UR36][R2.64] ;  /* 0x0000002402167981 */ /* 0x000562000c1e1500 */
[----:B------:R-:W-:Y:S05]  /*12ee0*/  BRA `(.L_x_12517) ;  /* 0x0000000000047947 */ /* 0x000fea0003800000 */
.L_x_12540:
[----:B------:R1:W5:Y:S02]  /*12ef0*/  LDG.E.U16 R22, desc[UR36][R2.64] ;  /* 0x0000002402167981 */ /* 0x000364000c1e1500 */
.L_x_12517:
[----:B------:R-:W3:Y:S01]  /*12f00*/  LDC.U8 R4, c[0x0][0x50b] ;  /* 0x000142c0ff047b82 */ /* 0x000ee20000000000 */
[----:B------:R-:W-:Y:S02]  /*12f10*/  ULDC.64 UR4, c[0x0][0x4f0] ;  /* 0x00013c0000047ab9 */ /* 0x000fe40000000a00 */
        /* <DEDUP_REMOVED lines=15> */
.L_x_12548:
[----:B------:R0:W5:Y:S01]  /*13010*/  LDG.E.U8 R0, desc[UR36][R2.64] ;  /* 0x0000002402007981 */ /* 0x000162000c1e1100 */
[----:B------:R-:W-:Y:S05]  /*13020*/  BRA `(.L_x_12550) ;  /* 0x0000000c00547947 */ /* 0x000fea0003800000 */
.L_x_12547:
        /* <DEDUP_REMOVED lines=8> */
.L_x_12552:
[----:B------:R0:W5:Y:S01]  /*130b0*/  LDG.E.U16 R0, desc[UR36][R2.64] ;  /* 0x0000002402007981 */ /* 0x000162000c1e1500 */
[----:B------:R-:W-:Y:S05]  /*130c0*/  BRA `(.L_x_12550) ;  /* 0x0000000c002c7947 */ /* 0x000fea0003800000 */
.L_x_12551:
[----:B------:R0:W5:Y:S01]  /*130d0*/  LDG.E.U16 R0, desc[UR36][R2.64] ;  /* 0x0000002402007981 */ /* 0x000162000c1e1500 */
[----:B------:R-:W-:Y:S05]  /*130e0*/  BRA `(.L_x_12550) ;  /* 0x0000000c00247947 */ /* 0x000fea0003800000 */
.L_x_12546:
        /* <DEDUP_REMOVED lines=9> */
.L_x_12554:
[----:B------:R-:W2:Y:S02]  /*13180*/  LDG.E.U16 R4, desc[UR36][R2.64] ;  /* 0x0000002402047981 */ /* 0x000ea4000c1e1500 */
[----:B--2---:R-:W-:-:S06]  /*13190*/  HADD2.F32 R4, -RZ, R4.H0_H0 ;  /* 0x20000004ff047230 */ /* 0x004fcc0000004100 */
[----:B------:R-:W0:Y:S02]  /*131a0*/  F2I.FTZ.TRUNC.NTZ R4, R4 ;  /* 0x0000000400047305 */ /* 0x000e24000021f100 */
[----:B0-----:R-:W-:Y:S01]  /*131b0*/  PRMT R0, R4, 0x7610, R0 ;  /* 0x0000761004007816 */ /* 0x001fe20000000000 */
[----:B------:R-:W-:Y:S06]  /*131c0*/  BRA `(.L_x_12550) ;  /* 0x0000000800ec7947 */ /* 0x000fec0003800000 */
.L_x_12553:
        /* <DEDUP_REMOVED lines=9> */
.L_x_12556:
[----:B------:R-:W2:Y:S02]  /*13260*/  LDG.E.U16 R2, desc[UR36][R2.64] ;  /* 0x0000002402027981 */ /* 0x000ea4000c1e1500 */
[----:B--2---:R-:W-:-:S06]  /*13270*/  HADD2.F32 R4, -RZ, R2.H0_H0 ;  /* 0x20000002ff047230 */ /* 0x004fcc0000004100 */
[----:B------:R-:W0:Y:S02]  /*13280*/  F2I.FTZ.TRUNC.NTZ R4, R4 ;  /* 0x0000000400047305 */ /* 0x000e24000021f100 */
[----:B0-----:R-:W-:Y:S01]  /*13290*/  PRMT R0, R4, 0x7610, R0 ;  /* 0x0000761004007816 */ /* 0x001fe20000000000 */
[----:B------:R-:W-:Y:S06]  /*132a0*/  BRA `(.L_x_12550) ;  /* 0x0000000800b47947 */ /* 0x000fec0003800000 */
.L_x_12555:
[----:B------:R-:W2:Y:S02]  /*132b0*/  LDG.E.64 R2, desc[UR36][R2.64] ;  /* 0x0000002402027981 */ /* 0x000ea4000c1e1b00 */
[----:B--2---:R0:W1:Y:S01]  /*132c0*/  F2I.F64.TRUNC R0, R2 ;  /* 0x0000000200007311 */ /* 0x004062000030d100 */
[----:B------:R-:W-:Y:S05]  /*132d0*/  BRA `(.L_x_12550) ;  /* 0x0000000800a87947 */ /* 0x000fea0003800000 */
.L_x_12545:
        /* <DEDUP_REMOVED lines=12> */
.L_x_12559:
[----:B------:R-:W2:Y:S02]  /*133a0*/  LDG.E.64 R2, desc[UR36][R2.64] ;  /* 0x0000002402027981 */ /* 0x000ea4000c1e1b00 */
[----:B--2---:R0:W1:Y:S01]  /*133b0*/  F2I.F64.TRUNC R0, R2 ;  /* 0x0000000200007311 */ /* 0x004062000030d100 */
[----:B------:R-:W-:Y:S05]  /*133c0*/  BRA `(.L_x_12550) ;  /* 0x00000008006c7947 */ /* 0x000fea0003800000 */
.L_x_12558:
        /* <DEDUP_REMOVED lines=28> */
.L_x_12561:
        /* <DEDUP_REMOVED lines=15> */
.L_x_12560:
[----:B------:R-:W2:Y:S02]  /*13680*/  LDG.E.U16 R4, desc[UR36][R2.64] ;  /* 0x0000002402047981 */ /* 0x000ea4000c1e1500 */
[----:B--2---:R-:W-:-:S06]  /*13690*/  IMAD.U32 R4, R4, 0x10000, RZ ;  /* 0x0001000004047824 */ /* 0x004fcc00078e00ff */
[----:B------:R-:W0:Y:S02]  /*136a0*/  F2I.FTZ.TRUNC.NTZ R4, R4 ;  /* 0x0000000400047305 */ /* 0x000e24000021f100 */
[----:B0-----:R-:W-:Y:S01]  /*136b0*/  PRMT R0, R4, 0x7610, R0 ;  /* 0x0000761004007816 */ /* 0x001fe20000000000 */
[----:B------:R-:W-:Y:S06]  /*136c0*/  BRA `(.L_x_12550) ;  /* 0x0000000400ac7947 */ /* 0x000fec0003800000 */
.L_x_12557:
        /* <DEDUP_REMOVED lines=10> */
.L_x_12564:
        /* <DEDUP_REMOVED lines=21> */
.L_x_12568:
[----:B------:R-:W-:Y:S05]  /*138c0*/  BSYNC B1 ;  /* 0x0000000000017941 */ /* 0x000fea0003800000 */
.L_x_12567:
[----:B------:R-:W-:Y:S01]  /*138d0*/  IMAD.SHL.U32 R2, R2, 0x100000, RZ ;  /* 0x0010000002027824 */ /* 0x000fe200078e00ff */
[----:B------:R-:W-:-:S04]  /*138e0*/  LEA R3, R0, 0x3b800000, 0x17 ;  /* 0x3b80000000037811 */ /* 0x000fc800078eb8ff */
[----:B------:R-:W-:-:S07]  /*138f0*/  LOP3.LUT R4, R3, R2, R4, 0xfe, !PT ;  /* 0x0000000203047212 */ /* 0x000fce00078efe04 */
.L_x_12566:
[----:B------:R-:W-:Y:S05]  /*13900*/  BSYNC B0 ;  /* 0x0000000000007941 */ /* 0x000fea0003800000 */
.L_x_12565:
[----:B------:R-:W0:Y:S02]  /*13910*/  F2I.FTZ.TRUNC.NTZ R4, R4 ;  /* 0x0000000400047305 */ /* 0x000e24000021f100 */
[----:B0-----:R-:W-:Y:S01]  /*13920*/  PRMT R0, R4, 0x7610, R0 ;  /* 0x0000761004007816 */ /* 0x001fe20000000000 */
[----:B------:R-:W-:Y:S06]  /*13930*/  BRA `(.L_x_12550) ;  /* 0x0000000400107947 */ /* 0x000fec0003800000 */
.L_x_12563:
        /* <DEDUP_REMOVED lines=21> */
.L_x_12572:
[----:B------:R-:W-:Y:S05]  /*13a90*/  BSYNC B1 ;  /* 0x0000000000017941 */ /* 0x000fea0003800000 */
.L_x_12571:
[----:B------:R-:W-:Y:S01]  /*13aa0*/  IMAD.SHL.U32 R2, R2, 0x200000, RZ ;  /* 0x0020000002027824 */ /* 0x000fe200078e00ff */
[----:B------:R-:W-:-:S04]  /*13ab0*/  LEA R3, R0, 0x37800000, 0x17 ;  /* 0x3780000000037811 */ /* 0x000fc800078eb8ff */
[----:B------:R-:W-:-:S07]  /*13ac0*/  LOP3.LUT R4, R3, R2, R4, 0xfe, !PT ;  /* 0x0000000203047212 */ /* 0x000fce00078efe04 */
.L_x_12570:
[----:B------:R-:W-:Y:S05]  /*13ad0*/  BSYNC B0 ;  /* 0x0000000000007941 */ /* 0x000fea0003800000 */
.L_x_12569:
[----:B------:R-:W0:Y:S02]  /*13ae0*/  F2I.FTZ.TRUNC.NTZ R4, R4 ;  /* 0x0000000400047305 */ /* 0x000e24000021f100 */
[----:B0-----:R-:W-:Y:S01]  /*13af0*/  PRMT R0, R4, 0x7610, R0 ;  /* 0x0000761004007816 */ /* 0x001fe20000000000 */
[----:B------:R-:W-:Y:S06]  /*13b00*/  BRA `(.L_x_12550) ;  /* 0x00000000009c7947 */ /* 0x000fec0003800000 */
.L_x_12562:
        /* <DEDUP_REMOVED lines=14> */
.L_x_12576:
[----:B------:R-:W-:Y:S05]  /*13bf0*/  BSYNC B0 ;  /* 0x0000000000007941 */ /* 0x000fea0003800000 */
.L_x_12575:
[----:B------:R-:W0:Y:S02]  /*13c00*/  F2I.FTZ.TRUNC.NTZ R4, R4 ;  /* 0x0000000400047305 */ /* 0x000e24000021f100 */
[----:B0-----:R-:W-:Y:S01]  /*13c10*/  PRMT R0, R4, 0x7610, R0 ;  /* 0x0000761004007816 */ /* 0x001fe20000000000 */
[----:B------:R-:W-:Y:S06]  /*13c20*/  BRA `(.L_x_12550) ;  /* 0x0000000000547947 */ /* 0x000fec0003800000 */
.L_x_12549:
        /* <DEDUP_REMOVED lines=16> */
.L_x_12577:
[----:B------:R-:W-:Y:S01]  /*13d30*/  PRMT R0, RZ, 0x7610, R0 ;  /* 0x00007610ff007816 */ /* 0x000fe20000000000 */
[----:B------:R-:W-:Y:S06]  /*13d40*/  BRA `(.L_x_12550) ;  /* 0x00000000000c7947 */ /* 0x000fec0003800000 */
.L_x_12574:
[----:B------:R3:W5:Y:S01]  /*13d50*/  LDG.E.U16 R0, desc[UR36][R2.64] ;  /* 0x0000002402007981 */ /* 0x000762000c1e1500 */
[----:B------:R-:W-:Y:S05]  /*13d60*/  BRA `(.L_x_12550) ;  /* 0x0000000000047947 */ /* 0x000fea0003800000 */
.L_x_12573:
[----:B------:R2:W5:Y:S02]  /*13d70*/  LDG.E.U16 R0, desc[UR36][R2.64] ;  /* 0x0000002402007981 */ /* 0x000564000c1e1500 */
.L_x_12550:
        /* <DEDUP_REMOVED lines=24> */
[----:B------:R-:W-:Y:S01]  /*13f00*/  STG.E.U8 desc[UR36][R16.64], R5 ;  /* 0x0000000510007986 */ /* 0x000fe2000c101124 */
[----:B------:R-:W-:Y:S05]  /*13f10*/  EXIT ;  /* 0x000000000000794d */ /* 0x000fea0003800000 */
.L_x_12581:
[----:B------:R-:W-:Y:S01]  /*13f20*/  STG.E.U8 desc[UR36][R16.64], R5 ;  /* 0x0000000510007986 */ /* 0x000fe2000c101124 */
[----:B------:R-:W-:Y:S05]  /*13f30*/  EXIT ;  /* 0x000000000000794d */ /* 0x000fea0003800000 */
.L_x_12580:
        /* <DEDUP_REMOVED lines=8> */
[----:B------:R-:W-:Y:S01]  /*13fc0*/  STG.E.64 desc[UR36][R16.64], R2 ;  /* 0x0000000210007986 */ /* 0x000fe2000c101b24 */
[----:B------:R-:W-:Y:S05]  /*13fd0*/  EXIT ;  /* 0x000000000000794d */ /* 0x000fea0003800000 */
.L_x_12584:
[----:B------:R-:W-:-:S05]  /*13fe0*/  PRMT R3, R5, 0x9910, RZ ;  /* 0x0000991005037816 */ /* 0x000fca00000000ff */
[----:B------:R-:W-:Y:S01]  /*13ff0*/  STG.E desc[UR36][R16.64], R3 ;  /* 0x0000000310007986 */ /* 0x000fe2000c101924 */
[----:B------:R-:W-:Y:S05]  /*14000*/  EXIT ;  /* 0x000000000000794d */ /* 0x000fea0003800000 */
.L_x_12583:
[----:B------:R-:W-:Y:S01]  /*14010*/  STG.E.U16 desc[UR36][R16.64], R5 ;  /* 0x0000000510007986 */ /* 0x000fe2000c101524 */
[----:B------:R-:W-:Y:S05]  /*14020*/  EXIT ;  /* 0x000000000000794d */ /* 0x000fea0003800000 */
.L_x_12579:
[----:B------:R-:W-:-:S13]  /*14030*/  ISETP.GT.AND P0, PT, R4, 0x6, PT ;  /* 0x000000060400780c */ /* 0x000fda0003f04270 */
[----:B------:R-:W-:Y:S05]  /*14040*/  @P0 BRA `(.L_x_12585) ;  /* 0x00000000002c0947 */ /* 0x000fea0003800000 */
[----:B------:R-:W-:-:S13]  /*14050*/  ISETP.NE.AND P0, PT, R4, 0x5, PT ;  /* 0x000000050400780c */ /* 0x000fda0003f05270 */
[----:B------:R-:W-:Y:S05]  /*14060*/  @!P0 BRA `(.L_x_12586) ;  /* 0x0000000000148947 */ /* 0x000fea0003800000 */
[----:B------:R-:W-:-:S13]  /*14070*/  ISETP.NE.AND P0, PT, R4, 0x6, PT ;  /* 0x000000060400780c */ /* 0x000fda0003f05270 */
[----:B------:R-:W-:Y:S05]  /*14080*/  @P0 BRA `(.L_x_12582) ;  /* 0x0000000800b40947 */ /* 0x000fea0003800000 */
[----:B------:R-:W0:Y:S02]  /*14090*/  I2F.S16 R3, R5 ;  /* 0x0000000500037306 */ /* 0x000e240000101400 */
[----:B0-----:R-:W-:Y:S01]  /*140a0*/  STG.E desc[UR36][R16.64], R3 ;  /* 0x0000000310007986 */ /* 0x001fe2000c101924 */
[----:B------:R-:W-:Y:S05]  /*140b0*/  EXIT ;  /* 0x000000000000794d */ /* 0x000fea0003800000 */
.L_x_12586:
[----:B------:R-:W0:Y:S02]  /*140c0*/  I2F.S16 R0, R5 ;  /* 0x0000000500007306 */ /* 0x000e240000101400 */
[----:B0-----:R-:W-:-:S05]  /*140d0*/  F2FP.F16.F32.PACK_AB R0, RZ, R0 ;  /* 0x00000000ff00723e */ /* 0x001fca00000000ff */
[----:B------:R-:W-:Y:S01]  /*140e0*/  STG.E.U16 desc[UR36][R16.64], R0 ;  /* 0x0000000010007986 */ /* 0x000fe2000c101524 */
[----:B------:R-:W-:Y:S05]  /*140f0*/  EXIT ;  /* 0x000000000000794d */ /* 0x000fea0003800000 */
.L_x_12585:
        /* <DEDUP_REMOVED lines=8> */
[----:B0-----:R-:W-:Y:S01]  /*14180*/  STG.E.64 desc[UR36][R16.64], R2 ;  /* 0x0000000210007986 */ /* 0x001fe2000c101b24 */
[----:B------:R-:W-:Y:S05]  /*14190*/  EXIT ;  /* 0x000000000000794d */ /* 0x000fea0003800000 */
.L_x_12588:
[----:B------:R-:W0:Y:S02]  /*141a0*/  I2F.S16 R5, R5 ;  /* 0x0000000500057306 */ /* 0x000e240000101400 */
[----:B0-----:R-:W-:-:S04]  /*141b0*/  F2FP.F16.F32.PACK_AB R3, RZ, R5 ;  /* 0x00000005ff03723e */ /* 0x001fc800000000ff */
[----:B------:R-:W-:-:S05]  /*141c0*/  PRMT R3, R3, 0x5410, RZ ;  /* 0x0000541003037816 */ /* 0x000fca00000000ff */
[----:B------:R-:W-:Y:S01]  /*141d0*/  STG.E desc[UR36][R16.64], R3 ;  /* 0x0000000310007986 */ /* 0x000fe2000c101924 */
[----:B------:R-:W-:Y:S05]  /*141e0*/  EXIT ;  /* 0x000000000000794d */ /* 0x000fea0003800000 */
.L_x_12587:
[----:B------:R-:W0:Y:S02]  /*141f0*/  I2F.F64.S16 R2, R5 ;  /* 0x0000000500027312 */ /* 0x000e240000101c00 */
[----:B0-----:R-:W-:Y:S01]  /*14200*/  STG.E.64 desc[UR36][R16.64], R2 ;  /* 0x0000000210007986 */ /* 0x001fe2000c101b24 */
[----:B------:R-:W-:Y:S05]  /*14210*/  EXIT ;  /* 0x000000000000794d */ /* 0x000fea0003800000 */
.L_x_12578:
        /* <DEDUP_REMOVED lines=11> */
[----:B------:R-:W-:Y:S01]  /*142d0*/  STG.E.U8 desc[UR36][R16.64], R3 ;  /* 0x0000000310007986 */ /* 0x000fe2000c101124 */
[----:B------:R-:W-:Y:S05]  /*142e0*/  EXIT ;  /* 0x000000000000794d */ /* 0x000fea0003800000 */
.L_x_12591:
[----:B------:R-:W0:Y:S01]  /*142f0*/  I2F.F64.S16 R4, R5 ;  /* 0x0000000500047312 */ /* 0x000e220000101c00 */
[----:B------:R-:W-:-:S05]  /*14300*/  CS2R R6, SRZ ;  /* 0x0000000000067805 */ /* 0x000fca000001ff00 */
[----:B0-----:R-:W-:Y:S01]  /*14310*/  STG.E.128 desc[UR36][R16.64], R4 ;  /* 0x0000000410007986 */ /* 0x001fe2000c101d24 */
[----:B------:R-:W-:Y:S05]  /*14320*/  EXIT ;  /* 0x000000000000794d */ /* 0x000fea0003800000 */
.L_x_12590:
        /* <DEDUP_REMOVED lines=21> */
.L_x_12595:
[----:B------:R-:W-:Y:S05]  /*14480*/  BSYNC B0 ;  /* 0x0000000000007941 */ /* 0x000fea0003800000 */
.L_x_12594:
[----:B------:R-:W-:-:S05]  /*14490*/  LOP3.LUT R3, R0, R3, RZ, 0xfc, !PT ;  /* 0x0000000300037212 */ /* 0x000fca00078efcff */
[----:B------:R-:W-:Y:S01]  /*144a0*/  STG.E.U8 desc[UR36][R16.64], R3 ;  /* 0x0000000310007986 */ /* 0x000fe2000c101124 */
[----:B------:R-:W-:Y:S05]  /*144b0*/  EXIT ;  /* 0x000000000000794d */ /* 0x000fea0003800000 */
.L_x_12593:
        /* <DEDUP_REMOVED lines=13> */
.L_x_12597:
[----:B------:R-:W-:Y:S01]  /*14590*/  IMAD.MOV.U32 R0, RZ, RZ, 0x7f ;  /* 0x0000007fff007424 */ /* 0x000fe200078e00ff */
[----:B------:R-:W-:-:S04]  /*145a0*/  ISETP.GT.U32.AND P0, PT, R2, 0x7f800000, PT ;  /* 0x7f8000000200780c */ /* 0x000fc80003f04070 */
[----:B------:R-:W-:-:S09]  /*145b0*/  SEL R0, R0, 0x7c, P0 ;  /* 0x0000007c00007807 */ /* 0x000fd20000000000 */
.L_x_12598:
[----:B------:R-:W-:Y:S05]  /*145c0*/  BSYNC B0 ;  /* 0x0000000000007941 */ /* 0x000fea0003800000 */
.L_x_12596:
[----:B------:R-:W-:-:S04]  /*145d0*/  LOP3.LUT R2, R5, 0x80000000, RZ, 0xc0, !PT ;  /* 0x8000000005027812 */ /* 0x000fc800078ec0ff */
[----:B------:R-:W-:-:S04]  /*145e0*/  SHF.R.U32.HI R3, RZ, 0x18, R2 ;  /* 0x00000018ff037819 */ /* 0x000fc80000011602 */
[----:B------:R-:W-:-:S05]  /*145f0*/  LOP3.LUT R3, R0, R3, RZ, 0xfc, !PT ;  /* 0x0000000300037212 */ /* 0x000fca00078efcff */
[----:B------:R-:W-:Y:S01]  /*14600*/  STG.E.U8 desc[UR36][R16.64], R3 ;  /* 0x0000000310007986 */ /* 0x000fe2000c101124 */
[----:B------:R-:W-:Y:S05]  /*14610*/  EXIT ;  /* 0x000000000000794d */ /* 0x000fea0003800000 */
.L_x_12592:
[----:B------:R-:W0:Y:S02]  /*14620*/  I2F.S16 R0, R5 ;  /* 0x0000000500007306 */ /* 0x000e240000101400 */
[----:B0-----:R-:W-:-:S05]  /*14630*/  F2FP.BF16.F32.PACK_AB R0, RZ, R0 ;  /* 0x00000000ff00723e */ /* 0x001fca00000010ff */
[----:B------:R-:W-:Y:S01]  /*14640*/  STG.E.U16 desc[UR36][R16.64], R0 ;  /* 0x0000000010007986 */ /* 0x000fe2000c101524 */
[----:B------:R-:W-:Y:S05]  /*14650*/  EXIT ;  /* 0x000000000000794d */ /* 0x000fea0003800000 */
.L_x_12589:
        /* <DEDUP_REMOVED lines=8> */
[----:B------:R-:W-:Y:S01]  /*146e0*/  STG.E.U16 desc[UR36][R16.64], R5 ;  /* 0x0000000510007986 */ /* 0x000fe2000c101524 */
[----:B------:R-:W-:Y:S05]  /*146f0*/  EXIT ;  /* 0x000000000000794d */ /* 0x000fea0003800000 */
.L_x_12601:
        /* <DEDUP_REMOVED lines=17> */
.L_x_12604:
[----:B------:R-:W-:-:S04]  /*14810*/  LOP3.LUT R2, R5, 0x80000000, RZ, 0xc0, !PT ;  /* 0x8000000005027812 */ /* 0x000fc800078ec0ff */
[----:B------:R-:W-:-:S04]  /*14820*/  SHF.R.U32.HI R3, RZ, 0x18, R2 ;  /* 0x00000018ff037819 */ /* 0x000fc80000011602 */
[----:B------:R-:W-:-:S04]  /*14830*/  LOP3.LUT R0, R0, R3, RZ, 0xfc, !PT ;  /* 0x0000000300007212 */ /* 0x000fc800078efcff */
[----:B------:R-:W-:-:S07]  /*14840*/  PRMT R8, R0, 0x7610, R8 ;  /* 0x0000761000087816 */ /* 0x000fce0000000008 */
.L_x_12603:
[----:B------:R-:W-:Y:S05]  /*14850*/  BSYNC B0 ;  /* 0x0000000000007941 */ /* 0x000fea0003800000 */
.L_x_12602:
[----:B------:R-:W-:Y:S01]  /*14860*/  STG.E.U8 desc[UR36][R16.64], R8 ;  /* 0x0000000810007986 */ /* 0x000fe2000c101124 */
[----:B------:R-:W-:Y:S05]  /*14870*/  EXIT ;  /* 0x000000000000794d */ /* 0x000fea0003800000 */
.L_x_12600:
        /* <DEDUP_REMOVED lines=17> */
.L_x_12607:
[----:B------:R-:W-:-:S04]  /*14990*/  LOP3.LUT R2, R5, 0x80000000, RZ, 0xc0, !PT ;  /* 0x8000000005027812 */ /* 0x000fc800078ec0ff */
[----:B------:R-:W-:-:S04]  /*149a0*/  SHF.R.U32.HI R3, RZ, 0x18, R2 ;  /* 0x00000018ff037819 */ /* 0x000fc80000011602 */
[----:B------:R-:W-:-:S04]  /*149b0*/  LOP3.LUT R0, R0, R3, RZ, 0xfc, !PT ;  /* 0x0000000300007212 */ /* 0x000fc800078efcff */
[----:B------:R-:W-:-:S07]  /*149c0*/  PRMT R8, R0, 0x7610, R8 ;  /* 0x0000761000087816 */ /* 0x000fce0000000008 */
.L_x_12606:
[----:B------:R-:W-:Y:S05]  /*149d0*/  BSYNC B0 ;  /* 0x0000000000007941 */ /* 0x000fea0003800000 */
.L_x_12605:
[----:B------:R-:W-:Y:S01]  /*149e0*/  STG.E.U8 desc[UR36][R16.64], R8 ;  /* 0x0000000810007986 */ /* 0x000fe2000c101124 */
[----:B------:R-:W-:Y:S05]  /*149f0*/  EXIT ;  /* 0x000000000000794d */ /* 0x000fea0003800000 */
.L_x_12599:
        /* <DEDUP_REMOVED lines=22> */
.L_x_12582:
        /* <DEDUP_REMOVED lines=16> */
.L_x_12610:
[----:B------:R-:W-:Y:S05]  /*14c60*/  EXIT ;  /* 0x000000000000794d */ /* 0x000fea0003800000 */
.L_x_12609:
[----:B------:R-:W-:-:S04]  /*14c70*/  PRMT R2, R5, 0x9910, RZ ;  /* 0x0000991005027816 */ /* 0x000fc800000000ff */
[----:B------:R-:W-:-:S05]  /*14c80*/  SHF.R.S32.HI R3, RZ, 0x1f, R2 ;  /* 0x0000001fff037819 */ /* 0x000fca0000011402 */
[----:B------:R-:W-:Y:S01]  /*14c90*/  STG.E.64 desc[UR36][R16.64], R2 ;  /* 0x0000000210007986 */ /* 0x000fe2000c101b24 */
[----:B------:R-:W-:Y:S05]  /*14ca0*/  EXIT ;  /* 0x000000000000794d */ /* 0x000fea0003800000 */
.L_x_12608:
[----:B------:R-:W-:-:S05]  /*14cb0*/  PRMT R3, R5, 0x9910, RZ ;  /* 0x0000991005037816 */ /* 0x000fca00000000ff */
[----:B------:R-:W-:Y:S01]  /*14cc0*/  STG.E desc[UR36][R16.64], R3 ;  /* 0x0000000310007986 */ /* 0x000fe2000c101924 */
[----:B------:R-:W-:Y:S05]  /*14cd0*/  EXIT ;  /* 0x000000000000794d */ /* 0x000fea0003800000 */
.L_x_12611:
        /* <DEDUP_REMOVED lines=10> */
.L_x_24168:


//--------------------- .text._ZN2at6native27unrolled_elementwise_kernelIZZZNS0_54_GLOBAL__N__d8c5977b_16_LinearAlgebra_cu_7dd49032_297216addr_kernel_cudaERNS_14TensorIteratorERKN3c106ScalarES8_ENKUlvE_clEvENKUlvE3_clEvEUlsssE0_St5arrayIPcLm4EELi4E23TrivialOffsetCalculatorILi3EjESF_ILi1EjENS0_6memory12LoadWithCastILi3EEENSI_13StoreWithCastILi1EEEEEviT_T0_T2_T3_T4_T5_ --------------------------
	.section	.text._ZN2at6native27unrolled_elementwise_kernelIZZZNS0_54_GLOBAL__N__d8c5977b_16_LinearAlgebra_cu_7dd49032_297216addr_kernel_cudaERNS_14TensorIteratorERKN3c106ScalarES8_ENKUlvE_clEvENKUlvE3_clEvEUlsssE0_St5arrayIPcLm4EELi4E23TrivialOffsetCalculatorILi3EjESF_ILi1EjENS0_6memory12LoadWithCastILi3EEENSI_13StoreWithCastILi1EEEEEviT_T0_T2_T3_T4_T5_,"ax",@progbits
	.align	128
        .global         _ZN2at6native27unrolled_elementwise_kernelIZZZNS0_54_GLOBAL__N__d8c5977b_16_LinearAlgebra_cu_7dd49032_297216addr_kernel_cudaERNS_14TensorIteratorERKN3c106ScalarES8_ENKUlvE_clEvENKUlvE3_clEvEUlsssE0_St5arrayIPcLm4EELi4E23TrivialOffsetCalculatorILi3EjESF_ILi1EjENS0_6memory12LoadWithCastILi3EEENSI_13StoreWithCastILi1EEEEEviT_T0_T2_T3_T4_T5_
        .type           _ZN2at6native27unrolled_elementwise_kernelIZZZNS0_54_GLOBAL__N__d8c5977b_16_LinearAlgebra_cu_7dd49032_297216addr_kernel_cudaERNS_14TensorIteratorERKN3c106ScalarES8_ENKUlvE_clEvENKUlvE3_clEvEUlsssE0_St5arrayIPcLm4EELi4E23TrivialOffsetCalculatorILi3EjESF_ILi1EjENS0_6memory12LoadWithCastILi3EEENSI_13StoreWithCastILi1EEEEEviT_T0_T2_T3_T4_T5_,@function
        .size           _ZN2at6native27unrolled_elementwise_kernelIZZZNS0_54_GLOBAL__N__d8c5977b_16_LinearAlgebra_cu_7dd49032_297216addr_kernel_cudaERNS_14TensorIteratorERKN3c106ScalarES8_ENKUlvE_clEvENKUlvE3_clEvEUlsssE0_St5arrayIPcLm4EELi4E23TrivialOffsetCalculatorILi3EjESF_ILi1EjENS0_6memory12LoadWithCastILi3EEENSI_13StoreWithCastILi1EEEEEviT_T0_T2_T3_T4_T5_,(.L_x_24169 - _ZN2at6native27unrolled_elementwise_kernelIZZZNS0_54_GLOBAL__N__d8c5977b_16_LinearAlgebra_cu_7dd49032_297216addr_kernel_cudaERNS_14TensorIteratorERKN3c106ScalarES8_ENKUlvE_clEvENKUlvE3_clEvEUlsssE0_St5arrayIPcLm4EELi4E23TrivialOffsetCalculatorILi3EjESF_ILi1EjENS0_6memory12LoadWithCastILi3EEENSI_13StoreWithCastILi1EEEEEviT_T0_T2_T3_T4_T5_)
        .other          _ZN2at6native27unrolled_elementwise_kernelIZZZNS0_54_GLOBAL__N__d8c5977b_16_LinearAlgebra_cu_7dd49032_297216addr_kernel_cudaERNS_14TensorIteratorERKN3c106ScalarES8_ENKUlvE_clEvENKUlvE3_clEvEUlsssE0_St5arrayIPcLm4EELi4E23TrivialOffsetCalculatorILi3EjESF_ILi1EjENS0_6memory12LoadWithCastILi3EEENSI_13StoreWithCastILi1EEEEEviT_T0_T2_T3_T4_T5_,@"STO_CUDA_ENTRY STV_DEFAULT"
_ZN2at6native27unrolled_elementwise_kernelIZZZNS0_54_GLOBAL__N__d8c5977b_16_LinearAlgebra_cu_7dd49032_297216addr_kernel_cudaERNS_14TensorIteratorERKN3c106ScalarES8_ENKUlvE_clEvENKUlvE3_clEvEUlsssE0_St5arrayIPcLm4EELi4E23TrivialOffsetCalculatorILi3EjESF_ILi1EjENS0_6memory12LoadWithCastILi3EEENSI_13StoreWithCastILi1EEEEEviT_T0_T2_T3_T4_T5_:
.text._ZN2at6native27unrolled_elementwise_kernelIZZZNS0_54_GLOBAL__N__d8c5977b_16_LinearAlgebra_cu_7dd49032_297216addr_kernel_cudaERNS_14TensorIteratorERKN3c106ScalarES8_ENKUlvE_clEvENKUlvE3_clEvEUlsssE0_St5arrayIPcLm4EELi4E23TrivialOffsetCalculatorILi3EjESF_ILi1EjENS0_6memory12LoadWithCastILi3EEENSI_13StoreWithCastILi1EEEEEviT_T0_T2_T3_T4_T5_:
        /* <DEDUP_REMOVED lines=35> */
.L_x_12617:
[----:B------:R4:W5:Y:S01]  /*0230*/  LDG.E.U8 R32, desc[UR36][R4.64] ;  /* 0x0000002404207981 */ /* 0x000962000c1e1100 */
[----:B------:R-:W-:Y:S05]  /*0240*/  BRA `(.L_x_12619) ;  /* 0x0000000c00547947 */ /* 0x000fea0003800000 */
.L_x_12616:
        /* <DEDUP_REMOVED lines=8> */
.L_x_12621:
[----:B------:R2:W5:Y:S01]  /*02d0*/  LDG.E.U16 R32, desc[UR36][R4.64] ;  /* 0x0000002404207981 */ /* 0x000562000c1e1500 */
[----:B------:R-:W-:Y:S05]  /*02e0*/  BRA `(.L_x_12619) ;  /* 0x0000000c002c7947 */ /* 0x000fea0003800000 */
.L_x_12620:
[----:B------:R3:W5:Y:S01]  /*02f0*/  LDG.E.U16 R32, desc[UR36][R4.64] ;  /* 0x0000002404207981 */ /* 0x000762000c1e1500 */
[----:B------:R-:W-:Y:S05]  /*0300*/  BRA `(.L_x_12619) ;  /* 0x0000000c00247947 */ /* 0x000fea0003800000 */
.L_x_12615:
[----:B------:R-:W-:-:S13]  /*0310*/  ISETP.GT.AND P0, PT, R0, 0x6, PT ;  /* 0x000000060000780c */ /* 0x000fda0003f04270 */
[----:B------:R-:W-:Y:S05]  /*0320*/  @P0 BRA `(.L_x_12622) ;  /* 0x0000000000300947 */ /* 0x000fea0003800000 */
[----:B------:R-:W-:-:S13]  /*0330*/  ISETP.NE.AND P0, PT, R0, 0x5, PT ;  /* 0x000000050000780c */ /* 0x000fda0003f05270 */
[----:B------:R-:W-:Y:S05]  /*0340*/  @!P0 BRA `(.L_x_12623) ;  /* 0x0000000000148947 */ /* 0x000fea0003800000 */
[----:B------:R-:W-:-:S13]  /*0350*/  ISETP.NE.AND P0, PT, R0, 0x6, PT ;  /* 0x000000060000780c */ /* 0x000fda0003f05270 */
[----:B------:R-:W-:Y:S05]  /*0360*/  @P0 BRA `(.L_x_12618) ;  /* 0x0000000800b80947 */ /* 0x000fea0003800000 */
[----:B------:R-:W2:Y:S02]  /*0370*/  LDG.E R4, desc[UR36][R4.64] ;  /* 0x0000002404047981 */ /* 0x000ea4000c1e1900 */
[----:B--2---:R1:W2:Y:S01]  /*0380*/  F2I.FTZ.TRUNC.NTZ R32, R4 ;  /* 0x0000000400207305 */ /* 0x0042a2000021f100 */
[----:B------:R-:W-:Y:S05]  /*0390*/  BRA `(.L_x_12619) ;  /* 0x0000000c00007947 */ /* 0x000fea0003800000 */
.L_x_12623:
[----:B------:R-:W2:Y:S02]  /*03a0*/  LDG.E.U16 R0, desc[UR36][R4.64] ;  /* 0x0000002404007981 */ /* 0x000ea4000c1e1500 */
[----:B--2---:R-:W-:-:S06]  /*03b0*/  HADD2.F32 R0, -RZ, R0.H0_H0 ;  /* 0x20000000ff007230 */ /* 0x004fcc0000004100 */
[----:B------:R-:W1:Y:S02]  /*03c0*/  F2I.FTZ.TRUNC.NTZ R0, R0 ;  /* 0x0000000000007305 */ /* 0x000e64000021f100 */
[----:B-1----:R-:W-:Y:S01]  /*03d0*/  PRMT R32, R0, 0x7610, R32 ;  /* 0x0000761000207816 */ /* 0x002fe20000000020 */
[----:B------:R-:W-:Y:S06]  /*03e0*/  BRA `(.L_x_12619) ;  /* 0x0000000800ec7947 */ /* 0x000fec0003800000 */
.L_x_12622:
[----:B------:R-:W-:-:S13]  /*03f0*/  ISETP.NE.AND P0, PT, R0, 0x7, PT ;  /* 0x000000070000780c */ /* 0x000fda0003f05270 */
[----:B------:R-:W-:Y:S05]  /*0400*/  @!P0 BRA `(.L_x_12624) ;  /* 0x0000000000308947 */ /* 0x000fea0003800000 */
[----:B------:R-:W-:-:S13]  /*0410*/  ISETP.NE.AND P0, PT, R0, 0x8, PT ;  /* 0x000000080000780c */ /* 0x000fda0003f05270 */
[----:B------:R-:W-:Y:S05]  /*0420*/  @!P0 BRA `(.L_x_12625) ;  /* 0x0000000000148947 */ /* 0x000fea0003800000 */
[----:B------:R-:W-:-:S13]  /*0430*/  ISETP.NE.AND P0, PT, R0, 0x9, PT ;  /* 0x000000090000780c */ /* 0x000fda0003f05270 */
[----:B------:R-:W-:Y:S05]  /*0440*/  @P0 BRA `(.L_x_12618) ;  /* 0x0000000800800947 */ /* 0x000fea0003800000 */
[----:B------:R-:W2:Y:S02]  /*0450*/  LDG.E R4, desc[UR36][R4.64] ;  /* 0x0000002404047981 */ /* 0x000ea4000c1e1900 */
[----:B--2---:R1:W2:Y:S01]  /*0460*/  F2I.FTZ.TRUNC.NTZ R32, R4 ;  /* 0x0000000400207305 */ /* 0x0042a2000021f100 */
[----:B------:R-:W-:Y:S05]  /*0470*/  BRA `(.L_x_12619) ;  /* 0x0000000800c87947 */ /* 0x000fea0003800000 */
.L_x_12625:
[----:B------:R-:W2:Y:S02]  /*0480*/  LDG.E.U16 R4, desc[UR36][R4.64] ;  /* 0x0000002404047981 */ /* 0x000ea4000c1e1500 */
[----:B--2---:R-:W-:-:S06]  /*0490*/  HADD2.F32 R0, -RZ, R4.H0_H0 ;  /* 0x20000004ff007230 */ /* 0x004fcc0000004100 */
[----:B------:R-:W1:Y:S02]  /*04a0*/  F2I.FTZ.TRUNC.NTZ R0, R0 ;  /* 0x0000000000007305 */ /* 0x000e64000021f100 */
[----:B-1----:R-:W-:Y:S01]  /*04b0*/  PRMT R32, R0, 0x7610, R32 ;  /* 0x0000761000207816 */ /* 0x002fe20000000020 */
[----:B------:R-:W-:Y:S06]  /*04c0*/  BRA `(.L_x_12619) ;  /* 0x0000000800b47947 */ /* 0x000fec0003800000 */
.L_x_12624:
[----:B------:R-:W2:Y:S02]  /*04d0*/  LDG.E.64 R4, desc[UR36][R4.64] ;  /* 0x0000002404047981 */ /* 0x000ea4000c1e1b00 */
[----:B--2---:R1:W2:Y:S01]  /*04e0*/  F2I.F64.TRUNC R32, R4 ;  /* 0x0000000400207311 */ /* 0x0042a2000030d100 */
[----:B------:R-:W-:Y:S05]  /*04f0*/  BRA `(.L_x_12619) ;  /* 0x0000000800a87947 */ /* 0x000fea0003800000 */
.L_x_12614:
        /* <DEDUP_REMOVED lines=12> */
.L_x_12628:
[----:B------:R-:W2:Y:S02]  /*05c0*/  LDG.E.64 R4, desc[UR36][R4.64] ;  /* 0x0000002404047981 */ /* 0x000ea4000c1e1b00 */
[----:B--2---:R1:W2:Y:S01]  /*05d0*/  F2I.F64.TRUNC R32, R4 ;  /* 0x0000000400207311 */ /* 0x0042a2000030d100 */
[----:B------:R-:W-:Y:S05]  /*05e0*/  BRA `(.L_x_12619) ;  /* 0x00000008006c7947 */ /* 0x000fea0003800000 */
.L_x_12627:
        /* <DEDUP_REMOVED lines=25> */
[----:B------:R-:W1:Y:S02]  /*0780*/  F2I.FTZ.TRUNC.NTZ R7, R7 ;  /* 0x0000000700077305 */ /* 0x000e64000021f100 */
[----:B-1----:R-:W-:Y:S01]  /*0790*/  PRMT R32, R7, 0x7610, R32 ;  /* 0x0000761007207816 */ /* 0x002fe20000000020 */
[----:B------:R-:W-:Y:S06]  /*07a0*/  BRA `(.L_x_12619) ;  /* 0x0000000400fc7947 */ /* 0x000fec0003800000 */
.L_x_12630:
        /* <DEDUP_REMOVED lines=11> */
[----:B------:R-:W-:-:S06]  /*0860*/  LOP3.LUT R0, R3, 0x80000000, R0, 0xf8, !PT ;  /* 0x8000000003007812 */ /* 0x000fcc00078ef800 */
[----:B------:R-:W1:Y:S02]  /*0870*/  F2I.FTZ.TRUNC.NTZ R0, R0 ;  /* 0x0000000000007305 */ /* 0x000e64000021f100 */
[----:B-1----:R-:W-:Y:S01]  /*0880*/  PRMT R32, R0, 0x7610, R32 ;  /* 0x0000761000207816 */ /* 0x002fe20000000020 */
[----:B------:R-:W-:Y:S06]  /*0890*/  BRA `(.L_x_12619) ;  /* 0x0000000400c07947 */ /* 0x000fec0003800000 */
.L_x_12629:
[----:B------:R-:W2:Y:S02]  /*08a0*/  LDG.E.U16 R0, desc[UR36][R4.64] ;  /* 0x0000002404007981 */ /* 0x000ea4000c1e1500 */
[----:B--2---:R-:W-:-:S06]  /*08b0*/  IMAD.U32 R0, R0, 0x10000, RZ ;  /* 0x0001000000007824 */ /* 0x004fcc00078e00ff */
[----:B------:R-:W1:Y:S02]  /*08c0*/  F2I.FTZ.TRUNC.NTZ R0, R0 ;  /* 0x0000000000007305 */ /* 0x000e64000021f100 */
[----:B-1----:R-:W-:Y:S01]  /*08d0*/  PRMT R32, R0, 0x7610, R32 ;  /* 0x0000761000207816 */ /* 0x002fe20000000020 */
[----:B------:R-:W-:Y:S06]  /*08e0*/  BRA `(.L_x_12619) ;  /* 0x0000000400ac7947 */ /* 0x000fec0003800000 */
.L_x_12626:
        /* <DEDUP_REMOVED lines=10> */
.L_x_12633:
        /* <DEDUP_REMOVED lines=21> */
.L_x_12637:
[----:B------:R-:W-:Y:S05]  /*0ae0*/  BSYNC B1 ;  /* 0x0000000000017941 */ /* 0x000fea0003800000 */
.L_x_12636:
[----:B------:R-:W-:Y:S01]  /*0af0*/  LEA R5, R0, 0x3b800000, 0x17 ;  /* 0x3b80000000057811 */ /* 0x000fe200078eb8ff */
[----:B------:R-:W-:-:S05]  /*0b00*/  IMAD.SHL.U32 R0, R3, 0x100000, RZ ;  /* 0x0010000003007824 */ /* 0x000fca00078e00ff */
[----:B------:R-:W-:-:S07]  /*0b10*/  LOP3.LUT R0, R5, R0, R6, 0xfe, !PT ;  /* 0x0000000005007212 */ /* 0x000fce00078efe06 */
.L_x_12635:
[----:B------:R-:W-:Y:S05]  /*0b20*/  BSYNC B0 ;  /* 0x0000000000007941 */ /* 0x000fea0003800000 */
.L_x_12634:
[----:B------:R-:W1:Y:S02]  /*0b30*/  F2I.FTZ.TRUNC.NTZ R0, R0 ;  /* 0x0000000000007305 */ /* 0x000e64000021f100 */
[----:B-1----:R-:W-:Y:S01]  /*0b40*/  PRMT R32, R0, 0x7610, R32 ;  /* 0x0000761000207816 */ /* 0x002fe20000000020 */
[----:B------:R-:W-:Y:S06]  /*0b50*/  BRA `(.L_x_12619) ;  /* 0x0000000400107947 */ /* 0x000fec0003800000 */
.L_x_12632:
        /* <DEDUP_REMOVED lines=21> */
.L_x_12641:
[----:B------:R-:W-:Y:S05]  /*0cb0*/  BSYNC B1 ;  /* 0x0000000000017941 */ /* 0x000fea0003800000 */
.L_x_12640:
[----:B------:R-:W-:Y:S01]  /*0cc0*/  LEA R5, R0, 0x37800000, 0x17 ;  /* 0x3780000000057811 */ /* 0x000fe200078eb8ff */
[----:B------:R-:W-:-:S05]  /*0cd0*/  IMAD.SHL.U32 R0, R3, 0x200000, RZ ;  /* 0x0020000003007824 */ /* 0x000fca00078e00ff */
[----:B------:R-:W-:-:S07]  /*0ce0*/  LOP3.LUT R0, R5, R0, R6, 0xfe, !PT ;  /* 0x0000000005007212 */ /* 0x000fce00078efe06 */
.L_x_12639:
[----:B------:R-:W-:Y:S05]  /*0cf0*/  BSYNC B0 ;  /* 0x0000000000007941 */ /* 0x000fea0003800000 */
.L_x_12638:
[----:B------:R-:W1:Y:S02]  /*0d00*/  F2I.FTZ.TRUNC.NTZ R0, R0 ;  /* 0x0000000000007305 */ /* 0x000e64000021f100 */
[----:B-1----:R-:W-:Y:S01]  /*0d10*/  PRMT R32, R0, 0x7610, R32 ;  /* 0x0000761000207816 */ /* 0x002fe20000000020 */
[----:B------:R-:W-:Y:S06]  /*0d20*/  BRA `(.L_x_12619) ;  /* 0x00000000009c7947 */ /* 0x000fec0003800000 */
.L_x_12631:
        /* <DEDUP_REMOVED lines=14> */
.L_x_12645:
[----:B------:R-:W-:Y:S05]  /*0e10*/  BSYNC B0 ;  /* 0x0000000000007941 */ /* 0x000fea0003800000 */
.L_x_12644:
[----:B------:R-:W1:Y:S02]  /*0e20*/  F2I.FTZ.TRUNC.NTZ R0, R0 ;  /* 0x0000000000007305 */ /* 0x000e64000021f100 */
[----:B-1----:R-:W-:Y:S01]  /*0e30*/  PRMT R32, R0, 0x7610, R32 ;  /* 0x0000761000207816 */ /* 0x002fe20000000020 */
[----:B------:R-:W-:Y:S06]  /*0e40*/  BRA `(.L_x_12619) ;  /* 0x0000000000547947 */ /* 0x000fec0003800000 */
.L_x_12618:
        /* <DEDUP_REMOVED lines=16> */
.L_x_12646:
[----:B------:R-:W-:Y:S01]  /*0f50*/  PRMT R32, RZ, 0x7610, R32 ;  /* 0x00007610ff207816 */ /* 0x000fe20000000020 */
[----:B------:R-:W-:Y:S06]  /*0f60*/  BRA `(.L_x_12619) ;  /* 0x00000000000c7947 */ /* 0x000fec0003800000 */
.L_x_12643:
[----:B------:R1:W5:Y:S01]  /*0f70*/  LDG.E.U16 R32, desc[UR36][R4.64] ;  /* 0x0000002404207981 */ /* 0x000362000c1e1500 */
[----:B------:R-:W-:Y:S05]  /*0f80*/  BRA `(.L_x_12619) ;  /* 0x0000000000047947 */ /* 0x000fea0003800000 */
.L_x_12642:
[----:B------:R1:W5:Y:S02]  /*0f90*/  LDG.E.U16 R32, desc[UR36][R4.64] ;  /* 0x0000002404207981 */ /* 0x000364000c1e1500 */
.L_x_12619:
[----:B-1234-:R-:W1:Y:S01]  /*0fa0*/  LDC.64 R4, c[0x0][0x238] ;  /* 0x00008e00ff047b82 */ /* 0x01ee620000000a00 */
        /* <DEDUP_REMOVED lines=17> */
.L_x_12650:
[----:B------:R2:W5:Y:S01]  /*10c0*/  LDG.E.U8 R31, desc[UR36][R4.64] ;  /* 0x00000024041f7981 */ /* 0x000562000c1e1100 */
[----:B------:R-:W-:Y:S05]  /*10d0*/  BRA `(.L_x_12652) ;  /* 0x0000000c00547947 */ /* 0x000fea0003800000 */
.L_x_12649:
        /* <DEDUP_REMOVED lines=8> */
.L_x_12654:
[----:B------:R4:W5:Y:S01]  /*1160*/  LDG.E.U16 R31, desc[UR36][R4.64] ;  /* 0x00000024041f7981 */ /* 0x000962000c1e1500 */
[----:B------:R-:W-:Y:S05]  /*1170*/  BRA `(.L_x_12652) ;  /* 0x0000000c002c7947 */ /* 0x000fea0003800000 */
.L_x_12653:
[----:B------:R3:W5:Y:S01]  /*1180*/  LDG.E.U16 R31, desc[UR36][R4.64] ;  /* 0x00000024041f7981 */ /* 0x000762000c1e1500 */
[----:B------:R-:W-:Y:S05]  /*1190*/  BRA `(.L_x_12652) ;  /* 0x0000000c00247947 */ /* 0x000fea0003800000 */
.L_x_12648:
        /* <DEDUP_REMOVED lines=9> */
.L_x_12656:
[----:B------:R-:W2:Y:S02]  /*1230*/  LDG.E.U16 R0, desc[UR36][R4.64] ;  /* 0x0000002404007981 */ /* 0x000ea4000c1e1500 */
[----:B--2---:R-:W-:-:S06]  /*1240*/  HADD2.F32 R0, -RZ, R0.H0_H0 ;  /* 0x20000000ff007230 */ /* 0x004fcc0000004100 */
[----:B------:R-:W1:Y:S02]  /*1250*/  F2I.FTZ.TRUNC.NTZ R0, R0 ;  /* 0x0000000000007305 */ /* 0x000e64000021f100 */
[----:B-1----:R-:W-:Y:S01]  /*1260*/  PRMT R31, R0, 0x7610, R31 ;  /* 0x00007610001f7816 */ /* 0x002fe2000000001f */
[----:B------:R-:W-:Y:S06]  /*1270*/  BRA `(.L_x_12652) ;  /* 0x0000000800ec7947 */ /* 0x000fec0003800000 */
.L_x_12655:
        /* <DEDUP_REMOVED lines=9> */
.L_x_12658:
[----:B------:R-:W2:Y:S02]  /*1310*/  LDG.E.U16 R4, desc[UR36][R4.64] ;  /* 0x0000002404047981 */ /* 0x000ea4000c1e1500 */
[----:B--2---:R-:W-:-:S06]  /*1320*/  HADD2.F32 R0, -RZ, R4.H0_H0 ;  /* 0x20000004ff007230 */ /* 0x004fcc0000004100 */
[----:B------:R-:W1:Y:S02]  /*1330*/  F2I.FTZ.TRUNC.NTZ R0, R0 ;  /* 0x0000000000007305 */ /* 0x000e64000021f100 */
[----:B-1----:R-:W-:Y:S01]  /*1340*/  PRMT R31, R0, 0x7610, R31 ;  /* 0x00007610001f7816 */ /* 0x002fe2000000001f */
[----:B------:R-:W-:Y:S06]  /*1350*/  BRA `(.L_x_12652) ;  /* 0x0000000800b47947 */ /* 0x000fec0003800000 */
.L_x_12657:
[----:B------:R-:W2:Y:S02]  /*1360*/  LDG.E.64 R4, desc[UR36][R4.64] ;  /* 0x0000002404047981 */ /* 0x000ea4000c1e1b00 */
[----:B--2---:R1:W2:Y:S01]  /*1370*/  F2I.F64.TRUNC R31, R4 ;  /* 0x00000004001f7311 */ /* 0x0042a2000030d100 */
[----:B------:R-:W-:Y:S05]  /*1380*/  BRA `(.L_x_12652) ;  /* 0x0000000800a87947 */ /* 0x000fea0003800000 */
.L_x_12647:
        /* <DEDUP_REMOVED lines=12> */
.L_x_12661:
[----:B------:R-:W2:Y:S02]  /*1450*/  LDG.E.64 R4, desc[UR36][R4.64] ;  /* 0x0000002404047981 */ /* 0x000ea4000c1e1b00 */
[----:B--2---:R1:W2:Y:S01]  /*1460*/  F2I.F64.TRUNC R31, R4 ;  /* 0x00000004001f7311 */ /* 0x0042a2000030d100 */
[----:B------:R-:W-:Y:S05]  /*1470*/  BRA `(.L_x_12652) ;  /* 0x00000008006c7947 */ /* 0x000fea0003800000 */
.L_x_12660:
        /* <DEDUP_REMOVED lines=28> */
.L_x_12663:
        /* <DEDUP_REMOVED lines=15> */
.L_x_12662:
[----:B------:R-:W2:Y:S02]  /*1730*/  LDG.E.U16 R0, desc[UR36][R4.64] ;  /* 0x0000002404007981 */ /* 0x000ea4000c1e1500 */
[----:B--2---:R-:W-:-:S06]  /*1740*/  IMAD.U32 R0, R0, 0x10000, RZ ;  /* 0x0001000000007824 */ /* 0x004fcc00078e00ff */
[----:B------:R-:W1:Y:S02]  /*1750*/  F2I.FTZ.TRUNC.NTZ R0, R0 ;  /* 0x0000000000007305 */ /* 0x000e64000021f100 */
[----:B-1----:R-:W-:Y:S01]  /*1760*/  PRMT R31, R0, 0x7610, R31 ;  /* 0x00007610001f7816 */ /* 0x002fe2000000001f */
[----:B------:R-:W-:Y:S06]  /*1770*/  BRA `(.L_x_12652) ;  /* 0x0000000400ac7947 */ /* 0x000fec0003800000 */
.L_x_12659:
        /* <DEDUP_REMOVED lines=10> */
.L_x_12666:
        /* <DEDUP_REMOVED lines=21> */
.L_x_12670:
[----:B------:R-:W-:Y:S05]  /*1970*/  BSYNC B1 ;  /* 0x0000000000017941 */ /* 0x000fea0003800000 */
.L_x_12669:
[----:B------:R-:W-:Y:S01]  /*1980*/  LEA R5, R0, 0x3b800000, 0x17 ;  /* 0x3b80000000057811 */ /* 0x000fe200078eb8ff */
[----:B------:R-:W-:-:S05]  /*1990*/  IMAD.SHL.U32 R0, R3, 0x100000, RZ ;  /* 0x0010000003007824 */ /* 0x000fca00078e00ff */
[----:B------:R-:W-:-:S07]  /*19a0*/  LOP3.LUT R0, R5, R0, R6, 0xfe, !PT ;  /* 0x0000000005007212 */ /* 0x000fce00078efe06 */
.L_x_12668:
[----:B------:R-:W-:Y:S05]  /*19b0*/  BSYNC B0 ;  /* 0x0000000000007941 */ /* 0x000fea0003800000 */
.L_x_12667:
[----:B------:R-:W1:Y:S02]  /*19c0*/  F2I.FTZ.TRUNC.NTZ R0, R0 ;  /* 0x0000000000007305 */ /* 0x000e64000021f100 */
[----:B-1----:R-:W-:Y:S01]  /*19d0*/  PRMT R31, R0, 0x7610, R31 ;  /* 0x00007610001f7816 */ /* 0x002fe2000000001f */
[----:B------:R-:W-:Y:S06]  /*19e0*/  BRA `(.L_x_12652) ;  /* 0x0000000400107947 */ /* 0x000fec0003800000 */
.L_x_12665:
        /* <DEDUP_REMOVED lines=21> */
.L_x_12674:
[----:B------:R-:W-:Y:S05]  /*1b40*/  BSYNC B1 ;  /* 0x0000000000017941 */ /* 0x000fea0003800000 */
.L_x_12673:
[----:B------:R-:W-:Y:S01]  /*1b50*/  LEA R5, R0, 0x37800000, 0x17 ;  /* 0x3780000000057811 */ /* 0x000fe200078eb8ff */
[----:B------:R-:W-:-:S05]  /*1b60*/  IMAD.SHL.U32 R0, R3, 0x200000, RZ ;  /* 0x0020000003007824 */ /* 0x000fca00078e00ff */
[----:B------:R-:W-:-:S07]  /*1b70*/  LOP3.LUT R0, R5, R0, R6, 0xfe, !PT ;  /* 0x0000000005007212 */ /* 0x000fce00078efe06 */
.L_x_12672:
[----:B------:R-:W-:Y:S05]  /*1b80*/  BSYNC B0 ;  /* 0x0000000000007941 */ /* 0x000fea0003800000 */
.L_x_12671:
[----:B------:R-:W1:Y:S02]  /*1b90*/  F2I.FTZ.TRUNC.NTZ R0, R0 ;  /* 0x0000000000007305 */ /* 0x000e64000021f100 */
[----:B-1----:R-:W-:Y:S01]  /*1ba0*/  PRMT R31, R0, 0x7610, R31 ;  /* 0x00007610001f7816 */ /* 0x002fe2000000001f */
[----:B------:R-:W-:Y:S06]  /*1bb0*/  BRA `(.L_x_12652) ;  /* 0x00000000009c7947 */ /* 0x000fec0003800000 */
.L_x_12664:
        /* <DEDUP_REMOVED lines=14> */
.L_x_12678:
[----:B------:R-:W-:Y:S05]  /*1ca0*/  BSYNC B0 ;  /* 0x0000000000007941 */ /* 0x000fea0003800000 */
.L_x_12677:
[----:B------:R-:W1:Y:S02]  /*1cb0*/  F2I.FTZ.TRUNC.NTZ R0, R0 ;  /* 0x0000000000007305 */ /* 0x000e64000021f100 */
[----:B-1----:R-:W-:Y:S01]  /*1cc0*/  PRMT R31, R0, 0x7610, R31 ;  /* 0x00007610001f7816 */ /* 0x002fe2000000001f */
[----:B------:R-:W-:Y:S06]  /*1cd0*/  BRA `(.L_x_12652) ;  /* 0x0000000000547947 */ /* 0x000fec0003800000 */
.L_x_12651:
        /* <DEDUP_REMOVED lines=16> */
.L_x_12679:
[----:B------:R-:W-:Y:S01]  /*1de0*/  PRMT R31, RZ, 0x7610, R31 ;  /* 0x00007610ff1f7816 */ /* 0x000fe2000000001f */
[----:B------:R-:W-:Y:S06]  /*1df0*/  BRA `(.L_x_12652) ;  /* 0x00000000000c7947 */ /* 0x000fec0003800000 */
.L_x_12676:
[----:B------:R1:W5:Y:S01]  /*1e00*/  LDG.E.U16 R31, desc[UR36][R4.64] ;  /* 0x00000024041f7981 */ /* 0x000362000c1e1500 */
[----:B------:R-:W-:Y:S05]  /*1e10*/  BRA `(.L_x_12652) ;  /* 0x0000000000047947 */ /* 0x000fea0003800000 */
.L_x_12675:
[----:B------:R1:W5:Y:S02]  /*1e20*/  LDG.E.U16 R31, desc[UR36][R4.64] ;  /* 0x00000024041f7981 */ /* 0x000364000c1e1500 */
.L_x_12652:
[----:B-1234-:R-:W1:Y:S01]  /*1e30*/  LDC.64 R4, c[0x0][0x240] ;  /* 0x00009000ff047b82 */ /* 0x01ee620000000a00 */
        /* <DEDUP_REMOVED lines=17> */
.L_x_12683:
[----:B------:R0:W5:Y:S01]  /*1f50*/  LDG.E.U8 R30, desc[UR36][R4.64] ;  /* 0x00000024041e7981 */ /* 0x000162000c1e1100 */
[----:B------:R-:W-:Y:S05]  /*1f60*/  BRA `(.L_x_12685) ;  /* 0x0000000c00547947 */ /* 0x000fea0003800000 */
.L_x_12682:
        /* <DEDUP_REMOVED lines=8> */
.L_x_12687:
[----:B------:R0:W5:Y:S01]  /*1ff0*/  LDG.E.U16 R30, desc[UR36][R4.64] ;  /* 0x00000024041e7981 */ /* 0x000162000c1e1500 */
[----:B------:R-:W-:Y:S05]  /*2000*/  BRA `(.L_x_12685) ;  /* 0x0000000c002c7947 */ /* 0x000fea0003800000 */
.L_x_12686:
[----:B------:R0:W5:Y:S01]  /*2010*/  LDG.E.U16 R30, desc[UR36][R4.64] ;  /* 0x00000024041e7981 */ /* 0x000162000c1e1500 */
[----:B------:R-:W-:Y:S05]  /*2020*/  BRA `(.L_x_12685) ;  /* 0x0000000c00247947 */ /* 0x000fea0003800000 */
.L_x_12681:
        /* <DEDUP_REMOVED lines=9> */
.L_x_12689:
[----:B------:R-:W2:Y:S02]  /*20c0*/  LDG.E.U16 R0, desc[UR36][R4.64] ;  /* 0x0000002404007981 */ /* 0x000ea4000c1e1500 */
[----:B--2---:R-:W-:-:S06]  /*20d0*/  HADD2.F32 R0, -RZ, R0.H0_H0 ;  /* 0x20000000ff007230 */ /* 0x004fcc0000004100 */
[----:B------:R-:W0:Y:S02]  /*20e0*/  F2I.FTZ.TRUNC.NTZ R0, R0 ;  /* 0x0000000000007305 */ /* 0x000e24000021f100 */
[----:B0-----:R-:W-:Y:S01]  /*20f0*/  PRMT R30, R0, 0x7610, R30 ;  /* 0x00007610001e7816 */ /* 0x001fe2000000001e */
[----:B------:R-:W-:Y:S06]  /*2100*/  BRA `(.L_x_12685) ;  /* 0x0000000800ec7947 */ /* 0x000fec0003800000 */
.L_x_12688:
        /* <DEDUP_REMOVED lines=9> */
.L_x_12691:
[----:B------:R-:W2:Y:S02]  /*21a0*/  LDG.E.U16 R4, desc[UR36][R4.64] ;  /* 0x0000002404047981 */ /* 0x000ea4000c1e1500 */
[----:B--2---:R-:W-:-:S06]  /*21b0*/  HADD2.F32 R0, -RZ, R4.H0_H0 ;  /* 0x20000004ff007230 */ /* 0x004fcc0000004100 */
[----:B------:R-:W0:Y:S02]  /*21c0*/  F2I.FTZ.TRUNC.NTZ R0, R0 ;  /* 0x0000000000007305 */ /* 0x000e24000021f100 */
[----:B0-----:R-:W-:Y:S01]  /*21d0*/  PRMT R30, R0, 0x7610, R30 ;  /* 0x00007610001e7816 */ /* 0x001fe2000000001e */
[----:B------:R-:W-:Y:S06]  /*21e0*/  BRA `(.L_x_12685) ;  /* 0x0000000800b47947 */ /* 0x000fec0003800000 */
.L_x_12690:
[----:B------:R-:W2:Y:S02]  /*21f0*/  LDG.E.64 R4, desc[UR36][R4.64] ;  /* 0x0000002404047981 */ /* 0x000ea4000c1e1b00 */
[----:B--2---:R4:W0:Y:S01]  /*2200*/  F2I.F64.TRUNC R30, R4 ;  /* 0x00000004001e7311 */ /* 0x004822000030d100 */
[----:B------:R-:W-:Y:S05]  /*2210*/  BRA `(.L_x_12685) ;  /* 0x0000000800a87947 */ /* 0x000fea0003800000 */
.L_x_12680:
        /* <DEDUP_REMOVED lines=12> */
.L_x_12694:
[----:B------:R-:W2:Y:S02]  /*22e0*/  LDG.E.64 R4, desc[UR36][R4.64] ;  /* 0x0000002404047981 */ /* 0x000ea4000c1e1b00 */
[----:B--2---:R0:W1:Y:S01]  /*22f0*/  F2I.F64.TRUNC R30, R4 ;  /* 0x00000004001e7311 */ /* 0x004062000030d100 */
[----:B------:R-:W-:Y:S05]  /*2300*/  BRA `(.L_x_12685) ;  /* 0x00000008006c7947 */ /* 0x000fea0003800000 */
.L_x_12693:
        /* <DEDUP_REMOVED lines=28> */
.L_x_12696:
        /* <DEDUP_REMOVED lines=12> */
[----:B------:R-:W0:Y:S02]  /*2590*/  F2I.FTZ.TRUNC.NTZ R0, R0 ;  /* 0x0000000000007305 */ /* 0x000e24000021f100 */
[----:B0-----:R-:W-:Y:S01]  /*25a0*/  PRMT R30, R0, 0x7610, R30 ;  /* 0x00007610001e7816 */ /* 0x001fe2000000001e */
[----:B------:R-:W-:Y:S06]  /*25b0*/  BRA `(.L_x_12685) ;  /* 0x0000000400c07947 */ /* 0x000fec0003800000 */
.L_x_12695:
[----:B------:R-:W2:Y:S02]  /*25c0*/  LDG.E.U16 R0, desc[UR36][R4.64] ;  /* 0x0000002404007981 */ /* 0x000ea4000c1e1500 */
[----:B--2---:R-:W-:-:S06]  /*25d0*/  IMAD.U32 R0, R0, 0x10000, RZ ;  /* 0x0001000000007824 */ /* 0x004fcc00078e00ff */
[----:B------:R-:W0:Y:S02]  /*25e0*/  F2I.FTZ.TRUNC.NTZ R0, R0 ;  /* 0x0000000000007305 */ /* 0x000e24000021f100 */
[----:B0-----:R-:W-:Y:S01]  /*25f0*/  PRMT R30, R0, 0x7610, R30 ;  /* 0x00007610001e7816 */ /* 0x001fe2000000001e */
[----:B------:R-:W-:Y:S06]  /*2600*/  BRA `(.L_x_12685) ;  /* 0x0000000400ac7947 */ /* 0x000fec0003800000 */
.L_x_12692:
        /* <DEDUP_REMOVED lines=10> */
.L_x_12699:
        /* <DEDUP_REMOVED lines=21> */
.L_x_12703:
[----:B------:R-:W-:Y:S05]  /*2800*/  BSYNC B1 ;  /* 0x0000000000017941 */ /* 0x000fea0003800000 */
.L_x_12702:
[----:B------:R-:W-:Y:S01]  /*2810*/  LEA R5, R0, 0x3b800000, 0x17 ;  /* 0x3b80000000057811 */ /* 0x000fe200078eb8ff */
[----:B------:R-:W-:-:S05]  /*2820*/  IMAD.SHL.U32 R0, R3, 0x100000, RZ ;  /* 0x0010000003007824 */ /* 0x000fca00078e00ff */
[----:B------:R-:W-:-:S07]  /*2830*/  LOP3.LUT R0, R5, R0, R6, 0xfe, !PT ;  /* 0x0000000005007212 */ /* 0x000fce00078efe06 */
.L_x_12701:
[----:B------:R-:W-:Y:S05]  /*2840*/  BSYNC B0 ;  /* 0x0000000000007941 */ /* 0x000fea0003800000 */
.L_x_12700:
[----:B------:R-:W0:Y:S02]  /*2850*/  F2I.FTZ.TRUNC.NTZ R0, R0 ;  /* 0x0000000000007305 */ /* 0x000e24000021f100 */
[----:B0-----:R-:W-:Y:S01]  /*2860*/  PRMT R30, R0, 0x7610, R30 ;  /* 0x00007610001e7816 */ /* 0x001fe2000000001e */
[----:B------:R-:W-:Y:S06]  /*2870*/  BRA `(.L_x_12685) ;  /* 0x0000000400107947 */ /* 0x000fec0003800000 */
.L_x_12698:
        /* <DEDUP_REMOVED lines=21> */
.L_x_12707:
[----:B------:R-:W-:Y:S05]  /*29d0*/  BSYNC B1 ;  /* 0x0000000000017941 */ /* 0x000fea0003800000 */
.L_x_12706:
[----:B------:R-:W-:Y:S01]  /*29e0*/  LEA R5, R0, 0x37800000, 0x17 ;  /* 0x3780000000057811 */ /* 0x000fe200078eb8ff */
[----:B------:R-:W-:-:S05]  /*29f0*/  IMAD.SHL.U32 R0, R3, 0x200000, RZ ;  /* 0x0020000003007824 */ /* 0x000fca00078e00ff */
[----:B------:R-:W-:-:S07]  /*2a00*/  LOP3.LUT R0, R5, R0, R6, 0xfe, !PT ;  /* 0x0000000005007212 */ /* 0x000fce00078efe06 */
.L_x_12705:
[----:B------:R-:W-:Y:S05]  /*2a10*/  BSYNC B0 ;  /* 0x0000000000007941 */ /* 0x000fea0003800000 */
.L_x_12704:
[----:B------:R-:W0:Y:S02]  /*2a20*/  F2I.FTZ.TRUNC.NTZ R0, R0 ;  /* 0x0000000000007305 */ /* 0x000e24000021f100 */
[----:B0-----:R-:W-:Y:S01]  /*2a30*/  PRMT R30, R0, 0x7610, R30 ;  /* 0x00007610001e7816 */ /* 0x001fe2000000001e */
[----:B------:R-:W-:Y:S06]  /*2a40*/  BRA `(.L_x_12685) ;  /* 0x00000000009c7947 */ /* 0x000fec0003800000 */
.L_x_12697:
        /* <DEDUP_REMOVED lines=14> */
.L_x_12711:
[----:B------:R-:W-:Y:S05]  /*2b30*/  BSYNC B0 ;  /* 0x0000000000007941 */ /* 0x000fea0003800000 */
.L_x_12710:
[----:B------:R-:W0:Y:S02]  /*2b40*/  F2I.FTZ.TRUNC.NTZ R0, R0 ;  /* 0x0000000000007305 */ /* 0x000e24000021f100 */
[----:B0-----:R-:W-:Y:S01]  /*2b50*/  PRMT R30, R0, 0x7610, R30 ;  /* 0x00007610001e7816 */ /* 0x001fe2000000001e */
[----:B------:R-:W-:Y:S06]  /*2b60*/  BRA `(.L_x_12685) ;  /* 0x0000000000547947 */ /* 0x000fec0003800000 */
.L_x_12684:
        /* <DEDUP_REMOVED lines=16> */
.L_x_12712:
[----:B------:R-:W-:Y:S01]  /*2c70*/  PRMT R30, RZ, 0x7610, R30 ;  /* 0x00007610ff1e7816 */ /* 0x000fe2000000001e */
[----:B------:R-:W-:Y:S06]  /*2c80*/  BRA `(.L_x_12685) ;  /* 0x00000000000c7947 */ /* 0x000fec0003800000 */
.L_x_12709:
[----:B------:R0:W5:Y:S01]  /*2c90*/  LDG.E.U16 R30, desc[UR36][R4.64] ;  /* 0x00000024041e7981 */ /* 0x000162000c1e1500 */
[----:B------:R-:W-:Y:S05]  /*2ca0*/  BRA `(.L_x_12685) ;  /* 0x0000000000047947 */ /* 0x000fea0003800000 */
.L_x_12708:
[----:B------:R0:W5:Y:S02]  /*2cb0*/  LDG.E.U16 R30, desc[UR36][R4.64] ;  /* 0x00000024041e7981 */ /* 0x000164000c1e1500 */
.L_x_12685:
[----:B------:R-:W-:-:S07]  /*2cc0*/  VIADD R27, R27, 0x80 ;  /* 0x000000801b1b7836 */ /* 0x000fce0000000000 */
.L_x_12613:
[----:B------:R-:W-:Y:S05]  /*2cd0*/  BSYNC B6 ;  /* 0x0000000000067941 */ /* 0x000fea0003800000 */
.L_x_12612:
[----:B------:R-:W-:Y:S01]  /*2ce0*/  ISETP.GE.AND P0, PT, R27, R22, PT ;  /* 0x000000161b00720c */ /* 0x000fe20003f06270 */
[----:B------:R-:W-:Y:S01]  /*2cf0*/  BSSY B6, `(.L_x_12713) ;  /* 0x00002c1000067945 */ /* 0x000fe20003800000 */
[----:B------:R-:W-:Y:S02]  /*2d00*/  PRMT R29, RZ, 0x7610, R29 ;  /* 0x00007610ff1d7816 */ /* 0x000fe4000000001d */
[----:B------:R-:W-:-:S09]  /*2d10*/  PRMT R28, RZ, 0x7610, R28 ;  /* 0x00007610ff1c7816 */ /* 0x000fd2000000001c */
[----:B------:R-:W-:Y:S05]  /*2d20*/  @P0 BRA `(.L_x_12714) ;  /* 0x0000002800f40947 */ /* 0x000fea0003800000 */
[----:B0-2-4-:R-:W0:Y:S01]  /*2d30*/  LDC.64 R4, c[0x0][0x230] ;  /* 0x00008c00ff047b82 */ /* 0x015e220000000a00 */
        /* <DEDUP_REMOVED lines=18> */
.L_x_12718:
[----:B------:R0:W5:Y:S01]  /*2e60*/  LDG.E.U8 R33, desc[UR36][R4.64] ;  /* 0x0000002404217981 */ /* 0x000162000c1e1100 */
[----:B------:R-:W-:Y:S05]  /*2e70*/  BRA `(.L_x_12720) ;  /* 0x0000000c00547947 */ /* 0x000fea0003800000 */
.L_x_12717:
        /* <DEDUP_REMOVED lines=8> */
.L_x_12722:
[----:B------:R0:W5:Y:S01]  /*2f00*/  LDG.E.U16 R33, desc[UR36][R4.64] ;  /* 0x0000002404217981 */ /* 0x000162000c1e1500 */
[----:B------:R-:W-:Y:S05]  /*2f10*/  BRA `(.L_x_12720) ;  /* 0x0000000c002c7947 */ /* 0x000fea0003800000 */
.L_x_12721:
[----:B------:R0:W5:Y:S01]  /*2f20*/  LDG.E.U16 R33, desc[UR36][R4.64] ;  /* 0x0000002404217981 */ /* 0x000162000c1e1500 */
[----:B------:R-:W-:Y:S05]  /*2f30*/  BRA `(.L_x_12720) ;  /* 0x0000000c00247947 */ /* 0x000fea0003800000 */
.L_x_12716:
        /* <DEDUP_REMOVED lines=9> */
.L_x_12724:
[----:B------:R-:W2:Y:S02]  /*2fd0*/  LDG.E.U16 R0, desc[UR36][R4.64] ;  /* 0x0000002404007981 */ /* 0x000ea4000c1e1500 */
[----:B--2---:R-:W-:-:S06]  /*2fe0*/  HADD2.F32 R0, -RZ, R0.H0_H0 ;  /* 0x20000000ff007230 */ /* 0x004fcc0000004100 */
[----:B------:R-:W0:Y:S02]  /*2ff0*/  F2I.FTZ.TRUNC.NTZ R0, R0 ;  /* 0x0000000000007305 */ /* 0x000e24000021f100 */
[----:B0-----:R-:W-:Y:S01]  /*3000*/  PRMT R33, R0, 0x7610, R33 ;  /* 0x0000761000217816 */ /* 0x001fe20000000021 */
[----:B------:R-:W-:Y:S06]  /*3010*/  BRA `(.L_x_12720) ;  /* 0x0000000800ec7947 */ /* 0x000fec0003800000 */
.L_x_12723:
        /* <DEDUP_REMOVED lines=9> */
.L_x_12726:
[----:B------:R-:W2:Y:S02]  /*30b0*/  LDG.E.U16 R4, desc[UR36][R4.64] ;  /* 0x0000002404047981 */ /* 0x000ea4000c1e1500 */
[----:B--2---:R-:W-:-:S06]  /*30c0*/  HADD2.F32 R0, -RZ, R4.H0_H0 ;  /* 0x20000004ff007230 */ /* 0x004fcc0000004100 */
[----:B------:R-:W0:Y:S02]  /*30d0*/  F2I.FTZ.TRUNC.NTZ R0, R0 ;  /* 0x0000000000007305 */ /* 0x000e24000021f100 */
[----:B0-----:R-:W-:Y:S01]  /*30e0*/  PRMT R33, R0, 0x7610, R33 ;  /* 0x0000761000217816 */ /* 0x001fe20000000021 */
[----:B------:R-:W-:Y:S06]  /*30f0*/  BRA `(.L_x_12720) ;  /* 0x0000000800b47947 */ /* 0x000fec0003800000 */
.L_x_12725:
[----:B------:R-:W2:Y:S02]  /*3100*/  LDG.E.64 R4, desc[UR36][R4.64] ;  /* 0x0000002404047981 */ /* 0x000ea4000c1e1b00 */
[----:B--2---:R0:W2:Y:S01]  /*3110*/  F2I.F64.TRUNC R33, R4 ;  /* 0x0000000400217311 */ /* 0x0040a2000030d100 */
[----:B------:R-:W-:Y:S05]  /*3120*/  BRA `(.L_x_12720) ;  /* 0x0000000800a87947 */ /* 0x000fea0003800000 */
.L_x_12715:
        /* <DEDUP_REMOVED lines=12> */
.L_x_12729:
[----:B------:R-:W2:Y:S02]  /*31f0*/  LDG.E.64 R4, desc[UR36][R4.64] ;  /* 0x0000002404047981 */ /* 0x000ea4000c1e1b00 */
[----:B--2---:R0:W2:Y:S01]  /*3200*/  F2I.F64.TRUNC R33, R4 ;  /* 0x0000000400217311 */ /* 0x0040a2000030d100 */
[----:B------:R-:W-:Y:S05]  /*3210*/  BRA `(.L_x_12720) ;  /* 0x00000008006c7947 */ /* 0x000fea0003800000 */
.L_x_12728:
        /* <DEDUP_REMOVED lines=28> */
.L_x_12731:
        /* <DEDUP_REMOVED lines=15> */
.L_x_12730:
[----:B------:R-:W2:Y:S02]  /*34d0*/  LDG.E.U16 R0, desc[UR36][R4.64] ;  /* 0x0000002404007981 */ /* 0x000ea4000c1e1500 */
[----:B--2---:R-:W-:-:S06]  /*34e0*/  IMAD.U32 R0, R0, 0x10000, RZ ;  /* 0x0001000000007824 */ /* 0x004fcc00078e00ff */
[----:B------:R-:W0:Y:S02]  /*34f0*/  F2I.FTZ.TRUNC.NTZ R0, R0 ;  /* 0x0000000000007305 */ /* 0x000e24000021f100 */
[----:B0-----:R-:W-:Y:S01]  /*3500*/  PRMT R33, R0, 0x7610, R33 ;  /* 0x0000761000217816 */ /* 0x001fe20000000021 */
[----:B------:R-:W-:Y:S06]  /*3510*/  BRA `(.L_x_12720) ;  /* 0x0000000400ac7947 */ /* 0x000fec0003800000 */
.L_x_12727:
        /* <DEDUP_REMOVED lines=10> */
.L_x_12734:
        /* <DEDUP_REMOVED lines=21> */
.L_x_12738:
[----:B------:R-:W-:Y:S05]  /*3710*/  BSYNC B1 ;  /* 0x0000000000017941 */ /* 0x000fea0003800000 */
.L_x_12737:
[----:B------:R-:W-:Y:S01]  /*3720*/  LEA R5, R0, 0x3b800000, 0x17 ;  /* 0x3b80000000057811 */ /* 0x000fe200078eb8ff */
[----:B------:R-:W-:-:S05]  /*3730*/  IMAD.SHL.U32 R0, R3, 0x100000, RZ ;  /* 0x0010000003007824 */ /* 0x000fca00078e00ff */
[----:B------:R-:W-:-:S07]  /*3740*/  LOP3.LUT R0, R5, R0, R6, 0xfe, !PT ;  /* 0x0000000005007212 */ /* 0x000fce00078efe06 */
.L_x_12736:
[----:B------:R-:W-:Y:S05]  /*3750*/  BSYNC B0 ;  /* 0x0000000000007941 */ /* 0x000fea0003800000 */
.L_x_12735:
[----:B------:R-:W0:Y:S02]  /*3760*/  F2I.FTZ.TRUNC.NTZ R0, R0 ;  /* 0x0000000000007305 */ /* 0x000e24000021f100 */
[----:B0-----:R-:W-:Y:S01]  /*3770*/  PRMT R33, R0, 0x7610, R33 ;  /* 0x0000761000217816 */ /* 0x001fe20000000021 */
[----:B------:R-:W-:Y:S06]  /*3780*/  BRA `(.L_x_12720) ;  /* 0x0000000400107947 */ /* 0x000fec0003800000 */
.L_x_12733:
        /* <DEDUP_REMOVED lines=21> */
.L_x_12742:
[----:B------:R-:W-:Y:S05]  /*38e0*/  BSYNC B1 ;  /* 0x0000000000017941 */ /* 0x000fea0003800000 */
.L_x_12741:
[----:B------:R-:W-:Y:S01]  /*38f0*/  LEA R5, R0, 0x37800000, 0x17 ;  /* 0x3780000000057811 */ /* 0x000fe200078eb8ff */
[----:B------:R-:W-:-:S05]  /*3900*/  IMAD.SHL.U32 R0, R3, 0x200000, RZ ;  /* 0x0020000003007824 */ /* 0x000fca00078e00ff */
[----:B------:R-:W-:-:S07]  /*3910*/  LOP3.LUT R0, R5, R0, R6, 0xfe, !PT ;  /* 0x0000000005007212 */ /* 0x000fce00078efe06 */
.L_x_12740:
[----:B------:R-:W-:Y:S05]  /*3920*/  BSYNC B0 ;  /* 0x0000000000007941 */ /* 0x000fea0003800000 */
.L_x_12739:
[----:B------:R-:W0:Y:S02]  /*3930*/  F2I.FTZ.TRUNC.NTZ R0, R0 ;  /* 0x0000000000007305 */ /* 0x000e24000021f100 */
[----:B0-----:R-:W-:Y:S01]  /*3940*/  PRMT R33, R0, 0x7610, R33 ;  /* 0x0000761000217816 */ /* 0x001fe20000000021 */
[----:B------:R-:W-:Y:S06]  /*3950*/  BRA `(.L_x_12720) ;  /* 0x00000000009c7947 */ /* 0x000fec0003800000 */
.L_x_12732:
        /* <DEDUP_REMOVED lines=14> */
.L_x_12746:
[----:B------:R-:W-:Y:S05]  /*3a40*/  BSYNC B0 ;  /* 0x0000000000007941 */ /* 0x000fea0003800000 */
.L_x_12745:
[----:B------:R-:W0:Y:S02]  /*3a50*/  F2I.FTZ.TRUNC.NTZ R0, R0 ;  /* 0x0000000000007305 */ /* 0x000e24000021f100 */
[----:B0-----:R-:W-:Y:S01]  /*3a60*/  PRMT R33, R0, 0x7610, R33 ;  /* 0x0000761000217816 */ /* 0x001fe20000000021 */
[----:B------:R-:W-:Y:S06]  /*3a70*/  BRA `(.L_x_12720) ;  /* 0x0000000000547947 */ /* 0x000fec0003800000 */
.L_x_12719:
        /* <DEDUP_REMOVED lines=16> */
.L_x_12747:
[----:B------:R-:W-:Y:S01]  /*3b80*/  PRMT R33, RZ, 0x7610, R33 ;  /* 0x00007610ff217816 */ /* 0x000fe20000000021 */
[----:B------:R-:W-:Y:S06]  /*3b90*/  BRA `(.L_x_12720) ;  /* 0x00000000000c7947 */ /* 0x000fec0003800000 */
.L_x_12744:
[----:B------:R2:W5:Y:S01]  /*3ba0*/  LDG.E.U16 R33, desc[UR36][R4.64] ;  /* 0x0000002404217981 */ /* 0x000562000c1e1500 */
[----:B------:R-:W-:Y:S05]  /*3bb0*/  BRA `(.L_x_12720) ;  /* 0x0000000000047947 */ /* 0x000fea0003800000 */
.L_x_12743:
[----:B------:R4:W5:Y:S02]  /*3bc0*/  LDG.E.U16 R33, desc[UR36][R4.64] ;  /* 0x0000002404217981 */ /* 0x000964000c1e1500 */
.L_x_12720:
[----:B0-2-4-:R-:W0:Y:S01]  /*3bd0*/  LDC.64 R4, c[0x0][0x238] ;  /* 0x00008e00ff047b82 */ /* 0x015e220000000a00 */
        /* <DEDUP_REMOVED lines=17> */
.L_x_12751:
[----:B------:R0:W5:Y:S01]  /*3cf0*/  LDG.E.U8 R29, desc[UR36][R4.64] ;  /* 0x00000024041d7981 */ /* 0x000162000c1e1100 */
[----:B------:R-:W-:Y:S05]  /*3d00*/  BRA `(.L_x_12753) ;  /* 0x0000000c00547947 */ /* 0x000fea0003800000 */
.L_x_12750:
        /* <DEDUP_REMOVED lines=8> */
.L_x_12755:
[----:B------:R0:W5:Y:S01]  /*3d90*/  LDG.E.U16 R29, desc[UR36][R4.64] ;  /* 0x00000024041d7981 */ /* 0x000162000c1e1500 */
[----:B------:R-:W-:Y:S05]  /*3da0*/  BRA `(.L_x_12753) ;  /* 0x0000000c002c7947 */ /* 0x000fea0003800000 */
.L_x_12754:
[----:B------:R0:W5:Y:S01]  /*3db0*/  LDG.E.U16 R29, desc[UR36][R4.64] ;  /* 0x00000024041d7981 */ /* 0x000162000c1e1500 */
[----:B------:R-:W-:Y:S05]  /*3dc0*/  BRA `(.L_x_12753) ;  /* 0x0000000c00247947 */ /* 0x000fea0003800000 */
.L_x_12749:
        /* <DEDUP_REMOVED lines=9> */
.L_x_12757:
[----:B------:R-:W2:Y:S02]  /*3e60*/  LDG.E.U16 R0, desc[UR36][R4.64] ;  /* 0x0000002404007981 */ /* 0x000ea4000c1e1500 */
[----:B--2---:R-:W-:-:S06]  /*3e70*/  HADD2.F32 R0, -RZ, R0.H0_H0 ;  /* 0x20000000ff007230 */ /* 0x004fcc0000004100 */
[----:B------:R-:W0:Y:S02]  /*3e80*/  F2I.FTZ.TRUNC.NTZ R0, R0 ;  /* 0x0000000000007305 */ /* 0x000e24000021f100 */
[----:B0-----:R-:W-:Y:S01]  /*3e90*/  PRMT R29, R0, 0x7610, R29 ;  /* 0x00007610001d7816 */ /* 0x001fe2000000001d */
[----:B------:R-:W-:Y:S06]  /*3ea0*/  BRA `(.L_x_12753) ;  /* 0x0000000800ec7947 */ /* 0x000fec0003800000 */
.L_x_12756:
        /* <DEDUP_REMOVED lines=9> */
.L_x_12759:
[----:B------:R-:W2:Y:S02]  /*3f40*/  LDG.E.U16 R4, desc[UR36][R4.64] ;  /* 0x0000002404047981 */ /* 0x000ea4000c1e1500 */
[----:B--2---:R-:W-:-:S06]  /*3f50*/  HADD2.F32 R0, -RZ, R4.H0_H0 ;  /* 0x20000004ff007230 */ /* 0x004fcc0000004100 */
[----:B------:R-:W0:Y:S02]  /*3f60*/  F2I.FTZ.TRUNC.NTZ R0, R0 ;  /* 0x0000000000007305 */ /* 0x000e24000021f100 */
[----:B0-----:R-:W-:Y:S01]  /*3f70*/  PRMT R29, R0, 0x7610, R29 ;  /* 0x00007610001d7816 */ /* 0x001fe2000000001d */
[----:B------:R-:W-:Y:S06]  /*3f80*/  BRA `(.L_x_12753) ;  /* 0x0000000800b47947 */ /* 0x000fec0003800000 */
.L_x_12758:
[----:B------:R-:W2:Y:S02]  /*3f90*/  LDG.E.64 R4, desc[UR36][R4.64] ;  /* 0x0000002404047981 */ /* 0x000ea4000c1e1b00 */
[----:B--2---:R0:W2:Y:S01]  /*3fa0*/  F2I.F64.TRUNC R29, R4 ;  /* 0x00000004001d7311 */ /* 0x0040a2000030d100 */
[----:B------:R-:W-:Y:S05]  /*3fb0*/  BRA `(.L_x_12753) ;  /* 0x0000000800a87947 */ /* 0x000fea0003800000 */
.L_x_12748:
        /* <DEDUP_REMOVED lines=12> */
.L_x_12762:
[----:B------:R-:W2:Y:S02]  /*4080*/  LDG.E.64 R4, desc[UR36][R4.64] ;  /* 0x0000002404047981 */ /* 0x000ea4000c1e1b00 */
[----:B--2---:R0:W2:Y:S01]  /*4090*/  F2I.F64.TRUNC R29, R4 ;  /* 0x00000004001d7311 */ /* 0x0040a2000030d100 */
[----:B------:R-:W-:Y:S05]  /*40a0*/  BRA `(.L_x_12753) ;  /* 0x00000008006c7947 */ /* 0x000fea0003800000 */
.L_x_12761:
        /* <DEDUP_REMOVED lines=28> */
.L_x_12764:
        /* <DEDUP_REMOVED lines=15> */
.L_x_12763:
[----:B------:R-:W2:Y:S02]  /*4360*/  LDG.E.U16 R0, desc[UR36][R4.64] ;  /* 0x0000002404007981 */ /* 0x000ea4000c1e1500 */
[----:B--2---:R-:W-:-:S06]  /*4370*/  IMAD.U32 R0, R0, 0x10000, RZ ;  /* 0x0001000000007824 */ /* 0x004fcc00078e00ff */
[----:B------:R-:W0:Y:S02]  /*4380*/  F2I.FTZ.TRUNC.NTZ R0, R0 ;  /* 0x0000000000007305 */ /* 0x000e24000021f100 */
[----:B0-----:R-:W-:Y:S01]  /*4390*/  PRMT R29, R0, 0x7610, R29 ;  /* 0x00007610001d7816 */ /* 0x001fe2000000001d */
[----:B------:R-:W-:Y:S06]  /*43a0*/  BRA `(.L_x_12753) ;  /* 0x0000000400ac7947 */ /* 0x000fec0003800000 */
.L_x_12760:
        /* <DEDUP_REMOVED lines=10> */
.L_x_12767:
        /* <DEDUP_REMOVED lines=21> */
.L_x_12771:
[----:B------:R-:W-:Y:S05]  /*45a0*/  BSYNC B1 ;  /* 0x0000000000017941 */ /* 0x000fea0003800000 */
.L_x_12770:
[----:B------:R-:W-:Y:S01]  /*45b0*/  LEA R5, R0, 0x3b800000, 0x17 ;  /* 0x3b80000000057811 */ /* 0x000fe200078eb8ff */
[----:B------:R-:W-:-:S05]  /*45c0*/  IMAD.SHL.U32 R0, R3, 0x100000, RZ ;  /* 0x0010000003007824 */ /* 0x000fca00078e00ff */
[----:B------:R-:W-:-:S07]  /*45d0*/  LOP3.LUT R0, R5, R0, R6, 0xfe, !PT ;  /* 0x0000000005007212 */ /* 0x000fce00078efe06 */
.L_x_12769:
[----:B------:R-:W-:Y:S05]  /*45e0*/  BSYNC B0 ;  /* 0x0000000000007941 */ /* 0x000fea0003800000 */
.L_x_12768:
[----:B------:R-:W0:Y:S02]  /*45f0*/  F2I.FTZ.TRUNC.NTZ R0, R0 ;  /* 0x0000000000007305 */ /* 0x000e24000021f100 */
[----:B0-----:R-:W-:Y:S01]  /*4600*/  PRMT R29, R0, 0x7610, R29 ;  /* 0x00007610001d7816 */ /* 0x001fe2000000001d */
[----:B------:R-:W-:Y:S06]  /*4610*/  BRA `(.L_x_12753) ;  /* 0x0000000400107947 */ /* 0x000fec0003800000 */
.L_x_12766:
        /* <DEDUP_REMOVED lines=21> */
.L_x_12775:
[----:B------:R-:W-:Y:S05]  /*4770*/  BSYNC B1 ;  /* 0x0000000000017941 */ /* 0x000fea0003800000 */
.L_x_12774:
[----:B------:R-:W-:Y:S01]  /*4780*/  LEA R5, R0, 0x37800000, 0x17 ;  /* 0x3780000000057811 */ /* 0x000fe200078eb8ff */
[----:B------:R-:W-:-:S05]  /*4790*/  IMAD.SHL.U32 R0, R3, 0x200000, RZ ;  /* 0x0020000003007824 */ /* 0x000fca00078e00ff */
[----:B------:R-:W-:-:S07]  /*47a0*/  LOP3.LUT R0, R5, R0, R6, 0xfe, !PT ;  /* 0x0000000005007212 */ /* 0x000fce00078efe06 */
.L_x_12773:
[----:B------:R-:W-:Y:S05]  /*47b0*/  BSYNC B0 ;  /* 0x0000000000007941 */ /* 0x000fea0003800000 */
.L_x_12772:
[----:B------:R-:W0:Y:S02]  /*47c0*/  F2I.FTZ.TRUNC.NTZ R0, R0 ;  /* 0x0000000000007305 */ /* 0x000e24000021f100 */
[----:B0-----:R-:W-:Y:S01]  /*47d0*/  PRMT R29, R0, 0x7610, R29 ;  /* 0x00007610001d7816 */ /* 0x001fe2000000001d */
[----:B------:R-:W-:Y:S06]  /*47e0*/  BRA `(.L_x_12753) ;  /* 0x00000000009c7947 */ /* 0x000fec0003800000 */
.L_x_12765:
        /* <DEDUP_REMOVED lines=14> */
.L_x_12779:
[----:B------:R-:W-:Y:S05]  /*48d0*/  BSYNC B0 ;  /* 0x0000000000007941 */ /* 0x000fea0003800000 */
.L_x_12778:
[----:B------:R-:W0:Y:S02]  /*48e0*/  F2I.FTZ.TRUNC.NTZ R0, R0 ;  /* 0x0000000000007305 */ /* 0x000e24000021f100 */
[----:B0-----:R-:W-:Y:S01]  /*48f0*/  PRMT R29, R0, 0x7610, R29 ;  /* 0x00007610001d7816 */ /* 0x001fe2000000001d */
[----:B------:R-:W-:Y:S06]  /*4900*/  BRA `(.L_x_12753) ;  /* 0x0000000000547947 */ /* 0x000fec0003800000 */
.L_x_12752:
        /* <DEDUP_REMOVED lines=16> */
.L_x_12780:
[----:B------:R-:W-:Y:S01]  /*4a10*/  PRMT R29, RZ, 0x7610, R29 ;  /* 0x00007610ff1d7816 */ /* 0x000fe2000000001d */
[----:B------:R-:W-:Y:S06]  /*4a20*/  BRA `(.L_x_12753) ;  /* 0x00000000000c7947 */ /* 0x000fec0003800000 */
.L_x_12777:
[----:B------:R0:W5:Y:S01]  /*4a30*/  LDG.E.U16 R29, desc[UR36][R4.64] ;  /* 0x00000024041d7981 */ /* 0x000162000c1e1500 */
[----:B------:R-:W-:Y:S05]  /*4a40*/  BRA `(.L_x_12753) ;  /* 0x0000000000047947 */ /* 0x000fea0003800000 */
.L_x_12776:
[----:B------:R0:W5:Y:S02]  /*4a50*/  LDG.E.U16 R29, desc[UR36][R4.64] ;  /* 0x00000024041d7981 */ /* 0x000164000c1e1500 */
.L_x_12753:
        /* <DEDUP_REMOVED lines=18> */
.L_x_12784:
[----:B------:R0:W5:Y:S01]  /*4b80*/  LDG.E.U8 R28, desc[UR36][R4.64] ;  /* 0x00000024041c7981 */ /* 0x000162000c1e1100 */
[----:B------:R-:W-:Y:S05]  /*4b90*/  BRA `(.L_x_12786) ;  /* 0x0000000c00547947 */ /* 0x000fea0003800000 */
.L_x_12783:
        /* <DEDUP_REMOVED lines=8> */
.L_x_12788:
[----:B------:R0:W5:Y:S01]  /*4c20*/  LDG.E.U16 R28, desc[UR36][R4.64] ;  /* 0x00000024041c7981 */ /* 0x000162000c1e1500 */
[----:B------:R-:W-:Y:S05]  /*4c30*/  BRA `(.L_x_12786) ;  /* 0x0000000c002c7947 */ /* 0x000fea0003800000 */
.L_x_12787:
[----:B------:R0:W5:Y:S01]  /*4c40*/  LDG.E.U16 R28, desc[UR36][R4.64] ;  /* 0x00000024041c7981 */ /* 0x000162000c1e1500 */
[----:B------:R-:W-:Y:S05]  /*4c50*/  BRA `(.L_x_12786) ;  /* 0x0000000c00247947 */ /* 0x000fea0003800000 */
.L_x_12782:
[----:B------:R-:W-:-:S13]  /*4c60*/  ISETP.GT.AND P0, PT, R0, 0x6, PT ;  /* 0x000000060000780c */ /* 0x000fda0003f04270 */
[----:B------:R-:W-:Y:S05]  /*4c70*/  @P0 BRA `(.L_x_12789) ;  /* 0x0000000000300947 */ /* 0x000fea0003800000 */
[----:B------:R-:W-:-:S13]  /*4c80*/  ISETP.NE.AND P0, PT, R0, 0x5, PT ;  /* 0x000000050000780c */ /* 0x000fda0003f05270 */
[----:B------:R-:W-:Y:S05]  /*4c90*/  @!P0 BRA `(.L_x_12790) ;  /* 0x0000000000148947 */ /* 0x000fea0003800000 */
[----:B------:R-:W-:-:S13]  /*4ca0*/  ISETP.NE.AND P0, PT, R0, 0x6, PT ;  /* 0x000000060000780c */ /* 0x000fda0003f05270 */
[----:B------:R-:W-:Y:S05]  /*4cb0*/  @P0 BRA `(.L_x_12785) ;  /* 0x0000000800b80947 */ /* 0x000fea0003800000 */
[----:B------:R-:W4:Y:S02]  /*4cc0*/  LDG.E R4, desc[UR36][R4.64] ;  /* 0x0000002404047981 */ /* 0x000f24000c1e1900 */
[----:B----4-:R0:W4:Y:S01]  /*4cd0*/  F2I.FTZ.TRUNC.NTZ R28, R4 ;  /* 0x00000004001c7305 */ /* 0x010122000021f100 */
[----:B------:R-:W-:Y:S05]  /*4ce0*/  BRA `(.L_x_12786) ;  /* 0x0000000c00007947 */ /* 0x000fea0003800000 */
.L_x_12790:
[----:B------:R-:W4:Y:S02]  /*4cf0*/  LDG.E.U16 R0, desc[UR36][R4.64] ;  /* 0x0000002404007981 */ /* 0x000f24000c1e1500 */
[----:B----4-:R-:W-:-:S06]  /*4d00*/  HADD2.F32 R0, -RZ, R0.H0_H0 ;  /* 0x20000000ff007230 */ /* 0x010fcc0000004100 */
[----:B------:R-:W0:Y:S02]  /*4d10*/  F2I.FTZ.TRUNC.NTZ R0, R0 ;  /* 0x0000000000007305 */ /* 0x000e24000021f100 */
[----:B0-----:R-:W-:Y:S01]  /*4d20*/  PRMT R28, R0, 0x7610, R28 ;  /* 0x00007610001c7816 */ /* 0x001fe2000000001c */
[----:B------:R-:W-:Y:S06]  /*4d30*/  BRA `(.L_x_12786) ;  /* 0x0000000800ec7947 */ /* 0x000fec0003800000 */
.L_x_12789:
[----:B------:R-:W-:-:S13]  /*4d40*/  ISETP.NE.AND P0, PT, R0, 0x7, PT ;  /* 0x000000070000780c */ /* 0x000fda0003f05270 */
[----:B------:R-:W-:Y:S05]  /*4d50*/  @!P0 BRA `(.L_x_12791) ;  /* 0x0000000000308947 */ /* 0x000fea0003800000 */
[----:B------:R-:W-:-:S13]  /*4d60*/  ISETP.NE.AND P0, PT, R0, 0x8, PT ;  /* 0x000000080000780c */ /* 0x000fda0003f05270 */
[----:B------:R-:W-:Y:S05]  /*4d70*/  @!P0 BRA `(.L_x_12792) ;  /* 0x0000000000148947 */ /* 0x000fea0003800000 */
[----:B------:R-:W-:-:S13]  /*4d80*/  ISETP.NE.AND P0, PT, R0, 0x9, PT ;  /* 0x000000090000780c */ /* 0x000fda0003f05270 */
[----:B------:R-:W-:Y:S05]  /*4d90*/  @P0 BRA `(.L_x_12785) ;  /* 0x0000000800800947 */ /* 0x000fea0003800000 */
[----:B------:R-:W4:Y:S02]  /*4da0*/  LDG.E R4, desc[UR36][R4.64] ;  /* 0x0000002404047981 */ /* 0x000f24000c1e1900 */
[----:B----4-:R0:W4:Y:S01]  /*4db0*/  F2I.FTZ.TRUNC.NTZ R28, R4 ;  /* 0x00000004001c7305 */ /* 0x010122000021f100 */
[----:B------:R-:W-:Y:S05]  /*4dc0*/  BRA `(.L_x_12786) ;  /* 0x0000000800c87947 */ /* 0x000fea0003800000 */
.L_x_12792:
[----:B------:R-:W4:Y:S02]  /*4dd0*/  LDG.E.U16 R4, desc[UR36][R4.64] ;  /* 0x0000002404047981 */ /* 0x000f24000c1e1500 */
[----:B----4-:R-:W-:-:S06]  /*4de0*/  HADD2.F32 R0, -RZ, R4.H0_H0 ;  /* 0x20000004ff007230 */ /* 0x010fcc0000004100 */
[----:B------:R-:W0:Y:S02]  /*4df0*/  F2I.FTZ.TRUNC.NTZ R0, R0 ;  /* 0x0000000000007305 */ /* 0x000e24000021f100 */
[----:B0-----:R-:W-:Y:S01]  /*4e00*/  PRMT R28, R0, 0x7610, R28 ;  /* 0x00007610001c7816 */ /* 0x001fe2000000001c */
[----:B------:R-:W-:Y:S06]  /*4e10*/  BRA `(.L_x_12786) ;  /* 0x0000000800b47947 */ /* 0x000fec0003800000 */
.L_x_12791:
[----:B------:R-:W4:Y:S02]  /*4e20*/  LDG.E.64 R4, desc[UR36][R4.64] ;  /* 0x0000002404047981 */ /* 0x000f24000c1e1b00 */
[----:B----4-:R0:W4:Y:S01]  /*4e30*/  F2I.F64.TRUNC R28, R4 ;  /* 0x00000004001c7311 */ /* 0x010122000030d100 */
[----:B------:R-:W-:Y:S05]  /*4e40*/  BRA `(.L_x_12786) ;  /* 0x0000000800a87947 */ /* 0x000fea0003800000 */
.L_x_12781:
        /* <DEDUP_REMOVED lines=8> */
[----:B------:R-:W4:Y:S02]  /*4ed0*/  LDG.E.U8 R4, desc[UR36][R4.64] ;  /* 0x0000002404047981 */ /* 0x000f24000c1e1100 */
[----:B----4-:R-:W-:-:S04]  /*4ee0*/  ISETP.NE.AND P0, PT, R4, RZ, PT ;  /* 0x000000ff0400720c */ /* 0x010fc80003f05270 */
[----:B------:R-:W-:Y:S01]  /*4ef0*/  SEL R28, RZ, 0x1, !P0 ;  /* 0x00000001ff1c7807 */ /* 0x000fe20004000000 */
[----:B------:R-:W-:Y:S08]  /*4f00*/  BRA `(.L_x_12786) ;  /* 0x0000000800787947 */ /* 0x000ff00003800000 */
.L_x_12795:
[----:B------:R-:W4:Y:S02]  /*4f10*/  LDG.E.64 R4, desc[UR36][R4.64] ;  /* 0x0000002404047981 */ /* 0x000f24000c1e1b00 */
[----:B----4-:R0:W4:Y:S01]  /*4f20*/  F2I.F64.TRUNC R28, R4 ;  /* 0x00000004001c7311 */ /* 0x010122000030d100 */
[----:B------:R-:W-:Y:S05]  /*4f30*/  BRA `(.L_x_12786) ;  /* 0x00000008006c7947 */ /* 0x000fea0003800000 */
.L_x_12794:
        /* <DEDUP_REMOVED lines=28> */
.L_x_12797:
        /* <DEDUP_REMOVED lines=15> */
.L_x_12796:
[----:B------:R-:W4:Y:S02]  /*51f0*/  LDG.E.U16 R0, desc[UR36][R4.64] ;  /* 0x0000002404007981 */ /* 0x000f24000c1e1500 */
[----:B----4-:R-:W-:-:S06]  /*5200*/  IMAD.U32 R0, R0, 0x10000, RZ ;  /* 0x0001000000007824 */ /* 0x010fcc00078e00ff */
[----:B------:R-:W0:Y:S02]  /*5210*/  F2I.FTZ.TRUNC.NTZ R0, R0 ;  /* 0x0000000000007305 */ /* 0x000e24000021f100 */
[----:B0-----:R-:W-:Y:S01]  /*5220*/  PRMT R28, R0, 0x7610, R28 ;  /* 0x00007610001c7816 */ /* 0x001fe2000000001c */
[----:B------:R-:W-:Y:S06]  /*5230*/  BRA `(.L_x_12786) ;  /* 0x0000000400ac7947 */ /* 0x000fec0003800000 */
.L_x_12793:
        /* <DEDUP_REMOVED lines=10> */
.L_x_12800:
        /* <DEDUP_REMOVED lines=21> */
.L_x_12804:
[----:B------:R-:W-:Y:S05]  /*5430*/  BSYNC B1 ;  /* 0x0000000000017941 */ /* 0x000fea0003800000 */
.L_x_12803:
[----:B------:R-:W-:Y:S01]  /*5440*/  LEA R5, R0, 0x3b800000, 0x17 ;  /* 0x3b80000000057811 */ /* 0x000fe200078eb8ff */
[----:B------:R-:W-:-:S05]  /*5450*/  IMAD.SHL.U32 R0, R3, 0x100000, RZ ;  /* 0x0010000003007824 */ /* 0x000fca00078e00ff */
[----:B------:R-:W-:-:S07]  /*5460*/  LOP3.LUT R0, R5, R0, R6, 0xfe, !PT ;  /* 0x0000000005007212 */ /* 0x000fce00078efe06 */
.L_x_12802:
[----:B------:R-:W-:Y:S05]  /*5470*/  BSYNC B0 ;  /* 0x0000000000007941 */ /* 0x000fea0003800000 */
.L_x_12801:
[----:B------:R-:W0:Y:S02]  /*5480*/  F2I.FTZ.TRUNC.NTZ R0, R0 ;  /* 0x0000000000007305 */ /* 0x000e24000021f100 */
[----:B0-----:R-:W-:Y:S01]  /*5490*/  PRMT R28, R0, 0x7610, R28 ;  /* 0x00007610001c7816 */ /* 0x001fe2000000001c */
[----:B------:R-:W-:Y:S06]  /*54a0*/  BRA `(.L_x_12786) ;  /* 0x0000000400107947 */ /* 0x000fec0003800000 */
.L_x_12799:
        /* <DEDUP_REMOVED lines=21> */
.L_x_12808:
[----:B------:R-:W-:Y:S05]  /*5600*/  BSYNC B1 ;  /* 0x0000000000017941 */ /* 0x000fea0003800000 */
.L_x_12807:
[----:B------:R-:W-:Y:S01]  /*5610*/  LEA R5, R0, 0x37800000, 0x17 ;  /* 0x3780000000057811 */ /* 0x000fe200078eb8ff */
[----:B------:R-:W-:-:S05]  /*5620*/  IMAD.SHL.U32 R0, R3, 0x200000, RZ ;  /* 0x0020000003007824 */ /* 0x000fca00078e00ff */
[----:B------:R-:W-:-:S07]  /*5630*/  LOP3.LUT R0, R5, R0, R6, 0xfe, !PT ;  /* 0x0000000005007212 */ /* 0x000fce00078efe06 */
.L_x_12806:
[----:B------:R-:W-:Y:S05]  /*5640*/  BSYNC B0 ;  /* 0x0000000000007941 */ /* 0x000fea0003800000 */
.L_x_12805:
[----:B------:R-:W0:Y:S02]  /*5650*/  F2I.FTZ.TRUNC.NTZ R0, R0 ;  /* 0x0000000000007305 */ /* 0x000e24000021f100 */
[----:B0-----:R-:W-:Y:S01]  /*5660*/  PRMT R28, R0, 0x7610, R28 ;  /* 0x00007610001c7816 */ /* 0x001fe2000000001c */
[----:B------:R-:W-:Y:S06]  /*5670*/  BRA `(.L_x_12786) ;  /* 0x00000000009c7947 */ /* 0x000fec0003800000 */
.L_x_12798:
        /* <DEDUP_REMOVED lines=14> */
.L_x_12812:
[----:B------:R-:W-:Y:S05]  /*5760*/  BSYNC B0 ;  /* 0x0000000000007941 */ /* 0x000fea0003800000 */
.L_x_12811:
[----:B------:R-:W0:Y:S02]  /*5770*/  F2I.FTZ.TRUNC.NTZ R0, R0 ;  /* 0x0000000000007305 */ /* 0x000e24000021f100 */
[----:B0-----:R-:W-:Y:S01]  /*5780*/  PRMT R28, R0, 0x7610, R28 ;  /* 0x00007610001c7816 */ /* 0x001fe2000000001c */
[----:B------:R-:W-:Y:S06]  /*5790*/  BRA `(.L_x_12786) ;  /* 0x0000000000547947 */ /* 0x000fec0003800000 */
.L_x_12785:
        /* <DEDUP_REMOVED lines=16> */
.L_x_12813:
[----:B------:R-:W-:Y:S01]  /*58a0*/  PRMT R28, RZ, 0x7610, R28 ;  /* 0x00007610ff1c7816 */ /* 0x000fe2000000001c */
[----:B------:R-:W-:Y:S06]  /*58b0*/  BRA `(.L_x_12786) ;  /* 0x00000000000c7947 */ /* 0x000fec0003800000 */
.L_x_12810:
[----:B------:R0:W5:Y:S01]  /*58c0*/  LDG.E.U16 R28, desc[UR36][R4.64] ;  /* 0x00000024041c7981 */ /* 0x000162000c1e1500 */
[----:B------:R-:W-:Y:S05]  /*58d0*/  BRA `(.L_x_12786) ;  /* 0x0000000000047947 */ /* 0x000fea0003800000 */
.L_x_12809:
[----:B------:R0:W5:Y:S02]  /*58e0*/  LDG.E.U16 R28, desc[UR36][R4.64] ;  /* 0x00000024041c7981 */ /* 0x000164000c1e1500 */
.L_x_12786:
[----:B------:R-:W-:-:S07]  /*58f0*/  VIADD R27, R27, 0x80 ;  /* 0x000000801b1b7836 */ /* 0x000fce0000000000 */
.L_x_12714:
[----:B------:R-:W-:Y:S05]  /*5900*/  BSYNC B6 ;  /* 0x0000000000067941 */ /* 0x000fea0003800000 */
.L_x_12713:
[----:B------:R-:W-:Y:S01]  /*5910*/  ISETP.GE.AND P0, PT, R27, R22, PT ;  /* 0x000000161b00720c */ /* 0x000fe20003f06270 */
[----:B------:R-:W-:Y:S01]  /*5920*/  BSSY B6, `(.L_x_12814) ;  /* 0x00002c5000067945 */ /* 0x000fe20003800000 */
[----:B0-----:R-:W-:Y:S02]  /*5930*/  PRMT R16, RZ, 0x7610, R16 ;  /* 0x00007610ff107816 */ /* 0x001fe40000000010 */
[----:B------:R-:W-:Y:S02]  /*5940*/  PRMT R17, RZ, 0x7610, R17 ;  /* 0x00007610ff117816 */ /* 0x000fe40000000011 */
[----:B------:R-:W-:Y:S02]  /*5950*/  PRMT R18, RZ, 0x7610, R18 ;  /* 0x00007610ff127816 */ /* 0x000fe40000000012 */
[----:B------:R-:W-:-:S05]  /*5960*/  PRMT R19, RZ, 0x7610, R19 ;  /* 0x00007610ff137816 */ /* 0x000fca0000000013 */
[----:B------:R-:W-:Y:S05]  /*5970*/  @P0 BRA `(.L_x_12815) ;  /* 0x0000002800fc0947 */ /* 0x000fea0003800000 */
[----:B--2-4-:R-:W0:Y:S01]  /*5980*/  LDC.64 R4, c[0x0][0x230] ;  /* 0x00008c00ff047b82 */ /* 0x014e220000000a00 */
        /* <DEDUP_REMOVED lines=18> */
.L_x_12819:
[----:B------:R0:W5:Y:S01]  /*5ab0*/  LDG.E.U8 R17, desc[UR36][R4.64] ;  /* 0x0000002404117981 */ /* 0x000162000c1e1100 */
[----:B------:R-:W-:Y:S05]  /*5ac0*/  BRA `(.L_x_12821) ;  /* 0x0000000c00547947 */ /* 0x000fea0003800000 */
.L_x_12818:
        /* <DEDUP_REMOVED lines=8> */
.L_x_12823:
[----:B------:R4:W5:Y:S01]  /*5b50*/  LDG.E.U16 R17, desc[UR36][R4.64] ;  /* 0x0000002404117981 */ /* 0x000962000c1e1500 */
[----:B------:R-:W-:Y:S05]  /*5b60*/  BRA `(.L_x_12821) ;  /* 0x0000000c002c7947 */ /* 0x000fea0003800000 */
.L_x_12822:
[----:B------:R0:W5:Y:S01]  /*5b70*/  LDG.E.U16 R17, desc[UR36][R4.64] ;  /* 0x0000002404117981 */ /* 0x000162000c1e1500 */
[----:B------:R-:W-:Y:S05]  /*5b80*/  BRA `(.L_x_12821) ;  /* 0x0000000c00247947 */ /* 0x000fea0003800000 */
.L_x_12817:
        /* <DEDUP_REMOVED lines=9> */
.L_x_12825:
[----:B------:R-:W2:Y:S02]  /*5c20*/  LDG.E.U16 R0, desc[UR36][R4.64] ;  /* 0x0000002404007981 */ /* 0x000ea4000c1e1500 */
[----:B--2---:R-:W-:-:S06]  /*5c30*/  HADD2.F32 R0, -RZ, R0.H0_H0 ;  /* 0x20000000ff007230 */ /* 0x004fcc0000004100 */
[----:B------:R-:W0:Y:S02]  /*5c40*/  F2I.FTZ.TRUNC.NTZ R0, R0 ;  /* 0x0000000000007305 */ /* 0x000e24000021f100 */
[----:B0-----:R-:W-:Y:S01]  /*5c50*/  PRMT R17, R0, 0x7610, R17 ;  /* 0x0000761000117816 */ /* 0x001fe20000000011 */
[----:B------:R-:W-:Y:S06]  /*5c60*/  BRA `(.L_x_12821) ;  /* 0x0000000800ec7947 */ /* 0x000fec0003800000 */
.L_x_12824:
        /* <DEDUP_REMOVED lines=9> */
.L_x_12827:
[----:B------:R-:W2:Y:S02]  /*5d00*/  LDG.E.U16 R4, desc[UR36][R4.64] ;  /* 0x0000002404047981 */ /* 0x000ea4000c1e1500 */
[----:B--2---:R-:W-:-:S06]  /*5d10*/  HADD2.F32 R0, -RZ, R4.H0_H0 ;  /* 0x20000004ff007230 */ /* 0x004fcc0000004100 */
[----:B------:R-:W0:Y:S02]  /*5d20*/  F2I.FTZ.TRUNC.NTZ R0, R0 ;  /* 0x0000000000007305 */ /* 0x000e24000021f100 */
[----:B0-----:R-:W-:Y:S01]  /*5d30*/  PRMT R17, R0, 0x7610, R17 ;  /* 0x0000761000117816 */ /* 0x001fe20000000011 */
[----:B------:R-:W-:Y:S06]  /*5d40*/  BRA `(.L_x_12821) ;  /* 0x0000000800b47947 */ /* 0x000fec0003800000 */
.L_x_12826:
[----:B------:R-:W2:Y:S02]  /*5d50*/  LDG.E.64 R4, desc[UR36][R4.64] ;  /* 0x0000002404047981 */ /* 0x000ea4000c1e1b00 */
[----:B--2---:R0:W2:Y:S01]  /*5d60*/  F2I.F64.TRUNC R17, R4 ;  /* 0x0000000400117311 */ /* 0x0040a2000030d100 */
[----:B------:R-:W-:Y:S05]  /*5d70*/  BRA `(.L_x_12821) ;  /* 0x0000000800a87947 */ /* 0x000fea0003800000 */
.L_x_12816:
        /* <DEDUP_REMOVED lines=12> */
.L_x_12830:
[----:B------:R-:W2:Y:S02]  /*5e40*/  LDG.E.64 R4, desc[UR36][R4.64] ;  /* 0x0000002404047981 */ /* 0x000ea4000c1e1b00 */
[----:B--2---:R0:W2:Y:S01]  /*5e50*/  F2I.F64.TRUNC R17, R4 ;  /* 0x0000000400117311 */ /* 0x0040a2000030d100 */
[----:B------:R-:W-:Y:S05]  /*5e60*/  BRA `(.L_x_12821) ;  /* 0x00000008006c7947 */ /* 0x000fea0003800000 */
.L_x_12829:
        /* <DEDUP_REMOVED lines=28> */
.L_x_12832:
        /* <DEDUP_REMOVED lines=15> */
.L_x_12831:
[----:B------:R-:W2:Y:S02]  /*6120*/  LDG.E.U16 R0, desc[UR36][R4.64] ;  /* 0x0000002404007981 */ /* 0x000ea4000c1e1500 */
[----:B--2---:R-:W-:-:S06]  /*6130*/  IMAD.U32 R0, R0, 0x10000, RZ ;  /* 0x0001000000007824 */ /* 0x004fcc00078e00ff */
[----:B------:R-:W0:Y:S02]  /*6140*/  F2I.FTZ.TRUNC.NTZ R0, R0 ;  /* 0x0000000000007305 */ /* 0x000e24000021f100 */
[----:B0-----:R-:W-:Y:S01]  /*6150*/  PRMT R17, R0, 0x7610, R17 ;  /* 0x0000761000117816 */ /* 0x001fe20000000011 */
[----:B------:R-:W-:Y:S06]  /*6160*/  BRA `(.L_x_12821) ;  /* 0x0000000400ac7947 */ /* 0x000fec0003800000 */
.L_x_12828:
        /* <DEDUP_REMOVED lines=10> */
.L_x_12835:
        /* <DEDUP_REMOVED lines=21> */
.L_x_12839:
[----:B------:R-:W-:Y:S05]  /*6360*/  BSYNC B1 ;  /* 0x0000000000017941 */ /* 0x000fea0003800000 */
.L_x_12838:
[----:B------:R-:W-:Y:S01]  /*6370*/  LEA R5, R0, 0x3b800000, 0x17 ;  /* 0x3b80000000057811 */ /* 0x000fe200078eb8ff */
[----:B------:R-:W-:-:S05]  /*6380*/  IMAD.SHL.U32 R0, R3, 0x100000, RZ ;  /* 0x0010000003007824 */ /* 0x000fca00078e00ff */
[----:B------:R-:W-:-:S07]  /*6390*/  LOP3.LUT R0, R5, R0, R6, 0xfe, !PT ;  /* 0x0000000005007212 */ /* 0x000fce00078efe06 */
.L_x_12837:
[----:B------:R-:W-:Y:S05]  /*63a0*/  BSYNC B0 ;  /* 0x0000000000007941 */ /* 0x000fea0003800000 */
.L_x_12836:
[----:B------:R-:W0:Y:S02]  /*63b0*/  F2I.FTZ.TRUNC.NTZ R0, R0 ;  /* 0x0000000000007305 */ /* 0x000e24000021f100 */
[----:B0-----:R-:W-:Y:S01]  /*63c0*/  PRMT R17, R0, 0x7610, R17 ;  /* 0x0000761000117816 */ /* 0x001fe20000000011 */
[----:B------:R-:W-:Y:S06]  /*63d0*/  BRA `(.L_x_12821) ;  /* 0x0000000400107947 */ /* 0x000fec0003800000 */
.L_x_12834:
        /* <DEDUP_REMOVED lines=21> */
.L_x_12843:
[----:B------:R-:W-:Y:S05]  /*6530*/  BSYNC B1 ;  /* 0x0000000000017941 */ /* 0x000fea0003800000 */
.L_x_12842:
[----:B------:R-:W-:Y:S01]  /*6540*/  LEA R5, R0, 0x37800000, 0x17 ;  /* 0x3780000000057811 */ /* 0x000fe200078eb8ff */
[----:B------:R-:W-:-:S05]  /*6550*/  IMAD.SHL.U32 R0, R3, 0x200000, RZ ;  /* 0x0020000003007824 */ /* 0x000fca00078e00ff */
[----:B------:R-:W-:-:S07]  /*6560*/  LOP3.LUT R0, R5, R0, R6, 0xfe, !PT ;  /* 0x0000000005007212 */ /* 0x000fce00078efe06 */
.L_x_12841:
[----:B------:R-:W-:Y:S05]  /*6570*/  BSYNC B0 ;  /* 0x0000000000007941 */ /* 0x000fea0003800000 */
.L_x_12840:
[----:B------:R-:W0:Y:S02]  /*6580*/  F2I.FTZ.TRUNC.NTZ R0, R0 ;  /* 0x0000000000007305 */ /* 0x000e24000021f100 */
[----:B0-----:R-:W-:Y:S01]  /*6590*/  PRMT R17, R0, 0x7610, R17 ;  /* 0x0000761000117816 */ /* 0x001fe20000000011 */
[----:B------:R-:W-:Y:S06]  /*65a0*/  BRA `(.L_x_12821) ;  /* 0x00000000009c7947 */ /* 0x000fec0003800000 */
.L_x_12833:
        /* <DEDUP_REMOVED lines=14> */
.L_x_12847:
[----:B------:R-:W-:Y:S05]  /*6690*/  BSYNC B0 ;  /* 0x0000000000007941 */ /* 0x000fea0003800000 */
.L_x_12846:
[----:B------:R-:W0:Y:S02]  /*66a0*/  F2I.FTZ.TRUNC.NTZ R0, R0 ;  /* 0x0000000000007305 */ /* 0x000e24000021f100 */
[----:B0-----:R-:W-:Y:S01]  /*66b0*/  PRMT R17, R0, 0x7610, R17 ;  /* 0x0000761000117816 */ /* 0x001fe20000000011 */
[----:B------:R-:W-:Y:S06]  /*66c0*/  BRA `(.L_x_12821) ;  /* 0x0000000000547947 */ /* 0x000fec0003800000 */
.L_x_12820:
        /* <DEDUP_REMOVED lines=16> */
.L_x_12848:
[----:B------:R-:W-:Y:S01]  /*67d0*/  PRMT R17, RZ, 0x7610, R17 ;  /* 0x00007610ff117816 */ /* 0x000fe20000000011 */
[----:B------:R-:W-:Y:S06]  /*67e0*/  BRA `(.L_x_12821) ;  /* 0x00000000000c7947 */ /* 0x000fec0003800000 */
.L_x_12845:
[----:B------:R0:W5:Y:S01]  /*67f0*/  LDG.E.U16 R17, desc[UR36][R4.64] ;  /* 0x0000002404117981 */ /* 0x000162000c1e1500 */
[----:B------:R-:W-:Y:S05]  /*6800*/  BRA `(.L_x_12821) ;  /* 0x0000000000047947 */ /* 0x000fea0003800000 */
.L_x_12844:
[----:B------:R0:W5:Y:S02]  /*6810*/  LDG.E.U16 R17, desc[UR36][R4.64] ;  /* 0x0000002404117981 */ /* 0x000164000c1e1500 */
.L_x_12821:
[----:B------:R-:W1:Y:S01]  /*6820*/  LDC.U8 R6, c[0x0][0x24d] ;  /* 0x00009340ff067b82 */ /* 0x000e620000000000 */
[----:B------:R-:W-:Y:S02]  /*6830*/  ULDC UR4, c[0x0][0x254] ;  /* 0x0000950000047ab9 */ /* 0x000fe40000000800 */
[----:B------:R-:W-:-:S05]  /*6840*/  IMAD R3, R19, UR4, RZ ;  /* 0x0000000413037c24 */ /* 0x000fca000f8e02ff */
[----:B0-2-4-:R-:W0:Y:S01]  /*6850*/  LDC.64 R4, c[0x0][0x238] ;  /* 0x00008e00ff047b82 */ /* 0x015e220000000a00 */
        /* <DEDUP_REMOVED lines=15> */
.L_x_12852:
[----:B------:R0:W5:Y:S01]  /*6950*/  LDG.E.U8 R18, desc[UR36][R4.64] ;  /* 0x0000002404127981 */ /* 0x000162000c1e1100 */
[----:B------:R-:W-:Y:S05]  /*6960*/  BRA `(.L_x_12854) ;  /* 0x0000000c00547947 */ /* 0x000fea0003800000 */
.L_x_12851:
        /* <DEDUP_REMOVED lines=8> */
.L_x_12856:
[----:B------:R2:W5:Y:S01]  /*69f0*/  LDG.E.U16 R18, desc[UR36][R4.64] ;  /* 0x0000002404127981 */ /* 0x000562000c1e1500 */
[----:B------:R-:W-:Y:S05]  /*6a00*/  BRA `(.L_x_12854) ;  /* 0x0000000c002c7947 */ /* 0x000fea0003800000 */
.L_x_12855:
[----:B------:R0:W5:Y:S01]  /*6a10*/  LDG.E.U16 R18, desc[UR36][R4.64] ;  /* 0x0000002404127981 */ /* 0x000162000c1e1500 */
[----:B------:R-:W-:Y:S05]  /*6a20*/  BRA `(.L_x_12854) ;  /* 0x0000000c00247947 */ /* 0x000fea0003800000 */
.L_x_12850:
        /* <DEDUP_REMOVED lines=9> */
.L_x_12858:
[----:B------:R-:W2:Y:S02]  /*6ac0*/  LDG.E.U16 R0, desc[UR36][R4.64] ;  /* 0x0000002404007981 */ /* 0x000ea4000c1e1500 */
[----:B--2---:R-:W-:-:S06]  /*6ad0*/  HADD2.F32 R0, -RZ, R0.H0_H0 ;  /* 0x20000000ff007230 */ /* 0x004fcc0000004100 */
[----:B------:R-:W0:Y:S02]  /*6ae0*/  F2I.FTZ.TRUNC.NTZ R0, R0 ;  /* 0x0000000000007305 */ /* 0x000e24000021f100 */
[----:B0-----:R-:W-:Y:S01]  /*6af0*/  PRMT R18, R0, 0x7610, R18 ;  /* 0x0000761000127816 */ /* 0x001fe20000000012 */
[----:B------:R-:W-:Y:S06]  /*6b00*/  BRA `(.L_x_12854) ;  /* 0x0000000800ec7947 */ /* 0x000fec0003800000 */
.L_x_12857:
        /* <DEDUP_REMOVED lines=9> */
.L_x_12860:
[----:B------:R-:W2:Y:S02]  /*6ba0*/  LDG.E.U16 R4, desc[UR36][R4.64] ;  /* 0x0000002404047981 */ /* 0x000ea4000c1e1500 */
[----:B--2---:R-:W-:-:S06]  /*6bb0*/  HADD2.F32 R0, -RZ, R4.H0_H0 ;  /* 0x20000004ff007230 */ /* 0x004fcc0000004100 */
[----:B------:R-:W0:Y:S02]  /*6bc0*/  F2I.FTZ.TRUNC.NTZ R0, R0 ;  /* 0x0000000000007305 */ /* 0x000e24000021f100 */
[----:B0-----:R-:W-:Y:S01]  /*6bd0*/  PRMT R18, R0, 0x7610, R18 ;  /* 0x0000761000127816 */ /* 0x001fe20000000012 */
[----:B------:R-:W-:Y:S06]  /*6be0*/  BRA `(.L_x_12854) ;  /* 0x0000000800b47947 */ /* 0x000fec0003800000 */
.L_x_12859:
[----:B------:R-:W2:Y:S02]  /*6bf0*/  LDG.E.64 R4, desc[UR36][R4.64] ;  /* 0x0000002404047981 */ /* 0x000ea4000c1e1b00 */
[----:B--2---:R0:W1:Y:S01]  /*6c00*/  F2I.F64.TRUNC R18, R4 ;  /* 0x0000000400127311 */ /* 0x004062000030d100 */
[----:B------:R-:W-:Y:S05]  /*6c10*/  BRA `(.L_x_12854) ;  /* 0x0000000800a87947 */ /* 0x000fea0003800000 */
.L_x_12849:
        /* <DEDUP_REMOVED lines=12> */
.L_x_12863:
[----:B------:R-:W2:Y:S02]  /*6ce0*/  LDG.E.64 R4, desc[UR36][R4.64] ;  /* 0x0000002404047981 */ /* 0x000ea4000c1e1b00 */
[----:B--2---:R0:W1:Y:S01]  /*6cf0*/  F2I.F64.TRUNC R18, R4 ;  /* 0x0000000400127311 */ /* 0x004062000030d100 */
[----:B------:R-:W-:Y:S05]  /*6d00*/  BRA `(.L_x_12854) ;  /* 0x00000008006c7947 */ /* 0x000fea0003800000 */
.L_x_12862:
        /* <DEDUP_REMOVED lines=28> */
.L_x_12865:
        /* <DEDUP_REMOVED lines=15> */
.L_x_12864:
[----:B------:R-:W2:Y:S02]  /*6fc0*/  LDG.E.U16 R0, desc[UR36][R4.64] ;  /* 0x0000002404007981 */ /* 0x000ea4000c1e1500 */
[----:B--2---:R-:W-:-:S06]  /*6fd0*/  IMAD.U32 R0, R0, 0x10000, RZ ;  /* 0x0001000000007824 */ /* 0x004fcc00078e00ff */
[----:B------:R-:W0:Y:S02]  /*6fe0*/  F2I.FTZ.TRUNC.NTZ R0, R0 ;  /* 0x0000000000007305 */ /* 0x000e24000021f100 */
[----:B0-----:R-:W-:Y:S01]  /*6ff0*/  PRMT R18, R0, 0x7610, R18 ;  /* 0x0000761000127816 */ /* 0x001fe20000000012 */
[----:B------:R-:W-:Y:S06]  /*7000*/  BRA `(.L_x_12854) ;  /* 0x0000000400ac7947 */ /* 0x000fec0003800000 */
.L_x_12861:
        /* <DEDUP_REMOVED lines=10> */
.L_x_12868:
        /* <DEDUP_REMOVED lines=21> */
.L_x_12872:
[----:B------:R-:W-:Y:S05]  /*7200*/  BSYNC B1 ;  /* 0x0000000000017941 */ /* 0x000fea0003800000 */
.L_x_12871:
[----:B------:R-:W-:Y:S01]  /*7210*/  LEA R5, R0, 0x3b800000, 0x17 ;  /* 0x3b80000000057811 */ /* 0x000fe200078eb8ff */
[----:B------:R-:W-:-:S05]  /*7220*/  IMAD.SHL.U32 R0, R3, 0x100000, RZ ;  /* 0x0010000003007824 */ /* 0x000fca00078e00ff */
[----:B------:R-:W-:-:S07]  /*7230*/  LOP3.LUT R0, R5, R0, R6, 0xfe, !PT ;  /* 0x0000000005007212 */ /* 0x000fce00078efe06 */
.L_x_12870:
[----:B------:R-:W-:Y:S05]  /*7240*/  BSYNC B0 ;  /* 0x0000000000007941 */ /* 0x000fea0003800000 */
.L_x_12869:
[----:B------:R-:W0:Y:S02]  /*7250*/  F2I.FTZ.TRUNC.NTZ R0, R0 ;  /* 0x0000000000007305 */ /* 0x000e24000021f100 */
[----:B0-----:R-:W-:Y:S01]  /*7260*/  PRMT R18, R0, 0x7610, R18 ;  /* 0x0000761000127816 */ /* 0x001fe20000000012 */
[----:B------:R-:W-:Y:S06]  /*7270*/  BRA `(.L_x_12854) ;  /* 0x0000000400107947 */ /* 0x000fec0003800000 */
.L_x_12867:
        /* <DEDUP_REMOVED lines=21> */
.L_x_12876:
[----:B------:R-:W-:Y:S05]  /*73d0*/  BSYNC B1 ;  /* 0x0000000000017941 */ /* 0x000fea0003800000 */
.L_x_12875:
[----:B------:R-:W-:Y:S01]  /*73e0*/  LEA R5, R0, 0x37800000, 0x17 ;  /* 0x3780000000057811 */ /* 0x000fe200078eb8ff */
[----:B------:R-:W-:-:S05]  /*73f0*/  IMAD.SHL.U32 R0, R3, 0x200000, RZ ;  /* 0x0020000003007824 */ /* 0x000fca00078e00ff */
[----:B------:R-:W-:-:S07]  /*7400*/  LOP3.LUT R0, R5, R0, R6, 0xfe, !PT ;  /* 0x0000000005007212 */ /* 0x000fce00078efe06 */
.L_x_12874:
[----:B------:R-:W-:Y:S05]  /*7410*/  BSYNC B0 ;  /* 0x0000000000007941 */ /* 0x000fea0003800000 */
.L_x_12873:
[----:B------:R-:W0:Y:S02]  /*7420*/  F2I.FTZ.TRUNC.NTZ R0, R0 ;  /* 0x0000000000007305 */ /* 0x000e24000021f100 */
[----:B0-----:R-:W-:Y:S01]  /*7430*/  PRMT R18, R0, 0x7610, R18 ;  /* 0x0000761000127816 */ /* 0x001fe20000000012 */
[----:B------:R-:W-:Y:S06]  /*7440*/  BRA `(.L_x_12854) ;  /* 0x00000000009c7947 */ /* 0x000fec0003800000 */
.L_x_12866:
        /* <DEDUP_REMOVED lines=14> */
.L_x_12880:
[----:B------:R-:W-:Y:S05]  /*7530*/  BSYNC B0 ;  /* 0x0000000000007941 */ /* 0x000fea0003800000 */
.L_x_12879:
[----:B------:R-:W0:Y:S02]  /*7540*/  F2I.FTZ.TRUNC.NTZ R0, R0 ;  /* 0x0000000000007305 */ /* 0x000e24000021f100 */
[----:B0-----:R-:W-:Y:S01]  /*7550*/  PRMT R18, R0, 0x7610, R18 ;  /* 0x0000761000127816 */ /* 0x001fe20000000012 */
[----:B------:R-:W-:Y:S06]  /*7560*/  BRA `(.L_x_12854) ;  /* 0x0000000000547947 */ /* 0x000fec0003800000 */
.L_x_12853:
        /* <DEDUP_REMOVED lines=16> */
.L_x_12881:
[----:B------:R-:W-:Y:S01]  /*7670*/  PRMT R18, RZ, 0x7610, R18 ;  /* 0x00007610ff127816 */ /* 0x000fe20000000012 */
[----:B------:R-:W-:Y:S06]  /*7680*/  BRA `(.L_x_12854) ;  /* 0x00000000000c7947 */ /* 0x000fec0003800000 */
.L_x_12878:
[----:B------:R0:W5:Y:S01]  /*7690*/  LDG.E.U16 R18, desc[UR36][R4.64] ;  /* 0x0000002404127981 */ /* 0x000162000c1e1500 */
[----:B------:R-:W-:Y:S05]  /*76a0*/  BRA `(.L_x_12854) ;  /* 0x0000000000047947 */ /* 0x000fea0003800000 */
.L_x_12877:
[----:B------:R0:W5:Y:S02]  /*76b0*/  LDG.E.U16 R18, desc[UR36][R4.64] ;  /* 0x0000002404127981 */ /* 0x000164000c1e1500 */
.L_x_12854:
        /* <DEDUP_REMOVED lines=19> */
.L_x_12885:
[----:B------:R0:W5:Y:S01]  /*77f0*/  LDG.E.U8 R19, desc[UR36][R4.64] ;  /* 0x0000002404137981 */ /* 0x000162000c1e1100 */
[----:B------:R-:W-:Y:S05]  /*7800*/  BRA `(.L_x_12887) ;  /* 0x0000000c00547947 */ /* 0x000fea0003800000 */
.L_x_12884:
        /* <DEDUP_REMOVED lines=8> */
.L_x_12889:
[----:B------:R0:W5:Y:S01]  /*7890*/  LDG.E.U16 R19, desc[UR36][R4.64] ;  /* 0x0000002404137981 */ /* 0x000162000c1e1500 */
[----:B------:R-:W-:Y:S05]  /*78a0*/  BRA `(.L_x_12887) ;  /* 0x0000000c002c7947 */ /* 0x000fea0003800000 */
.L_x_12888:
[----:B------:R0:W5:Y:S01]  /*78b0*/  LDG.E.U16 R19, desc[UR36][R4.64] ;  /* 0x0000002404137981 */ /* 0x000162000c1e1500 */
[----:B------:R-:W-:Y:S05]  /*78c0*/  BRA `(.L_x_12887) ;  /* 0x0000000c00247947 */ /* 0x000fea0003800000 */
.L_x_12883:
        /* <DEDUP_REMOVED lines=9> */
.L_x_12891:
[----:B------:R-:W2:Y:S02]  /*7960*/  LDG.E.U16 R0, desc[UR36][R4.64] ;  /* 0x0000002404007981 */ /* 0x000ea4000c1e1500 */
[----:B--2---:R-:W-:-:S06]  /*7970*/  HADD2.F32 R0, -RZ, R0.H0_H0 ;  /* 0x20000000ff007230 */ /* 0x004fcc0000004100 */
[----:B------:R-:W0:Y:S02]  /*7980*/  F2I.FTZ.TRUNC.NTZ R0, R0 ;  /* 0x0000000000007305 */ /* 0x000e24000021f100 */
[----:B0-----:R-:W-:Y:S01]  /*7990*/  PRMT R19, R0, 0x7610, R19 ;  /* 0x0000761000137816 */ /* 0x001fe20000000013 */
[----:B------:R-:W-:Y:S06]  /*79a0*/  BRA `(.L_x_12887) ;  /* 0x0000000800ec7947 */ /* 0x000fec0003800000 */
.L_x_12890:
        /* <DEDUP_REMOVED lines=9> */
.L_x_12893:
[----:B------:R-:W2:Y:S02]  /*7a40*/  LDG.E.U16 R4, desc[UR36][R4.64] ;  /* 0x0000002404047981 */ /* 0x000ea4000c1e1500 */
[----:B--2---:R-:W-:-:S06]  /*7a50*/  HADD2.F32 R0, -RZ, R4.H0_H0 ;  /* 0x20000004ff007230 */ /* 0x004fcc0000004100 */
[----:B------:R-:W0:Y:S02]  /*7a60*/  F2I.FTZ.TRUNC.NTZ R0, R0 ;  /* 0x0000000000007305 */ /* 0x000e24000021f100 */
[----:B0-----:R-:W-:Y:S01]  /*7a70*/  PRMT R19, R0, 0x7610, R19 ;  /* 0x0000761000137816 */ /* 0x001fe20000000013 */
[----:B------:R-:W-:Y:S06]  /*7a80*/  BRA `(.L_x_12887) ;  /* 0x0000000800b47947 */ /* 0x000fec0003800000 */
.L_x_12892:
[----:B------:R-:W2:Y:S02]  /*7a90*/  LDG.E.64 R4, desc[UR36][R4.64] ;  /* 0x0000002404047981 */ /* 0x000ea4000c1e1b00 */
[----:B--2---:R4:W0:Y:S01]  /*7aa0*/  F2I.F64.TRUNC R19, R4 ;  /* 0x0000000400137311 */ /* 0x004822000030d100 */
[----:B------:R-:W-:Y:S05]  /*7ab0*/  BRA `(.L_x_12887) ;  /* 0x0000000800a87947 */ /* 0x000fea0003800000 */
.L_x_12882:
        /* <DEDUP_REMOVED lines=12> */
.L_x_12896:
[----:B------:R-:W2:Y:S02]  /*7b80*/  LDG.E.64 R4, desc[UR36][R4.64] ;  /* 0x0000002404047981 */ /* 0x000ea4000c1e1b00 */
[----:B--2---:R0:W1:Y:S01]  /*7b90*/  F2I.F64.TRUNC R19, R4 ;  /* 0x0000000400137311 */ /* 0x004062000030d100 */
[----:B------:R-:W-:Y:S05]  /*7ba0*/  BRA `(.L_x_12887) ;  /* 0x00000008006c7947 */ /* 0x000fea0003800000 */
.L_x_12895:
        /* <DEDUP_REMOVED lines=28> */
.L_x_12898:
        /* <DEDUP_REMOVED lines=15> */
.L_x_12897:
[----:B------:R-:W2:Y:S02]  /*7e60*/  LDG.E.U16 R0, desc[UR36][R4.64] ;  /* 0x0000002404007981 */ /* 0x000ea4000c1e1500 */
[----:B--2---:R-:W-:-:S06]  /*7e70*/  IMAD.U32 R0, R0, 0x10000, RZ ;  /* 0x0001000000007824 */ /* 0x004fcc00078e00ff */
[----:B------:R-:W0:Y:S02]  /*7e80*/  F2I.FTZ.TRUNC.NTZ R0, R0 ;  /* 0x0000000000007305 */ /* 0x000e24000021f100 */
[----:B0-----:R-:W-:Y:S01]  /*7e90*/  PRMT R19, R0, 0x7610, R19 ;  /* 0x0000761000137816 */ /* 0x001fe20000000013 */
[----:B------:R-:W-:Y:S06]  /*7ea0*/  BRA `(.L_x_12887) ;  /* 0x0000000400ac7947 */ /* 0x000fec0003800000 */
.L_x_12894:
        /* <DEDUP_REMOVED lines=10> */
.L_x_12901:
        /* <DEDUP_REMOVED lines=21> */
.L_x_12905:
[----:B------:R-:W-:Y:S05]  /*80a0*/  BSYNC B1 ;  /* 0x0000000000017941 */ /* 0x000fea0003800000 */
.L_x_12904:
[----:B------:R-:W-:Y:S01]  /*80b0*/  LEA R5, R0, 0x3b800000, 0x17 ;  /* 0x3b80000000057811 */ /* 0x000fe200078eb8ff */
[----:B------:R-:W-:-:S05]  /*80c0*/  IMAD.SHL.U32 R0, R3, 0x100000, RZ ;  /* 0x0010000003007824 */ /* 0x000fca00078e00ff */
[----:B------:R-:W-:-:S07]  /*80d0*/  LOP3.LUT R0, R5, R0, R6, 0xfe, !PT ;  /* 0x0000000005007212 */ /* 0x000fce00078efe06 */
.L_x_12903:
[----:B------:R-:W-:Y:S05]  /*80e0*/  BSYNC B0 ;  /* 0x0000000000007941 */ /* 0x000fea0003800000 */
.L_x_12902:
[----:B------:R-:W0:Y:S02]  /*80f0*/  F2I.FTZ.TRUNC.NTZ R0, R0 ;  /* 0x0000000000007305 */ /* 0x000e24000021f100 */
[----:B0-----:R-:W-:Y:S01]  /*8100*/  PRMT R19, R0, 0x7610, R19 ;  /* 0x0000761000137816 */ /* 0x001fe20000000013 */
[----:B------:R-:W-:Y:S06]  /*8110*/  BRA `(.L_x_12887) ;  /* 0x0000000400107947 */ /* 0x000fec0003800000 */
.L_x_12900:
        /* <DEDUP_REMOVED lines=21> */
.L_x_12909:
[----:B------:R-:W-:Y:S05]  /*8270*/  BSYNC B1 ;  /* 0x0000000000017941 */ /* 0x000fea0003800000 */
.L_x_12908:
[----:B------:R-:W-:Y:S01]  /*8280*/  LEA R5, R0, 0x37800000, 0x17 ;  /* 0x3780000000057811 */ /* 0x000fe200078eb8ff */
[----:B------:R-:W-:-:S05]  /*8290*/  IMAD.SHL.U32 R0, R3, 0x200000, RZ ;  /* 0x0020000003007824 */ /* 0x000fca00078e00ff */
[----:B------:R-:W-:-:S07]  /*82a0*/  LOP3.LUT R0, R5, R0, R6, 0xfe, !PT ;  /* 0x0000000005007212 */ /* 0x000fce00078efe06 */
.L_x_12907:
[----:B------:R-:W-:Y:S05]  /*82b0*/  BSYNC B0 ;  /* 0x0000000000007941 */ /* 0x000fea0003800000 */
.L_x_12906:
[----:B------:R-:W0:Y:S02]  /*82c0*/  F2I.FTZ.TRUNC.NTZ R0, R0 ;  /* 0x0000000000007305 */ /* 0x000e24000021f100 */
[----:B0-----:R-:W-:Y:S01]  /*82d0*/  PRMT R19, R0, 0x7610, R19 ;  /* 0x0000761000137816 */ /* 0x001fe20000000013 */
[----:B------:R-:W-:Y:S06]  /*82e0*/  BRA `(.L_x_12887) ;  /* 0x00000000009c7947 */ /* 0x000fec0003800000 */
.L_x_12899:
        /* <DEDUP_REMOVED lines=14> */
.L_x_12913:
[----:B------:R-:W-:Y:S05]  /*83d0*/  BSYNC B0 ;  /* 0x0000000000007941 */ /* 0x000fea0003800000 */
.L_x_12912:
[----:B------:R-:W0:Y:S02]  /*83e0*/  F2I.FTZ.TRUNC.NTZ R0, R0 ;  /* 0x0000000000007305 */ /* 0x000e24000021f100 */
[----:B0-----:R-:W-:Y:S01]  /*83f0*/  PRMT R19, R0, 0x7610, R19 ;  /* 0x0000761000137816 */ /* 0x001fe20000000013 */
[----:B------:R-:W-:Y:S06]  /*8400*/  BRA `(.L_x_12887) ;  /* 0x0000000000547947 */ /* 0x000fec0003800000 */
.L_x_12886:
        /* <DEDUP_REMOVED lines=16> */
.L_x_12914:
[----:B------:R-:W-:Y:S01]  /*8510*/  PRMT R19, RZ, 0x7610, R19 ;  /* 0x00007610ff137816 */ /* 0x000fe20000000013 */
[----:B------:R-:W-:Y:S06]  /*8520*/  BRA `(.L_x_12887) ;  /* 0x00000000000c7947 */ /* 0x000fec0003800000 */
.L_x_12911:
[----:B------:R0:W5:Y:S01]  /*8530*/  LDG.E.U16 R19, desc[UR36][R4.64] ;  /* 0x0000002404137981 */ /* 0x000162000c1e1500 */
[----:B------:R-:W-:Y:S05]  /*8540*/  BRA `(.L_x_12887) ;  /* 0x0000000000047947 */ /* 0x000fea0003800000 */
.L_x_12910:
[----:B------:R0:W5:Y:S02]  /*8550*/  LDG.E.U16 R19, desc[UR36][R4.64] ;  /* 0x0000002404137981 */ /* 0x000164000c1e1500 */
.L_x_12887:
[----:B------:R-:W-:-:S07]  /*8560*/  VIADD R27, R27, 0x80 ;  /* 0x000000801b1b7836 */ /* 0x000fce0000000000 */
.L_x_12815:
[----:B------:R-:W-:Y:S05]  /*8570*/  BSYNC B6 ;  /* 0x0000000000067941 */ /* 0x000fea0003800000 */
.L_x_12814:
        /* <DEDUP_REMOVED lines=24> */
.L_x_12920:
[----:B------:R0:W5:Y:S01]  /*8700*/  LDG.E.U8 R22, desc[UR36][R4.64] ;  /* 0x0000002404167981 */ /* 0x000162000c1e1100 */
[----:B------:R-:W-:Y:S05]  /*8710*/  BRA `(.L_x_12922) ;  /* 0x0000000c00547947 */ /* 0x000fea0003800000 */
.L_x_12919:
        /* <DEDUP_REMOVED lines=8> */
.L_x_12924:
[----:B------:R0:W5:Y:S01]  /*87a0*/  LDG.E.U16 R22, desc[UR36][R4.64] ;  /* 0x0000002404167981 */ /* 0x000162000c1e1500 */
[----:B------:R-:W-:Y:S05]  /*87b0*/  BRA `(.L_x_12922) ;  /* 0x0000000c002c7947 */ /* 0x000fea0003800000 */
.L_x_12923:
[----:B------:R0:W5:Y:S01]  /*87c0*/  LDG.E.U16 R22, desc[UR36][R4.64] ;  /* 0x0000002404167981 */ /* 0x000162000c1e1500 */
[----:B------:R-:W-:Y:S05]  /*87d0*/  BRA `(.L_x_12922) ;  /* 0x0000000c00247947 */ /* 0x000fea0003800000 */
.L_x_12918:
        /* <DEDUP_REMOVED lines=9> */
.L_x_12926:
[----:B------:R-:W2:Y:S02]  /*8870*/  LDG.E.U16 R0, desc[UR36][R4.64] ;  /* 0x0000002404007981 */ /* 0x000ea4000c1e1500 */
[----:B--2---:R-:W-:-:S06]  /*8880*/  HADD2.F32 R0, -RZ, R0.H0_H0 ;  /* 0x20000000ff007230 */ /* 0x004fcc0000004100 */
[----:B------:R-:W0:Y:S02]  /*8890*/  F2I.FTZ.TRUNC.NTZ R0, R0 ;  /* 0x0000000000007305 */ /* 0x000e24000021f100 */
[----:B0-----:R-:W-:Y:S01]  /*88a0*/  PRMT R22, R0, 0x7610, R22 ;  /* 0x0000761000167816 */ /* 0x001fe20000000016 */
[----:B------:R-:W-:Y:S06]  /*88b0*/  BRA `(.L_x_12922) ;  /* 0x0000000800ec7947 */ /* 0x000fec0003800000 */
.L_x_12925:
        /* <DEDUP_REMOVED lines=9> */
.L_x_12928:
[----:B------:R-:W2:Y:S02]  /*8950*/  LDG.E.U16 R4, desc[UR36][R4.64] ;  /* 0x0000002404047981 */ /* 0x000ea4000c1e1500 */
[----:B--2---:R-:W-:-:S06]  /*8960*/  HADD2.F32 R0, -RZ, R4.H0_H0 ;  /* 0x20000004ff007230 */ /* 0x004fcc0000004100 */
[----:B------:R-:W0:Y:S02]  /*8970*/  F2I.FTZ.TRUNC.NTZ R0, R0 ;  /* 0x0000000000007305 */ /* 0x000e24000021f100 */
[----:B0-----:R-:W-:Y:S01]  /*8980*/  PRMT R22, R0, 0x7610, R22 ;  /* 0x0000761000167816 */ /* 0x001fe20000000016 */
[----:B------:R-:W-:Y:S06]  /*8990*/  BRA `(.L_x_12922) ;  /* 0x0000000800b47947 */ /* 0x000fec0003800000 */
.L_x_12927:
[----:B------:R-:W2:Y:S02]  /*89a0*/  LDG.E.64 R4, desc[UR36][R4.64] ;  /* 0x0000002404047981 */ /* 0x000ea4000c1e1b00 */
[----:B--2---:R0:W2:Y:S01]  /*89b0*/  F2I.F64.TRUNC R22, R4 ;  /* 0x0000000400167311 */ /* 0x0040a2000030d100 */
[----:B------:R-:W-:Y:S05]  /*89c0*/  BRA `(.L_x_12922) ;  /* 0x0000000800a87947 */ /* 0x000fea0003800000 */
.L_x_12917:
        /* <DEDUP_REMOVED lines=12> */
.L_x_12931:
[----:B------:R-:W2:Y:S02]  /*8a90*/  LDG.E.64 R4, desc[UR36][R4.64] ;  /* 0x0000002404047981 */ /* 0x000ea4000c1e1b00 */
[----:B--2---:R0:W2:Y:S01]  /*8aa0*/  F2I.F64.TRUNC R22, R4 ;  /* 0x0000000400167311 */ /* 0x0040a2000030d100 */
[----:B------:R-:W-:Y:S05]  /*8ab0*/  BRA `(.L_x_12922) ;  /* 0x00000008006c7947 */ /* 0x000fea0003800000 */
.L_x_12930:
        /* <DEDUP_REMOVED lines=28> */
.L_x_12933:
        /* <DEDUP_REMOVED lines=15> */
.L_x_12932:
[----:B------:R-:W2:Y:S02]  /*8d70*/  LDG.E.U16 R0, desc[UR36][R4.64] ;  /* 0x0000002404007981 */ /* 0x000ea4000c1e1500 */
[----:B--2---:R-:W-:-:S06]  /*8d80*/  IMAD.U32 R0, R0, 0x10000, RZ ;  /* 0x0001000000007824 */ /* 0x004fcc00078e00ff */
[----:B------:R-:W0:Y:S02]  /*8d90*/  F2I.FTZ.TRUNC.NTZ R0, R0 ;  /* 0x0000000000007305 */ /* 0x000e24000021f100 */
[----:B0-----:R-:W-:Y:S01]  /*8da0*/  PRMT R22, R0, 0x7610, R22 ;  /* 0x0000761000167816 */ /* 0x001fe20000000016 */
[----:B------:R-:W-:Y:S06]  /*8db0*/  BRA `(.L_x_12922) ;  /* 0x0000000400ac7947 */ /* 0x000fec0003800000 */
.L_x_12929:
        /* <DEDUP_REMOVED lines=10> */
.L_x_12936:
        /* <DEDUP_REMOVED lines=21> */
.L_x_12940:
[----:B------:R-:W-:Y:S05]  /*8fb0*/  BSYNC B1 ;  /* 0x0000000000017941 */ /* 0x000fea0003800000 */
.L_x_12939:
[----:B------:R-:W-:Y:S01]  /*8fc0*/  LEA R5, R0, 0x3b800000, 0x17 ;  /* 0x3b80000000057811 */ /* 0x000fe200078eb8ff */
[----:B------:R-:W-:-:S05]  /*8fd0*/  IMAD.SHL.U32 R0, R3, 0x100000, RZ ;  /* 0x0010000003007824 */ /* 0x000fca00078e00ff */
[----:B------:R-:W-:-:S07]  /*8fe0*/  LOP3.LUT R0, R5, R0, R6, 0xfe, !PT ;  /* 0x0000000005007212 */ /* 0x000fce00078efe06 */
.L_x_12938:
[----:B------:R-:W-:Y:S05]  /*8ff0*/  BSYNC B0 ;  /* 0x0000000000007941 */ /* 0x000fea0003800000 */
.L_x_12937:
[----:B------:R-:W0:Y:S02]  /*9000*/  F2I.FTZ.TRUNC.NTZ R0, R0 ;  /* 0x0000000000007305 */ /* 0x000e24000021f100 */
[----:B0-----:R-:W-:Y:S01]  /*9010*/  PRMT R22, R0, 0x7610, R22 ;  /* 0x0000761000167816 */ /* 0x001fe20000000016 */
[----:B------:R-:W-:Y:S06]  /*9020*/  BRA `(.L_x_12922) ;  /* 0x0000000400107947 */ /* 0x000fec0003800000 */
.L_x_12935:
        /* <DEDUP_REMOVED lines=21> */
.L_x_12944:
[----:B------:R-:W-:Y:S05]  /*9180*/  BSYNC B1 ;  /* 0x0000000000017941 */ /* 0x000fea0003800000 */
.L_x_12943:
[----:B------:R-:W-:Y:S01]  /*9190*/  LEA R5, R0, 0x37800000, 0x17 ;  /* 0x3780000000057811 */ /* 0x000fe200078eb8ff */
[----:B------:R-:W-:-:S05]  /*91a0*/  IMAD.SHL.U32 R0, R3, 0x200000, RZ ;  /* 0x0020000003007824 */ /* 0x000fca00078e00ff */
[----:B------:R-:W-:-:S07]  /*91b0*/  LOP3.LUT R0, R5, R0, R6, 0xfe, !PT ;  /* 0x0000000005007212 */ /* 0x000fce00078efe06 */
.L_x_12942:
[----:B------:R-:W-:Y:S05]  /*91c0*/  BSYNC B0 ;  /* 0x0000000000007941 */ /* 0x000fea0003800000 */
.L_x_12941:
[----:B------:R-:W0:Y:S02]  /*91d0*/  F2I.FTZ.TRUNC.NTZ R0, R0 ;  /* 0x0000000000007305 */ /* 0x000e24000021f100 */
[----:B0-----:R-:W-:Y:S01]  /*91e0*/  PRMT R22, R0, 0x7610, R22 ;  /* 0x0000761000167816 */ /* 0x001fe20000000016 */
[----:B------:R-:W-:Y:S06]  /*91f0*/  BRA `(.L_x_12922) ;  /* 0x00000000009c7947 */ /* 0x000fec0003800000 */
.L_x_12934:
        /* <DEDUP_REMOVED lines=14> */
.L_x_12948:
[----:B------:R-:W-:Y:S05]  /*92e0*/  BSYNC B0 ;  /* 0x0000000000007941 */ /* 0x000fea0003800000 */
.L_x_12947:
[----:B------:R-:W0:Y:S02]  /*92f0*/  F2I.FTZ.TRUNC.NTZ R0, R0 ;  /* 0x0000000000007305 */ /* 0x000e24000021f100 */
[----:B0-----:R-:W-:Y:S01]  /*9300*/  PRMT R22, R0, 0x7610, R22 ;  /* 0x0000761000167816 */ /* 0x001fe20000000016 */
[----:B------:R-:W-:Y:S06]  /*9310*/  BRA `(.L_x_12922) ;  /* 0x0000000000547947 */ /* 0x000fec0003800000 */
.L_x_12921:
        /* <DEDUP_REMOVED lines=16> */
.L_x_12949:
[----:B------:R-:W-:Y:S01]  /*9420*/  PRMT R22, RZ, 0x7610, R22 ;  /* 0x00007610ff167816 */ /* 0x000fe20000000016 */
[----:B------:R-:W-:Y:S06]  /*9430*/  BRA `(.L_x_12922) ;  /* 0x00000000000c7947 */ /* 0x000fec0003800000 */
.L_x_12946:
[----:B------:R4:W5:Y:S01]  /*9440*/  LDG.E.U16 R22, desc[UR36][R4.64] ;  /* 0x0000002404167981 */ /* 0x000962000c1e1500 */
[----:B------:R-:W-:Y:S05]  /*9450*/  BRA `(.L_x_12922) ;  /* 0x0000000000047947 */ /* 0x000fea0003800000 */
.L_x_12945:
[----:B------:R2:W5:Y:S02]  /*9460*/  LDG.E.U16 R22, desc[UR36][R4.64] ;  /* 0x0000002404167981 */ /* 0x000564000c1e1500 */
.L_x_12922:
        /* <DEDUP_REMOVED lines=19> */
.L_x_12953:
[----:B------:R0:W5:Y:S01]  /*95a0*/  LDG.E.U8 R23, desc[UR36][R4.64] ;  /* 0x0000002404177981 */ /* 0x000162000c1e1100 */
[----:B------:R-:W-:Y:S05]  /*95b0*/  BRA `(.L_x_12955) ;  /* 0x0000000c00547947 */ /* 0x000fea0003800000 */
.L_x_12952:
        /* <DEDUP_REMOVED lines=8> */
.L_x_12957:
[----:B------:R2:W5:Y:S01]  /*9640*/  LDG.E.U16 R23, desc[UR36][R4.64] ;  /* 0x0000002404177981 */ /* 0x000562000c1e1500 */
[----:B------:R-:W-:Y:S05]  /*9650*/  BRA `(.L_x_12955) ;  /* 0x0000000c002c7947 */ /* 0x000fea0003800000 */
.L_x_12956:
[----:B------:R0:W5:Y:S01]  /*9660*/  LDG.E.U16 R23, desc[UR36][R4.64] ;  /* 0x0000002404177981 */ /* 0x000162000c1e1500 */
[----:B------:R-:W-:Y:S05]  /*9670*/  BRA `(.L_x_12955) ;  /* 0x0000000c00247947 */ /* 0x000fea0003800000 */
.L_x_12951:
        /* <DEDUP_REMOVED lines=9> */
.L_x_12959:
[----:B------:R-:W2:Y:S02]  /*9710*/  LDG.E.U16 R0, desc[UR36][R4.64] ;  /* 0x0000002404007981 */ /* 0x000ea4000c1e1500 */
[----:B--2---:R-:W-:-:S06]  /*9720*/  HADD2.F32 R0, -RZ, R0.H0_H0 ;  /* 0x20000000ff007230 */ /* 0x004fcc0000004100 */
[----:B------:R-:W0:Y:S02]  /*9730*/  F2I.FTZ.TRUNC.NTZ R0, R0 ;  /* 0x0000000000007305 */ /* 0x000e24000021f100 */
[----:B0-----:R-:W-:Y:S01]  /*9740*/  PRMT R23, R0, 0x7610, R23 ;  /* 0x0000761000177816 */ /* 0x001fe20000000017 */
[----:B------:R-:W-:Y:S06]  /*9750*/  BRA `(.L_x_12955) ;  /* 0x0000000800ec7947 */ /* 0x000fec0003800000 */
.L_x_12958:
        /* <DEDUP_REMOVED lines=9> */
.L_x_12961:
[----:B------:R-:W2:Y:S02]  /*97f0*/  LDG.E.U16 R4, desc[UR36][R4.64] ;  /* 0x0000002404047981 */ /* 0x000ea4000c1e1500 */
[----:B--2---:R-:W-:-:S06]  /*9800*/  HADD2.F32 R0, -RZ, R4.H0_H0 ;  /* 0x20000004ff007230 */ /* 0x004fcc0000004100 */
[----:B------:R-:W0:Y:S02]  /*9810*/  F2I.FTZ.TRUNC.NTZ R0, R0 ;  /* 0x0000000000007305 */ /* 0x000e24000021f100 */
[----:B0-----:R-:W-:Y:S01]  /*9820*/  PRMT R23, R0, 0x7610, R23 ;  /* 0x0000761000177816 */ /* 0x001fe20000000017 */
[----:B------:R-:W-:Y:S06]  /*9830*/  BRA `(.L_x_12955) ;  /* 0x0000000800b47947 */ /* 0x000fec0003800000 */
.L_x_12960:
[----:B------:R-:W2:Y:S02]  /*9840*/  LDG.E.64 R4, desc[UR36][R4.64] ;  /* 0x0000002404047981 */ /* 0x000ea4000c1e1b00 */
[----:B--2---:R0:W1:Y:S01]  /*9850*/  F2I.F64.TRUNC R23, R4 ;  /* 0x0000000400177311 */ /* 0x004062000030d100 */
[----:B------:R-:W-:Y:S05]  /*9860*/  BRA `(.L_x_12955) ;  /* 0x0000000800a87947 */ /* 0x000fea0003800000 */
.L_x_12950:
        /* <DEDUP_REMOVED lines=12> */
.L_x_12964:
[----:B------:R-:W2:Y:S02]  /*9930*/  LDG.E.64 R4, desc[UR36][R4.64] ;  /* 0x0000002404047981 */ /* 0x000ea4000c1e1b00 */
[----:B--2---:R0:W1:Y:S01]  /*9940*/  F2I.F64.TRUNC R23, R4 ;  /* 0x0000000400177311 */ /* 0x004062000030d100 */
[----:B------:R-:W-:Y:S05]  /*9950*/  BRA `(.L_x_12955) ;  /* 0x00000008006c7947 */ /* 0x000fea0003800000 */
.L_x_12963:
        /* <DEDUP_REMOVED lines=28> */
.L_x_12966:
        /* <DEDUP_REMOVED lines=15> */
.L_x_12965:
[----:B------:R-:W2:Y:S02]  /*9c10*/  LDG.E.U16 R0, desc[UR36][R4.64] ;  /* 0x0000002404007981 */ /* 0x000ea4000c1e1500 */
[----:B--2---:R-:W-:-:S06]  /*9c20*/  IMAD.U32 R0, R0, 0x10000, RZ ;  /* 0x0001000000007824 */ /* 0x004fcc00078e00ff */
[----:B------:R-:W0:Y:S02]  /*9c30*/  F2I.FTZ.TRUNC.NTZ R0, R0 ;  /* 0x0000000000007305 */ /* 0x000e24000021f100 */
[----:B0-----:R-:W-:Y:S01]  /*9c40*/  PRMT R23, R0, 0x7610, R23 ;  /* 0x0000761000177816 */ /* 0x001fe20000000017 */
[----:B------:R-:W-:Y:S06]  /*9c50*/  BRA `(.L_x_12955) ;  /* 0x0000000400ac7947 */ /* 0x000fec0003800000 */
.L_x_12962:
        /* <DEDUP_REMOVED lines=10> */
.L_x_12969:
        /* <DEDUP_REMOVED lines=21> */
.L_x_12973:
[----:B------:R-:W-:Y:S05]  /*9e50*/  BSYNC B1 ;  /* 0x0000000000017941 */ /* 0x000fea0003800000 */
.L_x_12972:
[----:B------:R-:W-:Y:S01]  /*9e60*/  LEA R5, R0, 0x3b800000, 0x17 ;  /* 0x3b80000000057811 */ /* 0x000fe200078eb8ff */
[----:B------:R-:W-:-:S05]  /*9e70*/  IMAD.SHL.U32 R0, R3, 0x100000, RZ ;  /* 0x0010000003007824 */ /* 0x000fca00078e00ff */
[----:B------:R-:W-:-:S07]  /*9e80*/  LOP3.LUT R0, R5, R0, R6, 0xfe, !PT ;  /* 0x0000000005007212 */ /* 0x000fce00078efe06 */
.L_x_12971:
[----:B------:R-:W-:Y:S05]  /*9e90*/  BSYNC B0 ;  /* 0x0000000000007941 */ /* 0x000fea0003800000 */
.L_x_12970:
[----:B------:R-:W0:Y:S02]  /*9ea0*/  F2I.FTZ.TRUNC.NTZ R0, R0 ;  /* 0x0000000000007305 */ /* 0x000e24000021f100 */
[----:B0-----:R-:W-:Y:S01]  /*9eb0*/  PRMT R23, R0, 0x7610, R23 ;  /* 0x0000761000177816 */ /* 0x001fe20000000017 */
[----:B------:R-:W-:Y:S06]  /*9ec0*/  BRA `(.L_x_12955) ;  /* 0x0000000400107947 */ /* 0x000fec0003800000 */
.L_x_12968:
        /* <DEDUP_REMOVED lines=21> */
.L_x_12977:
[----:B------:R-:W-:Y:S05]  /*a020*/  BSYNC B1 ;  /* 0x0000000000017941 */ /* 0x000fea0003800000 */
.L_x_12976:
[----:B------:R-:W-:Y:S01]  /*a030*/  LEA R5, R0, 0x37800000, 0x17 ;  /* 0x3780000000057811 */ /* 0x000fe200078eb8ff */
[----:B------:R-:W-:-:S05]  /*a040*/  IMAD.SHL.U32 R0, R3, 0x200000, RZ ;  /* 0x0020000003007824 */ /* 0x000fca00078e00ff */
[----:B------:R-:W-:-:S07]  /*a050*/  LOP3.LUT R0, R5, R0, R6, 0xfe, !PT ;  /* 0x0000000005007212 */ /* 0x000fce00078efe06 */
.L_x_12975:
[----:B------:R-:W-:Y:S05]  /*a060*/  BSYNC B0 ;  /* 0x0000000000007941 */ /* 0x000fea0003800000 */
.L_x_12974:
[----:B------:R-:W0:Y:S02]  /*a070*/  F2I.FTZ.TRUNC.NTZ R0, R0 ;  /* 0x0000000000007305 */ /* 0x000e24000021f100 */
[----:B0-----:R-:W-:Y:S01]  /*a080*/  PRMT R23, R0, 0x7610, R23 ;  /* 0x0000761000177816 */ /* 0x001fe20000000017 */
[----:B------:R-:W-:Y:S06]  /*a090*/  BRA `(.L_x_12955) ;  /* 0x00000000009c7947 */ /* 0x000fec0003800000 */
.L_x_12967:
        /* <DEDUP_REMOVED lines=14> */
.L_x_12981:
[----:B------:R-:W-:Y:S05]  /*a180*/  BSYNC B0 ;  /* 0x0000000000007941 */ /* 0x000fea0003800000 */
.L_x_12980:
[----:B------:R-:W0:Y:S02]  /*a190*/  F2I.FTZ.TRUNC.NTZ R0, R0 ;  /* 0x0000000000007305 */ /* 0x000e24000021f100 */
[----:B0-----:R-:W-:Y:S01]  /*a1a0*/  PRMT R23, R0, 0x7610, R23 ;  /* 0x0000761000177816 */ /* 0x001fe20000000017 */
[----:B------:R-:W-:Y:S06]  /*a1b0*/  BRA `(.L_x_12955) ;  /* 0x0000000000547947 */ /* 0x000fec0003800000 */
.L_x_12954:
        /* <DEDUP_REMOVED lines=16> */
.L_x_12982:
[----:B------:R-:W-:Y:S01]  /*a2c0*/  PRMT R23, RZ, 0x7610, R23 ;  /* 0x00007610ff177816 */ /* 0x000fe20000000017 */
[----:B------:R-:W-:Y:S06]  /*a2d0*/  BRA `(.L_x_12955) ;  /* 0x00000000000c7947 */ /* 0x000fec0003800000 */
.L_x_12979:
[----:B------:R0:W5:Y:S01]  /*a2e0*/  LDG.E.U16 R23, desc[UR36][R4.64] ;  /* 0x0000002404177981 */ /* 0x000162000c1e1500 */
[----:B------:R-:W-:Y:S05]  /*a2f0*/  BRA `(.L_x_12955) ;  /* 0x0000000000047947 */ /* 0x000fea0003800000 */
.L_x_12978:
[----:B------:R0:W5:Y:S02]  /*a300*/  LDG.E.U16 R23, desc[UR36][R4.64] ;  /* 0x0000002404177981 */ /* 0x000164000c1e1500 */
.L_x_12955:
        /* <DEDUP_REMOVED lines=19> */
.L_x_12986:
[----:B------:R0:W5:Y:S01]  /*a440*/  LDG.E.U8 R16, desc[UR36][R4.64] ;  /* 0x0000002404107981 */ /* 0x000162000c1e1100 */
[----:B------:R-:W-:Y:S05]  /*a450*/  BRA `(.L_x_12916) ;  /* 0x0000000c00507947 */ /* 0x000fea0003800000 */
.L_x_12985:
        /* <DEDUP_REMOVED lines=8> */
.L_x_12989:
[----:B------:R0:W5:Y:S01]  /*a4e0*/  LDG.E.U16 R16, desc[UR36][R4.64] ;  /* 0x0000002404107981 */ /* 0x000162000c1e1500 */
[----:B------:R-:W-:Y:S05]  /*a4f0*/  BRA `(.L_x_12916) ;  /* 0x0000000c00287947 */ /* 0x000fea0003800000 */
.L_x_12988:
[----:B------:R0:W5:Y:S01]  /*a500*/  LDG.E.U16 R16, desc[UR36][R4.64] ;  /* 0x0000002404107981 */ /* 0x000162000c1e1500 */
[----:B------:R-:W-:Y:S05]  /*a510*/  BRA `(.L_x_12916) ;  /* 0x0000000c00207947 */ /* 0x000fea0003800000 */
.L_x_12984:
        /* <DEDUP_REMOVED lines=9> */
.L_x_12991:
[----:B------:R-:W2:Y:S02]  /*a5b0*/  LDG.E.U16 R0, desc[UR36][R4.64] ;  /* 0x0000002404007981 */ /* 0x000ea4000c1e1500 */
[----:B--2---:R-:W-:-:S06]  /*a5c0*/  HADD2.F32 R0, -RZ, R0.H0_H0 ;  /* 0x20000000ff007230 */ /* 0x004fcc0000004100 */
[----:B------:R-:W0:Y:S02]  /*a5d0*/  F2I.FTZ.TRUNC.NTZ R0, R0 ;  /* 0x0000000000007305 */ /* 0x000e24000021f100 */
[----:B0-----:R-:W-:Y:S01]  /*a5e0*/  PRMT R16, R0, 0x7610, R16 ;  /* 0x0000761000107816 */ /* 0x001fe20000000010 */
[----:B------:R-:W-:Y:S06]  /*a5f0*/  BRA `(.L_x_12916) ;  /* 0x0000000800e87947 */ /* 0x000fec0003800000 */
.L_x_12990:
        /* <DEDUP_REMOVED lines=9> */
.L_x_12993:
[----:B------:R-:W2:Y:S02]  /*a690*/  LDG.E.U16 R4, desc[UR36][R4.64] ;  /* 0x0000002404047981 */ /* 0x000ea4000c1e1500 */
[----:B--2---:R-:W-:-:S06]  /*a6a0*/  HADD2.F32 R0, -RZ, R4.H0_H0 ;  /* 0x20000004ff007230 */ /* 0x004fcc0000004100 */
[----:B------:R-:W0:Y:S02]  /*a6b0*/  F2I.FTZ.TRUNC.NTZ R0, R0 ;  /* 0x0000000000007305 */ /* 0x000e24000021f100 */
[----:B0-----:R-:W-:Y:S01]  /*a6c0*/  PRMT R16, R0, 0x7610, R16 ;  /* 0x0000761000107816 */ /* 0x001fe20000000010 */
[----:B------:R-:W-:Y:S06]  /*a6d0*/  BRA `(.L_x_12916) ;  /* 0x0000000800b07947 */ /* 0x000fec0003800000 */
.L_x_12992:
[----:B------:R-:W2:Y:S02]  /*a6e0*/  LDG.E.64 R4, desc[UR36][R4.64] ;  /* 0x0000002404047981 */ /* 0x000ea4000c1e1b00 */
[----:B--2---:R0:W1:Y:S01]  /*a6f0*/  F2I.F64.TRUNC R16, R4 ;  /* 0x0000000400107311 */ /* 0x004062000030d100 */
[----:B------:R-:W-:Y:S05]  /*a700*/  BRA `(.L_x_12916) ;  /* 0x0000000800a47947 */ /* 0x000fea0003800000 */
.L_x_12983:
        /* <DEDUP_REMOVED lines=12> */
.L_x_12996:
[----:B------:R-:W2:Y:S02]  /*a7d0*/  LDG.E.64 R4, desc[UR36][R4.64] ;  /* 0x0000002404047981 */ /* 0x000ea4000c1e1b00 */
[----:B--2---:R0:W1:Y:S01]  /*a7e0*/  F2I.F64.TRUNC R16, R4 ;  /* 0x0000000400107311 */ /* 0x004062000030d100 */
[----:B------:R-:W-:Y:S05]  /*a7f0*/  BRA `(.L_x_12916) ;  /* 0x0000000800687947 */ /* 0x000fea0003800000 */
.L_x_12995:
        /* <DEDUP_REMOVED lines=28> */
.L_x_12998:
        /* <DEDUP_REMOVED lines=15> */
.L_x_12997:
[----:B------:R-:W2:Y:S02]  /*aab0*/  LDG.E.U16 R0, desc[UR36][R4.64] ;  /* 0x0000002404007981 */ /* 0x000ea4000c1e1500 */
[----:B--2---:R-:W-:-:S06]  /*aac0*/  IMAD.U32 R0, R0, 0x10000, RZ ;  /* 0x0001000000007824 */ /* 0x004fcc00078e00ff */
[----:B------:R-:W0:Y:S02]  /*aad0*/  F2I.FTZ.TRUNC.NTZ R0, R0 ;  /* 0x0000000000007305 */ /* 0x000e24000021f100 */
[----:B0-----:R-:W-:Y:S01]  /*aae0*/  PRMT R16, R0, 0x7610, R16 ;  /* 0x0000761000107816 */ /* 0x001fe20000000010 */
[----:B------:R-:W-:Y:S06]  /*aaf0*/  BRA `(.L_x_12916) ;  /* 0x0000000400a87947 */ /* 0x000fec0003800000 */
.L_x_12994:
        /* <DEDUP_REMOVED lines=10> */
.L_x_13001:
        /* <DEDUP_REMOVED lines=21> */
.L_x_13005:
[----:B------:R-:W-:Y:S05]  /*acf0*/  BSYNC B1 ;  /* 0x0000000000017941 */ /* 0x000fea0003800000 */
.L_x_13004:
[----:B------:R-:W-:Y:S01]  /*ad00*/  LEA R5, R0, 0x3b800000, 0x17 ;  /* 0x3b80000000057811 */ /* 0x000fe200078eb8ff */
[----:B------:R-:W-:-:S05]  /*ad10*/  IMAD.SHL.U32 R0, R3, 0x100000, RZ ;  /* 0x0010000003007824 */ /* 0x000fca00078e00ff */
[----:B------:R-:W-:-:S07]  /*ad20*/  LOP3.LUT R0, R5, R0, R6, 0xfe, !PT ;  /* 0x0000000005007212 */ /* 0x000fce00078efe06 */
.L_x_13003:
[----:B------:R-:W-:Y:S05]  /*ad30*/  BSYNC B0 ;  /* 0x0000000000007941 */ /* 0x000fea0003800000 */
.L_x_13002:
[----:B------:R-:W0:Y:S02]  /*ad40*/  F2I.FTZ.TRUNC.NTZ R0, R0 ;  /* 0x0000000000007305 */ /* 0x000e24000021f100 */
[----:B0-----:R-:W-:Y:S01]  /*ad50*/  PRMT R16, R0, 0x7610, R16 ;  /* 0x0000761000107816 */ /* 0x001fe20000000010 */
[----:B------:R-:W-:Y:S06]  /*ad60*/  BRA `(.L_x_12916) ;  /* 0x00000004000c7947 */ /* 0x000fec0003800000 */
.L_x_13000:
        /* <DEDUP_REMOVED lines=21> */
.L_x_13009:
[----:B------:R-:W-:Y:S05]  /*aec0*/  BSYNC B1 ;  /* 0x0000000000017941 */ /* 0x000fea0003800000 */
.L_x_13008:
[----:B------:R-:W-:Y:S01]  /*aed0*/  LEA R5, R0, 0x37800000, 0x17 ;  /* 0x3780000000057811 */ /* 0x000fe200078eb8ff */
[----:B------:R-:W-:-:S05]  /*aee0*/  IMAD.SHL.U32 R0, R3, 0x200000, RZ ;  /* 0x0020000003007824 */ /* 0x000fca00078e00ff */
[----:B------:R-:W-:-:S07]  /*aef0*/  LOP3.LUT R0, R5, R0, R6, 0xfe, !PT ;  /* 0x0000000005007212 */ /* 0x000fce00078efe06 */
.L_x_13007:
[----:B------:R-:W-:Y:S05]  /*af00*/  BSYNC B0 ;  /* 0x0000000000007941 */ /* 0x000fea0003800000 */
.L_x_13006:
[----:B------:R-:W0:Y:S02]  /*af10*/  F2I.FTZ.TRUNC.NTZ R0, R0 ;  /* 0x0000000000007305 */ /* 0x000e24000021f100 */
[----:B0-----:R-:W-:Y:S01]  /*af20*/  PRMT R16, R0, 0x7610, R16 ;  /* 0x0000761000107816 */ /* 0x001fe20000000010 */
[----:B------:R-:W-:Y:S06]  /*af30*/  BRA `(.L_x_12916) ;  /* 0x0000000000987947 */ /* 0x000fec0003800000 */
.L_x_12999:
        /* <DEDUP_REMOVED lines=14> */
.L_x_13013:
[----:B------:R-:W-:Y:S05]  /*b020*/  BSYNC B0 ;  /* 0x0000000000007941 */ /* 0x000fea0003800000 */
.L_x_13012:
[----:B------:R-:W0:Y:S02]  /*b030*/  F2I.FTZ.TRUNC.NTZ R0, R0 ;  /* 0x0000000000007305 */ /* 0x000e24000021f100 */
[----:B0-----:R-:W-:Y:S01]  /*b040*/  PRMT R16, R0, 0x7610, R16 ;  /* 0x0000761000107816 */ /* 0x001fe20000000010 */
[----:B------:R-:W-:Y:S06]  /*b050*/  BRA `(.L_x_12916) ;  /* 0x0000000000507947 */ /* 0x000fec0003800000 */
.L_x_12987:
        /* <DEDUP_REMOVED lines=16> */
.L_x_13014:
[----:B------:R-:W-:Y:S05]  /*b160*/  BRA `(.L_x_12916) ;  /* 0x00000000000c7947 */ /* 0x000fea0003800000 */
.L_x_13011:
[----:B------:R0:W5:Y:S01]  /*b170*/  LDG.E.U16 R16, desc[UR36][R4.64] ;  /* 0x0000002404107981 */ /* 0x000162000c1e1500 */
[----:B------:R-:W-:Y:S05]  /*b180*/  BRA `(.L_x_12916) ;  /* 0x0000000000047947 */ /* 0x000fea0003800000 */
.L_x_13010:
[----:B------:R0:W5:Y:S02]  /*b190*/  LDG.E.U16 R16, desc[UR36][R4.64] ;  /* 0x0000002404107981 */ /* 0x000164000c1e1500 */
.L_x_12916:
[----:B------:R-:W-:Y:S05]  /*b1a0*/  BSYNC B6 ;  /* 0x0000000000067941 */ /* 0x000fea0003800000 */
.L_x_12915:
[----:B------:R-:W2:Y:S01]  /*b1b0*/  S2R R25, SR_TID.X ;  /* 0x0000000000197919 */ /* 0x000ea20000002100 */
[----:B------:R-:W3:Y:S01]  /*b1c0*/  LDC R3, c[0x0][0x210] ;  /* 0x00008400ff037b82 */ /* 0x000ee20000000800 */
[----:B------:R-:W-:Y:S01]  /*b1d0*/  ULDC.U16 UR4, c[0x0][0x218] ;  /* 0x0000860000047ab9 */ /* 0x000fe20000000400 */
[----:B------:R-:W-:Y:S01]  /*b1e0*/  ULDC.U16 UR5, c[0x0][0x21a] ;  /* 0x0000868000057ab9 */ /* 0x000fe20000000400 */
[----:B------:R-:W-:Y:S01]  /*b1f0*/  UPRMT UR4, UR4, 0x9910, URZ ;  /* 0x0000991004047896 */ /* 0x000fe2000800003f */
[----:B------:R-:W-:Y:S01]  /*b200*/  BSSY B6, `(.L_x_13015) ;  /* 0x000012a000067945 */ /* 0x000fe20003800000 */
[----:B------:R-:W-:-:S03]  /*b210*/  UPRMT UR5, UR5, 0x9910, URZ ;  /* 0x0000991005057896 */ /* 0x000fc6000800003f */
[----:B------:R-:W0:Y:S01]  /*b220*/  LDC.U8 R26, c[0x0][0x25c] ;  /* 0x00009700ff1a7b82 */ /* 0x000e220000000000 */
[----:B---3--:R-:W-:Y:S02]  /*b230*/  IMAD R24, R2, -0x200, R3 ;  /* 0xfffffe0002187824 */ /* 0x008fe400078e0203 */
[----:B--2---:R-:W-:-:S03]  /*b240*/  VIADD R3, R25, 0x100 ;  /* 0x0000010019037836 */ /* 0x004fc60000000000 */
[CC--:B------:R-:W-:Y:S01]  /*b250*/  ISETP.GE.AND P3, PT, R25.reuse, R24.reuse, PT ;  /* 0x000000181900720c */ /* 0x0c0fe20003f66270 */
[----:B------:R-:W-:Y:S01]  /*b260*/  VIADD R27, R25, 0x80 ;  /* 0x00000080191b7836 */ /* 0x000fe20000000000 */
[----:B------:R-:W-:Y:S01]  /*b270*/  ISETP.GE.AND P1, PT, R3, R24, PT ;  /* 0x000000180300720c */ /* 0x000fe20003f26270 */
[----:B------:R-:W-:-:S03]  /*b280*/  VIADD R3, R25, 0x180 ;  /* 0x0000018019037836 */ /* 0x000fc60000000000 */
[-C--:B------:R-:W-:Y:S02]  /*b290*/  ISETP.GE.AND P0, PT, R27, R24.reuse, PT ;  /* 0x000000181b00720c */ /* 0x080fe40003f06270 */
[----:B------:R-:W-:-:S05]  /*b2a0*/  ISETP.GE.AND P2, PT, R3, R24, PT ;  /* 0x000000180300720c */ /* 0x000fca0003f46270 */
[----:B-----5:R-:W-:Y:S02]  /*b2b0*/  @!P3 LOP3.LUT R3, R32, 0xffff, RZ, 0xc0, !PT ;  /* 0x0000ffff2003b812 */ /* 0x020fe400078ec0ff */
[----:B------:R-:W-:Y:S02]  /*b2c0*/  @!P3 LOP3.LUT R0, R31, 0xffff, RZ, 0xc0, !PT ;  /* 0x0000ffff1f00b812 */ /* 0x000fe400078ec0ff */
[----:B------:R-:W-:Y:S01]  /*b2d0*/  @!P1 LOP3.LUT R6, R17, 0xffff, RZ, 0xc0, !PT ;  /* 0x0000ffff11069812 */ /* 0x000fe200078ec0ff */
[----:B------:R-:W-:Y:S01]  /*b2e0*/  @!P3 IMAD R3, R3, UR4, RZ ;  /* 0x000000040303bc24 */ /* 0x000fe2000f8e02ff */
[----:B0---4-:R-:W-:Y:S01]  /*b2f0*/  @!P1 LOP3.LUT R4, R18, 0xffff, RZ, 0xc0, !PT ;  /* 0x0000ffff12049812 */ /* 0x011fe200078ec0ff */
[----:B------:R-:W-:Y:S01]  /*b300*/  @!P3 IMAD R0, R0, UR5, RZ ;  /* 0x000000050000bc24 */ /* 0x000fe2000f8e02ff */
[----:B------:R-:W-:Y:S01]  /*b310*/  @!P0 LOP3.LUT R33, R33, 0xffff, RZ, 0xc0, !PT ;  /* 0x0000ffff21218812 */ /* 0x000fe200078ec0ff */
[----:B------:R-:W-:Y:S01]  /*b320*/  @!P1 IMAD R6, R6, UR4, RZ ;  /* 0x0000000406069c24 */ /* 0x000fe2000f8e02ff */
[----:B------:R-:W-:Y:S01]  /*b330*/  @!P0 LOP3.LUT R29, R29, 0xffff, RZ, 0xc0, !PT ;  /* 0x0000ffff1d1d8812 */ /* 0x000fe200078ec0ff */
[----:B------:R-:W-:Y:S01]  /*b340*/  @!P1 IMAD R4, R4, UR5, RZ ;  /* 0x0000000504049c24 */ /* 0x000fe2000f8e02ff */
[----:B------:R-:W-:Y:S01]  /*b350*/  @!P2 LOP3.LUT R22, R22, 0xffff, RZ, 0xc0, !PT ;  /* 0x0000ffff1616a812 */ /* 0x000fe200078ec0ff */
[----:B------:R-:W-:Y:S01]  /*b360*/  @!P0 IMAD R33, R33, UR4, RZ ;  /* 0x0000000421218c24 */ /* 0x000fe2000f8e02ff */
[----:B------:R-:W-:Y:S01]  /*b370*/  @!P2 LOP3.LUT R23, R23, 0xffff, RZ, 0xc0, !PT ;  /* 0x0000ffff1717a812 */ /* 0x000fe200078ec0ff */
[----:B------:R-:W-:Y:S01]  /*b380*/  @!P0 IMAD R29, R29, UR5, RZ ;  /* 0x000000051d1d8c24 */ /* 0x000fe2000f8e02ff */
[----:B-1----:R-:W-:Y:S01]  /*b390*/  @!P3 LOP3.LUT R30, R30, 0xffff, RZ, 0xc0, !PT ;  /* 0x0000ffff1e1eb812 */ /* 0x002fe200078ec0ff */
[----:B------:R-:W-:Y:S01]  /*b3a0*/  @!P2 IMAD R22, R22, UR4, RZ ;  /* 0x000000041616ac24 */ /* 0x000fe2000f8e02ff */
[----:B------:R-:W-:Y:S01]  /*b3b0*/  @!P1 LOP3.LUT R19, R19, 0xffff, RZ, 0xc0, !PT ;  /* 0x0000ffff13139812 */ /* 0x000fe200078ec0ff */
[----:B------:R-:W-:Y:S01]  /*b3c0*/  @!P2 IMAD R23, R23, UR5, RZ ;  /* 0x000000051717ac24 */ /* 0x000fe2000f8e02ff */
[----:B------:R-:W-:Y:S01]  /*b3d0*/  @!P0 LOP3.LUT R28, R28, 0xffff, RZ, 0xc0, !PT ;  /* 0x0000ffff1c1c8812 */ /* 0x000fe200078ec0ff */
[----:B------:R-:W-:Y:S01]  /*b3e0*/  @!P3 IMAD R5, R0, R30, R3 ;  /* 0x0000001e0005b224 */ /* 0x000fe200078e0203 */
[----:B------:R-:W-:Y:S01]  /*b3f0*/  @!P2 LOP3.LUT R7, R16, 0xffff, RZ, 0xc0, !PT ;  /* 0x0000ffff1007a812 */ /* 0x000fe200078ec0ff */
[----:B------:R-:W-:-:S02]  /*b400*/  @!P1 IMAD R17, R4, R19, R6 ;  /* 0x0000001304119224 */ /* 0x000fc400078e0206 */
[----:B------:R-:W-:Y:S02]  /*b410*/  @!P0 IMAD R18, R29, R28, R33 ;  /* 0x0000001c1d128224 */ /* 0x000fe400078e0221 */
[----:B------:R-:W-:Y:S01]  /*b420*/  @!P2 IMAD R16, R23, R7, R22 ;  /* 0x000000071710a224 */ /* 0x000fe200078e0216 */
[----:B------:R-:W-:Y:S06]  /*b430*/  @P3 BRA `(.L_x_13016) ;  /* 0x0000001000183947 */ /* 0x000fec0003800000 */
        /* <DEDUP_REMOVED lines=18> */
[----:B------:R-:W-:Y:S01]  /*b560*/  IMAD.MOV.U32 R25, RZ, RZ, R27 ;  /* 0x000000ffff197224 */ /* 0x000fe200078e001b */
[----:B------:R-:W-:Y:S06]  /*b570*/  BRA `(.L_x_13016) ;  /* 0x0000000c00c87947 */ /* 0x000fec0003800000 */
.L_x_13020:
[----:B------:R1:W-:Y:S01]  /*b580*/  STG.E.U8 desc[UR36][R8.64], R5 ;  /* 0x0000000508007986 */ /* 0x0003e2000c101124 */
[----:B------:R-:W-:Y:S01]  /*b590*/  IMAD.MOV.U32 R25, RZ, RZ, R27 ;  /* 0x000000ffff197224 */ /* 0x000fe200078e001b */
[----:B------:R-:W-:Y:S06]  /*b5a0*/  BRA `(.L_x_13016) ;  /* 0x0000000c00bc7947 */ /* 0x000fec0003800000 */
.L_x_13019:
[----:B------:R-:W-:-:S13]  /*b5b0*/  ISETP.NE.AND P0, PT, R0, 0x2, PT ;  /* 0x000000020000780c */ /* 0x000fda0003f05270 */
[----:B------:R-:W-:Y:S05]  /*b5c0*/  @!P0 BRA `(.L_x_13022) ;  /* 0x0000000000388947 */ /* 0x000fea0003800000 */
[----:B------:R-:W-:-:S13]  /*b5d0*/  ISETP.NE.AND P0, PT, R0, 0x3, PT ;  /* 0x000000030000780c */ /* 0x000fda0003f05270 */
[----:B------:R-:W-:Y:S05]  /*b5e0*/  @!P0 BRA `(.L_x_13023) ;  /* 0x0000000000208947 */ /* 0x000fea0003800000 */
[----:B------:R-:W-:-:S13]  /*b5f0*/  ISETP.NE.AND P0, PT, R0, 0x4, PT ;  /* 0x000000040000780c */ /* 0x000fda0003f05270 */
[----:B------:R-:W-:Y:S05]  /*b600*/  @P0 BRA `(.L_x_13021) ;  /* 0x0000000c00380947 */ /* 0x000fea0003800000 */
[----:B------:R-:W-:Y:S01]  /*b610*/  PRMT R5, R5, 0x9910, RZ ;  /* 0x0000991005057816 */ /* 0x000fe200000000ff */
[----:B------:R-:W-:-:S04]  /*b620*/  IMAD.MOV.U32 R25, RZ, RZ, R27 ;  /* 0x000000ffff197224 */ /* 0x000fc800078e001b */
[----:B------:R-:W-:-:S05]  /*b630*/  IMAD.MOV.U32 R4, RZ, RZ, R5 ;  /* 0x000000ffff047224 */ /* 0x000fca00078e0005 */
[----:B------:R-:W-:-:S05]  /*b640*/  SHF.R.S32.HI R5, RZ, 0x1f, R4 ;  /* 0x0000001fff057819 */ /* 0x000fca0000011404 */
[----:B------:R4:W-:Y:S01]  /*b650*/  STG.E.64 desc[UR36][R8.64], R4 ;  /* 0x0000000408007986 */ /* 0x0009e2000c101b24 */
[----:B------:R-:W-:Y:S05]  /*b660*/  BRA `(.L_x_13016) ;  /* 0x0000000c008c7947 */ /* 0x000fea0003800000 */
.L_x_13023:
[----:B------:R-:W-:Y:S01]  /*b670*/  PRMT R3, R5, 0x9910, RZ ;  /* 0x0000991005037816 */ /* 0x000fe200000000ff */
[----:B------:R-:W-:-:S04]  /*b680*/  IMAD.MOV.U32 R25, RZ, RZ, R27 ;  /* 0x000000ffff197224 */ /* 0x000fc800078e001b */
[----:B------:R3:W-:Y:S01]  /*b690*/  STG.E desc[UR36][R8.64], R3 ;  /* 0x0000000308007986 */ /* 0x0007e2000c101924 */
[----:B------:R-:W-:Y:S05]  /*b6a0*/  BRA `(.L_x_13016) ;  /* 0x0000000c007c7947 */ /* 0x000fea0003800000 */
.L_x_13022:
[----:B------:R2:W-:Y:S01]  /*b6b0*/  STG.E.U16 desc[UR36][R8.64], R5 ;  /* 0x0000000508007986 */ /* 0x0005e2000c101524 */
[----:B------:R-:W-:Y:S01]  /*b6c0*/  IMAD.MOV.U32 R25, RZ, RZ, R27 ;  /* 0x000000ffff197224 */ /* 0x000fe200078e001b */
[----:B------:R-:W-:Y:S06]  /*b6d0*/  BRA `(.L_x_13016) ;  /* 0x0000000c00707947 */ /* 0x000fec0003800000 */
.L_x_13018:
[----:B------:R-:W-:-:S13]  /*b6e0*/  ISETP.GT.AND P0, PT, R0, 0x6, PT ;  /* 0x000000060000780c */ /* 0x000fda0003f04270 */
[----:B------:R-:W-:Y:S05]  /*b6f0*/  @P0 BRA `(.L_x_13024) ;  /* 0x0000000000340947 */ /* 0x000fea0003800000 */
[----:B------:R-:W-:-:S13]  /*b700*/  ISETP.NE.AND P0, PT, R0, 0x5, PT ;  /* 0x000000050000780c */ /* 0x000fda0003f05270 */
[----:B------:R-:W-:Y:S05]  /*b710*/  @!P0 BRA `(.L_x_13025) ;  /* 0x0000000000188947 */ /* 0x000fea0003800000 */
[----:B------:R-:W-:-:S13]  /*b720*/  ISETP.NE.AND P0, PT, R0, 0x6, PT ;  /* 0x000000060000780c */ /* 0x000fda0003f05270 */
[----:B------:R-:W-:Y:S05]  /*b730*/  @P0 BRA `(.L_x_13021) ;  /* 0x0000000800ec0947 */ /* 0x000fea0003800000 */
[----:B------:R-:W0:Y:S01]  /*b740*/  I2F.S16 R5, R5 ;  /* 0x0000000500057306 */ /* 0x000e220000101400 */
[----:B------:R-:W-:Y:S01]  /*b750*/  IMAD.MOV.U32 R25, RZ, RZ, R27 ;  /* 0x000000ffff197224 */ /* 0x000fe200078e001b */
[----:B0-----:R0:W-:Y:S01]  /*b760*/  STG.E desc[UR36][R8.64], R5 ;  /* 0x0000000508007986 */ /* 0x0011e2000c101924 */
[----:B------:R-:W-:Y:S05]  /*b770*/  BRA `(.L_x_13016) ;  /* 0x0000000c00487947 */ /* 0x000fea0003800000 */
.L_x_13025:
[----:B------:R-:W0:Y:S01]  /*b780*/  I2F.S16 R0, R5 ;  /* 0x0000000500007306 */ /* 0x000e220000101400 */
[----:B------:R-:W-:Y:S01]  /*b790*/  IMAD.MOV.U32 R25, RZ, RZ, R27 ;  /* 0x000000ffff197224 */ /* 0x000fe200078e001b */
[----:B0-----:R-:W-:-:S05]  /*b7a0*/  F2FP.F16.F32.PACK_AB R0, RZ, R0 ;  /* 0x00000000ff00723e */ /* 0x001fca00000000ff */
[----:B------:R0:W-:Y:S01]  /*b7b0*/  STG.E.U16 desc[UR36][R8.64], R0 ;  /* 0x0000000008007986 */ /* 0x0001e2000c101524 */
[----:B------:R-:W-:Y:S05]  /*b7c0*/  BRA `(.L_x_13016) ;  /* 0x0000000c00347947 */ /* 0x000fea0003800000 */
.L_x_13024:
[----:B------:R-:W-:-:S13]  /*b7d0*/  ISETP.NE.AND P0, PT, R0, 0x7, PT ;  /* 0x000000070000780c */ /* 0x000fda0003f05270 */
[----:B------:R-:W-:Y:S05]  /*b7e0*/  @!P0 BRA `(.L_x_13026) ;  /* 0x00000000003c8947 */ /* 0x000fea0003800000 */
[----:B------:R-:W-:-:S13]  /*b7f0*/  ISETP.NE.AND P0, PT, R0, 0x8, PT ;  /* 0x000000080000780c */ /* 0x000fda0003f05270 */
[----:B------:R-:W-:Y:S05]  /*b800*/  @!P0 BRA `(.L_x_13027) ;  /* 0x00000000001c8947 */ /* 0x000fea0003800000 */
[----:B------:R-:W-:-:S13]  /*b810*/  ISETP.NE.AND P0, PT, R0, 0x9, PT ;  /* 0x000000090000780c */ /* 0x000fda0003f05270 */
[----:B------:R-:W-:Y:S05]  /*b820*/  @P0 BRA `(.L_x_13021) ;  /* 0x0000000800b00947 */ /* 0x000fea0003800000 */
[----:B------:R-:W0:Y:S01]  /*b830*/  I2F.S16 R6, R5 ;  /* 0x0000000500067306 */ /* 0x000e220000101400 */
[----:B------:R-:W-:Y:S02]  /*b840*/  IMAD.MOV.U32 R7, RZ, RZ, RZ ;  /* 0x000000ffff077224 */ /* 0x000fe400078e00ff */
[----:B------:R-:W-:-:S03]  /*b850*/  IMAD.MOV.U32 R25, RZ, RZ, R27 ;  /* 0x000000ffff197224 */ /* 0x000fc600078e001b */
[----:B0-----:R0:W-:Y:S01]  /*b860*/  STG.E.64 desc[UR36][R8.64], R6 ;  /* 0x0000000608007986 */ /* 0x0011e2000c101b24 */
[----:B------:R-:W-:Y:S05]  /*b870*/  BRA `(.L_x_13016) ;  /* 0x0000000c00087947 */ /* 0x000fea0003800000 */
.L_x_13027:
[----:B------:R-:W0:Y:S01]  /*b880*/  I2F.S16 R5, R5 ;  /* 0x0000000500057306 */ /* 0x000e220000101400 */
[----:B------:R-:W-:Y:S01]  /*b890*/  IMAD.MOV.U32 R25, RZ, RZ, R27 ;  /* 0x000000ffff197224 */ /* 0x000fe200078e001b */
[----:B0-----:R-:W-:-:S04]  /*b8a0*/  F2FP.F16.F32.PACK_AB R3, RZ, R5 ;  /* 0x00000005ff03723e */ /* 0x001fc800000000ff */
[----:B------:R-:W-:-:S05]  /*b8b0*/  PRMT R3, R3, 0x5410, RZ ;  /* 0x0000541003037816 */ /* 0x000fca00000000ff */
[----:B------:R0:W-:Y:S01]  /*b8c0*/  STG.E desc[UR36][R8.64], R3 ;  /* 0x0000000308007986 */ /* 0x0001e2000c101924 */
[----:B------:R-:W-:Y:S05]  /*b8d0*/  BRA `(.L_x_13016) ;  /* 0x0000000800f07947 */ /* 0x000fea0003800000 */
.L_x_13026:
[----:B------:R-:W0:Y:S01]  /*b8e0*/  I2F.F64.S16 R4, R5 ;  /* 0x0000000500047312 */ /* 0x000e220000101c00 */
[----:B------:R-:W-:Y:S01]  /*b8f0*/  IMAD.MOV.U32 R25, RZ, RZ, R27 ;  /* 0x000000ffff197224 */ /* 0x000fe200078e001b */
[----:B0-----:R0:W-:Y:S01]  /*b900*/  STG.E.64 desc[UR36][R8.64], R4 ;  /* 0x0000000408007986 */ /* 0x0011e2000c101b24 */
[----:B------:R-:W-:Y:S05]  /*b910*/  BRA `(.L_x_13016) ;  /* 0x0000000800e07947 */ /* 0x000fea0003800000 */
.L_x_13017:
        /* <DEDUP_REMOVED lines=8> */
[----:B------:R-:W-:Y:S01]  /*b9a0*/  PRMT R0, R5, 0x9910, RZ ;  /* 0x0000991005007816 */ /* 0x000fe200000000ff */
[----:B------:R-:W-:-:S03]  /*b9b0*/  IMAD.MOV.U32 R25, RZ, RZ, R27 ;  /* 0x000000ffff197224 */ /* 0x000fc600078e001b */
[----:B------:R-:W-:-:S04]  /*b9c0*/  ISETP.NE.AND P0, PT, R0, RZ, PT ;  /* 0x000000ff0000720c */ /* 0x000fc80003f05270 */
[----:B------:R-:W-:-:S05]  /*b9d0*/  SEL R3, RZ, 0x1, !P0 ;  /* 0x00000001ff037807 */ /* 0x000fca0004000000 */
[----:B------:R0:W-:Y:S01]  /*b9e0*/  STG.E.U8 desc[UR36][R8.64], R3 ;  /* 0x0000000308007986 */ /* 0x0001e2000c101124 */
[----:B------:R-:W-:Y:S05]  /*b9f0*/  BRA `(.L_x_13016) ;  /* 0x0000000800a87947 */ /* 0x000fea0003800000 */
.L_x_13030:
[----:B------:R-:W0:Y:S01]  /*ba00*/  I2F.F64.S16 R4, R5 ;  /* 0x0000000500047312 */ /* 0x000e220000101c00 */
[----:B------:R-:W-:Y:S01]  /*ba10*/  CS2R R6, SRZ ;  /* 0x0000000000067805 */ /* 0x000fe2000001ff00 */
[----:B------:R-:W-:-:S04]  /*ba20*/  IMAD.MOV.U32 R25, RZ, RZ, R27 ;  /* 0x000000ffff197224 */ /* 0x000fc800078e001b */
[----:B0-----:R0:W-:Y:S01]  /*ba30*/  STG.E.128 desc[UR36][R8.64], R4 ;  /* 0x0000000408007986 */ /* 0x0011e2000c101d24 */
[----:B------:R-:W-:Y:S05]  /*ba40*/  BRA `(.L_x_13016) ;  /* 0x0000000800947947 */ /* 0x000fea0003800000 */
.L_x_13029:
        /* <DEDUP_REMOVED lines=21> */
.L_x_13034:
[----:B------:R-:W-:Y:S05]  /*bba0*/  BSYNC B0 ;  /* 0x0000000000007941 */ /* 0x000fea0003800000 */
.L_x_13033:
[----:B------:R-:W-:Y:S01]  /*bbb0*/  LOP3.LUT R7, R0, R7, RZ, 0xfc, !PT ;  /* 0x0000000700077212 */ /* 0x000fe200078efcff */
[----:B------:R-:W-:-:S04]  /*bbc0*/  IMAD.MOV.U32 R25, RZ, RZ, R27 ;  /* 0x000000ffff197224 */ /* 0x000fc800078e001b */
[----:B------:R0:W-:Y:S01]  /*bbd0*/  STG.E.U8 desc[UR36][R8.64], R7 ;  /* 0x0000000708007986 */ /* 0x0001e2000c101124 */
[----:B------:R-:W-:Y:S05]  /*bbe0*/  BRA `(.L_x_13016) ;  /* 0x00000008002c7947 */ /* 0x000fea0003800000 */
.L_x_13032:
        /* <DEDUP_REMOVED lines=13> */
.L_x_13036:
[----:B------:R-:W-:Y:S01]  /*bcc0*/  IMAD.MOV.U32 R0, RZ, RZ, 0x7f ;  /* 0x0000007fff007424 */ /* 0x000fe200078e00ff */
[----:B------:R-:W-:-:S04]  /*bcd0*/  ISETP.GT.U32.AND P0, PT, R3, 0x7f800000, PT ;  /* 0x7f8000000300780c */ /* 0x000fc80003f04070 */
[----:B------:R-:W-:-:S09]  /*bce0*/  SEL R0, R0, 0x7c, P0 ;  /* 0x0000007c00007807 */ /* 0x000fd20000000000 */
.L_x_13037:
[----:B------:R-:W-:Y:S05]  /*bcf0*/  BSYNC B0 ;  /* 0x0000000000007941 */ /* 0x000fea0003800000 */
.L_x_13035:
[----:B------:R-:W-:Y:S01]  /*bd00*/  LOP3.LUT R3, R5, 0x80000000, RZ, 0xc0, !PT ;  /* 0x8000000005037812 */ /* 0x000fe200078ec0ff */
[----:B------:R-:W-:-:S03]  /*bd10*/  IMAD.MOV.U32 R25, RZ, RZ, R27 ;  /* 0x000000ffff197224 */ /* 0x000fc600078e001b */
[----:B------:R-:W-:-:S04]  /*bd20*/  SHF.R.U32.HI R3, RZ, 0x18, R3 ;  /* 0x00000018ff037819 */ /* 0x000fc80000011603 */
[----:B------:R-:W-:-:S05]  /*bd30*/  LOP3.LUT R3, R0, R3, RZ, 0xfc, !PT ;  /* 0x0000000300037212 */ /* 0x000fca00078efcff */
[----:B------:R0:W-:Y:S01]  /*bd40*/  STG.E.U8 desc[UR36][R8.64], R3 ;  /* 0x0000000308007986 */ /* 0x0001e2000c101124 */
[----:B------:R-:W-:Y:S05]  /*bd50*/  BRA `(.L_x_13016) ;  /* 0x0000000400d07947 */ /* 0x000fea0003800000 */
.L_x_13031:
[----:B------:R-:W0:Y:S01]  /*bd60*/  I2F.S16 R0, R5 ;  /* 0x0000000500007306 */ /* 0x000e220000101400 */
[----:B------:R-:W-:Y:S01]  /*bd70*/  IMAD.MOV.U32 R25, RZ, RZ, R27 ;  /* 0x000000ffff197224 */ /* 0x000fe200078e001b */
[----:B0-----:R-:W-:-:S05]  /*bd80*/  F2FP.BF16.F32.PACK_AB R0, RZ, R0 ;  /* 0x00000000ff00723e */ /* 0x001fca00000010ff */
[----:B------:R0:W-:Y:S01]  /*bd90*/  STG.E.U16 desc[UR36][R8.64], R0 ;  /* 0x0000000008007986 */ /* 0x0001e2000c101524 */
[----:B------:R-:W-:Y:S05]  /*bda0*/  BRA `(.L_x_13016) ;  /* 0x0000000400bc7947 */ /* 0x000fea0003800000 */
.L_x_13028:
        /* <DEDUP_REMOVED lines=9> */
[----:B------:R-:W-:Y:S01]  /*be40*/  IMAD.MOV.U32 R25, RZ, RZ, R27 ;  /* 0x000000ffff197224 */ /* 0x000fe200078e001b */
[----:B------:R-:W-:Y:S06]  /*be50*/  BRA `(.L_x_13016) ;  /* 0x0000000400907947 */ /* 0x000fec0003800000 */
.L_x_13040:
        /* <DEDUP_REMOVED lines=17> */
.L_x_13043:
[----:B------:R-:W-:-:S04]  /*bf70*/  LOP3.LUT R3, R5, 0x80000000, RZ, 0xc0, !PT ;  /* 0x8000000005037812 */ /* 0x000fc800078ec0ff */
[----:B------:R-:W-:-:S04]  /*bf80*/  SHF.R.U32.HI R3, RZ, 0x18, R3 ;  /* 0x00000018ff037819 */ /* 0x000fc80000011603 */
[----:B------:R-:W-:-:S04]  /*bf90*/  LOP3.LUT R0, R0, R3, RZ, 0xfc, !PT ;  /* 0x0000000300007212 */ /* 0x000fc800078efcff */
[----:B------:R-:W-:-:S07]  /*bfa0*/  PRMT R4, R0, 0x7610, R4 ;  /* 0x0000761000047816 */ /* 0x000fce0000000004 */
.L_x_13042:
[----:B------:R-:W-:Y:S05]  /*bfb0*/  BSYNC B0 ;  /* 0x0000000000007941 */ /* 0x000fea0003800000 */
.L_x_13041:
[----:B------:R0:W-:Y:S01]  /*bfc0*/  STG.E.U8 desc[UR36][R8.64], R4 ;  /* 0x0000000408007986 */ /* 0x0001e2000c101124 */
[----:B------:R-:W-:Y:S01]  /*bfd0*/  IMAD.MOV.U32 R25, RZ, RZ, R27 ;  /* 0x000000ffff197224 */ /* 0x000fe200078e001b */
[----:B------:R-:W-:Y:S06]  /*bfe0*/  BRA `(.L_x_13016) ;  /* 0x00000004002c7947 */ /* 0x000fec0003800000 */
.L_x_13039:
        /* <DEDUP_REMOVED lines=17> */
.L_x_13046:
[----:B------:R-:W-:-:S04]  /*c100*/  LOP3.LUT R3, R5, 0x80000000, RZ, 0xc0, !PT ;  /* 0x8000000005037812 */ /* 0x000fc800078ec0ff */
[----:B------:R-:W-:-:S04]  /*c110*/  SHF.R.U32.HI R3, RZ, 0x18, R3 ;  /* 0x00000018ff037819 */ /* 0x000fc80000011603 */
[----:B------:R-:W-:-:S04]  /*c120*/  LOP3.LUT R0, R0, R3, RZ, 0xfc, !PT ;  /* 0x0000000300007212 */ /* 0x000fc800078efcff */
[----:B------:R-:W-:-:S07]  /*c130*/  PRMT R4, R0, 0x7610, R4 ;  /* 0x0000761000047816 */ /* 0x000fce0000000004 */
.L_x_13045:
[----:B------:R-:W-:Y:S05]  /*c140*/  BSYNC B0 ;  /* 0x0000000000007941 */ /* 0x000fea0003800000 */
.L_x_13044:
[----:B------:R0:W-:Y:S01]  /*c150*/  STG.E.U8 desc[UR36][R8.64], R4 ;  /* 0x0000000408007986 */ /* 0x0001e2000c101124 */
[----:B------:R-:W-:Y:S01]  /*c160*/  IMAD.MOV.U32 R25, RZ, RZ, R27 ;  /* 0x000000ffff197224 */ /* 0x000fe200078e001b */
[----:B------:R-:W-:Y:S06]  /*c170*/  BRA `(.L_x_13016) ;  /* 0x0000000000c87947 */ /* 0x000fec0003800000 */
.L_x_13038:
[----:B------:R-:W-:-:S13]  /*c180*/  ISETP.NE.AND P0, PT, R0, 0x1c, PT ;  /* 0x0000001c0000780c */ /* 0x000fda0003f05270 */
[----:B------:R-:W-:Y:S05]  /*c190*/  @!P0 BRA `(.L_x_13047) ;  /* 0x0000000000b48947 */ /* 0x000fea0003800000 */
[----:B------:R-:W-:-:S13]  /*c1a0*/  ISETP.NE.AND P0, PT, R0, 0x1d, PT ;  /* 0x0000001d0000780c */ /* 0x000fda0003f05270 */
[----:B------:R-:W-:Y:S05]  /*c1b0*/  @!P0 BRA `(.L_x_13048) ;  /* 0x0000000000948947 */ /* 0x000fea0003800000 */
[----:B------:R-:W-:-:S13]  /*c1c0*/  ISETP.NE.AND P0, PT, R0, 0x2c, PT ;  /* 0x0000002c0000780c */ /* 0x000fda0003f05270 */
[----:B------:R-:W-:Y:S05]  /*c1d0*/  @P0 BRA `(.L_x_13021) ;  /* 0x0000000000440947 */ /* 0x000fea0003800000 */
[----:B------:R-:W0:Y:S01]  /*c1e0*/  I2F.S16 R6, R5 ;  /* 0x0000000500067306 */ /* 0x000e220000101400 */
[----:B------:R-:W-:Y:S01]  /*c1f0*/  IMAD.MOV.U32 R25, RZ, RZ, R27 ;  /* 0x000000ffff197224 */ /* 0x000fe200078e001b */
        /* <DEDUP_REMOVED lines=15> */
.L_x_13021:
        /* <DEDUP_REMOVED lines=16> */
.L_x_13049:
[----:B------:R-:W-:Y:S01]  /*c3f0*/  IMAD.MOV.U32 R25, RZ, RZ, R27 ;  /* 0x000000ffff197224 */ /* 0x000fe200078e001b */
[----:B------:R-:W-:Y:S06]  /*c400*/  BRA `(.L_x_13016) ;  /* 0x0000000000247947 */ /* 0x000fec0003800000 */
.L_x_13048:
[----:B------:R-:W-:Y:S01]  /*c410*/  PRMT R5, R5, 0x9910, RZ ;  /* 0x0000991005057816 */ /* 0x000fe200000000ff */
[----:B------:R-:W-:-:S04]  /*c420*/  IMAD.MOV.U32 R25, RZ, RZ, R27 ;  /* 0x000000ffff197224 */ /* 0x000fc800078e001b */
[----:B------:R-:W-:-:S05]  /*c430*/  IMAD.MOV.U32 R4, RZ, RZ, R5 ;  /* 0x000000ffff047224 */ /* 0x000fca00078e0005 */
[----:B------:R-:W-:-:S05]  /*c440*/  SHF.R.S32.HI R5, RZ, 0x1f, R4 ;  /* 0x0000001fff057819 */ /* 0x000fca0000011404 */
[----:B------:R0:W-:Y:S01]  /*c450*/  STG.E.64 desc[UR36][R8.64], R4 ;  /* 0x0000000408007986 */ /* 0x0001e2000c101b24 */
[----:B------:R-:W-:Y:S05]  /*c460*/  BRA `(.L_x_13016) ;  /* 0x00000000000c7947 */ /* 0x000fea0003800000 */
.L_x_13047:
[----:B------:R-:W-:Y:S01]  /*c470*/  PRMT R3, R5, 0x9910, RZ ;  /* 0x0000991005037816 */ /* 0x000fe200000000ff */
[----:B------:R-:W-:-:S04]  /*c480*/  IMAD.MOV.U32 R25, RZ, RZ, R27 ;  /* 0x000000ffff197224 */ /* 0x000fc800078e001b */
[----:B------:R0:W-:Y:S03]  /*c490*/  STG.E desc[UR36][R8.64], R3 ;  /* 0x0000000308007986 */ /* 0x0001e6000c101924 */
.L_x_13016:
[----:B------:R-:W-:Y:S05]  /*c4a0*/  BSYNC B6 ;  /* 0x0000000000067941 */ /* 0x000fea0003800000 */
.L_x_13015:
        /* <DEDUP_REMOVED lines=23> */
.L_x_13055:
[----:B------:R1:W-:Y:S01]  /*c620*/  STG.E.U8 desc[UR36][R8.64], R18 ;  /* 0x0000001208007986 */ /* 0x0003e2000c101124 */
[----:B------:R-:W-:Y:S05]  /*c630*/  BRA `(.L_x_13057) ;  /* 0x0000000c00647947 */ /* 0x000fea0003800000 */
.L_x_13054:
        /* <DEDUP_REMOVED lines=10> */
.L_x_13059:
[----:B------:R-:W-:-:S05]  /*c6e0*/  PRMT R3, R18, 0x9910, RZ ;  /* 0x0000991012037816 */ /* 0x000fca00000000ff */
[----:B------:R3:W-:Y:S01]  /*c6f0*/  STG.E desc[UR36][R8.64], R3 ;  /* 0x0000000308007986 */ /* 0x0007e2000c101924 */
[----:B------:R-:W-:Y:S05]  /*c700*/  BRA `(.L_x_13057) ;  /* 0x0000000c00307947 */ /* 0x000fea0003800000 */
.L_x_13058:
[----:B------:R2:W-:Y:S01]  /*c710*/  STG.E.U16 desc[UR36][R8.64], R18 ;  /* 0x0000001208007986 */ /* 0x0005e2000c101524 */
[----:B------:R-:W-:Y:S05]  /*c720*/  BRA `(.L_x_13057) ;  /* 0x0000000c00287947 */ /* 0x000fea0003800000 */
.L_x_13053:
        /* <DEDUP_REMOVED lines=9> */
.L_x_13061:
[----:B------:R-:W0:Y:S02]  /*c7c0*/  I2F.S16 R0, R18 ;  /* 0x0000001200007306 */ /* 0x000e240000101400 */
[----:B0-----:R-:W-:-:S05]  /*c7d0*/  F2FP.F16.F32.PACK_AB R0, RZ, R0 ;  /* 0x00000000ff00723e */ /* 0x001fca00000000ff */
[----:B------:R0:W-:Y:S01]  /*c7e0*/  STG.E.U16 desc[UR36][R8.64], R0 ;  /* 0x0000000008007986 */ /* 0x0001e2000c101524 */
[----:B------:R-:W-:Y:S05]  /*c7f0*/  BRA `(.L_x_13057) ;  /* 0x0000000800f47947 */ /* 0x000fea0003800000 */
.L_x_13060:
        /* <DEDUP_REMOVED lines=10> */
.L_x_13063:
[----:B------:R-:W0:Y:S02]  /*c8a0*/  I2F.S16 R18, R18 ;  /* 0x0000001200127306 */ /* 0x000e240000101400 */
[----:B0-----:R-:W-:-:S04]  /*c8b0*/  F2FP.F16.F32.PACK_AB R3, RZ, R18 ;  /* 0x00000012ff03723e */ /* 0x001fc800000000ff */
[----:B------:R-:W-:-:S05]  /*c8c0*/  PRMT R3, R3, 0x5410, RZ ;  /* 0x0000541003037816 */ /* 0x000fca00000000ff */
[----:B------:R0:W-:Y:S01]  /*c8d0*/  STG.E desc[UR36][R8.64], R3 ;  /* 0x0000000308007986 */ /* 0x0001e2000c101924 */
[----:B------:R-:W-:Y:S05]  /*c8e0*/  BRA `(.L_x_13057) ;  /* 0x0000000800b87947 */ /* 0x000fea0003800000 */
.L_x_13062:
[----:B------:R-:W0:Y:S02]  /*c8f0*/  I2F.F64.S16 R18, R18 ;  /* 0x0000001200127312 */ /* 0x000e240000101c00 */
[----:B0-----:R0:W-:Y:S01]  /*c900*/  STG.E.64 desc[UR36][R8.64], R18 ;  /* 0x0000001208007986 */ /* 0x0011e2000c101b24 */
[----:B------:R-:W-:Y:S05]  /*c910*/  BRA `(.L_x_13057) ;  /* 0x0000000800ac7947 */ /* 0x000fea0003800000 */
.L_x_13052:
        /* <DEDUP_REMOVED lines=13> */
.L_x_13066:
[----:B------:R-:W0:Y:S01]  /*c9f0*/  I2F.F64.S16 R4, R18 ;  /* 0x0000001200047312 */ /* 0x000e220000101c00 */
[----:B------:R-:W-:-:S05]  /*ca00*/  CS2R R6, SRZ ;  /* 0x0000000000067805 */ /* 0x000fca000001ff00 */
[----:B0-----:R0:W-:Y:S01]  /*ca10*/  STG.E.128 desc[UR36][R8.64], R4 ;  /* 0x0000000408007986 */ /* 0x0011e2000c101d24 */
[----:B------:R-:W-:Y:S05]  /*ca20*/  BRA `(.L_x_13057) ;  /* 0x0000000800687947 */ /* 0x000fea0003800000 */
.L_x_13065:
        /* <DEDUP_REMOVED lines=21> */
.L_x_13070:
[----:B------:R-:W-:Y:S05]  /*cb80*/  BSYNC B0 ;  /* 0x0000000000007941 */ /* 0x000fea0003800000 */
.L_x_13069:
[----:B------:R-:W-:-:S05]  /*cb90*/  LOP3.LUT R5, R0, R5, RZ, 0xfc, !PT ;  /* 0x0000000500057212 */ /* 0x000fca00078efcff */
[----:B------:R0:W-:Y:S01]  /*cba0*/  STG.E.U8 desc[UR36][R8.64], R5 ;  /* 0x0000000508007986 */ /* 0x0001e2000c101124 */
[----:B------:R-:W-:Y:S05]  /*cbb0*/  BRA `(.L_x_13057) ;  /* 0x0000000800047947 */ /* 0x000fea0003800000 */
.L_x_13068:
        /* <DEDUP_REMOVED lines=13> */
.L_x_13072:
[----:B------:R-:W-:Y:S01]  /*cc90*/  IMAD.MOV.U32 R0, RZ, RZ, 0x7f ;  /* 0x0000007fff007424 */ /* 0x000fe200078e00ff */
[----:B------:R-:W-:-:S04]  /*cca0*/  ISETP.GT.U32.AND P0, PT, R3, 0x7f800000, PT ;  /* 0x7f8000000300780c */ /* 0x000fc80003f04070 */
[----:B------:R-:W-:-:S09]  /*ccb0*/  SEL R0, R0, 0x7c, P0 ;  /* 0x0000007c00007807 */ /* 0x000fd20000000000 */
.L_x_13073:
[----:B------:R-:W-:Y:S05]  /*ccc0*/  BSYNC B0 ;  /* 0x0000000000007941 */ /* 0x000fea0003800000 */
.L_x_13071:
[----:B------:R-:W-:-:S04]  /*ccd0*/  LOP3.LUT R3, R5, 0x80000000, RZ, 0xc0, !PT ;  /* 0x8000000005037812 */ /* 0x000fc800078ec0ff */
[----:B------:R-:W-:-:S04]  /*cce0*/  SHF.R.U32.HI R3, RZ, 0x18, R3 ;  /* 0x00000018ff037819 */ /* 0x000fc80000011603 */
[----:B------:R-:W-:-:S05]  /*ccf0*/  LOP3.LUT R3, R0, R3, RZ, 0xfc, !PT ;  /* 0x0000000300037212 */ /* 0x000fca00078efcff */
[----:B------:R0:W-:Y:S01]  /*cd00*/  STG.E.U8 desc[UR36][R8.64], R3 ;  /* 0x0000000308007986 */ /* 0x0001e2000c101124 */
[----:B------:R-:W-:Y:S05]  /*cd10*/  BRA `(.L_x_13057) ;  /* 0x0000000400ac7947 */ /* 0x000fea0003800000 */
.L_x_13067:
[----:B------:R-:W0:Y:S02]  /*cd20*/  I2F.S16 R0, R18 ;  /* 0x0000001200007306 */ /* 0x000e240000101400 */
[----:B0-----:R-:W-:-:S05]  /*cd30*/  F2FP.BF16.F32.PACK_AB R0, RZ, R0 ;  /* 0x00000000ff00723e */ /* 0x001fca00000010ff */
[----:B------:R0:W-:Y:S01]  /*cd40*/  STG.E.U16 desc[UR36][R8.64], R0 ;  /* 0x0000000008007986 */ /* 0x0001e2000c101524 */
[----:B------:R-:W-:Y:S05]  /*cd50*/  BRA `(.L_x_13057) ;  /* 0x00000004009c7947 */ /* 0x000fea0003800000 */
.L_x_13064:
        /* <DEDUP_REMOVED lines=10> */
.L_x_13076:
        /* <DEDUP_REMOVED lines=17> */
.L_x_13079:
[----:B------:R-:W-:-:S04]  /*cf10*/  LOP3.LUT R3, R5, 0x80000000, RZ, 0xc0, !PT ;  /* 0x8000000005037812 */ /* 0x000fc800078ec0ff */
[----:B------:R-:W-:-:S04]  /*cf20*/  SHF.R.U32.HI R3, RZ, 0x18, R3 ;  /* 0x00000018ff037819 */ /* 0x000fc80000011603 */
[----:B------:R-:W-:-:S04]  /*cf30*/  LOP3.LUT R0, R0, R3, RZ, 0xfc, !PT ;  /* 0x0000000300007212 */ /* 0x000fc800078efcff */
[----:B------:R-:W-:-:S07]  /*cf40*/  PRMT R4, R0, 0x7610, R4 ;  /* 0x0000761000047816 */ /* 0x000fce0000000004 */
.L_x_13078:
[----:B------:R-:W-:Y:S05]  /*cf50*/  BSYNC B0 ;  /* 0x0000000000007941 */ /* 0x000fea0003800000 */
.L_x_13077:
[----:B------:R0:W-:Y:S01]  /*cf60*/  STG.E.U8 desc[UR36][R8.64], R4 ;  /* 0x0000000408007986 */ /* 0x0001e2000c101124 */
[----:B------:R-:W-:Y:S05]  /*cf70*/  BRA `(.L_x_13057) ;  /* 0x0000000400147947 */ /* 0x000fea0003800000 */
.L_x_13075:
        /* <DEDUP_REMOVED lines=17> */
.L_x_13082:
[----:B------:R-:W-:-:S04]  /*d090*/  LOP3.LUT R3, R5, 0x80000000, RZ, 0xc0, !PT ;  /* 0x8000000005037812 */ /* 0x000fc800078ec0ff */
[----:B------:R-:W-:-:S04]  /*d0a0*/  SHF.R.U32.HI R3, RZ, 0x18, R3 ;  /* 0x00000018ff037819 */ /* 0x000fc80000011603 */
[----:B------:R-:W-:-:S04]  /*d0b0*/  LOP3.LUT R0, R0, R3, RZ, 0xfc, !PT ;  /* 0x0000000300007212 */ /* 0x000fc800078efcff */
[----:B------:R-:W-:-:S07]  /*d0c0*/  PRMT R4, R0, 0x7610, R4 ;  /* 0x0000761000047816 */ /* 0x000fce0000000004 */
.L_x_13081:
[----:B------:R-:W-:Y:S05]  /*d0d0*/  BSYNC B0 ;  /* 0x0000000000007941 */ /* 0x000fea0003800000 */
.L_x_13080:
[----:B------:R0:W-:Y:S01]  /*d0e0*/  STG.E.U8 desc[UR36][R8.64], R4 ;  /* 0x0000000408007986 */ /* 0x0001e2000c101124 */
[----:B------:R-:W-:Y:S05]  /*d0f0*/  BRA `(.L_x_13057) ;  /* 0x0000000000b47947 */ /* 0x000fea0003800000 */
.L_x_13074:
        /* <DEDUP_REMOVED lines=22> */
.L_x_13056:
        /* <DEDUP_REMOVED lines=16> */
.L_x_13085:
[----:B------:R-:W-:Y:S05]  /*d360*/  BRA `(.L_x_13057) ;  /* 0x0000000000187947 */ /* 0x000fea0003800000 */
.L_x_13084:
[----:B------:R-:W-:-:S04]  /*d370*/  PRMT R4, R18, 0x9910, RZ ;  /* 0x0000991012047816 */ /* 0x000fc800000000ff */
[----:B------:R-:W-:-:S05]  /*d380*/  SHF.R.S32.HI R5, RZ, 0x1f, R4 ;  /* 0x0000001fff057819 */ /* 0x000fca0000011404 */
[----:B------:R0:W-:Y:S01]  /*d390*/  STG.E.64 desc[UR36][R8.64], R4 ;  /* 0x0000000408007986 */ /* 0x0001e2000c101b24 */
[----:B------:R-:W-:Y:S05]  /*d3a0*/  BRA `(.L_x_13057) ;  /* 0x0000000000087947 */ /* 0x000fea0003800000 */
.L_x_13083:
[----:B------:R-:W-:-:S05]  /*d3b0*/  PRMT R3, R18, 0x9910, RZ ;  /* 0x0000991012037816 */ /* 0x000fca00000000ff */
[----:B------:R0:W-:Y:S02]  /*d3c0*/  STG.E desc[UR36][R8.64], R3 ;  /* 0x0000000308007986 */ /* 0x0001e4000c101924 */
.L_x_13057:
        /* <DEDUP_REMOVED lines=23> */
.L_x_13089:
[----:B------:R0:W-:Y:S01]  /*d540*/  STG.E.U8 desc[UR36][R8.64], R17 ;  /* 0x0000001108007986 */ /* 0x0001e2000c101124 */
[----:B------:R-:W-:Y:S05]  /*d550*/  BRA `(.L_x_13091) ;  /* 0x0000000c00647947 */ /* 0x000fea0003800000 */
.L_x_13088:
        /* <DEDUP_REMOVED lines=10> */
.L_x_13093:
[----:B------:R-:W-:-:S05]  /*d600*/  PRMT R3, R17, 0x9910, RZ ;  /* 0x0000991011037816 */ /* 0x000fca00000000ff */
[----:B------:R0:W-:Y:S01]  /*d610*/  STG.E desc[UR36][R8.64], R3 ;  /* 0x0000000308007986 */ /* 0x0001e2000c101924 */
[----:B------:R-:W-:Y:S05]  /*d620*/  BRA `(.L_x_13091) ;  /* 0x0000000c00307947 */ /* 0x000fea0003800000 */
.L_x_13092:
[----:B------:R0:W-:Y:S01]  /*d630*/  STG.E.U16 desc[UR36][R8.64], R17 ;  /* 0x0000001108007986 */ /* 0x0001e2000c101524 */
[----:B------:R-:W-:Y:S05]  /*d640*/  BRA `(.L_x_13091) ;  /* 0x0000000c00287947 */ /* 0x000fea0003800000 */
.L_x_13087:
        /* <DEDUP_REMOVED lines=9> */
.L_x_13095:
[----:B------:R-:W0:Y:S02]  /*d6e0*/  I2F.S16 R0, R17 ;  /* 0x0000001100007306 */ /* 0x000e240000101400 */
[----:B0-----:R-:W-:-:S05]  /*d6f0*/  F2FP.F16.F32.PACK_AB R0, RZ, R0 ;  /* 0x00000000ff00723e */ /* 0x001fca00000000ff */
[----:B------:R0:W-:Y:S01]  /*d700*/  STG.E.U16 desc[UR36][R8.64], R0 ;  /* 0x0000000008007986 */ /* 0x0001e2000c101524 */
[----:B------:R-:W-:Y:S05]  /*d710*/  BRA `(.L_x_13091) ;  /* 0x0000000800f47947 */ /* 0x000fea0003800000 */
.L_x_13094:
        /* <DEDUP_REMOVED lines=10> */
.L_x_13097:
[----:B------:R-:W0:Y:S02]  /*d7c0*/  I2F.S16 R17, R17 ;  /* 0x0000001100117306 */ /* 0x000e240000101400 */
[----:B0-----:R-:W-:-:S04]  /*d7d0*/  F2FP.F16.F32.PACK_AB R3, RZ, R17 ;  /* 0x00000011ff03723e */ /* 0x001fc800000000ff */
[----:B------:R-:W-:-:S05]  /*d7e0*/  PRMT R3, R3, 0x5410, RZ ;  /* 0x0000541003037816 */ /* 0x000fca00000000ff */
[----:B------:R0:W-:Y:S01]  /*d7f0*/  STG.E desc[UR36][R8.64], R3 ;  /* 0x0000000308007986 */ /* 0x0001e2000c101924 */
[----:B------:R-:W-:Y:S05]  /*d800*/  BRA `(.L_x_13091) ;  /* 0x0000000800b87947 */ /* 0x000fea0003800000 */
.L_x_13096:
[----:B------:R-:W0:Y:S02]  /*d810*/  I2F.F64.S16 R4, R17 ;  /* 0x0000001100047312 */ /* 0x000e240000101c00 */
[----:B0-----:R0:W-:Y:S01]  /*d820*/  STG.E.64 desc[UR36][R8.64], R4 ;  /* 0x0000000408007986 */ /* 0x0011e2000c101b24 */
[----:B------:R-:W-:Y:S05]  /*d830*/  BRA `(.L_x_13091) ;  /* 0x0000000800ac7947 */ /* 0x000fea0003800000 */
.L_x_13086:
        /* <DEDUP_REMOVED lines=13> */
.L_x_13100:
[----:B------:R-:W0:Y:S01]  /*d910*/  I2F.F64.S16 R4, R17 ;  /* 0x0000001100047312 */ /* 0x000e220000101c00 */
[----:B------:R-:W-:-:S05]  /*d920*/  CS2R R6, SRZ ;  /* 0x0000000000067805 */ /* 0x000fca000001ff00 */
[----:B0-----:R0:W-:Y:S01]  /*d930*/  STG.E.128 desc[UR36][R8.64], R4 ;  /* 0x0000000408007986 */ /* 0x0011e2000c101d24 */
[----:B------:R-:W-:Y:S05]  /*d940*/  BRA `(.L_x_13091) ;  /* 0x0000000800687947 */ /* 0x000fea0003800000 */
.L_x_13099:
        /* <DEDUP_REMOVED lines=21> */
.L_x_13104:
[----:B------:R-:W-:Y:S05]  /*daa0*/  BSYNC B0 ;  /* 0x0000000000007941 */ /* 0x000fea0003800000 */
.L_x_13103:
[----:B------:R-:W-:-:S05]  /*dab0*/  LOP3.LUT R5, R0, R5, RZ, 0xfc, !PT ;  /* 0x0000000500057212 */ /* 0x000fca00078efcff */
[----:B------:R0:W-:Y:S01]  /*dac0*/  STG.E.U8 desc[UR36][R8.64], R5 ;  /* 0x0000000508007986 */ /* 0x0001e2000c101124 */
[----:B------:R-:W-:Y:S05]  /*dad0*/  BRA `(.L_x_13091) ;  /* 0x0000000800047947 */ /* 0x000fea0003800000 */
.L_x_13102:
        /* <DEDUP_REMOVED lines=13> */
.L_x_13106:
[----:B------:R-:W-:Y:S01]  /*dbb0*/  IMAD.MOV.U32 R0, RZ, RZ, 0x7f ;  /* 0x0000007fff007424 */ /* 0x000fe200078e00ff */
[----:B------:R-:W-:-:S04]  /*dbc0*/  ISETP.GT.U32.AND P0, PT, R3, 0x7f800000, PT ;  /* 0x7f8000000300780c */ /* 0x000fc80003f04070 */
[----:B------:R-:W-:-:S09]  /*dbd0*/  SEL R0, R0, 0x7c, P0 ;  /* 0x0000007c00007807 */ /* 0x000fd20000000000 */
.L_x_13107:
[----:B------:R-:W-:Y:S05]  /*dbe0*/  BSYNC B0 ;  /* 0x0000000000007941 */ /* 0x000fea0003800000 */
.L_x_13105:
[----:B------:R-:W-:-:S04]  /*dbf0*/  LOP3.LUT R3, R17, 0x80000000, RZ, 0xc0, !PT ;  /* 0x8000000011037812 */ /* 0x000fc800078ec0ff */
[----:B------:R-:W-:-:S04]  /*dc00*/  SHF.R.U32.HI R3, RZ, 0x18, R3 ;  /* 0x00000018ff037819 */ /* 0x000fc80000011603 */
[----:B------:R-:W-:-:S05]  /*dc10*/  LOP3.LUT R3, R0, R3, RZ, 0xfc, !PT ;  /* 0x0000000300037212 */ /* 0x000fca00078efcff */
[----:B------:R0:W-:Y:S01]  /*dc20*/  STG.E.U8 desc[UR36][R8.64], R3 ;  /* 0x0000000308007986 */ /* 0x0001e2000c101124 */
[----:B------:R-:W-:Y:S05]  /*dc30*/  BRA `(.L_x_13091) ;  /* 0x0000000400ac7947 */ /* 0x000fea0003800000 */
.L_x_13101:
[----:B------:R-:W0:Y:S02]  /*dc40*/  I2F.S16 R0, R17 ;  /* 0x0000001100007306 */ /* 0x000e240000101400 */
[----:B0-----:R-:W-:-:S05]  /*dc50*/  F2FP.BF16.F32.PACK_AB R0, RZ, R0 ;  /* 0x00000000ff00723e */ /* 0x001fca00000010ff */
[----:B------:R0:W-:Y:S01]  /*dc60*/  STG.E.U16 desc[UR36][R8.64], R0 ;  /* 0x0000000008007986 */ /* 0x0001e2000c101524 */
[----:B------:R-:W-:Y:S05]  /*dc70*/  BRA `(.L_x_13091) ;  /* 0x00000004009c7947 */ /* 0x000fea0003800000 */
.L_x_13098:
        /* <DEDUP_REMOVED lines=10> */
.L_x_13110:
        /* <DEDUP_REMOVED lines=17> */
.L_x_13113:
[----:B------:R-:W-:-:S04]  /*de30*/  LOP3.LUT R3, R17, 0x80000000, RZ, 0xc0, !PT ;  /* 0x8000000011037812 */ /* 0x000fc800078ec0ff */
[----:B------:R-:W-:-:S04]  /*de40*/  SHF.R.U32.HI R3, RZ, 0x18, R3 ;  /* 0x00000018ff037819 */ /* 0x000fc80000011603 */
[----:B------:R-:W-:-:S04]  /*de50*/  LOP3.LUT R0, R0, R3, RZ, 0xfc, !PT ;  /* 0x0000000300007212 */ /* 0x000fc800078efcff */
[----:B------:R-:W-:-:S07]  /*de60*/  PRMT R4, R0, 0x7610, R4 ;  /* 0x0000761000047816 */ /* 0x000fce0000000004 */
.L_x_13112:
[----:B------:R-:W-:Y:S05]  /*de70*/  BSYNC B0 ;  /* 0x0000000000007941 */ /* 0x000fea0003800000 */
.L_x_13111:
[----:B------:R3:W-:Y:S01]  /*de80*/  STG.E.U8 desc[UR36][R8.64], R4 ;  /* 0x0000000408007986 */ /* 0x0007e2000c101124 */
[----:B------:R-:W-:Y:S05]  /*de90*/  BRA `(.L_x_13091) ;  /* 0x0000000400147947 */ /* 0x000fea0003800000 */
.L_x_13109:
        /* <DEDUP_REMOVED lines=17> */
.L_x_13116:
[----:B------:R-:W-:-:S04]  /*dfb0*/  LOP3.LUT R3, R17, 0x80000000, RZ, 0xc0, !PT ;  /* 0x8000000011037812 */ /* 0x000fc800078ec0ff */
[----:B------:R-:W-:-:S04]  /*dfc0*/  SHF.R.U32.HI R3, RZ, 0x18, R3 ;  /* 0x00000018ff037819 */ /* 0x000fc80000011603 */
[----:B------:R-:W-:-:S04]  /*dfd0*/  LOP3.LUT R0, R0, R3, RZ, 0xfc, !PT ;  /* 0x0000000300007212 */ /* 0x000fc800078efcff */
[----:B------:R-:W-:-:S07]  /*dfe0*/  PRMT R4, R0, 0x7610, R4 ;  /* 0x0000761000047816 */ /* 0x000fce0000000004 */
.L_x_13115:
[----:B------:R-:W-:Y:S05]  /*dff0*/  BSYNC B0 ;  /* 0x0000000000007941 */ /* 0x000fea0003800000 */
.L_x_13114:
[----:B------:R0:W-:Y:S01]  /*e000*/  STG.E.U8 desc[UR36][R8.64], R4 ;  /* 0x0000000408007986 */ /* 0x0001e2000c101124 */
[----:B------:R-:W-:Y:S05]  /*e010*/  BRA `(.L_x_13091) ;  /* 0x0000000000b47947 */ /* 0x000fea0003800000 */
.L_x_13108:
        /* <DEDUP_REMOVED lines=22> */
.L_x_13090:
        /* <DEDUP_REMOVED lines=16> */
.L_x_13119:
[----:B------:R-:W-:Y:S05]  /*e280*/  BRA `(.L_x_13091) ;  /* 0x0000000000187947 */ /* 0x000fea0003800000 */
.L_x_13118:
[----:B------:R-:W-:-:S04]  /*e290*/  PRMT R4, R17, 0x9910, RZ ;  /* 0x0000991011047816 */ /* 0x000fc800000000ff */
[----:B------:R-:W-:-:S05]  /*e2a0*/  SHF.R.S32.HI R5, RZ, 0x1f, R4 ;  /* 0x0000001fff057819 */ /* 0x000fca0000011404 */
[----:B------:R1:W-:Y:S01]  /*e2b0*/  STG.E.64 desc[UR36][R8.64], R4 ;  /* 0x0000000408007986 */ /* 0x0003e2000c101b24 */
[----:B------:R-:W-:Y:S05]  /*e2c0*/  BRA `(.L_x_13091) ;  /* 0x0000000000087947 */ /* 0x000fea0003800000 */
.L_x_13117:
[----:B------:R-:W-:-:S05]  /*e2d0*/  PRMT R3, R17, 0x9910, RZ ;  /* 0x0000991011037816 */ /* 0x000fca00000000ff */
[----:B------:R0:W-:Y:S02]  /*e2e0*/  STG.E desc[UR36][R8.64], R3 ;  /* 0x0000000308007986 */ /* 0x0001e4000c101924 */
.L_x_13091:
[----:B------:R-:W-:-:S07]  /*e2f0*/  VIADD R25, R25, 0x80 ;  /* 0x0000008019197836 */ /* 0x000fce0000000000 */
.L_x_13051:
[----:B------:R-:W-:Y:S05]  /*e300*/  BSYNC B6 ;  /* 0x0000000000067941 */ /* 0x000fea0003800000 */
.L_x_13050:
        /* <DEDUP_REMOVED lines=21> */
.L_x_13123:
[----:B------:R-:W-:Y:S01]  /*e460*/  STG.E.U8 desc[UR36][R2.64], R16 ;  /* 0x0000001002007986 */ /* 0x000fe2000c101124 */
[----:B------:R-:W-:Y:S05]  /*e470*/  EXIT ;  /* 0x000000000000794d */ /* 0x000fea0003800000 */
.L_x_13122:
        /* <DEDUP_REMOVED lines=10> */
.L_x_13126:
[----:B------:R-:W-:-:S05]  /*e520*/  PRMT R5, R16, 0x9910, RZ ;  /* 0x0000991010057816 */ /* 0x000fca00000000ff */
[----:B------:R-:W-:Y:S01]  /*e530*/  STG.E desc[UR36][R2.64], R5 ;  /* 0x0000000502007986 */ /* 0x000fe2000c101924 */
[----:B------:R-:W-:Y:S05]  /*e540*/  EXIT ;  /* 0x000000000000794d */ /* 0x000fea0003800000 */
.L_x_13125:
[----:B------:R-:W-:Y:S01]  /*e550*/  STG.E.U16 desc[UR36][R2.64], R16 ;  /* 0x0000001002007986 */ /* 0x000fe2000c101524 */
[----:B------:R-:W-:Y:S05]  /*e560*/  EXIT ;  /* 0x000000000000794d */ /* 0x000fea0003800000 */
.L_x_13121:
        /* <DEDUP_REMOVED lines=9> */
.L_x_13128:
[----:B------:R-:W0:Y:S02]  /*e600*/  I2F.S16 R0, R16 ;  /* 0x0000001000007306 */ /* 0x000e240000101400 */
[----:B0-----:R-:W-:-:S05]  /*e610*/  F2FP.F16.F32.PACK_AB R0, RZ, R0 ;  /* 0x00000000ff00723e */ /* 0x001fca00000000ff */
[----:B------:R-:W-:Y:S01]  /*e620*/  STG.E.U16 desc[UR36][R2.64], R0 ;  /* 0x0000000002007986 */ /* 0x000fe2000c101524 */
[----:B------:R-:W-:Y:S05]  /*e630*/  EXIT ;  /* 0x000000000000794d */ /* 0x000fea0003800000 */
.L_x_13127:
        /* <DEDUP_REMOVED lines=10> */
.L_x_13130:
[----:B------:R-:W0:Y:S02]  /*e6e0*/  I2F.S16 R16, R16 ;  /* 0x0000001000107306 */ /* 0x000e240000101400 */
[----:B0-----:R-:W-:-:S04]  /*e6f0*/  F2FP.F16.F32.PACK_AB R5, RZ, R16 ;  /* 0x00000010ff05723e */ /* 0x001fc800000000ff */
[----:B------:R-:W-:-:S05]  /*e700*/  PRMT R5, R5, 0x5410, RZ ;  /* 0x0000541005057816 */ /* 0x000fca00000000ff */
[----:B------:R-:W-:Y:S01]  /*e710*/  STG.E desc[UR36][R2.64], R5 ;  /* 0x0000000502007986 */ /* 0x000fe2000c101924 */
[----:B------:R-:W-:Y:S05]  /*e720*/  EXIT ;  /* 0x000000000000794d */ /* 0x000fea0003800000 */
.L_x_13129:
[----:B------:R-:W0:Y:S02]  /*e730*/  I2F.F64.S16 R16, R16 ;  /* 0x0000001000107312 */ /* 0x000e240000101c00 */
[----:B0-----:R-:W-:Y:S01]  /*e740*/  STG.E.64 desc[UR36][R2.64], R16 ;  /* 0x0000001002007986 */ /* 0x001fe2000c101b24 */
[----:B------:R-:W-:Y:S05]  /*e750*/  EXIT ;  /* 0x000000000000794d */ /* 0x000fea0003800000 */
.L_x_13120:
        /* <DEDUP_REMOVED lines=13> */
.L_x_13133:
[----:B------:R-:W0:Y:S01]  /*e830*/  I2F.F64.S16 R16, R16 ;  /* 0x0000001000107312 */ /* 0x000e220000101c00 */
[----:B------:R-:W-:-:S05]  /*e840*/  CS2R R18, SRZ ;  /* 0x0000000000127805 */ /* 0x000fca000001ff00 */
[----:B0-----:R-:W-:Y:S01]  /*e850*/  STG.E.128 desc[UR36][R2.64], R16 ;  /* 0x0000001002007986 */ /* 0x001fe2000c101d24 */
[----:B------:R-:W-:Y:S05]  /*e860*/  EXIT ;  /* 0x000000000000794d */ /* 0x000fea0003800000 */
.L_x_13132:
        /* <DEDUP_REMOVED lines=21> */
.L_x_13137:
[----:B------:R-:W-:Y:S05]  /*e9c0*/  BSYNC B0 ;  /* 0x0000000000007941 */ /* 0x000fea0003800000 */
.L_x_13136:
[----:B------:R-:W-:-:S05]  /*e9d0*/  LOP3.LUT R5, R0, R5, RZ, 0xfc, !PT ;  /* 0x0000000500057212 */ /* 0x000fca00078efcff */
[----:B------:R-:W-:Y:S01]  /*e9e0*/  STG.E.U8 desc[UR36][R2.64], R5 ;  /* 0x0000000502007986 */ /* 0x000fe2000c101124 */
[----:B------:R-:W-:Y:S05]  /*e9f0*/  EXIT ;  /* 0x000000000000794d */ /* 0x000fea0003800000 */
.L_x_13135:
        /* <DEDUP_REMOVED lines=13> */
.L_x_13139:
[----:B------:R-:W-:Y:S01]  /*ead0*/  IMAD.MOV.U32 R0, RZ, RZ, 0x7f ;  /* 0x0000007fff007424 */ /* 0x000fe200078e00ff */
[----:B------:R-:W-:-:S04]  /*eae0*/  ISETP.GT.U32.AND P0, PT, R4, 0x7f800000, PT ;  /* 0x7f8000000400780c */ /* 0x000fc80003f04070 */
[----:B------:R-:W-:-:S09]  /*eaf0*/  SEL R0, R0, 0x7c, P0 ;  /* 0x0000007c00007807 */ /* 0x000fd20000000000 */
.L_x_13140:
[----:B------:R-:W-:Y:S05]  /*eb00*/  BSYNC B0 ;  /* 0x0000000000007941 */ /* 0x000fea0003800000 */
.L_x_13138:
[----:B------:R-:W-:-:S04]  /*eb10*/  LOP3.LUT R4, R5, 0x80000000, RZ, 0xc0, !PT ;  /* 0x8000000005047812 */ /* 0x000fc800078ec0ff */
[----:B------:R-:W-:-:S04]  /*eb20*/  SHF.R.U32.HI R5, RZ, 0x18, R4 ;  /* 0x00000018ff057819 */ /* 0x000fc80000011604 */
[----:B------:R-:W-:-:S05]  /*eb30*/  LOP3.LUT R5, R0, R5, RZ, 0xfc, !PT ;  /* 0x0000000500057212 */ /* 0x000fca00078efcff */
[----:B------:R-:W-:Y:S01]  /*eb40*/  STG.E.U8 desc[UR36][R2.64], R5 ;  /* 0x0000000502007986 */ /* 0x000fe2000c101124 */
[----:B------:R-:W-:Y:S05]  /*eb50*/  EXIT ;  /* 0x000000000000794d */ /* 0x000fea0003800000 */
.L_x_13134:
[----:B------:R-:W0:Y:S02]  /*eb60*/  I2F.S16 R0, R16 ;  /* 0x0000001000007306 */ /* 0x000e240000101400 */
[----:B0-----:R-:W-:-:S05]  /*eb70*/  F2FP.BF16.F32.PACK_AB R0, RZ, R0 ;  /* 0x00000000ff00723e */ /* 0x001fca00000010ff */
[----:B------:R-:W-:Y:S01]  /*eb80*/  STG.E.U16 desc[UR36][R2.64], R0 ;  /* 0x0000000002007986 */ /* 0x000fe2000c101524 */
[----:B------:R-:W-:Y:S05]  /*eb90*/  EXIT ;  /* 0x000000000000794d */ /* 0x000fea0003800000 */
.L_x_13131:
        /* <DEDUP_REMOVED lines=10> */
.L_x_13143:
        /* <DEDUP_REMOVED lines=17> */
.L_x_13146:
[----:B------:R-:W-:-:S04]  /*ed50*/  LOP3.LUT R0, R7, 0x80000000, RZ, 0xc0, !PT ;  /* 0x8000000007007812 */ /* 0x000fc800078ec0ff */
[----:B------:R-:W-:-:S04]  /*ed60*/  SHF.R.U32.HI R5, RZ, 0x18, R0 ;  /* 0x00000018ff057819 */ /* 0x000fc80000011600 */
[----:B------:R-:W-:-:S04]  /*ed70*/  LOP3.LUT R4, R4, R5, RZ, 0xfc, !PT ;  /* 0x0000000504047212 */ /* 0x000fc800078efcff */
[----:B------:R-:W-:-:S07]  /*ed80*/  PRMT R0, R4, 0x7610, R0 ;  /* 0x0000761004007816 */ /* 0x000fce0000000000 */
.L_x_13145:
[----:B------:R-:W-:Y:S05]  /*ed90*/  BSYNC B0 ;  /* 0x0000000000007941 */ /* 0x000fea0003800000 */
.L_x_13144:
[----:B------:R-:W-:Y:S01]  /*eda0*/  STG.E.U8 desc[UR36][R2.64], R0 ;  /* 0x0000000002007986 */ /* 0x000fe2000c101124 */
[----:B------:R-:W-:Y:S05]  /*edb0*/  EXIT ;  /* 0x000000000000794d */ /* 0x000fea0003800000 */
.L_x_13142:
        /* <DEDUP_REMOVED lines=17> */
.L_x_13149:
[----:B------:R-:W-:-:S04]  /*eed0*/  LOP3.LUT R0, R7, 0x80000000, RZ, 0xc0, !PT ;  /* 0x8000000007007812 */ /* 0x000fc800078ec0ff */
[----:B------:R-:W-:-:S04]  /*eee0*/  SHF.R.U32.HI R5, RZ, 0x18, R0 ;  /* 0x00000018ff057819 */ /* 0x000fc80000011600 */
[----:B------:R-:W-:-:S04]  /*eef0*/  LOP3.LUT R4, R4, R5, RZ, 0xfc, !PT ;  /* 0x0000000504047212 */ /* 0x000fc800078efcff */
[----:B------:R-:W-:-:S07]  /*ef00*/  PRMT R0, R4, 0x7610, R0 ;  /* 0x0000761004007816 */ /* 0x000fce0000000000 */
.L_x_13148:
[----:B------:R-:W-:Y:S05]  /*ef10*/  BSYNC B0 ;  /* 0x0000000000007941 */ /* 0x000fea0003800000 */
.L_x_13147:
[----:B------:R-:W-:Y:S01]  /*ef20*/  STG.E.U8 desc[UR36][R2.64], R0 ;  /* 0x0000000002007986 */ /* 0x000fe2000c101124 */
[----:B------:R-:W-:Y:S05]  /*ef30*/  EXIT ;  /* 0x000000000000794d */ /* 0x000fea0003800000 */
.L_x_13141:
        /* <DEDUP_REMOVED lines=22> */
.L_x_13124:
        /* <DEDUP_REMOVED lines=16> */
.L_x_13152:
[----:B------:R-:W-:Y:S05]  /*f1a0*/  EXIT ;  /* 0x000000000000794d */ /* 0x000fea0003800000 */
.L_x_13151:
[----:B------:R-:W-:-:S04]  /*f1b0*/  PRMT R4, R16, 0x9910, RZ ;  /* 0x0000991010047816 */ /* 0x000fc800000000ff */
[----:B------:R-:W-:-:S05]  /*f1c0*/  SHF.R.S32.HI R5, RZ, 0x1f, R4 ;  /* 0x0000001fff057819 */ /* 0x000fca0000011404 */
[----:B------:R-:W-:Y:S01]  /*f1d0*/  STG.E.64 desc[UR36][R2.64], R4 ;  /* 0x0000000402007986 */ /* 0x000fe2000c101b24 */
[----:B------:R-:W-:Y:S05]  /*f1e0*/  EXIT ;  /* 0x000000000000794d */ /* 0x000fea0003800000 */
.L_x_13150:
[----:B------:R-:W-:-:S05]  /*f1f0*/  PRMT R5, R16, 0x9910, RZ ;  /* 0x0000991010057816 */ /* 0x000fca00000000ff */
[----:B------:R-:W-:Y:S01]  /*f200*/  STG.E desc[UR36][R2.64], R5 ;  /* 0x0000000502007986 */ /* 0x000fe2000c101924 */
[----:B------:R-:W-:Y:S05]  /*f210*/  EXIT ;  /* 0x000000000000794d */ /* 0x000fea0003800000 */
.L_x_13153:
        /* <DEDUP_REMOVED lines=14> */
.L_x_24169:


//--------------------- .text._ZN2at6native18elementwise_kernelILi128ELi4EZNS0_22gpu_kernel_impl_nocastIZZZNS0_54_GLOBAL__N__d8c5977b_16_LinearAlgebra_cu_7dd49032_297216addr_kernel_cudaERNS_14TensorIteratorERKN3c106ScalarES9_ENKUlvE_clEvENKUlvE3_clEvEUlsssE0_EEvRNS_18TensorIteratorBaseERKT_EUliE_EEviT1_ --------------------------
	.section	.text._ZN2at6native18elementwise_kernelILi128ELi4EZNS0_22gpu_kernel_impl_nocastIZZZNS0_54_GLOBAL__N__d8c5977b_16_LinearAlgebra_cu_7dd49032_297216addr_kernel_cudaERNS_14TensorIteratorERKN3c106ScalarES9_ENKUlvE_clEvENKUlvE3_clEvEUlsssE0_EEvRNS_18TensorIteratorBaseERKT_EUliE_EEviT1_,"ax",@progbits
	.align	128
        .global         _ZN2at6native18elementwise_kernelILi128ELi4EZNS0_22gpu_kernel_impl_nocastIZZZNS0_54_GLOBAL__N__d8c5977b_16_LinearAlgebra_cu_7dd49032_297216addr_kernel_cudaERNS_14TensorIteratorERKN3c106ScalarES9_ENKUlvE_clEvENKUlvE3_clEvEUlsssE0_EEvRNS_18TensorIteratorBaseERKT_EUliE_EEviT1_
        .type           _ZN2at6native18elementwise_kernelILi128ELi4EZNS0_22gpu_kernel_impl_nocastIZZZNS0_54_GLOBAL__N__d8c5977b_16_LinearAlgebra_cu_7dd49032_297216addr_kernel_cudaERNS_14TensorIteratorERKN3c106ScalarES9_ENKUlvE_clEvENKUlvE3_clEvEUlsssE0_EEvRNS_18TensorIteratorBaseERKT_EUliE_EEviT1_,@function
        .size           _ZN2at6native18elementwise_kernelILi128ELi4EZNS0_22gpu_kernel_impl_nocastIZZZNS0_54_GLOBAL__N__d8c5977b_16_LinearAlgebra_cu_7dd49032_297216addr_kernel_cudaERNS_14TensorIteratorERKN3c106ScalarES9_ENKUlvE_clEvENKUlvE3_clEvEUlsssE0_EEvRNS_18TensorIteratorBaseERKT_EUliE_EEviT1_,(.L_x_24170 - _ZN2at6native18elementwise_kernelILi128ELi4EZNS0_22gpu_kernel_impl_nocastIZZZNS0_54_GLOBAL__N__d8c5977b_16_LinearAlgebra_cu_7dd49032_297216addr_kernel_cudaERNS_14TensorIteratorERKN3c106ScalarES9_ENKUlvE_clEvENKUlvE3_clEvEUlsssE0_EEvRNS_18TensorIteratorBaseERKT_EUliE_EEviT1_)
        .other          _ZN2at6native18elementwise_kernelILi128ELi4EZNS0_22gpu_kernel_impl_nocastIZZZNS0_54_GLOBAL__N__d8c5977b_16_LinearAlgebra_cu_7dd49032_297216addr_kernel_cudaERNS_14TensorIteratorERKN3c106ScalarES9_ENKUlvE_clEvENKUlvE3_clEvEUlsssE0_EEvRNS_18TensorIteratorBaseERKT_EUliE_EEviT1_,@"STO_CUDA_ENTRY STV_DEFAULT"
_ZN2at6native18elementwise_kernelILi128ELi4EZNS0_22gpu_kernel_impl_nocastIZZZNS0_54_GLOBAL__N__d8c5977b_16_LinearAlgebra_cu_7dd49032_297216addr_kernel_cudaERNS_14TensorIteratorERKN3c106ScalarES9_ENKUlvE_clEvENKUlvE3_clEvEUlsssE0_EEvRNS_18TensorIteratorBaseERKT_EUliE_EEviT1_:
.text._ZN2at6native18elementwise_kernelILi128ELi4EZNS0_22gpu_kernel_impl_nocastIZZZNS0_54_GLOBAL__N__d8c5977b_16_LinearAlgebra_cu_7dd49032_297216addr_kernel_cudaERNS_14TensorIteratorERKN3c106ScalarES9_ENKUlvE_clEvENKUlvE3_clEvEUlsssE0_EEvRNS_18TensorIteratorBaseERKT_EUliE_EEviT1_:
        /* <DEDUP_REMOVED lines=389> */
.L_x_13156:
[----:B------:R-:W-:Y:S01]  /*1850*/  ULDC.64 UR12, c[0x0][0x4f0] ;  /* 0x00013c00000c7ab9 */ /* 0x000fe20000000a00 */
[----:B------:R-:W-:Y:S01]  /*1860*/  ULDC.64 UR8, c[0x0][0x4e0] ;  /* 0x0001380000087ab9 */ /* 0x000fe20000000a00 */
[----:B------:R-:W-:Y:S01]  /*1870*/  ULDC.64 UR10, c[0x0][0x4e8] ;  /* 0x00013a00000a7ab9 */ /* 0x000fe20000000a00 */
[----:B------:R-:W-:Y:S01]  /*1880*/  IADD3 R10, P2, R2, UR12, RZ ;  /* 0x0000000c020a7c10 */ /* 0x000fe2000ff5e0ff */
[----:B------:R-:W-:Y:S01]  /*1890*/  ULDC UR4, c[0x0][0x4f8] ;  /* 0x00013e0000047ab9 */ /* 0x000fe20000000800 */
[----:B------:R-:W-:Y:S02]  /*18a0*/  IADD3 R8, P1, R7, UR10, RZ ;  /* 0x0000000a07087c10 */ /* 0x000fe4000ff3e0ff */
[----:B------:R-:W-:Y:S02]  /*18b0*/  IADD3 R6, P0, R0, UR8, RZ ;  /* 0x0000000800067c10 */ /* 0x000fe4000ff1e0ff */
[----:B------:R-:W-:Y:S02]  /*18c0*/  IADD3.X R11, RZ, UR13, RZ, P2, !PT ;  /* 0x0000000dff0b7c10 */ /* 0x000fe400097fe4ff */
[----:B------:R-:W-:-:S02]  /*18d0*/  IADD3.X R9, RZ, UR11, RZ, P1, !PT ;  /* 0x0000000bff097c10 */ /* 0x000fc40008ffe4ff */
[----:B------:R-:W-:Y:S01]  /*18e0*/  IADD3.X R7, RZ, UR9, RZ, P0, !PT ;  /* 0x00000009ff077c10 */ /* 0x000fe200087fe4ff */
[----:B------:R-:W-:Y:S01]  /*18f0*/  ULOP3.LUT UR4, UR4, 0xffff, URZ, 0xc0, !UPT ;  /* 0x0000ffff04047892 */ /* 0x000fe2000f8ec03f */
[----:B------:R-:W2:Y:S01]  /*1900*/  LDG.E.U16 R11, desc[UR6][R10.64] ;  /* 0x000000060a0b7981 */ /* 0x000ea2000c1e1500 */
[----:B------:R-:W-:-:S03]  /*1910*/  ULDC.64 UR8, c[0x0][0x4d8] ;  /* 0x0001360000087ab9 */ /* 0x000fc60000000a00 */
[----:B------:R-:W2:Y:S04]  /*1920*/  LDG.E.U16 R8, desc[UR6][R8.64] ;  /* 0x0000000608087981 */ /* 0x000ea8000c1e1500 */
[----:B------:R-:W3:Y:S01]  /*1930*/  LDG.E.U16 R6, desc[UR6][R6.64] ;  /* 0x0000000606067981 */ /* 0x000ee2000c1e1500 */
[----:B------:R-:W-:-:S04]  /*1940*/  IADD3 R4, P0, R5, UR8, RZ ;  /* 0x0000000805047c10 */ /* 0x000fc8000ff1e0ff */
[----:B------:R-:W-:Y:S02]  /*1950*/  IADD3.X R5, RZ, UR9, RZ, P0, !PT ;  /* 0x00000009ff057c10 */ /* 0x000fe400087fe4ff */
[----:B------:R-:W-:Y:S01]  /*1960*/  IADD3 R3, R3, 0x80, RZ ;  /* 0x0000008003037810 */ /* 0x000fe20007ffe0ff */
[----:B--2---:R-:W-:Y:S02]  /*1970*/  IMAD R13, R8, R11, RZ ;  /* 0x0000000b080d7224 */ /* 0x004fe400078e02ff */
[----:B---3--:R-:W-:Y:S01]  /*1980*/  IMAD R0, R6, UR4, RZ ;  /* 0x0000000406007c24 */ /* 0x008fe2000f8e02ff */
[----:B------:R-:W-:-:S03]  /*1990*/  ULDC.U16 UR4, c[0x0][0x4fa] ;  /* 0x00013e8000047ab9 */ /* 0x000fc60000000400 */
[----:B------:R-:W-:-:S05]  /*19a0*/  IMAD R13, R13, UR4, R0 ;  /* 0x000000040d0d7c24 */ /* 0x000fca000f8e0200 */
[----:B------:R0:W-:Y:S02]  /*19b0*/  STG.E.U16 desc[UR6][R4.64], R13 ;  /* 0x0000000d04007986 */ /* 0x0001e4000c101506 */
.L_x_13155:
[----:B------:R-:W-:Y:S05]  /*19c0*/  BSYNC B0 ;  /* 0x0000000000007941 */ /* 0x000fea0003800000 */
.L_x_13154:
        /* <DEDUP_REMOVED lines=382> */
.L_x_13159:
        /* <DEDUP_REMOVED lines=17> */
[----:B------:R-:W-:-:S04]  /*32c0*/  IADD3 R3, R3, 0x80, RZ ;  /* 0x0000008003037810 */ /* 0x000fc80007ffe0ff */
[----:B------:R-:W-:Y:S01]  /*32d0*/  ISETP.GE.AND P0, PT, R3, UR5, PT ;  /* 0x0000000503007c0c */ /* 0x000fe2000bf06270 */
[----:B--2---:R-:W-:Y:S02]  /*32e0*/  IMAD R13, R8, R11, RZ ;  /* 0x0000000b080d7224 */ /* 0x004fe400078e02ff */
[----:B---3--:R-:W-:Y:S01]  /*32f0*/  IMAD R0, R6, UR4, RZ ;  /* 0x0000000406007c24 */ /* 0x008fe2000f8e02ff */
[----:B------:R-:W-:-:S03]  /*3300*/  ULDC.U16 UR4, c[0x0][0x4fa] ;  /* 0x00013e8000047ab9 */ /* 0x000fc60000000400 */
[----:B------:R-:W-:-:S05]  /*3310*/  IMAD R13, R13, UR4, R0 ;  /* 0x000000040d0d7c24 */ /* 0x000fca000f8e0200 */
        /* <DEDUP_REMOVED lines=381> */
.L_x_13160:
        /* <DEDUP_REMOVED lines=23> */
.L_x_13158:
[----:B------:R-:W-:Y:S05]  /*4c60*/  BSYNC B0 ;  /* 0x0000000000007941 */ /* 0x000fea0003800000 */
.L_x_13157:
        /* <DEDUP_REMOVED lines=381> */
.L_x_13161:
[----:B------:R-:W-:Y:S01]  /*6440*/  ULDC.64 UR10, c[0x0][0x4f0] ;  /* 0x00013c00000a7ab9 */ /* 0x000fe20000000a00 */
[----:B------:R-:W-:Y:S01]  /*6450*/  ULDC.64 UR4, c[0x0][0x4e0] ;  /* 0x0001380000047ab9 */ /* 0x000fe20000000a00 */
[----:B------:R-:W-:Y:S01]  /*6460*/  ULDC.64 UR8, c[0x0][0x4e8] ;  /* 0x00013a0000087ab9 */ /* 0x000fe20000000a00 */
[----:B------:R-:W-:Y:S02]  /*6470*/  IADD3 R8, P2, R2, UR10, RZ ;  /* 0x0000000a02087c10 */ /* 0x000fe4000ff5e0ff */
[----:B------:R-:W-:Y:S02]  /*6480*/  IADD3 R6, P1, R7, UR8, RZ ;  /* 0x0000000807067c10 */ /* 0x000fe4000ff3e0ff */
[----:B------:R-:W-:Y:S01]  /*6490*/  IADD3 R2, P0, R0, UR4, RZ ;  /* 0x0000000400027c10 */ /* 0x000fe2000ff1e0ff */
[----:B------:R-:W-:Y:S01]  /*64a0*/  ULDC UR4, c[0x0][0x4f8] ;  /* 0x00013e0000047ab9 */ /* 0x000fe20000000800 */
        /* <DEDUP_REMOVED lines=9> */
[----:B------:R-:W-:Y:S01]  /*6540*/  IADD3.X R5, RZ, UR9, RZ, P0, !PT ;  /* 0x00000009ff057c10 */ /* 0x000fe200087fe4ff */
[----:B--2---:R-:W-:Y:S02]  /*6550*/  IMAD R11, R6, R9, RZ ;  /* 0x00000009060b7224 */ /* 0x004fe400078e02ff */
[----:B---3--:R-:W-:Y:S01]  /*6560*/  IMAD R0, R2, UR4, RZ ;  /* 0x0000000402007c24 */ /* 0x008fe2000f8e02ff */
[----:B------:R-:W-:-:S03]  /*6570*/  ULDC.U16 UR4, c[0x0][0x4fa] ;  /* 0x00013e8000047ab9 */ /* 0x000fc60000000400 */
[----:B------:R-:W-:-:S05]  /*6580*/  IMAD R11, R11, UR4, R0 ;  /* 0x000000040b0b7c24 */ /* 0x000fca000f8e0200 */
[----:B------:R-:W-:Y:S01]  /*6590*/  STG.E.U16 desc[UR6][R4.64], R11 ;  /* 0x0000000b04007986 */ /* 0x000fe2000c101506 */
[----:B------:R-:W-:Y:S05]  /*65a0*/  EXIT ;  /* 0x000000000000794d */ /* 0x000fea0003800000 */
.L_x_13162:
        /* <DEDUP_REMOVED lines=13> */
.L_x_24170:


//--------------------- .text._ZN2at6native27unrolled_elementwise_kernelIZZZNS0_54_GLOBAL__N__d8c5977b_16_LinearAlgebra_cu_7dd49032_297216addr_kernel_cudaERNS_14TensorIteratorERKN3c106ScalarES8_ENKUlvE_clEvENKUlvE3_clEvEUlsssE0_St5arrayIPcLm4EELi4E23TrivialOffsetCalculatorILi3EjESF_ILi1EjENS0_6memory15LoadWithoutCastENSI_16StoreWithoutCastEEEviT_T0_T2_T3_T4_T5_ --------------------------
	.section	.text._ZN2at6native27unrolled_elementwise_kernelIZZZNS0_54_GLOBAL__N__d8c5977b_16_LinearAlgebra_cu_7dd49032_297216addr_kernel_cudaERNS_14TensorIteratorERKN3c106ScalarES8_ENKUlvE_clEvENKUlvE3_clEvEUlsssE0_St5arrayIPcLm4EELi4E23TrivialOffsetCalculatorILi3EjESF_ILi1EjENS0_6memory15LoadWithoutCastENSI_16StoreWithoutCastEEEviT_T0_T2_T3_T4_T5_,"ax",@progbits
	.align	128
        .global         _ZN2at6native27unrolled_elementwise_kernelIZZZNS0_54_GLOBAL__N__d8c5977b_16_LinearAlgebra_cu_7dd49032_297216addr_kernel_cudaERNS_14TensorIteratorERKN3c106ScalarES8_ENKUlvE_clEvENKUlvE3_clEvEUlsssE0_St5arrayIPcLm4EELi4E23TrivialOffsetCalculatorILi3EjESF_ILi1EjENS0_6memory15LoadWithoutCastENSI_16StoreWithoutCastEEEviT_T0_T2_T3_T4_T5_
        .type           _ZN2at6native27unrolled_elementwise_kernelIZZZNS0_54_GLOBAL__N__d8c5977b_16_LinearAlgebra_cu_7dd49032_297216addr_kernel_cudaERNS_14TensorIteratorERKN3c106ScalarES8_ENKUlvE_clEvENKUlvE3_clEvEUlsssE0_St5arrayIPcLm4EELi4E23TrivialOffsetCalculatorILi3EjESF_ILi1EjENS0_6memory15LoadWithoutCastENSI_16StoreWithoutCastEEEviT_T0_T2_T3_T4_T5_,@function
        .size           _ZN2at6native27unrolled_elementwise_kernelIZZZNS0_54_GLOBAL__N__d8c5977b_16_LinearAlgebra_cu_7dd49032_297216addr_kernel_cudaERNS_14TensorIteratorERKN3c106ScalarES8_ENKUlvE_clEvENKUlvE3_clEvEUlsssE0_St5arrayIPcLm4EELi4E23TrivialOffsetCalculatorILi3EjESF_ILi1EjENS0_6memory15LoadWithoutCastENSI_16StoreWithoutCastEEEviT_T0_T2_T3_T4_T5_,(.L_x_24171 - _ZN2at6native27unrolled_elementwise_kernelIZZZNS0_54_GLOBAL__N__d8c5977b_16_LinearAlgebra_cu_7dd49032_297216addr_kernel_cudaERNS_14TensorIteratorERKN3c106ScalarES8_ENKUlvE_clEvENKUlvE3_clEvEUlsssE0_St5arrayIPcLm4EELi4E23TrivialOffsetCalculatorILi3EjESF_ILi1EjENS0_6memory15LoadWithoutCastENSI_16StoreWithoutCastEEEviT_T0_T2_T3_T4_T5_)
        .other          _ZN2at6native27unrolled_elementwise_kernelIZZZNS0_54_GLOBAL__N__d8c5977b_16_LinearAlgebra_cu_7dd49032_297216addr_kernel_cudaERNS_14TensorIteratorERKN3c106ScalarES8_ENKUlvE_clEvENKUlvE3_clEvEUlsssE0_St5arrayIPcLm4EELi4E23TrivialOffsetCalculatorILi3EjESF_ILi1EjENS0_6memory15LoadWithoutCastENSI_16StoreWithoutCastEEEviT_T0_T2_T3_T4_T5_,@"STO_CUDA_ENTRY STV_DEFAULT"
_ZN2at6native27unrolled_elementwise_kernelIZZZNS0_54_GLOBAL__N__d8c5977b_16_LinearAlgebra_cu_7dd49032_297216addr_kernel_cudaERNS_14TensorIteratorERKN3c106ScalarES8_ENKUlvE_clEvENKUlvE3_clEvEUlsssE0_St5arrayIPcLm4EELi4E23TrivialOffsetCalculatorILi3EjESF_ILi1EjENS0_6memory15LoadWithoutCastENSI_16StoreWithoutCastEEEviT_T0_T2_T3_T4_T5_:
.text._ZN2at6native27unrolled_elementwise_kernelIZZZNS0_54_GLOBAL__N__d8c5977b_16_LinearAlgebra_cu_7dd49032_297216addr_kernel_cudaERNS_14TensorIteratorERKN3c106ScalarES8_ENKUlvE_clEvENKUlvE3_clEvEUlsssE0_St5arrayIPcLm4EELi4E23TrivialOffsetCalculatorILi3EjESF_ILi1EjENS0_6memory15LoadWithoutCastENSI_16StoreWithoutCastEEEviT_T0_T2_T3_T4_T5_:
[----:B------:R-:W-:Y:S01]  /*0000*/  LDC R1, c[0x0][0x28] ;  /* 0x00000a00ff017b82 */ /* 0x000fe20000000800 */
[----:B------:R-:W0:Y:S07]  /*0010*/  S2R R0, SR_CTAID.X ;  /* 0x0000000000007919 */ /* 0x000e2e0000002500 */
[----:B------:R-:W0:Y:S01]  /*0020*/  LDC R3, c[0x0][0x210] ;  /* 0x00008400ff037b82 */ /* 0x000e220000000800 */
[----:B------:R-:W-:Y:S01]  /*0030*/  ULDC.64 UR6, c[0x0][0x208] ;  /* 0x0000820000067ab9 */ /* 0x000fe20000000a00 */
[----:B------:R-:W-:Y:S01]  /*0040*/  CS2R R22, SRZ ;  /* 0x0000000000167805 */ /* 0x000fe2000001ff00 */
[----:B------:R-:W1:Y:S01]  /*0050*/  S2R R5, SR_TID.X ;  /* 0x0000000000057919 */ /* 0x000e620000002100 */
[----:B------:R-:W-:Y:S01]  /*0060*/  MOV R6, RZ ;  /* 0x000000ff00067202 */ /* 0x000fe20000000f00 */
[----:B------:R-:W-:Y:S01]  /*0070*/  HFMA2.MMA R4, -RZ, RZ, 0, 0 ;  /* 0x00000000ff047435 */ /* 0x000fe200000001ff */
[----:B------:R-:W-:Y:S01]  /*0080*/  MOV R24, RZ ;  /* 0x000000ff00187202 */ /* 0x000fe20000000f00 */
[----:B------:R-:W-:Y:S01]  /*0090*/  IMAD.MOV.U32 R26, RZ, RZ, RZ ;  /* 0x000000ffff1a7224 */ /* 0x000fe200078e00ff */
[----:B------:R-:W-:Y:S01]  /*00a0*/  ULDC.U16 UR4, c[0x0][0x21a] ;  /* 0x0000868000047ab9 */ /* 0x000fe20000000400 */
[----:B------:R-:W-:Y:S01]  /*00b0*/  ULDC.U16 UR5, c[0x0][0x218] ;  /* 0x0000860000057ab9 */ /* 0x000fe20000000400 */
[----:B0-----:R-:W-:Y:S01]  /*00c0*/  IMAD R2, R0, -0x200, R3 ;  /* 0xfffffe0000027824 */ /* 0x001fe200078e0203 */
[----:B------:R-:W-:Y:S01]  /*00d0*/  HFMA2.MMA R3, -RZ, RZ, 0, 0 ;  /* 0x00000000ff037435 */ /* 0x000fe200000001ff */
[----:B-1----:R-:W-:-:S03]  /*00e0*/  MOV R7, R5 ;  /* 0x0000000500077202 */ /* 0x002fc60000000f00 */
        /* <DEDUP_REMOVED lines=10> */
[C---:B0-----:R-:W-:Y:S01]  /*0190*/  @!P0 IMAD.WIDE.U32 R8, R19.reuse, 0x2, R8 ;  /* 0x0000000213088825 */ /* 0x041fe200078e0008 */
[----:B------:R-:W0:Y:S04]  /*01a0*/  @!P1 LDC.64 R20, c[0x0][0x238] ;  /* 0x00008e00ff149b82 */ /* 0x000e280000000a00 */
[----:B------:R3:W4:Y:S01]  /*01b0*/  @!P0 LDG.E.S16 R3, desc[UR6][R8.64] ;  /* 0x0000000608038981 */ /* 0x000722000c1e1700 */
[----:B-1----:R-:W-:-:S03]  /*01c0*/  @!P0 IMAD.WIDE.U32 R12, R19, 0x2, R12 ;  /* 0x00000002130c8825 */ /* 0x002fc600078e000c */
[----:B------:R-:W1:Y:S03]  /*01d0*/  @!P1 LDC.64 R28, c[0x0][0x230] ;  /* 0x00008c00ff1c9b82 */ /* 0x000e660000000a00 */
[----:B------:R-:W-:Y:S01]  /*01e0*/  @!P3 LEA R25, R0, R7, 0x9 ;  /* 0x000000070019b211 */ /* 0x000fe200078e48ff */
[----:B------:R-:W4:Y:S01]  /*01f0*/  @!P0 LDG.E.S16 R23, desc[UR6][R12.64] ;  /* 0x000000060c178981 */ /* 0x000f22000c1e1700 */
[----:B------:R-:W-:Y:S01]  /*0200*/  @!P3 IADD3 R7, R7, 0x80, RZ ;  /* 0x000000800707b810 */ /* 0x000fe20007ffe0ff */
[----:B--2---:R-:W-:Y:S02]  /*0210*/  @!P0 IMAD.WIDE.U32 R10, R19, 0x2, R10 ;  /* 0x00000002130a8825 */ /* 0x004fe400078e000a */
[----:B------:R-:W2:Y:S01]  /*0220*/  @!P3 LDC.64 R14, c[0x0][0x230] ;  /* 0x00008c00ff0ebb82 */ /* 0x000ea20000000a00 */
[----:B------:R-:W-:Y:S02]  /*0230*/  ISETP.GE.AND P2, PT, R7, R2, PT ;  /* 0x000000020700720c */ /* 0x000fe40003f46270 */
[----:B------:R3:W4:Y:S05]  /*0240*/  @!P0 LDG.E.S16 R6, desc[UR6][R10.64] ;  /* 0x000000060a068981 */ /* 0x00072a000c1e1700 */
[----:B------:R-:W1:Y:S08]  /*0250*/  @!P3 LDC.64 R16, c[0x0][0x238] ;  /* 0x00008e00ff10bb82 */ /* 0x000e700000000a00 */
[----:B------:R-:W1:Y:S08]  /*0260*/  @!P3 LDC.64 R18, c[0x0][0x240] ;  /* 0x00009000ff12bb82 */ /* 0x000e700000000a00 */
[----:B---3--:R-:W3:Y:S08]  /*0270*/  @!P1 LDC.64 R8, c[0x0][0x240] ;  /* 0x00009000ff089b82 */ /* 0x008ef00000000a00 */
[----:B------:R-:W3:Y:S08]  /*0280*/  @!P2 LDC.64 R10, c[0x0][0x230] ;  /* 0x00008c00ff0aab82 */ /* 0x000ef00000000a00 */
[----:B------:R-:W3:Y:S01]  /*0290*/  @!P2 LDC.64 R12, c[0x0][0x238] ;  /* 0x00008e00ff0cab82 */ /* 0x000ee20000000a00 */
[----:B0-----:R-:W-:-:S04]  /*02a0*/  @!P1 IMAD.WIDE.U32 R20, R27, 0x2, R20 ;  /* 0x000000021b149825 */ /* 0x001fc800078e0014 */
[C---:B--2---:R-:W-:Y:S01]  /*02b0*/  @!P3 IMAD.WIDE.U32 R14, R25.reuse, 0x2, R14 ;  /* 0x00000002190eb825 */ /* 0x044fe200078e000e */
[----:B------:R0:W2:Y:S03]  /*02c0*/  @!P1 LDG.E.S16 R22, desc[UR6][R20.64] ;  /* 0x0000000614169981 */ /* 0x0000a6000c1e1700 */
[C---:B-1----:R-:W-:Y:S01]  /*02d0*/  @!P3 IMAD.WIDE.U32 R16, R25.reuse, 0x2, R16 ;  /* 0x000000021910b825 */ /* 0x042fe200078e0010 */
[----:B------:R1:W2:Y:S03]  /*02e0*/  @!P3 LDG.E.S16 R24, desc[UR6][R14.64] ;  /* 0x000000060e18b981 */ /* 0x0002a6000c1e1700 */
[----:B------:R-:W-:Y:S01]  /*02f0*/  @!P3 IMAD.WIDE.U32 R18, R25, 0x2, R18 ;  /* 0x000000021912b825 */ /* 0x000fe200078e0012 */
[----:B------:R-:W-:Y:S01]  /*0300*/  HFMA2.MMA R25, -RZ, RZ, 0, 0 ;  /* 0x00000000ff197435 */ /* 0x000fe200000001ff */
[----:B------:R1:W2:Y:S02]  /*0310*/  @!P3 LDG.E.S16 R26, desc[UR6][R16.64] ;  /* 0x00000006101ab981 */ /* 0x0002a4000c1e1700 */
[----:B------:R-:W-:-:S04]  /*0320*/  @!P1 IMAD.WIDE.U32 R28, R27, 0x2, R28 ;  /* 0x000000021b1c9825 */ /* 0x000fc800078e001c */
[----:B---3--:R-:W-:Y:S01]  /*0330*/  @!P1 IMAD.WIDE.U32 R8, R27, 0x2, R8 ;  /* 0x000000021b089825 */ /* 0x008fe200078e0008 */
[----:B------:R-:W-:Y:S02]  /*0340*/  @!P2 LEA R27, R0, R7, 0x9 ;  /* 0x00000007001ba211 */ /* 0x000fe400078e48ff */
[----:B0-----:R-:W-:Y:S02]  /*0350*/  CS2R R20, SRZ ;  /* 0x0000000000147805 */ /* 0x001fe4000001ff00 */
[----:B------:R-:W-:Y:S01]  /*0360*/  MOV R7, RZ ;  /* 0x000000ff00077202 */ /* 0x000fe20000000f00 */
[----:B------:R-:W3:Y:S01]  /*0370*/  @!P1 LDG.E.S16 R4, desc[UR6][R28.64] ;  /* 0x000000061c049981 */ /* 0x000ee2000c1e1700 */
[----:B-1----:R-:W0:Y:S01]  /*0380*/  @!P2 LDC.64 R14, c[0x0][0x240] ;  /* 0x00009000ff0eab82 */ /* 0x002e220000000a00 */
[C---:B------:R-:W-:Y:S02]  /*0390*/  @!P2 IMAD.WIDE.U32 R10, R27.reuse, 0x2, R10 ;  /* 0x000000021b0aa825 */ /* 0x040fe400078e000a */
[----:B------:R1:W3:Y:S02]  /*03a0*/  @!P1 LDG.E.S16 R25, desc[UR6][R8.64] ;  /* 0x0000000608199981 */ /* 0x0002e4000c1e1700 */
[----:B------:R-:W-:-:S02]  /*03b0*/  @!P2 IMAD.WIDE.U32 R12, R27, 0x2, R12 ;  /* 0x000000021b0ca825 */ /* 0x000fc400078e000c */
[----:B------:R-:W3:Y:S04]  /*03c0*/  @!P2 LDG.E.S16 R20, desc[UR6][R10.64] ;  /* 0x000000060a14a981 */ /* 0x000ee8000c1e1700 */
[----:B------:R-:W3:Y:S04]  /*03d0*/  @!P2 LDG.E.S16 R7, desc[UR6][R12.64] ;  /* 0x000000060c07a981 */ /* 0x000ee8000c1e1700 */
[----:B------:R-:W3:Y:S01]  /*03e0*/  @!P3 LDG.E.S16 R21, desc[UR6][R18.64] ;  /* 0x000000061215b981 */ /* 0x000ee2000c1e1700 */
[----:B0-----:R-:W-:Y:S02]  /*03f0*/  @!P2 IMAD.WIDE.U32 R16, R27, 0x2, R14 ;  /* 0x000000021b10a825 */ /* 0x001fe400078e000e */
[----:B------:R-:W0:Y:S01]  /*0400*/  @!P0 LDC.64 R14, c[0x0][0x228] ;  /* 0x00008a00ff0e8b82 */ /* 0x000e220000000a00 */
[----:B------:R-:W-:-:S02]  /*0410*/  UPRMT UR4, UR4, 0x9910, URZ ;  /* 0x0000991004047896 */ /* 0x000fc4000800003f */
[----:B------:R-:W-:Y:S01]  /*0420*/  UPRMT UR5, UR5, 0x9910, URZ ;  /* 0x0000991005057896 */ /* 0x000fe2000800003f */
[----:B------:R-:W-:Y:S01]  /*0430*/  HFMA2.MMA R27, -RZ, RZ, 0, 0 ;  /* 0x00000000ff1b7435 */ /* 0x000fe200000001ff */
[----:B-1----:R-:W-:Y:S01]  /*0440*/  @!P0 IMAD R9, R0, 0x200, R5 ;  /* 0x0000020000098824 */ /* 0x002fe200078e0205 */
[----:B------:R-:W-:-:S04]  /*0450*/  IADD3 R8, R5, 0x80, RZ ;  /* 0x0000008005087810 */ /* 0x000fc80007ffe0ff */
[----:B------:R-:W-:-:S04]  /*0460*/  @!P0 MOV R5, R8 ;  /* 0x0000000800058202 */ /* 0x000fc80000000f00 */
[----:B------:R1:W5:Y:S01]  /*0470*/  @!P2 LDG.E.S16 R27, desc[UR6][R16.64] ;  /* 0x00000006101ba981 */ /* 0x000362000c1e1700 */
[----:B0-----:R-:W-:Y:S01]  /*0480*/  @!P0 IMAD.WIDE.U32 R14, R9, 0x2, R14 ;  /* 0x00000002090e8825 */ /* 0x001fe200078e000e */
[----:B------:R-:W-:Y:S01]  /*0490*/  ISETP.GE.AND P1, PT, R5, R2, PT ;  /* 0x000000020500720c */ /* 0x000fe20003f26270 */
[----:B------:R-:W-:Y:S02]  /*04a0*/  BSSY B0, `(.L_x_13163) ;  /* 0x0000018000007945 */ /* 0x000fe40003800000 */
[----:B----4-:R-:W-:Y:S02]  /*04b0*/  IMAD R3, R3, UR4, RZ ;  /* 0x0000000403037c24 */ /* 0x010fe4000f8e02ff */
[----:B------:R-:W-:-:S04]  /*04c0*/  IMAD R23, R23, UR5, RZ ;  /* 0x0000000517177c24 */ /* 0x000fc8000f8e02ff */
[----:B------:R-:W-:-:S05]  /*04d0*/  IMAD R3, R3, R6, R23 ;  /* 0x0000000603037224 */ /* 0x000fca00078e0217 */
[----:B------:R1:W-:Y:S01]  /*04e0*/  @!P0 STG.E.U16 desc[UR6][R14.64], R3 ;  /* 0x000000030e008986 */ /* 0x0003e2000c101506 */
[----:B--2---:R-:W-:Y:S02]  /*04f0*/  IMAD R22, R22, UR4, RZ ;  /* 0x0000000416167c24 */ /* 0x004fe4000f8e02ff */
[----:B------:R-:W-:Y:S02]  /*0500*/  IMAD R24, R24, UR5, RZ ;  /* 0x0000000518187c24 */ /* 0x000fe4000f8e02ff */
[----:B------:R-:W-:Y:S02]  /*0510*/  IMAD R26, R26, UR4, RZ ;  /* 0x000000041a1a7c24 */ /* 0x000fe4000f8e02ff */
[----:B---3--:R-:W-:-:S04]  /*0520*/  IMAD R4, R4, UR5, RZ ;  /* 0x0000000504047c24 */ /* 0x008fc8000f8e02ff */
[----:B------:R-:W-:Y:S02]  /*0530*/  IMAD R25, R22, R25, R4 ;  /* 0x0000001916197224 */ /* 0x000fe400078e0204 */
[----:B------:R-:W-:Y:S02]  /*0540*/  IMAD R20, R20, UR5, RZ ;  /* 0x0000000514147c24 */ /* 0x000fe4000f8e02ff */
[----:B------:R-:W-:Y:S02]  /*0550*/  IMAD R4, R7, UR4, RZ ;  /* 0x0000000407047c24 */ /* 0x000fe4000f8e02ff */
[----:B------:R-:W-:Y:S01]  /*0560*/  IMAD R21, R26, R21, R24 ;  /* 0x000000151a157224 */ /* 0x000fe200078e0218 */
[----:B-1----:R-:W-:Y:S06]  /*0570*/  @P1 BRA `(.L_x_13164) ;  /* 0x0000000000281947 */ /* 0x002fec0003800000 */
        /* <DEDUP_REMOVED lines=8> */
[----:B------:R0:W-:Y:S04]  /*0600*/  STG.E.U16 desc[UR6][R6.64], R25 ;  /* 0x0000001906007986 */ /* 0x0001e8000c101506 */
[----:B------:R0:W-:Y:S02]  /*0610*/  @!P0 STG.E.U16 desc[UR6][R8.64], R21 ;  /* 0x0000001508008986 */ /* 0x0001e4000c101506 */
.L_x_13164:
[----:B------:R-:W-:Y:S05]  /*0620*/  BSYNC B0 ;  /* 0x0000000000007941 */ /* 0x000fea0003800000 */
.L_x_13163:
[----:B------:R-:W-:-:S13]  /*0630*/  ISETP.GE.AND P0, PT, R5, R2, PT ;  /* 0x000000020500720c */ /* 0x000fda0003f06270 */
[----:B------:R-:W-:Y:S05]  /*0640*/  @P0 EXIT ;  /* 0x000000000000094d */ /* 0x000fea0003800000 */
[----:B------:R-:W1:Y:S01]  /*0650*/  LDC.64 R2, c[0x0][0x228] ;  /* 0x00008a00ff027b82 */ /* 0x000e620000000a00 */
[----:B------:R-:W-:Y:S01]  /*0660*/  LEA R5, R0, R5, 0x9 ;  /* 0x0000000500057211 */ /* 0x000fe200078e48ff */
[----:B-----5:R-:W-:-:S04]  /*0670*/  IMAD R27, R4, R27, R20 ;  /* 0x0000001b041b7224 */ /* 0x020fc800078e0214 */
[----:B-1----:R-:W-:-:S05]  /*0680*/  IMAD.WIDE.U32 R2, R5, 0x2, R2 ;  /* 0x0000000205027825 */ /* 0x002fca00078e0002 */
[----:B------:R-:W-:Y:S01]  /*0690*/  STG.E.U16 desc[UR6][R2.64], R27 ;  /* 0x0000001b02007986 */ /* 0x000fe2000c101506 */
[----:B------:R-:W-:Y:S05]  /*06a0*/  EXIT ;  /* 0x000000000000794d */ /* 0x000fea0003800000 */
.L_x_13165:
        /* <DEDUP_REMOVED lines=13> */
.L_x_24171:


//--------------------- .text._ZN2at6native29vectorized_elementwise_kernelILi2EZZZNS0_54_GLOBAL__N__d8c5977b_16_LinearAlgebra_cu_7dd49032_297216addr_kernel_cudaERNS_14TensorIteratorERKN3c106ScalarES8_ENKUlvE_clEvENKUlvE3_clEvEUlsssE0_St5arrayIPcLm4EEEEviT0_T1_ --------------------------
	.section	.text._ZN2at6native29vectorized_elementwise_kernelILi2EZZZNS0_54_GLOBAL__N__d8c5977b_16_LinearAlgebra_cu_7dd49032_297216addr_kernel_cudaERNS_14TensorIteratorERKN3c106ScalarES8_ENKUlvE_clEvENKUlvE3_clEvEUlsssE0_St5arrayIPcLm4EEEEviT0_T1_,"ax",@progbits
	.align	128
        .global         _ZN2at6native29vectorized_elementwise_kernelILi2EZZZNS0_54_GLOBAL__N__d8c5977b_16_LinearAlgebra_cu_7dd49032_297216addr_kernel_cudaERNS_14TensorIteratorERKN3c106ScalarES8_ENKUlvE_clEvENKUlvE3_clEvEUlsssE0_St5arrayIPcLm4EEEEviT0_T1_
        .type           _ZN2at6native29vectorized_elementwise_kernelILi2EZZZNS0_54_GLOBAL__N__d8c5977b_16_LinearAlgebra_cu_7dd49032_297216addr_kernel_cudaERNS_14TensorIteratorERKN3c106ScalarES8_ENKUlvE_clEvENKUlvE3_clEvEUlsssE0_St5arrayIPcLm4EEEEviT0_T1_,@function
        .size           _ZN2at6native29vectorized_elementwise_kernelILi2EZZZNS0_54_GLOBAL__N__d8c5977b_16_LinearAlgebra_cu_7dd49032_297216addr_kernel_cudaERNS_14TensorIteratorERKN3c106ScalarES8_ENKUlvE_clEvENKUlvE3_clEvEUlsssE0_St5arrayIPcLm4EEEEviT0_T1_,(.L_x_24172 - _ZN2at6native29vectorized_elementwise_kernelILi2EZZZNS0_54_GLOBAL__N__d8c5977b_16_LinearAlgebra_cu_7dd49032_297216addr_kernel_cudaERNS_14TensorIteratorERKN3c106ScalarES8_ENKUlvE_clEvENKUlvE3_clEvEUlsssE0_St5arrayIPcLm4EEEEviT0_T1_)
        .other          _ZN2at6native29vectorized_elementwise_kernelILi2EZZZNS0_54_GLOBAL__N__d8c5977b_16_LinearAlgebra_cu_7dd49032_297216addr_kernel_cudaERNS_14TensorIteratorERKN3c106ScalarES8_ENKUlvE_clEvENKUlvE3_clEvEUlsssE0_St5arrayIPcLm4EEEEviT0_T1_,@"STO_CUDA_ENTRY STV_DEFAULT"
_ZN2at6native29vectorized_elementwise_kernelILi2EZZZNS0_54_GLOBAL__N__d8c5977b_16_LinearAlgebra_cu_7dd49032_297216addr_kernel_cudaERNS_14TensorIteratorERKN3c106ScalarES8_ENKUlvE_clEvENKUlvE3_clEvEUlsssE0_St5arrayIPcLm4EEEEviT0_T1_:
.text._ZN2at6native29vectorized_elementwise_kernelILi2EZZZNS0_54_GLOBAL__N__d8c5977b_16_LinearAlgebra_cu_7dd49032_297216addr_kernel_cudaERNS_14TensorIteratorERKN3c106ScalarES8_ENKUlvE_clEvENKUlvE3_clEvEUlsssE0_St5arrayIPcLm4EEEEviT0_T1_:
[----:B------:R-:W-:Y:S01]  /*0000*/  LDC R1, c[0x0][0x28] ;  /* 0x00000a00ff017b82 */ /* 0x000fe20000000800 */
[----:B------:R-:W0:Y:S01]  /*0010*/  S2R R3, SR_CTAID.X ;  /* 0x0000000000037919 */ /* 0x000e220000002500 */
[----:B------:R-:W-:Y:S01]  /*0020*/  ULDC UR4, c[0x0][0x210] ;  /* 0x0000840000047ab9 */ /* 0x000fe20000000800 */
[----:B------:R-:W-:Y:S01]  /*0030*/  ULDC.64 UR6, c[0x0][0x208] ;  /* 0x0000820000067ab9 */ /* 0x000fe20000000a00 */
[----:B0-----:R-:W-:-:S04]  /*0040*/  SHF.L.U32 R3, R3, 0xa, RZ ;  /* 0x0000000a03037819 */ /* 0x001fc800000006ff */
[----:B------:R-:W-:-:S04]  /*0050*/  IADD3 R5, -R3, UR4, RZ ;  /* 0x0000000403057c10 */ /* 0x000fc8000fffe1ff */
[----:B------:R-:W-:-:S13]  /*0060*/  ISETP.GE.U32.AND P0, PT, R5, 0x400, PT ;  /* 0x000004000500780c */ /* 0x000fda0003f06070 */
[----:B------:R-:W-:Y:S05]  /*0070*/  @!P0 BRA `(.L_x_13166) ;  /* 0x00000004007c8947 */ /* 0x000fea0003800000 */
[----:B------:R-:W0:Y:S01]  /*0080*/  S2R R0, SR_TID.X ;  /* 0x0000000000007919 */ /* 0x000e220000002100 */
[----:B------:R-:W1:Y:S01]  /*0090*/  LDC.64 R14, c[0x0][0x238] ;  /* 0x00008e00ff0e7b82 */ /* 0x000e620000000a00 */
[----:B------:R-:W-:-:S07]  /*00a0*/  ULDC.U16 UR4, c[0x0][0x218] ;  /* 0x0000860000047ab9 */ /* 0x000fce0000000400 */
[----:B------:R-:W2:Y:S08]  /*00b0*/  LDC.64 R4, c[0x0][0x230] ;  /* 0x00008c00ff047b82 */ /* 0x000eb00000000a00 */
[----:B------:R-:W3:Y:S01]  /*00c0*/  LDC.64 R12, c[0x0][0x240] ;  /* 0x00009000ff0c7b82 */ /* 0x000ee20000000a00 */
[----:B-1----:R-:W-:-:S04]  /*00d0*/  IMAD.WIDE R14, R3, 0x2, R14 ;  /* 0x00000002030e7825 */ /* 0x002fc800078e020e */
[----:B0-----:R-:W-:-:S04]  /*00e0*/  IMAD.WIDE.U32 R14, R0, 0x4, R14 ;  /* 0x00000004000e7825 */ /* 0x001fc800078e000e */
[C---:B--2---:R-:W-:Y:S01]  /*00f0*/  IMAD.WIDE R4, R3.reuse, 0x2, R4 ;  /* 0x0000000203047825 */ /* 0x044fe200078e0204 */
[----:B------:R-:W2:Y:S03]  /*0100*/  LDG.E R22, desc[UR6][R14.64] ;  /* 0x000000060e167981 */ /* 0x000ea6000c1e1900 */
[----:B---3--:R-:W-:Y:S01]  /*0110*/  IMAD.WIDE R12, R3, 0x2, R12 ;  /* 0x00000002030c7825 */ /* 0x008fe200078e020c */
[----:B------:R-:W3:Y:S03]  /*0120*/  LDG.E R11, desc[UR6][R14.64+0x200] ;  /* 0x000200060e0b7981 */ /* 0x000ee6000c1e1900 */
[C---:B------:R-:W-:Y:S01]  /*0130*/  IMAD.WIDE.U32 R18, R0.reuse, 0x4, R4 ;  /* 0x0000000400127825 */ /* 0x040fe200078e0004 */
[----:B------:R-:W4:Y:S01]  /*0140*/  LDG.E R6, desc[UR6][R14.64+0x400] ;  /* 0x000400060e067981 */ /* 0x000f22000c1e1900 */
[----:B------:R-:W0:Y:S02]  /*0150*/  LDC.64 R4, c[0x0][0x228] ;  /* 0x00008a00ff047b82 */ /* 0x000e240000000a00 */
[----:B------:R-:W-:Y:S01]  /*0160*/  IMAD.WIDE.U32 R12, R0, 0x4, R12 ;  /* 0x00000004000c7825 */ /* 0x000fe200078e000c */
[----:B------:R-:W5:Y:S04]  /*0170*/  LDG.E R17, desc[UR6][R18.64] ;  /* 0x0000000612117981 */ /* 0x000f68000c1e1900 */
        /* <DEDUP_REMOVED lines=8> */
[----:B------:R-:W-:Y:S01]  /*0200*/  ULDC.U16 UR5, c[0x0][0x21a] ;  /* 0x0000868000057ab9 */ /* 0x000fe20000000400 */
[----:B------:R-:W-:-:S02]  /*0210*/  UPRMT UR4, UR4, 0x9910, URZ ;  /* 0x0000991004047896 */ /* 0x000fc4000800003f */
[----:B------:R-:W-:Y:S01]  /*0220*/  UPRMT UR5, UR5, 0x9910, URZ ;  /* 0x0000991005057896 */ /* 0x000fe2000800003f */
[----:B0-----:R-:W-:-:S04]  /*0230*/  IMAD.WIDE.U32 R4, R3, 0x2, R4 ;  /* 0x0000000203047825 */ /* 0x001fc800078e0004 */
[----:B------:R-:W-:Y:S01]  /*0240*/  IMAD.WIDE R4, R0, 0x4, R4 ;  /* 0x0000000400047825 */ /* 0x000fe200078e0204 */
[C---:B--2---:R-:W-:Y:S02]  /*0250*/  LOP3.LUT R15, R22.reuse, 0xffff, RZ, 0xc0, !PT ;  /* 0x0000ffff160f7812 */ /* 0x044fe400078ec0ff */
[----:B---3--:R-:W-:Y:S02]  /*0260*/  PRMT R18, R11, 0x7732, RZ ;  /* 0x000077320b127816 */ /* 0x008fe400000000ff */
[----:B------:R-:W-:Y:S02]  /*0270*/  PRMT R22, R22, 0x7732, RZ ;  /* 0x0000773216167816 */ /* 0x000fe400000000ff */
[C---:B-----5:R-:W-:Y:S02]  /*0280*/  LOP3.LUT R21, R17.reuse, 0xffff, RZ, 0xc0, !PT ;  /* 0x0000ffff11157812 */ /* 0x060fe400078ec0ff */
[----:B------:R-:W-:Y:S02]  /*0290*/  PRMT R24, R17, 0x7732, RZ ;  /* 0x0000773211187816 */ /* 0x000fe400000000ff */
[----:B----4-:R-:W-:-:S02]  /*02a0*/  LOP3.LUT R12, R23, 0xffff, RZ, 0xc0, !PT ;  /* 0x0000ffff170c7812 */ /* 0x010fc400078ec0ff */
[----:B------:R-:W-:Y:S02]  /*02b0*/  PRMT R23, R23, 0x7732, RZ ;  /* 0x0000773217177816 */ /* 0x000fe400000000ff */
[----:B------:R-:W-:Y:S02]  /*02c0*/  LOP3.LUT R17, R11, 0xffff, RZ, 0xc0, !PT ;  /* 0x0000ffff0b117812 */ /* 0x000fe400078ec0ff */
[C---:B------:R-:W-:Y:S02]  /*02d0*/  LOP3.LUT R11, R16.reuse, 0xffff, RZ, 0xc0, !PT ;  /* 0x0000ffff100b7812 */ /* 0x040fe400078ec0ff */
[----:B------:R-:W-:Y:S01]  /*02e0*/  PRMT R19, R16, 0x7732, RZ ;  /* 0x0000773210137816 */ /* 0x000fe200000000ff */
[----:B------:R-:W-:Y:S01]  /*02f0*/  IMAD R16, R15, UR5, RZ ;  /* 0x000000050f107c24 */ /* 0x000fe2000f8e02ff */
[----:B------:R-:W-:Y:S01]  /*0300*/  LOP3.LUT R14, R20, 0xffff, RZ, 0xc0, !PT ;  /* 0x0000ffff140e7812 */ /* 0x000fe200078ec0ff */
[----:B------:R-:W-:Y:S01]  /*0310*/  IMAD R13, R21, UR4, RZ ;  /* 0x00000004150d7c24 */ /* 0x000fe2000f8e02ff */
[----:B------:R-:W-:-:S02]  /*0320*/  MOV R15, R23 ;  /* 0x00000017000f7202 */ /* 0x000fc40000000f00 */
[----:B------:R-:W-:Y:S02]  /*0330*/  PRMT R20, R20, 0x7732, RZ ;  /* 0x0000773214147816 */ /* 0x000fe400000000ff */
[----:B------:R-:W-:Y:S02]  /*0340*/  MOV R21, R24 ;  /* 0x0000001800157202 */ /* 0x000fe40000000f00 */
[----:B------:R-:W-:Y:S01]  /*0350*/  MOV R23, R18 ;  /* 0x0000001200177202 */ /* 0x000fe20000000f00 */
[----:B------:R-:W-:Y:S02]  /*0360*/  IMAD R14, R14, UR4, RZ ;  /* 0x000000040e0e7c24 */ /* 0x000fe4000f8e02ff */
[----:B------:R-:W-:Y:S02]  /*0370*/  IMAD R17, R17, UR5, RZ ;  /* 0x0000000511117c24 */ /* 0x000fe4000f8e02ff */
[----:B------:R-:W-:Y:S02]  /*0380*/  IMAD R18, R21, UR4, RZ ;  /* 0x0000000415127c24 */ /* 0x000fe4000f8e02ff */
[----:B------:R-:W-:-:S02]  /*0390*/  IMAD R22, R22, UR5, RZ ;  /* 0x0000000516167c24 */ /* 0x000fc4000f8e02ff */
[----:B------:R-:W-:Y:S02]  /*03a0*/  IMAD R20, R20, UR4, RZ ;  /* 0x0000000414147c24 */ /* 0x000fe4000f8e02ff */
[----:B------:R-:W-:Y:S02]  /*03b0*/  IMAD R23, R23, UR5, RZ ;  /* 0x0000000517177c24 */ /* 0x000fe4000f8e02ff */
[----:B------:R-:W-:Y:S01]  /*03c0*/  IMAD R12, R16, R12, R13 ;  /* 0x0000000c100c7224 */ /* 0x000fe200078e020d */
[----:B------:R-:W-:Y:S01]  /*03d0*/  LOP3.LUT R13, R2, 0xffff, RZ, 0xc0, !PT ;  /* 0x0000ffff020d7812 */ /* 0x000fe200078ec0ff */
[----:B------:R-:W-:Y:S01]  /*03e0*/  IMAD R11, R17, R11, R14 ;  /* 0x0000000b110b7224 */ /* 0x000fe200078e020e */
[C---:B------:R-:W-:Y:S01]  /*03f0*/  LOP3.LUT R17, R7.reuse, 0xffff, RZ, 0xc0, !PT ;  /* 0x0000ffff07117812 */ /* 0x040fe200078ec0ff */
[----:B------:R-:W-:Y:S01]  /*0400*/  IMAD R15, R22, R15, R18 ;  /* 0x0000000f160f7224 */ /* 0x000fe200078e0212 */
[----:B------:R-:W-:Y:S01]  /*0410*/  PRMT R22, R7, 0x7732, RZ ;  /* 0x0000773207167816 */ /* 0x000fe200000000ff */
[----:B------:R-:W-:Y:S01]  /*0420*/  IMAD R14, R23, R19, R20 ;  /* 0x00000013170e7224 */ /* 0x000fe200078e0214 */
[----:B------:R-:W-:-:S02]  /*0430*/  PRMT R19, R2, 0x7732, RZ ;  /* 0x0000773202137816 */ /* 0x000fc400000000ff */
[C---:B------:R-:W-:Y:S02]  /*0440*/  PRMT R20, R6.reuse, 0x7732, RZ ;  /* 0x0000773206147816 */ /* 0x040fe400000000ff */
[----:B------:R-:W-:Y:S01]  /*0450*/  PRMT R23, R9, 0x7732, RZ ;  /* 0x0000773209177816 */ /* 0x000fe200000000ff */
[----:B------:R-:W-:Y:S01]  /*0460*/  IMAD R7, R17, UR4, RZ ;  /* 0x0000000411077c24 */ /* 0x000fe2000f8e02ff */
[----:B------:R-:W-:Y:S01]  /*0470*/  LOP3.LUT R16, R6, 0xffff, RZ, 0xc0, !PT ;  /* 0x0000ffff06107812 */ /* 0x000fe200078ec0ff */
[----:B------:R-:W-:Y:S01]  /*0480*/  IMAD R6, R13, UR4, RZ ;  /* 0x000000040d067c24 */ /* 0x000fe2000f8e02ff */
[C---:B------:R-:W-:Y:S02]  /*0490*/  LOP3.LUT R3, R8.reuse, 0xffff, RZ, 0xc0, !PT ;  /* 0x0000ffff08037812 */ /* 0x040fe400078ec0ff */
[----:B------:R-:W-:Y:S02]  /*04a0*/  PRMT R21, R8, 0x7732, RZ ;  /* 0x0000773208157816 */ /* 0x000fe400000000ff */
[----:B------:R-:W-:Y:S01]  /*04b0*/  LOP3.LUT R18, R9, 0xffff, RZ, 0xc0, !PT ;  /* 0x0000ffff09127812 */ /* 0x000fe200078ec0ff */
[----:B------:R-:W-:Y:S01]  /*04c0*/  IMAD.MOV.U32 R9, RZ, RZ, R20 ;  /* 0x000000ffff097224 */ /* 0x000fe200078e0014 */
[----:B------:R-:W-:-:S02]  /*04d0*/  PRMT R24, R10, 0x7732, RZ ;  /* 0x000077320a187816 */ /* 0x000fc400000000ff */
[----:B------:R-:W-:Y:S02]  /*04e0*/  MOV R8, R19 ;  /* 0x0000001300087202 */ /* 0x000fe40000000f00 */
[----:B------:R-:W-:Y:S02]  /*04f0*/  MOV R13, R22 ;  /* 0x00000016000d7202 */ /* 0x000fe40000000f00 */
[----:B------:R-:W-:Y:S02]  /*0500*/  MOV R17, R23 ;  /* 0x0000001700117202 */ /* 0x000fe40000000f00 */
[----:B------:R-:W-:Y:S01]  /*0510*/  LOP3.LUT R2, R10, 0xffff, RZ, 0xc0, !PT ;  /* 0x0000ffff0a027812 */ /* 0x000fe200078ec0ff */
[----:B------:R-:W-:Y:S01]  /*0520*/  IMAD R16, R16, UR5, RZ ;  /* 0x0000000510107c24 */ /* 0x000fe2000f8e02ff */
[----:B------:R-:W-:Y:S01]  /*0530*/  MOV R10, R21 ;  /* 0x00000015000a7202 */ /* 0x000fe20000000f00 */
[----:B------:R-:W-:Y:S01]  /*0540*/  IMAD R18, R18, UR5, RZ ;  /* 0x0000000512127c24 */ /* 0x000fe2000f8e02ff */
[----:B------:R-:W-:Y:S01]  /*0550*/  MOV R19, R24 ;  /* 0x0000001800137202 */ /* 0x000fe20000000f00 */
[----:B------:R-:W-:-:S02]  /*0560*/  IMAD R8, R8, UR4, RZ ;  /* 0x0000000408087c24 */ /* 0x000fc4000f8e02ff */
[----:B------:R-:W-:Y:S02]  /*0570*/  IMAD R9, R9, UR5, RZ ;  /* 0x0000000509097c24 */ /* 0x000fe4000f8e02ff */
[----:B------:R-:W-:Y:S02]  /*0580*/  IMAD R13, R13, UR4, RZ ;  /* 0x000000040d0d7c24 */ /* 0x000fe4000f8e02ff */
[----:B------:R-:W-:Y:S02]  /*0590*/  IMAD R20, R17, UR5, RZ ;  /* 0x0000000511147c24 */ /* 0x000fe4000f8e02ff */
[----:B------:R-:W-:Y:S02]  /*05a0*/  IMAD R3, R16, R3, R6 ;  /* 0x0000000310037224 */ /* 0x000fe400078e0206 */
[----:B------:R-:W-:Y:S02]  /*05b0*/  IMAD R8, R9, R10, R8 ;  /* 0x0000000a09087224 */ /* 0x000fe400078e0208 */
[----:B------:R-:W-:-:S02]  /*05c0*/  IMAD R2, R18, R2, R7 ;  /* 0x0000000212027224 */ /* 0x000fc400078e0207 */
[----:B------:R-:W-:Y:S01]  /*05d0*/  IMAD R13, R20, R19, R13 ;  /* 0x00000013140d7224 */ /* 0x000fe200078e020d */
[----:B------:R-:W-:Y:S02]  /*05e0*/  PRMT R15, R12, 0x5410, R15 ;  /* 0x000054100c0f7816 */ /* 0x000fe4000000000f */
[----:B------:R-:W-:Y:S02]  /*05f0*/  PRMT R11, R11, 0x5410, R14 ;  /* 0x000054100b0b7816 */ /* 0x000fe4000000000e */
[----:B------:R-:W-:Y:S02]  /*0600*/  PRMT R3, R3, 0x5410, R8 ;  /* 0x0000541003037816 */ /* 0x000fe40000000008 */
[----:B------:R-:W-:Y:S01]  /*0610*/  PRMT R13, R2, 0x5410, R13 ;  /* 0x00005410020d7816 */ /* 0x000fe2000000000d */
[----:B------:R-:W-:Y:S04]  /*0620*/  STG.E desc[UR6][R4.64], R15 ;  /* 0x0000000f04007986 */ /* 0x000fe8000c101906 */
[----:B------:R-:W-:Y:S04]  /*0630*/  STG.E desc[UR6][R4.64+0x200], R11 ;  /* 0x0002000b04007986 */ /* 0x000fe8000c101906 */
[----:B------:R-:W-:Y:S04]  /*0640*/  STG.E desc[UR6][R4.64+0x400], R3 ;  /* 0x0004000304007986 */ /* 0x000fe8000c101906 */
[----:B------:R-:W-:Y:S01]  /*0650*/  STG.E desc[UR6][R4.64+0x600], R13 ;  /* 0x0006000d04007986 */ /* 0x000fe2000c101906 */
[----:B------:R-:W-:Y:S05]  /*0660*/  EXIT ;  /* 0x000000000000794d */ /* 0x000fea0003800000 */
.L_x_13166:
[----:B------:R-:W0:Y:S01]  /*0670*/  S2R R0, SR_TID.X ;  /* 0x0000000000007919 */ /* 0x000e220000002100 */
[----:B------:R-:W-:Y:S01]  /*0680*/  HFMA2.MMA R4, -RZ, RZ, 0, 0 ;  /* 0x00000000ff047435 */ /* 0x000fe200000001ff */
[----:B------:R-:W-:Y:S01]  /*0690*/  MOV R10, RZ ;  /* 0x000000ff000a7202 */ /* 0x000fe20000000f00 */
[----:B------:R-:W-:Y:S01]  /*06a0*/  HFMA2.MMA R2, -RZ, RZ, 0, 0 ;  /* 0x00000000ff027435 */ /* 0x000fe200000001ff */
[----:B------:R-:W-:Y:S01]  /*06b0*/  ULDC.U16 UR4, c[0x0][0x218] ;  /* 0x0000860000047ab9 */ /* 0x000fe20000000400 */
        /* <DEDUP_REMOVED lines=8> */
[----:B------:R-:W-:-:S07]  /*0740*/  @!P1 IADD3 R19, R3, R26, RZ ;  /* 0x0000001a03139210 */ /* 0x000fce0007ffe0ff */
[----:B------:R-:W3:Y:S01]  /*0750*/  @!P1 LDC.64 R6, c[0x0][0x240] ;  /* 0x00009000ff069b82 */ /* 0x000ee20000000a00 */
[----:B0-----:R-:W-:-:S05]  /*0760*/  @!P0 IMAD.WIDE.U32 R20, R23, 0x2, R20 ;  /* 0x0000000217148825 */ /* 0x001fca00078e0014 */
[----:B------:R-:W4:Y:S02]  /*0770*/  @!P0 LDG.E.S16 R4, desc[UR6][R20.64] ;  /* 0x0000000614048981 */ /* 0x000f24000c1e1700 */
[----:B------:R-:W0:Y:S01]  /*0780*/  @!P1 LDC.64 R12, c[0x0][0x230] ;  /* 0x00008c00ff0c9b82 */ /* 0x000e220000000a00 */
[----:B-1----:R-:W-:-:S05]  /*0790*/  @!P0 IMAD.WIDE.U32 R16, R23, 0x2, R16 ;  /* 0x0000000217108825 */ /* 0x002fca00078e0010 */
[----:B------:R1:W5:Y:S02]  /*07a0*/  @!P0 LDG.E.S16 R10, desc[UR6][R16.64] ;  /* 0x00000006100a8981 */ /* 0x000364000c1e1700 */
[----:B------:R-:W1:Y:S01]  /*07b0*/  @!P1 LDC.64 R8, c[0x0][0x238] ;  /* 0x00008e00ff089b82 */ /* 0x000e620000000a00 */
[----:B--2---:R-:W-:-:S04]  /*07c0*/  @!P0 IMAD.WIDE.U32 R14, R23, 0x2, R14 ;  /* 0x00000002170e8825 */ /* 0x004fc800078e000e */
[----:B---3--:R-:W-:Y:S01]  /*07d0*/  @!P1 IMAD.WIDE.U32 R24, R19, 0x2, R6 ;  /* 0x0000000213189825 */ /* 0x008fe200078e0006 */
[----:B------:R-:W-:-:S06]  /*07e0*/  MOV R6, RZ ;  /* 0x000000ff00067202 */ /* 0x000fcc0000000f00 */
[----:B------:R2:W3:Y:S01]  /*07f0*/  @!P0 LDG.E.S16 R6, desc[UR6][R14.64] ;  /* 0x000000060e068981 */ /* 0x0004e2000c1e1700 */
[----:B0-----:R-:W-:-:S05]  /*0800*/  @!P1 IMAD.WIDE.U32 R12, R19, 0x2, R12 ;  /* 0x00000002130c9825 */ /* 0x001fca00078e000c */
[----:B------:R0:W3:Y:S01]  /*0810*/  @!P1 LDG.E.S16 R2, desc[UR6][R12.64] ;  /* 0x000000060c029981 */ /* 0x0000e2000c1e1700 */
[----:B-1----:R-:W-:Y:S01]  /*0820*/  @!P1 IMAD.WIDE.U32 R8, R19, 0x2, R8 ;  /* 0x0000000213089825 */ /* 0x002fe200078e0008 */
[----:B------:R-:W-:-:S06]  /*0830*/  CS2R R18, SRZ ;  /* 0x0000000000127805 */ /* 0x000fcc000001ff00 */
[----:B------:R-:W3:Y:S04]  /*0840*/  @!P1 LDG.E.S16 R18, desc[UR6][R8.64] ;  /* 0x0000000608129981 */ /* 0x000ee8000c1e1700 */
[----:B------:R1:W3:Y:S01]  /*0850*/  @!P1 LDG.E.S16 R19, desc[UR6][R24.64] ;  /* 0x0000000618139981 */ /* 0x0002e2000c1e1700 */
[----:B------:R-:W-:-:S05]  /*0860*/  @!P1 VIADD R26, R26, 0x80 ;  /* 0x000000801a1a9836 */ /* 0x000fca0000000000 */
[----:B------:R-:W-:Y:S01]  /*0870*/  ISETP.GE.AND P2, PT, R26, R5, PT ;  /* 0x000000051a00720c */ /* 0x000fe20003f46270 */
[----:B------:R-:W-:-:S12]  /*0880*/  ULDC.U16 UR5, c[0x0][0x21a] ;  /* 0x0000868000057ab9 */ /* 0x000fd80000000400 */
[----:B------:R-:W-:Y:S01]  /*0890*/  @!P2 IADD3 R27, R3, R26, RZ ;  /* 0x0000001a031ba210 */ /* 0x000fe20007ffe0ff */
[----:B------:R-:W1:Y:S01]  /*08a0*/  @!P2 LDC.64 R22, c[0x0][0x230] ;  /* 0x00008c00ff16ab82 */ /* 0x000e620000000a00 */
[----:B------:R-:W-:-:S04]  /*08b0*/  @!P2 IADD3 R26, R26, 0x80, RZ ;  /* 0x000000801a1aa810 */ /* 0x000fc80007ffe0ff */
[----:B------:R-:W-:Y:S01]  /*08c0*/  ISETP.GE.AND P3, PT, R26, R5, PT ;  /* 0x000000051a00720c */ /* 0x000fe20003f66270 */
[----:B------:R-:W-:Y:S02]  /*08d0*/  UPRMT UR4, UR4, 0x9910, URZ ;  /* 0x0000991004047896 */ /* 0x000fe4000800003f */
[----:B------:R-:W1:Y:S01]  /*08e0*/  @!P2 LDC.64 R16, c[0x0][0x238] ;  /* 0x00008e00ff10ab82 */ /* 0x000e620000000a00 */
[----:B------:R-:W-:-:S07]  /*08f0*/  UPRMT UR5, UR5, 0x9910, URZ ;  /* 0x0000991005057896 */ /* 0x000fce000800003f */
[----:B--2---:R-:W2:Y:S02]  /*0900*/  @!P2 LDC.64 R14, c[0x0][0x240] ;  /* 0x00009000ff0eab82 */ /* 0x004ea40000000a00 */
[----:B------:R-:W-:Y:S02]  /*0910*/  @!P3 IADD3 R7, R3, R26, RZ ;  /* 0x0000001a0307b210 */ /* 0x000fe40007ffe0ff */
[----:B------:R-:W-:-:S04]  /*0920*/  @!P3 IADD3 R26, R26, 0x80, RZ ;  /* 0x000000801a1ab810 */ /* 0x000fc80007ffe0ff */
[----:B------:R-:W-:Y:S01]  /*0930*/  ISETP.GE.AND P1, PT, R26, R5, PT ;  /* 0x000000051a00720c */ /* 0x000fe20003f26270 */
[----:B------:R-:W2:Y:S08]  /*0940*/  @!P3 LDC.64 R28, c[0x0][0x230] ;  /* 0x00008c00ff1cbb82 */ /* 0x000eb00000000a00 */
[----:B0-----:R-:W0:Y:S01]  /*0950*/  @!P3 LDC.64 R12, c[0x0][0x238] ;  /* 0x00008e00ff0cbb82 */ /* 0x001e220000000a00 */
[----:B-1----:R-:W-:-:S02]  /*0960*/  CS2R R24, SRZ ;  /* 0x0000000000187805 */ /* 0x002fc4000001ff00 */
[----:B------:R-:W-:Y:S01]  /*0970*/  CS2R R20, SRZ ;  /* 0x0000000000147805 */ /* 0x000fe2000001ff00 */
[----:B------:R-:W-:-:S04]  /*0980*/  @!P2 IMAD.WIDE.U32 R22, R27, 0x2, R22 ;  /* 0x000000021b16a825 */ /* 0x000fc800078e0016 */
[C---:B------:R-:W-:Y:S01]  /*0990*/  @!P2 IMAD.WIDE.U32 R16, R27.reuse, 0x2, R16 ;  /* 0x000000021b10a825 */ /* 0x040fe200078e0010 */
[----:B------:R1:W3:Y:S03]  /*09a0*/  @!P2 LDG.E.S16 R25, desc[UR6][R22.64] ;  /* 0x000000061619a981 */ /* 0x0002e6000c1e1700 */
[----:B--2---:R-:W-:Y:S01]  /*09b0*/  @!P2 IMAD.WIDE.U32 R14, R27, 0x2, R14 ;  /* 0x000000021b0ea825 */ /* 0x004fe200078e000e */
[----:B------:R-:W-:Y:S01]  /*09c0*/  @!P1 IADD3 R27, R3, R26, RZ ;  /* 0x0000001a031b9210 */ /* 0x000fe20007ffe0ff */
[----:B------:R2:W3:Y:S02]  /*09d0*/  @!P2 LDG.E.S16 R21, desc[UR6][R16.64] ;  /* 0x000000061015a981 */ /* 0x0004e4000c1e1700 */
[----:B------:R-:W-:Y:S02]  /*09e0*/  @!P1 VIADD R26, R26, 0x80 ;  /* 0x000000801a1a9836 */ /* 0x000fe40000000000 */
[----:B------:R0:W3:Y:S03]  /*09f0*/  @!P2 LDG.E.S16 R24, desc[UR6][R14.64] ;  /* 0x000000060e18a981 */ /* 0x0000e6000c1e1700 */
[----:B------:R-:W-:-:S02]  /*0a00*/  ISETP.GE.AND P2, PT, R26, R5, PT ;  /* 0x000000051a00720c */ /* 0x000fc40003f46270 */
[----:B-1----:R-:W-:Y:S01]  /*0a10*/  CS2R R22, SRZ ;  /* 0x0000000000167805 */ /* 0x002fe2000001ff00 */
[C---:B------:R-:W-:Y:S01]  /*0a20*/  @!P3 IMAD.WIDE.U32 R28, R7.reuse, 0x2, R28 ;  /* 0x00000002071cb825 */ /* 0x040fe200078e001c */
[----:B--2---:R-:W1:Y:S03]  /*0a30*/  @!P1 LDC.64 R16, c[0x0][0x238] ;  /* 0x00008e00ff109b82 */ /* 0x004e660000000a00 */
[----:B0-----:R-:W-:Y:S01]  /*0a40*/  @!P3 IMAD.WIDE.U32 R12, R7, 0x2, R12 ;  /* 0x00000002070cb825 */ /* 0x001fe200078e000c */
[----:B------:R0:W2:Y:S04]  /*0a50*/  @!P3 LDG.E.S16 R23, desc[UR6][R28.64] ;  /* 0x000000061c17b981 */ /* 0x0000a8000c1e1700 */
[----:B------:R-:W1:Y:S08]  /*0a60*/  @!P1 LDC.64 R14, c[0x0][0x240] ;  /* 0x00009000ff0e9b82 */ /* 0x000e700000000a00 */
[----:B0-----:R-:W0:Y:S01]  /*0a70*/  @!P2 LDC.64 R28, c[0x0][0x240] ;  /* 0x00009000ff1cab82 */ /* 0x001e220000000a00 */
[----:B-1----:R-:W-:-:S05]  /*0a80*/  @!P1 IMAD.WIDE.U32 R14, R27, 0x2, R14 ;  /* 0x000000021b0e9825 */ /* 0x002fca00078e000e */
[----:B------:R-:W2:Y:S01]  /*0a90*/  @!P1 LDG.E.S16 R20, desc[UR6][R14.64] ;  /* 0x000000060e149981 */ /* 0x000ea2000c1e1700 */
[----:B------:R-:W-:-:S04]  /*0aa0*/  @!P1 IMAD.WIDE.U32 R16, R27, 0x2, R16 ;  /* 0x000000021b109825 */ /* 0x000fc800078e0010 */
[----:B----4-:R-:W-:Y:S02]  /*0ab0*/  @!P0 IMAD R9, R4, UR4, RZ ;  /* 0x0000000404098c24 */ /* 0x010fe4000f8e02ff */
[----:B-----5:R-:W-:-:S04]  /*0ac0*/  @!P0 IMAD R10, R10, UR5, RZ ;  /* 0x000000050a0a8c24 */ /* 0x020fc8000f8e02ff */
[----:B---3--:R-:W-:Y:S02]  /*0ad0*/  @!P0 IMAD R11, R10, R6, R9 ;  /* 0x000000060a0b8224 */ /* 0x008fe400078e0209 */
[----:B------:R-:W1:Y:S01]  /*0ae0*/  @!P3 LDC.64 R8, c[0x0][0x240] ;  /* 0x00009000ff08bb82 */ /* 0x000e620000000a00 */
[----:B------:R-:W-:Y:S02]  /*0af0*/  IMAD R4, R2, UR4, RZ ;  /* 0x0000000402047c24 */ /* 0x000fe4000f8e02ff */
[----:B------:R-:W-:-:S04]  /*0b00*/  IMAD R2, R18, UR5, RZ ;  /* 0x0000000512027c24 */ /* 0x000fc8000f8e02ff */
[----:B------:R-:W-:Y:S01]  /*0b10*/  IMAD R2, R2, R19, R4 ;  /* 0x0000001302027224 */ /* 0x000fe200078e0204 */
[----:B------:R-:W-:Y:S01]  /*0b20*/  HFMA2.MMA R4, -RZ, RZ, 0, 0 ;  /* 0x00000000ff047435 */ /* 0x000fe200000001ff */
[----:B------:R-:W3:Y:S01]  /*0b30*/  @!P1 LDC.64 R18, c[0x0][0x230] ;  /* 0x00008c00ff129b82 */ /* 0x000ee20000000a00 */
[----:B-1----:R-:W-:Y:S01]  /*0b40*/  @!P3 IMAD.WIDE.U32 R8, R7, 0x2, R8 ;  /* 0x000000020708b825 */ /* 0x002fe200078e0008 */
[----:B------:R-:W-:-:S07]  /*0b50*/  @!P2 IADD3 R7, R3, R26, RZ ;  /* 0x0000001a0307a210 */ /* 0x000fce0007ffe0ff */
[----:B------:R1:W4:Y:S04]  /*0b60*/  @!P3 LDG.E.S16 R4, desc[UR6][R12.64] ;  /* 0x000000060c04b981 */ /* 0x000328000c1e1700 */
[----:B------:R5:W4:Y:S01]  /*0b70*/  @!P3 LDG.E.S16 R22, desc[UR6][R8.64] ;  /* 0x000000060816b981 */ /* 0x000b22000c1e1700 */
[----:B------:R-:W-:Y:S01]  /*0b80*/  @!P2 IADD3 R26, R26, 0x80, RZ ;  /* 0x000000801a1aa810 */ /* 0x000fe20007ffe0ff */
[----:B-1----:R-:W1:Y:S03]  /*0b90*/  @!P2 LDC.64 R12, c[0x0][0x230] ;  /* 0x00008c00ff0cab82 */ /* 0x002e660000000a00 */
[----:B------:R-:W-:-:S05]  /*0ba0*/  ISETP.GE.AND P3, PT, R26, R5, PT ;  /* 0x000000051a00720c */ /* 0x000fca0003f66270 */
[----:B-----5:R-:W5:Y:S01]  /*0bb0*/  @!P2 LDC.64 R8, c[0x0][0x238] ;  /* 0x00008e00ff08ab82 */ /* 0x020f620000000a00 */
[----:B0-----:R-:W-:Y:S01]  /*0bc0*/  @!P2 IMAD.WIDE.U32 R28, R7, 0x2, R28 ;  /* 0x00000002071ca825 */ /* 0x001fe200078e001c */
[----:B------:R-:W-:-:S06]  /*0bd0*/  HFMA2.MMA R10, -RZ, RZ, 0, 0 ;  /* 0x00000000ff0a7435 */ /* 0x000fcc00000001ff */
[----:B------:R-:W0:Y:S01]  /*0be0*/  @!P3 LDC.64 R14, c[0x0][0x238] ;  /* 0x00008e00ff0ebb82 */ /* 0x000e220000000a00 */
[----:B------:R-:W-:Y:S01]  /*0bf0*/  MOV R6, RZ ;  /* 0x000000ff00067202 */ /* 0x000fe20000000f00 */
[----:B---3--:R-:W-:Y:S02]  /*0c00*/  @!P1 IMAD.WIDE.U32 R18, R27, 0x2, R18 ;  /* 0x000000021b129825 */ /* 0x008fe400078e0012 */
[----:B------:R3:W4:Y:S02]  /*0c10*/  @!P1 LDG.E.S16 R10, desc[UR6][R16.64] ;  /* 0x00000006100a9981 */ /* 0x000724000c1e1700 */
[C---:B-1----:R-:W-:Y:S02]  /*0c20*/  @!P2 IMAD.WIDE.U32 R12, R7.reuse, 0x2, R12 ;  /* 0x00000002070ca825 */ /* 0x042fe400078e000c */
[----:B------:R1:W4:Y:S01]  /*0c30*/  @!P1 LDG.E.S16 R6, desc[UR6][R18.64] ;  /* 0x0000000612069981 */ /* 0x000322000c1e1700 */
[----:B---3--:R-:W3:Y:S01]  /*0c40*/  @!P3 LDC.64 R16, c[0x0][0x230] ;  /* 0x00008c00ff10bb82 */ /* 0x008ee20000000a00 */
[----:B-----5:R-:W-:-:S04]  /*0c50*/  @!P2 IMAD.WIDE.U32 R8, R7, 0x2, R8 ;  /* 0x000000020708a825 */ /* 0x020fc800078e0008 */
[----:B------:R-:W-:-:S06]  /*0c60*/  IMAD.MOV.U32 R7, RZ, RZ, RZ ;  /* 0x000000ffff077224 */ /* 0x000fcc00078e00ff */
[----:B------:R5:W4:Y:S01]  /*0c70*/  @!P2 LDG.E.S16 R7, desc[UR6][R8.64] ;  /* 0x000000060807a981 */ /* 0x000b22000c1e1700 */
[----:B-1----:R-:W-:-:S06]  /*0c80*/  CS2R R18, SRZ ;  /* 0x0000000000127805 */ /* 0x002fcc000001ff00 */
[----:B------:R1:W4:Y:S01]  /*0c90*/  @!P2 LDG.E.S16 R18, desc[UR6][R28.64] ;  /* 0x000000061c12a981 */ /* 0x000322000c1e1700 */
[----:B-----5:R-:W-:-:S03]  /*0ca0*/  @!P3 IADD3 R9, R3, R26, RZ ;  /* 0x0000001a0309b210 */ /* 0x020fc60007ffe0ff */
[----:B------:R-:W5:Y:S01]  /*0cb0*/  @!P2 LDG.E.S16 R19, desc[UR6][R12.64] ;  /* 0x000000060c13a981 */ /* 0x000f62000c1e1700 */
[----:B------:R-:W-:-:S04]  /*0cc0*/  @!P3 IADD3 R26, R26, 0x80, RZ ;  /* 0x000000801a1ab810 */ /* 0x000fc80007ffe0ff */
[----:B------:R-:W-:Y:S01]  /*0cd0*/  ISETP.GE.AND P1, PT, R26, R5, PT ;  /* 0x000000051a00720c */ /* 0x000fe20003f26270 */
[----:B-1----:R-:W1:Y:S01]  /*0ce0*/  @!P3 LDC.64 R28, c[0x0][0x240] ;  /* 0x00009000ff1cbb82 */ /* 0x002e620000000a00 */
[----:B------:R-:W-:Y:S01]  /*0cf0*/  MOV R8, RZ ;  /* 0x000000ff00087202 */ /* 0x000fe20000000f00 */
[----:B0-----:R-:W-:-:S05]  /*0d00*/  @!P3 IMAD.WIDE.U32 R14, R9, 0x2, R14 ;  /* 0x00000002090eb825 */ /* 0x001fca00078e000e */
[----:B------:R0:W5:Y:S05]  /*0d10*/  @!P3 LDG.E.S16 R8, desc[UR6][R14.64] ;  /* 0x000000060e08b981 */ /* 0x00016a000c1e1700 */
[----:B0-----:R-:W0:Y:S01]  /*0d20*/  @!P1 LDC.64 R14, c[0x0][0x238] ;  /* 0x00008e00ff0e9b82 */ /* 0x001e220000000a00 */
[----:B------:R-:W-:Y:S01]  /*0d30*/  CS2R R12, SRZ ;  /* 0x00000000000c7805 */ /* 0x000fe2000001ff00 */
[----:B---3--:R-:W-:-:S05]  /*0d40*/  @!P3 IMAD.WIDE.U32 R16, R9, 0x2, R16 ;  /* 0x000000020910b825 */ /* 0x008fca00078e0010 */
[----:B------:R3:W5:Y:S01]  /*0d50*/  @!P3 LDG.E.S16 R13, desc[UR6][R16.64] ;  /* 0x00000006100db981 */ /* 0x000762000c1e1700 */
[----:B-1----:R-:W-:Y:S01]  /*0d60*/  @!P3 IMAD.WIDE.U32 R28, R9, 0x2, R28 ;  /* 0x00000002091cb825 */ /* 0x002fe200078e001c */
[----:B------:R-:W-:-:S04]  /*0d70*/  @!P1 IADD3 R9, R3, R26, RZ ;  /* 0x0000001a03099210 */ /* 0x000fc80007ffe0ff */
[----:B------:R0:W5:Y:S01]  /*0d80*/  @!P3 LDG.E.S16 R12, desc[UR6][R28.64] ;  /* 0x000000061c0cb981 */ /* 0x000162000c1e1700 */
[----:B---3--:R-:W1:Y:S01]  /*0d90*/  @!P1 LDC.64 R16, c[0x0][0x230] ;  /* 0x00008c00ff109b82 */ /* 0x008e620000000a00 */
[----:B0-----:R-:W-:-:S07]  /*0da0*/  @!P1 IMAD.WIDE.U32 R28, R9, 0x2, R14 ;  /* 0x00000002091c9825 */ /* 0x001fce00078e000e */
[----:B------:R-:W0:Y:S01]  /*0db0*/  @!P1 LDC.64 R14, c[0x0][0x240] ;  /* 0x00009000ff0e9b82 */ /* 0x000e220000000a00 */
[----:B------:R-:W-:-:S06]  /*0dc0*/  CS2R R26, SRZ ;  /* 0x00000000001a7805 */ /* 0x000fcc000001ff00 */
[----:B------:R-:W3:Y:S01]  /*0dd0*/  @!P1 LDG.E.S16 R27, desc[UR6][R28.64] ;  /* 0x000000061c1b9981 */ /* 0x000ee2000c1e1700 */
[----:B-1----:R-:W-:-:S05]  /*0de0*/  @!P1 IMAD.WIDE.U32 R16, R9, 0x2, R16 ;  /* 0x0000000209109825 */ /* 0x002fca00078e0010 */
[----:B------:R0:W3:Y:S02]  /*0df0*/  @!P1 LDG.E.S16 R26, desc[UR6][R16.64] ;  /* 0x00000006101a9981 */ /* 0x0000e4000c1e1700 */
[----:B0-----:R-:W-:Y:S01]  /*0e00*/  @!P1 IMAD.WIDE.U32 R16, R9, 0x2, R14 ;  /* 0x0000000209109825 */ /* 0x001fe200078e000e */
[----:B------:R-:W-:Y:S01]  /*0e10*/  HFMA2.MMA R9, -RZ, RZ, 0, 0 ;  /* 0x00000000ff097435 */ /* 0x000fe200000001ff */
[----:B------:R-:W0:Y:S09]  /*0e20*/  @!P0 LDC.64 R14, c[0x0][0x228] ;  /* 0x00008a00ff0e8b82 */ /* 0x000e320000000a00 */
[----:B------:R1:W3:Y:S01]  /*0e30*/  @!P1 LDG.E.S16 R9, desc[UR6][R16.64] ;  /* 0x0000000610099981 */ /* 0x0002e2000c1e1700 */
[----:B------:R-:W-:Y:S01]  /*0e40*/  @!P0 IADD3 R29, R3, R0, RZ ;  /* 0x00000000031d8210 */ /* 0x000fe20007ffe0ff */
[----:B------:R-:W-:-:S04]  /*0e50*/  @!P0 VIADD R0, R0, 0x80 ;  /* 0x0000008000008836 */ /* 0x000fc80000000000 */
[----:B0-----:R-:W-:-:S05]  /*0e60*/  @!P0 IMAD.WIDE.U32 R14, R29, 0x2, R14 ;  /* 0x000000021d0e8825 */ /* 0x001fca00078e000e */
[----:B------:R0:W-:Y:S01]  /*0e70*/  @!P0 STG.E.U16 desc[UR6][R14.64], R11 ;  /* 0x0000000b0e008986 */ /* 0x0001e2000c101506 */
[----:B------:R-:W-:Y:S01]  /*0e80*/  ISETP.GE.AND P0, PT, R0, R5, PT ;  /* 0x000000050000720c */ /* 0x000fe20003f06270 */
[----:B--2---:R-:W-:Y:S01]  /*0e90*/  IMAD R28, R23, UR4, RZ ;  /* 0x00000004171c7c24 */ /* 0x004fe2000f8e02ff */
[----:B------:R-:W-:Y:S01]  /*0ea0*/  BSSY B0, `(.L_x_13167) ;  /* 0x000003d000007945 */ /* 0x000fe20003800000 */
[----:B------:R-:W-:-:S03]  /*0eb0*/  IMAD R25, R25, UR4, RZ ;  /* 0x0000000419197c24 */ /* 0x000fc6000f8e02ff */
[----:B------:R-:W-:Y:S01]  /*0ec0*/  BSSY B1, `(.L_x_13168) ;  /* 0x0000034000017945 */ /* 0x000fe20003800000 */
[----:B------:R-:W-:-:S04]  /*0ed0*/  IMAD R21, R21, UR5, RZ ;  /* 0x0000000515157c24 */ /* 0x000fc8000f8e02ff */
[----:B------:R-:W-:Y:S02]  /*0ee0*/  IMAD R24, R21, R24, R25 ;  /* 0x0000001815187224 */ /* 0x000fe400078e0219 */
[----:B----4-:R-:W-:-:S04]  /*0ef0*/  IMAD R23, R4, UR5, RZ ;  /* 0x0000000504177c24 */ /* 0x010fc8000f8e02ff */
[----:B------:R-:W-:Y:S02]  /*0f00*/  IMAD R22, R23, R22, R28 ;  /* 0x0000001617167224 */ /* 0x000fe400078e021c */
[----:B-1----:R-:W-:Y:S02]  /*0f10*/  IMAD R17, R10, UR5, RZ ;  /* 0x000000050a117c24 */ /* 0x002fe4000f8e02ff */
[----:B------:R-:W-:-:S04]  /*0f20*/  IMAD R6, R6, UR4, RZ ;  /* 0x0000000406067c24 */ /* 0x000fc8000f8e02ff */
[----:B------:R-:W-:Y:S02]  /*0f30*/  IMAD R20, R17, R20, R6 ;  /* 0x0000001411147224 */ /* 0x000fe400078e0206 */
[----:B------:R-:W-:Y:S02]  /*0f40*/  IMAD R7, R7, UR5, RZ ;  /* 0x0000000507077c24 */ /* 0x000fe4000f8e02ff */
[----:B-----5:R-:W-:-:S04]  /*0f50*/  IMAD R19, R19, UR4, RZ ;  /* 0x0000000413137c24 */ /* 0x020fc8000f8e02ff */
[----:B------:R-:W-:Y:S02]  /*0f60*/  IMAD R18, R7, R18, R19 ;  /* 0x0000001207127224 */ /* 0x000fe400078e0213 */
[----:B0-----:R-:W-:Y:S02]  /*0f70*/  IMAD R11, R8, UR5, RZ ;  /* 0x00000005080b7c24 */ /* 0x001fe4000f8e02ff */
[----:B------:R-:W-:-:S04]  /*0f80*/  IMAD R13, R13, UR4, RZ ;  /* 0x000000040d0d7c24 */ /* 0x000fc8000f8e02ff */
[----:B------:R-:W-:Y:S02]  /*0f90*/  IMAD R12, R11, R12, R13 ;  /* 0x0000000c0b0c7224 */ /* 0x000fe400078e020d */
[----:B---3--:R-:W-:Y:S02]  /*0fa0*/  IMAD R4, R27, UR5, RZ ;  /* 0x000000051b047c24 */ /* 0x008fe4000f8e02ff */
[----:B------:R-:W-:-:S04]  /*0fb0*/  IMAD R26, R26, UR4, RZ ;  /* 0x000000041a1a7c24 */ /* 0x000fc8000f8e02ff */
[----:B------:R-:W-:Y:S01]  /*0fc0*/  IMAD R9, R4, R9, R26 ;  /* 0x0000000904097224 */ /* 0x000fe200078e021a */
[----:B------:R-:W-:Y:S06]  /*0fd0*/  @P0 BRA `(.L_x_13169) ;  /* 0x0000000000300947 */ /* 0x000fec0003800000 */
        /* <DEDUP_REMOVED lines=12> */
.L_x_13169:
[----:B------:R-:W-:-:S13]  /*10a0*/  ISETP.GE.AND P0, PT, R0, R5, PT ;  /* 0x000000050000720c */ /* 0x000fda0003f06270 */
[----:B------:R-:W-:Y:S05]  /*10b0*/  @P0 BRA `(.L_x_13171) ;  /* 0x0000000000300947 */ /* 0x000fea0003800000 */
[----:B0-----:R-:W0:Y:S01]  /*10c0*/  LDC.64 R6, c[0x0][0x228] ;  /* 0x00008a00ff067b82 */ /* 0x001e220000000a00 */
[----:B------:R-:W-:Y:S02]  /*10d0*/  IADD3 R11, R3, R0, RZ ;  /* 0x00000000030b7210 */ /* 0x000fe40007ffe0ff */
[----:B------:R-:W-:-:S03]  /*10e0*/  IADD3 R0, R0, 0x80, RZ ;  /* 0x0000008000007810 */ /* 0x000fc60007ffe0ff */
[----:B0-----:R-:W-:-:S05]  /*10f0*/  IMAD.WIDE.U32 R6, R11, 0x2, R6 ;  /* 0x000000020b067825 */ /* 0x001fca00078e0006 */
[----:B------:R1:W-:Y:S02]  /*1100*/  STG.E.U16 desc[UR6][R6.64], R22 ;  /* 0x0000001606007986 */ /* 0x0003e4000c101506 */
.L_x_13170:
[----:B------:R-:W-:-:S13]  /*1110*/  ISETP.GE.AND P0, PT, R0, R5, PT ;  /* 0x000000050000720c */ /* 0x000fda0003f06270 */
[----:B------:R-:W-:Y:S05]  /*1120*/  @P0 BRA `(.L_x_13172) ;  /* 0x0000000000340947 */ /* 0x000fea0003800000 */
[----:B01----:R-:W0:Y:S01]  /*1130*/  LDC.64 R6, c[0x0][0x228] ;  /* 0x00008a00ff067b82 */ /* 0x003e220000000a00 */
[----:B------:R-:W-:Y:S01]  /*1140*/  IMAD.IADD R11, R3, 0x1, R0 ;  /* 0x00000001030b7824 */ /* 0x000fe200078e0200 */
[----:B------:R-:W-:-:S03]  /*1150*/  IADD3 R0, R0, 0x80, RZ ;  /* 0x0000008000007810 */ /* 0x000fc60007ffe0ff */
[----:B0-----:R-:W-:-:S05]  /*1160*/  IMAD.WIDE.U32 R6, R11, 0x2, R6 ;  /* 0x000000020b067825 */ /* 0x001fca00078e0006 */
[----:B------:R1:W-:Y:S02]  /*1170*/  STG.E.U16 desc[UR6][R6.64], R20 ;  /* 0x0000001406007986 */ /* 0x0003e4000c101506 */
.L_x_13171:
        /* <DEDUP_REMOVED lines=8> */
.L_x_13172:
[----:B------:R-:W-:Y:S05]  /*1200*/  BSYNC B1 ;  /* 0x0000000000017941 */ /* 0x000fea0003800000 */
.L_x_13168:
[----:B------:R-:W-:-:S13]  /*1210*/  ISETP.GE.AND P0, PT, R0, R5, PT ;  /* 0x000000050000720c */ /* 0x000fda0003f06270 */
[----:B012---:R-:W0:Y:S01]  /*1220*/  @!P0 LDC.64 R6, c[0x0][0x228] ;  /* 0x00008a00ff068b82 */ /* 0x007e220000000a00 */
[----:B------:R-:W-:Y:S02]  /*1230*/  @!P0 IADD3 R11, R3, R0, RZ ;  /* 0x00000000030b8210 */ /* 0x000fe40007ffe0ff */
[----:B------:R-:W-:-:S03]  /*1240*/  @!P0 IADD3 R0, R0, 0x80, RZ ;  /* 0x0000008000008810 */ /* 0x000fc60007ffe0ff */
[----:B0-----:R-:W-:-:S05]  /*1250*/  @!P0 IMAD.WIDE.U32 R6, R11, 0x2, R6 ;  /* 0x000000020b068825 */ /* 0x001fca00078e0006 */
[----:B------:R2:W-:Y:S02]  /*1260*/  @!P0 STG.E.U16 desc[UR6][R6.64], R12 ;  /* 0x0000000c06008986 */ /* 0x0005e4000c101506 */
.L_x_13173:
[----:B------:R-:W-:Y:S05]  /*1270*/  BSYNC B0 ;  /* 0x0000000000007941 */ /* 0x000fea0003800000 */
.L_x_13167:
        /* <DEDUP_REMOVED lines=8> */
.L_x_13174:
        /* <DEDUP_REMOVED lines=16> */
.L_x_24172:


//--------------------- .text._ZN2at6native29vectorized_elementwise_kernelILi4EZZZNS0_54_GLOBAL__N__d8c5977b_16_LinearAlgebra_cu_7dd49032_297216addr_kernel_cudaERNS_14TensorIteratorERKN3c106ScalarES8_ENKUlvE_clEvENKUlvE3_clEvEUlsssE0_St5arrayIPcLm4EEEEviT0_T1_ --------------------------
	.section	.text._ZN2at6native29vectorized_elementwise_kernelILi4EZZZNS0_54_GLOBAL__N__d8c5977b_16_LinearAlgebra_cu_7dd49032_297216addr_kernel_cudaERNS_14TensorIteratorERKN3c106ScalarES8_ENKUlvE_clEvENKUlvE3_clEvEUlsssE0_St5arrayIPcLm4EEEEviT0_T1_,"ax",@progbits
	.align	128
        .global         _ZN2at6native29vectorized_elementwise_kernelILi4EZZZNS0_54_GLOBAL__N__d8c5977b_16_LinearAlgebra_cu_7dd49032_297216addr_kernel_cudaERNS_14TensorIteratorERKN3c106ScalarES8_ENKUlvE_clEvENKUlvE3_clEvEUlsssE0_St5arrayIPcLm4EEEEviT0_T1_
        .type           _ZN2at6native29vectorized_elementwise_kernelILi4EZZZNS0_54_GLOBAL__N__d8c5977b_16_LinearAlgebra_cu_7dd49032_297216addr_kernel_cudaERNS_14TensorIteratorERKN3c106ScalarES8_ENKUlvE_clEvENKUlvE3_clEvEUlsssE0_St5arrayIPcLm4EEEEviT0_T1_,@function
        .size           _ZN2at6native29vectorized_elementwise_kernelILi4EZZZNS0_54_GLOBAL__N__d8c5977b_16_LinearAlgebra_cu_7dd49032_297216addr_kernel_cudaERNS_14TensorIteratorERKN3c106ScalarES8_ENKUlvE_clEvENKUlvE3_clEvEUlsssE0_St5arrayIPcLm4EEEEviT0_T1_,(.L_x_24173 - _ZN2at6native29vectorized_elementwise_kernelILi4EZZZNS0_54_GLOBAL__N__d8c5977b_16_LinearAlgebra_cu_7dd49032_297216addr_kernel_cudaERNS_14TensorIteratorERKN3c106ScalarES8_ENKUlvE_clEvENKUlvE3_clEvEUlsssE0_St5arrayIPcLm4EEEEviT0_T1_)
        .other          _ZN2at6native29vectorized_elementwise_kernelILi4EZZZNS0_54_GLOBAL__N__d8c5977b_16_LinearAlgebra_cu_7dd49032_297216addr_kernel_cudaERNS_14TensorIteratorERKN3c106ScalarES8_ENKUlvE_clEvENKUlvE3_clEvEUlsssE0_St5arrayIPcLm4EEEEviT0_T1_,@"STO_CUDA_ENTRY STV_DEFAULT"
_ZN2at6native29vectorized_elementwise_kernelILi4EZZZNS0_54_GLOBAL__N__d8c5977b_16_LinearAlgebra_cu_7dd49032_297216addr_kernel_cudaERNS_14TensorIteratorERKN3c106ScalarES8_ENKUlvE_clEvENKUlvE3_clEvEUlsssE0_St5arrayIPcLm4EEEEviT0_T1_:
.text._ZN2at6native29vectorized_elementwise_kernelILi4EZZZNS0_54_GLOBAL__N__d8c5977b_16_LinearAlgebra_cu_7dd49032_297216addr_kernel_cudaERNS_14TensorIteratorERKN3c106ScalarES8_ENKUlvE_clEvENKUlvE3_clEvEUlsssE0_St5arrayIPcLm4EEEEviT0_T1_:
        /* <DEDUP_REMOVED lines=15> */
[----:B--2---:R-:W-:Y:S01]  /*00f0*/  IMAD.WIDE R4, R3, 0x2, R4 ;  /* 0x0000000203047825 */ /* 0x004fe200078e0204 */
[----:B------:R-:W2:Y:S03]  /*0100*/  LDG.E.64 R10, desc[UR6][R18.64] ;  /* 0x00000006120a7981 */ /* 0x000ea6000c1e1b00 */
[----:B------:R-:W-:-:S04]  /*0110*/  IMAD.WIDE.U32 R16, R0, 0x8, R4 ;  /* 0x0000000800107825 */ /* 0x000fc800078e0004 */
[----:B---3--:R-:W-:Y:S01]  /*0120*/  IMAD.WIDE R4, R3, 0x2, R8 ;  /* 0x0000000203047825 */ /* 0x008fe200078e0208 */
[----:B------:R-:W3:Y:S04]  /*0130*/  LDG.E.64 R14, desc[UR6][R16.64] ;  /* 0x00000006100e7981 */ /* 0x000ee8000c1e1b00 */
[----:B------:R0:W4:Y:S01]  /*0140*/  LDG.E.64 R8, desc[UR6][R16.64+0x400] ;  /* 0x0004000610087981 */ /* 0x000122000c1e1b00 */
[----:B------:R-:W-:-:S03]  /*0150*/  IMAD.WIDE.U32 R22, R0, 0x8, R4 ;  /* 0x0000000800167825 */ /* 0x000fc600078e0004 */
[----:B------:R-:W5:Y:S04]  /*0160*/  LDG.E.64 R4, desc[UR6][R18.64+0x400] ;  /* 0x0004000612047981 */ /* 0x000f68000c1e1b00 */
[----:B------:R-:W4:Y:S04]  /*0170*/  LDG.E.64 R12, desc[UR6][R22.64] ;  /* 0x00000006160c7981 */ /* 0x000f28000c1e1b00 */
[----:B------:R1:W5:Y:S01]  /*0180*/  LDG.E.64 R6, desc[UR6][R22.64+0x400] ;  /* 0x0004000616067981 */ /* 0x000362000c1e1b00 */
[----:B------:R-:W-:Y:S01]  /*0190*/  ULDC.U16 UR5, c[0x0][0x21a] ;  /* 0x0000868000057ab9 */ /* 0x000fe20000000400 */
[----:B------:R-:W-:-:S02]  /*01a0*/  UPRMT UR4, UR4, 0x9910, URZ ;  /* 0x0000991004047896 */ /* 0x000fc4000800003f */
[----:B------:R-:W-:Y:S01]  /*01b0*/  UPRMT UR5, UR5, 0x9910, URZ ;  /* 0x0000991005057896 */ /* 0x000fe2000800003f */
[C---:B--2---:R-:W-:Y:S02]  /*01c0*/  LOP3.LUT R20, R10.reuse, 0xffff, RZ, 0xc0, !PT ;  /* 0x0000ffff0a147812 */ /* 0x044fe400078ec0ff */
[----:B------:R-:W-:Y:S02]  /*01d0*/  PRMT R21, R10, 0x7732, RZ ;  /* 0x000077320a157816 */ /* 0x000fe400000000ff */
[C---:B0-----:R-:W-:Y:S02]  /*01e0*/  LOP3.LUT R16, R11.reuse, 0xffff, RZ, 0xc0, !PT ;  /* 0x0000ffff0b107812 */ /* 0x041fe400078ec0ff */
[----:B------:R-:W-:Y:S02]  /*01f0*/  PRMT R17, R11, 0x7732, RZ ;  /* 0x000077320b117816 */ /* 0x000fe400000000ff */
[----:B------:R-:W0:Y:S01]  /*0200*/  LDC.64 R10, c[0x0][0x228] ;  /* 0x00008a00ff0a7b82 */ /* 0x000e220000000a00 */
[----:B---3--:R-:W-:-:S02]  /*0210*/  PRMT R27, R15, 0x7732, RZ ;  /* 0x000077320f1b7816 */ /* 0x008fc400000000ff */
[C---:B------:R-:W-:Y:S02]  /*0220*/  PRMT R26, R14.reuse, 0x7732, RZ ;  /* 0x000077320e1a7816 */ /* 0x040fe400000000ff */
[----:B------:R-:W-:Y:S02]  /*0230*/  LOP3.LUT R24, R14, 0xffff, RZ, 0xc0, !PT ;  /* 0x0000ffff0e187812 */ /* 0x000fe400078ec0ff */
[----:B------:R-:W-:Y:S02]  /*0240*/  LOP3.LUT R25, R15, 0xffff, RZ, 0xc0, !PT ;  /* 0x0000ffff0f197812 */ /* 0x000fe400078ec0ff */
[----:B-1----:R-:W-:Y:S02]  /*0250*/  MOV R23, R27 ;  /* 0x0000001b00177202 */ /* 0x002fe40000000f00 */
[----:B------:R-:W-:Y:S01]  /*0260*/  MOV R22, R26 ;  /* 0x0000001a00167202 */ /* 0x000fe20000000f00 */
[----:B------:R-:W-:Y:S01]  /*0270*/  IMAD R15, R24, UR4, RZ ;  /* 0x00000004180f7c24 */ /* 0x000fe2000f8e02ff */
[----:B----4-:R-:W-:-:S02]  /*0280*/  LOP3.LUT R14, R12, 0xffff, RZ, 0xc0, !PT ;  /* 0x0000ffff0c0e7812 */ /* 0x010fc400078ec0ff */
[----:B------:R-:W-:Y:S01]  /*0290*/  PRMT R18, R12, 0x7732, RZ ;  /* 0x000077320c127816 */ /* 0x000fe200000000ff */
[----:B------:R-:W-:Y:S01]  /*02a0*/  IMAD R12, R20, UR5, RZ ;  /* 0x00000005140c7c24 */ /* 0x000fe2000f8e02ff */
[C---:B------:R-:W-:Y:S01]  /*02b0*/  LOP3.LUT R2, R13.reuse, 0xffff, RZ, 0xc0, !PT ;  /* 0x0000ffff0d027812 */ /* 0x040fe200078ec0ff */
[----:B------:R-:W-:Y:S01]  /*02c0*/  IMAD R16, R16, UR5, RZ ;  /* 0x0000000510107c24 */ /* 0x000fe2000f8e02ff */
[----:B------:R-:W-:Y:S01]  /*02d0*/  PRMT R19, R13, 0x7732, RZ ;  /* 0x000077320d137816 */ /* 0x000fe200000000ff */
[----:B------:R-:W-:Y:S02]  /*02e0*/  IMAD R13, R25, UR4, RZ ;  /* 0x00000004190d7c24 */ /* 0x000fe4000f8e02ff */
[----:B------:R-:W-:Y:S02]  /*02f0*/  IMAD R23, R23, UR4, RZ ;  /* 0x0000000417177c24 */ /* 0x000fe4000f8e02ff */
[----:B------:R-:W-:Y:S02]  /*0300*/  IMAD R20, R17, UR5, RZ ;  /* 0x0000000511147c24 */ /* 0x000fe4000f8e02ff */
[----:B------:R-:W-:-:S02]  /*0310*/  IMAD R22, R22, UR4, RZ ;  /* 0x0000000416167c24 */ /* 0x000fc4000f8e02ff */
[----:B------:R-:W-:Y:S02]  /*0320*/  IMAD R21, R21, UR5, RZ ;  /* 0x0000000515157c24 */ /* 0x000fe4000f8e02ff */
[----:B------:R-:W-:Y:S01]  /*0330*/  IMAD R12, R12, R14, R15 ;  /* 0x0000000e0c0c7224 */ /* 0x000fe200078e020f */
[----:B------:R-:W-:Y:S01]  /*0340*/  LOP3.LUT R14, R8, 0xffff, RZ, 0xc0, !PT ;  /* 0x0000ffff080e7812 */ /* 0x000fe200078ec0ff */
[----:B------:R-:W-:Y:S02]  /*0350*/  IMAD R2, R16, R2, R13 ;  /* 0x0000000210027224 */ /* 0x000fe400078e020d */
[----:B------:R-:W-:Y:S01]  /*0360*/  IMAD R15, R20, R19, R23 ;  /* 0x00000013140f7224 */ /* 0x000fe200078e0217 */
[----:B------:R-:W-:Y:S01]  /*0370*/  PRMT R19, R9, 0x7732, RZ ;  /* 0x0000773209137816 */ /* 0x000fe200000000ff */
[----:B------:R-:W-:Y:S01]  /*0380*/  IMAD R13, R21, R18, R22 ;  /* 0x00000012150d7224 */ /* 0x000fe200078e0216 */
[----:B------:R-:W-:Y:S01]  /*0390*/  PRMT R18, R8, 0x7732, RZ ;  /* 0x0000773208127816 */ /* 0x000fe200000000ff */
[----:B0-----:R-:W-:Y:S01]  /*03a0*/  IMAD.WIDE.U32 R10, R3, 0x2, R10 ;  /* 0x00000002030a7825 */ /* 0x001fe200078e000a */
[----:B-----5:R-:W-:-:S02]  /*03b0*/  PRMT R21, R5, 0x7732, RZ ;  /* 0x0000773205157816 */ /* 0x020fc400000000ff */
[----:B------:R-:W-:Y:S02]  /*03c0*/  LOP3.LUT R16, R9, 0xffff, RZ, 0xc0, !PT ;  /* 0x0000ffff09107812 */ /* 0x000fe400078ec0ff */
[C---:B------:R-:W-:Y:S02]  /*03d0*/  LOP3.LUT R3, R6.reuse, 0xffff, RZ, 0xc0, !PT ;  /* 0x0000ffff06037812 */ /* 0x040fe400078ec0ff */
[----:B------:R-:W-:Y:S01]  /*03e0*/  PRMT R20, R6, 0x7732, RZ ;  /* 0x0000773206147816 */ /* 0x000fe200000000ff */
[----:B------:R-:W-:Y:S01]  /*03f0*/  IMAD R6, R14, UR4, RZ ;  /* 0x000000040e067c24 */ /* 0x000fe2000f8e02ff */
[C---:B------:R-:W-:Y:S02]  /*0400*/  LOP3.LUT R8, R4.reuse, 0xffff, RZ, 0xc0, !PT ;  /* 0x0000ffff04087812 */ /* 0x040fe400078ec0ff */
[----:B------:R-:W-:Y:S02]  /*0410*/  PRMT R9, R4, 0x7732, RZ ;  /* 0x0000773204097816 */ /* 0x000fe400000000ff */
[----:B------:R-:W-:-:S02]  /*0420*/  LOP3.LUT R4, R7, 0xffff, RZ, 0xc0, !PT ;  /* 0x0000ffff07047812 */ /* 0x000fc400078ec0ff */
[----:B------:R-:W-:Y:S02]  /*0430*/  PRMT R22, R7, 0x7732, RZ ;  /* 0x0000773207167816 */ /* 0x000fe400000000ff */
[----:B------:R-:W-:Y:S02]  /*0440*/  MOV R14, R19 ;  /* 0x00000013000e7202 */ /* 0x000fe40000000f00 */
[----:B------:R-:W-:Y:S02]  /*0450*/  LOP3.LUT R17, R5, 0xffff, RZ, 0xc0, !PT ;  /* 0x0000ffff05117812 */ /* 0x000fe400078ec0ff */
[----:B------:R-:W-:Y:S02]  /*0460*/  MOV R7, R18 ;  /* 0x0000001200077202 */ /* 0x000fe40000000f00 */
[----:B------:R-:W-:Y:S01]  /*0470*/  MOV R19, R21 ;  /* 0x0000001500137202 */ /* 0x000fe20000000f00 */
[----:B------:R-:W-:Y:S01]  /*0480*/  IMAD R5, R16, UR4, RZ ;  /* 0x0000000410057c24 */ /* 0x000fe2000f8e02ff */
[----:B------:R-:W-:Y:S01]  /*0490*/  MOV R16, R20 ;  /* 0x0000001400107202 */ /* 0x000fe20000000f00 */
[----:B------:R-:W-:-:S02]  /*04a0*/  IMAD R18, R14, UR4, RZ ;  /* 0x000000040e127c24 */ /* 0x000fc4000f8e02ff */
[----:B------:R-:W-:Y:S02]  /*04b0*/  IMAD R8, R8, UR5, RZ ;  /* 0x0000000508087c24 */ /* 0x000fe4000f8e02ff */
[----:B------:R-:W-:Y:S02]  /*04c0*/  IMAD R17, R17, UR5, RZ ;  /* 0x0000000511117c24 */ /* 0x000fe4000f8e02ff */
[----:B------:R-:W-:Y:S02]  /*04d0*/  IMAD.MOV.U32 R20, RZ, RZ, R22 ;  /* 0x000000ffff147224 */ /* 0x000fe400078e0016 */
[----:B------:R-:W-:Y:S02]  /*04e0*/  IMAD R7, R7, UR4, RZ ;  /* 0x0000000407077c24 */ /* 0x000fe4000f8e02ff */
[----:B------:R-:W-:Y:S02]  /*04f0*/  IMAD R14, R9, UR5, RZ ;  /* 0x00000005090e7c24 */ /* 0x000fe4000f8e02ff */
[----:B------:R-:W-:-:S02]  /*0500*/  IMAD R19, R19, UR5, RZ ;  /* 0x0000000513137c24 */ /* 0x000fc4000f8e02ff */
[----:B------:R-:W-:Y:S02]  /*0510*/  IMAD R3, R8, R3, R6 ;  /* 0x0000000308037224 */ /* 0x000fe400078e0206 */
[----:B------:R-:W-:Y:S02]  /*0520*/  IMAD R4, R17, R4, R5 ;  /* 0x0000000411047224 */ /* 0x000fe400078e0205 */
[----:B------:R-:W-:Y:S02]  /*0530*/  IMAD R14, R14, R16, R7 ;  /* 0x000000100e0e7224 */ /* 0x000fe400078e0207 */
[----:B------:R-:W-:Y:S01]  /*0540*/  IMAD R19, R19, R20, R18 ;  /* 0x0000001413137224 */ /* 0x000fe200078e0212 */
[----:B------:R-:W-:Y:S01]  /*0550*/  PRMT R12, R12, 0x5410, R13 ;  /* 0x000054100c0c7816 */ /* 0x000fe2000000000d */
[----:B------:R-:W-:Y:S01]  /*0560*/  IMAD.WIDE R10, R0, 0x8, R10 ;  /* 0x00000008000a7825 */ /* 0x000fe200078e020a */
[----:B------:R-:W-:Y:S02]  /*0570*/  PRMT R13, R2, 0x5410, R15 ;  /* 0x00005410020d7816 */ /* 0x000fe4000000000f */
[----:B------:R-:W-:-:S02]  /*0580*/  PRMT R14, R3, 0x5410, R14 ;  /* 0x00005410030e7816 */ /* 0x000fc4000000000e */
[----:B------:R-:W-:Y:S01]  /*0590*/  PRMT R15, R4, 0x5410, R19 ;  /* 0x00005410040f7816 */ /* 0x000fe20000000013 */
[----:B------:R-:W-:Y:S04]  /*05a0*/  STG.E.64 desc[UR6][R10.64], R12 ;  /* 0x0000000c0a007986 */ /* 0x000fe8000c101b06 */
[----:B------:R-:W-:Y:S01]  /*05b0*/  STG.E.64 desc[UR6][R10.64+0x400], R14 ;  /* 0x0004000e0a007986 */ /* 0x000fe2000c101b06 */
[----:B------:R-:W-:Y:S05]  /*05c0*/  EXIT ;  /* 0x000000000000794d */ /* 0x000fea0003800000 */
.L_x_13175:
[----:B------:R-:W0:Y:S01]  /*05d0*/  S2R R0, SR_TID.X ;  /* 0x0000000000007919 */ /* 0x000e220000002100 */
[----:B------:R-:W-:Y:S01]  /*05e0*/  HFMA2.MMA R4, -RZ, RZ, 0, 0 ;  /* 0x00000000ff047435 */ /* 0x000fe200000001ff */
[----:B------:R-:W-:Y:S01]  /*05f0*/  MOV R10, RZ ;  /* 0x000000ff000a7202 */ /* 0x000fe20000000f00 */
[----:B------:R-:W-:Y:S01]  /*0600*/  IMAD.MOV.U32 R2, RZ, RZ, RZ ;  /* 0x000000ffff027224 */ /* 0x000fe200078e00ff */
[----:B------:R-:W-:Y:S01]  /*0610*/  ULDC.U16 UR4, c[0x0][0x218] ;  /* 0x0000860000047ab9 */ /* 0x000fe20000000400 */
        /* <DEDUP_REMOVED lines=8> */
[----:B------:R-:W-:-:S06]  /*06a0*/  @!P1 IADD3 R19, R3, R26, RZ ;  /* 0x0000001a03139210 */ /* 0x000fcc0007ffe0ff */
        /* <DEDUP_REMOVED lines=9> */
[----:B------:R-:W-:-:S10]  /*0740*/  HFMA2.MMA R6, -RZ, RZ, 0, 0 ;  /* 0x00000000ff067435 */ /* 0x000fd400000001ff */
[----:B------:R2:W3:Y:S01]  /*0750*/  @!P0 LDG.E.S16 R6, desc[UR6][R14.64] ;  /* 0x000000060e068981 */ /* 0x0004e2000c1e1700 */
[----:B0-----:R-:W-:-:S04]  /*0760*/  @!P1 IMAD.WIDE.U32 R12, R19, 0x2, R12 ;  /* 0x00000002130c9825 */ /* 0x001fc800078e000c */
[----:B-1----:R-:W-:Y:S01]  /*0770*/  @!P1 IMAD.WIDE.U32 R8, R19, 0x2, R8 ;  /* 0x0000000213089825 */ /* 0x002fe200078e0008 */
[----:B------:R-:W-:Y:S01]  /*0780*/  CS2R R18, SRZ ;  /* 0x0000000000127805 */ /* 0x000fe2000001ff00 */
[----:B------:R0:W3:Y:S05]  /*0790*/  @!P1 LDG.E.S16 R2, desc[UR6][R12.64] ;  /* 0x000000060c029981 */ /* 0x0000ea000c1e1700 */
[----:B------:R-:W3:Y:S04]  /*07a0*/  @!P1 LDG.E.S16 R18, desc[UR6][R8.64] ;  /* 0x0000000608129981 */ /* 0x000ee8000c1e1700 */
[----:B------:R1:W3:Y:S01]  /*07b0*/  @!P1 LDG.E.S16 R19, desc[UR6][R24.64] ;  /* 0x0000000618139981 */ /* 0x0002e2000c1e1700 */
[----:B------:R-:W-:-:S04]  /*07c0*/  @!P1 IADD3 R26, R26, 0x80, RZ ;  /* 0x000000801a1a9810 */ /* 0x000fc80007ffe0ff */
        /* <DEDUP_REMOVED lines=21> */
[----:B------:R2:W3:Y:S03]  /*0920*/  @!P2 LDG.E.S16 R21, desc[UR6][R16.64] ;  /* 0x000000061015a981 */ /* 0x0004e6000c1e1700 */
[----:B------:R-:W-:Y:S01]  /*0930*/  @!P1 IMAD.IADD R27, R3, 0x1, R26 ;  /* 0x00000001031b9824 */ /* 0x000fe200078e021a */
[----:B------:R-:W-:Y:S01]  /*0940*/  @!P1 IADD3 R26, R26, 0x80, RZ ;  /* 0x000000801a1a9810 */ /* 0x000fe20007ffe0ff */
        /* <DEDUP_REMOVED lines=21> */
[----:B-1----:R-:W-:-:S08]  /*0aa0*/  @!P3 IMAD.WIDE.U32 R8, R7, 0x2, R8 ;  /* 0x000000020708b825 */ /* 0x002fd000078e0008 */
[----:B------:R1:W4:Y:S01]  /*0ab0*/  @!P3 LDG.E.S16 R4, desc[UR6][R12.64] ;  /* 0x000000060c04b981 */ /* 0x000322000c1e1700 */
[----:B------:R-:W-:-:S03]  /*0ac0*/  @!P2 IADD3 R7, R3, R26, RZ ;  /* 0x0000001a0307a210 */ /* 0x000fc60007ffe0ff */
        /* <DEDUP_REMOVED lines=83> */
.L_x_13178:
[----:B------:R-:W-:-:S13]  /*1000*/  ISETP.GE.AND P0, PT, R0, R5, PT ;  /* 0x000000050000720c */ /* 0x000fda0003f06270 */
[----:B------:R-:W-:Y:S05]  /*1010*/  @P0 BRA `(.L_x_13180) ;  /* 0x0000000000300947 */ /* 0x000fea0003800000 */
[----:B0-----:R-:W0:Y:S01]  /*1020*/  LDC.64 R6, c[0x0][0x228] ;  /* 0x00008a00ff067b82 */ /* 0x001e220000000a00 */
[----:B------:R-:W-:Y:S02]  /*1030*/  IADD3 R11, R3, R0, RZ ;  /* 0x00000000030b7210 */ /* 0x000fe40007ffe0ff */
[----:B------:R-:W-:-:S03]  /*1040*/  IADD3 R0, R0, 0x80, RZ ;  /* 0x0000008000007810 */ /* 0x000fc60007ffe0ff */
[----:B0-----:R-:W-:-:S05]  /*1050*/  IMAD.WIDE.U32 R6, R11, 0x2, R6 ;  /* 0x000000020b067825 */ /* 0x001fca00078e0006 */
[----:B------:R1:W-:Y:S02]  /*1060*/  STG.E.U16 desc[UR6][R6.64], R22 ;  /* 0x0000001606007986 */ /* 0x0003e4000c101506 */
.L_x_13179:
[----:B------:R-:W-:-:S13]  /*1070*/  ISETP.GE.AND P0, PT, R0, R5, PT ;  /* 0x000000050000720c */ /* 0x000fda0003f06270 */
[----:B------:R-:W-:Y:S05]  /*1080*/  @P0 BRA `(.L_x_13181) ;  /* 0x0000000000340947 */ /* 0x000fea0003800000 */
[----:B01----:R-:W0:Y:S01]  /*1090*/  LDC.64 R6, c[0x0][0x228] ;  /* 0x00008a00ff067b82 */ /* 0x003e220000000a00 */
[----:B------:R-:W-:Y:S01]  /*10a0*/  IMAD.IADD R11, R3, 0x1, R0 ;  /* 0x00000001030b7824 */ /* 0x000fe200078e0200 */
[----:B------:R-:W-:-:S03]  /*10b0*/  IADD3 R0, R0, 0x80, RZ ;  /* 0x0000008000007810 */ /* 0x000fc60007ffe0ff */
[----:B0-----:R-:W-:-:S05]  /*10c0*/  IMAD.WIDE.U32 R6, R11, 0x2, R6 ;  /* 0x000000020b067825 */ /* 0x001fca00078e0006 */
[----:B------:R1:W-:Y:S02]  /*10d0*/  STG.E.U16 desc[UR6][R6.64], R20 ;  /* 0x0000001406007986 */ /* 0x0003e4000c101506 */
.L_x_13180:
        /* <DEDUP_REMOVED lines=8> */
.L_x_13181:
[----:B------:R-:W-:Y:S05]  /*1160*/  BSYNC B1 ;  /* 0x0000000000017941 */ /* 0x000fea0003800000 */
.L_x_13177:
[----:B------:R-:W-:-:S13]  /*1170*/  ISETP.GE.AND P0, PT, R0, R5, PT ;  /* 0x000000050000720c */ /* 0x000fda0003f06270 */
[----:B012---:R-:W0:Y:S01]  /*1180*/  @!P0 LDC.64 R6, c[0x0][0x228] ;  /* 0x00008a00ff068b82 */ /* 0x007e220000000a00 */
[----:B------:R-:W-:Y:S02]  /*1190*/  @!P0 IADD3 R11, R3, R0, RZ ;  /* 0x00000000030b8210 */ /* 0x000fe40007ffe0ff */
[----:B------:R-:W-:-:S03]  /*11a0*/  @!P0 IADD3 R0, R0, 0x80, RZ ;  /* 0x0000008000008810 */ /* 0x000fc60007ffe0ff */
[----:B0-----:R-:W-:-:S05]  /*11b0*/  @!P0 IMAD.WIDE.U32 R6, R11, 0x2, R6 ;  /* 0x000000020b068825 */ /* 0x001fca00078e0006 */
[----:B------:R2:W-:Y:S02]  /*11c0*/  @!P0 STG.E.U16 desc[UR6][R6.64], R12 ;  /* 0x0000000c06008986 */ /* 0x0005e4000c101506 */
.L_x_13182:
[----:B------:R-:W-:Y:S05]  /*11d0*/  BSYNC B0 ;  /* 0x0000000000007941 */ /* 0x000fea0003800000 */
.L_x_13176:
        /* <DEDUP_REMOVED lines=8> */
.L_x_13183:
        /* <DEDUP_REMOVED lines=10> */
.L_x_24173:


//--------------------- .text._ZN2at6native29vectorized_elementwise_kernelILi8EZZZNS0_54_GLOBAL__N__d8c5977b_16_LinearAlgebra_cu_7dd49032_297216addr_kernel_cudaERNS_14TensorIteratorERKN3c106ScalarES8_ENKUlvE_clEvENKUlvE3_clEvEUlsssE0_St5arrayIPcLm4EEEEviT0_T1_ --------------------------
	.section	.text._ZN2at6native29vectorized_elementwise_kernelILi8EZZZNS0_54_GLOBAL__N__d8c5977b_16_LinearAlgebra_cu_7dd49032_297216addr_kernel_cudaERNS_14TensorIteratorERKN3c106ScalarES8_ENKUlvE_clEvENKUlvE3_clEvEUlsssE0_St5arrayIPcLm4EEEEviT0_T1_,"ax",@progbits
	.align	128
        .global         _ZN2at6native29vectorized_elementwise_kernelILi8EZZZNS0_54_GLOBAL__N__d8c5977b_16_LinearAlgebra_cu_7dd49032_297216addr_kernel_cudaERNS_14TensorIteratorERKN3c106ScalarES8_ENKUlvE_clEvENKUlvE3_clEvEUlsssE0_St5arrayIPcLm4EEEEviT0_T1_
        .type           _ZN2at6native29vectorized_elementwise_kernelILi8EZZZNS0_54_GLOBAL__N__d8c5977b_16_LinearAlgebra_cu_7dd49032_297216addr_kernel_cudaERNS_14TensorIteratorERKN3c106ScalarES8_ENKUlvE_clEvENKUlvE3_clEvEUlsssE0_St5arrayIPcLm4EEEEviT0_T1_,@function
        .size           _ZN2at6native29vectorized_elementwise_kernelILi8EZZZNS0_54_GLOBAL__N__d8c5977b_16_LinearAlgebra_cu_7dd49032_297216addr_kernel_cudaERNS_14TensorIteratorERKN3c106ScalarES8_ENKUlvE_clEvENKUlvE3_clEvEUlsssE0_St5arrayIPcLm4EEEEviT0_T1_,(.L_x_24174 - _ZN2at6native29vectorized_elementwise_kernelILi8EZZZNS0_54_GLOBAL__N__d8c5977b_16_LinearAlgebra_cu_7dd49032_297216addr_kernel_cudaERNS_14TensorIteratorERKN3c106ScalarES8_ENKUlvE_clEvENKUlvE3_clEvEUlsssE0_St5arrayIPcLm4EEEEviT0_T1_)
        .other          _ZN2at6native29vectorized_elementwise_kernelILi8EZZZNS0_54_GLOBAL__N__d8c5977b_16_LinearAlgebra_cu_7dd49032_297216addr_kernel_cudaERNS_14TensorIteratorERKN3c106ScalarES8_ENKUlvE_clEvENKUlvE3_clEvEUlsssE0_St5arrayIPcLm4EEEEviT0_T1_,@"STO_CUDA_ENTRY STV_DEFAULT"
_ZN2at6native29vectorized_elementwise_kernelILi8EZZZNS0_54_GLOBAL__N__d8c5977b_16_LinearAlgebra_cu_7dd49032_297216addr_kernel_cudaERNS_14TensorIteratorERKN3c106ScalarES8_ENKUlvE_clEvENKUlvE3_clEvEUlsssE0_St5arrayIPcLm4EEEEviT0_T1_:
.text._ZN2at6native29vectorized_elementwise_kernelILi8EZZZNS0_54_GLOBAL__N__d8c5977b_16_LinearAlgebra_cu_7dd49032_297216addr_kernel_cudaERNS_14TensorIteratorERKN3c106ScalarES8_ENKUlvE_clEvENKUlvE3_clEvEUlsssE0_St5arrayIPcLm4EEEEviT0_T1_:
        /* <DEDUP_REMOVED lines=15> */
[C---:B--2---:R-:W-:Y:S02]  /*00f0*/  IMAD.WIDE R6, R3.reuse, 0x2, R6 ;  /* 0x0000000203067825 */ /* 0x044fe400078e0206 */
[----:B------:R-:W2:Y:S02]  /*0100*/  LDG.E.128 R12, desc[UR6][R12.64] ;  /* 0x000000060c0c7981 */ /* 0x000ea4000c1e1d00 */
[----:B---3--:R-:W-:-:S04]  /*0110*/  IMAD.WIDE R8, R3, 0x2, R8 ;  /* 0x0000000203087825 */ /* 0x008fc800078e0208 */
[----:B------:R-:W-:-:S04]  /*0120*/  IMAD.WIDE.U32 R6, R0, 0x10, R6 ;  /* 0x0000001000067825 */ /* 0x000fc800078e0006 */
[----:B------:R-:W-:Y:S02]  /*0130*/  IMAD.WIDE.U32 R8, R0, 0x10, R8 ;  /* 0x0000001000087825 */ /* 0x000fe400078e0008 */
[----:B------:R-:W3:Y:S04]  /*0140*/  LDG.E.128 R4, desc[UR6][R6.64] ;  /* 0x0000000606047981 */ /* 0x000ee8000c1e1d00 */
[----:B------:R-:W4:Y:S01]  /*0150*/  LDG.E.128 R8, desc[UR6][R8.64] ;  /* 0x0000000608087981 */ /* 0x000f22000c1e1d00 */
[----:B------:R-:W-:Y:S01]  /*0160*/  ULDC.U16 UR5, c[0x0][0x21a] ;  /* 0x0000868000057ab9 */ /* 0x000fe20000000400 */
[----:B------:R-:W-:Y:S02]  /*0170*/  UPRMT UR4, UR4, 0x9910, URZ ;  /* 0x0000991004047896 */ /* 0x000fe4000800003f */
[----:B------:R-:W-:Y:S01]  /*0180*/  UPRMT UR5, UR5, 0x9910, URZ ;  /* 0x0000991005057896 */ /* 0x000fe2000800003f */
[----:B--2---:R-:W-:-:S02]  /*0190*/  LOP3.LUT R16, R13, 0xffff, RZ, 0xc0, !PT ;  /* 0x0000ffff0d107812 */ /* 0x004fc400078ec0ff */
[----:B------:R-:W-:-:S03]  /*01a0*/  PRMT R2, R13, 0x7732, RZ ;  /* 0x000077320d027816 */ /* 0x000fc600000000ff */
[----:B------:R-:W-:Y:S01]  /*01b0*/  IMAD R16, R16, UR4, RZ ;  /* 0x0000000410107c24 */ /* 0x000fe2000f8e02ff */
[----:B---3--:R-:W-:Y:S02]  /*01c0*/  LOP3.LUT R13, R5, 0xffff, RZ, 0xc0, !PT ;  /* 0x0000ffff050d7812 */ /* 0x008fe400078ec0ff */
[----:B----4-:R-:W-:-:S03]  /*01d0*/  LOP3.LUT R21, R9, 0xffff, RZ, 0xc0, !PT ;  /* 0x0000ffff09157812 */ /* 0x010fc600078ec0ff */
[----:B------:R-:W-:Y:S01]  /*01e0*/  IMAD R13, R13, UR5, RZ ;  /* 0x000000050d0d7c24 */ /* 0x000fe2000f8e02ff */
[C---:B------:R-:W-:Y:S02]  /*01f0*/  LOP3.LUT R20, R12.reuse, 0xffff, RZ, 0xc0, !PT ;  /* 0x0000ffff0c147812 */ /* 0x040fe400078ec0ff */
[----:B------:R-:W-:Y:S01]  /*0200*/  PRMT R17, R12, 0x7732, RZ ;  /* 0x000077320c117816 */ /* 0x000fe200000000ff */
[----:B------:R-:W-:Y:S02]  /*0210*/  IMAD R16, R13, R21, R16 ;  /* 0x000000150d107224 */ /* 0x000fe400078e0210 */
[----:B------:R-:W0:Y:S01]  /*0220*/  LDC.64 R12, c[0x0][0x228] ;  /* 0x00008a00ff0c7b82 */ /* 0x000e220000000a00 */
[----:B------:R-:W-:Y:S02]  /*0230*/  LOP3.LUT R22, R6, 0xffff, RZ, 0xc0, !PT ;  /* 0x0000ffff06167812 */ /* 0x000fe400078ec0ff */
[----:B------:R-:W-:Y:S02]  /*0240*/  LOP3.LUT R18, R14, 0xffff, RZ, 0xc0, !PT ;  /* 0x0000ffff0e127812 */ /* 0x000fe400078ec0ff */
[----:B------:R-:W-:Y:S01]  /*0250*/  LOP3.LUT R19, R15, 0xffff, RZ, 0xc0, !PT ;  /* 0x0000ffff0f137812 */ /* 0x000fe200078ec0ff */
[----:B------:R-:W-:Y:S01]  /*0260*/  IMAD R23, R22, UR5, RZ ;  /* 0x0000000516177c24 */ /* 0x000fe2000f8e02ff */
[----:B------:R-:W-:Y:S01]  /*0270*/  LOP3.LUT R24, R10, 0xffff, RZ, 0xc0, !PT ;  /* 0x0000ffff0a187812 */ /* 0x000fe200078ec0ff */
[----:B------:R-:W-:Y:S01]  /*0280*/  IMAD R18, R18, UR4, RZ ;  /* 0x0000000412127c24 */ /* 0x000fe2000f8e02ff */
[----:B------:R-:W-:-:S02]  /*0290*/  PRMT R14, R14, 0x7732, RZ ;  /* 0x000077320e0e7816 */ /* 0x000fc400000000ff */
[----:B------:R-:W-:Y:S02]  /*02a0*/  PRMT R5, R5, 0x7732, RZ ;  /* 0x0000773205057816 */ /* 0x000fe400000000ff */
[----:B------:R-:W-:Y:S02]  /*02b0*/  LOP3.LUT R21, R7, 0xffff, RZ, 0xc0, !PT ;  /* 0x0000ffff07157812 */ /* 0x000fe400078ec0ff */
[----:B------:R-:W-:Y:S02]  /*02c0*/  LOP3.LUT R22, R4, 0xffff, RZ, 0xc0, !PT ;  /* 0x0000ffff04167812 */ /* 0x000fe400078ec0ff */
[----:B------:R-:W-:Y:S02]  /*02d0*/  PRMT R15, R15, 0x7732, RZ ;  /* 0x000077320f0f7816 */ /* 0x000fe400000000ff */
[----:B------:R-:W-:Y:S02]  /*02e0*/  PRMT R6, R6, 0x7732, RZ ;  /* 0x0000773206067816 */ /* 0x000fe400000000ff */
[----:B------:R-:W-:-:S02]  /*02f0*/  PRMT R7, R7, 0x7732, RZ ;  /* 0x0000773207077816 */ /* 0x000fc400000000ff */
[----:B------:R-:W-:Y:S01]  /*0300*/  PRMT R4, R4, 0x7732, RZ ;  /* 0x0000773204047816 */ /* 0x000fe200000000ff */
[----:B------:R-:W-:Y:S01]  /*0310*/  IMAD R18, R23, R24, R18 ;  /* 0x0000001817127224 */ /* 0x000fe200078e0212 */
[----:B------:R-:W-:Y:S01]  /*0320*/  PRMT R9, R9, 0x7732, RZ ;  /* 0x0000773209097816 */ /* 0x000fe200000000ff */
[----:B------:R-:W-:Y:S01]  /*0330*/  IMAD R25, R19, UR4, RZ ;  /* 0x0000000413197c24 */ /* 0x000fe2000f8e02ff */
[----:B------:R-:W-:Y:S01]  /*0340*/  PRMT R10, R10, 0x7732, RZ ;  /* 0x000077320a0a7816 */ /* 0x000fe200000000ff */
[----:B------:R-:W-:Y:S01]  /*0350*/  IMAD R26, R20, UR4, RZ ;  /* 0x00000004141a7c24 */ /* 0x000fe2000f8e02ff */
[----:B------:R-:W-:Y:S01]  /*0360*/  LOP3.LUT R24, R11, 0xffff, RZ, 0xc0, !PT ;  /* 0x0000ffff0b187812 */ /* 0x000fe200078ec0ff */
[----:B0-----:R-:W-:Y:S01]  /*0370*/  IMAD.WIDE.U32 R12, R3, 0x2, R12 ;  /* 0x00000002030c7825 */ /* 0x001fe200078e000c */
[----:B------:R-:W-:Y:S02]  /*0380*/  LOP3.LUT R23, R8, 0xffff, RZ, 0xc0, !PT ;  /* 0x0000ffff08177812 */ /* 0x000fe400078ec0ff */
[----:B------:R-:W-:Y:S01]  /*0390*/  PRMT R19, R11, 0x7732, RZ ;  /* 0x000077320b137816 */ /* 0x000fe200000000ff */
[----:B------:R-:W-:Y:S01]  /*03a0*/  IMAD R2, R2, UR4, RZ ;  /* 0x0000000402027c24 */ /* 0x000fe2000f8e02ff */
[----:B------:R-:W-:Y:S01]  /*03b0*/  PRMT R20, R8, 0x7732, RZ ;  /* 0x0000773208147816 */ /* 0x000fe200000000ff */
[----:B------:R-:W-:-:S02]  /*03c0*/  IMAD R3, R14, UR4, RZ ;  /* 0x000000040e037c24 */ /* 0x000fc4000f8e02ff */
[----:B------:R-:W-:Y:S02]  /*03d0*/  IMAD R5, R5, UR5, RZ ;  /* 0x0000000505057c24 */ /* 0x000fe4000f8e02ff */
[----:B------:R-:W-:Y:S02]  /*03e0*/  IMAD R21, R21, UR5, RZ ;  /* 0x0000000515157c24 */ /* 0x000fe4000f8e02ff */
[----:B------:R-:W-:Y:S02]  /*03f0*/  IMAD R22, R22, UR5, RZ ;  /* 0x0000000516167c24 */ /* 0x000fe4000f8e02ff */
[----:B------:R-:W-:Y:S02]  /*0400*/  IMAD R14, R15, UR4, RZ ;  /* 0x000000040f0e7c24 */ /* 0x000fe4000f8e02ff */
[----:B------:R-:W-:Y:S02]  /*0410*/  IMAD R17, R17, UR4, RZ ;  /* 0x0000000411117c24 */ /* 0x000fe4000f8e02ff */
[----:B------:R-:W-:-:S02]  /*0420*/  IMAD R6, R6, UR5, RZ ;  /* 0x0000000506067c24 */ /* 0x000fc4000f8e02ff */
[----:B------:R-:W-:Y:S02]  /*0430*/  IMAD R7, R7, UR5, RZ ;  /* 0x0000000507077c24 */ /* 0x000fe4000f8e02ff */
[----:B------:R-:W-:Y:S02]  /*0440*/  IMAD R4, R4, UR5, RZ ;  /* 0x0000000504047c24 */ /* 0x000fe4000f8e02ff */
[----:B------:R-:W-:Y:S02]  /*0450*/  IMAD R5, R5, R9, R2 ;  /* 0x0000000905057224 */ /* 0x000fe400078e0202 */
[----:B------:R-:W-:Y:S02]  /*0460*/  IMAD R8, R21, R24, R25 ;  /* 0x0000001815087224 */ /* 0x000fe400078e0219 */
[----:B------:R-:W-:Y:S02]  /*0470*/  IMAD R11, R22, R23, R26 ;  /* 0x00000017160b7224 */ /* 0x000fe400078e021a */
[----:B------:R-:W-:-:S02]  /*0480*/  IMAD R3, R6, R10, R3 ;  /* 0x0000000a06037224 */ /* 0x000fc400078e0203 */
[----:B------:R-:W-:Y:S02]  /*0490*/  IMAD R19, R7, R19, R14 ;  /* 0x0000001307137224 */ /* 0x000fe400078e020e */
[----:B------:R-:W-:Y:S01]  /*04a0*/  IMAD R4, R4, R20, R17 ;  /* 0x0000001404047224 */ /* 0x000fe200078e0211 */
[----:B------:R-:W-:Y:S01]  /*04b0*/  PRMT R17, R5, 0x1054, R16 ;  /* 0x0000105405117816 */ /* 0x000fe20000000010 */
[----:B------:R-:W-:Y:S01]  /*04c0*/  IMAD.WIDE R12, R0, 0x10, R12 ;  /* 0x00000010000c7825 */ /* 0x000fe200078e020c */
[----:B------:R-:W-:Y:S02]  /*04d0*/  PRMT R18, R3, 0x1054, R18 ;  /* 0x0000105403127816 */ /* 0x000fe40000000012 */
[----:B------:R-:W-:Y:S02]  /*04e0*/  PRMT R19, R19, 0x1054, R8 ;  /* 0x0000105413137816 */ /* 0x000fe40000000008 */
[----:B------:R-:W-:-:S05]  /*04f0*/  PRMT R16, R4, 0x1054, R11 ;  /* 0x0000105404107816 */ /* 0x000fca000000000b */
[----:B------:R-:W-:Y:S01]  /*0500*/  STG.E.128 desc[UR6][R12.64], R16 ;  /* 0x000000100c007986 */ /* 0x000fe2000c101d06 */
[----:B------:R-:W-:Y:S05]  /*0510*/  EXIT ;  /* 0x000000000000794d */ /* 0x000fea0003800000 */
.L_x_13184:
        /* <DEDUP_REMOVED lines=42> */
[----:B------:R-:W-:Y:S01]  /*07c0*/  @!P3 IADD3 R7, R3, R26, RZ ;  /* 0x0000001a0307b210 */ /* 0x000fe20007ffe0ff */
[----:B------:R-:W-:-:S05]  /*07d0*/  @!P3 VIADD R26, R26, 0x80 ;  /* 0x000000801a1ab836 */ /* 0x000fca0000000000 */
        /* <DEDUP_REMOVED lines=10> */
[----:B------:R2:W3:Y:S01]  /*0880*/  @!P2 LDG.E.S16 R21, desc[UR6][R16.64] ;  /* 0x000000061015a981 */ /* 0x0004e2000c1e1700 */
[----:B------:R-:W-:-:S03]  /*0890*/  @!P1 IADD3 R26, R26, 0x80, RZ ;  /* 0x000000801a1a9810 */ /* 0x000fc60007ffe0ff */
[----:B------:R0:W3:Y:S01]  /*08a0*/  @!P2 LDG.E.S16 R24, desc[UR6][R14.64] ;  /* 0x000000060e18a981 */ /* 0x0000e2000c1e1700 */
[----:B------:R-:W-:Y:S02]  /*08b0*/  ISETP.GE.AND P2, PT, R26, R5, PT ;  /* 0x000000051a00720c */ /* 0x000fe40003f46270 */
        /* <DEDUP_REMOVED lines=36> */
[----:B-----5:R-:W-:Y:S01]  /*0b00*/  @!P2 IMAD.WIDE.U32 R8, R7, 0x2, R8 ;  /* 0x000000020708a825 */ /* 0x020fe200078e0008 */
[----:B------:R-:W-:-:S06]  /*0b10*/  MOV R7, RZ ;  /* 0x000000ff00077202 */ /* 0x000fcc0000000f00 */
[----:B------:R5:W4:Y:S01]  /*0b20*/  @!P2 LDG.E.S16 R7, desc[UR6][R8.64] ;  /* 0x000000060807a981 */ /* 0x000b22000c1e1700 */
[----:B-1----:R-:W-:-:S06]  /*0b30*/  CS2R R18, SRZ ;  /* 0x0000000000127805 */ /* 0x002fcc000001ff00 */
[----:B------:R1:W4:Y:S01]  /*0b40*/  @!P2 LDG.E.S16 R18, desc[UR6][R28.64] ;  /* 0x000000061c12a981 */ /* 0x000322000c1e1700 */
[----:B-----5:R-:W-:Y:S01]  /*0b50*/  @!P3 IMAD.IADD R9, R3, 0x1, R26 ;  /* 0x000000010309b824 */ /* 0x020fe200078e021a */
[----:B------:R-:W-:Y:S01]  /*0b60*/  @!P3 IADD3 R26, R26, 0x80, RZ ;  /* 0x000000801a1ab810 */ /* 0x000fe20007ffe0ff */
[----:B------:R-:W-:Y:S01]  /*0b70*/  HFMA2.MMA R8, -RZ, RZ, 0, 0 ;  /* 0x00000000ff087435 */ /* 0x000fe200000001ff */
[----:B------:R-:W5:Y:S02]  /*0b80*/  @!P2 LDG.E.S16 R19, desc[UR6][R12.64] ;  /* 0x000000060c13a981 */ /* 0x000f64000c1e1700 */
[----:B------:R-:W-:Y:S01]  /*0b90*/  ISETP.GE.AND P1, PT, R26, R5, PT ;  /* 0x000000051a00720c */ /* 0x000fe20003f26270 */
[C---:B0-----:R-:W-:Y:S01]  /*0ba0*/  @!P3 IMAD.WIDE.U32 R14, R9.reuse, 0x2, R14 ;  /* 0x00000002090eb825 */ /* 0x041fe200078e000e */
[----:B-1----:R-:W0:Y:S05]  /*0bb0*/  @!P3 LDC.64 R28, c[0x0][0x240] ;  /* 0x00009000ff1cbb82 */ /* 0x002e2a0000000a00 */
[----:B------:R1:W5:Y:S06]  /*0bc0*/  @!P3 LDG.E.S16 R8, desc[UR6][R14.64] ;  /* 0x000000060e08b981 */ /* 0x00036c000c1e1700 */
[----:B-1----:R-:W1:Y:S01]  /*0bd0*/  @!P1 LDC.64 R14, c[0x0][0x238] ;  /* 0x00008e00ff0e9b82 */ /* 0x002e620000000a00 */
[----:B------:R-:W-:Y:S01]  /*0be0*/  CS2R R12, SRZ ;  /* 0x00000000000c7805 */ /* 0x000fe2000001ff00 */
[----:B---3--:R-:W-:-:S05]  /*0bf0*/  @!P3 IMAD.WIDE.U32 R16, R9, 0x2, R16 ;  /* 0x000000020910b825 */ /* 0x008fca00078e0010 */
[----:B------:R3:W5:Y:S01]  /*0c00*/  @!P3 LDG.E.S16 R13, desc[UR6][R16.64] ;  /* 0x00000006100db981 */ /* 0x000762000c1e1700 */
[----:B0-----:R-:W-:Y:S01]  /*0c10*/  @!P3 IMAD.WIDE.U32 R28, R9, 0x2, R28 ;  /* 0x00000002091cb825 */ /* 0x001fe200078e001c */
[----:B------:R-:W-:-:S04]  /*0c20*/  @!P1 IADD3 R9, R3, R26, RZ ;  /* 0x0000001a03099210 */ /* 0x000fc80007ffe0ff */
[----:B------:R1:W5:Y:S01]  /*0c30*/  @!P3 LDG.E.S16 R12, desc[UR6][R28.64] ;  /* 0x000000061c0cb981 */ /* 0x000362000c1e1700 */
[----:B---3--:R-:W0:Y:S01]  /*0c40*/  @!P1 LDC.64 R16, c[0x0][0x230] ;  /* 0x00008c00ff109b82 */ /* 0x008e220000000a00 */
[----:B-1----:R-:W-:-:S07]  /*0c50*/  @!P1 IMAD.WIDE.U32 R28, R9, 0x2, R14 ;  /* 0x00000002091c9825 */ /* 0x002fce00078e000e */
[----:B------:R-:W1:Y:S01]  /*0c60*/  @!P1 LDC.64 R14, c[0x0][0x240] ;  /* 0x00009000ff0e9b82 */ /* 0x000e620000000a00 */
[----:B------:R-:W-:-:S06]  /*0c70*/  CS2R R26, SRZ ;  /* 0x00000000001a7805 */ /* 0x000fcc000001ff00 */
[----:B------:R-:W3:Y:S01]  /*0c80*/  @!P1 LDG.E.S16 R27, desc[UR6][R28.64] ;  /* 0x000000061c1b9981 */ /* 0x000ee2000c1e1700 */
[----:B0-----:R-:W-:-:S05]  /*0c90*/  @!P1 IMAD.WIDE.U32 R16, R9, 0x2, R16 ;  /* 0x0000000209109825 */ /* 0x001fca00078e0010 */
[----:B------:R1:W3:Y:S02]  /*0ca0*/  @!P1 LDG.E.S16 R26, desc[UR6][R16.64] ;  /* 0x00000006101a9981 */ /* 0x0002e4000c1e1700 */
[----:B-1----:R-:W-:Y:S01]  /*0cb0*/  @!P1 IMAD.WIDE.U32 R16, R9, 0x2, R14 ;  /* 0x0000000209109825 */ /* 0x002fe200078e000e */
[----:B------:R-:W-:Y:S01]  /*0cc0*/  MOV R9, RZ ;  /* 0x000000ff00097202 */ /* 0x000fe20000000f00 */
[----:B------:R-:W0:Y:S05]  /*0cd0*/  @!P0 LDC.64 R14, c[0x0][0x228] ;  /* 0x00008a00ff0e8b82 */ /* 0x000e2a0000000a00 */
[----:B------:R1:W3:Y:S01]  /*0ce0*/  @!P1 LDG.E.S16 R9, desc[UR6][R16.64] ;  /* 0x0000000610099981 */ /* 0x0002e2000c1e1700 */
[----:B------:R-:W-:-:S02]  /*0cf0*/  @!P0 IADD3 R29, R3, R0, RZ ;  /* 0x00000000031d8210 */ /* 0x000fc40007ffe0ff */
[----:B------:R-:W-:Y:S01]  /*0d00*/  @!P0 IADD3 R0, R0, 0x80, RZ ;  /* 0x0000008000008810 */ /* 0x000fe20007ffe0ff */
[----:B--2---:R-:W-:Y:S02]  /*0d10*/  IMAD R28, R23, UR4, RZ ;  /* 0x00000004171c7c24 */ /* 0x004fe4000f8e02ff */
[----:B0-----:R-:W-:-:S05]  /*0d20*/  @!P0 IMAD.WIDE.U32 R14, R29, 0x2, R14 ;  /* 0x000000021d0e8825 */ /* 0x001fca00078e000e */
[----:B------:R0:W-:Y:S01]  /*0d30*/  @!P0 STG.E.U16 desc[UR6][R14.64], R11 ;  /* 0x0000000b0e008986 */ /* 0x0001e2000c101506 */
[----:B------:R-:W-:Y:S01]  /*0d40*/  ISETP.GE.AND P0, PT, R0, R5, PT ;  /* 0x000000050000720c */ /* 0x000fe20003f06270 */
[----:B------:R-:W-:Y:S01]  /*0d50*/  IMAD R25, R25, UR4, RZ ;  /* 0x0000000419197c24 */ /* 0x000fe2000f8e02ff */
[----:B------:R-:W-:Y:S01]  /*0d60*/  BSSY B0, `(.L_x_13185) ;  /* 0x000003c000007945 */ /* 0x000fe20003800000 */
[----:B------:R-:W-:-:S03]  /*0d70*/  IMAD R21, R21, UR5, RZ ;  /* 0x0000000515157c24 */ /* 0x000fc6000f8e02ff */
[----:B------:R-:W-:Y:S01]  /*0d80*/  BSSY B1, `(.L_x_13186) ;  /* 0x0000033000017945 */ /* 0x000fe20003800000 */
        /* <DEDUP_REMOVED lines=24> */
[----:B------:R-:W-:Y:S01]  /*0f10*/  IADD3 R11, R3, R0, RZ ;  /* 0x00000000030b7210 */ /* 0x000fe20007ffe0ff */
[----:B------:R-:W-:-:S04]  /*0f20*/  VIADD R0, R0, 0x80 ;  /* 0x0000008000007836 */ /* 0x000fc80000000000 */
[----:B0-----:R-:W-:-:S05]  /*0f30*/  IMAD.WIDE.U32 R6, R11, 0x2, R6 ;  /* 0x000000020b067825 */ /* 0x001fca00078e0006 */
[----:B------:R0:W-:Y:S02]  /*0f40*/  STG.E.U16 desc[UR6][R6.64], R24 ;  /* 0x0000001806007986 */ /* 0x0001e4000c101506 */
.L_x_13187:
[----:B------:R-:W-:-:S13]  /*0f50*/  ISETP.GE.AND P0, PT, R0, R5, PT ;  /* 0x000000050000720c */ /* 0x000fda0003f06270 */
[----:B------:R-:W-:Y:S05]  /*0f60*/  @P0 BRA `(.L_x_13189) ;  /* 0x0000000000300947 */ /* 0x000fea0003800000 */
[----:B0-----:R-:W0:Y:S01]  /*0f70*/  LDC.64 R6, c[0x0][0x228] ;  /* 0x00008a00ff067b82 */ /* 0x001e220000000a00 */
[----:B------:R-:W-:Y:S02]  /*0f80*/  IADD3 R11, R3, R0, RZ ;  /* 0x00000000030b7210 */ /* 0x000fe40007ffe0ff */
[----:B------:R-:W-:-:S03]  /*0f90*/  IADD3 R0, R0, 0x80, RZ ;  /* 0x0000008000007810 */ /* 0x000fc60007ffe0ff */
[----:B0-----:R-:W-:-:S05]  /*0fa0*/  IMAD.WIDE.U32 R6, R11, 0x2, R6 ;  /* 0x000000020b067825 */ /* 0x001fca00078e0006 */
[----:B------:R1:W-:Y:S02]  /*0fb0*/  STG.E.U16 desc[UR6][R6.64], R22 ;  /* 0x0000001606007986 */ /* 0x0003e4000c101506 */
.L_x_13188:
[----:B------:R-:W-:-:S13]  /*0fc0*/  ISETP.GE.AND P0, PT, R0, R5, PT ;  /* 0x000000050000720c */ /* 0x000fda0003f06270 */
[----:B------:R-:W-:Y:S05]  /*0fd0*/  @P0 BRA `(.L_x_13190) ;  /* 0x0000000000340947 */ /* 0x000fea0003800000 */
[----:B01----:R-:W0:Y:S01]  /*0fe0*/  LDC.64 R6, c[0x0][0x228] ;  /* 0x00008a00ff067b82 */ /* 0x003e220000000a00 */
[----:B------:R-:W-:Y:S02]  /*0ff0*/  IADD3 R11, R3, R0, RZ ;  /* 0x00000000030b7210 */ /* 0x000fe40007ffe0ff */
[----:B------:R-:W-:-:S03]  /*1000*/  IADD3 R0, R0, 0x80, RZ ;  /* 0x0000008000007810 */ /* 0x000fc60007ffe0ff */
[----:B0-----:R-:W-:-:S05]  /*1010*/  IMAD.WIDE.U32 R6, R11, 0x2, R6 ;  /* 0x000000020b067825 */ /* 0x001fca00078e0006 */
[----:B------:R1:W-:Y:S02]  /*1020*/  STG.E.U16 desc[UR6][R6.64], R20 ;  /* 0x0000001406007986 */ /* 0x0003e4000c101506 */
.L_x_13189:
        /* <DEDUP_REMOVED lines=8> */
.L_x_13190:
[----:B------:R-:W-:Y:S05]  /*10b0*/  BSYNC B1 ;  /* 0x0000000000017941 */ /* 0x000fea0003800000 */
.L_x_13186:
[----:B------:R-:W-:-:S13]  /*10c0*/  ISETP.GE.AND P0, PT, R0, R5, PT ;  /* 0x000000050000720c */ /* 0x000fda0003f06270 */
[----:B012---:R-:W0:Y:S01]  /*10d0*/  @!P0 LDC.64 R6, c[0x0][0x228] ;  /* 0x00008a00ff068b82 */ /* 0x007e220000000a00 */
[----:B------:R-:W-:Y:S02]  /*10e0*/  @!P0 IADD3 R11, R3, R0, RZ ;  /* 0x00000000030b8210 */ /* 0x000fe40007ffe0ff */
[----:B------:R-:W-:-:S03]  /*10f0*/  @!P0 IADD3 R0, R0, 0x80, RZ ;  /* 0x0000008000008810 */ /* 0x000fc60007ffe0ff */
[----:B0-----:R-:W-:-:S05]  /*1100*/  @!P0 IMAD.WIDE.U32 R6, R11, 0x2, R6 ;  /* 0x000000020b068825 */ /* 0x001fca00078e0006 */
[----:B------:R2:W-:Y:S02]  /*1110*/  @!P0 STG.E.U16 desc[UR6][R6.64], R12 ;  /* 0x0000000c06008986 */ /* 0x0005e4000c101506 */
.L_x_13191:
[----:B------:R-:W-:Y:S05]  /*1120*/  BSYNC B0 ;  /* 0x0000000000007941 */ /* 0x000fea0003800000 */
.L_x_13185:
        /* <DEDUP_REMOVED lines=8> */
.L_x_13192:
        /* <DEDUP_REMOVED lines=13> */
.L_x_24174:


//--------------------- .text._ZN2at6native18elementwise_kernelILi128ELi4EZNS0_15gpu_kernel_implIZZZNS0_54_GLOBAL__N__d8c5977b_16_LinearAlgebra_cu_7dd49032_297216addr_kernel_cudaERNS_14TensorIteratorERKN3c106ScalarES9_ENKUlvE_clEvENKUlvE3_clEvEUlsssE_EEvRNS_18TensorIteratorBaseERKT_EUliE_EEviT1_ --------------------------
	.section	.text._ZN2at6native18elementwise_kernelILi128ELi4EZNS0_15gpu_kernel_implIZZZNS0_54_GLOBAL__N__d8c5977b_16_LinearAlgebra_cu_7dd49032_297216addr_kernel_cudaERNS_14TensorIteratorERKN3c106ScalarES9_ENKUlvE_clEvENKUlvE3_clEvEUlsssE_EEvRNS_18TensorIteratorBaseERKT_EUliE_EEviT1_,"ax",@progbits
	.align	128
        .global         _ZN2at6native18elementwise_kernelILi128ELi4EZNS0_15gpu_kernel_implIZZZNS0_54_GLOBAL__N__d8c5977b_16_LinearAlgebra_cu_7dd49032_297216addr_kernel_cudaERNS_14TensorIteratorERKN3c106ScalarES9_ENKUlvE_clEvENKUlvE3_clEvEUlsssE_EEvRNS_18TensorIteratorBaseERKT_EUliE_EEviT1_
        .type           _ZN2at6native18elementwise_kernelILi128ELi4EZNS0_15gpu_kernel_implIZZZNS0_54_GLOBAL__N__d8c5977b_16_LinearAlgebra_cu_7dd49032_297216addr_kernel_cudaERNS_14TensorIteratorERKN3c106ScalarES9_ENKUlvE_clEvENKUlvE3_clEvEUlsssE_EEvRNS_18TensorIteratorBaseERKT_EUliE_EEviT1_,@function
        .size           _ZN2at6native18elementwise_kernelILi128ELi4EZNS0_15gpu_kernel_implIZZZNS0_54_GLOBAL__N__d8c5977b_16_LinearAlgebra_cu_7dd49032_297216addr_kernel_cudaERNS_14TensorIteratorERKN3c106ScalarES9_ENKUlvE_clEvENKUlvE3_clEvEUlsssE_EEvRNS_18TensorIteratorBaseERKT_EUliE_EEviT1_,(.L_x_24175 - _ZN2at6native18elementwise_kernelILi128ELi4EZNS0_15gpu_kernel_implIZZZNS0_54_GLOBAL__N__d8c5977b_16_LinearAlgebra_cu_7dd49032_297216addr_kernel_cudaERNS_14TensorIteratorERKN3c106ScalarES9_ENKUlvE_clEvENKUlvE3_clEvEUlsssE_EEvRNS_18TensorIteratorBaseERKT_EUliE_EEviT1_)
        .other          _ZN2at6native18elementwise_kernelILi128ELi4EZNS0_15gpu_kernel_implIZZZNS0_54_GLOBAL__N__d8c5977b_16_LinearAlgebra_cu_7dd49032_297216addr_kernel_cudaERNS_14TensorIteratorERKN3c106ScalarES9_ENKUlvE_clEvENKUlvE3_clEvEUlsssE_EEvRNS_18TensorIteratorBaseERKT_EUliE_EEviT1_,@"STO_CUDA_ENTRY STV_DEFAULT"
_ZN2at6native18elementwise_kernelILi128ELi4EZNS0_15gpu_kernel_implIZZZNS0_54_GLOBAL__N__d8c5977b_16_LinearAlgebra_cu_7dd49032_297216addr_kernel_cudaERNS_14TensorIteratorERKN3c106ScalarES9_ENKUlvE_clEvENKUlvE3_clEvEUlsssE_EEvRNS_18TensorIteratorBaseERKT_EUliE_EEviT1_:
.text._ZN2at6native18elementwise_kernelILi128ELi4EZNS0_15gpu_kernel_implIZZZNS0_54_GLOBAL__N__d8c5977b_16_LinearAlgebra_cu_7dd49032_297216addr_kernel_cudaERNS_14TensorIteratorERKN3c106ScalarES9_ENKUlvE_clEvENKUlvE3_clEvEUlsssE_EEvRNS_18TensorIteratorBaseERKT_EUliE_EEviT1_:
        /* <DEDUP_REMOVED lines=364> */
.L_x_13195:
        /* <DEDUP_REMOVED lines=27> */
.L_x_13196:
        /* <DEDUP_REMOVED lines=17> */
.L_x_13200:
[----:B------:R1:W5:Y:S01]  /*1980*/  LDG.E.U8 R19, desc[UR36][R2.64] ;  /* 0x0000002402137981 */ /* 0x000362000c1e1100 */
[----:B------:R-:W-:Y:S05]  /*1990*/  BRA `(.L_x_13202) ;  /* 0x0000000c00547947 */ /* 0x000fea0003800000 */
.L_x_13199:
        /* <DEDUP_REMOVED lines=8> */
.L_x_13204:
[----:B------:R3:W5:Y:S01]  /*1a20*/  LDG.E.U16 R19, desc[UR36][R2.64] ;  /* 0x0000002402137981 */ /* 0x000762000c1e1500 */
[----:B------:R-:W-:Y:S05]  /*1a30*/  BRA `(.L_x_13202) ;  /* 0x0000000c002c7947 */ /* 0x000fea0003800000 */
.L_x_13203:
[----:B------:R2:W5:Y:S01]  /*1a40*/  LDG.E.U16 R19, desc[UR36][R2.64] ;  /* 0x0000002402137981 */ /* 0x000562000c1e1500 */
[----:B------:R-:W-:Y:S05]  /*1a50*/  BRA `(.L_x_13202) ;  /* 0x0000000c00247947 */ /* 0x000fea0003800000 */
.L_x_13198:
        /* <DEDUP_REMOVED lines=9> */
.L_x_13206:
[----:B------:R-:W2:Y:S02]  /*1af0*/  LDG.E.U16 R0, desc[UR36][R2.64] ;  /* 0x0000002402007981 */ /* 0x000ea4000c1e1500 */
[----:B--2---:R-:W-:-:S06]  /*1b00*/  HADD2.F32 R0, -RZ, R0.H0_H0 ;  /* 0x20000000ff007230 */ /* 0x004fcc0000004100 */
[----:B------:R-:W0:Y:S02]  /*1b10*/  F2I.FTZ.TRUNC.NTZ R0, R0 ;  /* 0x0000000000007305 */ /* 0x000e24000021f100 */
[----:B0-----:R-:W-:Y:S01]  /*1b20*/  PRMT R19, R0, 0x7610, R19 ;  /* 0x0000761000137816 */ /* 0x001fe20000000013 */
[----:B------:R-:W-:Y:S06]  /*1b30*/  BRA `(.L_x_13202) ;  /* 0x0000000800ec7947 */ /* 0x000fec0003800000 */
.L_x_13205:
        /* <DEDUP_REMOVED lines=9> */
.L_x_13208:
[----:B------:R-:W2:Y:S02]  /*1bd0*/  LDG.E.U16 R2, desc[UR36][R2.64] ;  /* 0x0000002402027981 */ /* 0x000ea4000c1e1500 */
[----:B--2---:R-:W-:-:S06]  /*1be0*/  HADD2.F32 R0, -RZ, R2.H0_H0 ;  /* 0x20000002ff007230 */ /* 0x004fcc0000004100 */
[----:B------:R-:W0:Y:S02]  /*1bf0*/  F2I.FTZ.TRUNC.NTZ R0, R0 ;  /* 0x0000000000007305 */ /* 0x000e24000021f100 */
[----:B0-----:R-:W-:Y:S01]  /*1c00*/  PRMT R19, R0, 0x7610, R19 ;  /* 0x0000761000137816 */ /* 0x001fe20000000013 */
[----:B------:R-:W-:Y:S06]  /*1c10*/  BRA `(.L_x_13202) ;  /* 0x0000000800b47947 */ /* 0x000fec0003800000 */
.L_x_13207:
[----:B------:R-:W2:Y:S02]  /*1c20*/  LDG.E.64 R2, desc[UR36][R2.64] ;  /* 0x0000002402027981 */ /* 0x000ea4000c1e1b00 */
[----:B--2---:R0:W1:Y:S01]  /*1c30*/  F2I.F64.TRUNC R19, R2 ;  /* 0x0000000200137311 */ /* 0x004062000030d100 */
[----:B------:R-:W-:Y:S05]  /*1c40*/  BRA `(.L_x_13202) ;  /* 0x0000000800a87947 */ /* 0x000fea0003800000 */
.L_x_13197:
        /* <DEDUP_REMOVED lines=12> */
.L_x_13211:
[----:B------:R-:W2:Y:S02]  /*1d10*/  LDG.E.64 R2, desc[UR36][R2.64] ;  /* 0x0000002402027981 */ /* 0x000ea4000c1e1b00 */
[----:B--2---:R0:W1:Y:S01]  /*1d20*/  F2I.F64.TRUNC R19, R2 ;  /* 0x0000000200137311 */ /* 0x004062000030d100 */
[----:B------:R-:W-:Y:S05]  /*1d30*/  BRA `(.L_x_13202) ;  /* 0x00000008006c7947 */ /* 0x000fea0003800000 */
.L_x_13210:
        /* <DEDUP_REMOVED lines=28> */
.L_x_13213:
        /* <DEDUP_REMOVED lines=15> */
.L_x_13212:
[----:B------:R-:W2:Y:S02]  /*1ff0*/  LDG.E.U16 R0, desc[UR36][R2.64] ;  /* 0x0000002402007981 */ /* 0x000ea4000c1e1500 */
[----:B--2---:R-:W-:-:S06]  /*2000*/  IMAD.U32 R0, R0, 0x10000, RZ ;  /* 0x0001000000007824 */ /* 0x004fcc00078e00ff */
[----:B------:R-:W0:Y:S02]  /*2010*/  F2I.FTZ.TRUNC.NTZ R0, R0 ;  /* 0x0000000000007305 */ /* 0x000e24000021f100 */
[----:B0-----:R-:W-:Y:S01]  /*2020*/  PRMT R19, R0, 0x7610, R19 ;  /* 0x0000761000137816 */ /* 0x001fe20000000013 */
[----:B------:R-:W-:Y:S06]  /*2030*/  BRA `(.L_x_13202) ;  /* 0x0000000400ac7947 */ /* 0x000fec0003800000 */
.L_x_13209:
        /* <DEDUP_REMOVED lines=10> */
.L_x_13216:
        /* <DEDUP_REMOVED lines=21> */
.L_x_13220:
[----:B------:R-:W-:Y:S05]  /*2230*/  BSYNC B1 ;  /* 0x0000000000017941 */ /* 0x000fea0003800000 */
.L_x_13219:
[----:B------:R-:W-:Y:S01]  /*2240*/  LEA R3, R0, 0x3b800000, 0x17 ;  /* 0x3b80000000037811 */ /* 0x000fe200078eb8ff */
[----:B------:R-:W-:-:S05]  /*2250*/  IMAD.SHL.U32 R0, R2, 0x100000, RZ ;  /* 0x0010000002007824 */ /* 0x000fca00078e00ff */
[----:B------:R-:W-:-:S07]  /*2260*/  LOP3.LUT R0, R3, R0, R4, 0xfe, !PT ;  /* 0x0000000003007212 */ /* 0x000fce00078efe04 */
.L_x_13218:
[----:B------:R-:W-:Y:S05]  /*2270*/  BSYNC B0 ;  /* 0x0000000000007941 */ /* 0x000fea0003800000 */
.L_x_13217:
[----:B------:R-:W0:Y:S02]  /*2280*/  F2I.FTZ.TRUNC.NTZ R0, R0 ;  /* 0x0000000000007305 */ /* 0x000e24000021f100 */
[----:B0-----:R-:W-:Y:S01]  /*2290*/  PRMT R19, R0, 0x7610, R19 ;  /* 0x0000761000137816 */ /* 0x001fe20000000013 */
[----:B------:R-:W-:Y:S06]  /*22a0*/  BRA `(.L_x_13202) ;  /* 0x0000000400107947 */ /* 0x000fec0003800000 */
.L_x_13215:
        /* <DEDUP_REMOVED lines=21> */
.L_x_13224:
[----:B------:R-:W-:Y:S05]  /*2400*/  BSYNC B1 ;  /* 0x0000000000017941 */ /* 0x000fea0003800000 */
.L_x_13223:
[----:B------:R-:W-:Y:S01]  /*2410*/  LEA R3, R0, 0x37800000, 0x17 ;  /* 0x3780000000037811 */ /* 0x000fe200078eb8ff */
[----:B------:R-:W-:-:S05]  /*2420*/  IMAD.SHL.U32 R0, R2, 0x200000, RZ ;  /* 0x0020000002007824 */ /* 0x000fca00078e00ff */
[----:B------:R-:W-:-:S07]  /*2430*/  LOP3.LUT R0, R3, R0, R4, 0xfe, !PT ;  /* 0x0000000003007212 */ /* 0x000fce00078efe04 */
.L_x_13222:
[----:B------:R-:W-:Y:S05]  /*2440*/  BSYNC B0 ;  /* 0x0000000000007941 */ /* 0x000fea0003800000 */
.L_x_13221:
[----:B------:R-:W0:Y:S02]  /*2450*/  F2I.FTZ.TRUNC.NTZ R0, R0 ;  /* 0x0000000000007305 */ /* 0x000e24000021f100 */
[----:B0-----:R-:W-:Y:S01]  /*2460*/  PRMT R19, R0, 0x7610, R19 ;  /* 0x0000761000137816 */ /* 0x001fe20000000013 */
[----:B------:R-:W-:Y:S06]  /*2470*/  BRA `(.L_x_13202) ;  /* 0x00000000009c7947 */ /* 0x000fec0003800000 */
.L_x_13214:
        /* <DEDUP_REMOVED lines=14> */
.L_x_13228:
[----:B------:R-:W-:Y:S05]  /*2560*/  BSYNC B0 ;  /* 0x0000000000007941 */ /* 0x000fea0003800000 */
.L_x_13227:
[----:B------:R-:W0:Y:S02]  /*2570*/  F2I.FTZ.TRUNC.NTZ R0, R0 ;  /* 0x0000000000007305 */ /* 0x000e24000021f100 */
[----:B0-----:R-:W-:Y:S01]  /*2580*/  PRMT R19, R0, 0x7610, R19 ;  /* 0x0000761000137816 */ /* 0x001fe20000000013 */
[----:B------:R-:W-:Y:S06]  /*2590*/  BRA `(.L_x_13202) ;  /* 0x0000000000547947 */ /* 0x000fec0003800000 */
.L_x_13201:
        /* <DEDUP_REMOVED lines=16> */
.L_x_13229:
[----:B------:R-:W-:Y:S01]  /*26a0*/  PRMT R19, RZ, 0x7610, R19 ;  /* 0x00007610ff137816 */ /* 0x000fe20000000013 */
[----:B------:R-:W-:Y:S06]  /*26b0*/  BRA `(.L_x_13202) ;  /* 0x00000000000c7947 */ /* 0x000fec0003800000 */
.L_x_13226:
[----:B------:R0:W5:Y:S01]  /*26c0*/  LDG.E.U16 R19, desc[UR36][R2.64] ;  /* 0x0000002402137981 */ /* 0x000162000c1e1500 */
[----:B------:R-:W-:Y:S05]  /*26d0*/  BRA `(.L_x_13202) ;  /* 0x0000000000047947 */ /* 0x000fea0003800000 */
.L_x_13225:
[----:B------:R0:W5:Y:S02]  /*26e0*/  LDG.E.U16 R19, desc[UR36][R2.64] ;  /* 0x0000002402137981 */ /* 0x000164000c1e1500 */
.L_x_13202:
        /* <DEDUP_REMOVED lines=17> */
.L_x_13233:
[----:B------:R0:W5:Y:S01]  /*2800*/  LDG.E.U8 R0, desc[UR36][R2.64] ;  /* 0x0000002402007981 */ /* 0x000162000c1e1100 */
[----:B------:R-:W-:Y:S05]  /*2810*/  BRA `(.L_x_13235) ;  /* 0x0000000c00547947 */ /* 0x000fea0003800000 */
.L_x_13232:
        /* <DEDUP_REMOVED lines=8> */
.L_x_13237:
[----:B------:R0:W5:Y:S01]  /*28a0*/  LDG.E.U16 R0, desc[UR36][R2.64] ;  /* 0x0000002402007981 */ /* 0x000162000c1e1500 */
[----:B------:R-:W-:Y:S05]  /*28b0*/  BRA `(.L_x_13235) ;  /* 0x0000000c002c7947 */ /* 0x000fea0003800000 */
.L_x_13236:
[----:B------:R0:W5:Y:S01]  /*28c0*/  LDG.E.U16 R0, desc[UR36][R2.64] ;  /* 0x0000002402007981 */ /* 0x000162000c1e1500 */
[----:B------:R-:W-:Y:S05]  /*28d0*/  BRA `(.L_x_13235) ;  /* 0x0000000c00247947 */ /* 0x000fea0003800000 */
.L_x_13231:
        /* <DEDUP_REMOVED lines=9> */
.L_x_13239:
[----:B------:R-:W2:Y:S02]  /*2970*/  LDG.E.U16 R4, desc[UR36][R2.64] ;  /* 0x0000002402047981 */ /* 0x000ea4000c1e1500 */
[----:B--2---:R-:W-:-:S06]  /*2980*/  HADD2.F32 R4, -RZ, R4.H0_H0 ;  /* 0x20000004ff047230 */ /* 0x004fcc0000004100 */
[----:B------:R-:W0:Y:S02]  /*2990*/  F2I.FTZ.TRUNC.NTZ R4, R4 ;  /* 0x0000000400047305 */ /* 0x000e24000021f100 */
[----:B0-----:R-:W-:Y:S01]  /*29a0*/  PRMT R0, R4, 0x7610, R0 ;  /* 0x0000761004007816 */ /* 0x001fe20000000000 */
[----:B------:R-:W-:Y:S06]  /*29b0*/  BRA `(.L_x_13235) ;  /* 0x0000000800ec7947 */ /* 0x000fec0003800000 */
.L_x_13238:
        /* <DEDUP_REMOVED lines=9> */
.L_x_13241:
[----:B------:R-:W2:Y:S02]  /*2a50*/  LDG.E.U16 R2, desc[UR36][R2.64] ;  /* 0x0000002402027981 */ /* 0x000ea4000c1e1500 */
[----:B--2---:R-:W-:-:S06]  /*2a60*/  HADD2.F32 R4, -RZ, R2.H0_H0 ;  /* 0x20000002ff047230 */ /* 0x004fcc0000004100 */
[----:B------:R-:W0:Y:S02]  /*2a70*/  F2I.FTZ.TRUNC.NTZ R4, R4 ;  /* 0x0000000400047305 */ /* 0x000e24000021f100 */
[----:B0-----:R-:W-:Y:S01]  /*2a80*/  PRMT R0, R4, 0x7610, R0 ;  /* 0x0000761004007816 */ /* 0x001fe20000000000 */
[----:B------:R-:W-:Y:S06]  /*2a90*/  BRA `(.L_x_13235) ;  /* 0x0000000800b47947 */ /* 0x000fec0003800000 */
.L_x_13240:
[----:B------:R-:W2:Y:S02]  /*2aa0*/  LDG.E.64 R2, desc[UR36][R2.64] ;  /* 0x0000002402027981 */ /* 0x000ea4000c1e1b00 */
[----:B--2---:R4:W0:Y:S01]  /*2ab0*/  F2I.F64.TRUNC R0, R2 ;  /* 0x0000000200007311 */ /* 0x004822000030d100 */
[----:B------:R-:W-:Y:S05]  /*2ac0*/  BRA `(.L_x_13235) ;  /* 0x0000000800a87947 */ /* 0x000fea0003800000 */
.L_x_13230:
        /* <DEDUP_REMOVED lines=12> */
.L_x_13244:
[----:B------:R-:W2:Y:S02]  /*2b90*/  LDG.E.64 R2, desc[UR36][R2.64] ;  /* 0x0000002402027981 */ /* 0x000ea4000c1e1b00 */
[----:B--2---:R0:W1:Y:S01]  /*2ba0*/  F2I.F64.TRUNC R0, R2 ;  /* 0x0000000200007311 */ /* 0x004062000030d100 */
[----:B------:R-:W-:Y:S05]  /*2bb0*/  BRA `(.L_x_13235) ;  /* 0x00000008006c7947 */ /* 0x000fea0003800000 */
.L_x_13243:
        /* <DEDUP_REMOVED lines=28> */
.L_x_13246:
        /* <DEDUP_REMOVED lines=15> */
.L_x_13245:
[----:B------:R-:W2:Y:S02]  /*2e70*/  LDG.E.U16 R4, desc[UR36][R2.64] ;  /* 0x0000002402047981 */ /* 0x000ea4000c1e1500 */
[----:B--2---:R-:W-:-:S06]  /*2e80*/  IMAD.U32 R4, R4, 0x10000, RZ ;  /* 0x0001000004047824 */ /* 0x004fcc00078e00ff */
[----:B------:R-:W0:Y:S02]  /*2e90*/  F2I.FTZ.TRUNC.NTZ R4, R4 ;  /* 0x0000000400047305 */ /* 0x000e24000021f100 */
[----:B0-----:R-:W-:Y:S01]  /*2ea0*/  PRMT R0, R4, 0x7610, R0 ;  /* 0x0000761004007816 */ /* 0x001fe20000000000 */
[----:B------:R-:W-:Y:S06]  /*2eb0*/  BRA `(.L_x_13235) ;  /* 0x0000000400ac7947 */ /* 0x000fec0003800000 */
.L_x_13242:
        /* <DEDUP_REMOVED lines=10> */
.L_x_13249:
        /* <DEDUP_REMOVED lines=21> */
.L_x_13253:
[----:B------:R-:W-:Y:S05]  /*30b0*/  BSYNC B1 ;  /* 0x0000000000017941 */ /* 0x000fea0003800000 */
.L_x_13252:
[----:B------:R-:W-:Y:S01]  /*30c0*/  IMAD.SHL.U32 R2, R2, 0x100000, RZ ;  /* 0x0010000002027824 */ /* 0x000fe200078e00ff */
[----:B------:R-:W-:-:S04]  /*30d0*/  LEA R3, R0, 0x3b800000, 0x17 ;  /* 0x3b80000000037811 */ /* 0x000fc800078eb8ff */
[----:B------:R-:W-:-:S07]  /*30e0*/  LOP3.LUT R4, R3, R2, R4, 0xfe, !PT ;  /* 0x0000000203047212 */ /* 0x000fce00078efe04 */
.L_x_13251:
[----:B------:R-:W-:Y:S05]  /*30f0*/  BSYNC B0 ;  /* 0x0000000000007941 */ /* 0x000fea0003800000 */
.L_x_13250:
[----:B------:R-:W0:Y:S02]  /*3100*/  F2I.FTZ.TRUNC.NTZ R4, R4 ;  /* 0x0000000400047305 */ /* 0x000e24000021f100 */
[----:B0-----:R-:W-:Y:S01]  /*3110*/  PRMT R0, R4, 0x7610, R0 ;  /* 0x0000761004007816 */ /* 0x001fe20000000000 */
[----:B------:R-:W-:Y:S06]  /*3120*/  BRA `(.L_x_13235) ;  /* 0x0000000400107947 */ /* 0x000fec0003800000 */
.L_x_13248:
        /* <DEDUP_REMOVED lines=21> */
.L_x_13257:
[----:B------:R-:W-:Y:S05]  /*3280*/  BSYNC B1 ;  /* 0x0000000000017941 */ /* 0x000fea0003800000 */
.L_x_13256:
[----:B------:R-:W-:Y:S01]  /*3290*/  IMAD.SHL.U32 R2, R2, 0x200000, RZ ;  /* 0x0020000002027824 */ /* 0x000fe200078e00ff */
[----:B------:R-:W-:-:S04]  /*32a0*/  LEA R3, R0, 0x37800000, 0x17 ;  /* 0x3780000000037811 */ /* 0x000fc800078eb8ff */
[----:B------:R-:W-:-:S07]  /*32b0*/  LOP3.LUT R4, R3, R2, R4, 0xfe, !PT ;  /* 0x0000000203047212 */ /* 0x000fce00078efe04 */
.L_x_13255:
[----:B------:R-:W-:Y:S05]  /*32c0*/  BSYNC B0 ;  /* 0x0000000000007941 */ /* 0x000fea0003800000 */
.L_x_13254:
[----:B------:R-:W0:Y:S02]  /*32d0*/  F2I.FTZ.TRUNC.NTZ R4, R4 ;  /* 0x0000000400047305 */ /* 0x000e24000021f100 */
[----:B0-----:R-:W-:Y:S01]  /*32e0*/  PRMT R0, R4, 0x7610, R0 ;  /* 0x0000761004007816 */ /* 0x001fe20000000000 */
[----:B------:R-:W-:Y:S06]  /*32f0*/  BRA `(.L_x_13235) ;  /* 0x00000000009c7947 */ /* 0x000fec0003800000 */
.L_x_13247:
        /* <DEDUP_REMOVED lines=14> */
.L_x_13261:
[----:B------:R-:W-:Y:S05]  /*33e0*/  BSYNC B0 ;  /* 0x0000000000007941 */ /* 0x000fea0003800000 */
.L_x_13260:
[----:B------:R-:W0:Y:S02]  /*33f0*/  F2I.FTZ.TRUNC.NTZ R4, R4 ;  /* 0x0000000400047305 */ /* 0x000e24000021f100 */
[----:B0-----:R-:W-:Y:S01]  /*3400*/  PRMT R0, R4, 0x7610, R0 ;  /* 0x0000761004007816 */ /* 0x001fe20000000000 */
[----:B------:R-:W-:Y:S06]  /*3410*/  BRA `(.L_x_13235) ;  /* 0x0000000000547947 */ /* 0x000fec0003800000 */
.L_x_13234:
        /* <DEDUP_REMOVED lines=16> */
.L_x_13262:
[----:B------:R-:W-:Y:S01]  /*3520*/  PRMT R0, RZ, 0x7610, R0 ;  /* 0x00007610ff007816 */ /* 0x000fe20000000000 */
[----:B------:R-:W-:Y:S06]  /*3530*/  BRA `(.L_x_13235) ;  /* 0x00000000000c7947 */ /* 0x000fec0003800000 */
.L_x_13259:
[----:B------:R0:W5:Y:S01]  /*3540*/  LDG.E.U16 R0, desc[UR36][R2.64] ;  /* 0x0000002402007981 */ /* 0x000162000c1e1500 */
[----:B------:R-:W-:Y:S05]  /*3550*/  BRA `(.L_x_13235) ;  /* 0x0000000000047947 */ /* 0x000fea0003800000 */
.L_x_13258:
[----:B------:R0:W5:Y:S02]  /*3560*/  LDG.E.U16 R0, desc[UR36][R2.64] ;  /* 0x0000002402007981 */ /* 0x000164000c1e1500 */
.L_x_13235:
[----:B------:R-:W2:Y:S01]  /*3570*/  LDC.U8 R4, c[0x0][0x508] ;  /* 0x00014200ff047b82 */ /* 0x000ea20000000000 */
[----:B-----5:R-:W-:Y:S01]  /*3580*/  PRMT R19, R19, 0x9910, RZ ;  /* 0x0000991013137816 */ /* 0x020fe200000000ff */
[----:B------:R-:W-:Y:S01]  /*3590*/  ULDC.U16 UR4, c[0x0][0x4f8] ;  /* 0x00013e0000047ab9 */ /* 0x000fe20000000400 */
[----:B01-34-:R-:W-:Y:S01]  /*35a0*/  PRMT R3, R0, 0x9910, RZ ;  /* 0x0000991000037816 */ /* 0x01bfe200000000ff */
[----:B------:R-:W-:Y:S02]  /*35b0*/  UPRMT UR4, UR4, 0x9910, URZ ;  /* 0x0000991004047896 */ /* 0x000fe4000800003f */
[----:B------:R-:W-:-:S04]  /*35c0*/  IMAD.MOV.U32 R0, RZ, RZ, R19 ;  /* 0x000000ffff007224 */ /* 0x000fc800078e0013 */
[----:B------:R-:W-:-:S05]  /*35d0*/  IMAD R0, R0, R3, RZ ;  /* 0x0000000300007224 */ /* 0x000fca00078e02ff */
[----:B------:R-:W-:-:S05]  /*35e0*/  PRMT R0, R0, 0x9910, RZ ;  /* 0x0000991000007816 */ /* 0x000fca00000000ff */
[----:B------:R-:W-:Y:S01]  /*35f0*/  IMAD R5, R0, UR4, RZ ;  /* 0x0000000400057c24 */ /* 0x000fe2000f8e02ff */
        /* <DEDUP_REMOVED lines=13> */
.L_x_13266:
[----:B------:R0:W-:Y:S01]  /*36d0*/  STG.E.U8 desc[UR36][R16.64], R5 ;  /* 0x0000000510007986 */ /* 0x0001e2000c101124 */
[----:B------:R-:W-:Y:S05]  /*36e0*/  BRA `(.L_x_13268) ;  /* 0x0000000c00647947 */ /* 0x000fea0003800000 */
.L_x_13265:
        /* <DEDUP_REMOVED lines=10> */
.L_x_13270:
[----:B------:R-:W-:-:S05]  /*3790*/  PRMT R3, R5, 0x9910, RZ ;  /* 0x0000991005037816 */ /* 0x000fca00000000ff */
[----:B------:R0:W-:Y:S01]  /*37a0*/  STG.E desc[UR36][R16.64], R3 ;  /* 0x0000000310007986 */ /* 0x0001e2000c101924 */
[----:B------:R-:W-:Y:S05]  /*37b0*/  BRA `(.L_x_13268) ;  /* 0x0000000c00307947 */ /* 0x000fea0003800000 */
.L_x_13269:
[----:B------:R0:W-:Y:S01]  /*37c0*/  STG.E.U16 desc[UR36][R16.64], R5 ;  /* 0x0000000510007986 */ /* 0x0001e2000c101524 */
[----:B------:R-:W-:Y:S05]  /*37d0*/  BRA `(.L_x_13268) ;  /* 0x0000000c00287947 */ /* 0x000fea0003800000 */
.L_x_13264:
        /* <DEDUP_REMOVED lines=9> */
.L_x_13272:
[----:B------:R-:W0:Y:S02]  /*3870*/  I2F.S16 R0, R5 ;  /* 0x0000000500007306 */ /* 0x000e240000101400 */
[----:B0-----:R-:W-:-:S05]  /*3880*/  F2FP.F16.F32.PACK_AB R0, RZ, R0 ;  /* 0x00000000ff00723e */ /* 0x001fca00000000ff */
[----:B------:R0:W-:Y:S01]  /*3890*/  STG.E.U16 desc[UR36][R16.64], R0 ;  /* 0x0000000010007986 */ /* 0x0001e2000c101524 */
[----:B------:R-:W-:Y:S05]  /*38a0*/  BRA `(.L_x_13268) ;  /* 0x0000000800f47947 */ /* 0x000fea0003800000 */
.L_x_13271:
        /* <DEDUP_REMOVED lines=10> */
.L_x_13274:
[----:B------:R-:W0:Y:S02]  /*3950*/  I2F.S16 R5, R5 ;  /* 0x0000000500057306 */ /* 0x000e240000101400 */
[----:B0-----:R-:W-:-:S04]  /*3960*/  F2FP.F16.F32.PACK_AB R3, RZ, R5 ;  /* 0x00000005ff03723e */ /* 0x001fc800000000ff */
[----:B------:R-:W-:-:S05]  /*3970*/  PRMT R3, R3, 0x5410, RZ ;  /* 0x0000541003037816 */ /* 0x000fca00000000ff */
[----:B------:R0:W-:Y:S01]  /*3980*/  STG.E desc[UR36][R16.64], R3 ;  /* 0x0000000310007986 */ /* 0x0001e2000c101924 */
[----:B------:R-:W-:Y:S05]  /*3990*/  BRA `(.L_x_13268) ;  /* 0x0000000800b87947 */ /* 0x000fea0003800000 */
.L_x_13273:
[----:B------:R-:W0:Y:S02]  /*39a0*/  I2F.F64.S16 R2, R5 ;  /* 0x0000000500027312 */ /* 0x000e240000101c00 */
[----:B0-----:R0:W-:Y:S01]  /*39b0*/  STG.E.64 desc[UR36][R16.64], R2 ;  /* 0x0000000210007986 */ /* 0x0011e2000c101b24 */
[----:B------:R-:W-:Y:S05]  /*39c0*/  BRA `(.L_x_13268) ;  /* 0x0000000800ac7947 */ /* 0x000fea0003800000 */
.L_x_13263:
        /* <DEDUP_REMOVED lines=13> */
.L_x_13277:
[----:B------:R-:W0:Y:S01]  /*3aa0*/  I2F.F64.S16 R4, R5 ;  /* 0x0000000500047312 */ /* 0x000e220000101c00 */
[----:B------:R-:W-:-:S05]  /*3ab0*/  CS2R R6, SRZ ;  /* 0x0000000000067805 */ /* 0x000fca000001ff00 */
[----:B0-----:R0:W-:Y:S01]  /*3ac0*/  STG.E.128 desc[UR36][R16.64], R4 ;  /* 0x0000000410007986 */ /* 0x0011e2000c101d24 */
[----:B------:R-:W-:Y:S05]  /*3ad0*/  BRA `(.L_x_13268) ;  /* 0x0000000800687947 */ /* 0x000fea0003800000 */
.L_x_13276:
        /* <DEDUP_REMOVED lines=21> */
.L_x_13281:
[----:B------:R-:W-:Y:S05]  /*3c30*/  BSYNC B0 ;  /* 0x0000000000007941 */ /* 0x000fea0003800000 */
.L_x_13280:
[----:B------:R-:W-:-:S05]  /*3c40*/  LOP3.LUT R3, R0, R3, RZ, 0xfc, !PT ;  /* 0x0000000300037212 */ /* 0x000fca00078efcff */
[----:B------:R0:W-:Y:S01]  /*3c50*/  STG.E.U8 desc[UR36][R16.64], R3 ;  /* 0x0000000310007986 */ /* 0x0001e2000c101124 */
[----:B------:R-:W-:Y:S05]  /*3c60*/  BRA `(.L_x_13268) ;  /* 0x0000000800047947 */ /* 0x000fea0003800000 */
.L_x_13279:
        /* <DEDUP_REMOVED lines=13> */
.L_x_13283:
[----:B------:R-:W-:Y:S01]  /*3d40*/  IMAD.MOV.U32 R0, RZ, RZ, 0x7f ;  /* 0x0000007fff007424 */ /* 0x000fe200078e00ff */
[----:B------:R-:W-:-:S04]  /*3d50*/  ISETP.GT.U32.AND P0, PT, R2, 0x7f800000, PT ;  /* 0x7f8000000200780c */ /* 0x000fc80003f04070 */
[----:B------:R-:W-:-:S09]  /*3d60*/  SEL R0, R0, 0x7c, P0 ;  /* 0x0000007c00007807 */ /* 0x000fd20000000000 */
.L_x_13284:
[----:B------:R-:W-:Y:S05]  /*3d70*/  BSYNC B0 ;  /* 0x0000000000007941 */ /* 0x000fea0003800000 */
.L_x_13282:
[----:B------:R-:W-:-:S04]  /*3d80*/  LOP3.LUT R2, R5, 0x80000000, RZ, 0xc0, !PT ;  /* 0x8000000005027812 */ /* 0x000fc800078ec0ff */
[----:B------:R-:W-:-:S04]  /*3d90*/  SHF.R.U32.HI R3, RZ, 0x18, R2 ;  /* 0x00000018ff037819 */ /* 0x000fc80000011602 */
[----:B------:R-:W-:-:S05]  /*3da0*/  LOP3.LUT R3, R0, R3, RZ, 0xfc, !PT ;  /* 0x0000000300037212 */ /* 0x000fca00078efcff */
[----:B------:R0:W-:Y:S01]  /*3db0*/  STG.E.U8 desc[UR36][R16.64], R3 ;  /* 0x0000000310007986 */ /* 0x0001e2000c101124 */
[----:B------:R-:W-:Y:S05]  /*3dc0*/  BRA `(.L_x_13268) ;  /* 0x0000000400ac7947 */ /* 0x000fea0003800000 */
.L_x_13278:
[----:B------:R-:W0:Y:S02]  /*3dd0*/  I2F.S16 R0, R5 ;  /* 0x0000000500007306 */ /* 0x000e240000101400 */
[----:B0-----:R-:W-:-:S05]  /*3de0*/  F2FP.BF16.F32.PACK_AB R0, RZ, R0 ;  /* 0x00000000ff00723e */ /* 0x001fca00000010ff */
[----:B------:R0:W-:Y:S01]  /*3df0*/  STG.E.U16 desc[UR36][R16.64], R0 ;  /* 0x0000000010007986 */ /* 0x0001e2000c101524 */
[----:B------:R-:W-:Y:S05]  /*3e00*/  BRA `(.L_x_13268) ;  /* 0x00000004009c7947 */ /* 0x000fea0003800000 */
.L_x_13275:
        /* <DEDUP_REMOVED lines=10> */
.L_x_13287:
        /* <DEDUP_REMOVED lines=17> */
.L_x_13290:
[----:B------:R-:W-:-:S04]  /*3fc0*/  LOP3.LUT R2, R5, 0x80000000, RZ, 0xc0, !PT ;  /* 0x8000000005027812 */ /* 0x000fc800078ec0ff */
[----:B------:R-:W-:-:S04]  /*3fd0*/  SHF.R.U32.HI R3, RZ, 0x18, R2 ;  /* 0x00000018ff037819 */ /* 0x000fc80000011602 */
[----:B------:R-:W-:-:S04]  /*3fe0*/  LOP3.LUT R0, R0, R3, RZ, 0xfc, !PT ;  /* 0x0000000300007212 */ /* 0x000fc800078efcff */
[----:B------:R-:W-:-:S07]  /*3ff0*/  PRMT R8, R0, 0x7610, R8 ;  /* 0x0000761000087816 */ /* 0x000fce0000000008 */
.L_x_13289:
[----:B------:R-:W-:Y:S05]  /*4000*/  BSYNC B0 ;  /* 0x0000000000007941 */ /* 0x000fea0003800000 */
.L_x_13288:
[----:B------:R3:W-:Y:S01]  /*4010*/  STG.E.U8 desc[UR36][R16.64], R8 ;  /* 0x0000000810007986 */ /* 0x0007e2000c101124 */
[----:B------:R-:W-:Y:S05]  /*4020*/  BRA `(.L_x_13268) ;  /* 0x0000000400147947 */ /* 0x000fea0003800000 */
.L_x_13286:
        /* <DEDUP_REMOVED lines=17> */
.L_x_13293:
[----:B------:R-:W-:-:S04]  /*4140*/  LOP3.LUT R2, R5, 0x80000000, RZ, 0xc0, !PT ;  /* 0x8000000005027812 */ /* 0x000fc800078ec0ff */
[----:B------:R-:W-:-:S04]  /*4150*/  SHF.R.U32.HI R3, RZ, 0x18, R2 ;  /* 0x00000018ff037819 */ /* 0x000fc80000011602 */
[----:B------:R-:W-:-:S04]  /*4160*/  LOP3.LUT R0, R0, R3, RZ, 0xfc, !PT ;  /* 0x0000000300007212 */ /* 0x000fc800078efcff */
[----:B------:R-:W-:-:S07]  /*4170*/  PRMT R8, R0, 0x7610, R8 ;  /* 0x0000761000087816 */ /* 0x000fce0000000008 */
.L_x_13292:
[----:B------:R-:W-:Y:S05]  /*4180*/  BSYNC B0 ;  /* 0x0000000000007941 */ /* 0x000fea0003800000 */
.L_x_13291:
[----:B------:R0:W-:Y:S01]  /*4190*/  STG.E.U8 desc[UR36][R16.64], R8 ;  /* 0x0000000810007986 */ /* 0x0001e2000c101124 */
[----:B------:R-:W-:Y:S05]  /*41a0*/  BRA `(.L_x_13268) ;  /* 0x0000000000b47947 */ /* 0x000fea0003800000 */
.L_x_13285:
        /* <DEDUP_REMOVED lines=22> */
.L_x_13267:
        /* <DEDUP_REMOVED lines=16> */
.L_x_13296:
[----:B------:R-:W-:Y:S05]  /*4410*/  BRA `(.L_x_13268) ;  /* 0x0000000000187947 */ /* 0x000fea0003800000 */
.L_x_13295:
[----:B------:R-:W-:-:S04]  /*4420*/  PRMT R2, R5, 0x9910, RZ ;  /* 0x0000991005027816 */ /* 0x000fc800000000ff */
[----:B------:R-:W-:-:S05]  /*4430*/  SHF.R.S32.HI R3, RZ, 0x1f, R2 ;  /* 0x0000001fff037819 */ /* 0x000fca0000011402 */
[----:B------:R2:W-:Y:S01]  /*4440*/  STG.E.64 desc[UR36][R16.64], R2 ;  /* 0x0000000210007986 */ /* 0x0005e2000c101b24 */
[----:B------:R-:W-:Y:S05]  /*4450*/  BRA `(.L_x_13268) ;  /* 0x0000000000087947 */ /* 0x000fea0003800000 */
.L_x_13294:
[----:B------:R-:W-:-:S05]  /*4460*/  PRMT R3, R5, 0x9910, RZ ;  /* 0x0000991005037816 */ /* 0x000fca00000000ff */
[----:B------:R0:W-:Y:S02]  /*4470*/  STG.E desc[UR36][R16.64], R3 ;  /* 0x0000000310007986 */ /* 0x0001e4000c101924 */
.L_x_13268:
[----:B------:R-:W-:-:S04]  /*4480*/  IMAD R18, R23, 0x200, R18 ;  /* 0x0000020017127824 */ /* 0x000fc800078e0212 */
[----:B------:R-:W-:-:S07]  /*4490*/  VIADD R19, R18, 0x80 ;  /* 0x0000008012137836 */ /* 0x000fce0000000000 */
.L_x_13194:
[----:B------:R-:W-:Y:S05]  /*44a0*/  BSYNC B6 ;  /* 0x0000000000067941 */ /* 0x000fea0003800000 */
.L_x_13193:
        /* <DEDUP_REMOVED lines=358> */
.L_x_13299:
        /* <DEDUP_REMOVED lines=27> */
.L_x_13300:
        /* <DEDUP_REMOVED lines=17> */
.L_x_13304:
[----:B------:R0:W5:Y:S01]  /*5dd0*/  LDG.E.U8 R22, desc[UR36][R2.64] ;  /* 0x0000002402167981 */ /* 0x000162000c1e1100 */
[----:B------:R-:W-:Y:S05]  /*5de0*/  BRA `(.L_x_13306) ;  /* 0x0000000c00547947 */ /* 0x000fea0003800000 */
.L_x_13303:
        /* <DEDUP_REMOVED lines=8> */
.L_x_13308:
[----:B------:R0:W5:Y:S01]  /*5e70*/  LDG.E.U16 R22, desc[UR36][R2.64] ;  /* 0x0000002402167981 */ /* 0x000162000c1e1500 */
[----:B------:R-:W-:Y:S05]  /*5e80*/  BRA `(.L_x_13306) ;  /* 0x0000000c002c7947 */ /* 0x000fea0003800000 */
.L_x_13307:
[----:B------:R0:W5:Y:S01]  /*5e90*/  LDG.E.U16 R22, desc[UR36][R2.64] ;  /* 0x0000002402167981 */ /* 0x000162000c1e1500 */
[----:B------:R-:W-:Y:S05]  /*5ea0*/  BRA `(.L_x_13306) ;  /* 0x0000000c00247947 */ /* 0x000fea0003800000 */
.L_x_13302:
        /* <DEDUP_REMOVED lines=9> */
.L_x_13310:
[----:B------:R-:W2:Y:S02]  /*5f40*/  LDG.E.U16 R0, desc[UR36][R2.64] ;  /* 0x0000002402007981 */ /* 0x000ea4000c1e1500 */
[----:B--2---:R-:W-:-:S06]  /*5f50*/  HADD2.F32 R0, -RZ, R0.H0_H0 ;  /* 0x20000000ff007230 */ /* 0x004fcc0000004100 */
[----:B------:R-:W0:Y:S02]  /*5f60*/  F2I.FTZ.TRUNC.NTZ R0, R0 ;  /* 0x0000000000007305 */ /* 0x000e24000021f100 */
[----:B0-----:R-:W-:Y:S01]  /*5f70*/  PRMT R22, R0, 0x7610, R22 ;  /* 0x0000761000167816 */ /* 0x001fe20000000016 */
[----:B------:R-:W-:Y:S06]  /*5f80*/  BRA `(.L_x_13306) ;  /* 0x0000000800ec7947 */ /* 0x000fec0003800000 */
.L_x_13309:
        /* <DEDUP_REMOVED lines=9> */
.L_x_13312:
[----:B------:R-:W2:Y:S02]  /*6020*/  LDG.E.U16 R2, desc[UR36][R2.64] ;  /* 0x0000002402027981 */ /* 0x000ea4000c1e1500 */
[----:B--2---:R-:W-:-:S06]  /*6030*/  HADD2.F32 R0, -RZ, R2.H0_H0 ;  /* 0x20000002ff007230 */ /* 0x004fcc0000004100 */
[----:B------:R-:W0:Y:S02]  /*6040*/  F2I.FTZ.TRUNC.NTZ R0, R0 ;  /* 0x0000000000007305 */ /* 0x000e24000021f100 */
[----:B0-----:R-:W-:Y:S01]  /*6050*/  PRMT R22, R0, 0x7610, R22 ;  /* 0x0000761000167816 */ /* 0x001fe20000000016 */
[----:B------:R-:W-:Y:S06]  /*6060*/  BRA `(.L_x_13306) ;  /* 0x0000000800b47947 */ /* 0x000fec0003800000 */
.L_x_13311:
[----:B------:R-:W2:Y:S02]  /*6070*/  LDG.E.64 R2, desc[UR36][R2.64] ;  /* 0x0000002402027981 */ /* 0x000ea4000c1e1b00 */
[----:B--2---:R0:W1:Y:S01]  /*6080*/  F2I.F64.TRUNC R22, R2 ;  /* 0x0000000200167311 */ /* 0x004062000030d100 */
[----:B------:R-:W-:Y:S05]  /*6090*/  BRA `(.L_x_13306) ;  /* 0x0000000800a87947 */ /* 0x000fea0003800000 */
.L_x_13301:
        /* <DEDUP_REMOVED lines=12> */
.L_x_13315:
[----:B------:R-:W2:Y:S02]  /*6160*/  LDG.E.64 R2, desc[UR36][R2.64] ;  /* 0x0000002402027981 */ /* 0x000ea4000c1e1b00 */
[----:B--2---:R0:W1:Y:S01]  /*6170*/  F2I.F64.TRUNC R22, R2 ;  /* 0x0000000200167311 */ /* 0x004062000030d100 */
[----:B------:R-:W-:Y:S05]  /*6180*/  BRA `(.L_x_13306) ;  /* 0x00000008006c7947 */ /* 0x000fea0003800000 */
.L_x_13314:
        /* <DEDUP_REMOVED lines=28> */
.L_x_13317:
        /* <DEDUP_REMOVED lines=15> */
.L_x_13316:
[----:B------:R-:W2:Y:S02]  /*6440*/  LDG.E.U16 R0, desc[UR36][R2.64] ;  /* 0x0000002402007981 */ /* 0x000ea4000c1e1500 */
[----:B--2---:R-:W-:-:S06]  /*6450*/  IMAD.U32 R0, R0, 0x10000, RZ ;  /* 0x0001000000007824 */ /* 0x004fcc00078e00ff */
[----:B------:R-:W0:Y:S02]  /*6460*/  F2I.FTZ.TRUNC.NTZ R0, R0 ;  /* 0x0000000000007305 */ /* 0x000e24000021f100 */
[----:B0-----:R-:W-:Y:S01]  /*6470*/  PRMT R22, R0, 0x7610, R22 ;  /* 0x0000761000167816 */ /* 0x001fe20000000016 */
[----:B------:R-:W-:Y:S06]  /*6480*/  BRA `(.L_x_13306) ;  /* 0x0000000400ac7947 */ /* 0x000fec0003800000 */
.L_x_13313:
        /* <DEDUP_REMOVED lines=10> */
.L_x_13320:
        /* <DEDUP_REMOVED lines=21> */
.L_x_13324:
[----:B------:R-:W-:Y:S05]  /*6680*/  BSYNC B1 ;  /* 0x0000000000017941 */ /* 0x000fea0003800000 */
.L_x_13323:
[----:B------:R-:W-:Y:S01]  /*6690*/  LEA R3, R0, 0x3b800000, 0x17 ;  /* 0x3b80000000037811 */ /* 0x000fe200078eb8ff */
[----:B------:R-:W-:-:S05]  /*66a0*/  IMAD.SHL.U32 R0, R2, 0x100000, RZ ;  /* 0x0010000002007824 */ /* 0x000fca00078e00ff */
[----:B------:R-:W-:-:S07]  /*66b0*/  LOP3.LUT R0, R3, R0, R4, 0xfe, !PT ;  /* 0x0000000003007212 */ /* 0x000fce00078efe04 */
.L_x_13322:
[----:B------:R-:W-:Y:S05]  /*66c0*/  BSYNC B0 ;  /* 0x0000000000007941 */ /* 0x000fea0003800000 */
.L_x_13321:
[----:B------:R-:W0:Y:S02]  /*66d0*/  F2I.FTZ.TRUNC.NTZ R0, R0 ;  /* 0x0000000000007305 */ /* 0x000e24000021f100 */
[----:B0-----:R-:W-:Y:S01]  /*66e0*/  PRMT R22, R0, 0x7610, R22 ;  /* 0x0000761000167816 */ /* 0x001fe20000000016 */
[----:B------:R-:W-:Y:S06]  /*66f0*/  BRA `(.L_x_13306) ;  /* 0x0000000400107947 */ /* 0x000fec0003800000 */
.L_x_13319:
        /* <DEDUP_REMOVED lines=21> */
.L_x_13328:
[----:B------:R-:W-:Y:S05]  /*6850*/  BSYNC B1 ;  /* 0x0000000000017941 */ /* 0x000fea0003800000 */
.L_x_13327:
[----:B------:R-:W-:Y:S01]  /*6860*/  LEA R3, R0, 0x37800000, 0x17 ;  /* 0x3780000000037811 */ /* 0x000fe200078eb8ff */
[----:B------:R-:W-:-:S05]  /*6870*/  IMAD.SHL.U32 R0, R2, 0x200000, RZ ;  /* 0x0020000002007824 */ /* 0x000fca00078e00ff */
[----:B------:R-:W-:-:S07]  /*6880*/  LOP3.LUT R0, R3, R0, R4, 0xfe, !PT ;  /* 0x0000000003007212 */ /* 0x000fce00078efe04 */
.L_x_13326:
[----:B------:R-:W-:Y:S05]  /*6890*/  BSYNC B0 ;  /* 0x0000000000007941 */ /* 0x000fea0003800000 */
.L_x_13325:
[----:B------:R-:W0:Y:S02]  /*68a0*/  F2I.FTZ.TRUNC.NTZ R0, R0 ;  /* 0x0000000000007305 */ /* 0x000e24000021f100 */
[----:B0-----:R-:W-:Y:S01]  /*68b0*/  PRMT R22, R0, 0x7610, R22 ;  /* 0x0000761000167816 */ /* 0x001fe20000000016 */
[----:B------:R-:W-:Y:S06]  /*68c0*/  BRA `(.L_x_13306) ;  /* 0x00000000009c7947 */ /* 0x000fec0003800000 */
.L_x_13318:
        /* <DEDUP_REMOVED lines=14> */
.L_x_13332:
[----:B------:R-:W-:Y:S05]  /*69b0*/  BSYNC B0 ;  /* 0x0000000000007941 */ /* 0x000fea0003800000 */
.L_x_13331:
[----:B------:R-:W0:Y:S02]  /*69c0*/  F2I.FTZ.TRUNC.NTZ R0, R0 ;  /* 0x0000000000007305 */ /* 0x000e24000021f100 */
[----:B0-----:R-:W-:Y:S01]  /*69d0*/  PRMT R22, R0, 0x7610, R22 ;  /* 0x0000761000167816 */ /* 0x001fe20000000016 */
[----:B------:R-:W-:Y:S06]  /*69e0*/  BRA `(.L_x_13306) ;  /* 0x0000000000547947 */ /* 0x000fec0003800000 */
.L_x_13305:
        /* <DEDUP_REMOVED lines=16> */
.L_x_13333:
[----:B------:R-:W-:Y:S01]  /*6af0*/  PRMT R22, RZ, 0x7610, R22 ;  /* 0x00007610ff167816 */ /* 0x000fe20000000016 */
[----:B------:R-:W-:Y:S06]  /*6b00*/  BRA `(.L_x_13306) ;  /* 0x00000000000c7947 */ /* 0x000fec0003800000 */
.L_x_13330:
[----:B------:R3:W5:Y:S01]  /*6b10*/  LDG.E.U16 R22, desc[UR36][R2.64] ;  /* 0x0000002402167981 */ /* 0x000762000c1e1500 */
[----:B------:R-:W-:Y:S05]  /*6b20*/  BRA `(.L_x_13306) ;  /* 0x0000000000047947 */ /* 0x000fea0003800000 */
.L_x_13329:
[----:B------:R4:W5:Y:S02]  /*6b30*/  LDG.E.U16 R22, desc[UR36][R2.64] ;  /* 0x0000002402167981 */ /* 0x000964000c1e1500 */
.L_x_13306:
[----:B------:R-:W1:Y:S01]  /*6b40*/  LDC.U8 R4, c[0x0][0x50b] ;  /* 0x000142c0ff047b82 */ /* 0x000e620000000000 */
[----:B------:R-:W-:Y:S02]  /*6b50*/  ULDC.64 UR4, c[0x0][0x4f0] ;  /* 0x00013c0000047ab9 */ /* 0x000fe40000000a00 */
        /* <DEDUP_REMOVED lines=15> */
.L_x_13337:
[----:B------:R4:W5:Y:S01]  /*6c50*/  LDG.E.U8 R0, desc[UR36][R2.64] ;  /* 0x0000002402007981 */ /* 0x000962000c1e1100 */
[----:B------:R-:W-:Y:S05]  /*6c60*/  BRA `(.L_x_13339) ;  /* 0x0000000c00547947 */ /* 0x000fea0003800000 */
.L_x_13336:
        /* <DEDUP_REMOVED lines=8> */
.L_x_13341:
[----:B------:R2:W5:Y:S01]  /*6cf0*/  LDG.E.U16 R0, desc[UR36][R2.64] ;  /* 0x0000002402007981 */ /* 0x000562000c1e1500 */
[----:B------:R-:W-:Y:S05]  /*6d00*/  BRA `(.L_x_13339) ;  /* 0x0000000c002c7947 */ /* 0x000fea0003800000 */
.L_x_13340:
[----:B------:R0:W5:Y:S01]  /*6d10*/  LDG.E.U16 R0, desc[UR36][R2.64] ;  /* 0x0000002402007981 */ /* 0x000162000c1e1500 */
[----:B------:R-:W-:Y:S05]  /*6d20*/  BRA `(.L_x_13339) ;  /* 0x0000000c00247947 */ /* 0x000fea0003800000 */
.L_x_13335:
        /* <DEDUP_REMOVED lines=9> */
.L_x_13343:
[----:B------:R-:W2:Y:S02]  /*6dc0*/  LDG.E.U16 R4, desc[UR36][R2.64] ;  /* 0x0000002402047981 */ /* 0x000ea4000c1e1500 */
[----:B--2---:R-:W-:-:S06]  /*6dd0*/  HADD2.F32 R4, -RZ, R4.H0_H0 ;  /* 0x20000004ff047230 */ /* 0x004fcc0000004100 */
[----:B------:R-:W0:Y:S02]  /*6de0*/  F2I.FTZ.TRUNC.NTZ R4, R4 ;  /* 0x0000000400047305 */ /* 0x000e24000021f100 */
[----:B0-----:R-:W-:Y:S01]  /*6df0*/  PRMT R0, R4, 0x7610, R0 ;  /* 0x0000761004007816 */ /* 0x001fe20000000000 */
[----:B------:R-:W-:Y:S06]  /*6e00*/  BRA `(.L_x_13339) ;  /* 0x0000000800ec7947 */ /* 0x000fec0003800000 */
.L_x_13342:
        /* <DEDUP_REMOVED lines=9> */
.L_x_13345:
[----:B------:R-:W2:Y:S02]  /*6ea0*/  LDG.E.U16 R2, desc[UR36][R2.64] ;  /* 0x0000002402027981 */ /* 0x000ea4000c1e1500 */
[----:B--2---:R-:W-:-:S06]  /*6eb0*/  HADD2.F32 R4, -RZ, R2.H0_H0 ;  /* 0x20000002ff047230 */ /* 0x004fcc0000004100 */
[----:B------:R-:W0:Y:S02]  /*6ec0*/  F2I.FTZ.TRUNC.NTZ R4, R4 ;  /* 0x0000000400047305 */ /* 0x000e24000021f100 */
[----:B0-----:R-:W-:Y:S01]  /*6ed0*/  PRMT R0, R4, 0x7610, R0 ;  /* 0x0000761004007816 */ /* 0x001fe20000000000 */
[----:B------:R-:W-:Y:S06]  /*6ee0*/  BRA `(.L_x_13339) ;  /* 0x0000000800b47947 */ /* 0x000fec0003800000 */
.L_x_13344:
[----:B------:R-:W2:Y:S02]  /*6ef0*/  LDG.E.64 R2, desc[UR36][R2.64] ;  /* 0x0000002402027981 */ /* 0x000ea4000c1e1b00 */
[----:B--2---:R0:W1:Y:S01]  /*6f00*/  F2I.F64.TRUNC R0, R2 ;  /* 0x0000000200007311 */ /* 0x004062000030d100 */
[----:B------:R-:W-:Y:S05]  /*6f10*/  BRA `(.L_x_13339) ;  /* 0x0000000800a87947 */ /* 0x000fea0003800000 */
.L_x_13334:
        /* <DEDUP_REMOVED lines=12> */
.L_x_13348:
[----:B------:R-:W2:Y:S02]  /*6fe0*/  LDG.E.64 R2, desc[UR36][R2.64] ;  /* 0x0000002402027981 */ /* 0x000ea4000c1e1b00 */
[----:B--2---:R0:W1:Y:S01]  /*6ff0*/  F2I.F64.TRUNC R0, R2 ;  /* 0x0000000200007311 */ /* 0x004062000030d100 */
[----:B------:R-:W-:Y:S05]  /*7000*/  BRA `(.L_x_13339) ;  /* 0x00000008006c7947 */ /* 0x000fea0003800000 */
.L_x_13347:
        /* <DEDUP_REMOVED lines=28> */
.L_x_13350:
        /* <DEDUP_REMOVED lines=15> */
.L_x_13349:
[----:B------:R-:W2:Y:S02]  /*72c0*/  LDG.E.U16 R4, desc[UR36][R2.64] ;  /* 0x0000002402047981 */ /* 0x000ea4000c1e1500 */
[----:B--2---:R-:W-:-:S06]  /*72d0*/  IMAD.U32 R4, R4, 0x10000, RZ ;  /* 0x0001000004047824 */ /* 0x004fcc00078e00ff */
[----:B------:R-:W0:Y:S02]  /*72e0*/  F2I.FTZ.TRUNC.NTZ R4, R4 ;  /* 0x0000000400047305 */ /* 0x000e24000021f100 */
[----:B0-----:R-:W-:Y:S01]  /*72f0*/  PRMT R0, R4, 0x7610, R0 ;  /* 0x0000761004007816 */ /* 0x001fe20000000000 */
[----:B------:R-:W-:Y:S06]  /*7300*/  BRA `(.L_x_13339) ;  /* 0x0000000400ac7947 */ /* 0x000fec0003800000 */
.L_x_13346:
        /* <DEDUP_REMOVED lines=10> */
.L_x_13353:
        /* <DEDUP_REMOVED lines=21> */
.L_x_13357:
[----:B------:R-:W-:Y:S05]  /*7500*/  BSYNC B1 ;  /* 0x0000000000017941 */ /* 0x000fea0003800000 */
.L_x_13356:
[----:B------:R-:W-:Y:S01]  /*7510*/  IMAD.SHL.U32 R2, R2, 0x100000, RZ ;  /* 0x0010000002027824 */ /* 0x000fe200078e00ff */
[----:B------:R-:W-:-:S04]  /*7520*/  LEA R3, R0, 0x3b800000, 0x17 ;  /* 0x3b80000000037811 */ /* 0x000fc800078eb8ff */
[----:B------:R-:W-:-:S07]  /*7530*/  LOP3.LUT R4, R3, R2, R4, 0xfe, !PT ;  /* 0x0000000203047212 */ /* 0x000fce00078efe04 */
.L_x_13355:
[----:B------:R-:W-:Y:S05]  /*7540*/  BSYNC B0 ;  /* 0x0000000000007941 */ /* 0x000fea0003800000 */
.L_x_13354:
[----:B------:R-:W0:Y:S02]  /*7550*/  F2I.FTZ.TRUNC.NTZ R4, R4 ;  /* 0x0000000400047305 */ /* 0x000e24000021f100 */
[----:B0-----:R-:W-:Y:S01]  /*7560*/  PRMT R0, R4, 0x7610, R0 ;  /* 0x0000761004007816 */ /* 0x001fe20000000000 */
[----:B------:R-:W-:Y:S06]  /*7570*/  BRA `(.L_x_13339) ;  /* 0x0000000400107947 */ /* 0x000fec0003800000 */
.L_x_13352:
        /* <DEDUP_REMOVED lines=21> */
.L_x_13361:
[----:B------:R-:W-:Y:S05]  /*76d0*/  BSYNC B1 ;  /* 0x0000000000017941 */ /* 0x000fea0003800000 */
.L_x_13360:
[----:B------:R-:W-:Y:S01]  /*76e0*/  IMAD.SHL.U32 R2, R2, 0x200000, RZ ;  /* 0x0020000002027824 */ /* 0x000fe200078e00ff */
[----:B------:R-:W-:-:S04]  /*76f0*/  LEA R3, R0, 0x37800000, 0x17 ;  /* 0x3780000000037811 */ /* 0x000fc800078eb8ff */
[----:B------:R-:W-:-:S07]  /*7700*/  LOP3.LUT R4, R3, R2, R4, 0xfe, !PT ;  /* 0x0000000203047212 */ /* 0x000fce00078efe04 */
.L_x_13359:
[----:B------:R-:W-:Y:S05]  /*7710*/  BSYNC B0 ;  /* 0x0000000000007941 */ /* 0x000fea0003800000 */
.L_x_13358:
[----:B------:R-:W0:Y:S02]  /*7720*/  F2I.FTZ.TRUNC.NTZ R4, R4 ;  /* 0x0000000400047305 */ /* 0x000e24000021f100 */
[----:B0-----:R-:W-:Y:S01]  /*7730*/  PRMT R0, R4, 0x7610, R0 ;  /* 0x0000761004007816 */ /* 0x001fe20000000000 */
[----:B------:R-:W-:Y:S06]  /*7740*/  BRA `(.L_x_13339) ;  /* 0x00000000009c7947 */ /* 0x000fec0003800000 */
.L_x_13351:
        /* <DEDUP_REMOVED lines=14> */
.L_x_13365:
[----:B------:R-:W-:Y:S05]  /*7830*/  BSYNC B0 ;  /* 0x0000000000007941 */ /* 0x000fea0003800000 */
.L_x_13364:
[----:B------:R-:W0:Y:S02]  /*7840*/  F2I.FTZ.TRUNC.NTZ R4, R4 ;  /* 0x0000000400047305 */ /* 0x000e24000021f100 */
[----:B0-----:R-:W-:Y:S01]  /*7850*/  PRMT R0, R4, 0x7610, R0 ;  /* 0x0000761004007816 */ /* 0x001fe20000000000 */
[----:B------:R-:W-:Y:S06]  /*7860*/  BRA `(.L_x_13339) ;  /* 0x0000000000547947 */ /* 0x000fec0003800000 */
.L_x_13338:
        /* <DEDUP_REMOVED lines=16> */
.L_x_13366:
[----:B------:R-:W-:Y:S01]  /*7970*/  PRMT R0, RZ, 0x7610, R0 ;  /* 0x00007610ff007816 */ /* 0x000fe20000000000 */
[----:B------:R-:W-:Y:S06]  /*7980*/  BRA `(.L_x_13339) ;  /* 0x00000000000c7947 */ /* 0x000fec0003800000 */
.L_x_13363:
[----:B------:R0:W5:Y:S01]  /*7990*/  LDG.E.U16 R0, desc[UR36][R2.64] ;  /* 0x0000002402007981 */ /* 0x000162000c1e1500 */
[----:B------:R-:W-:Y:S05]  /*79a0*/  BRA `(.L_x_13339) ;  /* 0x0000000000047947 */ /* 0x000fea0003800000 */
.L_x_13362:
[----:B------:R0:W5:Y:S02]  /*79b0*/  LDG.E.U16 R0, desc[UR36][R2.64] ;  /* 0x0000002402007981 */ /* 0x000164000c1e1500 */
.L_x_13339:
[----:B------:R-:W0:Y:S01]  /*79c0*/  LDC.U8 R4, c[0x0][0x508] ;  /* 0x00014200ff047b82 */ /* 0x000e220000000000 */
[----:B-----5:R-:W-:Y:S01]  /*79d0*/  PRMT R22, R22, 0x9910, RZ ;  /* 0x0000991016167816 */ /* 0x020fe200000000ff */
[----:B------:R-:W-:Y:S01]  /*79e0*/  ULDC.U16 UR4, c[0x0][0x4f8] ;  /* 0x00013e0000047ab9 */ /* 0x000fe20000000400 */
[----:B01234-:R-:W-:Y:S01]  /*79f0*/  PRMT R3, R0, 0x9910, RZ ;  /* 0x0000991000037816 */ /* 0x01ffe200000000ff */
[----:B------:R-:W-:Y:S02]  /*7a00*/  UPRMT UR4, UR4, 0x9910, URZ ;  /* 0x0000991004047896 */ /* 0x000fe4000800003f */
[----:B------:R-:W-:-:S04]  /*7a10*/  IMAD.MOV.U32 R0, RZ, RZ, R22 ;  /* 0x000000ffff007224 */ /* 0x000fc800078e0016 */
[----:B------:R-:W-:-:S05]  /*7a20*/  IMAD R0, R0, R3, RZ ;  /* 0x0000000300007224 */ /* 0x000fca00078e02ff */
[----:B------:R-:W-:-:S05]  /*7a30*/  PRMT R0, R0, 0x9910, RZ ;  /* 0x0000991000007816 */ /* 0x000fca00000000ff */
[----:B------:R-:W-:Y:S01]  /*7a40*/  IMAD R5, R0, UR4, RZ ;  /* 0x0000000400057c24 */ /* 0x000fe2000f8e02ff */
        /* <DEDUP_REMOVED lines=13> */
.L_x_13370:
[----:B------:R0:W-:Y:S01]  /*7b20*/  STG.E.U8 desc[UR36][R16.64], R5 ;  /* 0x0000000510007986 */ /* 0x0001e2000c101124 */
[----:B------:R-:W-:Y:S05]  /*7b30*/  BRA `(.L_x_13372) ;  /* 0x0000000c00647947 */ /* 0x000fea0003800000 */
.L_x_13369:
        /* <DEDUP_REMOVED lines=10> */
.L_x_13374:
[----:B------:R-:W-:-:S05]  /*7be0*/  PRMT R3, R5, 0x9910, RZ ;  /* 0x0000991005037816 */ /* 0x000fca00000000ff */
[----:B------:R3:W-:Y:S01]  /*7bf0*/  STG.E desc[UR36][R16.64], R3 ;  /* 0x0000000310007986 */ /* 0x0007e2000c101924 */
[----:B------:R-:W-:Y:S05]  /*7c00*/  BRA `(.L_x_13372) ;  /* 0x0000000c00307947 */ /* 0x000fea0003800000 */
.L_x_13373:
[----:B------:R2:W-:Y:S01]  /*7c10*/  STG.E.U16 desc[UR36][R16.64], R5 ;  /* 0x0000000510007986 */ /* 0x0005e2000c101524 */
[----:B------:R-:W-:Y:S05]  /*7c20*/  BRA `(.L_x_13372) ;  /* 0x0000000c00287947 */ /* 0x000fea0003800000 */
.L_x_13368:
        /* <DEDUP_REMOVED lines=9> */
.L_x_13376:
[----:B------:R-:W0:Y:S02]  /*7cc0*/  I2F.S16 R0, R5 ;  /* 0x0000000500007306 */ /* 0x000e240000101400 */
[----:B0-----:R-:W-:-:S05]  /*7cd0*/  F2FP.F16.F32.PACK_AB R0, RZ, R0 ;  /* 0x00000000ff00723e */ /* 0x001fca00000000ff */
[----:B------:R0:W-:Y:S01]  /*7ce0*/  STG.E.U16 desc[UR36][R16.64], R0 ;  /* 0x0000000010007986 */ /* 0x0001e2000c101524 */
[----:B------:R-:W-:Y:S05]  /*7cf0*/  BRA `(.L_x_13372) ;  /* 0x0000000800f47947 */ /* 0x000fea0003800000 */
.L_x_13375:
        /* <DEDUP_REMOVED lines=10> */
.L_x_13378:
[----:B------:R-:W0:Y:S02]  /*7da0*/  I2F.S16 R5, R5 ;  /* 0x0000000500057306 */ /* 0x000e240000101400 */
[----:B0-----:R-:W-:-:S04]  /*7db0*/  F2FP.F16.F32.PACK_AB R3, RZ, R5 ;  /* 0x00000005ff03723e */ /* 0x001fc800000000ff */
[----:B------:R-:W-:-:S05]  /*7dc0*/  PRMT R3, R3, 0x5410, RZ ;  /* 0x0000541003037816 */ /* 0x000fca00000000ff */
[----:B------:R0:W-:Y:S01]  /*7dd0*/  STG.E desc[UR36][R16.64], R3 ;  /* 0x0000000310007986 */ /* 0x0001e2000c101924 */
[----:B------:R-:W-:Y:S05]  /*7de0*/  BRA `(.L_x_13372) ;  /* 0x0000000800b87947 */ /* 0x000fea0003800000 */
.L_x_13377:
[----:B------:R-:W0:Y:S02]  /*7df0*/  I2F.F64.S16 R2, R5 ;  /* 0x0000000500027312 */ /* 0x000e240000101c00 */
[----:B0-----:R0:W-:Y:S01]  /*7e00*/  STG.E.64 desc[UR36][R16.64], R2 ;  /* 0x0000000210007986 */ /* 0x0011e2000c101b24 */
[----:B------:R-:W-:Y:S05]  /*7e10*/  BRA `(.L_x_13372) ;  /* 0x0000000800ac7947 */ /* 0x000fea0003800000 */
.L_x_13367:
        /* <DEDUP_REMOVED lines=13> */
.L_x_13381:
[----:B------:R-:W0:Y:S01]  /*7ef0*/  I2F.F64.S16 R4, R5 ;  /* 0x0000000500047312 */ /* 0x000e220000101c00 */
[----:B------:R-:W-:-:S05]  /*7f00*/  CS2R R6, SRZ ;  /* 0x0000000000067805 */ /* 0x000fca000001ff00 */
[----:B0-----:R0:W-:Y:S01]  /*7f10*/  STG.E.128 desc[UR36][R16.64], R4 ;  /* 0x0000000410007986 */ /* 0x0011e2000c101d24 */
[----:B------:R-:W-:Y:S05]  /*7f20*/  BRA `(.L_x_13372) ;  /* 0x0000000800687947 */ /* 0x000fea0003800000 */
.L_x_13380:
        /* <DEDUP_REMOVED lines=21> */
.L_x_13385:
[----:B------:R-:W-:Y:S05]  /*8080*/  BSYNC B0 ;  /* 0x0000000000007941 */ /* 0x000fea0003800000 */
.L_x_13384:
[----:B------:R-:W-:-:S05]  /*8090*/  LOP3.LUT R3, R0, R3, RZ, 0xfc, !PT ;  /* 0x0000000300037212 */ /* 0x000fca00078efcff */
[----:B------:R0:W-:Y:S01]  /*80a0*/  STG.E.U8 desc[UR36][R16.64], R3 ;  /* 0x0000000310007986 */ /* 0x0001e2000c101124 */
[----:B------:R-:W-:Y:S05]  /*80b0*/  BRA `(.L_x_13372) ;  /* 0x0000000800047947 */ /* 0x000fea0003800000 */
.L_x_13383:
        /* <DEDUP_REMOVED lines=13> */
.L_x_13387:
[----:B------:R-:W-:Y:S01]  /*8190*/  IMAD.MOV.U32 R0, RZ, RZ, 0x7f ;  /* 0x0000007fff007424 */ /* 0x000fe200078e00ff */
[----:B------:R-:W-:-:S04]  /*81a0*/  ISETP.GT.U32.AND P0, PT, R2, 0x7f800000, PT ;  /* 0x7f8000000200780c */ /* 0x000fc80003f04070 */
[----:B------:R-:W-:-:S09]  /*81b0*/  SEL R0, R0, 0x7c, P0 ;  /* 0x0000007c00007807 */ /* 0x000fd20000000000 */
.L_x_13388:
[----:B------:R-:W-:Y:S05]  /*81c0*/  BSYNC B0 ;  /* 0x0000000000007941 */ /* 0x000fea0003800000 */
.L_x_13386:
[----:B------:R-:W-:-:S04]  /*81d0*/  LOP3.LUT R2, R5, 0x80000000, RZ, 0xc0, !PT ;  /* 0x8000000005027812 */ /* 0x000fc800078ec0ff */
[----:B------:R-:W-:-:S04]  /*81e0*/  SHF.R.U32.HI R3, RZ, 0x18, R2 ;  /* 0x00000018ff037819 */ /* 0x000fc80000011602 */
[----:B------:R-:W-:-:S05]  /*81f0*/  LOP3.LUT R3, R0, R3, RZ, 0xfc, !PT ;  /* 0x0000000300037212 */ /* 0x000fca00078efcff */
[----:B------:R0:W-:Y:S01]  /*8200*/  STG.E.U8 desc[UR36][R16.64], R3 ;  /* 0x0000000310007986 */ /* 0x0001e2000c101124 */
[----:B------:R-:W-:Y:S05]  /*8210*/  BRA `(.L_x_13372) ;  /* 0x0000000400ac7947 */ /* 0x000fea0003800000 */
.L_x_13382:
[----:B------:R-:W0:Y:S02]  /*8220*/  I2F.S16 R0, R5 ;  /* 0x0000000500007306 */ /* 0x000e240000101400 */
[----:B0-----:R-:W-:-:S05]  /*8230*/  F2FP.BF16.F32.PACK_AB R0, RZ, R0 ;  /* 0x00000000ff00723e */ /* 0x001fca00000010ff */
[----:B------:R0:W-:Y:S01]  /*8240*/  STG.E.U16 desc[UR36][R16.64], R0 ;  /* 0x0000000010007986 */ /* 0x0001e2000c101524 */
[----:B------:R-:W-:Y:S05]  /*8250*/  BRA `(.L_x_13372) ;  /* 0x00000004009c7947 */ /* 0x000fea0003800000 */
.L_x_13379:
        /* <DEDUP_REMOVED lines=10> */
.L_x_13391:
        /* <DEDUP_REMOVED lines=17> */
.L_x_13394:
[----:B------:R-:W-:-:S04]  /*8410*/  LOP3.LUT R2, R5, 0x80000000, RZ, 0xc0, !PT ;  /* 0x8000000005027812 */ /* 0x000fc800078ec0ff */
[----:B------:R-:W-:-:S04]  /*8420*/  SHF.R.U32.HI R3, RZ, 0x18, R2 ;  /* 0x00000018ff037819 */ /* 0x000fc80000011602 */
[----:B------:R-:W-:-:S04]  /*8430*/  LOP3.LUT R0, R0, R3, RZ, 0xfc, !PT ;  /* 0x0000000300007212 */ /* 0x000fc800078efcff */
[----:B------:R-:W-:-:S07]  /*8440*/  PRMT R8, R0, 0x7610, R8 ;  /* 0x0000761000087816 */ /* 0x000fce0000000008 */
.L_x_13393:
[----:B------:R-:W-:Y:S05]  /*8450*/  BSYNC B0 ;  /* 0x0000000000007941 */ /* 0x000fea0003800000 */
.L_x_13392:
[----:B------:R0:W-:Y:S01]  /*8460*/  STG.E.U8 desc[UR36][R16.64], R8 ;  /* 0x0000000810007986 */ /* 0x0001e2000c101124 */
[----:B------:R-:W-:Y:S05]  /*8470*/  BRA `(.L_x_13372) ;  /* 0x0000000400147947 */ /* 0x000fea0003800000 */
.L_x_13390:
        /* <DEDUP_REMOVED lines=17> */
.L_x_13397:
[----:B------:R-:W-:-:S04]  /*8590*/  LOP3.LUT R2, R5, 0x80000000, RZ, 0xc0, !PT ;  /* 0x8000000005027812 */ /* 0x000fc800078ec0ff */
[----:B------:R-:W-:-:S04]  /*85a0*/  SHF.R.U32.HI R3, RZ, 0x18, R2 ;  /* 0x00000018ff037819 */ /* 0x000fc80000011602 */
[----:B------:R-:W-:-:S04]  /*85b0*/  LOP3.LUT R0, R0, R3, RZ, 0xfc, !PT ;  /* 0x0000000300007212 */ /* 0x000fc800078efcff */
[----:B------:R-:W-:-:S07]  /*85c0*/  PRMT R8, R0, 0x7610, R8 ;  /* 0x0000761000087816 */ /* 0x000fce0000000008 */
.L_x_13396:
[----:B------:R-:W-:Y:S05]  /*85d0*/  BSYNC B0 ;  /* 0x0000000000007941 */ /* 0x000fea0003800000 */
.L_x_13395:
[----:B------:R0:W-:Y:S01]  /*85e0*/  STG.E.U8 desc[UR36][R16.64], R8 ;  /* 0x0000000810007986 */ /* 0x0001e2000c101124 */
[----:B------:R-:W-:Y:S05]  /*85f0*/  BRA `(.L_x_13372) ;  /* 0x0000000000b47947 */ /* 0x000fea0003800000 */
.L_x_13389:
        /* <DEDUP_REMOVED lines=22> */
.L_x_13371:
        /* <DEDUP_REMOVED lines=16> */
.L_x_13400:
[----:B------:R-:W-:Y:S05]  /*8860*/  BRA `(.L_x_13372) ;  /* 0x0000000000187947 */ /* 0x000fea0003800000 */
.L_x_13399:
[----:B------:R-:W-:-:S04]  /*8870*/  PRMT R2, R5, 0x9910, RZ ;  /* 0x0000991005027816 */ /* 0x000fc800000000ff */
[----:B------:R-:W-:-:S05]  /*8880*/  SHF.R.S32.HI R3, RZ, 0x1f, R2 ;  /* 0x0000001fff037819 */ /* 0x000fca0000011402 */
[----:B------:R0:W-:Y:S01]  /*8890*/  STG.E.64 desc[UR36][R16.64], R2 ;  /* 0x0000000210007986 */ /* 0x0001e2000c101b24 */
[----:B------:R-:W-:Y:S05]  /*88a0*/  BRA `(.L_x_13372) ;  /* 0x0000000000087947 */ /* 0x000fea0003800000 */
.L_x_13398:
[----:B------:R-:W-:-:S05]  /*88b0*/  PRMT R3, R5, 0x9910, RZ ;  /* 0x0000991005037816 */ /* 0x000fca00000000ff */
[----:B------:R0:W-:Y:S02]  /*88c0*/  STG.E desc[UR36][R16.64], R3 ;  /* 0x0000000310007986 */ /* 0x0001e4000c101924 */
.L_x_13372:
[----:B------:R-:W-:-:S07]  /*88d0*/  VIADD R19, R19, 0x80 ;  /* 0x0000008013137836 */ /* 0x000fce0000000000 */
.L_x_13298:
[----:B------:R-:W-:Y:S05]  /*88e0*/  BSYNC B6 ;  /* 0x0000000000067941 */ /* 0x000fea0003800000 */
.L_x_13297:
        /* <DEDUP_REMOVED lines=358> */
.L_x_13403:
        /* <DEDUP_REMOVED lines=27> */
.L_x_13404:
        /* <DEDUP_REMOVED lines=17> */
.L_x_13408:
[----:B------:R0:W5:Y:S01]  /*a210*/  LDG.E.U8 R22, desc[UR36][R2.64] ;  /* 0x0000002402167981 */ /* 0x000162000c1e1100 */
[----:B------:R-:W-:Y:S05]  /*a220*/  BRA `(.L_x_13410) ;  /* 0x0000000c00547947 */ /* 0x000fea0003800000 */
.L_x_13407:
        /* <DEDUP_REMOVED lines=8> */
.L_x_13412:
[----:B------:R0:W5:Y:S01]  /*a2b0*/  LDG.E.U16 R22, desc[UR36][R2.64] ;  /* 0x0000002402167981 */ /* 0x000162000c1e1500 */
[----:B------:R-:W-:Y:S05]  /*a2c0*/  BRA `(.L_x_13410) ;  /* 0x0000000c002c7947 */ /* 0x000fea0003800000 */
.L_x_13411:
[----:B------:R0:W5:Y:S01]  /*a2d0*/  LDG.E.U16 R22, desc[UR36][R2.64] ;  /* 0x0000002402167981 */ /* 0x000162000c1e1500 */
[----:B------:R-:W-:Y:S05]  /*a2e0*/  BRA `(.L_x_13410) ;  /* 0x0000000c00247947 */ /* 0x000fea0003800000 */
.L_x_13406:
        /* <DEDUP_REMOVED lines=9> */
.L_x_13414:
[----:B------:R-:W2:Y:S02]  /*a380*/  LDG.E.U16 R0, desc[UR36][R2.64] ;  /* 0x0000002402007981 */ /* 0x000ea4000c1e1500 */
[----:B--2---:R-:W-:-:S06]  /*a390*/  HADD2.F32 R0, -RZ, R0.H0_H0 ;  /* 0x20000000ff007230 */ /* 0x004fcc0000004100 */
[----:B------:R-:W0:Y:S02]  /*a3a0*/  F2I.FTZ.TRUNC.NTZ R0, R0 ;  /* 0x0000000000007305 */ /* 0x000e24000021f100 */
[----:B0-----:R-:W-:Y:S01]  /*a3b0*/  PRMT R22, R0, 0x7610, R22 ;  /* 0x0000761000167816 */ /* 0x001fe20000000016 */
[----:B------:R-:W-:Y:S06]  /*a3c0*/  BRA `(.L_x_13410) ;  /* 0x0000000800ec7947 */ /* 0x000fec0003800000 */
.L_x_13413:
        /* <DEDUP_REMOVED lines=9> */
.L_x_13416:
[----:B------:R-:W2:Y:S02]  /*a460*/  LDG.E.U16 R2, desc[UR36][R2.64] ;  /* 0x0000002402027981 */ /* 0x000ea4000c1e1500 */
[----:B--2---:R-:W-:-:S06]  /*a470*/  HADD2.F32 R0, -RZ, R2.H0_H0 ;  /* 0x20000002ff007230 */ /* 0x004fcc0000004100 */
[----:B------:R-:W0:Y:S02]  /*a480*/  F2I.FTZ.TRUNC.NTZ R0, R0 ;  /* 0x0000000000007305 */ /* 0x000e24000021f100 */
[----:B0-----:R-:W-:Y:S01]  /*a490*/  PRMT R22, R0, 0x7610, R22 ;  /* 0x0000761000167816 */ /* 0x001fe20000000016 */
[----:B------:R-:W-:Y:S06]  /*a4a0*/  BRA `(.L_x_13410) ;  /* 0x0000000800b47947 */ /* 0x000fec0003800000 */
.L_x_13415:
[----:B------:R-:W2:Y:S02]  /*a4b0*/  LDG.E.64 R2, desc[UR36][R2.64] ;  /* 0x0000002402027981 */ /* 0x000ea4000c1e1b00 */
[----:B--2---:R0:W1:Y:S01]  /*a4c0*/  F2I.F64.TRUNC R22, R2 ;  /* 0x0000000200167311 */ /* 0x004062000030d100 */
[----:B------:R-:W-:Y:S05]  /*a4d0*/  BRA `(.L_x_13410) ;  /* 0x0000000800a87947 */ /* 0x000fea0003800000 */
.L_x_13405:
        /* <DEDUP_REMOVED lines=12> */
.L_x_13419:
[----:B------:R-:W2:Y:S02]  /*a5a0*/  LDG.E.64 R2, desc[UR36][R2.64] ;  /* 0x0000002402027981 */ /* 0x000ea4000c1e1b00 */
[----:B--2---:R3:W4:Y:S01]  /*a5b0*/  F2I.F64.TRUNC R22, R2 ;  /* 0x0000000200167311 */ /* 0x004722000030d100 */
[----:B------:R-:W-:Y:S05]  /*a5c0*/  BRA `(.L_x_13410) ;  /* 0x00000008006c7947 */ /* 0x000fea0003800000 */
.L_x_13418:
        /* <DEDUP_REMOVED lines=28> */
.L_x_13421:
        /* <DEDUP_REMOVED lines=15> */
.L_x_13420:
[----:B------:R-:W2:Y:S02]  /*a880*/  LDG.E.U16 R0, desc[UR36][R2.64] ;  /* 0x0000002402007981 */ /* 0x000ea4000c1e1500 */
[----:B--2---:R-:W-:-:S06]  /*a890*/  IMAD.U32 R0, R0, 0x10000, RZ ;  /* 0x0001000000007824 */ /* 0x004fcc00078e00ff */
[----:B------:R-:W0:Y:S02]  /*a8a0*/  F2I.FTZ.TRUNC.NTZ R0, R0 ;  /* 0x0000000000007305 */ /* 0x000e24000021f100 */
[----:B0-----:R-:W-:Y:S01]  /*a8b0*/  PRMT R22, R0, 0x7610, R22 ;  /* 0x0000761000167816 */ /* 0x001fe20000000016 */
[----:B------:R-:W-:Y:S06]  /*a8c0*/  BRA `(.L_x_13410) ;  /* 0x0000000400ac7947 */ /* 0x000fec0003800000 */
.L_x_13417:
        /* <DEDUP_REMOVED lines=10> */
.L_x_13424:
        /* <DEDUP_REMOVED lines=21> */
.L_x_13428:
[----:B------:R-:W-:Y:S05]  /*aac0*/  BSYNC B1 ;  /* 0x0000000000017941 */ /* 0x000fea0003800000 */
.L_x_13427:
[----:B------:R-:W-:Y:S01]  /*aad0*/  LEA R3, R0, 0x3b800000, 0x17 ;  /* 0x3b80000000037811 */ /* 0x000fe200078eb8ff */
[----:B------:R-:W-:-:S05]  /*aae0*/  IMAD.SHL.U32 R0, R2, 0x100000, RZ ;  /* 0x0010000002007824 */ /* 0x000fca00078e00ff */
[----:B------:R-:W-:-:S07]  /*aaf0*/  LOP3.LUT R0, R3, R0, R4, 0xfe, !PT ;  /* 0x0000000003007212 */ /* 0x000fce00078efe04 */
.L_x_13426:
[----:B------:R-:W-:Y:S05]  /*ab00*/  BSYNC B0 ;  /* 0x0000000000007941 */ /* 0x000fea0003800000 */
.L_x_13425:
[----:B------:R-:W0:Y:S02]  /*ab10*/  F2I.FTZ.TRUNC.NTZ R0, R0 ;  /* 0x0000000000007305 */ /* 0x000e24000021f100 */
[----:B0-----:R-:W-:Y:S01]  /*ab20*/  PRMT R22, R0, 0x7610, R22 ;  /* 0x0000761000167816 */ /* 0x001fe20000000016 */
[----:B------:R-:W-:Y:S06]  /*ab30*/  BRA `(.L_x_13410) ;  /* 0x0000000400107947 */ /* 0x000fec0003800000 */
.L_x_13423:
        /* <DEDUP_REMOVED lines=21> */
.L_x_13432:
[----:B------:R-:W-:Y:S05]  /*ac90*/  BSYNC B1 ;  /* 0x0000000000017941 */ /* 0x000fea0003800000 */
.L_x_13431:
[----:B------:R-:W-:Y:S01]  /*aca0*/  LEA R3, R0, 0x37800000, 0x17 ;  /* 0x3780000000037811 */ /* 0x000fe200078eb8ff */
[----:B------:R-:W-:-:S05]  /*acb0*/  IMAD.SHL.U32 R0, R2, 0x200000, RZ ;  /* 0x0020000002007824 */ /* 0x000fca00078e00ff */
[----:B------:R-:W-:-:S07]  /*acc0*/  LOP3.LUT R0, R3, R0, R4, 0xfe, !PT ;  /* 0x0000000003007212 */ /* 0x000fce00078efe04 */
.L_x_13430:
[----:B------:R-:W-:Y:S05]  /*acd0*/  BSYNC B0 ;  /* 0x0000000000007941 */ /* 0x000fea0003800000 */
.L_x_13429:
[----:B------:R-:W0:Y:S02]  /*ace0*/  F2I.FTZ.TRUNC.NTZ R0, R0 ;  /* 0x0000000000007305 */ /* 0x000e24000021f100 */
[----:B0-----:R-:W-:Y:S01]  /*acf0*/  PRMT R22, R0, 0x7610, R22 ;  /* 0x0000761000167816 */ /* 0x001fe20000000016 */
[----:B------:R-:W-:Y:S06]  /*ad00*/  BRA `(.L_x_13410) ;  /* 0x00000000009c7947 */ /* 0x000fec0003800000 */
.L_x_13422:
        /* <DEDUP_REMOVED lines=14> */
.L_x_13436:
[----:B------:R-:W-:Y:S05]  /*adf0*/  BSYNC B0 ;  /* 0x0000000000007941 */ /* 0x000fea0003800000 */
.L_x_13435:
[----:B------:R-:W0:Y:S02]  /*ae00*/  F2I.FTZ.TRUNC.NTZ R0, R0 ;  /* 0x0000000000007305 */ /* 0x000e24000021f100 */
[----:B0-----:R-:W-:Y:S01]  /*ae10*/  PRMT R22, R0, 0x7610, R22 ;  /* 0x0000761000167816 */ /* 0x001fe20000000016 */
[----:B------:R-:W-:Y:S06]  /*ae20*/  BRA `(.L_x_13410) ;  /* 0x0000000000547947 */ /* 0x000fec0003800000 */
.L_x_13409:
        /* <DEDUP_REMOVED lines=16> */
.L_x_13437:
[----:B------:R-:W-:Y:S01]  /*af30*/  PRMT R22, RZ, 0x7610, R22 ;  /* 0x00007610ff167816 */ /* 0x000fe20000000016 */
[----:B------:R-:W-:Y:S06]  /*af40*/  BRA `(.L_x_13410) ;  /* 0x00000000000c7947 */ /* 0x000fec0003800000 */
.L_x_13434:
[----:B------:R2:W5:Y:S01]  /*af50*/  LDG.E.U16 R22, desc[UR36][R2.64] ;  /* 0x0000002402167981 */ /* 0x000562000c1e1500 */
[----:B------:R-:W-:Y:S05]  /*af60*/  BRA `(.L_x_13410) ;  /* 0x0000000000047947 */ /* 0x000fea0003800000 */
.L_x_13433:
[----:B------:R1:W5:Y:S02]  /*af70*/  LDG.E.U16 R22, desc[UR36][R2.64] ;  /* 0x0000002402167981 */ /* 0x000364000c1e1500 */
.L_x_13410:
        /* <DEDUP_REMOVED lines=17> */
.L_x_13441:
[----:B------:R0:W5:Y:S01]  /*b090*/  LDG.E.U8 R0, desc[UR36][R2.64] ;  /* 0x0000002402007981 */ /* 0x000162000c1e1100 */
[----:B------:R-:W-:Y:S05]  /*b0a0*/  BRA `(.L_x_13443) ;  /* 0x0000000c00547947 */ /* 0x000fea0003800000 */
.L_x_13440:
        /* <DEDUP_REMOVED lines=8> */
.L_x_13445:
[----:B------:R0:W5:Y:S01]  /*b130*/  LDG.E.U16 R0, desc[UR36][R2.64] ;  /* 0x0000002402007981 */ /* 0x000162000c1e1500 */
[----:B------:R-:W-:Y:S05]  /*b140*/  BRA `(.L_x_13443) ;  /* 0x0000000c002c7947 */ /* 0x000fea0003800000 */
.L_x_13444:
[----:B------:R0:W5:Y:S01]  /*b150*/  LDG.E.U16 R0, desc[UR36][R2.64] ;  /* 0x0000002402007981 */ /* 0x000162000c1e1500 */
[----:B------:R-:W-:Y:S05]  /*b160*/  BRA `(.L_x_13443) ;  /* 0x0000000c00247947 */ /* 0x000fea0003800000 */
.L_x_13439:
        /* <DEDUP_REMOVED lines=9> */
.L_x_13447:
[----:B------:R-:W2:Y:S02]  /*b200*/  LDG.E.U16 R4, desc[UR36][R2.64] ;  /* 0x0000002402047981 */ /* 0x000ea4000c1e1500 */
[----:B--2---:R-:W-:-:S06]  /*b210*/  HADD2.F32 R4, -RZ, R4.H0_H0 ;  /* 0x20000004ff047230 */ /* 0x004fcc0000004100 */
[----:B------:R-:W0:Y:S02]  /*b220*/  F2I.FTZ.TRUNC.NTZ R4, R4 ;  /* 0x0000000400047305 */ /* 0x000e24000021f100 */
[----:B0-----:R-:W-:Y:S01]  /*b230*/  PRMT R0, R4, 0x7610, R0 ;  /* 0x0000761004007816 */ /* 0x001fe20000000000 */
[----:B------:R-:W-:Y:S06]  /*b240*/  BRA `(.L_x_13443) ;  /* 0x0000000800ec7947 */ /* 0x000fec0003800000 */
.L_x_13446:
        /* <DEDUP_REMOVED lines=9> */
.L_x_13449:
[----:B------:R-:W2:Y:S02]  /*b2e0*/  LDG.E.U16 R2, desc[UR36][R2.64] ;  /* 0x0000002402027981 */ /* 0x000ea4000c1e1500 */
[----:B--2---:R-:W-:-:S06]  /*b2f0*/  HADD2.F32 R4, -RZ, R2.H0_H0 ;  /* 0x20000002ff047230 */ /* 0x004fcc0000004100 */
[----:B------:R-:W0:Y:S02]  /*b300*/  F2I.FTZ.TRUNC.NTZ R4, R4 ;  /* 0x0000000400047305 */ /* 0x000e24000021f100 */
[----:B0-----:R-:W-:Y:S01]  /*b310*/  PRMT R0, R4, 0x7610, R0 ;  /* 0x0000761004007816 */ /* 0x001fe20000000000 */
[----:B------:R-:W-:Y:S06]  /*b320*/  BRA `(.L_x_13443) ;  /* 0x0000000800b47947 */ /* 0x000fec0003800000 */
.L_x_13448:
[----:B------:R-:W2:Y:S02]  /*b330*/  LDG.E.64 R2, desc[UR36][R2.64] ;  /* 0x0000002402027981 */ /* 0x000ea4000c1e1b00 */
[----:B--2---:R0:W1:Y:S01]  /*b340*/  F2I.F64.TRUNC R0, R2 ;  /* 0x0000000200007311 */ /* 0x004062000030d100 */
[----:B------:R-:W-:Y:S05]  /*b350*/  BRA `(.L_x_13443) ;  /* 0x0000000800a87947 */ /* 0x000fea0003800000 */
.L_x_13438:
        /* <DEDUP_REMOVED lines=12> */
.L_x_13452:
[----:B------:R-:W2:Y:S02]  /*b420*/  LDG.E.64 R2, desc[UR36][R2.64] ;  /* 0x0000002402027981 */ /* 0x000ea4000c1e1b00 */
[----:B--2---:R0:W1:Y:S01]  /*b430*/  F2I.F64.TRUNC R0, R2 ;  /* 0x0000000200007311 */ /* 0x004062000030d100 */
[----:B------:R-:W-:Y:S05]  /*b440*/  BRA `(.L_x_13443) ;  /* 0x00000008006c7947 */ /* 0x000fea0003800000 */
.L_x_13451:
        /* <DEDUP_REMOVED lines=28> */
.L_x_13454:
        /* <DEDUP_REMOVED lines=15> */
.L_x_13453:
[----:B------:R-:W2:Y:S02]  /*b700*/  LDG.E.U16 R4, desc[UR36][R2.64] ;  /* 0x0000002402047981 */ /* 0x000ea4000c1e1500 */
[----:B--2---:R-:W-:-:S06]  /*b710*/  IMAD.U32 R4, R4, 0x10000, RZ ;  /* 0x0001000004047824 */ /* 0x004fcc00078e00ff */
[----:B------:R-:W0:Y:S02]  /*b720*/  F2I.FTZ.TRUNC.NTZ R4, R4 ;  /* 0x0000000400047305 */ /* 0x000e24000021f100 */
[----:B0-----:R-:W-:Y:S01]  /*b730*/  PRMT R0, R4, 0x7610, R0 ;  /* 0x0000761004007816 */ /* 0x001fe20000000000 */
[----:B------:R-:W-:Y:S06]  /*b740*/  BRA `(.L_x_13443) ;  /* 0x0000000400ac7947 */ /* 0x000fec0003800000 */
.L_x_13450:
        /* <DEDUP_REMOVED lines=10> */
.L_x_13457:
        /* <DEDUP_REMOVED lines=21> */
.L_x_13461:
[----:B------:R-:W-:Y:S05]  /*b940*/  BSYNC B1 ;  /* 0x0000000000017941 */ /* 0x000fea0003800000 */
.L_x_13460:
[----:B------:R-:W-:Y:S01]  /*b950*/  IMAD.SHL.U32 R2, R2, 0x100000, RZ ;  /* 0x0010000002027824 */ /* 0x000fe200078e00ff */
[----:B------:R-:W-:-:S04]  /*b960*/  LEA R3, R0, 0x3b800000, 0x17 ;  /* 0x3b80000000037811 */ /* 0x000fc800078eb8ff */
[----:B------:R-:W-:-:S07]  /*b970*/  LOP3.LUT R4, R3, R2, R4, 0xfe, !PT ;  /* 0x0000000203047212 */ /* 0x000fce00078efe04 */
.L_x_13459:
[----:B------:R-:W-:Y:S05]  /*b980*/  BSYNC B0 ;  /* 0x0000000000007941 */ /* 0x000fea0003800000 */
.L_x_13458:
[----:B------:R-:W0:Y:S02]  /*b990*/  F2I.FTZ.TRUNC.NTZ R4, R4 ;  /* 0x0000000400047305 */ /* 0x000e24000021f100 */
[----:B0-----:R-:W-:Y:S01]  /*b9a0*/  PRMT R0, R4, 0x7610, R0 ;  /* 0x0000761004007816 */ /* 0x001fe20000000000 */
[----:B------:R-:W-:Y:S06]  /*b9b0*/  BRA `(.L_x_13443) ;  /* 0x0000000400107947 */ /* 0x000fec0003800000 */
.L_x_13456:
        /* <DEDUP_REMOVED lines=21> */
.L_x_13465:
[----:B------:R-:W-:Y:S05]  /*bb10*/  BSYNC B1 ;  /* 0x0000000000017941 */ /* 0x000fea0003800000 */
.L_x_13464:
[----:B------:R-:W-:Y:S01]  /*bb20*/  IMAD.SHL.U32 R2, R2, 0x200000, RZ ;  /* 0x0020000002027824 */ /* 0x000fe200078e00ff */
[----:B------:R-:W-:-:S04]  /*bb30*/  LEA R3, R0, 0x37800000, 0x17 ;  /* 0x3780000000037811 */ /* 0x000fc800078eb8ff */
[----:B------:R-:W-:-:S07]  /*bb40*/  LOP3.LUT R4, R3, R2, R4, 0xfe, !PT ;  /* 0x0000000203047212 */ /* 0x000fce00078efe04 */
.L_x_13463:
[----:B------:R-:W-:Y:S05]  /*bb50*/  BSYNC B0 ;  /* 0x0000000000007941 */ /* 0x000fea0003800000 */
.L_x_13462:
[----:B------:R-:W0:Y:S02]  /*bb60*/  F2I.FTZ.TRUNC.NTZ R4, R4 ;  /* 0x0000000400047305 */ /* 0x000e24000021f100 */
[----:B0-----:R-:W-:Y:S01]  /*bb70*/  PRMT R0, R4, 0x7610, R0 ;  /* 0x0000761004007816 */ /* 0x001fe20000000000 */
[----:B------:R-:W-:Y:S06]  /*bb80*/  BRA `(.L_x_13443) ;  /* 0x00000000009c7947 */ /* 0x000fec0003800000 */
.L_x_13455:
        /* <DEDUP_REMOVED lines=14> */
.L_x_13469:
[----:B------:R-:W-:Y:S05]  /*bc70*/  BSYNC B0 ;  /* 0x0000000000007941 */ /* 0x000fea0003800000 */
.L_x_13468:
[----:B------:R-:W0:Y:S02]  /*bc80*/  F2I.FTZ.TRUNC.NTZ R4, R4 ;  /* 0x0000000400047305 */ /* 0x000e24000021f100 */
[----:B0-----:R-:W-:Y:S01]  /*bc90*/  PRMT R0, R4, 0x7610, R0 ;  /* 0x0000761004007816 */ /* 0x001fe20000000000 */
[----:B------:R-:W-:Y:S06]  /*bca0*/  BRA `(.L_x_13443) ;  /* 0x0000000000547947 */ /* 0x000fec0003800000 */
.L_x_13442:
        /* <DEDUP_REMOVED lines=16> */
.L_x_13470:
[----:B------:R-:W-:Y:S01]  /*bdb0*/  PRMT R0, RZ, 0x7610, R0 ;  /* 0x00007610ff007816 */ /* 0x000fe20000000000 */
[----:B------:R-:W-:Y:S06]  /*bdc0*/  BRA `(.L_x_13443) ;  /* 0x00000000000c7947 */ /* 0x000fec0003800000 */
.L_x_13467:
[----:B------:R0:W5:Y:S01]  /*bdd0*/  LDG.E.U16 R0, desc[UR36][R2.64] ;  /* 0x0000002402007981 */ /* 0x000162000c1e1500 */
[----:B------:R-:W-:Y:S05]  /*bde0*/  BRA `(.L_x_13443) ;  /* 0x0000000000047947 */ /* 0x000fea0003800000 */
.L_x_13466:
[----:B------:R0:W5:Y:S02]  /*bdf0*/  LDG.E.U16 R0, desc[UR36][R2.64] ;  /* 0x0000002402007981 */ /* 0x000164000c1e1500 */
.L_x_13443:
[----:B------:R-:W2:Y:S01]  /*be00*/  LDC.U8 R4, c[0x0][0x508] ;  /* 0x00014200ff047b82 */ /* 0x000ea20000000000 */
[----:B-----5:R-:W-:Y:S01]  /*be10*/  PRMT R22, R22, 0x9910, RZ ;  /* 0x0000991016167816 */ /* 0x020fe200000000ff */
[----:B------:R-:W-:Y:S01]  /*be20*/  ULDC.U16 UR4, c[0x0][0x4f8] ;  /* 0x00013e0000047ab9 */ /* 0x000fe20000000400 */
[----:B01-3--:R-:W-:Y:S01]  /*be30*/  PRMT R3, R0, 0x9910, RZ ;  /* 0x0000991000037816 */ /* 0x00bfe200000000ff */
[----:B------:R-:W-:Y:S02]  /*be40*/  UPRMT UR4, UR4, 0x9910, URZ ;  /* 0x0000991004047896 */ /* 0x000fe4000800003f */
[----:B------:R-:W-:-:S04]  /*be50*/  IMAD.MOV.U32 R0, RZ, RZ, R22 ;  /* 0x000000ffff007224 */ /* 0x000fc800078e0016 */
[----:B------:R-:W-:-:S05]  /*be60*/  IMAD R0, R0, R3, RZ ;  /* 0x0000000300007224 */ /* 0x000fca00078e02ff */
[----:B------:R-:W-:-:S05]  /*be70*/  PRMT R0, R0, 0x9910, RZ ;  /* 0x0000991000007816 */ /* 0x000fca00000000ff */
[----:B------:R-:W-:Y:S01]  /*be80*/  IMAD R5, R0, UR4, RZ ;  /* 0x0000000400057c24 */ /* 0x000fe2000f8e02ff */
        /* <DEDUP_REMOVED lines=13> */
.L_x_13474:
[----:B------:R0:W-:Y:S01]  /*bf60*/  STG.E.U8 desc[UR36][R16.64], R5 ;  /* 0x0000000510007986 */ /* 0x0001e2000c101124 */
[----:B------:R-:W-:Y:S05]  /*bf70*/  BRA `(.L_x_13476) ;  /* 0x0000000c00647947 */ /* 0x000fea0003800000 */
.L_x_13473:
        /* <DEDUP_REMOVED lines=10> */
.L_x_13478:
[----:B------:R-:W-:-:S05]  /*c020*/  PRMT R3, R5, 0x9910, RZ ;  /* 0x0000991005037816 */ /* 0x000fca00000000ff */
[----:B------:R0:W-:Y:S01]  /*c030*/  STG.E desc[UR36][R16.64], R3 ;  /* 0x0000000310007986 */ /* 0x0001e2000c101924 */
[----:B------:R-:W-:Y:S05]  /*c040*/  BRA `(.L_x_13476) ;  /* 0x0000000c00307947 */ /* 0x000fea0003800000 */
.L_x_13477:
[----:B------:R0:W-:Y:S01]  /*c050*/  STG.E.U16 desc[UR36][R16.64], R5 ;  /* 0x0000000510007986 */ /* 0x0001e2000c101524 */
[----:B------:R-:W-:Y:S05]  /*c060*/  BRA `(.L_x_13476) ;  /* 0x0000000c00287947 */ /* 0x000fea0003800000 */
.L_x_13472:
        /* <DEDUP_REMOVED lines=9> */
.L_x_13480:
[----:B------:R-:W0:Y:S02]  /*c100*/  I2F.S16 R0, R5 ;  /* 0x0000000500007306 */ /* 0x000e240000101400 */
[----:B0-----:R-:W-:-:S05]  /*c110*/  F2FP.F16.F32.PACK_AB R0, RZ, R0 ;  /* 0x00000000ff00723e */ /* 0x001fca00000000ff */
[----:B------:R1:W-:Y:S01]  /*c120*/  STG.E.U16 desc[UR36][R16.64], R0 ;  /* 0x0000000010007986 */ /* 0x0003e2000c101524 */
[----:B------:R-:W-:Y:S05]  /*c130*/  BRA `(.L_x_13476) ;  /* 0x0000000800f47947 */ /* 0x000fea0003800000 */
.L_x_13479:
        /* <DEDUP_REMOVED lines=10> */
.L_x_13482:
[----:B------:R-:W0:Y:S02]  /*c1e0*/  I2F.S16 R5, R5 ;  /* 0x0000000500057306 */ /* 0x000e240000101400 */
[----:B0-----:R-:W-:-:S04]  /*c1f0*/  F2FP.F16.F32.PACK_AB R3, RZ, R5 ;  /* 0x00000005ff03723e */ /* 0x001fc800000000ff */
[----:B------:R-:W-:-:S05]  /*c200*/  PRMT R3, R3, 0x5410, RZ ;  /* 0x0000541003037816 */ /* 0x000fca00000000ff */
[----:B------:R4:W-:Y:S01]  /*c210*/  STG.E desc[UR36][R16.64], R3 ;  /* 0x0000000310007986 */ /* 0x0009e2000c101924 */
[----:B------:R-:W-:Y:S05]  /*c220*/  BRA `(.L_x_13476) ;  /* 0x0000000800b87947 */ /* 0x000fea0003800000 */
.L_x_13481:
[----:B------:R-:W0:Y:S02]  /*c230*/  I2F.F64.S16 R2, R5 ;  /* 0x0000000500027312 */ /* 0x000e240000101c00 */
[----:B0-----:R2:W-:Y:S01]  /*c240*/  STG.E.64 desc[UR36][R16.64], R2 ;  /* 0x0000000210007986 */ /* 0x0015e2000c101b24 */
[----:B------:R-:W-:Y:S05]  /*c250*/  BRA `(.L_x_13476) ;  /* 0x0000000800ac7947 */ /* 0x000fea0003800000 */
.L_x_13471:
        /* <DEDUP_REMOVED lines=13> */
.L_x_13485:
[----:B------:R-:W0:Y:S01]  /*c330*/  I2F.F64.S16 R4, R5 ;  /* 0x0000000500047312 */ /* 0x000e220000101c00 */
[----:B------:R-:W-:-:S05]  /*c340*/  CS2R R6, SRZ ;  /* 0x0000000000067805 */ /* 0x000fca000001ff00 */
[----:B0-----:R0:W-:Y:S01]  /*c350*/  STG.E.128 desc[UR36][R16.64], R4 ;  /* 0x0000000410007986 */ /* 0x0011e2000c101d24 */
[----:B------:R-:W-:Y:S05]  /*c360*/  BRA `(.L_x_13476) ;  /* 0x0000000800687947 */ /* 0x000fea0003800000 */
.L_x_13484:
        /* <DEDUP_REMOVED lines=21> */
.L_x_13489:
[----:B------:R-:W-:Y:S05]  /*c4c0*/  BSYNC B0 ;  /* 0x0000000000007941 */ /* 0x000fea0003800000 */
.L_x_13488:
[----:B------:R-:W-:-:S05]  /*c4d0*/  LOP3.LUT R3, R0, R3, RZ, 0xfc, !PT ;  /* 0x0000000300037212 */ /* 0x000fca00078efcff */
[----:B------:R0:W-:Y:S01]  /*c4e0*/  STG.E.U8 desc[UR36][R16.64], R3 ;  /* 0x0000000310007986 */ /* 0x0001e2000c101124 */
[----:B------:R-:W-:Y:S05]  /*c4f0*/  BRA `(.L_x_13476) ;  /* 0x0000000800047947 */ /* 0x000fea0003800000 */
.L_x_13487:
        /* <DEDUP_REMOVED lines=13> */
.L_x_13491:
[----:B------:R-:W-:Y:S01]  /*c5d0*/  IMAD.MOV.U32 R0, RZ, RZ, 0x7f ;  /* 0x0000007fff007424 */ /* 0x000fe200078e00ff */
[----:B------:R-:W-:-:S04]  /*c5e0*/  ISETP.GT.U32.AND P0, PT, R2, 0x7f800000, PT ;  /* 0x7f8000000200780c */ /* 0x000fc80003f04070 */
[----:B------:R-:W-:-:S09]  /*c5f0*/  SEL R0, R0, 0x7c, P0 ;  /* 0x0000007c00007807 */ /* 0x000fd20000000000 */
.L_x_13492:
[----:B------:R-:W-:Y:S05]  /*c600*/  BSYNC B0 ;  /* 0x0000000000007941 */ /* 0x000fea0003800000 */
.L_x_13490:
[----:B------:R-:W-:-:S04]  /*c610*/  LOP3.LUT R2, R5, 0x80000000, RZ, 0xc0, !PT ;  /* 0x8000000005027812 */ /* 0x000fc800078ec0ff */
[----:B------:R-:W-:-:S04]  /*c620*/  SHF.R.U32.HI R3, RZ, 0x18, R2 ;  /* 0x00000018ff037819 */ /* 0x000fc80000011602 */
[----:B------:R-:W-:-:S05]  /*c630*/  LOP3.LUT R3, R0, R3, RZ, 0xfc, !PT ;  /* 0x0000000300037212 */ /* 0x000fca00078efcff */
[----:B------:R0:W-:Y:S01]  /*c640*/  STG.E.U8 desc[UR36][R16.64], R3 ;  /* 0x0000000310007986 */ /* 0x0001e2000c101124 */
[----:B------:R-:W-:Y:S05]  /*c650*/  BRA `(.L_x_13476) ;  /* 0x0000000400ac7947 */ /* 0x000fea0003800000 */
.L_x_13486:
[----:B------:R-:W0:Y:S02]  /*c660*/  I2F.S16 R0, R5 ;  /* 0x0000000500007306 */ /* 0x000e240000101400 */
[----:B0-----:R-:W-:-:S05]  /*c670*/  F2FP.BF16.F32.PACK_AB R0, RZ, R0 ;  /* 0x00000000ff00723e */ /* 0x001fca00000010ff */
[----:B------:R0:W-:Y:S01]  /*c680*/  STG.E.U16 desc[UR36][R16.64], R0 ;  /* 0x0000000010007986 */ /* 0x0001e2000c101524 */
[----:B------:R-:W-:Y:S05]  /*c690*/  BRA `(.L_x_13476) ;  /* 0x00000004009c7947 */ /* 0x000fea0003800000 */
.L_x_13483:
        /* <DEDUP_REMOVED lines=10> */
.L_x_13495:
        /* <DEDUP_REMOVED lines=17> */
.L_x_13498:
[----:B------:R-:W-:-:S04]  /*c850*/  LOP3.LUT R2, R5, 0x80000000, RZ, 0xc0, !PT ;  /* 0x8000000005027812 */ /* 0x000fc800078ec0ff */
[----:B------:R-:W-:-:S04]  /*c860*/  SHF.R.U32.HI R3, RZ, 0x18, R2 ;  /* 0x00000018ff037819 */ /* 0x000fc80000011602 */
[----:B------:R-:W-:-:S04]  /*c870*/  LOP3.LUT R0, R0, R3, RZ, 0xfc, !PT ;  /* 0x0000000300007212 */ /* 0x000fc800078efcff */
[----:B------:R-:W-:-:S07]  /*c880*/  PRMT R8, R0, 0x7610, R8 ;  /* 0x0000761000087816 */ /* 0x000fce0000000008 */
.L_x_13497:
[----:B------:R-:W-:Y:S05]  /*c890*/  BSYNC B0 ;  /* 0x0000000000007941 */ /* 0x000fea0003800000 */
.L_x_13496:
[----:B------:R0:W-:Y:S01]  /*c8a0*/  STG.E.U8 desc[UR36][R16.64], R8 ;  /* 0x0000000810007986 */ /* 0x0001e2000c101124 */
[----:B------:R-:W-:Y:S05]  /*c8b0*/  BRA `(.L_x_13476) ;  /* 0x0000000400147947 */ /* 0x000fea0003800000 */
.L_x_13494:
        /* <DEDUP_REMOVED lines=17> */
.L_x_13501:
[----:B------:R-:W-:-:S04]  /*c9d0*/  LOP3.LUT R2, R5, 0x80000000, RZ, 0xc0, !PT ;  /* 0x8000000005027812 */ /* 0x000fc800078ec0ff */
[----:B------:R-:W-:-:S04]  /*c9e0*/  SHF.R.U32.HI R3, RZ, 0x18, R2 ;  /* 0x00000018ff037819 */ /* 0x000fc80000011602 */
[----:B------:R-:W-:-:S04]  /*c9f0*/  LOP3.LUT R0, R0, R3, RZ, 0xfc, !PT ;  /* 0x0000000300007212 */ /* 0x000fc800078efcff */
[----:B------:R-:W-:-:S07]  /*ca00*/  PRMT R8, R0, 0x7610, R8 ;  /* 0x0000761000087816 */ /* 0x000fce0000000008 */
.L_x_13500:
[----:B------:R-:W-:Y:S05]  /*ca10*/  BSYNC B0 ;  /* 0x0000000000007941 */ /* 0x000fea0003800000 */
.L_x_13499:
[----:B------:R0:W-:Y:S01]  /*ca20*/  STG.E.U8 desc[UR36][R16.64], R8 ;  /* 0x0000000810007986 */ /* 0x0001e2000c101124 */
[----:B------:R-:W-:Y:S05]  /*ca30*/  BRA `(.L_x_13476) ;  /* 0x0000000000b47947 */ /* 0x000fea0003800000 */
.L_x_13493:
        /* <DEDUP_REMOVED lines=22> */
.L_x_13475:
        /* <DEDUP_REMOVED lines=16> */
.L_x_13504:
[----:B------:R-:W-:Y:S05]  /*cca0*/  BRA `(.L_x_13476) ;  /* 0x0000000000187947 */ /* 0x000fea0003800000 */
.L_x_13503:
[----:B------:R-:W-:-:S04]  /*ccb0*/  PRMT R2, R5, 0x9910, RZ ;  /* 0x0000991005027816 */ /* 0x000fc800000000ff */
[----:B------:R-:W-:-:S05]  /*ccc0*/  SHF.R.S32.HI R3, RZ, 0x1f, R2 ;  /* 0x0000001fff037819 */ /* 0x000fca0000011402 */
[----:B------:R0:W-:Y:S01]  /*ccd0*/  STG.E.64 desc[UR36][R16.64], R2 ;  /* 0x0000000210007986 */ /* 0x0001e2000c101b24 */
[----:B------:R-:W-:Y:S05]  /*cce0*/  BRA `(.L_x_13476) ;  /* 0x0000000000087947 */ /* 0x000fea0003800000 */
.L_x_13502:
[----:B------:R-:W-:-:S05]  /*ccf0*/  PRMT R3, R5, 0x9910, RZ ;  /* 0x0000991005037816 */ /* 0x000fca00000000ff */
[----:B------:R0:W-:Y:S02]  /*cd00*/  STG.E desc[UR36][R16.64], R3 ;  /* 0x0000000310007986 */ /* 0x0001e4000c101924 */
.L_x_13476:
[----:B------:R-:W-:-:S07]  /*cd10*/  VIADD R19, R19, 0x80 ;  /* 0x0000008013137836 */ /* 0x000fce0000000000 */
.L_x_13402:
[----:B------:R-:W-:Y:S05]  /*cd20*/  BSYNC B6 ;  /* 0x0000000000067941 */ /* 0x000fea0003800000 */
.L_x_13401:
        /* <DEDUP_REMOVED lines=357> */
.L_x_13505:
        /* <DEDUP_REMOVED lines=27> */
.L_x_13506:
        /* <DEDUP_REMOVED lines=17> */
.L_x_13510:
[----:B------:R0:W5:Y:S01]  /*e640*/  LDG.E.U8 R19, desc[UR36][R2.64] ;  /* 0x0000002402137981 */ /* 0x000162000c1e1100 */
[----:B------:R-:W-:Y:S05]  /*e650*/  BRA `(.L_x_13512) ;  /* 0x0000000c00547947 */ /* 0x000fea0003800000 */
.L_x_13509:
        /* <DEDUP_REMOVED lines=8> */
.L_x_13514:
[----:B------:R0:W5:Y:S01]  /*e6e0*/  LDG.E.U16 R19, desc[UR36][R2.64] ;  /* 0x0000002402137981 */ /* 0x000162000c1e1500 */
[----:B------:R-:W-:Y:S05]  /*e6f0*/  BRA `(.L_x_13512) ;  /* 0x0000000c002c7947 */ /* 0x000fea0003800000 */
.L_x_13513:
[----:B------:R0:W5:Y:S01]  /*e700*/  LDG.E.U16 R19, desc[UR36][R2.64] ;  /* 0x0000002402137981 */ /* 0x000162000c1e1500 */
[----:B------:R-:W-:Y:S05]  /*e710*/  BRA `(.L_x_13512) ;  /* 0x0000000c00247947 */ /* 0x000fea0003800000 */
.L_x_13508:
        /* <DEDUP_REMOVED lines=9> */
.L_x_13516:
[----:B------:R-:W2:Y:S02]  /*e7b0*/  LDG.E.U16 R0, desc[UR36][R2.64] ;  /* 0x0000002402007981 */ /* 0x000ea4000c1e1500 */
[----:B--2---:R-:W-:-:S06]  /*e7c0*/  HADD2.F32 R0, -RZ, R0.H0_H0 ;  /* 0x20000000ff007230 */ /* 0x004fcc0000004100 */
[----:B------:R-:W0:Y:S02]  /*e7d0*/  F2I.FTZ.TRUNC.NTZ R0, R0 ;  /* 0x0000000000007305 */ /* 0x000e24000021f100 */
[----:B0-----:R-:W-:Y:S01]  /*e7e0*/  PRMT R19, R0, 0x7610, R19 ;  /* 0x0000761000137816 */ /* 0x001fe20000000013 */
[----:B------:R-:W-:Y:S06]  /*e7f0*/  BRA `(.L_x_13512) ;  /* 0x0000000800ec7947 */ /* 0x000fec0003800000 */
.L_x_13515:
        /* <DEDUP_REMOVED lines=9> */
.L_x_13518:
[----:B------:R-:W2:Y:S02]  /*e890*/  LDG.E.U16 R2, desc[UR36][R2.64] ;  /* 0x0000002402027981 */ /* 0x000ea4000c1e1500 */
[----:B--2---:R-:W-:-:S06]  /*e8a0*/  HADD2.F32 R0, -RZ, R2.H0_H0 ;  /* 0x20000002ff007230 */ /* 0x004fcc0000004100 */
[----:B------:R-:W0:Y:S02]  /*e8b0*/  F2I.FTZ.TRUNC.NTZ R0, R0 ;  /* 0x0000000000007305 */ /* 0x000e24000021f100 */
[----:B0-----:R-:W-:Y:S01]  /*e8c0*/  PRMT R19, R0, 0x7610, R19 ;  /* 0x0000761000137816 */ /* 0x001fe20000000013 */
[----:B------:R-:W-:Y:S06]  /*e8d0*/  BRA `(.L_x_13512) ;  /* 0x0000000800b47947 */ /* 0x000fec0003800000 */
.L_x_13517:
[----:B------:R-:W2:Y:S02]  /*e8e0*/  LDG.E.64 R2, desc[UR36][R2.64] ;  /* 0x0000002402027981 */ /* 0x000ea4000c1e1b00 */
[----:B--2---:R0:W1:Y:S01]  /*e8f0*/  F2I.F64.TRUNC R19, R2 ;  /* 0x0000000200137311 */ /* 0x004062000030d100 */
[----:B------:R-:W-:Y:S05]  /*e900*/  BRA `(.L_x_13512) ;  /* 0x0000000800a87947 */ /* 0x000fea0003800000 */
.L_x_13507:
        /* <DEDUP_REMOVED lines=12> */
.L_x_13521:
[----:B------:R-:W2:Y:S02]  /*e9d0*/  LDG.E.64 R2, desc[UR36][R2.64] ;  /* 0x0000002402027981 */ /* 0x000ea4000c1e1b00 */
[----:B--2---:R0:W1:Y:S01]  /*e9e0*/  F2I.F64.TRUNC R19, R2 ;  /* 0x0000000200137311 */ /* 0x004062000030d100 */
[----:B------:R-:W-:Y:S05]  /*e9f0*/  BRA `(.L_x_13512) ;  /* 0x00000008006c7947 */ /* 0x000fea0003800000 */
.L_x_13520:
        /* <DEDUP_REMOVED lines=28> */
.L_x_13523:
        /* <DEDUP_REMOVED lines=15> */
.L_x_13522:
[----:B------:R-:W2:Y:S02]  /*ecb0*/  LDG.E.U16 R0, desc[UR36][R2.64] ;  /* 0x0000002402007981 */ /* 0x000ea4000c1e1500 */
[----:B--2---:R-:W-:-:S06]  /*ecc0*/  IMAD.U32 R0, R0, 0x10000, RZ ;  /* 0x0001000000007824 */ /* 0x004fcc00078e00ff */
[----:B------:R-:W0:Y:S02]  /*ecd0*/  F2I.FTZ.TRUNC.NTZ R0, R0 ;  /* 0x0000000000007305 */ /* 0x000e24000021f100 */
[----:B0-----:R-:W-:Y:S01]  /*ece0*/  PRMT R19, R0, 0x7610, R19 ;  /* 0x0000761000137816 */ /* 0x001fe20000000013 */
[----:B------:R-:W-:Y:S06]  /*ecf0*/  BRA `(.L_x_13512) ;  /* 0x0000000400ac7947 */ /* 0x000fec0003800000 */
.L_x_13519:
        /* <DEDUP_REMOVED lines=10> */
.L_x_13526:
        /* <DEDUP_REMOVED lines=21> */
.L_x_13530:
[----:B------:R-:W-:Y:S05]  /*eef0*/  BSYNC B1 ;  /* 0x0000000000017941 */ /* 0x000fea0003800000 */
.L_x_13529:
[----:B------:R-:W-:Y:S01]  /*ef00*/  LEA R3, R0, 0x3b800000, 0x17 ;  /* 0x3b80000000037811 */ /* 0x000fe200078eb8ff */
[----:B------:R-:W-:-:S05]  /*ef10*/  IMAD.SHL.U32 R0, R2, 0x100000, RZ ;  /* 0x0010000002007824 */ /* 0x000fca00078e00ff */
[----:B------:R-:W-:-:S07]  /*ef20*/  LOP3.LUT R0, R3, R0, R4, 0xfe, !PT ;  /* 0x0000000003007212 */ /* 0x000fce00078efe04 */
.L_x_13528:
[----:B------:R-:W-:Y:S05]  /*ef30*/  BSYNC B0 ;  /* 0x0000000000007941 */ /* 0x000fea0003800000 */
.L_x_13527:
[----:B------:R-:W0:Y:S02]  /*ef40*/  F2I.FTZ.TRUNC.NTZ R0, R0 ;  /* 0x0000000000007305 */ /* 0x000e24000021f100 */
[----:B0-----:R-:W-:Y:S01]  /*ef50*/  PRMT R19, R0, 0x7610, R19 ;  /* 0x0000761000137816 */ /* 0x001fe20000000013 */
[----:B------:R-:W-:Y:S06]  /*ef60*/  BRA `(.L_x_13512) ;  /* 0x0000000400107947 */ /* 0x000fec0003800000 */
.L_x_13525:
        /* <DEDUP_REMOVED lines=21> */
.L_x_13534:
[----:B------:R-:W-:Y:S05]  /*f0c0*/  BSYNC B1 ;  /* 0x0000000000017941 */ /* 0x000fea0003800000 */
.L_x_13533:
[----:B------:R-:W-:Y:S01]  /*f0d0*/  LEA R3, R0, 0x37800000, 0x17 ;  /* 0x3780000000037811 */ /* 0x000fe200078eb8ff */
[----:B------:R-:W-:-:S05]  /*f0e0*/  IMAD.SHL.U32 R0, R2, 0x200000, RZ ;  /* 0x0020000002007824 */ /* 0x000fca00078e00ff */
[----:B------:R-:W-:-:S07]  /*f0f0*/  LOP3.LUT R0, R3, R0, R4, 0xfe, !PT ;  /* 0x0000000003007212 */ /* 0x000fce00078efe04 */
.L_x_13532:
[----:B------:R-:W-:Y:S05]  /*f100*/  BSYNC B0 ;  /* 0x0000000000007941 */ /* 0x000fea0003800000 */
.L_x_13531:
[----:B------:R-:W0:Y:S02]  /*f110*/  F2I.FTZ.TRUNC.NTZ R0, R0 ;  /* 0x0000000000007305 */ /* 0x000e24000021f100 */
[----:B0-----:R-:W-:Y:S01]  /*f120*/  PRMT R19, R0, 0x7610, R19 ;  /* 0x0000761000137816 */ /* 0x001fe20000000013 */
[----:B------:R-:W-:Y:S06]  /*f130*/  BRA `(.L_x_13512) ;  /* 0x00000000009c7947 */ /* 0x000fec0003800000 */
.L_x_13524:
        /* <DEDUP_REMOVED lines=14> */
.L_x_13538:
[----:B------:R-:W-:Y:S05]  /*f220*/  BSYNC B0 ;  /* 0x0000000000007941 */ /* 0x000fea0003800000 */
.L_x_13537:
[----:B------:R-:W0:Y:S02]  /*f230*/  F2I.FTZ.TRUNC.NTZ R0, R0 ;  /* 0x0000000000007305 */ /* 0x000e24000021f100 */
[----:B0-----:R-:W-:Y:S01]  /*f240*/  PRMT R19, R0, 0x7610, R19 ;  /* 0x0000761000137816 */ /* 0x001fe20000000013 */
[----:B------:R-:W-:Y:S06]  /*f250*/  BRA `(.L_x_13512) ;  /* 0x0000000000547947 */ /* 0x000fec0003800000 */
.L_x_13511:
        /* <DEDUP_REMOVED lines=16> */
.L_x_13539:
[----:B------:R-:W-:Y:S01]  /*f360*/  PRMT R19, RZ, 0x7610, R19 ;  /* 0x00007610ff137816 */ /* 0x000fe20000000013 */
[----:B------:R-:W-:Y:S06]  /*f370*/  BRA `(.L_x_13512) ;  /* 0x00000000000c7947 */ /* 0x000fec0003800000 */
.L_x_13536:
[----:B------:R2:W5:Y:S01]  /*f380*/  LDG.E.U16 R19, desc[UR36][R2.64] ;  /* 0x0000002402137981 */ /* 0x000562000c1e1500 */
[----:B------:R-:W-:Y:S05]  /*f390*/  BRA `(.L_x_13512) ;  /* 0x0000000000047947 */ /* 0x000fea0003800000 */
.L_x_13535:
[----:B------:R3:W5:Y:S02]  /*f3a0*/  LDG.E.U16 R19, desc[UR36][R2.64] ;  /* 0x0000002402137981 */ /* 0x000764000c1e1500 */
.L_x_13512:
        /* <DEDUP_REMOVED lines=17> */
.L_x_13543:
[----:B------:R1:W5:Y:S01]  /*f4c0*/  LDG.E.U8 R0, desc[UR36][R2.64] ;  /* 0x0000002402007981 */ /* 0x000362000c1e1100 */
[----:B------:R-:W-:Y:S05]  /*f4d0*/  BRA `(.L_x_13545) ;  /* 0x0000000c00547947 */ /* 0x000fea0003800000 */
.L_x_13542:
        /* <DEDUP_REMOVED lines=8> */
.L_x_13547:
[----:B------:R3:W5:Y:S01]  /*f560*/  LDG.E.U16 R0, desc[UR36][R2.64] ;  /* 0x0000002402007981 */ /* 0x000762000c1e1500 */
[----:B------:R-:W-:Y:S05]  /*f570*/  BRA `(.L_x_13545) ;  /* 0x0000000c002c7947 */ /* 0x000fea0003800000 */
.L_x_13546:
[----:B------:R4:W5:Y:S01]  /*f580*/  LDG.E.U16 R0, desc[UR36][R2.64] ;  /* 0x0000002402007981 */ /* 0x000962000c1e1500 */
[----:B------:R-:W-:Y:S05]  /*f590*/  BRA `(.L_x_13545) ;  /* 0x0000000c00247947 */ /* 0x000fea0003800000 */
.L_x_13541:
        /* <DEDUP_REMOVED lines=9> */
.L_x_13549:
[----:B------:R-:W2:Y:S02]  /*f630*/  LDG.E.U16 R4, desc[UR36][R2.64] ;  /* 0x0000002402047981 */ /* 0x000ea4000c1e1500 */
[----:B--2---:R-:W-:-:S06]  /*f640*/  HADD2.F32 R4, -RZ, R4.H0_H0 ;  /* 0x20000004ff047230 */ /* 0x004fcc0000004100 */
[----:B------:R-:W0:Y:S02]  /*f650*/  F2I.FTZ.TRUNC.NTZ R4, R4 ;  /* 0x0000000400047305 */ /* 0x000e24000021f100 */
[----:B0-----:R-:W-:Y:S01]  /*f660*/  PRMT R0, R4, 0x7610, R0 ;  /* 0x0000761004007816 */ /* 0x001fe20000000000 */
[----:B------:R-:W-:Y:S06]  /*f670*/  BRA `(.L_x_13545) ;  /* 0x0000000800ec7947 */ /* 0x000fec0003800000 */
.L_x_13548:
        /* <DEDUP_REMOVED lines=9> */
.L_x_13551:
[----:B------:R-:W2:Y:S02]  /*f710*/  LDG.E.U16 R2, desc[UR36][R2.64] ;  /* 0x0000002402027981 */ /* 0x000ea4000c1e1500 */
[----:B--2---:R-:W-:-:S06]  /*f720*/  HADD2.F32 R4, -RZ, R2.H0_H0 ;  /* 0x20000002ff047230 */ /* 0x004fcc0000004100 */
[----:B------:R-:W0:Y:S02]  /*f730*/  F2I.FTZ.TRUNC.NTZ R4, R4 ;  /* 0x0000000400047305 */ /* 0x000e24000021f100 */
[----:B0-----:R-:W-:Y:S01]  /*f740*/  PRMT R0, R4, 0x7610, R0 ;  /* 0x0000761004007816 */ /* 0x001fe20000000000 */
[----:B------:R-:W-:Y:S06]  /*f750*/  BRA `(.L_x_13545) ;  /* 0x0000000800b47947 */ /* 0x000fec0003800000 */
.L_x_13550:
[----:B------:R-:W2:Y:S02]  /*f760*/  LDG.E.64 R2, desc[UR36][R2.64] ;  /* 0x0000002402027981 */ /* 0x000ea4000c1e1b00 */
[----:B--2---:R0:W1:Y:S01]  /*f770*/  F2I.F64.TRUNC R0, R2 ;  /* 0x0000000200007311 */ /* 0x004062000030d100 */
[----:B------:R-:W-:Y:S05]  /*f780*/  BRA `(.L_x_13545) ;  /* 0x0000000800a87947 */ /* 0x000fea0003800000 */
.L_x_13540:
        /* <DEDUP_REMOVED lines=12> */
.L_x_13554:
[----:B------:R-:W2:Y:S02]  /*f850*/  LDG.E.64 R2, desc[UR36][R2.64] ;  /* 0x0000002402027981 */ /* 0x000ea4000c1e1b00 */
[----:B--2---:R0:W1:Y:S01]  /*f860*/  F2I.F64.TRUNC R0, R2 ;  /* 0x0000000200007311 */ /* 0x004062000030d100 */
[----:B------:R-:W-:Y:S05]  /*f870*/  BRA `(.L_x_13545) ;  /* 0x00000008006c7947 */ /* 0x000fea0003800000 */
.L_x_13553:
        /* <DEDUP_REMOVED lines=28> */
.L_x_13556:
        /* <DEDUP_REMOVED lines=15> */
.L_x_13555:
[----:B------:R-:W2:Y:S02]  /*fb30*/  LDG.E.U16 R4, desc[UR36][R2.64] ;  /* 0x0000002402047981 */ /* 0x000ea4000c1e1500 */
[----:B--2---:R-:W-:-:S06]  /*fb40*/  IMAD.U32 R4, R4, 0x10000, RZ ;  /* 0x0001000004047824 */ /* 0x004fcc00078e00ff */
[----:B------:R-:W0:Y:S02]  /*fb50*/  F2I.FTZ.TRUNC.NTZ R4, R4 ;  /* 0x0000000400047305 */ /* 0x000e24000021f100 */
[----:B0-----:R-:W-:Y:S01]  /*fb60*/  PRMT R0, R4, 0x7610, R0 ;  /* 0x0000761004007816 */ /* 0x001fe20000000000 */
[----:B------:R-:W-:Y:S06]  /*fb70*/  BRA `(.L_x_13545) ;  /* 0x0000000400ac7947 */ /* 0x000fec0003800000 */
.L_x_13552:
        /* <DEDUP_REMOVED lines=10> */
.L_x_13559:
        /* <DEDUP_REMOVED lines=21> */
.L_x_13563:
[----:B------:R-:W-:Y:S05]  /*fd70*/  BSYNC B1 ;  /* 0x0000000000017941 */ /* 0x000fea0003800000 */
.L_x_13562:
[----:B------:R-:W-:Y:S01]  /*fd80*/  IMAD.SHL.U32 R2, R2, 0x100000, RZ ;  /* 0x0010000002027824 */ /* 0x000fe200078e00ff */
[----:B------:R-:W-:-:S04]  /*fd90*/  LEA R3, R0, 0x3b800000, 0x17 ;  /* 0x3b80000000037811 */ /* 0x000fc800078eb8ff */
[----:B------:R-:W-:-:S07]  /*fda0*/  LOP3.LUT R4, R3, R2, R4, 0xfe, !PT ;  /* 0x0000000203047212 */ /* 0x000fce00078efe04 */
.L_x_13561:
[----:B------:R-:W-:Y:S05]  /*fdb0*/  BSYNC B0 ;  /* 0x0000000000007941 */ /* 0x000fea0003800000 */
.L_x_13560:
[----:B------:R-:W0:Y:S02]  /*fdc0*/  F2I.FTZ.TRUNC.NTZ R4, R4 ;  /* 0x0000000400047305 */ /* 0x000e24000021f100 */
[----:B0-----:R-:W-:Y:S01]  /*fdd0*/  PRMT R0, R4, 0x7610, R0 ;  /* 0x0000761004007816 */ /* 0x001fe20000000000 */
[----:B------:R-:W-:Y:S06]  /*fde0*/  BRA `(.L_x_13545) ;  /* 0x0000000400107947 */ /* 0x000fec0003800000 */
.L_x_13558:
        /* <DEDUP_REMOVED lines=21> */
.L_x_13567:
[----:B------:R-:W-:Y:S05]  /*ff40*/  BSYNC B1 ;  /* 0x0000000000017941 */ /* 0x000fea0003800000 */
.L_x_13566:
[----:B------:R-:W-:Y:S01]  /*ff50*/  IMAD.SHL.U32 R2, R2, 0x200000, RZ ;  /* 0x0020000002027824 */ /* 0x000fe200078e00ff */
[----:B------:R-:W-:-:S04]  /*ff60*/  LEA R3, R0, 0x37800000, 0x17 ;  /* 0x3780000000037811 */ /* 0x000fc800078eb8ff */
[----:B------:R-:W-:-:S07]  /*ff70*/  LOP3.LUT R4, R3, R2, R4, 0xfe, !PT ;  /* 0x0000000203047212 */ /* 0x000fce00078efe04 */
.L_x_13565:
[----:B------:R-:W-:Y:S05]  /*ff80*/  BSYNC B0 ;  /* 0x0000000000007941 */ /* 0x000fea0003800000 */
.L_x_13564:
[----:B------:R-:W0:Y:S02]  /*ff90*/  F2I.FTZ.TRUNC.NTZ R4, R4 ;  /* 0x0000000400047305 */ /* 0x000e24000021f100 */
[----:B0-----:R-:W-:Y:S01]  /*ffa0*/  PRMT R0, R4, 0x7610, R0 ;  /* 0x0000761004007816 */ /* 0x001fe20000000000 */
[----:B------:R-:W-:Y:S06]  /*ffb0*/  BRA `(.L_x_13545) ;  /* 0x00000000009c7947 */ /* 0x000fec0003800000 */
.L_x_13557:
        /* <DEDUP_REMOVED lines=14> */
.L_x_13571:
[----:B------:R-:W-:Y:S05]  /*100a0*/  BSYNC B0 ;  /* 0x0000000000007941 */ /* 0x000fea0003800000 */
.L_x_13570:
[----:B------:R-:W0:Y:S02]  /*100b0*/  F2I.FTZ.TRUNC.NTZ R4, R4 ;  /* 0x0000000400047305 */ /* 0x000e24000021f100 */
[----:B0-----:R-:W-:Y:S01]  /*100c0*/  PRMT R0, R4, 0x7610, R0 ;  /* 0x0000761004007816 */ /* 0x001fe20000000000 */
[----:B------:R-:W-:Y:S06]  /*100d0*/  BRA `(.L_x_13545) ;  /* 0x0000000000547947 */ /* 0x000fec0003800000 */
.L_x_13544:
        /* <DEDUP_REMOVED lines=16> */
.L_x_13572:
[----:B------:R-:W-:Y:S01]  /*101e0*/  PRMT R0, RZ, 0x7610, R0 ;  /* 0x00007610ff007816 */ /* 0x000fe20000000000 */
[----:B------:R-:W-:Y:S06]  /*101f0*/  BRA `(.L_x_13545) ;  /* 0x00000000000c7947 */ /* 0x000fec0003800000 */
.L_x_13569:
[----:B------:R0:W5:Y:S01]  /*10200*/  LDG.E.U16 R0, desc[UR36][R2.64] ;  /* 0x0000002402007981 */ /* 0x000162000c1e1500 */
[----:B------:R-:W-:Y:S05]  /*10210*/  BRA `(.L_x_13545) ;  /* 0x0000000000047947 */ /* 0x000fea0003800000 */
.L_x_13568:
[----:B------:R0:W5:Y:S02]  /*10220*/  LDG.E.U16 R0, desc[UR36][R2.64] ;  /* 0x0000002402007981 */ /* 0x000164000c1e1500 */
.L_x_13545:
        /* <DEDUP_REMOVED lines=22> */
.L_x_13576:
[----:B------:R-:W-:Y:S01]  /*10390*/  STG.E.U8 desc[UR36][R16.64], R5 ;  /* 0x0000000510007986 */ /* 0x000fe2000c101124 */
[----:B------:R-:W-:Y:S05]  /*103a0*/  EXIT ;  /* 0x000000000000794d */ /* 0x000fea0003800000 */
.L_x_13575:
        /* <DEDUP_REMOVED lines=10> */
.L_x_13579:
[----:B------:R-:W-:-:S05]  /*10450*/  PRMT R3, R5, 0x9910, RZ ;  /* 0x0000991005037816 */ /* 0x000fca00000000ff */
[----:B------:R-:W-:Y:S01]  /*10460*/  STG.E desc[UR36][R16.64], R3 ;  /* 0x0000000310007986 */ /* 0x000fe2000c101924 */
[----:B------:R-:W-:Y:S05]  /*10470*/  EXIT ;  /* 0x000000000000794d */ /* 0x000fea0003800000 */
.L_x_13578:
[----:B------:R-:W-:Y:S01]  /*10480*/  STG.E.U16 desc[UR36][R16.64], R5 ;  /* 0x0000000510007986 */ /* 0x000fe2000c101524 */
[----:B------:R-:W-:Y:S05]  /*10490*/  EXIT ;  /* 0x000000000000794d */ /* 0x000fea0003800000 */
.L_x_13574:
        /* <DEDUP_REMOVED lines=9> */
.L_x_13581:
[----:B------:R-:W0:Y:S02]  /*10530*/  I2F.S16 R0, R5 ;  /* 0x0000000500007306 */ /* 0x000e240000101400 */
[----:B0-----:R-:W-:-:S05]  /*10540*/  F2FP.F16.F32.PACK_AB R0, RZ, R0 ;  /* 0x00000000ff00723e */ /* 0x001fca00000000ff */
[----:B------:R-:W-:Y:S01]  /*10550*/  STG.E.U16 desc[UR36][R16.64], R0 ;  /* 0x0000000010007986 */ /* 0x000fe2000c101524 */
[----:B------:R-:W-:Y:S05]  /*10560*/  EXIT ;  /* 0x000000000000794d */ /* 0x000fea0003800000 */
.L_x_13580:
        /* <DEDUP_REMOVED lines=10> */
.L_x_13583:
[----:B------:R-:W0:Y:S02]  /*10610*/  I2F.S16 R5, R5 ;  /* 0x0000000500057306 */ /* 0x000e240000101400 */
[----:B0-----:R-:W-:-:S04]  /*10620*/  F2FP.F16.F32.PACK_AB R3, RZ, R5 ;  /* 0x00000005ff03723e */ /* 0x001fc800000000ff */
[----:B------:R-:W-:-:S05]  /*10630*/  PRMT R3, R3, 0x5410, RZ ;  /* 0x0000541003037816 */ /* 0x000fca00000000ff */
[----:B------:R-:W-:Y:S01]  /*10640*/  STG.E desc[UR36][R16.64], R3 ;  /* 0x0000000310007986 */ /* 0x000fe2000c101924 */
[----:B------:R-:W-:Y:S05]  /*10650*/  EXIT ;  /* 0x000000000000794d */ /* 0x000fea0003800000 */
.L_x_13582:
[----:B------:R-:W0:Y:S02]  /*10660*/  I2F.F64.S16 R2, R5 ;  /* 0x0000000500027312 */ /* 0x000e240000101c00 */
[----:B0-----:R-:W-:Y:S01]  /*10670*/  STG.E.64 desc[UR36][R16.64], R2 ;  /* 0x0000000210007986 */ /* 0x001fe2000c101b24 */
[----:B------:R-:W-:Y:S05]  /*10680*/  EXIT ;  /* 0x000000000000794d */ /* 0x000fea0003800000 */
.L_x_13573:
        /* <DEDUP_REMOVED lines=13> */
.L_x_13586:
[----:B------:R-:W0:Y:S01]  /*10760*/  I2F.F64.S16 R4, R5 ;  /* 0x0000000500047312 */ /* 0x000e220000101c00 */
[----:B------:R-:W-:-:S05]  /*10770*/  CS2R R6, SRZ ;  /* 0x0000000000067805 */ /* 0x000fca000001ff00 */
[----:B0-----:R-:W-:Y:S01]  /*10780*/  STG.E.128 desc[UR36][R16.64], R4 ;  /* 0x0000000410007986 */ /* 0x001fe2000c101d24 */
[----:B------:R-:W-:Y:S05]  /*10790*/  EXIT ;  /* 0x000000000000794d */ /* 0x000fea0003800000 */
.L_x_13585:
        /* <DEDUP_REMOVED lines=21> */
.L_x_13590:
[----:B------:R-:W-:Y:S05]  /*108f0*/  BSYNC B0 ;  /* 0x0000000000007941 */ /* 0x000fea0003800000 */
.L_x_13589:
[----:B------:R-:W-:-:S05]  /*10900*/  LOP3.LUT R3, R0, R3, RZ, 0xfc, !PT ;  /* 0x0000000300037212 */ /* 0x000fca00078efcff */
[----:B------:R-:W-:Y:S01]  /*10910*/  STG.E.U8 desc[UR36][R16.64], R3 ;  /* 0x0000000310007986 */ /* 0x000fe2000c101124 */
[----:B------:R-:W-:Y:S05]  /*10920*/  EXIT ;  /* 0x000000000000794d */ /* 0x000fea0003800000 */
.L_x_13588:
        /* <DEDUP_REMOVED lines=13> */
.L_x_13592:
[----:B------:R-:W-:Y:S01]  /*10a00*/  IMAD.MOV.U32 R0, RZ, RZ, 0x7f ;  /* 0x0000007fff007424 */ /* 0x000fe200078e00ff */
[----:B------:R-:W-:-:S04]  /*10a10*/  ISETP.GT.U32.AND P0, PT, R2, 0x7f800000, PT ;  /* 0x7f8000000200780c */ /* 0x000fc80003f04070 */
[----:B------:R-:W-:-:S09]  /*10a20*/  SEL R0, R0, 0x7c, P0 ;  /* 0x0000007c00007807 */ /* 0x000fd20000000000 */
.L_x_13593:
[----:B------:R-:W-:Y:S05]  /*10a30*/  BSYNC B0 ;  /* 0x0000000000007941 */ /* 0x000fea0003800000 */
.L_x_13591:
[----:B------:R-:W-:-:S04]  /*10a40*/  LOP3.LUT R2, R5, 0x80000000, RZ, 0xc0, !PT ;  /* 0x8000000005027812 */ /* 0x000fc800078ec0ff */
[----:B------:R-:W-:-:S04]  /*10a50*/  SHF.R.U32.HI R3, RZ, 0x18, R2 ;  /* 0x00000018ff037819 */ /* 0x000fc80000011602 */
[----:B------:R-:W-:-:S05]  /*10a60*/  LOP3.LUT R3, R0, R3, RZ, 0xfc, !PT ;  /* 0x0000000300037212 */ /* 0x000fca00078efcff */
[----:B------:R-:W-:Y:S01]  /*10a70*/  STG.E.U8 desc[UR36][R16.64], R3 ;  /* 0x0000000310007986 */ /* 0x000fe2000c101124 */
[----:B------:R-:W-:Y:S05]  /*10a80*/  EXIT ;  /* 0x000000000000794d */ /* 0x000fea0003800000 */
.L_x_13587:
[----:B------:R-:W0:Y:S02]  /*10a90*/  I2F.S16 R0, R5 ;  /* 0x0000000500007306 */ /* 0x000e240000101400 */
[----:B0-----:R-:W-:-:S05]  /*10aa0*/  F2FP.BF16.F32.PACK_AB R0, RZ, R0 ;  /* 0x00000000ff00723e */ /* 0x001fca00000010ff */
[----:B------:R-:W-:Y:S01]  /*10ab0*/  STG.E.U16 desc[UR36][R16.64], R0 ;  /* 0x0000000010007986 */ /* 0x000fe2000c101524 */
[----:B------:R-:W-:Y:S05]  /*10ac0*/  EXIT ;  /* 0x000000000000794d */ /* 0x000fea0003800000 */
.L_x_13584:
        /* <DEDUP_REMOVED lines=10> */
.L_x_13596:
        /* <DEDUP_REMOVED lines=17> */
.L_x_13599:
[----:B------:R-:W-:-:S04]  /*10c80*/  LOP3.LUT R2, R5, 0x80000000, RZ, 0xc0, !PT ;  /* 0x8000000005027812 */ /* 0x000fc800078ec0ff */
[----:B------:R-:W-:-:S04]  /*10c90*/  SHF.R.U32.HI R3, RZ, 0x18, R2 ;  /* 0x00000018ff037819 */ /* 0x000fc80000011602 */
[----:B------:R-:W-:-:S04]  /*10ca0*/  LOP3.LUT R0, R0, R3, RZ, 0xfc, !PT ;  /* 0x0000000300007212 */ /* 0x000fc800078efcff */
[----:B------:R-:W-:-:S07]  /*10cb0*/  PRMT R8, R0, 0x7610, R8 ;  /* 0x0000761000087816 */ /* 0x000fce0000000008 */
.L_x_13598:
[----:B------:R-:W-:Y:S05]  /*10cc0*/  BSYNC B0 ;  /* 0x0000000000007941 */ /* 0x000fea0003800000 */
.L_x_13597:
[----:B------:R-:W-:Y:S01]  /*10cd0*/  STG.E.U8 desc[UR36][R16.64], R8 ;  /* 0x0000000810007986 */ /* 0x000fe2000c101124 */
[----:B------:R-:W-:Y:S05]  /*10ce0*/  EXIT ;  /* 0x000000000000794d */ /* 0x000fea0003800000 */
.L_x_13595:
        /* <DEDUP_REMOVED lines=17> */
.L_x_13602:
[----:B------:R-:W-:-:S04]  /*10e00*/  LOP3.LUT R2, R5, 0x80000000, RZ, 0xc0, !PT ;  /* 0x8000000005027812 */ /* 0x000fc800078ec0ff */
[----:B------:R-:W-:-:S04]  /*10e10*/  SHF.R.U32.HI R3, RZ, 0x18, R2 ;  /* 0x00000018ff037819 */ /* 0x000fc80000011602 */
[----:B------:R-:W-:-:S04]  /*10e20*/  LOP3.LUT R0, R0, R3, RZ, 0xfc, !PT ;  /* 0x0000000300007212 */ /* 0x000fc800078efcff */
[----:B------:R-:W-:-:S07]  /*10e30*/  PRMT R8, R0, 0x7610, R8 ;  /* 0x0000761000087816 */ /* 0x000fce0000000008 */
.L_x_13601:
[----:B------:R-:W-:Y:S05]  /*10e40*/  BSYNC B0 ;  /* 0x0000000000007941 */ /* 0x000fea0003800000 */
.L_x_13600:
[----:B------:R-:W-:Y:S01]  /*10e50*/  STG.E.U8 desc[UR36][R16.64], R8 ;  /* 0x0000000810007986 */ /* 0x000fe2000c101124 */
[----:B------:R-:W-:Y:S05]  /*10e60*/  EXIT ;  /* 0x000000000000794d */ /* 0x000fea0003800000 */
.L_x_13594:
        /* <DEDUP_REMOVED lines=22> */
.L_x_13577:
        /* <DEDUP_REMOVED lines=16> */
.L_x_13605:
[----:B------:R-:W-:Y:S05]  /*110d0*/  EXIT ;  /* 0x000000000000794d */ /* 0x000fea0003800000 */
.L_x_13604:
[----:B------:R-:W-:-:S04]  /*110e0*/  PRMT R2, R5, 0x9910, RZ ;  /* 0x0000991005027816 */ /* 0x000fc800000000ff */
[----:B------:R-:W-:-:S05]  /*110f0*/  SHF.R.S32.HI R3, RZ, 0x1f, R2 ;  /* 0x0000001fff037819 */ /* 0x000fca0000011402 */
[----:B------:R-:W-:Y:S01]  /*11100*/  STG.E.64 desc[UR36][R16.64], R2 ;  /* 0x0000000210007986 */ /* 0x000fe2000c101b24 */
[----:B------:R-:W-:Y:S05]  /*11110*/  EXIT ;  /* 0x000000000000794d */ /* 0x000fea0003800000 */
.L_x_13603:
[----:B------:R-:W-:-:S05]  /*11120*/  PRMT R3, R5, 0x9910, RZ ;  /* 0x0000991005037816 */ /* 0x000fca00000000ff */
[----:B------:R-:W-:Y:S01]  /*11130*/  STG.E desc[UR36][R16.64], R3 ;  /* 0x0000000310007986 */ /* 0x000fe2000c101924 */
[----:B------:R-:W-:Y:S05]  /*11140*/  EXIT ;  /* 0x000000000000794d */ /* 0x000fea0003800000 */
.L_x_13606:
        /* <DEDUP_REMOVED lines=11> */
.L_x_24175:


//--------------------- .text._ZN2at6native27unrolled_elementwise_kernelIZZZNS0_54_GLOBAL__N__d8c5977b_16_LinearAlgebra_cu_7dd49032_297216addr_kernel_cudaERNS_14TensorIteratorERKN3c106ScalarES8_ENKUlvE_clEvENKUlvE3_clEvEUlsssE_St5arrayIPcLm4EELi4E23TrivialOffsetCalculatorILi3EjESF_ILi1EjENS0_6memory12LoadWithCastILi3EEENSI_13StoreWithCastILi1EEEEEviT_T0_T2_T3_T4_T5_ --------------------------
	.section	.text._ZN2at6native27unrolled_elementwise_kernelIZZZNS0_54_GLOBAL__N__d8c5977b_16_LinearAlgebra_cu_7dd49032_297216addr_kernel_cudaERNS_14TensorIteratorERKN3c106ScalarES8_ENKUlvE_clEvENKUlvE3_clEvEUlsssE_St5arrayIPcLm4EELi4E23TrivialOffsetCalculatorILi3EjESF_ILi1EjENS0_6memory12LoadWithCastILi3EEENSI_13StoreWithCastILi1EEEEEviT_T0_T2_T3_T4_T5_,"ax",@progbits
	.align	128
        .global         _ZN2at6native27unrolled_elementwise_kernelIZZZNS0_54_GLOBAL__N__d8c5977b_16_LinearAlgebra_cu_7dd49032_297216addr_kernel_cudaERNS_14TensorIteratorERKN3c106ScalarES8_ENKUlvE_clEvENKUlvE3_clEvEUlsssE_St5arrayIPcLm4EELi4E23TrivialOffsetCalculatorILi3EjESF_ILi1EjENS0_6memory12LoadWithCastILi3EEENSI_13StoreWithCastILi1EEEEEviT_T0_T2_T3_T4_T5_
        .type           _ZN2at6native27unrolled_elementwise_kernelIZZZNS0_54_GLOBAL__N__d8c5977b_16_LinearAlgebra_cu_7dd49032_297216addr_kernel_cudaERNS_14TensorIteratorERKN3c106ScalarES8_ENKUlvE_clEvENKUlvE3_clEvEUlsssE_St5arrayIPcLm4EELi4E23TrivialOffsetCalculatorILi3EjESF_ILi1EjENS0_6memory12LoadWithCastILi3EEENSI_13StoreWithCastILi1EEEEEviT_T0_T2_T3_T4_T5_,@function
        .size           _ZN2at6native27unrolled_elementwise_kernelIZZZNS0_54_GLOBAL__N__d8c5977b_16_LinearAlgebra_cu_7dd49032_297216addr_kernel_cudaERNS_14TensorIteratorERKN3c106ScalarES8_ENKUlvE_clEvENKUlvE3_clEvEUlsssE_St5arrayIPcLm4EELi4E23TrivialOffsetCalculatorILi3EjESF_ILi1EjENS0_6memory12LoadWithCastILi3EEENSI_13StoreWithCastILi1EEEEEviT_T0_T2_T3_T4_T5_,(.L_x_24176 - _ZN2at6native27unrolled_elementwise_kernelIZZZNS0_54_GLOBAL__N__d8c5977b_16_LinearAlgebra_cu_7dd49032_297216addr_kernel_cudaERNS_14TensorIteratorERKN3c106ScalarES8_ENKUlvE_clEvENKUlvE3_clEvEUlsssE_St5arrayIPcLm4EELi4E23TrivialOffsetCalculatorILi3EjESF_ILi1EjENS0_6memory12LoadWithCastILi3EEENSI_13StoreWithCastILi1EEEEEviT_T0_T2_T3_T4_T5_)
        .other          _ZN2at6native27unrolled_elementwise_kernelIZZZNS0_54_GLOBAL__N__d8c5977b_16_LinearAlgebra_cu_7dd49032_297216addr_kernel_cudaERNS_14TensorIteratorERKN3c106ScalarES8_ENKUlvE_clEvENKUlvE3_clEvEUlsssE_St5arrayIPcLm4EELi4E23TrivialOffsetCalculatorILi3EjESF_ILi1EjENS0_6memory12LoadWithCastILi3EEENSI_13StoreWithCastILi1EEEEEviT_T0_T2_T3_T4_T5_,@"STO_CUDA_ENTRY STV_DEFAULT"
_ZN2at6native27unrolled_elementwise_kernelIZZZNS0_54_GLOBAL__N__d8c5977b_16_LinearAlgebra_cu_7dd49032_297216addr_kernel_cudaERNS_14TensorIteratorERKN3c106ScalarES8_ENKUlvE_clEvENKUlvE3_clEvEUlsssE_St5arrayIPcLm4EELi4E23TrivialOffsetCalculatorILi3EjESF_ILi1EjENS0_6memory12LoadWithCastILi3EEENSI_13StoreWithCastILi1EEEEEviT_T0_T2_T3_T4_T5_:
.text._ZN2at6native27unrolled_elementwise_kernelIZZZNS0_54_GLOBAL__N__d8c5977b_16_LinearAlgebra_cu_7dd49032_297216addr_kernel_cudaERNS_14TensorIteratorERKN3c106ScalarES8_ENKUlvE_clEvENKUlvE3_clEvEUlsssE_St5arrayIPcLm4EELi4E23TrivialOffsetCalculatorILi3EjESF_ILi1EjENS0_6memory12LoadWithCastILi3EEENSI_13StoreWithCastILi1EEEEEviT_T0_T2_T3_T4_T5_:
        /* <DEDUP_REMOVED lines=40> */
.L_x_13609:
        /* <DEDUP_REMOVED lines=18> */
.L_x_13613:
[----:B------:R1:W5:Y:S01]  /*03a0*/  LDG.E.U8 R19, desc[UR36][R4.64] ;  /* 0x0000002404137981 */ /* 0x000362000c1e1100 */
[----:B------:R-:W-:Y:S05]  /*03b0*/  BRA `(.L_x_13615) ;  /* 0x0000000c00587947 */ /* 0x000fea0003800000 */
.L_x_13612:
        /* <DEDUP_REMOVED lines=8> */
.L_x_13617:
[----:B------:R1:W5:Y:S01]  /*0440*/  LDG.E.U16 R19, desc[UR36][R4.64] ;  /* 0x0000002404137981 */ /* 0x000362000c1e1500 */
[----:B------:R-:W-:Y:S05]  /*0450*/  BRA `(.L_x_13615) ;  /* 0x0000000c00307947 */ /* 0x000fea0003800000 */
.L_x_13616:
[----:B------:R1:W5:Y:S01]  /*0460*/  LDG.E.U16 R19, desc[UR36][R4.64] ;  /* 0x0000002404137981 */ /* 0x000362000c1e1500 */
[----:B------:R-:W-:Y:S05]  /*0470*/  BRA `(.L_x_13615) ;  /* 0x0000000c00287947 */ /* 0x000fea0003800000 */
.L_x_13611:
        /* <DEDUP_REMOVED lines=9> */
.L_x_13619:
[----:B------:R-:W2:Y:S02]  /*0510*/  LDG.E.U16 R0, desc[UR36][R4.64] ;  /* 0x0000002404007981 */ /* 0x000ea4000c1e1500 */
[----:B--2---:R-:W-:-:S06]  /*0520*/  HADD2.F32 R0, -RZ, R0.H0_H0 ;  /* 0x20000000ff007230 */ /* 0x004fcc0000004100 */
[----:B------:R-:W1:Y:S02]  /*0530*/  F2I.FTZ.TRUNC.NTZ R0, R0 ;  /* 0x0000000000007305 */ /* 0x000e64000021f100 */
[----:B-1----:R-:W-:Y:S01]  /*0540*/  PRMT R19, R0, 0x7610, R19 ;  /* 0x0000761000137816 */ /* 0x002fe20000000013 */
[----:B------:R-:W-:Y:S06]  /*0550*/  BRA `(.L_x_13615) ;  /* 0x0000000800f07947 */ /* 0x000fec0003800000 */
.L_x_13618:
[----:B------:R-:W-:-:S13]  /*0560*/  ISETP.NE.AND P0, PT, R0, 0x7, PT ;  /* 0x000000070000780c */ /* 0x000fda0003f05270 */
[----:B------:R-:W-:Y:S05]  /*0570*/  @!P0 BRA `(.L_x_13620) ;  /* 0x0000000000308947 */ /* 0x000fea0003800000 */
[----:B------:R-:W-:-:S13]  /*0580*/  ISETP.NE.AND P0, PT, R0, 0x8, PT ;  /* 0x000000080000780c */ /* 0x000fda0003f05270 */
[----:B------:R-:W-:Y:S05]  /*0590*/  @!P0 BRA `(.L_x_13621) ;  /* 0x0000000000148947 */ /* 0x000fea0003800000 */
[----:B------:R-:W-:-:S13]  /*05a0*/  ISETP.NE.AND P0, PT, R0, 0x9, PT ;  /* 0x000000090000780c */ /* 0x000fda0003f05270 */
[----:B------:R-:W-:Y:S05]  /*05b0*/  @P0 BRA `(.L_x_13614) ;  /* 0x0000000800840947 */ /* 0x000fea0003800000 */
[----:B------:R-:W2:Y:S02]  /*05c0*/  LDG.E R4, desc[UR36][R4.64] ;  /* 0x0000002404047981 */ /* 0x000ea4000c1e1900 */
[----:B--2---:R3:W4:Y:S01]  /*05d0*/  F2I.FTZ.TRUNC.NTZ R19, R4 ;  /* 0x0000000400137305 */ /* 0x004722000021f100 */
[----:B------:R-:W-:Y:S05]  /*05e0*/  BRA `(.L_x_13615) ;  /* 0x0000000800cc7947 */ /* 0x000fea0003800000 */
.L_x_13621:
[----:B------:R-:W2:Y:S02]  /*05f0*/  LDG.E.U16 R4, desc[UR36][R4.64] ;  /* 0x0000002404047981 */ /* 0x000ea4000c1e1500 */
[----:B--2---:R-:W-:-:S06]  /*0600*/  HADD2.F32 R0, -RZ, R4.H0_H0 ;  /* 0x20000004ff007230 */ /* 0x004fcc0000004100 */
[----:B------:R-:W1:Y:S02]  /*0610*/  F2I.FTZ.TRUNC.NTZ R0, R0 ;  /* 0x0000000000007305 */ /* 0x000e64000021f100 */
[----:B-1----:R-:W-:Y:S01]  /*0620*/  PRMT R19, R0, 0x7610, R19 ;  /* 0x0000761000137816 */ /* 0x002fe20000000013 */
[----:B------:R-:W-:Y:S06]  /*0630*/  BRA `(.L_x_13615) ;  /* 0x0000000800b87947 */ /* 0x000fec0003800000 */
.L_x_13620:
[----:B------:R-:W2:Y:S02]  /*0640*/  LDG.E.64 R4, desc[UR36][R4.64] ;  /* 0x0000002404047981 */ /* 0x000ea4000c1e1b00 */
[----:B--2---:R1:W2:Y:S01]  /*0650*/  F2I.F64.TRUNC R19, R4 ;  /* 0x0000000400137311 */ /* 0x0042a2000030d100 */
[----:B------:R-:W-:Y:S05]  /*0660*/  BRA `(.L_x_13615) ;  /* 0x0000000800ac7947 */ /* 0x000fea0003800000 */
.L_x_13610:
        /* <DEDUP_REMOVED lines=12> */
.L_x_13624:
[----:B------:R-:W2:Y:S02]  /*0730*/  LDG.E.64 R4, desc[UR36][R4.64] ;  /* 0x0000002404047981 */ /* 0x000ea4000c1e1b00 */
[----:B--2---:R1:W2:Y:S01]  /*0740*/  F2I.F64.TRUNC R19, R4 ;  /* 0x0000000400137311 */ /* 0x0042a2000030d100 */
[----:B------:R-:W-:Y:S05]  /*0750*/  BRA `(.L_x_13615) ;  /* 0x0000000800707947 */ /* 0x000fea0003800000 */
.L_x_13623:
        /* <DEDUP_REMOVED lines=28> */
.L_x_13626:
        /* <DEDUP_REMOVED lines=16> */
.L_x_13625:
[----:B------:R-:W2:Y:S02]  /*0a20*/  LDG.E.U16 R0, desc[UR36][R4.64] ;  /* 0x0000002404007981 */ /* 0x000ea4000c1e1500 */
[----:B--2---:R-:W-:-:S06]  /*0a30*/  IMAD.U32 R0, R0, 0x10000, RZ ;  /* 0x0001000000007824 */ /* 0x004fcc00078e00ff */
[----:B------:R-:W1:Y:S02]  /*0a40*/  F2I.FTZ.TRUNC.NTZ R0, R0 ;  /* 0x0000000000007305 */ /* 0x000e64000021f100 */
[----:B-1----:R-:W-:Y:S01]  /*0a50*/  PRMT R19, R0, 0x7610, R19 ;  /* 0x0000761000137816 */ /* 0x002fe20000000013 */
[----:B------:R-:W-:Y:S06]  /*0a60*/  BRA `(.L_x_13615) ;  /* 0x0000000400ac7947 */ /* 0x000fec0003800000 */
.L_x_13622:
        /* <DEDUP_REMOVED lines=10> */
.L_x_13629:
        /* <DEDUP_REMOVED lines=21> */
.L_x_13633:
[----:B------:R-:W-:Y:S05]  /*0c60*/  BSYNC B1 ;  /* 0x0000000000017941 */ /* 0x000fea0003800000 */
.L_x_13632:
[----:B------:R-:W-:Y:S01]  /*0c70*/  LEA R5, R0, 0x3b800000, 0x17 ;  /* 0x3b80000000057811 */ /* 0x000fe200078eb8ff */
[----:B------:R-:W-:-:S05]  /*0c80*/  IMAD.SHL.U32 R0, R3, 0x100000, RZ ;  /* 0x0010000003007824 */ /* 0x000fca00078e00ff */
[----:B------:R-:W-:-:S07]  /*0c90*/  LOP3.LUT R0, R5, R0, R6, 0xfe, !PT ;  /* 0x0000000005007212 */ /* 0x000fce00078efe06 */
.L_x_13631:
[----:B------:R-:W-:Y:S05]  /*0ca0*/  BSYNC B0 ;  /* 0x0000000000007941 */ /* 0x000fea0003800000 */
.L_x_13630:
[----:B------:R-:W1:Y:S02]  /*0cb0*/  F2I.FTZ.TRUNC.NTZ R0, R0 ;  /* 0x0000000000007305 */ /* 0x000e64000021f100 */
[----:B-1----:R-:W-:Y:S01]  /*0cc0*/  PRMT R19, R0, 0x7610, R19 ;  /* 0x0000761000137816 */ /* 0x002fe20000000013 */
[----:B------:R-:W-:Y:S06]  /*0cd0*/  BRA `(.L_x_13615) ;  /* 0x0000000400107947 */ /* 0x000fec0003800000 */
.L_x_13628:
        /* <DEDUP_REMOVED lines=21> */
.L_x_13637:
[----:B------:R-:W-:Y:S05]  /*0e30*/  BSYNC B1 ;  /* 0x0000000000017941 */ /* 0x000fea0003800000 */
.L_x_13636:
[----:B------:R-:W-:Y:S01]  /*0e40*/  LEA R5, R0, 0x37800000, 0x17 ;  /* 0x3780000000057811 */ /* 0x000fe200078eb8ff */
[----:B------:R-:W-:-:S05]  /*0e50*/  IMAD.SHL.U32 R0, R3, 0x200000, RZ ;  /* 0x0020000003007824 */ /* 0x000fca00078e00ff */
[----:B------:R-:W-:-:S07]  /*0e60*/  LOP3.LUT R0, R5, R0, R6, 0xfe, !PT ;  /* 0x0000000005007212 */ /* 0x000fce00078efe06 */
.L_x_13635:
[----:B------:R-:W-:Y:S05]  /*0e70*/  BSYNC B0 ;  /* 0x0000000000007941 */ /* 0x000fea0003800000 */
.L_x_13634:
[----:B------:R-:W1:Y:S02]  /*0e80*/  F2I.FTZ.TRUNC.NTZ R0, R0 ;  /* 0x0000000000007305 */ /* 0x000e64000021f100 */
[----:B-1----:R-:W-:Y:S01]  /*0e90*/  PRMT R19, R0, 0x7610, R19 ;  /* 0x0000761000137816 */ /* 0x002fe20000000013 */
[----:B------:R-:W-:Y:S06]  /*0ea0*/  BRA `(.L_x_13615) ;  /* 0x00000000009c7947 */ /* 0x000fec0003800000 */
.L_x_13627:
        /* <DEDUP_REMOVED lines=14> */
.L_x_13641:
[----:B------:R-:W-:Y:S05]  /*0f90*/  BSYNC B0 ;  /* 0x0000000000007941 */ /* 0x000fea0003800000 */
.L_x_13640:
[----:B------:R-:W1:Y:S02]  /*0fa0*/  F2I.FTZ.TRUNC.NTZ R0, R0 ;  /* 0x0000000000007305 */ /* 0x000e64000021f100 */
[----:B-1----:R-:W-:Y:S01]  /*0fb0*/  PRMT R19, R0, 0x7610, R19 ;  /* 0x0000761000137816 */ /* 0x002fe20000000013 */
[----:B------:R-:W-:Y:S06]  /*0fc0*/  BRA `(.L_x_13615) ;  /* 0x0000000000547947 */ /* 0x000fec0003800000 */
.L_x_13614:
        /* <DEDUP_REMOVED lines=16> */
.L_x_13642:
[----:B------:R-:W-:Y:S01]  /*10d0*/  PRMT R19, RZ, 0x7610, R19 ;  /* 0x00007610ff137816 */ /* 0x000fe20000000013 */
[----:B------:R-:W-:Y:S06]  /*10e0*/  BRA `(.L_x_13615) ;  /* 0x00000000000c7947 */ /* 0x000fec0003800000 */
.L_x_13639:
[----:B------:R1:W5:Y:S01]  /*10f0*/  LDG.E.U16 R19, desc[UR36][R4.64] ;  /* 0x0000002404137981 */ /* 0x000362000c1e1500 */
[----:B------:R-:W-:Y:S05]  /*1100*/  BRA `(.L_x_13615) ;  /* 0x0000000000047947 */ /* 0x000fea0003800000 */
.L_x_13638:
[----:B------:R1:W5:Y:S02]  /*1110*/  LDG.E.U16 R19, desc[UR36][R4.64] ;  /* 0x0000002404137981 */ /* 0x000364000c1e1500 */
.L_x_13615:
[----:B-1-3--:R-:W1:Y:S01]  /*1120*/  LDC.64 R4, c[0x0][0x240] ;  /* 0x00009000ff047b82 */ /* 0x00ae620000000a00 */
        /* <DEDUP_REMOVED lines=17> */
.L_x_13646:
[----:B------:R0:W5:Y:S01]  /*1240*/  LDG.E.U8 R22, desc[UR36][R4.64] ;  /* 0x0000002404167981 */ /* 0x000162000c1e1100 */
[----:B------:R-:W-:Y:S05]  /*1250*/  BRA `(.L_x_13648) ;  /* 0x0000000c00547947 */ /* 0x000fea0003800000 */
.L_x_13645:
        /* <DEDUP_REMOVED lines=8> */
.L_x_13650:
[----:B------:R0:W5:Y:S01]  /*12e0*/  LDG.E.U16 R22, desc[UR36][R4.64] ;  /* 0x0000002404167981 */ /* 0x000162000c1e1500 */
[----:B------:R-:W-:Y:S05]  /*12f0*/  BRA `(.L_x_13648) ;  /* 0x0000000c002c7947 */ /* 0x000fea0003800000 */
.L_x_13649:
[----:B------:R0:W5:Y:S01]  /*1300*/  LDG.E.U16 R22, desc[UR36][R4.64] ;  /* 0x0000002404167981 */ /* 0x000162000c1e1500 */
[----:B------:R-:W-:Y:S05]  /*1310*/  BRA `(.L_x_13648) ;  /* 0x0000000c00247947 */ /* 0x000fea0003800000 */
.L_x_13644:
[----:B------:R-:W-:-:S13]  /*1320*/  ISETP.GT.AND P0, PT, R0, 0x6, PT ;  /* 0x000000060000780c */ /* 0x000fda0003f04270 */
[----:B------:R-:W-:Y:S05]  /*1330*/  @P0 BRA `(.L_x_13651) ;  /* 0x0000000000300947 */ /* 0x000fea0003800000 */
[----:B------:R-:W-:-:S13]  /*1340*/  ISETP.NE.AND P0, PT, R0, 0x5, PT ;  /* 0x000000050000780c */ /* 0x000fda0003f05270 */
[----:B------:R-:W-:Y:S05]  /*1350*/  @!P0 BRA `(.L_x_13652) ;  /* 0x0000000000148947 */ /* 0x000fea0003800000 */
[----:B------:R-:W-:-:S13]  /*1360*/  ISETP.NE.AND P0, PT, R0, 0x6, PT ;  /* 0x000000060000780c */ /* 0x000fda0003f05270 */
[----:B------:R-:W-:Y:S05]  /*1370*/  @P0 BRA `(.L_x_13647) ;  /* 0x0000000800b80947 */ /* 0x000fea0003800000 */
[----:B------:R-:W3:Y:S02]  /*1380*/  LDG.E R4, desc[UR36][R4.64] ;  /* 0x0000002404047981 */ /* 0x000ee4000c1e1900 */
[----:B---3--:R0:W1:Y:S01]  /*1390*/  F2I.FTZ.TRUNC.NTZ R22, R4 ;  /* 0x0000000400167305 */ /* 0x008062000021f100 */
[----:B------:R-:W-:Y:S05]  /*13a0*/  BRA `(.L_x_13648) ;  /* 0x0000000c00007947 */ /* 0x000fea0003800000 */
.L_x_13652:
[----:B------:R-:W3:Y:S02]  /*13b0*/  LDG.E.U16 R0, desc[UR36][R4.64] ;  /* 0x0000002404007981 */ /* 0x000ee4000c1e1500 */
[----:B---3--:R-:W-:-:S06]  /*13c0*/  HADD2.F32 R0, -RZ, R0.H0_H0 ;  /* 0x20000000ff007230 */ /* 0x008fcc0000004100 */
[----:B------:R-:W0:Y:S02]  /*13d0*/  F2I.FTZ.TRUNC.NTZ R0, R0 ;  /* 0x0000000000007305 */ /* 0x000e24000021f100 */
[----:B0-----:R-:W-:Y:S01]  /*13e0*/  PRMT R22, R0, 0x7610, R22 ;  /* 0x0000761000167816 */ /* 0x001fe20000000016 */
[----:B------:R-:W-:Y:S06]  /*13f0*/  BRA `(.L_x_13648) ;  /* 0x0000000800ec7947 */ /* 0x000fec0003800000 */
.L_x_13651:
[----:B------:R-:W-:-:S13]  /*1400*/  ISETP.NE.AND P0, PT, R0, 0x7, PT ;  /* 0x000000070000780c */ /* 0x000fda0003f05270 */
[----:B------:R-:W-:Y:S05]  /*1410*/  @!P0 BRA `(.L_x_13653) ;  /* 0x0000000000308947 */ /* 0x000fea0003800000 */
[----:B------:R-:W-:-:S13]  /*1420*/  ISETP.NE.AND P0, PT, R0, 0x8, PT ;  /* 0x000000080000780c */ /* 0x000fda0003f05270 */
[----:B------:R-:W-:Y:S05]  /*1430*/  @!P0 BRA `(.L_x_13654) ;  /* 0x0000000000148947 */ /* 0x000fea0003800000 */
[----:B------:R-:W-:-:S13]  /*1440*/  ISETP.NE.AND P0, PT, R0, 0x9, PT ;  /* 0x000000090000780c */ /* 0x000fda0003f05270 */
[----:B------:R-:W-:Y:S05]  /*1450*/  @P0 BRA `(.L_x_13647) ;  /* 0x0000000800800947 */ /* 0x000fea0003800000 */
[----:B------:R-:W3:Y:S02]  /*1460*/  LDG.E R4, desc[UR36][R4.64] ;  /* 0x0000002404047981 */ /* 0x000ee4000c1e1900 */
[----:B---3--:R0:W1:Y:S01]  /*1470*/  F2I.FTZ.TRUNC.NTZ R22, R4 ;  /* 0x0000000400167305 */ /* 0x008062000021f100 */
[----:B------:R-:W-:Y:S05]  /*1480*/  BRA `(.L_x_13648) ;  /* 0x0000000800c87947 */ /* 0x000fea0003800000 */
.L_x_13654:
[----:B------:R-:W3:Y:S02]  /*1490*/  LDG.E.U16 R4, desc[UR36][R4.64] ;  /* 0x0000002404047981 */ /* 0x000ee4000c1e1500 */
[----:B---3--:R-:W-:-:S06]  /*14a0*/  HADD2.F32 R0, -RZ, R4.H0_H0 ;  /* 0x20000004ff007230 */ /* 0x008fcc0000004100 */
[----:B------:R-:W0:Y:S02]  /*14b0*/  F2I.FTZ.TRUNC.NTZ R0, R0 ;  /* 0x0000000000007305 */ /* 0x000e24000021f100 */
[----:B0-----:R-:W-:Y:S01]  /*14c0*/  PRMT R22, R0, 0x7610, R22 ;  /* 0x0000761000167816 */ /* 0x001fe20000000016 */
[----:B------:R-:W-:Y:S06]  /*14d0*/  BRA `(.L_x_13648) ;  /* 0x0000000800b47947 */ /* 0x000fec0003800000 */
.L_x_13653:
[----:B------:R-:W3:Y:S02]  /*14e0*/  LDG.E.64 R4, desc[UR36][R4.64] ;  /* 0x0000002404047981 */ /* 0x000ee4000c1e1b00 */
[----:B---3--:R0:W1:Y:S01]  /*14f0*/  F2I.F64.TRUNC R22, R4 ;  /* 0x0000000400167311 */ /* 0x008062000030d100 */
[----:B------:R-:W-:Y:S05]  /*1500*/  BRA `(.L_x_13648) ;  /* 0x0000000800a87947 */ /* 0x000fea0003800000 */
.L_x_13643:
        /* <DEDUP_REMOVED lines=10> */
[----:B------:R-:W-:Y:S01]  /*15b0*/  SEL R22, RZ, 0x1, !P0 ;  /* 0x00000001ff167807 */ /* 0x000fe20004000000 */
[----:B------:R-:W-:Y:S08]  /*15c0*/  BRA `(.L_x_13648) ;  /* 0x0000000800787947 */ /* 0x000ff00003800000 */
.L_x_13657:
[----:B------:R-:W3:Y:S02]  /*15d0*/  LDG.E.64 R4, desc[UR36][R4.64] ;  /* 0x0000002404047981 */ /* 0x000ee4000c1e1b00 */
[----:B---3--:R0:W1:Y:S01]  /*15e0*/  F2I.F64.TRUNC R22, R4 ;  /* 0x0000000400167311 */ /* 0x008062000030d100 */
[----:B------:R-:W-:Y:S05]  /*15f0*/  BRA `(.L_x_13648) ;  /* 0x00000008006c7947 */ /* 0x000fea0003800000 */
.L_x_13656:
        /* <DEDUP_REMOVED lines=28> */
.L_x_13659:
        /* <DEDUP_REMOVED lines=15> */
.L_x_13658:
[----:B------:R-:W3:Y:S02]  /*18b0*/  LDG.E.U16 R0, desc[UR36][R4.64] ;  /* 0x0000002404007981 */ /* 0x000ee4000c1e1500 */
[----:B---3--:R-:W-:-:S06]  /*18c0*/  IMAD.U32 R0, R0, 0x10000, RZ ;  /* 0x0001000000007824 */ /* 0x008fcc00078e00ff */
[----:B------:R-:W0:Y:S02]  /*18d0*/  F2I.FTZ.TRUNC.NTZ R0, R0 ;  /* 0x0000000000007305 */ /* 0x000e24000021f100 */
[----:B0-----:R-:W-:Y:S01]  /*18e0*/  PRMT R22, R0, 0x7610, R22 ;  /* 0x0000761000167816 */ /* 0x001fe20000000016 */
[----:B------:R-:W-:Y:S06]  /*18f0*/  BRA `(.L_x_13648) ;  /* 0x0000000400ac7947 */ /* 0x000fec0003800000 */
.L_x_13655:
        /* <DEDUP_REMOVED lines=10> */
.L_x_13662:
        /* <DEDUP_REMOVED lines=21> */
.L_x_13666:
[----:B------:R-:W-:Y:S05]  /*1af0*/  BSYNC B1 ;  /* 0x0000000000017941 */ /* 0x000fea0003800000 */
.L_x_13665:
[----:B------:R-:W-:Y:S01]  /*1b00*/  LEA R5, R0, 0x3b800000, 0x17 ;  /* 0x3b80000000057811 */ /* 0x000fe200078eb8ff */
[----:B------:R-:W-:-:S05]  /*1b10*/  IMAD.SHL.U32 R0, R3, 0x100000, RZ ;  /* 0x0010000003007824 */ /* 0x000fca00078e00ff */
[----:B------:R-:W-:-:S07]  /*1b20*/  LOP3.LUT R0, R5, R0, R6, 0xfe, !PT ;  /* 0x0000000005007212 */ /* 0x000fce00078efe06 */
.L_x_13664:
[----:B------:R-:W-:Y:S05]  /*1b30*/  BSYNC B0 ;  /* 0x0000000000007941 */ /* 0x000fea0003800000 */
.L_x_13663:
[----:B------:R-:W0:Y:S02]  /*1b40*/  F2I.FTZ.TRUNC.NTZ R0, R0 ;  /* 0x0000000000007305 */ /* 0x000e24000021f100 */
[----:B0-----:R-:W-:Y:S01]  /*1b50*/  PRMT R22, R0, 0x7610, R22 ;  /* 0x0000761000167816 */ /* 0x001fe20000000016 */
[----:B------:R-:W-:Y:S06]  /*1b60*/  BRA `(.L_x_13648) ;  /* 0x0000000400107947 */ /* 0x000fec0003800000 */
.L_x_13661:
        /* <DEDUP_REMOVED lines=21> */
.L_x_13670:
[----:B------:R-:W-:Y:S05]  /*1cc0*/  BSYNC B1 ;  /* 0x0000000000017941 */ /* 0x000fea0003800000 */
.L_x_13669:
[----:B------:R-:W-:Y:S01]  /*1cd0*/  LEA R5, R0, 0x37800000, 0x17 ;  /* 0x3780000000057811 */ /* 0x000fe200078eb8ff */
[----:B------:R-:W-:-:S05]  /*1ce0*/  IMAD.SHL.U32 R0, R3, 0x200000, RZ ;  /* 0x0020000003007824 */ /* 0x000fca00078e00ff */
[----:B------:R-:W-:-:S07]  /*1cf0*/  LOP3.LUT R0, R5, R0, R6, 0xfe, !PT ;  /* 0x0000000005007212 */ /* 0x000fce00078efe06 */
.L_x_13668:
[----:B------:R-:W-:Y:S05]  /*1d00*/  BSYNC B0 ;  /* 0x0000000000007941 */ /* 0x000fea0003800000 */
.L_x_13667:
[----:B------:R-:W0:Y:S02]  /*1d10*/  F2I.FTZ.TRUNC.NTZ R0, R0 ;  /* 0x0000000000007305 */ /* 0x000e24000021f100 */
[----:B0-----:R-:W-:Y:S01]  /*1d20*/  PRMT R22, R0, 0x7610, R22 ;  /* 0x0000761000167816 */ /* 0x001fe20000000016 */
[----:B------:R-:W-:Y:S06]  /*1d30*/  BRA `(.L_x_13648) ;  /* 0x00000000009c7947 */ /* 0x000fec0003800000 */
.L_x_13660:
        /* <DEDUP_REMOVED lines=14> */
.L_x_13674:
[----:B------:R-:W-:Y:S05]  /*1e20*/  BSYNC B0 ;  /* 0x0000000000007941 */ /* 0x000fea0003800000 */
.L_x_13673:
[----:B------:R-:W0:Y:S02]  /*1e30*/  F2I.FTZ.TRUNC.NTZ R0, R0 ;  /* 0x0000000000007305 */ /* 0x000e24000021f100 */
[----:B0-----:R-:W-:Y:S01]  /*1e40*/  PRMT R22, R0, 0x7610, R22 ;  /* 0x0000761000167816 */ /* 0x001fe20000000016 */
[----:B------:R-:W-:Y:S06]  /*1e50*/  BRA `(.L_x_13648) ;  /* 0x0000000000547947 */ /* 0x000fec0003800000 */
.L_x_13647:
        /* <DEDUP_REMOVED lines=16> */
.L_x_13675:
[----:B------:R-:W-:Y:S01]  /*1f60*/  PRMT R22, RZ, 0x7610, R22 ;  /* 0x00007610ff167816 */ /* 0x000fe20000000016 */
[----:B------:R-:W-:Y:S06]  /*1f70*/  BRA `(.L_x_13648) ;  /* 0x00000000000c7947 */ /* 0x000fec0003800000 */
.L_x_13672:
[----:B------:R3:W5:Y:S01]  /*1f80*/  LDG.E.U16 R22, desc[UR36][R4.64] ;  /* 0x0000002404167981 */ /* 0x000762000c1e1500 */
[----:B------:R-:W-:Y:S05]  /*1f90*/  BRA `(.L_x_13648) ;  /* 0x0000000000047947 */ /* 0x000fea0003800000 */
.L_x_13671:
[----:B------:R1:W5:Y:S02]  /*1fa0*/  LDG.E.U16 R22, desc[UR36][R4.64] ;  /* 0x0000002404167981 */ /* 0x000364000c1e1500 */
.L_x_13648:
[----:B------:R-:W2:Y:S02]  /*1fb0*/  S2R R16, SR_TID.X ;  /* 0x0000000000107919 */ /* 0x000ea40000002100 */
[----:B--2---:R-:W-:-:S07]  /*1fc0*/  VIADD R16, R16, 0x80 ;  /* 0x0000008010107836 */ /* 0x004fce0000000000 */
.L_x_13608:
[----:B------:R-:W-:Y:S05]  /*1fd0*/  BSYNC B6 ;  /* 0x0000000000067941 */ /* 0x000fea0003800000 */
.L_x_13607:
        /* <DEDUP_REMOVED lines=29> */
.L_x_13678:
        /* <DEDUP_REMOVED lines=18> */
.L_x_13682:
[----:B------:R0:W5:Y:S01]  /*22d0*/  LDG.E.U8 R18, desc[UR36][R4.64] ;  /* 0x0000002404127981 */ /* 0x000162000c1e1100 */
[----:B------:R-:W-:Y:S05]  /*22e0*/  BRA `(.L_x_13684) ;  /* 0x0000000c00547947 */ /* 0x000fea0003800000 */
.L_x_13681:
        /* <DEDUP_REMOVED lines=8> */
.L_x_13686:
[----:B------:R0:W5:Y:S01]  /*2370*/  LDG.E.U16 R18, desc[UR36][R4.64] ;  /* 0x0000002404127981 */ /* 0x000162000c1e1500 */
[----:B------:R-:W-:Y:S05]  /*2380*/  BRA `(.L_x_13684) ;  /* 0x0000000c002c7947 */ /* 0x000fea0003800000 */
.L_x_13685:
[----:B------:R0:W5:Y:S01]  /*2390*/  LDG.E.U16 R18, desc[UR36][R4.64] ;  /* 0x0000002404127981 */ /* 0x000162000c1e1500 */
[----:B------:R-:W-:Y:S05]  /*23a0*/  BRA `(.L_x_13684) ;  /* 0x0000000c00247947 */ /* 0x000fea0003800000 */
.L_x_13680:
        /* <DEDUP_REMOVED lines=9> */
.L_x_13688:
[----:B------:R-:W2:Y:S02]  /*2440*/  LDG.E.U16 R0, desc[UR36][R4.64] ;  /* 0x0000002404007981 */ /* 0x000ea4000c1e1500 */
[----:B--2---:R-:W-:-:S06]  /*2450*/  HADD2.F32 R0, -RZ, R0.H0_H0 ;  /* 0x20000000ff007230 */ /* 0x004fcc0000004100 */
[----:B------:R-:W0:Y:S02]  /*2460*/  F2I.FTZ.TRUNC.NTZ R0, R0 ;  /* 0x0000000000007305 */ /* 0x000e24000021f100 */
[----:B0-----:R-:W-:Y:S01]  /*2470*/  PRMT R18, R0, 0x7610, R18 ;  /* 0x0000761000127816 */ /* 0x001fe20000000012 */
[----:B------:R-:W-:Y:S06]  /*2480*/  BRA `(.L_x_13684) ;  /* 0x0000000800ec7947 */ /* 0x000fec0003800000 */
.L_x_13687:
        /* <DEDUP_REMOVED lines=9> */
.L_x_13690:
[----:B------:R-:W2:Y:S02]  /*2520*/  LDG.E.U16 R4, desc[UR36][R4.64] ;  /* 0x0000002404047981 */ /* 0x000ea4000c1e1500 */
[----:B--2---:R-:W-:-:S06]  /*2530*/  HADD2.F32 R0, -RZ, R4.H0_H0 ;  /* 0x20000004ff007230 */ /* 0x004fcc0000004100 */
[----:B------:R-:W0:Y:S02]  /*2540*/  F2I.FTZ.TRUNC.NTZ R0, R0 ;  /* 0x0000000000007305 */ /* 0x000e24000021f100 */
[----:B0-----:R-:W-:Y:S01]  /*2550*/  PRMT R18, R0, 0x7610, R18 ;  /* 0x0000761000127816 */ /* 0x001fe20000000012 */
[----:B------:R-:W-:Y:S06]  /*2560*/  BRA `(.L_x_13684) ;  /* 0x0000000800b47947 */ /* 0x000fec0003800000 */
.L_x_13689:
[----:B------:R-:W2:Y:S02]  /*2570*/  LDG.E.64 R4, desc[UR36][R4.64] ;  /* 0x0000002404047981 */ /* 0x000ea4000c1e1b00 */
[----:B--2---:R0:W1:Y:S01]  /*2580*/  F2I.F64.TRUNC R18, R4 ;  /* 0x0000000400127311 */ /* 0x004062000030d100 */
[----:B------:R-:W-:Y:S05]  /*2590*/  BRA `(.L_x_13684) ;  /* 0x0000000800a87947 */ /* 0x000fea0003800000 */
.L_x_13679:
        /* <DEDUP_REMOVED lines=12> */
.L_x_13693:
[----:B------:R-:W2:Y:S02]  /*2660*/  LDG.E.64 R4, desc[UR36][R4.64] ;  /* 0x0000002404047981 */ /* 0x000ea4000c1e1b00 */
[----:B--2---:R0:W1:Y:S01]  /*2670*/  F2I.F64.TRUNC R18, R4 ;  /* 0x0000000400127311 */ /* 0x004062000030d100 */
[----:B------:R-:W-:Y:S05]  /*2680*/  BRA `(.L_x_13684) ;  /* 0x00000008006c7947 */ /* 0x000fea0003800000 */
.L_x_13692:
        /* <DEDUP_REMOVED lines=28> */
.L_x_13695:
        /* <DEDUP_REMOVED lines=15> */
.L_x_13694:
[----:B------:R-:W2:Y:S02]  /*2940*/  LDG.E.U16 R0, desc[UR36][R4.64] ;  /* 0x0000002404007981 */ /* 0x000ea4000c1e1500 */
[----:B--2---:R-:W-:-:S06]  /*2950*/  IMAD.U32 R0, R0, 0x10000, RZ ;  /* 0x0001000000007824 */ /* 0x004fcc00078e00ff */
[----:B------:R-:W0:Y:S02]  /*2960*/  F2I.FTZ.TRUNC.NTZ R0, R0 ;  /* 0x0000000000007305 */ /* 0x000e24000021f100 */
[----:B0-----:R-:W-:Y:S01]  /*2970*/  PRMT R18, R0, 0x7610, R18 ;  /* 0x0000761000127816 */ /* 0x001fe20000000012 */
[----:B------:R-:W-:Y:S06]  /*2980*/  BRA `(.L_x_13684) ;  /* 0x0000000400ac7947 */ /* 0x000fec0003800000 */
.L_x_13691:
        /* <DEDUP_REMOVED lines=10> */
.L_x_13698:
        /* <DEDUP_REMOVED lines=21> */
.L_x_13702:
[----:B------:R-:W-:Y:S05]  /*2b80*/  BSYNC B1 ;  /* 0x0000000000017941 */ /* 0x000fea0003800000 */
.L_x_13701:
[----:B------:R-:W-:Y:S01]  /*2b90*/  LEA R5, R0, 0x3b800000, 0x17 ;  /* 0x3b80000000057811 */ /* 0x000fe200078eb8ff */
[----:B------:R-:W-:-:S05]  /*2ba0*/  IMAD.SHL.U32 R0, R3, 0x100000, RZ ;  /* 0x0010000003007824 */ /* 0x000fca00078e00ff */
[----:B------:R-:W-:-:S07]  /*2bb0*/  LOP3.LUT R0, R5, R0, R6, 0xfe, !PT ;  /* 0x0000000005007212 */ /* 0x000fce00078efe06 */
.L_x_13700:
[----:B------:R-:W-:Y:S05]  /*2bc0*/  BSYNC B0 ;  /* 0x0000000000007941 */ /* 0x000fea0003800000 */
.L_x_13699:
[----:B------:R-:W0:Y:S02]  /*2bd0*/  F2I.FTZ.TRUNC.NTZ R0, R0 ;  /* 0x0000000000007305 */ /* 0x000e24000021f100 */
[----:B0-----:R-:W-:Y:S01]  /*2be0*/  PRMT R18, R0, 0x7610, R18 ;  /* 0x0000761000127816 */ /* 0x001fe20000000012 */
[----:B------:R-:W-:Y:S06]  /*2bf0*/  BRA `(.L_x_13684) ;  /* 0x0000000400107947 */ /* 0x000fec0003800000 */
.L_x_13697:
        /* <DEDUP_REMOVED lines=21> */
.L_x_13706:
[----:B------:R-:W-:Y:S05]  /*2d50*/  BSYNC B1 ;  /* 0x0000000000017941 */ /* 0x000fea0003800000 */
.L_x_13705:
[----:B------:R-:W-:Y:S01]  /*2d60*/  LEA R5, R0, 0x37800000, 0x17 ;  /* 0x3780000000057811 */ /* 0x000fe200078eb8ff */
[----:B------:R-:W-:-:S05]  /*2d70*/  IMAD.SHL.U32 R0, R3, 0x200000, RZ ;  /* 0x0020000003007824 */ /* 0x000fca00078e00ff */
[----:B------:R-:W-:-:S07]  /*2d80*/  LOP3.LUT R0, R5, R0, R6, 0xfe, !PT ;  /* 0x0000000005007212 */ /* 0x000fce00078efe06 */
.L_x_13704:
[----:B------:R-:W-:Y:S05]  /*2d90*/  BSYNC B0 ;  /* 0x0000000000007941 */ /* 0x000fea0003800000 */
.L_x_13703:
[----:B------:R-:W0:Y:S02]  /*2da0*/  F2I.FTZ.TRUNC.NTZ R0, R0 ;  /* 0x0000000000007305 */ /* 0x000e24000021f100 */
[----:B0-----:R-:W-:Y:S01]  /*2db0*/  PRMT R18, R0, 0x7610, R18 ;  /* 0x0000761000127816 */ /* 0x001fe20000000012 */
[----:B------:R-:W-:Y:S06]  /*2dc0*/  BRA `(.L_x_13684) ;  /* 0x00000000009c7947 */ /* 0x000fec0003800000 */
.L_x_13696:
        /* <DEDUP_REMOVED lines=14> */
.L_x_13710:
[----:B------:R-:W-:Y:S05]  /*2eb0*/  BSYNC B0 ;  /* 0x0000000000007941 */ /* 0x000fea0003800000 */
.L_x_13709:
[----:B------:R-:W0:Y:S02]  /*2ec0*/  F2I.FTZ.TRUNC.NTZ R0, R0 ;  /* 0x0000000000007305 */ /* 0x000e24000021f100 */
[----:B0-----:R-:W-:Y:S01]  /*2ed0*/  PRMT R18, R0, 0x7610, R18 ;  /* 0x0000761000127816 */ /* 0x001fe20000000012 */
[----:B------:R-:W-:Y:S06]  /*2ee0*/  BRA `(.L_x_13684) ;  /* 0x0000000000547947 */ /* 0x000fec0003800000 */
.L_x_13683:
        /* <DEDUP_REMOVED lines=16> */
.L_x_13711:
[----:B------:R-:W-:Y:S01]  /*2ff0*/  PRMT R18, RZ, 0x7610, R18 ;  /* 0x00007610ff127816 */ /* 0x000fe20000000012 */
[----:B------:R-:W-:Y:S06]  /*3000*/  BRA `(.L_x_13684) ;  /* 0x00000000000c7947 */ /* 0x000fec0003800000 */
.L_x_13708:
[----:B------:R2:W5:Y:S01]  /*3010*/  LDG.E.U16 R18, desc[UR36][R4.64] ;  /* 0x0000002404127981 */ /* 0x000562000c1e1500 */
[----:B------:R-:W-:Y:S05]  /*3020*/  BRA `(.L_x_13684) ;  /* 0x0000000000047947 */ /* 0x000fea0003800000 */
.L_x_13707:
[----:B------:R3:W5:Y:S02]  /*3030*/  LDG.E.U16 R18, desc[UR36][R4.64] ;  /* 0x0000002404127981 */ /* 0x000764000c1e1500 */
.L_x_13684:
[----:B0-23--:R-:W0:Y:S01]  /*3040*/  LDC.64 R4, c[0x0][0x240] ;  /* 0x00009000ff047b82 */ /* 0x00de220000000a00 */
        /* <DEDUP_REMOVED lines=17> */
.L_x_13715:
[----:B------:R0:W5:Y:S01]  /*3160*/  LDG.E.U8 R23, desc[UR36][R4.64] ;  /* 0x0000002404177981 */ /* 0x000162000c1e1100 */
[----:B------:R-:W-:Y:S05]  /*3170*/  BRA `(.L_x_13717) ;  /* 0x0000000c00547947 */ /* 0x000fea0003800000 */
.L_x_13714:
        /* <DEDUP_REMOVED lines=8> */
.L_x_13719:
[----:B------:R0:W5:Y:S01]  /*3200*/  LDG.E.U16 R23, desc[UR36][R4.64] ;  /* 0x0000002404177981 */ /* 0x000162000c1e1500 */
[----:B------:R-:W-:Y:S05]  /*3210*/  BRA `(.L_x_13717) ;  /* 0x0000000c002c7947 */ /* 0x000fea0003800000 */
.L_x_13718:
[----:B------:R0:W5:Y:S01]  /*3220*/  LDG.E.U16 R23, desc[UR36][R4.64] ;  /* 0x0000002404177981 */ /* 0x000162000c1e1500 */
[----:B------:R-:W-:Y:S05]  /*3230*/  BRA `(.L_x_13717) ;  /* 0x0000000c00247947 */ /* 0x000fea0003800000 */
.L_x_13713:
        /* <DEDUP_REMOVED lines=9> */
.L_x_13721:
[----:B------:R-:W2:Y:S02]  /*32d0*/  LDG.E.U16 R0, desc[UR36][R4.64] ;  /* 0x0000002404007981 */ /* 0x000ea4000c1e1500 */
[----:B--2---:R-:W-:-:S06]  /*32e0*/  HADD2.F32 R0, -RZ, R0.H0_H0 ;  /* 0x20000000ff007230 */ /* 0x004fcc0000004100 */
[----:B------:R-:W0:Y:S02]  /*32f0*/  F2I.FTZ.TRUNC.NTZ R0, R0 ;  /* 0x0000000000007305 */ /* 0x000e24000021f100 */
[----:B0-----:R-:W-:Y:S01]  /*3300*/  PRMT R23, R0, 0x7610, R23 ;  /* 0x0000761000177816 */ /* 0x001fe20000000017 */
[----:B------:R-:W-:Y:S06]  /*3310*/  BRA `(.L_x_13717) ;  /* 0x0000000800ec7947 */ /* 0x000fec0003800000 */
.L_x_13720:
        /* <DEDUP_REMOVED lines=9> */
.L_x_13723:
[----:B------:R-:W2:Y:S02]  /*33b0*/  LDG.E.U16 R4, desc[UR36][R4.64] ;  /* 0x0000002404047981 */ /* 0x000ea4000c1e1500 */
[----:B--2---:R-:W-:-:S06]  /*33c0*/  HADD2.F32 R0, -RZ, R4.H0_H0 ;  /* 0x20000004ff007230 */ /* 0x004fcc0000004100 */
[----:B------:R-:W0:Y:S02]  /*33d0*/  F2I.FTZ.TRUNC.NTZ R0, R0 ;  /* 0x0000000000007305 */ /* 0x000e24000021f100 */
[----:B0-----:R-:W-:Y:S01]  /*33e0*/  PRMT R23, R0, 0x7610, R23 ;  /* 0x0000761000177816 */ /* 0x001fe20000000017 */
[----:B------:R-:W-:Y:S06]  /*33f0*/  BRA `(.L_x_13717) ;  /* 0x0000000800b47947 */ /* 0x000fec0003800000 */
.L_x_13722:
[----:B------:R-:W2:Y:S02]  /*3400*/  LDG.E.64 R4, desc[UR36][R4.64] ;  /* 0x0000002404047981 */ /* 0x000ea4000c1e1b00 */
[----:B--2---:R0:W2:Y:S01]  /*3410*/  F2I.F64.TRUNC R23, R4 ;  /* 0x0000000400177311 */ /* 0x0040a2000030d100 */
[----:B------:R-:W-:Y:S05]  /*3420*/  BRA `(.L_x_13717) ;  /* 0x0000000800a87947 */ /* 0x000fea0003800000 */
.L_x_13712:
        /* <DEDUP_REMOVED lines=12> */
.L_x_13726:
[----:B------:R-:W2:Y:S02]  /*34f0*/  LDG.E.64 R4, desc[UR36][R4.64] ;  /* 0x0000002404047981 */ /* 0x000ea4000c1e1b00 */
[----:B--2---:R0:W2:Y:S01]  /*3500*/  F2I.F64.TRUNC R23, R4 ;  /* 0x0000000400177311 */ /* 0x0040a2000030d100 */
[----:B------:R-:W-:Y:S05]  /*3510*/  BRA `(.L_x_13717) ;  /* 0x00000008006c7947 */ /* 0x000fea0003800000 */
.L_x_13725:
        /* <DEDUP_REMOVED lines=28> */
.L_x_13728:
        /* <DEDUP_REMOVED lines=15> */
.L_x_13727:
[----:B------:R-:W2:Y:S02]  /*37d0*/  LDG.E.U16 R0, desc[UR36][R4.64] ;  /* 0x0000002404007981 */ /* 0x000ea4000c1e1500 */
[----:B--2---:R-:W-:-:S06]  /*37e0*/  IMAD.U32 R0, R0, 0x10000, RZ ;  /* 0x0001000000007824 */ /* 0x004fcc00078e00ff */
[----:B------:R-:W0:Y:S02]  /*37f0*/  F2I.FTZ.TRUNC.NTZ R0, R0 ;  /* 0x0000000000007305 */ /* 0x000e24000021f100 */
[----:B0-----:R-:W-:Y:S01]  /*3800*/  PRMT R23, R0, 0x7610, R23 ;  /* 0x0000761000177816 */ /* 0x001fe20000000017 */
[----:B------:R-:W-:Y:S06]  /*3810*/  BRA `(.L_x_13717) ;  /* 0x0000000400ac7947 */ /* 0x000fec0003800000 */
.L_x_13724:
        /* <DEDUP_REMOVED lines=10> */
.L_x_13731:
        /* <DEDUP_REMOVED lines=21> */
.L_x_13735:
[----:B------:R-:W-:Y:S05]  /*3a10*/  BSYNC B1 ;  /* 0x0000000000017941 */ /* 0x000fea0003800000 */
.L_x_13734:
[----:B------:R-:W-:Y:S01]  /*3a20*/  LEA R5, R0, 0x3b800000, 0x17 ;  /* 0x3b80000000057811 */ /* 0x000fe200078eb8ff */
[----:B------:R-:W-:-:S05]  /*3a30*/  IMAD.SHL.U32 R0, R3, 0x100000, RZ ;  /* 0x0010000003007824 */ /* 0x000fca00078e00ff */
[----:B------:R-:W-:-:S07]  /*3a40*/  LOP3.LUT R0, R5, R0, R6, 0xfe, !PT ;  /* 0x0000000005007212 */ /* 0x000fce00078efe06 */
.L_x_13733:
[----:B------:R-:W-:Y:S05]  /*3a50*/  BSYNC B0 ;  /* 0x0000000000007941 */ /* 0x000fea0003800000 */
.L_x_13732:
[----:B------:R-:W0:Y:S02]  /*3a60*/  F2I.FTZ.TRUNC.NTZ R0, R0 ;  /* 0x0000000000007305 */ /* 0x000e24000021f100 */
[----:B0-----:R-:W-:Y:S01]  /*3a70*/  PRMT R23, R0, 0x7610, R23 ;  /* 0x0000761000177816 */ /* 0x001fe20000000017 */
[----:B------:R-:W-:Y:S06]  /*3a80*/  BRA `(.L_x_13717) ;  /* 0x0000000400107947 */ /* 0x000fec0003800000 */
.L_x_13730:
        /* <DEDUP_REMOVED lines=21> */
.L_x_13739:
[----:B------:R-:W-:Y:S05]  /*3be0*/  BSYNC B1 ;  /* 0x0000000000017941 */ /* 0x000fea0003800000 */
.L_x_13738:
[----:B------:R-:W-:Y:S01]  /*3bf0*/  LEA R5, R0, 0x37800000, 0x17 ;  /* 0x3780000000057811 */ /* 0x000fe200078eb8ff */
[----:B------:R-:W-:-:S05]  /*3c00*/  IMAD.SHL.U32 R0, R3, 0x200000, RZ ;  /* 0x0020000003007824 */ /* 0x000fca00078e00ff */
[----:B------:R-:W-:-:S07]  /*3c10*/  LOP3.LUT R0, R5, R0, R6, 0xfe, !PT ;  /* 0x0000000005007212 */ /* 0x000fce00078efe06 */
.L_x_13737:
[----:B------:R-:W-:Y:S05]  /*3c20*/  BSYNC B0 ;  /* 0x0000000000007941 */ /* 0x000fea0003800000 */
.L_x_13736:
[----:B------:R-:W0:Y:S02]  /*3c30*/  F2I.FTZ.TRUNC.NTZ R0, R0 ;  /* 0x0000000000007305 */ /* 0x000e24000021f100 */
[----:B0-----:R-:W-:Y:S01]  /*3c40*/  PRMT R23, R0, 0x7610, R23 ;  /* 0x0000761000177816 */ /* 0x001fe20000000017 */
[----:B------:R-:W-:Y:S06]  /*3c50*/  BRA `(.L_x_13717) ;  /* 0x00000000009c7947 */ /* 0x000fec0003800000 */
.L_x_13729:
        /* <DEDUP_REMOVED lines=14> */
.L_x_13743:
[----:B------:R-:W-:Y:S05]  /*3d40*/  BSYNC B0 ;  /* 0x0000000000007941 */ /* 0x000fea0003800000 */
.L_x_13742:
[----:B------:R-:W0:Y:S02]  /*3d50*/  F2I.FTZ.TRUNC.NTZ R0, R0 ;  /* 0x0000000000007305 */ /* 0x000e24000021f100 */
[----:B0-----:R-:W-:Y:S01]  /*3d60*/  PRMT R23, R0, 0x7610, R23 ;  /* 0x0000761000177816 */ /* 0x001fe20000000017 */
[----:B------:R-:W-:Y:S06]  /*3d70*/  BRA `(.L_x_13717) ;  /* 0x0000000000547947 */ /* 0x000fec0003800000 */
.L_x_13716:
        /* <DEDUP_REMOVED lines=16> */
.L_x_13744:
[----:B------:R-:W-:Y:S01]  /*3e80*/  PRMT R23, RZ, 0x7610, R23 ;  /* 0x00007610ff177816 */ /* 0x000fe20000000017 */
[----:B------:R-:W-:Y:S06]  /*3e90*/  BRA `(.L_x_13717) ;  /* 0x00000000000c7947 */ /* 0x000fec0003800000 */
.L_x_13741:
[----:B------:R0:W5:Y:S01]  /*3ea0*/  LDG.E.U16 R23, desc[UR36][R4.64] ;  /* 0x0000002404177981 */ /* 0x000162000c1e1500 */
[----:B------:R-:W-:Y:S05]  /*3eb0*/  BRA `(.L_x_13717) ;  /* 0x0000000000047947 */ /* 0x000fea0003800000 */
.L_x_13740:
[----:B------:R2:W5:Y:S02]  /*3ec0*/  LDG.E.U16 R23, desc[UR36][R4.64] ;  /* 0x0000002404177981 */ /* 0x000564000c1e1500 */
.L_x_13717:
[----:B------:R-:W-:-:S07]  /*3ed0*/  VIADD R16, R16, 0x80 ;  /* 0x0000008010107836 */ /* 0x000fce0000000000 */
.L_x_13677:
[----:B------:R-:W-:Y:S05]  /*3ee0*/  BSYNC B6 ;  /* 0x0000000000067941 */ /* 0x000fea0003800000 */
.L_x_13676:
        /* <DEDUP_REMOVED lines=10> */
[CC--:B-123--:R-:W-:Y:S02]  /*3f90*/  SHF.L.U32 R4, R3.reuse, R0.reuse, RZ ;  /* 0x0000000003047219 */ /* 0x0cefe400000006ff */
        /* <DEDUP_REMOVED lines=20> */
.L_x_13747:
        /* <DEDUP_REMOVED lines=19> */
.L_x_13751:
[----:B------:R3:W5:Y:S01]  /*4210*/  LDG.E.U8 R25, desc[UR36][R4.64] ;  /* 0x0000002404197981 */ /* 0x000762000c1e1100 */
[----:B------:R-:W-:Y:S05]  /*4220*/  BRA `(.L_x_13753) ;  /* 0x0000000c00547947 */ /* 0x000fea0003800000 */
.L_x_13750:
        /* <DEDUP_REMOVED lines=8> */
.L_x_13755:
[----:B------:R2:W5:Y:S01]  /*42b0*/  LDG.E.U16 R25, desc[UR36][R4.64] ;  /* 0x0000002404197981 */ /* 0x000562000c1e1500 */
[----:B------:R-:W-:Y:S05]  /*42c0*/  BRA `(.L_x_13753) ;  /* 0x0000000c002c7947 */ /* 0x000fea0003800000 */
.L_x_13754:
[----:B------:R0:W5:Y:S01]  /*42d0*/  LDG.E.U16 R25, desc[UR36][R4.64] ;  /* 0x0000002404197981 */ /* 0x000162000c1e1500 */
[----:B------:R-:W-:Y:S05]  /*42e0*/  BRA `(.L_x_13753) ;  /* 0x0000000c00247947 */ /* 0x000fea0003800000 */
.L_x_13749:
        /* <DEDUP_REMOVED lines=9> */
.L_x_13757:
[----:B------:R-:W2:Y:S02]  /*4380*/  LDG.E.U16 R0, desc[UR36][R4.64] ;  /* 0x0000002404007981 */ /* 0x000ea4000c1e1500 */
[----:B--2---:R-:W-:-:S06]  /*4390*/  HADD2.F32 R0, -RZ, R0.H0_H0 ;  /* 0x20000000ff007230 */ /* 0x004fcc0000004100 */
[----:B------:R-:W0:Y:S02]  /*43a0*/  F2I.FTZ.TRUNC.NTZ R0, R0 ;  /* 0x0000000000007305 */ /* 0x000e24000021f100 */
[----:B0-----:R-:W-:Y:S01]  /*43b0*/  PRMT R25, R0, 0x7610, R25 ;  /* 0x0000761000197816 */ /* 0x001fe20000000019 */
[----:B------:R-:W-:Y:S06]  /*43c0*/  BRA `(.L_x_13753) ;  /* 0x0000000800ec7947 */ /* 0x000fec0003800000 */
.L_x_13756:
        /* <DEDUP_REMOVED lines=9> */
.L_x_13759:
[----:B------:R-:W2:Y:S02]  /*4460*/  LDG.E.U16 R4, desc[UR36][R4.64] ;  /* 0x0000002404047981 */ /* 0x000ea4000c1e1500 */
[----:B--2---:R-:W-:-:S06]  /*4470*/  HADD2.F32 R0, -RZ, R4.H0_H0 ;  /* 0x20000004ff007230 */ /* 0x004fcc0000004100 */
[----:B------:R-:W0:Y:S02]  /*4480*/  F2I.FTZ.TRUNC.NTZ R0, R0 ;  /* 0x0000000000007305 */ /* 0x000e24000021f100 */
[----:B0-----:R-:W-:Y:S01]  /*4490*/  PRMT R25, R0, 0x7610, R25 ;  /* 0x0000761000197816 */ /* 0x001fe20000000019 */
[----:B------:R-:W-:Y:S06]  /*44a0*/  BRA `(.L_x_13753) ;  /* 0x0000000800b47947 */ /* 0x000fec0003800000 */
.L_x_13758:
[----:B------:R-:W2:Y:S02]  /*44b0*/  LDG.E.64 R4, desc[UR36][R4.64] ;  /* 0x0000002404047981 */ /* 0x000ea4000c1e1b00 */
[----:B--2---:R0:W1:Y:S01]  /*44c0*/  F2I.F64.TRUNC R25, R4 ;  /* 0x0000000400197311 */ /* 0x004062000030d100 */
[----:B------:R-:W-:Y:S05]  /*44d0*/  BRA `(.L_x_13753) ;  /* 0x0000000800a87947 */ /* 0x000fea0003800000 */
.L_x_13748:
        /* <DEDUP_REMOVED lines=12> */
.L_x_13762:
[----:B------:R-:W2:Y:S02]  /*45a0*/  LDG.E.64 R4, desc[UR36][R4.64] ;  /* 0x0000002404047981 */ /* 0x000ea4000c1e1b00 */
[----:B--2---:R0:W1:Y:S01]  /*45b0*/  F2I.F64.TRUNC R25, R4 ;  /* 0x0000000400197311 */ /* 0x004062000030d100 */
[----:B------:R-:W-:Y:S05]  /*45c0*/  BRA `(.L_x_13753) ;  /* 0x00000008006c7947 */ /* 0x000fea0003800000 */
.L_x_13761:
        /* <DEDUP_REMOVED lines=28> */
.L_x_13764:
        /* <DEDUP_REMOVED lines=15> */
.L_x_13763:
[----:B------:R-:W2:Y:S02]  /*4880*/  LDG.E.U16 R0, desc[UR36][R4.64] ;  /* 0x0000002404007981 */ /* 0x000ea4000c1e1500 */
[----:B--2---:R-:W-:-:S06]  /*4890*/  IMAD.U32 R0, R0, 0x10000, RZ ;  /* 0x0001000000007824 */ /* 0x004fcc00078e00ff */
[----:B------:R-:W0:Y:S02]  /*48a0*/  F2I.FTZ.TRUNC.NTZ R0, R0 ;  /* 0x0000000000007305 */ /* 0x000e24000021f100 */
[----:B0-----:R-:W-:Y:S01]  /*48b0*/  PRMT R25, R0, 0x7610, R25 ;  /* 0x0000761000197816 */ /* 0x001fe20000000019 */
[----:B------:R-:W-:Y:S06]  /*48c0*/  BRA `(.L_x_13753) ;  /* 0x0000000400ac7947 */ /* 0x000fec0003800000 */
.L_x_13760:
        /* <DEDUP_REMOVED lines=10> */
.L_x_13767:
        /* <DEDUP_REMOVED lines=21> */
.L_x_13771:
[----:B------:R-:W-:Y:S05]  /*4ac0*/  BSYNC B1 ;  /* 0x0000000000017941 */ /* 0x000fea0003800000 */
.L_x_13770:
[----:B------:R-:W-:Y:S01]  /*4ad0*/  LEA R5, R0, 0x3b800000, 0x17 ;  /* 0x3b80000000057811 */ /* 0x000fe200078eb8ff */
[----:B------:R-:W-:-:S05]  /*4ae0*/  IMAD.SHL.U32 R0, R3, 0x100000, RZ ;  /* 0x0010000003007824 */ /* 0x000fca00078e00ff */
[----:B------:R-:W-:-:S07]  /*4af0*/  LOP3.LUT R0, R5, R0, R6, 0xfe, !PT ;  /* 0x0000000005007212 */ /* 0x000fce00078efe06 */
.L_x_13769:
[----:B------:R-:W-:Y:S05]  /*4b00*/  BSYNC B0 ;  /* 0x0000000000007941 */ /* 0x000fea0003800000 */
.L_x_13768:
[----:B------:R-:W0:Y:S02]  /*4b10*/  F2I.FTZ.TRUNC.NTZ R0, R0 ;  /* 0x0000000000007305 */ /* 0x000e24000021f100 */
[----:B0-----:R-:W-:Y:S01]  /*4b20*/  PRMT R25, R0, 0x7610, R25 ;  /* 0x0000761000197816 */ /* 0x001fe20000000019 */
[----:B------:R-:W-:Y:S06]  /*4b30*/  BRA `(.L_x_13753) ;  /* 0x0000000400107947 */ /* 0x000fec0003800000 */
.L_x_13766:
        /* <DEDUP_REMOVED lines=21> */
.L_x_13775:
[----:B------:R-:W-:Y:S05]  /*4c90*/  BSYNC B1 ;  /* 0x0000000000017941 */ /* 0x000fea0003800000 */
.L_x_13774:
[----:B------:R-:W-:Y:S01]  /*4ca0*/  LEA R5, R0, 0x37800000, 0x17 ;  /* 0x3780000000057811 */ /* 0x000fe200078eb8ff */
[----:B------:R-:W-:-:S05]  /*4cb0*/  IMAD.SHL.U32 R0, R3, 0x200000, RZ ;  /* 0x0020000003007824 */ /* 0x000fca00078e00ff */
[----:B------:R-:W-:-:S07]  /*4cc0*/  LOP3.LUT R0, R5, R0, R6, 0xfe, !PT ;  /* 0x0000000005007212 */ /* 0x000fce00078efe06 */
.L_x_13773:
[----:B------:R-:W-:Y:S05]  /*4cd0*/  BSYNC B0 ;  /* 0x0000000000007941 */ /* 0x000fea0003800000 */
.L_x_13772:
[----:B------:R-:W0:Y:S02]  /*4ce0*/  F2I.FTZ.TRUNC.NTZ R0, R0 ;  /* 0x0000000000007305 */ /* 0x000e24000021f100 */
[----:B0-----:R-:W-:Y:S01]  /*4cf0*/  PRMT R25, R0, 0x7610, R25 ;  /* 0x0000761000197816 */ /* 0x001fe20000000019 */
[----:B------:R-:W-:Y:S06]  /*4d00*/  BRA `(.L_x_13753) ;  /* 0x00000000009c7947 */ /* 0x000fec0003800000 */
.L_x_13765:
        /* <DEDUP_REMOVED lines=14> */
.L_x_13779:
[----:B------:R-:W-:Y:S05]  /*4df0*/  BSYNC B0 ;  /* 0x0000000000007941 */ /* 0x000fea0003800000 */
.L_x_13778:
[----:B------:R-:W0:Y:S02]  /*4e00*/  F2I.FTZ.TRUNC.NTZ R0, R0 ;  /* 0x0000000000007305 */ /* 0x000e24000021f100 */
[----:B0-----:R-:W-:Y:S01]  /*4e10*/  PRMT R25, R0, 0x7610, R25 ;  /* 0x0000761000197816 */ /* 0x001fe20000000019 */
[----:B------:R-:W-:Y:S06]  /*4e20*/  BRA `(.L_x_13753) ;  /* 0x0000000000547947 */ /* 0x000fec0003800000 */
.L_x_13752:
        /* <DEDUP_REMOVED lines=16> */
.L_x_13780:
[----:B------:R-:W-:Y:S01]  /*4f30*/  PRMT R25, RZ, 0x7610, R25 ;  /* 0x00007610ff197816 */ /* 0x000fe20000000019 */
[----:B------:R-:W-:Y:S06]  /*4f40*/  BRA `(.L_x_13753) ;  /* 0x00000000000c7947 */ /* 0x000fec0003800000 */
.L_x_13777:
[----:B------:R0:W5:Y:S01]  /*4f50*/  LDG.E.U16 R25, desc[UR36][R4.64] ;  /* 0x0000002404197981 */ /* 0x000162000c1e1500 */
[----:B------:R-:W-:Y:S05]  /*4f60*/  BRA `(.L_x_13753) ;  /* 0x0000000000047947 */ /* 0x000fea0003800000 */
.L_x_13776:
[----:B------:R0:W5:Y:S02]  /*4f70*/  LDG.E.U16 R25, desc[UR36][R4.64] ;  /* 0x0000002404197981 */ /* 0x000164000c1e1500 */
.L_x_13753:
[----:B------:R-:W4:Y:S01]  /*4f80*/  LDC.U8 R6, c[0x0][0x24e] ;  /* 0x00009380ff067b82 */ /* 0x000f220000000000 */
[----:B------:R-:W-:Y:S02]  /*4f90*/  ULDC UR4, c[0x0][0x258] ;  /* 0x0000960000047ab9 */ /* 0x000fe40000000800 */
[----:B------:R-:W-:-:S05]  /*4fa0*/  IMAD R3, R26, UR4, RZ ;  /* 0x000000041a037c24 */ /* 0x000fca000f8e02ff */
[----:B0123--:R-:W0:Y:S01]  /*4fb0*/  LDC.64 R4, c[0x0][0x240] ;  /* 0x00009000ff047b82 */ /* 0x00fe220000000a00 */
[----:B----4-:R-:W-:-:S04]  /*4fc0*/  PRMT R0, R6, 0x9910, RZ ;  /* 0x0000991006007816 */ /* 0x010fc800000000ff */
        /* <DEDUP_REMOVED lines=14> */
.L_x_13784:
[----:B------:R0:W5:Y:S01]  /*50b0*/  LDG.E.U8 R26, desc[UR36][R4.64] ;  /* 0x00000024041a7981 */ /* 0x000162000c1e1100 */
[----:B------:R-:W-:Y:S05]  /*50c0*/  BRA `(.L_x_13786) ;  /* 0x0000000c00547947 */ /* 0x000fea0003800000 */
.L_x_13783:
        /* <DEDUP_REMOVED lines=8> */
.L_x_13788:
[----:B------:R0:W5:Y:S01]  /*5150*/  LDG.E.U16 R26, desc[UR36][R4.64] ;  /* 0x00000024041a7981 */ /* 0x000162000c1e1500 */
[----:B------:R-:W-:Y:S05]  /*5160*/  BRA `(.L_x_13786) ;  /* 0x0000000c002c7947 */ /* 0x000fea0003800000 */
.L_x_13787:
[----:B------:R0:W5:Y:S01]  /*5170*/  LDG.E.U16 R26, desc[UR36][R4.64] ;  /* 0x00000024041a7981 */ /* 0x000162000c1e1500 */
[----:B------:R-:W-:Y:S05]  /*5180*/  BRA `(.L_x_13786) ;  /* 0x0000000c00247947 */ /* 0x000fea0003800000 */
.L_x_13782:
        /* <DEDUP_REMOVED lines=9> */
.L_x_13790:
[----:B------:R-:W2:Y:S02]  /*5220*/  LDG.E.U16 R0, desc[UR36][R4.64] ;  /* 0x0000002404007981 */ /* 0x000ea4000c1e1500 */
[----:B--2---:R-:W-:-:S06]  /*5230*/  HADD2.F32 R0, -RZ, R0.H0_H0 ;  /* 0x20000000ff007230 */ /* 0x004fcc0000004100 */
[----:B------:R-:W0:Y:S02]  /*5240*/  F2I.FTZ.TRUNC.NTZ R0, R0 ;  /* 0x0000000000007305 */ /* 0x000e24000021f100 */
[----:B0-----:R-:W-:Y:S01]  /*5250*/  PRMT R26, R0, 0x7610, R26 ;  /* 0x00007610001a7816 */ /* 0x001fe2000000001a */
[----:B------:R-:W-:Y:S06]  /*5260*/  BRA `(.L_x_13786) ;  /* 0x0000000800ec7947 */ /* 0x000fec0003800000 */
.L_x_13789:
        /* <DEDUP_REMOVED lines=9> */
.L_x_13792:
[----:B------:R-:W2:Y:S02]  /*5300*/  LDG.E.U16 R4, desc[UR36][R4.64] ;  /* 0x0000002404047981 */ /* 0x000ea4000c1e1500 */
[----:B--2---:R-:W-:-:S06]  /*5310*/  HADD2.F32 R0, -RZ, R4.H0_H0 ;  /* 0x20000004ff007230 */ /* 0x004fcc0000004100 */
[----:B------:R-:W0:Y:S02]  /*5320*/  F2I.FTZ.TRUNC.NTZ R0, R0 ;  /* 0x0000000000007305 */ /* 0x000e24000021f100 */
[----:B0-----:R-:W-:Y:S01]  /*5330*/  PRMT R26, R0, 0x7610, R26 ;  /* 0x00007610001a7816 */ /* 0x001fe2000000001a */
[----:B------:R-:W-:Y:S06]  /*5340*/  BRA `(.L_x_13786) ;  /* 0x0000000800b47947 */ /* 0x000fec0003800000 */
.L_x_13791:
[----:B------:R-:W2:Y:S02]  /*5350*/  LDG.E.64 R4, desc[UR36][R4.64] ;  /* 0x0000002404047981 */ /* 0x000ea4000c1e1b00 */
[----:B--2---:R0:W1:Y:S01]  /*5360*/  F2I.F64.TRUNC R26, R4 ;  /* 0x00000004001a7311 */ /* 0x004062000030d100 */
[----:B------:R-:W-:Y:S05]  /*5370*/  BRA `(.L_x_13786) ;  /* 0x0000000800a87947 */ /* 0x000fea0003800000 */
.L_x_13781:
        /* <DEDUP_REMOVED lines=12> */
.L_x_13795:
[----:B------:R-:W2:Y:S02]  /*5440*/  LDG.E.64 R4, desc[UR36][R4.64] ;  /* 0x0000002404047981 */ /* 0x000ea4000c1e1b00 */
[----:B--2---:R0:W1:Y:S01]  /*5450*/  F2I.F64.TRUNC R26, R4 ;  /* 0x00000004001a7311 */ /* 0x004062000030d100 */
[----:B------:R-:W-:Y:S05]  /*5460*/  BRA `(.L_x_13786) ;  /* 0x00000008006c7947 */ /* 0x000fea0003800000 */
.L_x_13794:
        /* <DEDUP_REMOVED lines=28> */
.L_x_13797:
        /* <DEDUP_REMOVED lines=15> */
.L_x_13796:
[----:B------:R-:W2:Y:S02]  /*5720*/  LDG.E.U16 R0, desc[UR36][R4.64] ;  /* 0x0000002404007981 */ /* 0x000ea4000c1e1500 */
[----:B--2---:R-:W-:-:S06]  /*5730*/  IMAD.U32 R0, R0, 0x10000, RZ ;  /* 0x0001000000007824 */ /* 0x004fcc00078e00ff */
[----:B------:R-:W0:Y:S02]  /*5740*/  F2I.FTZ.TRUNC.NTZ R0, R0 ;  /* 0x0000000000007305 */ /* 0x000e24000021f100 */
[----:B0-----:R-:W-:Y:S01]  /*5750*/  PRMT R26, R0, 0x7610, R26 ;  /* 0x00007610001a7816 */ /* 0x001fe2000000001a */
[----:B------:R-:W-:Y:S06]  /*5760*/  BRA `(.L_x_13786) ;  /* 0x0000000400ac7947 */ /* 0x000fec0003800000 */
.L_x_13793:
        /* <DEDUP_REMOVED lines=10> */
.L_x_13800:
        /* <DEDUP_REMOVED lines=21> */
.L_x_13804:
[----:B------:R-:W-:Y:S05]  /*5960*/  BSYNC B1 ;  /* 0x0000000000017941 */ /* 0x000fea0003800000 */
.L_x_13803:
[----:B------:R-:W-:Y:S01]  /*5970*/  LEA R5, R0, 0x3b800000, 0x17 ;  /* 0x3b80000000057811 */ /* 0x000fe200078eb8ff */
[----:B------:R-:W-:-:S05]  /*5980*/  IMAD.SHL.U32 R0, R3, 0x100000, RZ ;  /* 0x0010000003007824 */ /* 0x000fca00078e00ff */
[----:B------:R-:W-:-:S07]  /*5990*/  LOP3.LUT R0, R5, R0, R6, 0xfe, !PT ;  /* 0x0000000005007212 */ /* 0x000fce00078efe06 */
.L_x_13802:
[----:B------:R-:W-:Y:S05]  /*59a0*/  BSYNC B0 ;  /* 0x0000000000007941 */ /* 0x000fea0003800000 */
.L_x_13801:
[----:B------:R-:W0:Y:S02]  /*59b0*/  F2I.FTZ.TRUNC.NTZ R0, R0 ;  /* 0x0000000000007305 */ /* 0x000e24000021f100 */
[----:B0-----:R-:W-:Y:S01]  /*59c0*/  PRMT R26, R0, 0x7610, R26 ;  /* 0x00007610001a7816 */ /* 0x001fe2000000001a */
[----:B------:R-:W-:Y:S06]  /*59d0*/  BRA `(.L_x_13786) ;  /* 0x0000000400107947 */ /* 0x000fec0003800000 */
.L_x_13799:
        /* <DEDUP_REMOVED lines=21> */
.L_x_13808:
[----:B------:R-:W-:Y:S05]  /*5b30*/  BSYNC B1 ;  /* 0x0000000000017941 */ /* 0x000fea0003800000 */
.L_x_13807:
[----:B------:R-:W-:Y:S01]  /*5b40*/  LEA R5, R0, 0x37800000, 0x17 ;  /* 0x3780000000057811 */ /* 0x000fe200078eb8ff */
[----:B------:R-:W-:-:S05]  /*5b50*/  IMAD.SHL.U32 R0, R3, 0x200000, RZ ;  /* 0x0020000003007824 */ /* 0x000fca00078e00ff */
[----:B------:R-:W-:-:S07]  /*5b60*/  LOP3.LUT R0, R5, R0, R6, 0xfe, !PT ;  /* 0x0000000005007212 */ /* 0x000fce00078efe06 */
.L_x_13806:
[----:B------:R-:W-:Y:S05]  /*5b70*/  BSYNC B0 ;  /* 0x0000000000007941 */ /* 0x000fea0003800000 */
.L_x_13805:
[----:B------:R-:W0:Y:S02]  /*5b80*/  F2I.FTZ.TRUNC.NTZ R0, R0 ;  /* 0x0000000000007305 */ /* 0x000e24000021f100 */
[----:B0-----:R-:W-:Y:S01]  /*5b90*/  PRMT R26, R0, 0x7610, R26 ;  /* 0x00007610001a7816 */ /* 0x001fe2000000001a */
[----:B------:R-:W-:Y:S06]  /*5ba0*/  BRA `(.L_x_13786) ;  /* 0x00000000009c7947 */ /* 0x000fec0003800000 */
.L_x_13798:
        /* <DEDUP_REMOVED lines=14> */
.L_x_13812:
[----:B------:R-:W-:Y:S05]  /*5c90*/  BSYNC B0 ;  /* 0x0000000000007941 */ /* 0x000fea0003800000 */
.L_x_13811:
[----:B------:R-:W0:Y:S02]  /*5ca0*/  F2I.FTZ.TRUNC.NTZ R0, R0 ;  /* 0x0000000000007305 */ /* 0x000e24000021f100 */
[----:B0-----:R-:W-:Y:S01]  /*5cb0*/  PRMT R26, R0, 0x7610, R26 ;  /* 0x00007610001a7816 */ /* 0x001fe2000000001a */
[----:B------:R-:W-:Y:S06]  /*5cc0*/  BRA `(.L_x_13786) ;  /* 0x0000000000547947 */ /* 0x000fec0003800000 */
.L_x_13785:
        /* <DEDUP_REMOVED lines=16> */
.L_x_13813:
[----:B------:R-:W-:Y:S01]  /*5dd0*/  PRMT R26, RZ, 0x7610, R26 ;  /* 0x00007610ff1a7816 */ /* 0x000fe2000000001a */
[----:B------:R-:W-:Y:S06]  /*5de0*/  BRA `(.L_x_13786) ;  /* 0x00000000000c7947 */ /* 0x000fec0003800000 */
.L_x_13810:
[----:B------:R2:W5:Y:S01]  /*5df0*/  LDG.E.U16 R26, desc[UR36][R4.64] ;  /* 0x00000024041a7981 */ /* 0x000562000c1e1500 */
[----:B------:R-:W-:Y:S05]  /*5e00*/  BRA `(.L_x_13786) ;  /* 0x0000000000047947 */ /* 0x000fea0003800000 */
.L_x_13809:
[----:B------:R3:W5:Y:S02]  /*5e10*/  LDG.E.U16 R26, desc[UR36][R4.64] ;  /* 0x00000024041a7981 */ /* 0x000764000c1e1500 */
.L_x_13786:
[----:B------:R-:W-:-:S07]  /*5e20*/  VIADD R16, R16, 0x80 ;  /* 0x0000008010107836 */ /* 0x000fce0000000000 */
.L_x_13746:
[----:B------:R-:W-:Y:S05]  /*5e30*/  BSYNC B6 ;  /* 0x0000000000067941 */ /* 0x000fea0003800000 */
.L_x_13745:
        /* <DEDUP_REMOVED lines=8> */
[CC--:B01234-:R-:W-:Y:S02]  /*5ec0*/  SHF.L.U32 R4, R3.reuse, R0.reuse, RZ ;  /* 0x0000000003047219 */ /* 0x0dffe400000006ff */
        /* <DEDUP_REMOVED lines=20> */
.L_x_13816:
        /* <DEDUP_REMOVED lines=19> */
.L_x_13820:
[----:B------:R0:W5:Y:S01]  /*6140*/  LDG.E.U8 R27, desc[UR36][R2.64] ;  /* 0x00000024021b7981 */ /* 0x000162000c1e1100 */
[----:B------:R-:W-:Y:S05]  /*6150*/  BRA `(.L_x_13822) ;  /* 0x0000000c00547947 */ /* 0x000fea0003800000 */
.L_x_13819:
        /* <DEDUP_REMOVED lines=8> */
.L_x_13824:
[----:B------:R3:W5:Y:S01]  /*61e0*/  LDG.E.U16 R27, desc[UR36][R2.64] ;  /* 0x00000024021b7981 */ /* 0x000762000c1e1500 */
[----:B------:R-:W-:Y:S05]  /*61f0*/  BRA `(.L_x_13822) ;  /* 0x0000000c002c7947 */ /* 0x000fea0003800000 */
.L_x_13823:
[----:B------:R2:W5:Y:S01]  /*6200*/  LDG.E.U16 R27, desc[UR36][R2.64] ;  /* 0x00000024021b7981 */ /* 0x000562000c1e1500 */
[----:B------:R-:W-:Y:S05]  /*6210*/  BRA `(.L_x_13822) ;  /* 0x0000000c00247947 */ /* 0x000fea0003800000 */
.L_x_13818:
        /* <DEDUP_REMOVED lines=9> */
.L_x_13826:
[----:B------:R-:W2:Y:S02]  /*62b0*/  LDG.E.U16 R0, desc[UR36][R2.64] ;  /* 0x0000002402007981 */ /* 0x000ea4000c1e1500 */
[----:B--2---:R-:W-:-:S06]  /*62c0*/  HADD2.F32 R0, -RZ, R0.H0_H0 ;  /* 0x20000000ff007230 */ /* 0x004fcc0000004100 */
[----:B------:R-:W0:Y:S02]  /*62d0*/  F2I.FTZ.TRUNC.NTZ R0, R0 ;  /* 0x0000000000007305 */ /* 0x000e24000021f100 */
[----:B0-----:R-:W-:Y:S01]  /*62e0*/  PRMT R27, R0, 0x7610, R27 ;  /* 0x00007610001b7816 */ /* 0x001fe2000000001b */
[----:B------:R-:W-:Y:S06]  /*62f0*/  BRA `(.L_x_13822) ;  /* 0x0000000800ec7947 */ /* 0x000fec0003800000 */
.L_x_13825:
        /* <DEDUP_REMOVED lines=9> */
.L_x_13828:
[----:B------:R-:W2:Y:S02]  /*6390*/  LDG.E.U16 R2, desc[UR36][R2.64] ;  /* 0x0000002402027981 */ /* 0x000ea4000c1e1500 */
[----:B--2---:R-:W-:-:S06]  /*63a0*/  HADD2.F32 R0, -RZ, R2.H0_H0 ;  /* 0x20000002ff007230 */ /* 0x004fcc0000004100 */
[----:B------:R-:W0:Y:S02]  /*63b0*/  F2I.FTZ.TRUNC.NTZ R0, R0 ;  /* 0x0000000000007305 */ /* 0x000e24000021f100 */
[----:B0-----:R-:W-:Y:S01]  /*63c0*/  PRMT R27, R0, 0x7610, R27 ;  /* 0x00007610001b7816 */ /* 0x001fe2000000001b */
[----:B------:R-:W-:Y:S06]  /*63d0*/  BRA `(.L_x_13822) ;  /* 0x0000000800b47947 */ /* 0x000fec0003800000 */
.L_x_13827:
[----:B------:R-:W2:Y:S02]  /*63e0*/  LDG.E.64 R2, desc[UR36][R2.64] ;  /* 0x0000002402027981 */ /* 0x000ea4000c1e1b00 */
[----:B--2---:R0:W1:Y:S01]  /*63f0*/  F2I.F64.TRUNC R27, R2 ;  /* 0x00000002001b7311 */ /* 0x004062000030d100 */
[----:B------:R-:W-:Y:S05]  /*6400*/  BRA `(.L_x_13822) ;  /* 0x0000000800a87947 */ /* 0x000fea0003800000 */
.L_x_13817:
        /* <DEDUP_REMOVED lines=12> */
.L_x_13831:
[----:B------:R-:W2:Y:S02]  /*64d0*/  LDG.E.64 R2, desc[UR36][R2.64] ;  /* 0x0000002402027981 */ /* 0x000ea4000c1e1b00 */
[----:B--2---:R0:W1:Y:S01]  /*64e0*/  F2I.F64.TRUNC R27, R2 ;  /* 0x00000002001b7311 */ /* 0x004062000030d100 */
[----:B------:R-:W-:Y:S05]  /*64f0*/  BRA `(.L_x_13822) ;  /* 0x00000008006c7947 */ /* 0x000fea0003800000 */
.L_x_13830:
        /* <DEDUP_REMOVED lines=28> */
.L_x_13833:
        /* <DEDUP_REMOVED lines=15> */
.L_x_13832:
[----:B------:R-:W2:Y:S02]  /*67b0*/  LDG.E.U16 R0, desc[UR36][R2.64] ;  /* 0x0000002402007981 */ /* 0x000ea4000c1e1500 */
[----:B--2---:R-:W-:-:S06]  /*67c0*/  IMAD.U32 R0, R0, 0x10000, RZ ;  /* 0x0001000000007824 */ /* 0x004fcc00078e00ff */
[----:B------:R-:W0:Y:S02]  /*67d0*/  F2I.FTZ.TRUNC.NTZ R0, R0 ;  /* 0x0000000000007305 */ /* 0x000e24000021f100 */
[----:B0-----:R-:W-:Y:S01]  /*67e0*/  PRMT R27, R0, 0x7610, R27 ;  /* 0x00007610001b7816 */ /* 0x001fe2000000001b */
[----:B------:R-:W-:Y:S06]  /*67f0*/  BRA `(.L_x_13822) ;  /* 0x0000000400ac7947 */ /* 0x000fec0003800000 */
.L_x_13829:
        /* <DEDUP_REMOVED lines=10> */
.L_x_13836:
        /* <DEDUP_REMOVED lines=21> */
.L_x_13840:
[----:B------:R-:W-:Y:S05]  /*69f0*/  BSYNC B1 ;  /* 0x0000000000017941 */ /* 0x000fea0003800000 */
.L_x_13839:
[----:B------:R-:W-:Y:S01]  /*6a00*/  LEA R3, R0, 0x3b800000, 0x17 ;  /* 0x3b80000000037811 */ /* 0x000fe200078eb8ff */
[----:B------:R-:W-:-:S05]  /*6a10*/  IMAD.SHL.U32 R0, R2, 0x100000, RZ ;  /* 0x0010000002007824 */ /* 0x000fca00078e00ff */
[----:B------:R-:W-:-:S07]  /*6a20*/  LOP3.LUT R0, R3, R0, R4, 0xfe, !PT ;  /* 0x0000000003007212 */ /* 0x000fce00078efe04 */
.L_x_13838:
[----:B------:R-:W-:Y:S05]  /*6a30*/  BSYNC B0 ;  /* 0x0000000000007941 */ /* 0x000fea0003800000 */
.L_x_13837:
[----:B------:R-:W0:Y:S02]  /*6a40*/  F2I.FTZ.TRUNC.NTZ R0, R0 ;  /* 0x0000000000007305 */ /* 0x000e24000021f100 */
[----:B0-----:R-:W-:Y:S01]  /*6a50*/  PRMT R27, R0, 0x7610, R27 ;  /* 0x00007610001b7816 */ /* 0x001fe2000000001b */
[----:B------:R-:W-:Y:S06]  /*6a60*/  BRA `(.L_x_13822) ;  /* 0x0000000400107947 */ /* 0x000fec0003800000 */
.L_x_13835:
        /* <DEDUP_REMOVED lines=21> */
.L_x_13844:
[----:B------:R-:W-:Y:S05]  /*6bc0*/  BSYNC B1 ;  /* 0x0000000000017941 */ /* 0x000fea0003800000 */
.L_x_13843:
[----:B------:R-:W-:Y:S01]  /*6bd0*/  LEA R3, R0, 0x37800000, 0x17 ;  /* 0x3780000000037811 */ /* 0x000fe200078eb8ff */
[----:B------:R-:W-:-:S05]  /*6be0*/  IMAD.SHL.U32 R0, R2, 0x200000, RZ ;  /* 0x0020000002007824 */ /* 0x000fca00078e00ff */
[----:B------:R-:W-:-:S07]  /*6bf0*/  LOP3.LUT R0, R3, R0, R4, 0xfe, !PT ;  /* 0x0000000003007212 */ /* 0x000fce00078efe04 */
.L_x_13842:
[----:B------:R-:W-:Y:S05]  /*6c00*/  BSYNC B0 ;  /* 0x0000000000007941 */ /* 0x000fea0003800000 */
.L_x_13841:
[----:B------:R-:W0:Y:S02]  /*6c10*/  F2I.FTZ.TRUNC.NTZ R0, R0 ;  /* 0x0000000000007305 */ /* 0x000e24000021f100 */
[----:B0-----:R-:W-:Y:S01]  /*6c20*/  PRMT R27, R0, 0x7610, R27 ;  /* 0x00007610001b7816 */ /* 0x001fe2000000001b */
[----:B------:R-:W-:Y:S06]  /*6c30*/  BRA `(.L_x_13822) ;  /* 0x00000000009c7947 */ /* 0x000fec0003800000 */
.L_x_13834:
        /* <DEDUP_REMOVED lines=14> */
.L_x_13848:
[----:B------:R-:W-:Y:S05]  /*6d20*/  BSYNC B0 ;  /* 0x0000000000007941 */ /* 0x000fea0003800000 */
.L_x_13847:
[----:B------:R-:W0:Y:S02]  /*6d30*/  F2I.FTZ.TRUNC.NTZ R0, R0 ;  /* 0x0000000000007305 */ /* 0x000e24000021f100 */
[----:B0-----:R-:W-:Y:S01]  /*6d40*/  PRMT R27, R0, 0x7610, R27 ;  /* 0x00007610001b7816 */ /* 0x001fe2000000001b */
[----:B------:R-:W-:Y:S06]  /*6d50*/  BRA `(.L_x_13822) ;  /* 0x0000000000547947 */ /* 0x000fec0003800000 */
.L_x_13821:
        /* <DEDUP_REMOVED lines=16> */
.L_x_13849:
[----:B------:R-:W-:Y:S01]  /*6e60*/  PRMT R27, RZ, 0x7610, R27 ;  /* 0x00007610ff1b7816 */ /* 0x000fe2000000001b */
[----:B------:R-:W-:Y:S06]  /*6e70*/  BRA `(.L_x_13822) ;  /* 0x00000000000c7947 */ /* 0x000fec0003800000 */
.L_x_13846:
[----:B------:R0:W5:Y:S01]  /*6e80*/  LDG.E.U16 R27, desc[UR36][R2.64] ;  /* 0x00000024021b7981 */ /* 0x000162000c1e1500 */
[----:B------:R-:W-:Y:S05]  /*6e90*/  BRA `(.L_x_13822) ;  /* 0x0000000000047947 */ /* 0x000fea0003800000 */
.L_x_13845:
[----:B------:R0:W5:Y:S02]  /*6ea0*/  LDG.E.U16 R27, desc[UR36][R2.64] ;  /* 0x00000024021b7981 */ /* 0x000164000c1e1500 */
.L_x_13822:
[----:B------:R-:W0:Y:S01]  /*6eb0*/  LDC.U8 R4, c[0x0][0x24e] ;  /* 0x00009380ff047b82 */ /* 0x000e220000000000 */
[----:B------:R-:W-:Y:S02]  /*6ec0*/  ULDC UR4, c[0x0][0x258] ;  /* 0x0000960000047ab9 */ /* 0x000fe40000000800 */
[----:B------:R-:W-:-:S05]  /*6ed0*/  IMAD R5, R16, UR4, RZ ;  /* 0x0000000410057c24 */ /* 0x000fca000f8e02ff */
[----:B01234-:R-:W0:Y:S01]  /*6ee0*/  LDC.64 R2, c[0x0][0x240] ;  /* 0x00009000ff027b82 */ /* 0x01fe220000000a00 */
[----:B------:R-:W-:-:S04]  /*6ef0*/  PRMT R0, R4, 0x9910, RZ ;  /* 0x0000991004007816 */ /* 0x000fc800000000ff */
        /* <DEDUP_REMOVED lines=14> */
.L_x_13853:
[----:B------:R0:W5:Y:S01]  /*6fe0*/  LDG.E.U8 R24, desc[UR36][R2.64] ;  /* 0x0000002402187981 */ /* 0x000162000c1e1100 */
[----:B------:R-:W-:Y:S05]  /*6ff0*/  BRA `(.L_x_13815) ;  /* 0x0000000c00507947 */ /* 0x000fea0003800000 */
.L_x_13852:
        /* <DEDUP_REMOVED lines=8> */
.L_x_13856:
[----:B------:R0:W5:Y:S01]  /*7080*/  LDG.E.U16 R24, desc[UR36][R2.64] ;  /* 0x0000002402187981 */ /* 0x000162000c1e1500 */
[----:B------:R-:W-:Y:S05]  /*7090*/  BRA `(.L_x_13815) ;  /* 0x0000000c00287947 */ /* 0x000fea0003800000 */
.L_x_13855:
[----:B------:R0:W5:Y:S01]  /*70a0*/  LDG.E.U16 R24, desc[UR36][R2.64] ;  /* 0x0000002402187981 */ /* 0x000162000c1e1500 */
[----:B------:R-:W-:Y:S05]  /*70b0*/  BRA `(.L_x_13815) ;  /* 0x0000000c00207947 */ /* 0x000fea0003800000 */
.L_x_13851:
        /* <DEDUP_REMOVED lines=9> */
.L_x_13858:
[----:B------:R-:W2:Y:S02]  /*7150*/  LDG.E.U16 R0, desc[UR36][R2.64] ;  /* 0x0000002402007981 */ /* 0x000ea4000c1e1500 */
[----:B--2---:R-:W-:-:S06]  /*7160*/  HADD2.F32 R0, -RZ, R0.H0_H0 ;  /* 0x20000000ff007230 */ /* 0x004fcc0000004100 */
[----:B------:R-:W0:Y:S02]  /*7170*/  F2I.FTZ.TRUNC.NTZ R0, R0 ;  /* 0x0000000000007305 */ /* 0x000e24000021f100 */
[----:B0-----:R-:W-:Y:S01]  /*7180*/  PRMT R24, R0, 0x7610, R24 ;  /* 0x0000761000187816 */ /* 0x001fe20000000018 */
[----:B------:R-:W-:Y:S06]  /*7190*/  BRA `(.L_x_13815) ;  /* 0x0000000800e87947 */ /* 0x000fec0003800000 */
.L_x_13857:
        /* <DEDUP_REMOVED lines=9> */
.L_x_13860:
[----:B------:R-:W2:Y:S02]  /*7230*/  LDG.E.U16 R2, desc[UR36][R2.64] ;  /* 0x0000002402027981 */ /* 0x000ea4000c1e1500 */
[----:B--2---:R-:W-:-:S06]  /*7240*/  HADD2.F32 R0, -RZ, R2.H0_H0 ;  /* 0x20000002ff007230 */ /* 0x004fcc0000004100 */
[----:B------:R-:W0:Y:S02]  /*7250*/  F2I.FTZ.TRUNC.NTZ R0, R0 ;  /* 0x0000000000007305 */ /* 0x000e24000021f100 */
[----:B0-----:R-:W-:Y:S01]  /*7260*/  PRMT R24, R0, 0x7610, R24 ;  /* 0x0000761000187816 */ /* 0x001fe20000000018 */
[----:B------:R-:W-:Y:S06]  /*7270*/  BRA `(.L_x_13815) ;  /* 0x0000000800b07947 */ /* 0x000fec0003800000 */
.L_x_13859:
[----:B------:R-:W2:Y:S02]  /*7280*/  LDG.E.64 R2, desc[UR36][R2.64] ;  /* 0x0000002402027981 */ /* 0x000ea4000c1e1b00 */
[----:B--2---:R0:W1:Y:S01]  /*7290*/  F2I.F64.TRUNC R24, R2 ;  /* 0x0000000200187311 */ /* 0x004062000030d100 */
[----:B------:R-:W-:Y:S05]  /*72a0*/  BRA `(.L_x_13815) ;  /* 0x0000000800a47947 */ /* 0x000fea0003800000 */
.L_x_13850:
        /* <DEDUP_REMOVED lines=12> */
.L_x_13863:
[----:B------:R-:W2:Y:S02]  /*7370*/  LDG.E.64 R2, desc[UR36][R2.64] ;  /* 0x0000002402027981 */ /* 0x000ea4000c1e1b00 */
[----:B--2---:R0:W1:Y:S01]  /*7380*/  F2I.F64.TRUNC R24, R2 ;  /* 0x0000000200187311 */ /* 0x004062000030d100 */
[----:B------:R-:W-:Y:S05]  /*7390*/  BRA `(.L_x_13815) ;  /* 0x0000000800687947 */ /* 0x000fea0003800000 */
.L_x_13862:
        /* <DEDUP_REMOVED lines=28> */
.L_x_13865:
        /* <DEDUP_REMOVED lines=15> */
.L_x_13864:
[----:B------:R-:W2:Y:S02]  /*7650*/  LDG.E.U16 R0, desc[UR36][R2.64] ;  /* 0x0000002402007981 */ /* 0x000ea4000c1e1500 */
[----:B--2---:R-:W-:-:S06]  /*7660*/  IMAD.U32 R0, R0, 0x10000, RZ ;  /* 0x0001000000007824 */ /* 0x004fcc00078e00ff */
[----:B------:R-:W0:Y:S02]  /*7670*/  F2I.FTZ.TRUNC.NTZ R0, R0 ;  /* 0x0000000000007305 */ /* 0x000e24000021f100 */
[----:B0-----:R-:W-:Y:S01]  /*7680*/  PRMT R24, R0, 0x7610, R24 ;  /* 0x0000761000187816 */ /* 0x001fe20000000018 */
[----:B------:R-:W-:Y:S06]  /*7690*/  BRA `(.L_x_13815) ;  /* 0x0000000400a87947 */ /* 0x000fec0003800000 */
.L_x_13861:
        /* <DEDUP_REMOVED lines=10> */
.L_x_13868:
        /* <DEDUP_REMOVED lines=21> */
.L_x_13872:
[----:B------:R-:W-:Y:S05]  /*7890*/  BSYNC B1 ;  /* 0x0000000000017941 */ /* 0x000fea0003800000 */
.L_x_13871:
[----:B------:R-:W-:Y:S01]  /*78a0*/  LEA R3, R0, 0x3b800000, 0x17 ;  /* 0x3b80000000037811 */ /* 0x000fe200078eb8ff */
[----:B------:R-:W-:-:S05]  /*78b0*/  IMAD.SHL.U32 R0, R2, 0x100000, RZ ;  /* 0x0010000002007824 */ /* 0x000fca00078e00ff */
[----:B------:R-:W-:-:S07]  /*78c0*/  LOP3.LUT R0, R3, R0, R4, 0xfe, !PT ;  /* 0x0000000003007212 */ /* 0x000fce00078efe04 */
.L_x_13870:
[----:B------:R-:W-:Y:S05]  /*78d0*/  BSYNC B0 ;  /* 0x0000000000007941 */ /* 0x000fea0003800000 */
.L_x_13869:
[----:B------:R-:W0:Y:S02]  /*78e0*/  F2I.FTZ.TRUNC.NTZ R0, R0 ;  /* 0x0000000000007305 */ /* 0x000e24000021f100 */
[----:B0-----:R-:W-:Y:S01]  /*78f0*/  PRMT R24, R0, 0x7610, R24 ;  /* 0x0000761000187816 */ /* 0x001fe20000000018 */
[----:B------:R-:W-:Y:S06]  /*7900*/  BRA `(.L_x_13815) ;  /* 0x00000004000c7947 */ /* 0x000fec0003800000 */
.L_x_13867:
        /* <DEDUP_REMOVED lines=21> */
.L_x_13876:
[----:B------:R-:W-:Y:S05]  /*7a60*/  BSYNC B1 ;  /* 0x0000000000017941 */ /* 0x000fea0003800000 */
.L_x_13875:
[----:B------:R-:W-:Y:S01]  /*7a70*/  LEA R3, R0, 0x37800000, 0x17 ;  /* 0x3780000000037811 */ /* 0x000fe200078eb8ff */
[----:B------:R-:W-:-:S05]  /*7a80*/  IMAD.SHL.U32 R0, R2, 0x200000, RZ ;  /* 0x0020000002007824 */ /* 0x000fca00078e00ff */
[----:B------:R-:W-:-:S07]  /*7a90*/  LOP3.LUT R0, R3, R0, R4, 0xfe, !PT ;  /* 0x0000000003007212 */ /* 0x000fce00078efe04 */
.L_x_13874:
[----:B------:R-:W-:Y:S05]  /*7aa0*/  BSYNC B0 ;  /* 0x0000000000007941 */ /* 0x000fea0003800000 */
.L_x_13873:
[----:B------:R-:W0:Y:S02]  /*7ab0*/  F2I.FTZ.TRUNC.NTZ R0, R0 ;  /* 0x0000000000007305 */ /* 0x000e24000021f100 */
[----:B0-----:R-:W-:Y:S01]  /*7ac0*/  PRMT R24, R0, 0x7610, R24 ;  /* 0x0000761000187816 */ /* 0x001fe20000000018 */
[----:B------:R-:W-:Y:S06]  /*7ad0*/  BRA `(.L_x_13815) ;  /* 0x0000000000987947 */ /* 0x000fec0003800000 */
.L_x_13866:
        /* <DEDUP_REMOVED lines=14> */
.L_x_13880:
[----:B------:R-:W-:Y:S05]  /*7bc0*/  BSYNC B0 ;  /* 0x0000000000007941 */ /* 0x000fea0003800000 */
.L_x_13879:
[----:B------:R-:W0:Y:S02]  /*7bd0*/  F2I.FTZ.TRUNC.NTZ R0, R0 ;  /* 0x0000000000007305 */ /* 0x000e24000021f100 */
[----:B0-----:R-:W-:Y:S01]  /*7be0*/  PRMT R24, R0, 0x7610, R24 ;  /* 0x0000761000187816 */ /* 0x001fe20000000018 */
[----:B------:R-:W-:Y:S06]  /*7bf0*/  BRA `(.L_x_13815) ;  /* 0x0000000000507947 */ /* 0x000fec0003800000 */
.L_x_13854:
        /* <DEDUP_REMOVED lines=16> */
.L_x_13881:
[----:B------:R-:W-:Y:S05]  /*7d00*/  BRA `(.L_x_13815) ;  /* 0x00000000000c7947 */ /* 0x000fea0003800000 */
.L_x_13878:
[----:B------:R0:W5:Y:S01]  /*7d10*/  LDG.E.U16 R24, desc[UR36][R2.64] ;  /* 0x0000002402187981 */ /* 0x000162000c1e1500 */
[----:B------:R-:W-:Y:S05]  /*7d20*/  BRA `(.L_x_13815) ;  /* 0x0000000000047947 */ /* 0x000fea0003800000 */
.L_x_13877:
[----:B------:R0:W5:Y:S02]  /*7d30*/  LDG.E.U16 R24, desc[UR36][R2.64] ;  /* 0x0000002402187981 */ /* 0x000164000c1e1500 */
.L_x_13815:
[----:B------:R-:W-:Y:S05]  /*7d40*/  BSYNC B6 ;  /* 0x0000000000067941 */ /* 0x000fea0003800000 */
.L_x_13814:
[----:B0-----:R-:W0:Y:S01]  /*7d50*/  S2R R2, SR_TID.X ;  /* 0x0000000000027919 */ /* 0x001e220000002100 */
[----:B------:R-:W-:Y:S01]  /*7d60*/  ULDC.U16 UR4, c[0x0][0x218] ;  /* 0x0000860000047ab9 */ /* 0x000fe20000000400 */
[----:B-12345:R-:W-:Y:S01]  /*7d70*/  PRMT R4, R18, 0x9910, RZ ;  /* 0x0000991012047816 */ /* 0x03efe200000000ff */
[----:B------:R-:W-:Y:S01]  /*7d80*/  UPRMT UR4, UR4, 0x9910, URZ ;  /* 0x0000991004047896 */ /* 0x000fe2000800003f */
[----:B------:R-:W-:Y:S01]  /*7d90*/  PRMT R5, R25, 0x9910, RZ ;  /* 0x0000991019057816 */ /* 0x000fe200000000ff */
[----:B------:R-:W1:Y:S01]  /*7da0*/  LDC.U8 R18, c[0x0][0x25c] ;  /* 0x00009700ff127b82 */ /* 0x000e620000000000 */
[----:B------:R-:W-:Y:S01]  /*7db0*/  PRMT R6, R27, 0x9910, RZ ;  /* 0x000099101b067816 */ /* 0x000fe200000000ff */
[----:B------:R-:W-:Y:S01]  /*7dc0*/  BSSY B6, `(.L_x_13882) ;  /* 0x000010a000067945 */ /* 0x000fe20003800000 */
[----:B------:R-:W-:Y:S01]  /*7dd0*/  PRMT R3, R19, 0x9910, RZ ;  /* 0x0000991013037816 */ /* 0x000fe200000000ff */
[----:B------:R-:W-:Y:S01]  /*7de0*/  IMAD R4, R4, UR4, RZ ;  /* 0x0000000404047c24 */ /* 0x000fe2000f8e02ff */
[----:B------:R-:W-:Y:S01]  /*7df0*/  PRMT R0, R22, 0x9910, RZ ;  /* 0x0000991016007816 */ /* 0x000fe200000000ff */
[----:B------:R-:W-:Y:S01]  /*7e00*/  IMAD R5, R5, UR4, RZ ;  /* 0x0000000405057c24 */ /* 0x000fe2000f8e02ff */
[----:B------:R-:W-:Y:S01]  /*7e10*/  PRMT R22, R23, 0x9910, RZ ;  /* 0x0000991017167816 */ /* 0x000fe200000000ff */
[----:B------:R-:W-:Y:S01]  /*7e20*/  IMAD R6, R6, UR4, RZ ;  /* 0x0000000406067c24 */ /* 0x000fe2000f8e02ff */
[----:B------:R-:W-:Y:S01]  /*7e30*/  PRMT R4, R4, 0x9910, RZ ;  /* 0x0000991004047816 */ /* 0x000fe200000000ff */
[----:B------:R-:W-:Y:S01]  /*7e40*/  IMAD R3, R3, UR4, RZ ;  /* 0x0000000403037c24 */ /* 0x000fe2000f8e02ff */
[----:B------:R-:W-:-:S02]  /*7e50*/  PRMT R7, R5, 0x9910, RZ ;  /* 0x0000991005077816 */ /* 0x000fc400000000ff */
[----:B------:R-:W-:Y:S01]  /*7e60*/  PRMT R6, R6, 0x9910, RZ ;  /* 0x0000991006067816 */ /* 0x000fe200000000ff */
[----:B------:R-:W-:Y:S01]  /*7e70*/  IMAD.MOV.U32 R5, RZ, RZ, R4 ;  /* 0x000000ffff057224 */ /* 0x000fe200078e0004 */
[----:B------:R-:W-:Y:S01]  /*7e80*/  PRMT R19, R26, 0x9910, RZ ;  /* 0x000099101a137816 */ /* 0x000fe200000000ff */
[----:B------:R-:W-:Y:S01]  /*7e90*/  IMAD.MOV.U32 R4, RZ, RZ, R7 ;  /* 0x000000ffff047224 */ /* 0x000fe200078e0007 */
[----:B------:R-:W-:Y:S01]  /*7ea0*/  PRMT R16, R24, 0x9910, RZ ;  /* 0x0000991018107816 */ /* 0x000fe200000000ff */
[----:B------:R-:W-:Y:S01]  /*7eb0*/  IMAD.MOV.U32 R7, RZ, RZ, R6 ;  /* 0x000000ffff077224 */ /* 0x000fe200078e0006 */
[----:B------:R-:W-:Y:S01]  /*7ec0*/  PRMT R3, R3, 0x9910, RZ ;  /* 0x0000991003037816 */ /* 0x000fe200000000ff */
[----:B------:R-:W-:Y:S02]  /*7ed0*/  IMAD R22, R22, R5, RZ ;  /* 0x0000000516167224 */ /* 0x000fe400078e02ff */
[----:B------:R-:W-:Y:S02]  /*7ee0*/  IMAD R19, R19, R4, RZ ;  /* 0x0000000413137224 */ /* 0x000fe400078e02ff */
[----:B------:R-:W-:-:S02]  /*7ef0*/  IMAD R3, R0, R3, RZ ;  /* 0x0000000300037224 */ /* 0x000fc400078e02ff */
[----:B------:R-:W-:Y:S01]  /*7f00*/  IMAD R16, R16, R7, RZ ;  /* 0x0000000710107224 */ /* 0x000fe200078e02ff */
[----:B0-----:R-:W-:-:S13]  /*7f10*/  ISETP.GE.AND P0, PT, R2, R29, PT ;  /* 0x0000001d0200720c */ /* 0x001fda0003f06270 */
[----:B------:R-:W-:Y:S05]  /*7f20*/  @P0 BRA `(.L_x_13883) ;  /* 0x0000000c00cc0947 */ /* 0x000fea0003800000 */
[----:B------:R-:W0:Y:S01]  /*7f30*/  LDC.64 R8, c[0x0][0x228] ;  /* 0x00008a00ff087b82 */ /* 0x000e220000000a00 */
[----:B------:R-:W-:Y:S01]  /*7f40*/  IMAD R0, R17, 0x200, R2 ;  /* 0x0000020011007824 */ /* 0x000fe200078e0202 */
[----:B-1----:R-:W-:Y:S01]  /*7f50*/  PRMT R4, R18, 0x9910, RZ ;  /* 0x0000991012047816 */ /* 0x002fe200000000ff */
        /* <DEDUP_REMOVED lines=18> */
.L_x_13887:
[----:B------:R0:W-:Y:S01]  /*8080*/  STG.E.U8 desc[UR36][R8.64], R3 ;  /* 0x0000000308007986 */ /* 0x0001e2000c101124 */
[----:B------:R-:W-:Y:S05]  /*8090*/  BRA `(.L_x_13883) ;  /* 0x0000000c00707947 */ /* 0x000fea0003800000 */
.L_x_13886:
[----:B------:R-:W-:-:S13]  /*80a0*/  ISETP.NE.AND P0, PT, R0, 0x2, PT ;  /* 0x000000020000780c */ /* 0x000fda0003f05270 */
[----:B------:R-:W-:Y:S05]  /*80b0*/  @!P0 BRA `(.L_x_13889) ;  /* 0x0000000000308947 */ /* 0x000fea0003800000 */
[----:B------:R-:W-:-:S13]  /*80c0*/  ISETP.NE.AND P0, PT, R0, 0x3, PT ;  /* 0x000000030000780c */ /* 0x000fda0003f05270 */
[----:B------:R-:W-:Y:S05]  /*80d0*/  @!P0 BRA `(.L_x_13890) ;  /* 0x00000000001c8947 */ /* 0x000fea0003800000 */
[----:B------:R-:W-:-:S13]  /*80e0*/  ISETP.NE.AND P0, PT, R0, 0x4, PT ;  /* 0x000000040000780c */ /* 0x000fda0003f05270 */
[----:B------:R-:W-:Y:S05]  /*80f0*/  @P0 BRA `(.L_x_13888) ;  /* 0x0000000800f80947 */ /* 0x000fea0003800000 */
[----:B------:R-:W-:-:S05]  /*8100*/  PRMT R3, R3, 0x9910, RZ ;  /* 0x0000991003037816 */ /* 0x000fca00000000ff */
[----:B------:R-:W-:-:S05]  /*8110*/  IMAD.MOV.U32 R4, RZ, RZ, R3 ;  /* 0x000000ffff047224 */ /* 0x000fca00078e0003 */
[----:B------:R-:W-:-:S05]  /*8120*/  SHF.R.S32.HI R5, RZ, 0x1f, R4 ;  /* 0x0000001fff057819 */ /* 0x000fca0000011404 */
[----:B------:R0:W-:Y:S01]  /*8130*/  STG.E.64 desc[UR36][R8.64], R4 ;  /* 0x0000000408007986 */ /* 0x0001e2000c101b24 */
[----:B------:R-:W-:Y:S05]  /*8140*/  BRA `(.L_x_13883) ;  /* 0x0000000c00447947 */ /* 0x000fea0003800000 */
.L_x_13890:
[----:B------:R-:W-:-:S05]  /*8150*/  PRMT R3, R3, 0x9910, RZ ;  /* 0x0000991003037816 */ /* 0x000fca00000000ff */
[----:B------:R0:W-:Y:S01]  /*8160*/  STG.E desc[UR36][R8.64], R3 ;  /* 0x0000000308007986 */ /* 0x0001e2000c101924 */
[----:B------:R-:W-:Y:S05]  /*8170*/  BRA `(.L_x_13883) ;  /* 0x0000000c00387947 */ /* 0x000fea0003800000 */
.L_x_13889:
[----:B------:R0:W-:Y:S01]  /*8180*/  STG.E.U16 desc[UR36][R8.64], R3 ;  /* 0x0000000308007986 */ /* 0x0001e2000c101524 */
[----:B------:R-:W-:Y:S05]  /*8190*/  BRA `(.L_x_13883) ;  /* 0x0000000c00307947 */ /* 0x000fea0003800000 */
.L_x_13885:
        /* <DEDUP_REMOVED lines=9> */
.L_x_13892:
[----:B------:R-:W0:Y:S02]  /*8230*/  I2F.S16 R0, R3 ;  /* 0x0000000300007306 */ /* 0x000e240000101400 */
[----:B0-----:R-:W-:-:S05]  /*8240*/  F2FP.F16.F32.PACK_AB R0, RZ, R0 ;  /* 0x00000000ff00723e */ /* 0x001fca00000000ff */
[----:B------:R0:W-:Y:S01]  /*8250*/  STG.E.U16 desc[UR36][R8.64], R0 ;  /* 0x0000000008007986 */ /* 0x0001e2000c101524 */
[----:B------:R-:W-:Y:S05]  /*8260*/  BRA `(.L_x_13883) ;  /* 0x0000000800fc7947 */ /* 0x000fea0003800000 */
.L_x_13891:
        /* <DEDUP_REMOVED lines=10> */
.L_x_13894:
[----:B------:R-:W0:Y:S02]  /*8310*/  I2F.S16 R3, R3 ;  /* 0x0000000300037306 */ /* 0x000e240000101400 */
[----:B0-----:R-:W-:-:S04]  /*8320*/  F2FP.F16.F32.PACK_AB R3, RZ, R3 ;  /* 0x00000003ff03723e */ /* 0x001fc800000000ff */
[----:B------:R-:W-:-:S05]  /*8330*/  PRMT R3, R3, 0x5410, RZ ;  /* 0x0000541003037816 */ /* 0x000fca00000000ff */
[----:B------:R4:W-:Y:S01]  /*8340*/  STG.E desc[UR36][R8.64], R3 ;  /* 0x0000000308007986 */ /* 0x0009e2000c101924 */
[----:B------:R-:W-:Y:S05]  /*8350*/  BRA `(.L_x_13883) ;  /* 0x0000000800c07947 */ /* 0x000fea0003800000 */
.L_x_13893:
[----:B------:R-:W0:Y:S02]  /*8360*/  I2F.F64.S16 R4, R3 ;  /* 0x0000000300047312 */ /* 0x000e240000101c00 */
[----:B0-----:R0:W-:Y:S01]  /*8370*/  STG.E.64 desc[UR36][R8.64], R4 ;  /* 0x0000000408007986 */ /* 0x0011e2000c101b24 */
[----:B------:R-:W-:Y:S05]  /*8380*/  BRA `(.L_x_13883) ;  /* 0x0000000800b47947 */ /* 0x000fea0003800000 */
.L_x_13884:
        /* <DEDUP_REMOVED lines=13> */
.L_x_13897:
[----:B------:R-:W0:Y:S01]  /*8460*/  I2F.F64.S16 R4, R3 ;  /* 0x0000000300047312 */ /* 0x000e220000101c00 */
[----:B------:R-:W-:-:S05]  /*8470*/  CS2R R6, SRZ ;  /* 0x0000000000067805 */ /* 0x000fca000001ff00 */
[----:B0-----:R0:W-:Y:S01]  /*8480*/  STG.E.128 desc[UR36][R8.64], R4 ;  /* 0x0000000408007986 */ /* 0x0011e2000c101d24 */
[----:B------:R-:W-:Y:S05]  /*8490*/  BRA `(.L_x_13883) ;  /* 0x0000000800707947 */ /* 0x000fea0003800000 */
.L_x_13896:
        /* <DEDUP_REMOVED lines=21> */
.L_x_13901:
[----:B------:R-:W-:Y:S05]  /*85f0*/  BSYNC B0 ;  /* 0x0000000000007941 */ /* 0x000fea0003800000 */
.L_x_13900:
[----:B------:R-:W-:-:S05]  /*8600*/  LOP3.LUT R5, R0, R5, RZ, 0xfc, !PT ;  /* 0x0000000500057212 */ /* 0x000fca00078efcff */
[----:B------:R0:W-:Y:S01]  /*8610*/  STG.E.U8 desc[UR36][R8.64], R5 ;  /* 0x0000000508007986 */ /* 0x0001e2000c101124 */
[----:B------:R-:W-:Y:S05]  /*8620*/  BRA `(.L_x_13883) ;  /* 0x00000008000c7947 */ /* 0x000fea0003800000 */
.L_x_13899:
        /* <DEDUP_REMOVED lines=13> */
.L_x_13903:
[----:B------:R-:W-:Y:S01]  /*8700*/  IMAD.MOV.U32 R0, RZ, RZ, 0x7f ;  /* 0x0000007fff007424 */ /* 0x000fe200078e00ff */
[----:B------:R-:W-:-:S04]  /*8710*/  ISETP.GT.U32.AND P0, PT, R4, 0x7f800000, PT ;  /* 0x7f8000000400780c */ /* 0x000fc80003f04070 */
[----:B------:R-:W-:-:S09]  /*8720*/  SEL R0, R0, 0x7c, P0 ;  /* 0x0000007c00007807 */ /* 0x000fd20000000000 */
.L_x_13904:
[----:B------:R-:W-:Y:S05]  /*8730*/  BSYNC B0 ;  /* 0x0000000000007941 */ /* 0x000fea0003800000 */
.L_x_13902:
[----:B------:R-:W-:-:S04]  /*8740*/  LOP3.LUT R3, R5, 0x80000000, RZ, 0xc0, !PT ;  /* 0x8000000005037812 */ /* 0x000fc800078ec0ff */
[----:B------:R-:W-:-:S04]  /*8750*/  SHF.R.U32.HI R3, RZ, 0x18, R3 ;  /* 0x00000018ff037819 */ /* 0x000fc80000011603 */
[----:B------:R-:W-:-:S05]  /*8760*/  LOP3.LUT R3, R0, R3, RZ, 0xfc, !PT ;  /* 0x0000000300037212 */ /* 0x000fca00078efcff */
[----:B------:R0:W-:Y:S01]  /*8770*/  STG.E.U8 desc[UR36][R8.64], R3 ;  /* 0x0000000308007986 */ /* 0x0001e2000c101124 */
[----:B------:R-:W-:Y:S05]  /*8780*/  BRA `(.L_x_13883) ;  /* 0x0000000400b47947 */ /* 0x000fea0003800000 */
.L_x_13898:
[----:B------:R-:W0:Y:S02]  /*8790*/  I2F.S16 R0, R3 ;  /* 0x0000000300007306 */ /* 0x000e240000101400 */
[----:B0-----:R-:W-:-:S05]  /*87a0*/  F2FP.BF16.F32.PACK_AB R0, RZ, R0 ;  /* 0x00000000ff00723e */ /* 0x001fca00000010ff */
[----:B------:R0:W-:Y:S01]  /*87b0*/  STG.E.U16 desc[UR36][R8.64], R0 ;  /* 0x0000000008007986 */ /* 0x0001e2000c101524 */
[----:B------:R-:W-:Y:S05]  /*87c0*/  BRA `(.L_x_13883) ;  /* 0x0000000400a47947 */ /* 0x000fea0003800000 */
.L_x_13895:
        /* <DEDUP_REMOVED lines=10> */
.L_x_13907:
        /* <DEDUP_REMOVED lines=17> */
.L_x_13910:
[----:B------:R-:W-:-:S04]  /*8980*/  LOP3.LUT R3, R3, 0x80000000, RZ, 0xc0, !PT ;  /* 0x8000000003037812 */ /* 0x000fc800078ec0ff */
[----:B------:R-:W-:-:S04]  /*8990*/  SHF.R.U32.HI R3, RZ, 0x18, R3 ;  /* 0x00000018ff037819 */ /* 0x000fc80000011603 */
[----:B------:R-:W-:-:S04]  /*89a0*/  LOP3.LUT R0, R0, R3, RZ, 0xfc, !PT ;  /* 0x0000000300007212 */ /* 0x000fc800078efcff */
[----:B------:R-:W-:-:S07]  /*89b0*/  PRMT R4, R0, 0x7610, R4 ;  /* 0x0000761000047816 */ /* 0x000fce0000000004 */
.L_x_13909:
[----:B------:R-:W-:Y:S05]  /*89c0*/  BSYNC B0 ;  /* 0x0000000000007941 */ /* 0x000fea0003800000 */
.L_x_13908:
[----:B------:R0:W-:Y:S01]  /*89d0*/  STG.E.U8 desc[UR36][R8.64], R4 ;  /* 0x0000000408007986 */ /* 0x0001e2000c101124 */
[----:B------:R-:W-:Y:S05]  /*89e0*/  BRA `(.L_x_13883) ;  /* 0x00000004001c7947 */ /* 0x000fea0003800000 */
.L_x_13906:
        /* <DEDUP_REMOVED lines=17> */
.L_x_13913:
[----:B------:R-:W-:-:S04]  /*8b00*/  LOP3.LUT R3, R3, 0x80000000, RZ, 0xc0, !PT ;  /* 0x8000000003037812 */ /* 0x000fc800078ec0ff */
[----:B------:R-:W-:-:S04]  /*8b10*/  SHF.R.U32.HI R3, RZ, 0x18, R3 ;  /* 0x00000018ff037819 */ /* 0x000fc80000011603 */
[----:B------:R-:W-:-:S04]  /*8b20*/  LOP3.LUT R0, R0, R3, RZ, 0xfc, !PT ;  /* 0x0000000300007212 */ /* 0x000fc800078efcff */
[----:B------:R-:W-:-:S07]  /*8b30*/  PRMT R4, R0, 0x7610, R4 ;  /* 0x0000761000047816 */ /* 0x000fce0000000004 */
.L_x_13912:
[----:B------:R-:W-:Y:S05]  /*8b40*/  BSYNC B0 ;  /* 0x0000000000007941 */ /* 0x000fea0003800000 */
.L_x_13911:
[----:B------:R0:W-:Y:S01]  /*8b50*/  STG.E.U8 desc[UR36][R8.64], R4 ;  /* 0x0000000408007986 */ /* 0x0001e2000c101124 */
[----:B------:R-:W-:Y:S05]  /*8b60*/  BRA `(.L_x_13883) ;  /* 0x0000000000bc7947 */ /* 0x000fea0003800000 */
.L_x_13905:
        /* <DEDUP_REMOVED lines=12> */
[----:B------:R-:W-:Y:S01]  /*8c30*/  @P1 VIADD R5, R4, 0x1 ;  /* 0x0000000104051836 */ /* 0x000fe20000000000 */
[----:B------:R-:W-:-:S04]  /*8c40*/  @P1 LOP3.LUT R0, R0, 0x1, RZ, 0xc0, !PT ;  /* 0x0000000100001812 */ /* 0x000fc800078ec0ff */
[----:B------:R-:W-:Y:S01]  /*8c50*/  @P1 ISETP.EQ.U32.AND P2, PT, R0, 0x1, P0 ;  /* 0x000000010000180c */ /* 0x000fe20000742070 */
[----:B------:R-:W-:Y:S01]  /*8c60*/  IMAD.MOV.U32 R0, RZ, RZ, 0xff ;  /* 0x000000ffff007424 */ /* 0x000fe200078e00ff */
[----:B------:R-:W-:Y:S02]  /*8c70*/  PLOP3.LUT P0, PT, PT, PT, PT, 0x80, 0x0 ;  /* 0x000000000000781c */ /* 0x000fe40003f0f070 */
[----:B------:R-:W-:Y:S02]  /*8c80*/  @P1 PLOP3.LUT P0, PT, P2, PT, PT, 0x80, 0x0 ;  /* 0x000000000000181c */ /* 0x000fe4000170f070 */
[----:B------:R-:W-:-:S11]  /*8c90*/  PRMT R3, R0, 0x7610, R3 ;  /* 0x0000761000037816 */ /* 0x000fd60000000003 */
[----:B------:R-:W-:-:S04]  /*8ca0*/  @!P0 IMAD.MOV R5, RZ, RZ, R4 ;  /* 0x000000ffff058224 */ /* 0x000fc800078e0204 */
[----:B------:R-:W-:-:S05]  /*8cb0*/  @P1 IMAD.MOV.U32 R3, RZ, RZ, R5 ;  /* 0x000000ffff031224 */ /* 0x000fca00078e0005 */
[----:B------:R0:W-:Y:S01]  /*8cc0*/  STG.E.U8 desc[UR36][R8.64], R3 ;  /* 0x0000000308007986 */ /* 0x0001e2000c101124 */
[----:B------:R-:W-:Y:S05]  /*8cd0*/  BRA `(.L_x_13883) ;  /* 0x0000000000607947 */ /* 0x000fea0003800000 */
.L_x_13888:
        /* <DEDUP_REMOVED lines=16> */
.L_x_13916:
[----:B------:R-:W-:Y:S05]  /*8de0*/  BRA `(.L_x_13883) ;  /* 0x00000000001c7947 */ /* 0x000fea0003800000 */
.L_x_13915:
[----:B------:R-:W-:-:S05]  /*8df0*/  PRMT R3, R3, 0x9910, RZ ;  /* 0x0000991003037816 */ /* 0x000fca00000000ff */
[----:B------:R-:W-:-:S05]  /*8e00*/  IMAD.MOV.U32 R4, RZ, RZ, R3 ;  /* 0x000000ffff047224 */ /* 0x000fca00078e0003 */
[----:B------:R-:W-:-:S05]  /*8e10*/  SHF.R.S32.HI R5, RZ, 0x1f, R4 ;  /* 0x0000001fff057819 */ /* 0x000fca0000011404 */
[----:B------:R0:W-:Y:S01]  /*8e20*/  STG.E.64 desc[UR36][R8.64], R4 ;  /* 0x0000000408007986 */ /* 0x0001e2000c101b24 */
[----:B------:R-:W-:Y:S05]  /*8e30*/  BRA `(.L_x_13883) ;  /* 0x0000000000087947 */ /* 0x000fea0003800000 */
.L_x_13914:
[----:B------:R-:W-:-:S05]  /*8e40*/  PRMT R3, R3, 0x9910, RZ ;  /* 0x0000991003037816 */ /* 0x000fca00000000ff */
[----:B------:R0:W-:Y:S02]  /*8e50*/  STG.E desc[UR36][R8.64], R3 ;  /* 0x0000000308007986 */ /* 0x0001e4000c101924 */
.L_x_13883:
[----:B------:R-:W-:Y:S05]  /*8e60*/  BSYNC B6 ;  /* 0x0000000000067941 */ /* 0x000fea0003800000 */
.L_x_13882:
[----:B------:R-:W-:Y:S01]  /*8e70*/  ISETP.GE.AND P0, PT, R2, R29, PT ;  /* 0x0000001d0200720c */ /* 0x000fe20003f06270 */
[----:B------:R-:W-:-:S12]  /*8e80*/  BSSY B6, `(.L_x_13917) ;  /* 0x00001e4000067945 */ /* 0x000fd80003800000 */
[----:B------:R-:W-:Y:S05]  /*8e90*/  @P0 BRA `(.L_x_13918) ;  /* 0x0000001c00880947 */ /* 0x000fea0003800000 */
[----:B0-234-:R-:W0:Y:S01]  /*8ea0*/  LDC.64 R8, c[0x0][0x228] ;  /* 0x00008a00ff087b82 */ /* 0x01de220000000a00 */
        /* <DEDUP_REMOVED lines=19> */
.L_x_13922:
[----:B------:R0:W-:Y:S01]  /*8fe0*/  STG.E.U8 desc[UR36][R8.64], R22 ;  /* 0x0000001608007986 */ /* 0x0001e2000c101124 */
[----:B------:R-:W-:Y:S05]  /*8ff0*/  BRA `(.L_x_13924) ;  /* 0x0000000c00647947 */ /* 0x000fea0003800000 */
.L_x_13921:
        /* <DEDUP_REMOVED lines=10> */
.L_x_13926:
[----:B------:R-:W-:-:S05]  /*90a0*/  PRMT R3, R22, 0x9910, RZ ;  /* 0x0000991016037816 */ /* 0x000fca00000000ff */
[----:B------:R0:W-:Y:S01]  /*90b0*/  STG.E desc[UR36][R8.64], R3 ;  /* 0x0000000308007986 */ /* 0x0001e2000c101924 */
[----:B------:R-:W-:Y:S05]  /*90c0*/  BRA `(.L_x_13924) ;  /* 0x0000000c00307947 */ /* 0x000fea0003800000 */
.L_x_13925:
[----:B------:R0:W-:Y:S01]  /*90d0*/  STG.E.U16 desc[UR36][R8.64], R22 ;  /* 0x0000001608007986 */ /* 0x0001e2000c101524 */
[----:B------:R-:W-:Y:S05]  /*90e0*/  BRA `(.L_x_13924) ;  /* 0x0000000c00287947 */ /* 0x000fea0003800000 */
.L_x_13920:
        /* <DEDUP_REMOVED lines=9> */
.L_x_13928:
[----:B------:R-:W0:Y:S02]  /*9180*/  I2F.S16 R0, R22 ;  /* 0x0000001600007306 */ /* 0x000e240000101400 */
[----:B0-----:R-:W-:-:S05]  /*9190*/  F2FP.F16.F32.PACK_AB R0, RZ, R0 ;  /* 0x00000000ff00723e */ /* 0x001fca00000000ff */
[----:B------:R0:W-:Y:S01]  /*91a0*/  STG.E.U16 desc[UR36][R8.64], R0 ;  /* 0x0000000008007986 */ /* 0x0001e2000c101524 */
[----:B------:R-:W-:Y:S05]  /*91b0*/  BRA `(.L_x_13924) ;  /* 0x0000000800f47947 */ /* 0x000fea0003800000 */
.L_x_13927:
        /* <DEDUP_REMOVED lines=10> */
.L_x_13930:
[----:B------:R-:W0:Y:S02]  /*9260*/  I2F.S16 R22, R22 ;  /* 0x0000001600167306 */ /* 0x000e240000101400 */
[----:B0-----:R-:W-:-:S04]  /*9270*/  F2FP.F16.F32.PACK_AB R3, RZ, R22 ;  /* 0x00000016ff03723e */ /* 0x001fc800000000ff */
[----:B------:R-:W-:-:S05]  /*9280*/  PRMT R3, R3, 0x5410, RZ ;  /* 0x0000541003037816 */ /* 0x000fca00000000ff */
[----:B------:R3:W-:Y:S01]  /*9290*/  STG.E desc[UR36][R8.64], R3 ;  /* 0x0000000308007986 */ /* 0x0007e2000c101924 */
[----:B------:R-:W-:Y:S05]  /*92a0*/  BRA `(.L_x_13924) ;  /* 0x0000000800b87947 */ /* 0x000fea0003800000 */
.L_x_13929:
[----:B------:R-:W0:Y:S02]  /*92b0*/  I2F.F64.S16 R22, R22 ;  /* 0x0000001600167312 */ /* 0x000e240000101c00 */
[----:B0-----:R4:W-:Y:S01]  /*92c0*/  STG.E.64 desc[UR36][R8.64], R22 ;  /* 0x0000001608007986 */ /* 0x0019e2000c101b24 */
[----:B------:R-:W-:Y:S05]  /*92d0*/  BRA `(.L_x_13924) ;  /* 0x0000000800ac7947 */ /* 0x000fea0003800000 */
.L_x_13919:
        /* <DEDUP_REMOVED lines=13> */
.L_x_13933:
[----:B------:R-:W0:Y:S01]  /*93b0*/  I2F.F64.S16 R4, R22 ;  /* 0x0000001600047312 */ /* 0x000e220000101c00 */
[----:B------:R-:W-:-:S05]  /*93c0*/  CS2R R6, SRZ ;  /* 0x0000000000067805 */ /* 0x000fca000001ff00 */
[----:B0-----:R0:W-:Y:S01]  /*93d0*/  STG.E.128 desc[UR36][R8.64], R4 ;  /* 0x0000000408007986 */ /* 0x0011e2000c101d24 */
[----:B------:R-:W-:Y:S05]  /*93e0*/  BRA `(.L_x_13924) ;  /* 0x0000000800687947 */ /* 0x000fea0003800000 */
.L_x_13932:
        /* <DEDUP_REMOVED lines=21> */
.L_x_13937:
[----:B------:R-:W-:Y:S05]  /*9540*/  BSYNC B0 ;  /* 0x0000000000007941 */ /* 0x000fea0003800000 */
.L_x_13936:
[----:B------:R-:W-:-:S05]  /*9550*/  LOP3.LUT R5, R0, R5, RZ, 0xfc, !PT ;  /* 0x0000000500057212 */ /* 0x000fca00078efcff */
[----:B------:R0:W-:Y:S01]  /*9560*/  STG.E.U8 desc[UR36][R8.64], R5 ;  /* 0x0000000508007986 */ /* 0x0001e2000c101124 */
[----:B------:R-:W-:Y:S05]  /*9570*/  BRA `(.L_x_13924) ;  /* 0x0000000800047947 */ /* 0x000fea0003800000 */
.L_x_13935:
        /* <DEDUP_REMOVED lines=13> */
.L_x_13939:
[----:B------:R-:W-:Y:S01]  /*9650*/  IMAD.MOV.U32 R0, RZ, RZ, 0x7f ;  /* 0x0000007fff007424 */ /* 0x000fe200078e00ff */
[----:B------:R-:W-:-:S04]  /*9660*/  ISETP.GT.U32.AND P0, PT, R3, 0x7f800000, PT ;  /* 0x7f8000000300780c */ /* 0x000fc80003f04070 */
[----:B------:R-:W-:-:S09]  /*9670*/  SEL R0, R0, 0x7c, P0 ;  /* 0x0000007c00007807 */ /* 0x000fd20000000000 */
.L_x_13940:
[----:B------:R-:W-:Y:S05]  /*9680*/  BSYNC B0 ;  /* 0x0000000000007941 */ /* 0x000fea0003800000 */
.L_x_13938:
[----:B------:R-:W-:-:S04]  /*9690*/  LOP3.LUT R3, R5, 0x80000000, RZ, 0xc0, !PT ;  /* 0x8000000005037812 */ /* 0x000fc800078ec0ff */
[----:B------:R-:W-:-:S04]  /*96a0*/  SHF.R.U32.HI R3, RZ, 0x18, R3 ;  /* 0x00000018ff037819 */ /* 0x000fc80000011603 */
[----:B------:R-:W-:-:S05]  /*96b0*/  LOP3.LUT R3, R0, R3, RZ, 0xfc, !PT ;  /* 0x0000000300037212 */ /* 0x000fca00078efcff */
[----:B------:R0:W-:Y:S01]  /*96c0*/  STG.E.U8 desc[UR36][R8.64], R3 ;  /* 0x0000000308007986 */ /* 0x0001e2000c101124 */
[----:B------:R-:W-:Y:S05]  /*96d0*/  BRA `(.L_x_13924) ;  /* 0x0000000400ac7947 */ /* 0x000fea0003800000 */
.L_x_13934:
[----:B------:R-:W0:Y:S02]  /*96e0*/  I2F.S16 R0, R22 ;  /* 0x0000001600007306 */ /* 0x000e240000101400 */
[----:B0-----:R-:W-:-:S05]  /*96f0*/  F2FP.BF16.F32.PACK_AB R0, RZ, R0 ;  /* 0x00000000ff00723e */ /* 0x001fca00000010ff */
[----:B------:R0:W-:Y:S01]  /*9700*/  STG.E.U16 desc[UR36][R8.64], R0 ;  /* 0x0000000008007986 */ /* 0x0001e2000c101524 */
[----:B------:R-:W-:Y:S05]  /*9710*/  BRA `(.L_x_13924) ;  /* 0x00000004009c7947 */ /* 0x000fea0003800000 */
.L_x_13931:
        /* <DEDUP_REMOVED lines=10> */
.L_x_13943:
        /* <DEDUP_REMOVED lines=17> */
.L_x_13946:
[----:B------:R-:W-:-:S04]  /*98d0*/  LOP3.LUT R3, R5, 0x80000000, RZ, 0xc0, !PT ;  /* 0x8000000005037812 */ /* 0x000fc800078ec0ff */
[----:B------:R-:W-:-:S04]  /*98e0*/  SHF.R.U32.HI R3, RZ, 0x18, R3 ;  /* 0x00000018ff037819 */ /* 0x000fc80000011603 */
[----:B------:R-:W-:-:S04]  /*98f0*/  LOP3.LUT R0, R0, R3, RZ, 0xfc, !PT ;  /* 0x0000000300007212 */ /* 0x000fc800078efcff */
[----:B------:R-:W-:-:S07]  /*9900*/  PRMT R4, R0, 0x7610, R4 ;  /* 0x0000761000047816 */ /* 0x000fce0000000004 */
.L_x_13945:
[----:B------:R-:W-:Y:S05]  /*9910*/  BSYNC B0 ;  /* 0x0000000000007941 */ /* 0x000fea0003800000 */
.L_x_13944:
[----:B------:R0:W-:Y:S01]  /*9920*/  STG.E.U8 desc[UR36][R8.64], R4 ;  /* 0x0000000408007986 */ /* 0x0001e2000c101124 */
[----:B------:R-:W-:Y:S05]  /*9930*/  BRA `(.L_x_13924) ;  /* 0x0000000400147947 */ /* 0x000fea0003800000 */
.L_x_13942:
        /* <DEDUP_REMOVED lines=17> */
.L_x_13949:
[----:B------:R-:W-:-:S04]  /*9a50*/  LOP3.LUT R3, R5, 0x80000000, RZ, 0xc0, !PT ;  /* 0x8000000005037812 */ /* 0x000fc800078ec0ff */
[----:B------:R-:W-:-:S04]  /*9a60*/  SHF.R.U32.HI R3, RZ, 0x18, R3 ;  /* 0x00000018ff037819 */ /* 0x000fc80000011603 */
[----:B------:R-:W-:-:S04]  /*9a70*/  LOP3.LUT R0, R0, R3, RZ, 0xfc, !PT ;  /* 0x0000000300007212 */ /* 0x000fc800078efcff */
[----:B------:R-:W-:-:S07]  /*9a80*/  PRMT R4, R0, 0x7610, R4 ;  /* 0x0000761000047816 */ /* 0x000fce0000000004 */
.L_x_13948:
[----:B------:R-:W-:Y:S05]  /*9a90*/  BSYNC B0 ;  /* 0x0000000000007941 */ /* 0x000fea0003800000 */
.L_x_13947:
[----:B------:R0:W-:Y:S01]  /*9aa0*/  STG.E.U8 desc[UR36][R8.64], R4 ;  /* 0x0000000408007986 */ /* 0x0001e2000c101124 */
[----:B------:R-:W-:Y:S05]  /*9ab0*/  BRA `(.L_x_13924) ;  /* 0x0000000000b47947 */ /* 0x000fea0003800000 */
.L_x_13941:
        /* <DEDUP_REMOVED lines=22> */
.L_x_13923:
        /* <DEDUP_REMOVED lines=16> */
.L_x_13952:
[----:B------:R-:W-:Y:S05]  /*9d20*/  BRA `(.L_x_13924) ;  /* 0x0000000000187947 */ /* 0x000fea0003800000 */
.L_x_13951:
[----:B------:R-:W-:-:S04]  /*9d30*/  PRMT R4, R22, 0x9910, RZ ;  /* 0x0000991016047816 */ /* 0x000fc800000000ff */
[----:B------:R-:W-:-:S05]  /*9d40*/  SHF.R.S32.HI R5, RZ, 0x1f, R4 ;  /* 0x0000001fff057819 */ /* 0x000fca0000011404 */
[----:B------:R0:W-:Y:S01]  /*9d50*/  STG.E.64 desc[UR36][R8.64], R4 ;  /* 0x0000000408007986 */ /* 0x0001e2000c101b24 */
[----:B------:R-:W-:Y:S05]  /*9d60*/  BRA `(.L_x_13924) ;  /* 0x0000000000087947 */ /* 0x000fea0003800000 */
.L_x_13950:
[----:B------:R-:W-:-:S05]  /*9d70*/  PRMT R3, R22, 0x9910, RZ ;  /* 0x0000991016037816 */ /* 0x000fca00000000ff */
[----:B------:R0:W-:Y:S02]  /*9d80*/  STG.E desc[UR36][R8.64], R3 ;  /* 0x0000000308007986 */ /* 0x0001e4000c101924 */
.L_x_13924:
        /* <DEDUP_REMOVED lines=23> */
.L_x_13956:
[----:B------:R0:W-:Y:S01]  /*9f00*/  STG.E.U8 desc[UR36][R8.64], R19 ;  /* 0x0000001308007986 */ /* 0x0001e2000c101124 */
[----:B------:R-:W-:Y:S05]  /*9f10*/  BRA `(.L_x_13958) ;  /* 0x0000000c00647947 */ /* 0x000fea0003800000 */
.L_x_13955:
        /* <DEDUP_REMOVED lines=10> */
.L_x_13960:
[----:B------:R-:W-:-:S05]  /*9fc0*/  PRMT R3, R19, 0x9910, RZ ;  /* 0x0000991013037816 */ /* 0x000fca00000000ff */
[----:B------:R0:W-:Y:S01]  /*9fd0*/  STG.E desc[UR36][R8.64], R3 ;  /* 0x0000000308007986 */ /* 0x0001e2000c101924 */
[----:B------:R-:W-:Y:S05]  /*9fe0*/  BRA `(.L_x_13958) ;  /* 0x0000000c00307947 */ /* 0x000fea0003800000 */
.L_x_13959:
[----:B------:R0:W-:Y:S01]  /*9ff0*/  STG.E.U16 desc[UR36][R8.64], R19 ;  /* 0x0000001308007986 */ /* 0x0001e2000c101524 */
[----:B------:R-:W-:Y:S05]  /*a000*/  BRA `(.L_x_13958) ;  /* 0x0000000c00287947 */ /* 0x000fea0003800000 */
.L_x_13954:
        /* <DEDUP_REMOVED lines=9> */
.L_x_13962:
[----:B------:R-:W0:Y:S02]  /*a0a0*/  I2F.S16 R0, R19 ;  /* 0x0000001300007306 */ /* 0x000e240000101400 */
[----:B0-----:R-:W-:-:S05]  /*a0b0*/  F2FP.F16.F32.PACK_AB R0, RZ, R0 ;  /* 0x00000000ff00723e */ /* 0x001fca00000000ff */
[----:B------:R4:W-:Y:S01]  /*a0c0*/  STG.E.U16 desc[UR36][R8.64], R0 ;  /* 0x0000000008007986 */ /* 0x0009e2000c101524 */
[----:B------:R-:W-:Y:S05]  /*a0d0*/  BRA `(.L_x_13958) ;  /* 0x0000000800f47947 */ /* 0x000fea0003800000 */
.L_x_13961:
        /* <DEDUP_REMOVED lines=10> */
.L_x_13964:
[----:B------:R-:W0:Y:S02]  /*a180*/  I2F.S16 R19, R19 ;  /* 0x0000001300137306 */ /* 0x000e240000101400 */
[----:B0-----:R-:W-:-:S04]  /*a190*/  F2FP.F16.F32.PACK_AB R3, RZ, R19 ;  /* 0x00000013ff03723e */ /* 0x001fc800000000ff */
[----:B------:R-:W-:-:S05]  /*a1a0*/  PRMT R3, R3, 0x5410, RZ ;  /* 0x0000541003037816 */ /* 0x000fca00000000ff */
[----:B------:R2:W-:Y:S01]  /*a1b0*/  STG.E desc[UR36][R8.64], R3 ;  /* 0x0000000308007986 */ /* 0x0005e2000c101924 */
[----:B------:R-:W-:Y:S05]  /*a1c0*/  BRA `(.L_x_13958) ;  /* 0x0000000800b87947 */ /* 0x000fea0003800000 */
.L_x_13963:
[----:B------:R-:W0:Y:S02]  /*a1d0*/  I2F.F64.S16 R4, R19 ;  /* 0x0000001300047312 */ /* 0x000e240000101c00 */
[----:B0-----:R0:W-:Y:S01]  /*a1e0*/  STG.E.64 desc[UR36][R8.64], R4 ;  /* 0x0000000408007986 */ /* 0x0011e2000c101b24 */
[----:B------:R-:W-:Y:S05]  /*a1f0*/  BRA `(.L_x_13958) ;  /* 0x0000000800ac7947 */ /* 0x000fea0003800000 */
.L_x_13953:
        /* <DEDUP_REMOVED lines=13> */
.L_x_13967:
[----:B------:R-:W0:Y:S01]  /*a2d0*/  I2F.F64.S16 R4, R19 ;  /* 0x0000001300047312 */ /* 0x000e220000101c00 */
[----:B------:R-:W-:-:S05]  /*a2e0*/  CS2R R6, SRZ ;  /* 0x0000000000067805 */ /* 0x000fca000001ff00 */
[----:B0-----:R0:W-:Y:S01]  /*a2f0*/  STG.E.128 desc[UR36][R8.64], R4 ;  /* 0x0000000408007986 */ /* 0x0011e2000c101d24 */
[----:B------:R-:W-:Y:S05]  /*a300*/  BRA `(.L_x_13958) ;  /* 0x0000000800687947 */ /* 0x000fea0003800000 */
.L_x_13966:
        /* <DEDUP_REMOVED lines=21> */
.L_x_13971:
[----:B------:R-:W-:Y:S05]  /*a460*/  BSYNC B0 ;  /* 0x0000000000007941 */ /* 0x000fea0003800000 */
.L_x_13970:
[----:B------:R-:W-:-:S05]  /*a470*/  LOP3.LUT R5, R0, R5, RZ, 0xfc, !PT ;  /* 0x0000000500057212 */ /* 0x000fca00078efcff */
[----:B------:R0:W-:Y:S01]  /*a480*/  STG.E.U8 desc[UR36][R8.64], R5 ;  /* 0x0000000508007986 */ /* 0x0001e2000c101124 */
[----:B------:R-:W-:Y:S05]  /*a490*/  BRA `(.L_x_13958) ;  /* 0x0000000800047947 */ /* 0x000fea0003800000 */
.L_x_13969:
        /* <DEDUP_REMOVED lines=13> */
.L_x_13973:
[----:B------:R-:W-:Y:S01]  /*a570*/  IMAD.MOV.U32 R0, RZ, RZ, 0x7f ;  /* 0x0000007fff007424 */ /* 0x000fe200078e00ff */
[----:B------:R-:W-:-:S04]  /*a580*/  ISETP.GT.U32.AND P0, PT, R3, 0x7f800000, PT ;  /* 0x7f8000000300780c */ /* 0x000fc80003f04070 */
[----:B------:R-:W-:-:S09]  /*a590*/  SEL R0, R0, 0x7c, P0 ;  /* 0x0000007c00007807 */ /* 0x000fd20000000000 */
.L_x_13974:
[----:B------:R-:W-:Y:S05]  /*a5a0*/  BSYNC B0 ;  /* 0x0000000000007941 */ /* 0x000fea0003800000 */
.L_x_13972:
[----:B------:R-:W-:-:S04]  /*a5b0*/  LOP3.LUT R3, R19, 0x80000000, RZ, 0xc0, !PT ;  /* 0x8000000013037812 */ /* 0x000fc800078ec0ff */
[----:B------:R-:W-:-:S04]  /*a5c0*/  SHF.R.U32.HI R3, RZ, 0x18, R3 ;  /* 0x00000018ff037819 */ /* 0x000fc80000011603 */
[----:B------:R-:W-:-:S05]  /*a5d0*/  LOP3.LUT R3, R0, R3, RZ, 0xfc, !PT ;  /* 0x0000000300037212 */ /* 0x000fca00078efcff */
[----:B------:R0:W-:Y:S01]  /*a5e0*/  STG.E.U8 desc[UR36][R8.64], R3 ;  /* 0x0000000308007986 */ /* 0x0001e2000c101124 */
[----:B------:R-:W-:Y:S05]  /*a5f0*/  BRA `(.L_x_13958) ;  /* 0x0000000400ac7947 */ /* 0x000fea0003800000 */
.L_x_13968:
[----:B------:R-:W0:Y:S02]  /*a600*/  I2F.S16 R0, R19 ;  /* 0x0000001300007306 */ /* 0x000e240000101400 */
[----:B0-----:R-:W-:-:S05]  /*a610*/  F2FP.BF16.F32.PACK_AB R0, RZ, R0 ;  /* 0x00000000ff00723e */ /* 0x001fca00000010ff */
[----:B------:R0:W-:Y:S01]  /*a620*/  STG.E.U16 desc[UR36][R8.64], R0 ;  /* 0x0000000008007986 */ /* 0x0001e2000c101524 */
[----:B------:R-:W-:Y:S05]  /*a630*/  BRA `(.L_x_13958) ;  /* 0x00000004009c7947 */ /* 0x000fea0003800000 */
.L_x_13965:
        /* <DEDUP_REMOVED lines=10> */
.L_x_13977:
        /* <DEDUP_REMOVED lines=17> */
.L_x_13980:
[----:B------:R-:W-:-:S04]  /*a7f0*/  LOP3.LUT R3, R19, 0x80000000, RZ, 0xc0, !PT ;  /* 0x8000000013037812 */ /* 0x000fc800078ec0ff */
[----:B------:R-:W-:-:S04]  /*a800*/  SHF.R.U32.HI R3, RZ, 0x18, R3 ;  /* 0x00000018ff037819 */ /* 0x000fc80000011603 */
[----:B------:R-:W-:-:S04]  /*a810*/  LOP3.LUT R0, R0, R3, RZ, 0xfc, !PT ;  /* 0x0000000300007212 */ /* 0x000fc800078efcff */
[----:B------:R-:W-:-:S07]  /*a820*/  PRMT R4, R0, 0x7610, R4 ;  /* 0x0000761000047816 */ /* 0x000fce0000000004 */
.L_x_13979:
[----:B------:R-:W-:Y:S05]  /*a830*/  BSYNC B0 ;  /* 0x0000000000007941 */ /* 0x000fea0003800000 */
.L_x_13978:
[----:B------:R0:W-:Y:S01]  /*a840*/  STG.E.U8 desc[UR36][R8.64], R4 ;  /* 0x0000000408007986 */ /* 0x0001e2000c101124 */
[----:B------:R-:W-:Y:S05]  /*a850*/  BRA `(.L_x_13958) ;  /* 0x0000000400147947 */ /* 0x000fea0003800000 */
.L_x_13976:
        /* <DEDUP_REMOVED lines=17> */
.L_x_13983:
[----:B------:R-:W-:-:S04]  /*a970*/  LOP3.LUT R3, R19, 0x80000000, RZ, 0xc0, !PT ;  /* 0x8000000013037812 */ /* 0x000fc800078ec0ff */
[----:B------:R-:W-:-:S04]  /*a980*/  SHF.R.U32.HI R3, RZ, 0x18, R3 ;  /* 0x00000018ff037819 */ /* 0x000fc80000011603 */
[----:B------:R-:W-:-:S04]  /*a990*/  LOP3.LUT R0, R0, R3, RZ, 0xfc, !PT ;  /* 0x0000000300007212 */ /* 0x000fc800078efcff */
[----:B------:R-:W-:-:S07]  /*a9a0*/  PRMT R4, R0, 0x7610, R4 ;  /* 0x0000761000047816 */ /* 0x000fce0000000004 */
.L_x_13982:
[----:B------:R-:W-:Y:S05]  /*a9b0*/  BSYNC B0 ;  /* 0x0000000000007941 */ /* 0x000fea0003800000 */
.L_x_13981:
[----:B------:R0:W-:Y:S01]  /*a9c0*/  STG.E.U8 desc[UR36][R8.64], R4 ;  /* 0x0000000408007986 */ /* 0x0001e2000c101124 */
[----:B------:R-:W-:Y:S05]  /*a9d0*/  BRA `(.L_x_13958) ;  /* 0x0000000000b47947 */ /* 0x000fea0003800000 */
.L_x_13975:
        /* <DEDUP_REMOVED lines=22> */
.L_x_13957:
        /* <DEDUP_REMOVED lines=16> */
.L_x_13986:
[----:B------:R-:W-:Y:S05]  /*ac40*/  BRA `(.L_x_13958) ;  /* 0x0000000000187947 */ /* 0x000fea0003800000 */
.L_x_13985:
[----:B------:R-:W-:-:S04]  /*ac50*/  PRMT R4, R19, 0x9910, RZ ;  /* 0x0000991013047816 */ /* 0x000fc800000000ff */
[----:B------:R-:W-:-:S05]  /*ac60*/  SHF.R.S32.HI R5, RZ, 0x1f, R4 ;  /* 0x0000001fff057819 */ /* 0x000fca0000011404 */
[----:B------:R0:W-:Y:S01]  /*ac70*/  STG.E.64 desc[UR36][R8.64], R4 ;  /* 0x0000000408007986 */ /* 0x0001e2000c101b24 */
[----:B------:R-:W-:Y:S05]  /*ac80*/  BRA `(.L_x_13958) ;  /* 0x0000000000087947 */ /* 0x000fea0003800000 */
.L_x_13984:
[----:B------:R-:W-:-:S05]  /*ac90*/  PRMT R3, R19, 0x9910, RZ ;  /* 0x0000991013037816 */ /* 0x000fca00000000ff */
[----:B------:R0:W-:Y:S02]  /*aca0*/  STG.E desc[UR36][R8.64], R3 ;  /* 0x0000000308007986 */ /* 0x0001e4000c101924 */
.L_x_13958:
[----:B------:R-:W-:-:S07]  /*acb0*/  VIADD R2, R2, 0x80 ;  /* 0x0000008002027836 */ /* 0x000fce0000000000 */
.L_x_13918:
[----:B------:R-:W-:Y:S05]  /*acc0*/  BSYNC B6 ;  /* 0x0000000000067941 */ /* 0x000fea0003800000 */
.L_x_13917:
[----:B------:R-:W-:-:S13]  /*acd0*/  ISETP.GE.AND P0, PT, R2, R29, PT ;  /* 0x0000001d0200720c */ /* 0x000fda0003f06270 */
[----:B------:R-:W-:Y:S05]  /*ace0*/  @P0 EXIT ;  /* 0x000000000000094d */ /* 0x000fea0003800000 */
[----:B01-3--:R-:W0:Y:S01]  /*acf0*/  LDC.64 R4, c[0x0][0x228] ;  /* 0x00008a00ff047b82 */ /* 0x00be220000000a00 */
[----:B----4-:R-:W-:Y:S01]  /*ad00*/  PRMT R0, R18, 0x9910, RZ ;  /* 0x0000991012007816 */ /* 0x010fe200000000ff */
        /* <DEDUP_REMOVED lines=17> */
.L_x_13990:
[----:B------:R-:W-:Y:S01]  /*ae20*/  STG.E.U8 desc[UR36][R2.64], R16 ;  /* 0x0000001002007986 */ /* 0x000fe2000c101124 */
[----:B------:R-:W-:Y:S05]  /*ae30*/  EXIT ;  /* 0x000000000000794d */ /* 0x000fea0003800000 */
.L_x_13989:
        /* <DEDUP_REMOVED lines=10> */
.L_x_13993:
[----:B------:R-:W-:-:S05]  /*aee0*/  PRMT R5, R16, 0x9910, RZ ;  /* 0x0000991010057816 */ /* 0x000fca00000000ff */
[----:B------:R-:W-:Y:S01]  /*aef0*/  STG.E desc[UR36][R2.64], R5 ;  /* 0x0000000502007986 */ /* 0x000fe2000c101924 */
[----:B------:R-:W-:Y:S05]  /*af00*/  EXIT ;  /* 0x000000000000794d */ /* 0x000fea0003800000 */
.L_x_13992:
[----:B------:R-:W-:Y:S01]  /*af10*/  STG.E.U16 desc[UR36][R2.64], R16 ;  /* 0x0000001002007986 */ /* 0x000fe2000c101524 */
[----:B------:R-:W-:Y:S05]  /*af20*/  EXIT ;  /* 0x000000000000794d */ /* 0x000fea0003800000 */
.L_x_13988:
        /* <DEDUP_REMOVED lines=9> */
.L_x_13995:
[----:B------:R-:W0:Y:S02]  /*afc0*/  I2F.S16 R0, R16 ;  /* 0x0000001000007306 */ /* 0x000e240000101400 */
[----:B0-----:R-:W-:-:S05]  /*afd0*/  F2FP.F16.F32.PACK_AB R0, RZ, R0 ;  /* 0x00000000ff00723e */ /* 0x001fca00000000ff */
[----:B------:R-:W-:Y:S01]  /*afe0*/  STG.E.U16 desc[UR36][R2.64], R0 ;  /* 0x0000000002007986 */ /* 0x000fe2000c101524 */
[----:B------:R-:W-:Y:S05]  /*aff0*/  EXIT ;  /* 0x000000000000794d */ /* 0x000fea0003800000 */
.L_x_13994:
        /* <DEDUP_REMOVED lines=10> */
.L_x_13997:
[----:B------:R-:W0:Y:S02]  /*b0a0*/  I2F.S16 R16, R16 ;  /* 0x0000001000107306 */ /* 0x000e240000101400 */
[----:B0-----:R-:W-:-:S04]  /*b0b0*/  F2FP.F16.F32.PACK_AB R5, RZ, R16 ;  /* 0x00000010ff05723e */ /* 0x001fc800000000ff */
[----:B------:R-:W-:-:S05]  /*b0c0*/  PRMT R5, R5, 0x5410, RZ ;  /* 0x0000541005057816 */ /* 0x000fca00000000ff */
[----:B------:R-:W-:Y:S01]  /*b0d0*/  STG.E desc[UR36][R2.64], R5 ;  /* 0x0000000502007986 */ /* 0x000fe2000c101924 */
[----:B------:R-:W-:Y:S05]  /*b0e0*/  EXIT ;  /* 0x000000000000794d */ /* 0x000fea0003800000 */
.L_x_13996:
[----:B------:R-:W0:Y:S02]  /*b0f0*/  I2F.F64.S16 R16, R16 ;  /* 0x0000001000107312 */ /* 0x000e240000101c00 */
[----:B0-----:R-:W-:Y:S01]  /*b100*/  STG.E.64 desc[UR36][R2.64], R16 ;  /* 0x0000001002007986 */ /* 0x001fe2000c101b24 */
[----:B------:R-:W-:Y:S05]  /*b110*/  EXIT ;  /* 0x000000000000794d */ /* 0x000fea0003800000 */
.L_x_13987:
        /* <DEDUP_REMOVED lines=13> */
.L_x_14000:
[----:B------:R-:W0:Y:S01]  /*b1f0*/  I2F.F64.S16 R16, R16 ;  /* 0x0000001000107312 */ /* 0x000e220000101c00 */
[----:B------:R-:W-:-:S05]  /*b200*/  CS2R R18, SRZ ;  /* 0x0000000000127805 */ /* 0x000fca000001ff00 */
[----:B0-----:R-:W-:Y:S01]  /*b210*/  STG.E.128 desc[UR36][R2.64], R16 ;  /* 0x0000001002007986 */ /* 0x001fe2000c101d24 */
[----:B------:R-:W-:Y:S05]  /*b220*/  EXIT ;  /* 0x000000000000794d */ /* 0x000fea0003800000 */
.L_x_13999:
        /* <DEDUP_REMOVED lines=21> */
.L_x_14004:
[----:B------:R-:W-:Y:S05]  /*b380*/  BSYNC B0 ;  /* 0x0000000000007941 */ /* 0x000fea0003800000 */
.L_x_14003:
[----:B------:R-:W-:-:S05]  /*b390*/  LOP3.LUT R5, R0, R5, RZ, 0xfc, !PT ;  /* 0x0000000500057212 */ /* 0x000fca00078efcff */
[----:B------:R-:W-:Y:S01]  /*b3a0*/  STG.E.U8 desc[UR36][R2.64], R5 ;  /* 0x0000000502007986 */ /* 0x000fe2000c101124 */
[----:B------:R-:W-:Y:S05]  /*b3b0*/  EXIT ;  /* 0x000000000000794d */ /* 0x000fea0003800000 */
.L_x_14002:
        /* <DEDUP_REMOVED lines=13> */
.L_x_14006:
[----:B------:R-:W-:Y:S01]  /*b490*/  IMAD.MOV.U32 R0, RZ, RZ, 0x7f ;  /* 0x0000007fff007424 */ /* 0x000fe200078e00ff */
[----:B------:R-:W-:-:S04]  /*b4a0*/  ISETP.GT.U32.AND P0, PT, R4, 0x7f800000, PT ;  /* 0x7f8000000400780c */ /* 0x000fc80003f04070 */
[----:B------:R-:W-:-:S09]  /*b4b0*/  SEL R0, R0, 0x7c, P0 ;  /* 0x0000007c00007807 */ /* 0x000fd20000000000 */
.L_x_14007:
[----:B------:R-:W-:Y:S05]  /*b4c0*/  BSYNC B0 ;  /* 0x0000000000007941 */ /* 0x000fea0003800000 */
.L_x_14005:
[----:B------:R-:W-:-:S04]  /*b4d0*/  LOP3.LUT R4, R5, 0x80000000, RZ, 0xc0, !PT ;  /* 0x8000000005047812 */ /* 0x000fc800078ec0ff */
[----:B------:R-:W-:-:S04]  /*b4e0*/  SHF.R.U32.HI R5, RZ, 0x18, R4 ;  /* 0x00000018ff057819 */ /* 0x000fc80000011604 */
[----:B------:R-:W-:-:S05]  /*b4f0*/  LOP3.LUT R5, R0, R5, RZ, 0xfc, !PT ;  /* 0x0000000500057212 */ /* 0x000fca00078efcff */
[----:B------:R-:W-:Y:S01]  /*b500*/  STG.E.U8 desc[UR36][R2.64], R5 ;  /* 0x0000000502007986 */ /* 0x000fe2000c101124 */
[----:B------:R-:W-:Y:S05]  /*b510*/  EXIT ;  /* 0x000000000000794d */ /* 0x000fea0003800000 */
.L_x_14001:
[----:B------:R-:W0:Y:S02]  /*b520*/  I2F.S16 R0, R16 ;  /* 0x0000001000007306 */ /* 0x000e240000101400 */
[----:B0-----:R-:W-:-:S05]  /*b530*/  F2FP.BF16.F32.PACK_AB R0, RZ, R0 ;  /* 0x00000000ff00723e */ /* 0x001fca00000010ff */
[----:B------:R-:W-:Y:S01]  /*b540*/  STG.E.U16 desc[UR36][R2.64], R0 ;  /* 0x0000000002007986 */ /* 0x000fe2000c101524 */
[----:B------:R-:W-:Y:S05]  /*b550*/  EXIT ;  /* 0x000000000000794d */ /* 0x000fea0003800000 */
.L_x_13998:
        /* <DEDUP_REMOVED lines=10> */
.L_x_14010:
        /* <DEDUP_REMOVED lines=17> */
.L_x_14013:
[----:B------:R-:W-:-:S04]  /*b710*/  LOP3.LUT R0, R7, 0x80000000, RZ, 0xc0, !PT ;  /* 0x8000000007007812 */ /* 0x000fc800078ec0ff */
[----:B------:R-:W-:-:S04]  /*b720*/  SHF.R.U32.HI R5, RZ, 0x18, R0 ;  /* 0x00000018ff057819 */ /* 0x000fc80000011600 */
[----:B------:R-:W-:-:S04]  /*b730*/  LOP3.LUT R4, R4, R5, RZ, 0xfc, !PT ;  /* 0x0000000504047212 */ /* 0x000fc800078efcff */
[----:B------:R-:W-:-:S07]  /*b740*/  PRMT R0, R4, 0x7610, R0 ;  /* 0x0000761004007816 */ /* 0x000fce0000000000 */
.L_x_14012:
[----:B------:R-:W-:Y:S05]  /*b750*/  BSYNC B0 ;  /* 0x0000000000007941 */ /* 0x000fea0003800000 */
.L_x_14011:
[----:B------:R-:W-:Y:S01]  /*b760*/  STG.E.U8 desc[UR36][R2.64], R0 ;  /* 0x0000000002007986 */ /* 0x000fe2000c101124 */
[----:B------:R-:W-:Y:S05]  /*b770*/  EXIT ;  /* 0x000000000000794d */ /* 0x000fea0003800000 */
.L_x_14009:
        /* <DEDUP_REMOVED lines=17> */
.L_x_14016:
[----:B------:R-:W-:-:S04]  /*b890*/  LOP3.LUT R0, R7, 0x80000000, RZ, 0xc0, !PT ;  /* 0x8000000007007812 */ /* 0x000fc800078ec0ff */
[----:B------:R-:W-:-:S04]  /*b8a0*/  SHF.R.U32.HI R5, RZ, 0x18, R0 ;  /* 0x00000018ff057819 */ /* 0x000fc80000011600 */
[----:B------:R-:W-:-:S04]  /*b8b0*/  LOP3.LUT R4, R4, R5, RZ, 0xfc, !PT ;  /* 0x0000000504047212 */ /* 0x000fc800078efcff */
[----:B------:R-:W-:-:S07]  /*b8c0*/  PRMT R0, R4, 0x7610, R0 ;  /* 0x0000761004007816 */ /* 0x000fce0000000000 */
.L_x_14015:
[----:B------:R-:W-:Y:S05]  /*b8d0*/  BSYNC B0 ;  /* 0x0000000000007941 */ /* 0x000fea0003800000 */
.L_x_14014:
[----:B------:R-:W-:Y:S01]  /*b8e0*/  STG.E.U8 desc[UR36][R2.64], R0 ;  /* 0x0000000002007986 */ /* 0x000fe2000c101124 */
[----:B------:R-:W-:Y:S05]  /*b8f0*/  EXIT ;  /* 0x000000000000794d */ /* 0x000fea0003800000 */
.L_x_14008:
        /* <DEDUP_REMOVED lines=22> */
.L_x_13991:
        /* <DEDUP_REMOVED lines=16> */
.L_x_14019:
[----:B------:R-:W-:Y:S05]  /*bb60*/  EXIT ;  /* 0x000000000000794d */ /* 0x000fea0003800000 */
.L_x_14018:
[----:B------:R-:W-:-:S04]  /*bb70*/  PRMT R4, R16, 0x9910, RZ ;  /* 0x0000991010047816 */ /* 0x000fc800000000ff */
[----:B------:R-:W-:-:S05]  /*bb80*/  SHF.R.S32.HI R5, RZ, 0x1f, R4 ;  /* 0x0000001fff057819 */ /* 0x000fca0000011404 */
[----:B------:R-:W-:Y:S01]  /*bb90*/  STG.E.64 desc[UR36][R2.64], R4 ;  /* 0x0000000402007986 */ /* 0x000fe2000c101b24 */
[----:B------:R-:W-:Y:S05]  /*bba0*/  EXIT ;  /* 0x000000000000794d */ /* 0x000fea0003800000 */
.L_x_14017:
[----:B------:R-:W-:-:S05]  /*bbb0*/  PRMT R5, R16, 0x9910, RZ ;  /* 0x0000991010057816 */ /* 0x000fca00000000ff */
[----:B------:R-:W-:Y:S01]  /*bbc0*/  STG.E desc[UR36][R2.64], R5 ;  /* 0x0000000502007986 */ /* 0x000fe2000c101924 */
[----:B------:R-:W-:Y:S05]  /*bbd0*/  EXIT ;  /* 0x000000000000794d */ /* 0x000fea0003800000 */
.L_x_14020:
        /* <DEDUP_REMOVED lines=10> */
.L_x_24176:


//--------------------- .text._ZN2at6native18elementwise_kernelILi128ELi4EZNS0_22gpu_kernel_impl_nocastIZZZNS0_54_GLOBAL__N__d8c5977b_16_LinearAlgebra_cu_7dd49032_297216addr_kernel_cudaERNS_14TensorIteratorERKN3c106ScalarES9_ENKUlvE_clEvENKUlvE3_clEvEUlsssE_EEvRNS_18TensorIteratorBaseERKT_EUliE_EEviT1_ --------------------------
	.section	.text._ZN2at6native18elementwise_kernelILi128ELi4EZNS0_22gpu_kernel_impl_nocastIZZZNS0_54_GLOBAL__N__d8c5977b_16_LinearAlgebra_cu_7dd49032_297216addr_kernel_cudaERNS_14TensorIteratorERKN3c106ScalarES9_ENKUlvE_clEvENKUlvE3_clEvEUlsssE_EEvRNS_18TensorIteratorBaseERKT_EUliE_EEviT1_,"ax",@progbits
	.align	128
        .global         _ZN2at6native18elementwise_kernelILi128ELi4EZNS0_22gpu_kernel_impl_nocastIZZZNS0_54_GLOBAL__N__d8c5977b_16_LinearAlgebra_cu_7dd49032_297216addr_kernel_cudaERNS_14TensorIteratorERKN3c106ScalarES9_ENKUlvE_clEvENKUlvE3_clEvEUlsssE_EEvRNS_18TensorIteratorBaseERKT_EUliE_EEviT1_
        .type           _ZN2at6native18elementwise_kernelILi128ELi4EZNS0_22gpu_kernel_impl_nocastIZZZNS0_54_GLOBAL__N__d8c5977b_16_LinearAlgebra_cu_7dd49032_297216addr_kernel_cudaERNS_14TensorIteratorERKN3c106ScalarES9_ENKUlvE_clEvENKUlvE3_clEvEUlsssE_EEvRNS_18TensorIteratorBaseERKT_EUliE_EEviT1_,@function
        .size           _ZN2at6native18elementwise_kernelILi128ELi4EZNS0_22gpu_kernel_impl_nocastIZZZNS0_54_GLOBAL__N__d8c5977b_16_LinearAlgebra_cu_7dd49032_297216addr_kernel_cudaERNS_14TensorIteratorERKN3c106ScalarES9_ENKUlvE_clEvENKUlvE3_clEvEUlsssE_EEvRNS_18TensorIteratorBaseERKT_EUliE_EEviT1_,(.L_x_24177 - _ZN2at6native18elementwise_kernelILi128ELi4EZNS0_22gpu_kernel_impl_nocastIZZZNS0_54_GLOBAL__N__d8c5977b_16_LinearAlgebra_cu_7dd49032_297216addr_kernel_cudaERNS_14TensorIteratorERKN3c106ScalarES9_ENKUlvE_clEvENKUlvE3_clEvEUlsssE_EEvRNS_18TensorIteratorBaseERKT_EUliE_EEviT1_)
        .other          _ZN2at6native18elementwise_kernelILi128ELi4EZNS0_22gpu_kernel_impl_nocastIZZZNS0_54_GLOBAL__N__d8c5977b_16_LinearAlgebra_cu_7dd49032_297216addr_kernel_cudaERNS_14TensorIteratorERKN3c106ScalarES9_ENKUlvE_clEvENKUlvE3_clEvEUlsssE_EEvRNS_18TensorIteratorBaseERKT_EUliE_EEviT1_,@"STO_CUDA_ENTRY STV_DEFAULT"
_ZN2at6native18elementwise_kernelILi128ELi4EZNS0_22gpu_kernel_impl_nocastIZZZNS0_54_GLOBAL__N__d8c5977b_16_LinearAlgebra_cu_7dd49032_297216addr_kernel_cudaERNS_14TensorIteratorERKN3c106ScalarES9_ENKUlvE_clEvENKUlvE3_clEvEUlsssE_EEvRNS_18TensorIteratorBaseERKT_EUliE_EEviT1_:
.text._ZN2at6native18elementwise_kernelILi128ELi4EZNS0_22gpu_kernel_impl_nocastIZZZNS0_54_GLOBAL__N__d8c5977b_16_LinearAlgebra_cu_7dd49032_297216addr_kernel_cudaERNS_14TensorIteratorERKN3c106ScalarES9_ENKUlvE_clEvENKUlvE3_clEvEUlsssE_EEvRNS_18TensorIteratorBaseERKT_EUliE_EEviT1_:
        /* <DEDUP_REMOVED lines=363> */
.L_x_14023:
[----:B------:R-:W-:Y:S01]  /*16b0*/  ULDC.64 UR10, c[0x0][0x4f0] ;  /* 0x00013c00000a7ab9 */ /* 0x000fe20000000a00 */
[----:B------:R-:W-:Y:S01]  /*16c0*/  ULDC.64 UR8, c[0x0][0x4e8] ;  /* 0x00013a0000087ab9 */ /* 0x000fe20000000a00 */
[----:B------:R-:W-:Y:S01]  /*16d0*/  IADD3 R4, P1, R2, UR10, RZ ;  /* 0x0000000a02047c10 */ /* 0x000fe2000ff3e0ff */
[----:B------:R-:W-:Y:S01]  /*16e0*/  ULDC.U16 UR4, c[0x0][0x4f8] ;  /* 0x00013e0000047ab9 */ /* 0x000fe20000000400 */
[----:B------:R-:W-:Y:S02]  /*16f0*/  IADD3 R6, P0, R5, UR8, RZ ;  /* 0x0000000805067c10 */ /* 0x000fe4000ff1e0ff */
[----:B------:R-:W-:Y:S02]  /*1700*/  IADD3.X R5, RZ, UR11, RZ, P1, !PT ;  /* 0x0000000bff057c10 */ /* 0x000fe40008ffe4ff */
[----:B------:R-:W-:Y:S01]  /*1710*/  IADD3.X R7, RZ, UR9, RZ, P0, !PT ;  /* 0x00000009ff077c10 */ /* 0x000fe200087fe4ff */
[----:B------:R-:W-:Y:S02]  /*1720*/  UPRMT UR4, UR4, 0x9910, URZ ;  /* 0x0000991004047896 */ /* 0x000fe4000800003f */
[----:B------:R-:W2:Y:S01]  /*1730*/  LDG.E.U16 R4, desc[UR6][R4.64] ;  /* 0x0000000604047981 */ /* 0x000ea2000c1e1500 */
[----:B------:R-:W-:-:S03]  /*1740*/  ULDC.64 UR8, c[0x0][0x4d8] ;  /* 0x0001360000087ab9 */ /* 0x000fc60000000a00 */
[----:B------:R-:W3:Y:S01]  /*1750*/  LDG.E.U16 R6, desc[UR6][R6.64] ;  /* 0x0000000606067981 */ /* 0x000ee2000c1e1500 */
[----:B------:R-:W-:Y:S02]  /*1760*/  IADD3 R3, R3, 0x80, RZ ;  /* 0x0000008003037810 */ /* 0x000fe40007ffe0ff */
[----:B--2---:R-:W-:Y:S02]  /*1770*/  PRMT R9, R4, 0x9910, RZ ;  /* 0x0000991004097816 */ /* 0x004fe400000000ff */
[----:B------:R-:W-:Y:S02]  /*1780*/  IADD3 R4, P0, R0, UR8, RZ ;  /* 0x0000000800047c10 */ /* 0x000fe4000ff1e0ff */
[----:B---3--:R-:W-:Y:S02]  /*1790*/  PRMT R2, R6, 0x9910, RZ ;  /* 0x0000991006027816 */ /* 0x008fe400000000ff */
[----:B------:R-:W-:-:S03]  /*17a0*/  IADD3.X R5, RZ, UR9, RZ, P0, !PT ;  /* 0x00000009ff057c10 */ /* 0x000fc600087fe4ff */
[----:B------:R-:W-:-:S05]  /*17b0*/  IMAD R2, R2, R9, RZ ;  /* 0x0000000902027224 */ /* 0x000fca00078e02ff */
[----:B------:R-:W-:-:S04]  /*17c0*/  PRMT R2, R2, 0x9910, RZ ;  /* 0x0000991002027816 */ /* 0x000fc800000000ff */
[----:B------:R-:W-:-:S05]  /*17d0*/  MOV R7, R2 ;  /* 0x0000000200077202 */ /* 0x000fca0000000f00 */
[----:B------:R-:W-:-:S05]  /*17e0*/  IMAD R7, R7, UR4, RZ ;  /* 0x0000000407077c24 */ /* 0x000fca000f8e02ff */
[----:B------:R0:W-:Y:S02]  /*17f0*/  STG.E.U16 desc[UR6][R4.64], R7 ;  /* 0x0000000704007986 */ /* 0x0001e4000c101506 */
.L_x_14022:
[----:B------:R-:W-:Y:S05]  /*1800*/  BSYNC B0 ;  /* 0x0000000000007941 */ /* 0x000fea0003800000 */
.L_x_14021:
        /* <DEDUP_REMOVED lines=356> */
.L_x_14026:
        /* <DEDUP_REMOVED lines=15> */
[----:B------:R-:W-:Y:S02]  /*2f40*/  IADD3.X R5, RZ, UR9, RZ, P0, !PT ;  /* 0x00000009ff057c10 */ /* 0x000fe400087fe4ff */
[----:B------:R-:W-:Y:S01]  /*2f50*/  ISETP.GE.AND P0, PT, R3, UR5, PT ;  /* 0x0000000503007c0c */ /* 0x000fe2000bf06270 */
[----:B------:R-:W-:-:S05]  /*2f60*/  IMAD R2, R2, R9, RZ ;  /* 0x0000000902027224 */ /* 0x000fca00078e02ff */
[----:B------:R-:W-:-:S04]  /*2f70*/  PRMT R2, R2, 0x9910, RZ ;  /* 0x0000991002027816 */ /* 0x000fc800000000ff */
[----:B------:R-:W-:-:S05]  /*2f80*/  MOV R7, R2 ;  /* 0x0000000200077202 */ /* 0x000fca0000000f00 */
[----:B------:R-:W-:-:S05]  /*2f90*/  IMAD R7, R7, UR4, RZ ;  /* 0x0000000407077c24 */ /* 0x000fca000f8e02ff */
        /* <DEDUP_REMOVED lines=355> */
.L_x_14027:
        /* <DEDUP_REMOVED lines=21> */
.L_x_14025:
[----:B------:R-:W-:Y:S05]  /*4720*/  BSYNC B0 ;  /* 0x0000000000007941 */ /* 0x000fea0003800000 */
.L_x_14024:
        /* <DEDUP_REMOVED lines=355> */
.L_x_14028:
        /* <DEDUP_REMOVED lines=11> */
[----:B--2---:R-:W-:Y:S02]  /*5e10*/  PRMT R6, R4, 0x9910, RZ ;  /* 0x0000991004067816 */ /* 0x004fe400000000ff */
[----:B------:R-:W-:Y:S02]  /*5e20*/  IADD3 R4, P0, R0, UR8, RZ ;  /* 0x0000000800047c10 */ /* 0x000fe4000ff1e0ff */
[----:B---3--:R-:W-:Y:S02]  /*5e30*/  PRMT R7, R2, 0x9910, RZ ;  /* 0x0000991002077816 */ /* 0x008fe400000000ff */
[----:B------:R-:W-:-:S03]  /*5e40*/  IADD3.X R5, RZ, UR9, RZ, P0, !PT ;  /* 0x00000009ff057c10 */ /* 0x000fc600087fe4ff */
[----:B------:R-:W-:-:S05]  /*5e50*/  IMAD R6, R6, R7, RZ ;  /* 0x0000000706067224 */ /* 0x000fca00078e02ff */
[----:B------:R-:W-:-:S05]  /*5e60*/  PRMT R3, R6, 0x9910, RZ ;  /* 0x0000991006037816 */ /* 0x000fca00000000ff */
[----:B------:R-:W-:-:S05]  /*5e70*/  IMAD R3, R3, UR4, RZ ;  /* 0x0000000403037c24 */ /* 0x000fca000f8e02ff */
[----:B------:R-:W-:Y:S01]  /*5e80*/  STG.E.U16 desc[UR6][R4.64], R3 ;  /* 0x0000000304007986 */ /* 0x000fe2000c101506 */
[----:B------:R-:W-:Y:S05]  /*5e90*/  EXIT ;  /* 0x000000000000794d */ /* 0x000fea0003800000 */
.L_x_14029:
        /* <DEDUP_REMOVED lines=14> */
.L_x_24177:


//--------------------- .text._ZN2at6native27unrolled_elementwise_kernelIZZZNS0_54_GLOBAL__N__d8c5977b_16_LinearAlgebra_cu_7dd49032_297216addr_kernel_cudaERNS_14TensorIteratorERKN3c106ScalarES8_ENKUlvE_clEvENKUlvE3_clEvEUlsssE_St5arrayIPcLm4EELi4E23TrivialOffsetCalculatorILi3EjESF_ILi1EjENS0_6memory15LoadWithoutCastENSI_16StoreWithoutCastEEEviT_T0_T2_T3_T4_T5_ --------------------------
	.section	.text._ZN2at6native27unrolled_elementwise_kernelIZZZNS0_54_GLOBAL__N__d8c5977b_16_LinearAlgebra_cu_7dd49032_297216addr_kernel_cudaERNS_14TensorIteratorERKN3c106ScalarES8_ENKUlvE_clEvENKUlvE3_clEvEUlsssE_St5arrayIPcLm4EELi4E23TrivialOffsetCalculatorILi3EjESF_ILi1EjENS0_6memory15LoadWithoutCastENSI_16StoreWithoutCastEEEviT_T0_T2_T3_T4_T5_,"ax",@progbits
	.align	128
        .global         _ZN2at6native27unrolled_elementwise_kernelIZZZNS0_54_GLOBAL__N__d8c5977b_16_LinearAlgebra_cu_7dd49032_297216addr_kernel_cudaERNS_14TensorIteratorERKN3c106ScalarES8_ENKUlvE_clEvENKUlvE3_clEvEUlsssE_St5arrayIPcLm4EELi4E23TrivialOffsetCalculatorILi3EjESF_ILi1EjENS0_6memory15LoadWithoutCastENSI_16StoreWithoutCastEEEviT_T0_T2_T3_T4_T5_
        .type           _ZN2at6native27unrolled_elementwise_kernelIZZZNS0_54_GLOBAL__N__d8c5977b_16_LinearAlgebra_cu_7dd49032_297216addr_kernel_cudaERNS_14TensorIteratorERKN3c106ScalarES8_ENKUlvE_clEvENKUlvE3_clEvEUlsssE_St5arrayIPcLm4EELi4E23TrivialOffsetCalculatorILi3EjESF_ILi1EjENS0_6memory15LoadWithoutCastENSI_16StoreWithoutCastEEEviT_T0_T2_T3_T4_T5_,@function
        .size           _ZN2at6native27unrolled_elementwise_kernelIZZZNS0_54_GLOBAL__N__d8c5977b_16_LinearAlgebra_cu_7dd49032_297216addr_kernel_cudaERNS_14TensorIteratorERKN3c106ScalarES8_ENKUlvE_clEvENKUlvE3_clEvEUlsssE_St5arrayIPcLm4EELi4E23TrivialOffsetCalculatorILi3EjESF_ILi1EjENS0_6memory15LoadWithoutCastENSI_16StoreWithoutCastEEEviT_T0_T2_T3_T4_T5_,(.L_x_24178 - _ZN2at6native27unrolled_elementwise_kernelIZZZNS0_54_GLOBAL__N__d8c5977b_16_LinearAlgebra_cu_7dd49032_297216addr_kernel_cudaERNS_14TensorIteratorERKN3c106ScalarES8_ENKUlvE_clEvENKUlvE3_clEvEUlsssE_St5arrayIPcLm4EELi4E23TrivialOffsetCalculatorILi3EjESF_ILi1EjENS0_6memory15LoadWithoutCastENSI_16StoreWithoutCastEEEviT_T0_T2_T3_T4_T5_)
        .other          _ZN2at6native27unrolled_elementwise_kernelIZZZNS0_54_GLOBAL__N__d8c5977b_16_LinearAlgebra_cu_7dd49032_297216addr_kernel_cudaERNS_14TensorIteratorERKN3c106ScalarES8_ENKUlvE_clEvENKUlvE3_clEvEUlsssE_St5arrayIPcLm4EELi4E23TrivialOffsetCalculatorILi3EjESF_ILi1EjENS0_6memory15LoadWithoutCastENSI_16StoreWithoutCastEEEviT_T0_T2_T3_T4_T5_,@"STO_CUDA_ENTRY STV_DEFAULT"
_ZN2at6native27unrolled_elementwise_kernelIZZZNS0_54_GLOBAL__N__d8c5977b_16_LinearAlgebra_cu_7dd49032_297216addr_kernel_cudaERNS_14TensorIteratorERKN3c106ScalarES8_ENKUlvE_clEvENKUlvE3_clEvEUlsssE_St5arrayIPcLm4EELi4E23TrivialOffsetCalculatorILi3EjESF_ILi1EjENS0_6memory15LoadWithoutCastENSI_16StoreWithoutCastEEEviT_T0_T2_T3_T4_T5_:
.text._ZN2at6native27unrolled_elementwise_kernelIZZZNS0_54_GLOBAL__N__d8c5977b_16_LinearAlgebra_cu_7dd49032_297216addr_kernel_cudaERNS_14TensorIteratorERKN3c106ScalarES8_ENKUlvE_clEvENKUlvE3_clEvEUlsssE_St5arrayIPcLm4EELi4E23TrivialOffsetCalculatorILi3EjESF_ILi1EjENS0_6memory15LoadWithoutCastENSI_16StoreWithoutCastEEEviT_T0_T2_T3_T4_T5_:
[----:B------:R-:W-:Y:S01]  /*0000*/  LDC R1, c[0x0][0x28] ;  /* 0x00000a00ff017b82 */ /* 0x000fe20000000800 */
[----:B------:R-:W0:Y:S07]  /*0010*/  S2R R12, SR_CTAID.X ;  /* 0x00000000000c7919 */ /* 0x000e2e0000002500 */
[----:B------:R-:W0:Y:S01]  /*0020*/  LDC R3, c[0x0][0x210] ;  /* 0x00008400ff037b82 */ /* 0x000e220000000800 */
[----:B------:R-:W-:Y:S01]  /*0030*/  PRMT R14, RZ, 0x7610, R14 ;  /* 0x00007610ff0e7816 */ /* 0x000fe2000000000e */
[----:B------:R-:W-:Y:S01]  /*0040*/  ULDC.64 UR6, c[0x0][0x208] ;  /* 0x0000820000067ab9 */ /* 0x000fe20000000a00 */
[----:B------:R-:W1:Y:S01]  /*0050*/  S2R R13, SR_TID.X ;  /* 0x00000000000d7919 */ /* 0x000e620000002100 */
[----:B------:R-:W-:Y:S01]  /*0060*/  PRMT R16, RZ, 0x7610, R16 ;  /* 0x00007610ff107816 */ /* 0x000fe20000000010 */
[----:B------:R-:W-:Y:S01]  /*0070*/  ULDC.U16 UR4, c[0x0][0x218] ;  /* 0x0000860000047ab9 */ /* 0x000fe20000000400 */
        /* <DEDUP_REMOVED lines=8> */
[----:B------:R-:W-:Y:S01]  /*0100*/  @!P1 IMAD R17, R12, 0x200, R21 ;  /* 0x000002000c119824 */ /* 0x000fe200078e0215 */
[----:B------:R-:W2:Y:S01]  /*0110*/  @!P1 LDC.64 R10, c[0x0][0x238] ;  /* 0x00008e00ff0a9b82 */ /* 0x000ea20000000a00 */
[----:B------:R-:W-:-:S05]  /*0120*/  @!P1 VIADD R21, R21, 0x80 ;  /* 0x0000008015159836 */ /* 0x000fca0000000000 */
[-C--:B------:R-:W-:Y:S01]  /*0130*/  ISETP.GE.AND P3, PT, R21, R0.reuse, PT ;  /* 0x000000001500720c */ /* 0x080fe20003f66270 */
[----:B0-----:R-:W-:Y:S01]  /*0140*/  @!P0 IMAD.WIDE.U32 R22, R25, 0x2, R22 ;  /* 0x0000000219168825 */ /* 0x001fe200078e0016 */
[----:B------:R-:W0:Y:S04]  /*0150*/  @!P1 LDC.64 R2, c[0x0][0x240] ;  /* 0x00009000ff029b82 */ /* 0x000e280000000a00 */
[----:B------:R0:W3:Y:S07]  /*0160*/  @!P0 LDG.E.U16 R14, desc[UR6][R22.64] ;  /* 0x00000006160e8981 */ /* 0x0000ee000c1e1500 */
[----:B------:R-:W-:Y:S01]  /*0170*/  @!P3 LEA R19, R12, R21, 0x9 ;  /* 0x000000150c13b211 */ /* 0x000fe200078e48ff */
[----:B------:R-:W-:Y:S01]  /*0180*/  @!P3 VIADD R21, R21, 0x80 ;  /* 0x000000801515b836 */ /* 0x000fe20000000000 */
[----:B------:R-:W4:Y:S04]  /*0190*/  @!P3 LDC.64 R8, c[0x0][0x238] ;  /* 0x00008e00ff08bb82 */ /* 0x000f280000000a00 */
[----:B------:R-:W-:Y:S01]  /*01a0*/  ISETP.GE.AND P2, PT, R21, R0, PT ;  /* 0x000000001500720c */ /* 0x000fe20003f46270 */
[----:B-1----:R-:W-:-:S03]  /*01b0*/  @!P0 IMAD.WIDE.U32 R24, R25, 0x2, R6 ;  /* 0x0000000219188825 */ /* 0x002fc600078e0006 */
[----:B------:R-:W1:Y:S02]  /*01c0*/  @!P3 LDC.64 R4, c[0x0][0x240] ;  /* 0x00009000ff04bb82 */ /* 0x000e640000000a00 */
[----:B------:R-:W3:Y:S07]  /*01d0*/  @!P0 LDG.E.U16 R16, desc[UR6][R24.64] ;  /* 0x0000000618108981 */ /* 0x000eee000c1e1500 */
[----:B------:R-:W1:Y:S01]  /*01e0*/  @!P2 LDC.64 R6, c[0x0][0x238] ;  /* 0x00008e00ff06ab82 */ /* 0x000e620000000a00 */
[----:B------:R-:W-:Y:S01]  /*01f0*/  PRMT R15, RZ, 0x7610, R15 ;  /* 0x00007610ff0f7816 */ /* 0x000fe2000000000f */
[----:B--2---:R-:W-:Y:S01]  /*0200*/  @!P1 IMAD.WIDE.U32 R10, R17, 0x2, R10 ;  /* 0x00000002110a9825 */ /* 0x004fe200078e000a */
[----:B------:R-:W-:-:S03]  /*0210*/  PRMT R18, RZ, 0x7610, R18 ;  /* 0x00007610ff127816 */ /* 0x000fc60000000012 */
[----:B----4-:R-:W-:Y:S01]  /*0220*/  @!P3 IMAD.WIDE.U32 R8, R19, 0x2, R8 ;  /* 0x000000021308b825 */ /* 0x010fe200078e0008 */
[----:B------:R2:W4:Y:S03]  /*0230*/  @!P1 LDG.E.U16 R15, desc[UR6][R10.64] ;  /* 0x000000060a0f9981 */ /* 0x000526000c1e1500 */
[----:B0-----:R-:W-:Y:S01]  /*0240*/  @!P1 IMAD.WIDE.U32 R22, R17, 0x2, R2 ;  /* 0x0000000211169825 */ /* 0x001fe200078e0002 */
[----:B------:R-:W-:Y:S01]  /*0250*/  PRMT R2, RZ, 0x7610, R2 ;  /* 0x00007610ff027816 */ /* 0x000fe20000000002 */
[----:B------:R-:W4:Y:S02]  /*0260*/  @!P3 LDG.E.U16 R18, desc[UR6][R8.64] ;  /* 0x000000060812b981 */ /* 0x000f24000c1e1500 */
[----:B------:R-:W-:Y:S02]  /*0270*/  @!P2 IMAD R3, R12, 0x200, R21 ;  /* 0x000002000c03a824 */ /* 0x000fe400078e0215 */
[----:B-1----:R-:W-:Y:S01]  /*0280*/  @!P3 IMAD.WIDE.U32 R4, R19, 0x2, R4 ;  /* 0x000000021304b825 */ /* 0x002fe200078e0004 */
[----:B------:R-:W-:Y:S01]  /*0290*/  PRMT R19, RZ, 0x7610, R19 ;  /* 0x00007610ff137816 */ /* 0x000fe20000000013 */
[----:B------:R-:W4:Y:S01]  /*02a0*/  @!P1 LDG.E.U16 R2, desc[UR6][R22.64] ;  /* 0x0000000616029981 */ /* 0x000f22000c1e1500 */
[----:B------:R-:W-:Y:S01]  /*02b0*/  PRMT R17, RZ, 0x7610, R17 ;  /* 0x00007610ff117816 */ /* 0x000fe20000000011 */
[----:B--2---:R-:W0:Y:S01]  /*02c0*/  @!P2 LDC.64 R10, c[0x0][0x240] ;  /* 0x00009000ff0aab82 */ /* 0x004e220000000a00 */
[----:B------:R-:W-:-:S02]  /*02d0*/  @!P2 IMAD.WIDE.U32 R6, R3, 0x2, R6 ;  /* 0x000000020306a825 */ /* 0x000fc400078e0006 */
[----:B------:R1:W2:Y:S04]  /*02e0*/  @!P3 LDG.E.U16 R19, desc[UR6][R4.64] ;  /* 0x000000060413b981 */ /* 0x0002a8000c1e1500 */
[----:B------:R0:W2:Y:S01]  /*02f0*/  @!P2 LDG.E.U16 R17, desc[UR6][R6.64] ;  /* 0x000000060611a981 */ /* 0x0000a2000c1e1500 */
[----:B------:R-:W-:Y:S01]  /*0300*/  UPRMT UR4, UR4, 0x9910, URZ ;  /* 0x0000991004047896 */ /* 0x000fe2000800003f */
[----:B-1----:R-:W1:Y:S01]  /*0310*/  @!P0 LDC.64 R4, c[0x0][0x228] ;  /* 0x00008a00ff048b82 */ /* 0x002e620000000a00 */
[----:B0-----:R-:W-:Y:S01]  /*0320*/  @!P2 IMAD.WIDE.U32 R8, R3, 0x2, R10 ;  /* 0x000000020308a825 */ /* 0x001fe200078e000a */
[----:B------:R-:W-:Y:S02]  /*0330*/  PRMT R3, RZ, 0x7610, R3 ;  /* 0x00007610ff037816 */ /* 0x000fe40000000003 */
[----:B------:R-:W-:-:S04]  /*0340*/  IADD3 R6, R13, 0x80, RZ ;  /* 0x000000800d067810 */ /* 0x000fc80007ffe0ff */
[----:B------:R0:W5:Y:S01]  /*0350*/  @!P2 LDG.E.U16 R3, desc[UR6][R8.64] ;  /* 0x000000060803a981 */ /* 0x000162000c1e1500 */
[----:B------:R-:W-:Y:S02]  /*0360*/  IMAD.MOV.U32 R7, RZ, RZ, R13 ;  /* 0x000000ffff077224 */ /* 0x000fe400078e000d */
[----:B------:R-:W-:-:S05]  /*0370*/  @!P0 IMAD.MOV.U32 R7, RZ, RZ, R6 ;  /* 0x000000ffff078224 */ /* 0x000fca00078e0006 */
[----:B------:R-:W-:Y:S01]  /*0380*/  ISETP.GE.AND P1, PT, R7, R0, PT ;  /* 0x000000000700720c */ /* 0x000fe20003f26270 */
[----:B------:R-:W-:Y:S01]  /*0390*/  BSSY B0, `(.L_x_14030) ;  /* 0x0000023000007945 */ /* 0x000fe20003800000 */
[----:B---3--:R-:W-:-:S05]  /*03a0*/  PRMT R10, R14, 0x9910, RZ ;  /* 0x000099100e0a7816 */ /* 0x008fca00000000ff */
[----:B------:R-:W-:-:S05]  /*03b0*/  IMAD R10, R10, UR4, RZ ;  /* 0x000000040a0a7c24 */ /* 0x000fca000f8e02ff */
[----:B0-----:R-:W-:Y:S02]  /*03c0*/  PRMT R9, R10, 0x9910, RZ ;  /* 0x000099100a097816 */ /* 0x001fe400000000ff */
[----:B------:R-:W-:-:S05]  /*03d0*/  PRMT R8, R16, 0x9910, RZ ;  /* 0x0000991010087816 */ /* 0x000fca00000000ff */
[----:B------:R-:W-:Y:S01]  /*03e0*/  IMAD R6, R8, R9, RZ ;  /* 0x0000000908067224 */ /* 0x000fe200078e02ff */
[----:B------:R-:W-:-:S05]  /*03f0*/  @!P0 LEA R9, R12, R13, 0x9 ;  /* 0x0000000d0c098211 */ /* 0x000fca00078e48ff */
[----:B-1----:R-:W-:Y:S01]  /*0400*/  @!P0 IMAD.WIDE.U32 R4, R9, 0x2, R4 ;  /* 0x0000000209048825 */ /* 0x002fe200078e0004 */
[----:B----4-:R-:W-:-:S04]  /*0410*/  PRMT R10, R15, 0x9910, RZ ;  /* 0x000099100f0a7816 */ /* 0x010fc800000000ff */
[----:B------:R0:W-:Y:S01]  /*0420*/  @!P0 STG.E.U16 desc[UR6][R4.64], R6 ;  /* 0x0000000604008986 */ /* 0x0001e2000c101506 */
[----:B------:R-:W-:Y:S01]  /*0430*/  PRMT R11, R18, 0x9910, RZ ;  /* 0x00009910120b7816 */ /* 0x000fe200000000ff */
[----:B------:R-:W-:Y:S01]  /*0440*/  IMAD R8, R10, UR4, RZ ;  /* 0x000000040a087c24 */ /* 0x000fe2000f8e02ff */
[----:B------:R-:W-:-:S03]  /*0450*/  PRMT R10, R2, 0x9910, RZ ;  /* 0x00009910020a7816 */ /* 0x000fc600000000ff */
[----:B------:R-:W-:Y:S01]  /*0460*/  IMAD R2, R11, UR4, RZ ;  /* 0x000000040b027c24 */ /* 0x000fe2000f8e02ff */
[----:B--2---:R-:W-:-:S04]  /*0470*/  PRMT R19, R19, 0x9910, RZ ;  /* 0x0000991013137816 */ /* 0x004fc800000000ff */
[----:B------:R-:W-:Y:S02]  /*0480*/  PRMT R13, R2, 0x9910, RZ ;  /* 0x00009910020d7816 */ /* 0x000fe400000000ff */
[----:B------:R-:W-:Y:S02]  /*0490*/  PRMT R17, R17, 0x9910, RZ ;  /* 0x0000991011117816 */ /* 0x000fe400000000ff */
[----:B------:R-:W-:-:S03]  /*04a0*/  MOV R2, R19 ;  /* 0x0000001300027202 */ /* 0x000fc60000000f00 */
[----:B------:R-:W-:Y:S01]  /*04b0*/  IMAD.MOV.U32 R9, RZ, RZ, R17 ;  /* 0x000000ffff097224 */ /* 0x000fe200078e0011 */
[----:B------:R-:W-:Y:S01]  /*04c0*/  PRMT R11, R8, 0x9910, RZ ;  /* 0x00009910080b7816 */ /* 0x000fe200000000ff */
[----:B------:R-:W-:Y:S02]  /*04d0*/  IMAD.MOV.U32 R8, RZ, RZ, R10 ;  /* 0x000000ffff087224 */ /* 0x000fe400078e000a */
[----:B------:R-:W-:Y:S02]  /*04e0*/  IMAD R13, R2, R13, RZ ;  /* 0x0000000d020d7224 */ /* 0x000fe400078e02ff */
[----:B------:R-:W-:Y:S02]  /*04f0*/  IMAD R2, R9, UR4, RZ ;  /* 0x0000000409027c24 */ /* 0x000fe4000f8e02ff */
[----:B------:R-:W-:Y:S01]  /*0500*/  IMAD R11, R8, R11, RZ ;  /* 0x0000000b080b7224 */ /* 0x000fe200078e02ff */
[----:B0-----:R-:W-:Y:S06]  /*0510*/  @P1 BRA `(.L_x_14031) ;  /* 0x0000000000281947 */ /* 0x001fec0003800000 */
[----:B------:R-:W0:Y:S01]  /*0520*/  LDC.64 R8, c[0x0][0x228] ;  /* 0x00008a00ff087b82 */ /* 0x000e220000000a00 */
[----:B------:R-:W-:Y:S01]  /*0530*/  LEA R5, R12, R7, 0x9 ;  /* 0x000000070c057211 */ /* 0x000fe200078e48ff */
[----:B------:R-:W-:-:S05]  /*0540*/  VIADD R7, R7, 0x80 ;  /* 0x0000008007077836 */ /* 0x000fca0000000000 */
[----:B------:R-:W-:-:S13]  /*0550*/  ISETP.GE.AND P0, PT, R7, R0, PT ;  /* 0x000000000700720c */ /* 0x000fda0003f06270 */
[----:B------:R-:W-:Y:S01]  /*0560*/  @!P0 LEA R15, R12, R7, 0x9 ;  /* 0x000000070c0f8211 */ /* 0x000fe200078e48ff */
[----:B------:R-:W-:Y:S02]  /*0570*/  @!P0 VIADD R7, R7, 0x80 ;  /* 0x0000008007078836 */ /* 0x000fe40000000000 */
[----:B0-----:R-:W-:-:S04]  /*0580*/  IMAD.WIDE.U32 R4, R5, 0x2, R8 ;  /* 0x0000000205047825 */ /* 0x001fc800078e0008 */
[----:B------:R-:W-:Y:S01]  /*0590*/  @!P0 IMAD.WIDE.U32 R8, R15, 0x2, R8 ;  /* 0x000000020f088825 */ /* 0x000fe200078e0008 */
[----:B------:R0:W-:Y:S04]  /*05a0*/  STG.E.U16 desc[UR6][R4.64], R11 ;  /* 0x0000000b04007986 */ /* 0x0001e8000c101506 */
[----:B------:R0:W-:Y:S02]  /*05b0*/  @!P0 STG.E.U16 desc[UR6][R8.64], R13 ;  /* 0x0000000d08008986 */ /* 0x0001e4000c101506 */
.L_x_14031:
[----:B------:R-:W-:Y:S05]  /*05c0*/  BSYNC B0 ;  /* 0x0000000000007941 */ /* 0x000fea0003800000 */
.L_x_14030:
[----:B------:R-:W-:-:S13]  /*05d0*/  ISETP.GE.AND P0, PT, R7, R0, PT ;  /* 0x000000000700720c */ /* 0x000fda0003f06270 */
[----:B------:R-:W-:Y:S05]  /*05e0*/  @P0 EXIT ;  /* 0x000000000000094d */ /* 0x000fea0003800000 */
[----:B0-----:R-:W0:Y:S01]  /*05f0*/  LDC.64 R4, c[0x0][0x228] ;  /* 0x00008a00ff047b82 */ /* 0x001e220000000a00 */
[----:B-----5:R-:W-:Y:S02]  /*0600*/  PRMT R0, R3, 0x9910, RZ ;  /* 0x0000991003007816 */ /* 0x020fe400000000ff */
[----:B------:R-:W-:Y:S02]  /*0610*/  PRMT R9, R2, 0x9910, RZ ;  /* 0x0000991002097816 */ /* 0x000fe400000000ff */
[----:B------:R-:W-:-:S03]  /*0620*/  LEA R3, R12, R7, 0x9 ;  /* 0x000000070c037211 */ /* 0x000fc600078e48ff */
[----:B------:R-:W-:Y:S02]  /*0630*/  IMAD R9, R0, R9, RZ ;  /* 0x0000000900097224 */ /* 0x000fe400078e02ff */
[----:B0-----:R-:W-:-:S05]  /*0640*/  IMAD.WIDE.U32 R2, R3, 0x2, R4 ;  /* 0x0000000203027825 */ /* 0x001fca00078e0004 */
[----:B------:R-:W-:Y:S01]  /*0650*/  STG.E.U16 desc[UR6][R2.64], R9 ;  /* 0x0000000902007986 */ /* 0x000fe2000c101506 */
[----:B------:R-:W-:Y:S05]  /*0660*/  EXIT ;  /* 0x000000000000794d */ /* 0x000fea0003800000 */
.L_x_14032:
        /* <DEDUP_REMOVED lines=9> */
.L_x_24178:


//--------------------- .text._ZN2at6native29vectorized_elementwise_kernelILi2EZZZNS0_54_GLOBAL__N__d8c5977b_16_LinearAlgebra_cu_7dd49032_297216addr_kernel_cudaERNS_14TensorIteratorERKN3c106ScalarES8_ENKUlvE_clEvENKUlvE3_clEvEUlsssE_St5arrayIPcLm4EEEEviT0_T1_ --------------------------
	.section	.text._ZN2at6native29vectorized_elementwise_kernelILi2EZZZNS0_54_GLOBAL__N__d8c5977b_16_LinearAlgebra_cu_7dd49032_297216addr_kernel_cudaERNS_14TensorIteratorERKN3c106ScalarES8_ENKUlvE_clEvENKUlvE3_clEvEUlsssE_St5arrayIPcLm4EEEEviT0_T1_,"ax",@progbits
	.align	128
        .global         _ZN2at6native29vectorized_elementwise_kernelILi2EZZZNS0_54_GLOBAL__N__d8c5977b_16_LinearAlgebra_cu_7dd49032_297216addr_kernel_cudaERNS_14TensorIteratorERKN3c106ScalarES8_ENKUlvE_clEvENKUlvE3_clEvEUlsssE_St5arrayIPcLm4EEEEviT0_T1_
        .type           _ZN2at6native29vectorized_elementwise_kernelILi2EZZZNS0_54_GLOBAL__N__d8c5977b_16_LinearAlgebra_cu_7dd49032_297216addr_kernel_cudaERNS_14TensorIteratorERKN3c106ScalarES8_ENKUlvE_clEvENKUlvE3_clEvEUlsssE_St5arrayIPcLm4EEEEviT0_T1_,@function
        .size           _ZN2at6native29vectorized_elementwise_kernelILi2EZZZNS0_54_GLOBAL__N__d8c5977b_16_LinearAlgebra_cu_7dd49032_297216addr_kernel_cudaERNS_14TensorIteratorERKN3c106ScalarES8_ENKUlvE_clEvENKUlvE3_clEvEUlsssE_St5arrayIPcLm4EEEEviT0_T1_,(.L_x_24179 - _ZN2at6native29vectorized_elementwise_kernelILi2EZZZNS0_54_GLOBAL__N__d8c5977b_16_LinearAlgebra_cu_7dd49032_297216addr_kernel_cudaERNS_14TensorIteratorERKN3c106ScalarES8_ENKUlvE_clEvENKUlvE3_clEvEUlsssE_St5arrayIPcLm4EEEEviT0_T1_)
        .other          _ZN2at6native29vectorized_elementwise_kernelILi2EZZZNS0_54_GLOBAL__N__d8c5977b_16_LinearAlgebra_cu_7dd49032_297216addr_kernel_cudaERNS_14TensorIteratorERKN3c106ScalarES8_ENKUlvE_clEvENKUlvE3_clEvEUlsssE_St5arrayIPcLm4EEEEviT0_T1_,@"STO_CUDA_ENTRY STV_DEFAULT"
_ZN2at6native29vectorized_elementwise_kernelILi2EZZZNS0_54_GLOBAL__N__d8c5977b_16_LinearAlgebra_cu_7dd49032_297216addr_kernel_cudaERNS_14TensorIteratorERKN3c106ScalarES8_ENKUlvE_clEvENKUlvE3_clEvEUlsssE_St5arrayIPcLm4EEEEviT0_T1_:
.text._ZN2at6native29vectorized_elementwise_kernelILi2EZZZNS0_54_GLOBAL__N__d8c5977b_16_LinearAlgebra_cu_7dd49032_297216addr_kernel_cudaERNS_14TensorIteratorERKN3c106ScalarES8_ENKUlvE_clEvENKUlvE3_clEvEUlsssE_St5arrayIPcLm4EEEEviT0_T1_:
[----:B------:R-:W-:Y:S01]  /*0000*/  LDC R1, c[0x0][0x28] ;  /* 0x00000a00ff017b82 */ /* 0x000fe20000000800 */
[----:B------:R-:W0:Y:S01]  /*0010*/  S2R R0, SR_CTAID.X ;  /* 0x0000000000007919 */ /* 0x000e220000002500 */
[----:B------:R-:W-:Y:S01]  /*0020*/  ULDC UR4, c[0x0][0x210] ;  /* 0x0000840000047ab9 */ /* 0x000fe20000000800 */
[----:B------:R-:W-:Y:S01]  /*0030*/  ULDC.64 UR6, c[0x0][0x208] ;  /* 0x0000820000067ab9 */ /* 0x000fe20000000a00 */
[----:B0-----:R-:W-:-:S05]  /*0040*/  IMAD.SHL.U32 R0, R0, 0x400, RZ ;  /* 0x0000040000007824 */ /* 0x001fca00078e00ff */
[----:B------:R-:W-:-:S04]  /*0050*/  IADD3 R2, -R0, UR4, RZ ;  /* 0x0000000400027c10 */ /* 0x000fc8000fffe1ff */
[----:B------:R-:W-:-:S13]  /*0060*/  ISETP.GE.U32.AND P0, PT, R2, 0x400, PT ;  /* 0x000004000200780c */ /* 0x000fda0003f06070 */
[----:B------:R-:W-:Y:S05]  /*0070*/  @!P0 BRA `(.L_x_14033) ;  /* 0x0000000400548947 */ /* 0x000fea0003800000 */
[----:B------:R-:W0:Y:S01]  /*0080*/  S2R R5, SR_TID.X ;  /* 0x0000000000057919 */ /* 0x000e220000002100 */
[----:B------:R-:W1:Y:S01]  /*0090*/  LDC.64 R2, c[0x0][0x238] ;  /* 0x00008e00ff027b82 */ /* 0x000e620000000a00 */
[----:B------:R-:W-:-:S07]  /*00a0*/  ULDC.U16 UR4, c[0x0][0x218] ;  /* 0x0000860000047ab9 */ /* 0x000fce0000000400 */
[----:B------:R-:W2:Y:S01]  /*00b0*/  LDC.64 R8, c[0x0][0x240] ;  /* 0x00009000ff087b82 */ /* 0x000ea20000000a00 */
[----:B-1----:R-:W-:-:S04]  /*00c0*/  IMAD.WIDE R2, R0, 0x2, R2 ;  /* 0x0000000200027825 */ /* 0x002fc800078e0202 */
[----:B0-----:R-:W-:-:S03]  /*00d0*/  IMAD.WIDE.U32 R6, R5, 0x4, R2 ;  /* 0x0000000405067825 */ /* 0x001fc600078e0002 */
[----:B------:R-:W0:Y:S01]  /*00e0*/  LDC.64 R2, c[0x0][0x228] ;  /* 0x00008a00ff027b82 */ /* 0x000e220000000a00 */
[----:B--2---:R-:W-:Y:S01]  /*00f0*/  IMAD.WIDE R8, R0, 0x2, R8 ;  /* 0x0000000200087825 */ /* 0x004fe200078e0208 */
[----:B------:R-:W2:Y:S04]  /*0100*/  LDG.E R4, desc[UR6][R6.64] ;  /* 0x0000000606047981 */ /* 0x000ea8000c1e1900 */
[----:B------:R-:W3:Y:S01]  /*0110*/  LDG.E R12, desc[UR6][R6.64+0x600] ;  /* 0x00060006060c7981 */ /* 0x000ee2000c1e1900 */
[----:B------:R-:W-:-:S03]  /*0120*/  IMAD.WIDE.U32 R14, R5, 0x4, R8 ;  /* 0x00000004050e7825 */ /* 0x000fc600078e0008 */
[----:B------:R-:W4:Y:S04]  /*0130*/  LDG.E R8, desc[UR6][R6.64+0x200] ;  /* 0x0002000606087981 */ /* 0x000f28000c1e1900 */
[----:B------:R-:W5:Y:S04]  /*0140*/  LDG.E R16, desc[UR6][R14.64] ;  /* 0x000000060e107981 */ /* 0x000f68000c1e1900 */
[----:B------:R-:W3:Y:S04]  /*0150*/  LDG.E R10, desc[UR6][R14.64+0x200] ;  /* 0x000200060e0a7981 */ /* 0x000ee8000c1e1900 */
[----:B------:R1:W3:Y:S04]  /*0160*/  LDG.E R9, desc[UR6][R6.64+0x400] ;  /* 0x0004000606097981 */ /* 0x0002e8000c1e1900 */
[----:B------:R-:W3:Y:S04]  /*0170*/  LDG.E R13, desc[UR6][R14.64+0x600] ;  /* 0x000600060e0d7981 */ /* 0x000ee8000c1e1900 */
[----:B------:R5:W3:Y:S01]  /*0180*/  LDG.E R11, desc[UR6][R14.64+0x400] ;  /* 0x000400060e0b7981 */ /* 0x000ae2000c1e1900 */
[----:B------:R-:W-:Y:S01]  /*0190*/  UPRMT UR4, UR4, 0x9910, URZ ;  /* 0x0000991004047896 */ /* 0x000fe2000800003f */
[----:B0-----:R-:W-:-:S04]  /*01a0*/  IMAD.WIDE.U32 R2, R0, 0x2, R2 ;  /* 0x0000000200027825 */ /* 0x001fc800078e0002 */
[----:B------:R-:W-:Y:S01]  /*01b0*/  IMAD.WIDE R2, R5, 0x4, R2 ;  /* 0x0000000405027825 */ /* 0x000fe200078e0202 */
[----:B--2---:R-:W-:-:S05]  /*01c0*/  PRMT R17, R4, 0xbb32, RZ ;  /* 0x0000bb3204117816 */ /* 0x004fca00000000ff */
[----:B-1----:R-:W-:Y:S01]  /*01d0*/  IMAD.MOV.U32 R6, RZ, RZ, R17 ;  /* 0x000000ffff067224 */ /* 0x002fe200078e0011 */
[----:B----4-:R-:W-:-:S03]  /*01e0*/  PRMT R18, R8, 0xbb32, RZ ;  /* 0x0000bb3208127816 */ /* 0x010fc600000000ff */
[----:B------:R-:W-:Y:S01]  /*01f0*/  IMAD R6, R6, UR4, RZ ;  /* 0x0000000406067c24 */ /* 0x000fe2000f8e02ff */
[----:B------:R-:W-:Y:S01]  /*0200*/  PRMT R4, R4, 0x9910, RZ ;  /* 0x0000991004047816 */ /* 0x000fe200000000ff */
[----:B------:R-:W-:Y:S01]  /*0210*/  IMAD.MOV.U32 R7, RZ, RZ, R18 ;  /* 0x000000ffff077224 */ /* 0x000fe200078e0012 */
[----:B-----5:R-:W-:-:S03]  /*0220*/  PRMT R19, R16, 0xbb32, RZ ;  /* 0x0000bb3210137816 */ /* 0x020fc600000000ff */
[----:B------:R-:W-:Y:S01]  /*0230*/  IMAD R4, R4, UR4, RZ ;  /* 0x0000000404047c24 */ /* 0x000fe2000f8e02ff */
[----:B------:R-:W-:Y:S01]  /*0240*/  PRMT R6, R6, 0x9910, RZ ;  /* 0x0000991006067816 */ /* 0x000fe200000000ff */
[----:B------:R-:W-:Y:S01]  /*0250*/  IMAD R7, R7, UR4, RZ ;  /* 0x0000000407077c24 */ /* 0x000fe2000f8e02ff */
[----:B------:R-:W-:Y:S02]  /*0260*/  MOV R14, R19 ;  /* 0x00000013000e7202 */ /* 0x000fe40000000f00 */
[----:B------:R-:W-:Y:S02]  /*0270*/  PRMT R15, R16, 0x9910, RZ ;  /* 0x00009910100f7816 */ /* 0x000fe400000000ff */
[----:B------:R-:W-:Y:S01]  /*0280*/  PRMT R17, R7, 0x9910, RZ ;  /* 0x0000991007117816 */ /* 0x000fe200000000ff */
[----:B------:R-:W-:Y:S01]  /*0290*/  IMAD.MOV.U32 R7, RZ, RZ, R6 ;  /* 0x000000ffff077224 */ /* 0x000fe200078e0006 */
[----:B------:R-:W-:Y:S02]  /*02a0*/  PRMT R4, R4, 0x9910, RZ ;  /* 0x0000991004047816 */ /* 0x000fe400000000ff */
[----:B---3--:R-:W-:Y:S01]  /*02b0*/  PRMT R16, R10, 0xbb32, RZ ;  /* 0x0000bb320a107816 */ /* 0x008fe200000000ff */
[----:B------:R-:W-:Y:S01]  /*02c0*/  IMAD R6, R14, R7, RZ ;  /* 0x000000070e067224 */ /* 0x000fe200078e02ff */
[----:B------:R-:W-:Y:S01]  /*02d0*/  PRMT R8, R8, 0x9910, RZ ;  /* 0x0000991008087816 */ /* 0x000fe200000000ff */
[----:B------:R-:W-:Y:S01]  /*02e0*/  IMAD R7, R15, R4, RZ ;  /* 0x000000040f077224 */ /* 0x000fe200078e02ff */
[C---:B------:R-:W-:Y:S01]  /*02f0*/  PRMT R0, R9.reuse, 0x9910, RZ ;  /* 0x0000991009007816 */ /* 0x040fe200000000ff */
[----:B------:R-:W-:Y:S01]  /*0300*/  IMAD R4, R16, R17, RZ ;  /* 0x0000001110047224 */ /* 0x000fe200078e02ff */
[----:B------:R-:W-:-:S02]  /*0310*/  PRMT R14, R9, 0xbb32, RZ ;  /* 0x0000bb32090e7816 */ /* 0x000fc400000000ff */
[C---:B------:R-:W-:Y:S02]  /*0320*/  PRMT R15, R12.reuse, 0x9910, RZ ;  /* 0x000099100c0f7816 */ /* 0x040fe400000000ff */
[----:B------:R-:W-:Y:S01]  /*0330*/  PRMT R16, R12, 0xbb32, RZ ;  /* 0x0000bb320c107816 */ /* 0x000fe200000000ff */
[----:B------:R-:W-:Y:S01]  /*0340*/  IMAD.MOV.U32 R12, RZ, RZ, R8 ;  /* 0x000000ffff0c7224 */ /* 0x000fe200078e0008 */
[C---:B------:R-:W-:Y:S02]  /*0350*/  PRMT R18, R13.reuse, 0xbb32, RZ ;  /* 0x0000bb320d127816 */ /* 0x040fe400000000ff */
[----:B------:R-:W-:Y:S01]  /*0360*/  PRMT R19, R13, 0x9910, RZ ;  /* 0x000099100d137816 */ /* 0x000fe200000000ff */
[----:B------:R-:W-:Y:S01]  /*0370*/  IMAD.MOV.U32 R13, RZ, RZ, R0 ;  /* 0x000000ffff0d7224 */ /* 0x000fe200078e0000 */
[----:B------:R-:W-:Y:S01]  /*0380*/  PRMT R10, R10, 0x9910, RZ ;  /* 0x000099100a0a7816 */ /* 0x000fe200000000ff */
[----:B------:R-:W-:Y:S01]  /*0390*/  IMAD R12, R12, UR4, RZ ;  /* 0x000000040c0c7c24 */ /* 0x000fe2000f8e02ff */
[C---:B------:R-:W-:Y:S01]  /*03a0*/  PRMT R9, R11.reuse, 0xbb32, RZ ;  /* 0x0000bb320b097816 */ /* 0x040fe200000000ff */
[----:B------:R-:W-:Y:S01]  /*03b0*/  IMAD R14, R14, UR4, RZ ;  /* 0x000000040e0e7c24 */ /* 0x000fe2000f8e02ff */
[----:B------:R-:W-:Y:S01]  /*03c0*/  PRMT R17, R11, 0x9910, RZ ;  /* 0x000099100b117816 */ /* 0x000fe200000000ff */
[----:B------:R-:W-:-:S02]  /*03d0*/  IMAD R13, R13, UR4, RZ ;  /* 0x000000040d0d7c24 */ /* 0x000fc4000f8e02ff */
[----:B------:R-:W-:Y:S02]  /*03e0*/  IMAD R16, R16, UR4, RZ ;  /* 0x0000000410107c24 */ /* 0x000fe4000f8e02ff */
[----:B------:R-:W-:Y:S01]  /*03f0*/  IMAD R15, R15, UR4, RZ ;  /* 0x000000040f0f7c24 */ /* 0x000fe2000f8e02ff */
[----:B------:R-:W-:Y:S01]  /*0400*/  MOV R8, R10 ;  /* 0x0000000a00087202 */ /* 0x000fe20000000f00 */
[----:B------:R-:W-:Y:S01]  /*0410*/  IMAD.MOV.U32 R11, RZ, RZ, R9 ;  /* 0x000000ffff0b7224 */ /* 0x000fe200078e0009 */
[----:B------:R-:W-:Y:S01]  /*0420*/  MOV R10, R17 ;  /* 0x00000011000a7202 */ /* 0x000fe20000000f00 */
[----:B------:R-:W-:Y:S01]  /*0430*/  IMAD.MOV.U32 R9, RZ, RZ, R18 ;  /* 0x000000ffff097224 */ /* 0x000fe200078e0012 */
[----:B------:R-:W-:Y:S02]  /*0440*/  PRMT R12, R12, 0x9910, RZ ;  /* 0x000099100c0c7816 */ /* 0x000fe400000000ff */
[----:B------:R-:W-:Y:S02]  /*0450*/  PRMT R14, R14, 0x9910, RZ ;  /* 0x000099100e0e7816 */ /* 0x000fe400000000ff */
[----:B------:R-:W-:-:S02]  /*0460*/  PRMT R17, R13, 0x9910, RZ ;  /* 0x000099100d117816 */ /* 0x000fc400000000ff */
[----:B------:R-:W-:Y:S02]  /*0470*/  PRMT R16, R16, 0x9910, RZ ;  /* 0x0000991010107816 */ /* 0x000fe400000000ff */
[----:B------:R-:W-:Y:S02]  /*0480*/  PRMT R18, R15, 0x9910, RZ ;  /* 0x000099100f127816 */ /* 0x000fe400000000ff */
[----:B------:R-:W-:Y:S01]  /*0490*/  MOV R13, R12 ;  /* 0x0000000c000d7202 */ /* 0x000fe20000000f00 */
[----:B------:R-:W-:Y:S01]  /*04a0*/  IMAD.MOV.U32 R12, RZ, RZ, R14 ;  /* 0x000000ffff0c7224 */ /* 0x000fe200078e000e */
[----:B------:R-:W-:Y:S01]  /*04b0*/  MOV R14, R16 ;  /* 0x00000010000e7202 */ /* 0x000fe20000000f00 */
[----:B------:R-:W-:Y:S02]  /*04c0*/  IMAD.MOV.U32 R15, RZ, RZ, R17 ;  /* 0x000000ffff0f7224 */ /* 0x000fe400078e0011 */
[----:B------:R-:W-:Y:S02]  /*04d0*/  IMAD.MOV.U32 R0, RZ, RZ, R19 ;  /* 0x000000ffff007224 */ /* 0x000fe400078e0013 */
[----:B------:R-:W-:-:S02]  /*04e0*/  IMAD.MOV.U32 R17, RZ, RZ, R18 ;  /* 0x000000ffff117224 */ /* 0x000fc400078e0012 */
[----:B------:R-:W-:Y:S02]  /*04f0*/  IMAD R13, R8, R13, RZ ;  /* 0x0000000d080d7224 */ /* 0x000fe400078e02ff */
[----:B------:R-:W-:Y:S02]  /*0500*/  IMAD R11, R11, R12, RZ ;  /* 0x0000000c0b0b7224 */ /* 0x000fe400078e02ff */
[----:B------:R-:W-:Y:S02]  /*0510*/  IMAD R10, R10, R15, RZ ;  /* 0x0000000f0a0a7224 */ /* 0x000fe400078e02ff */
[----:B------:R-:W-:Y:S02]  /*0520*/  IMAD R9, R9, R14, RZ ;  /* 0x0000000e09097224 */ /* 0x000fe400078e02ff */
[----:B------:R-:W-:Y:S01]  /*0530*/  IMAD R0, R0, R17, RZ ;  /* 0x0000001100007224 */ /* 0x000fe200078e02ff */
[----:B------:R-:W-:Y:S02]  /*0540*/  PRMT R7, R7, 0x5410, R6 ;  /* 0x0000541007077816 */ /* 0x000fe40000000006 */
[----:B------:R-:W-:-:S02]  /*0550*/  PRMT R13, R13, 0x5410, R4 ;  /* 0x000054100d0d7816 */ /* 0x000fc40000000004 */
[----:B------:R-:W-:Y:S02]  /*0560*/  PRMT R11, R10, 0x5410, R11 ;  /* 0x000054100a0b7816 */ /* 0x000fe4000000000b */
[----:B------:R-:W-:Y:S01]  /*0570*/  PRMT R9, R0, 0x5410, R9 ;  /* 0x0000541000097816 */ /* 0x000fe20000000009 */
[----:B------:R-:W-:Y:S04]  /*0580*/  STG.E desc[UR6][R2.64], R7 ;  /* 0x0000000702007986 */ /* 0x000fe8000c101906 */
[----:B------:R-:W-:Y:S04]  /*0590*/  STG.E desc[UR6][R2.64+0x200], R13 ;  /* 0x0002000d02007986 */ /* 0x000fe8000c101906 */
[----:B------:R-:W-:Y:S04]  /*05a0*/  STG.E desc[UR6][R2.64+0x400], R11 ;  /* 0x0004000b02007986 */ /* 0x000fe8000c101906 */
[----:B------:R-:W-:Y:S01]  /*05b0*/  STG.E desc[UR6][R2.64+0x600], R9 ;  /* 0x0006000902007986 */ /* 0x000fe2000c101906 */
[----:B------:R-:W-:Y:S05]  /*05c0*/  EXIT ;  /* 0x000000000000794d */ /* 0x000fea0003800000 */
.L_x_14033:
[----:B------:R-:W0:Y:S01]  /*05d0*/  S2R R7, SR_TID.X ;  /* 0x0000000000077919 */ /* 0x000e220000002100 */
[----:B------:R-:W-:Y:S01]  /*05e0*/  PRMT R10, RZ, 0x7610, R10 ;  /* 0x00007610ff0a7816 */ /* 0x000fe2000000000a */
[----:B------:R-:W-:Y:S01]  /*05f0*/  ULDC.U16 UR4, c[0x0][0x218] ;  /* 0x0000860000047ab9 */ /* 0x000fe20000000400 */
[----:B------:R-:W-:Y:S02]  /*0600*/  PRMT R23, RZ, 0x7610, R23 ;  /* 0x00007610ff177816 */ /* 0x000fe40000000017 */
[----:B0-----:R-:W-:Y:S01]  /*0610*/  ISETP.GE.AND P0, PT, R7, R2, PT ;  /* 0x000000020700720c */ /* 0x001fe20003f06270 */
[----:B------:R-:W-:-:S12]  /*0620*/  IMAD.MOV.U32 R17, RZ, RZ, R7 ;  /* 0x000000ffff117224 */ /* 0x000fd800078e0007 */
[----:B------:R-:W-:Y:S01]  /*0630*/  @!P0 IADD3 R19, R0, R17, RZ ;  /* 0x0000001100138210 */ /* 0x000fe20007ffe0ff */
[----:B------:R-:W-:Y:S01]  /*0640*/  @!P0 VIADD R17, R17, 0x80 ;  /* 0x0000008011118836 */ /* 0x000fe20000000000 */
[----:B------:R-:W0:Y:S04]  /*0650*/  @!P0 LDC.64 R14, c[0x0][0x238] ;  /* 0x00008e00ff0e8b82 */ /* 0x000e280000000a00 */
[----:B------:R-:W-:-:S04]  /*0660*/  ISETP.GE.AND P5, PT, R17, R2, PT ;  /* 0x000000021100720c */ /* 0x000fc80003fa6270 */
[----:B------:R-:W1:Y:S09]  /*0670*/  @!P0 LDC.64 R8, c[0x0][0x240] ;  /* 0x00009000ff088b82 */ /* 0x000e720000000a00 */
[----:B------:R-:W-:Y:S01]  /*0680*/  @!P5 IMAD.IADD R3, R0, 0x1, R17 ;  /* 0x000000010003d824 */ /* 0x000fe200078e0211 */
[----:B------:R-:W-:Y:S01]  /*0690*/  @!P5 IADD3 R17, R17, 0x80, RZ ;  /* 0x000000801111d810 */ /* 0x000fe20007ffe0ff */
[----:B------:R-:W2:Y:S03]  /*06a0*/  @!P5 LDC.64 R28, c[0x0][0x238] ;  /* 0x00008e00ff1cdb82 */ /* 0x000ea60000000a00 */
[----:B------:R-:W-:Y:S01]  /*06b0*/  ISETP.GE.AND P6, PT, R17, R2, PT ;  /* 0x000000021100720c */ /* 0x000fe20003fc6270 */
[----:B0-----:R-:W-:-:S04]  /*06c0*/  @!P0 IMAD.WIDE.U32 R14, R19, 0x2, R14 ;  /* 0x00000002130e8825 */ /* 0x001fc800078e000e */
[----:B------:R-:W0:Y:S01]  /*06d0*/  @!P5 LDC.64 R20, c[0x0][0x240] ;  /* 0x00009000ff14db82 */ /* 0x000e220000000a00 */
[----:B------:R-:W3:Y:S01]  /*06e0*/  @!P0 LDG.E.U16 R10, desc[UR6][R14.64] ;  /* 0x000000060e0a8981 */ /* 0x000ee2000c1e1500 */
[----:B-1----:R-:W-:-:S06]  /*06f0*/  @!P0 IMAD.WIDE.U32 R8, R19, 0x2, R8 ;  /* 0x0000000213088825 */ /* 0x002fcc00078e0008 */
[----:B------:R-:W1:Y:S01]  /*0700*/  @!P6 LDC.64 R12, c[0x0][0x238] ;  /* 0x00008e00ff0ceb82 */ /* 0x000e620000000a00 */
[----:B------:R-:W-:Y:S01]  /*0710*/  @!P6 IMAD.IADD R11, R0, 0x1, R17 ;  /* 0x00000001000be824 */ /* 0x000fe200078e0211 */
[----:B------:R4:W5:Y:S01]  /*0720*/  @!P0 LDG.E.U16 R23, desc[UR6][R8.64] ;  /* 0x0000000608178981 */ /* 0x000962000c1e1500 */
[----:B------:R-:W-:-:S05]  /*0730*/  @!P6 VIADD R17, R17, 0x80 ;  /* 0x000000801111e836 */ /* 0x000fca0000000000 */
[----:B------:R-:W-:Y:S01]  /*0740*/  ISETP.GE.AND P1, PT, R17, R2, PT ;  /* 0x000000021100720c */ /* 0x000fe20003f26270 */
[----:B------:R-:W2:-:S12]  /*0750*/  @!P6 LDC.64 R26, c[0x0][0x240] ;  /* 0x00009000ff1aeb82 */ /* 0x000e980000000a00 */
[C---:B------:R-:W-:Y:S01]  /*0760*/  @!P1 IADD3 R5, R0.reuse, R17, RZ ;  /* 0x0000001100059210 */ /* 0x040fe20007ffe0ff */
[----:B------:R-:W-:Y:S01]  /*0770*/  @!P1 VIADD R17, R17, 0x80 ;  /* 0x0000008011119836 */ /* 0x000fe20000000000 */
[----:B------:R-:W0:Y:S04]  /*0780*/  @!P1 LDC.64 R18, c[0x0][0x238] ;  /* 0x00008e00ff129b82 */ /* 0x000e280000000a00 */
[----:B------:R-:W-:Y:S01]  /*0790*/  ISETP.GE.AND P2, PT, R17, R2, PT ;  /* 0x000000021100720c */ /* 0x000fe20003f46270 */
[----:B-1----:R-:W-:Y:S01]  /*07a0*/  @!P6 IMAD.WIDE.U32 R12, R11, 0x2, R12 ;  /* 0x000000020b0ce825 */ /* 0x002fe200078e000c */
[----:B----4-:R-:W-:Y:S02]  /*07b0*/  PRMT R9, RZ, 0x7610, R9 ;  /* 0x00007610ff097816 */ /* 0x010fe40000000009 */
[----:B------:R-:W1:Y:S09]  /*07c0*/  @!P1 LDC.64 R14, c[0x0][0x240] ;  /* 0x00009000ff0e9b82 */ /* 0x000e720000000a00 */
[----:B------:R-:W-:Y:S01]  /*07d0*/  @!P2 IMAD.IADD R25, R0, 0x1, R17 ;  /* 0x000000010019a824 */ /* 0x000fe200078e0211 */
[----:B------:R-:W-:-:S04]  /*07e0*/  @!P2 IADD3 R17, R17, 0x80, RZ ;  /* 0x000000801111a810 */ /* 0x000fc80007ffe0ff */
[----:B------:R-:W-:Y:S01]  /*07f0*/  ISETP.GE.AND P3, PT, R17, R2, PT ;  /* 0x000000021100720c */ /* 0x000fe20003f66270 */
[----:B--2---:R-:W-:Y:S01]  /*0800*/  @!P6 IMAD.WIDE.U32 R26, R11, 0x2, R26 ;  /* 0x000000020b1ae825 */ /* 0x004fe200078e001a */
[----:B------:R-:W-:-:S03]  /*0810*/  PRMT R11, RZ, 0x7610, R11 ;  /* 0x00007610ff0b7816 */ /* 0x000fc6000000000b */
[----:B------:R-:W-:-:S03]  /*0820*/  @!P5 IMAD.WIDE.U32 R28, R3, 0x2, R28 ;  /* 0x00000002031cd825 */ /* 0x000fc600078e001c */
[----:B------:R2:W4:Y:S05]  /*0830*/  @!P6 LDG.E.U16 R11, desc[UR6][R12.64] ;  /* 0x000000060c0be981 */ /* 0x00052a000c1e1500 */
[----:B------:R-:W-:Y:S02]  /*0840*/  @!P3 IMAD.IADD R6, R0, 0x1, R17 ;  /* 0x000000010006b824 */ /* 0x000fe400078e0211 */
[----:B------:R-:W-:Y:S02]  /*0850*/  @!P3 VIADD R17, R17, 0x80 ;  /* 0x000000801111b836 */ /* 0x000fe40000000000 */
[----:B0-----:R-:W-:Y:S01]  /*0860*/  @!P5 IMAD.WIDE.U32 R20, R3, 0x2, R20 ;  /* 0x000000020314d825 */ /* 0x001fe200078e0014 */
[----:B------:R-:W-:Y:S01]  /*0870*/  PRMT R3, RZ, 0x7610, R3 ;  /* 0x00007610ff037816 */ /* 0x000fe20000000003 */
[----:B--2---:R-:W0:Y:S01]  /*0880*/  @!P3 LDC.64 R12, c[0x0][0x238] ;  /* 0x00008e00ff0cbb82 */ /* 0x004e220000000a00 */
[----:B------:R-:W-:-:S02]  /*0890*/  ISETP.GE.AND P4, PT, R17, R2, PT ;  /* 0x000000021100720c */ /* 0x000fc40003f86270 */
[----:B------:R2:W4:Y:S04]  /*08a0*/  @!P5 LDG.E.U16 R9, desc[UR6][R20.64] ;  /* 0x000000061409d981 */ /* 0x000528000c1e1500 */
[----:B------:R2:W4:Y:S02]  /*08b0*/  @!P5 LDG.E.U16 R3, desc[UR6][R28.64] ;  /* 0x000000061c03d981 */ /* 0x000524000c1e1500 */
[----:B--2---:R-:W2:Y:S05]  /*08c0*/  @!P2 LDC.64 R20, c[0x0][0x240] ;  /* 0x00009000ff14ab82 */ /* 0x004eaa0000000a00 */
[----:B------:R-:W-:Y:S01]  /*08d0*/  @!P4 IADD3 R8, R0, R17, RZ ;  /* 0x000000110008c210 */ /* 0x000fe20007ffe0ff */
[----:B------:R-:W-:-:S02]  /*08e0*/  @!P4 VIADD R17, R17, 0x80 ;  /* 0x000000801111c836 */ /* 0x000fc40000000000 */
[----:B------:R-:W2:Y:S01]  /*08f0*/  @!P2 LDC.64 R28, c[0x0][0x238] ;  /* 0x00008e00ff1cab82 */ /* 0x000ea20000000a00 */
[----:B------:R-:W-:Y:S02]  /*0900*/  PRMT R4, RZ, 0x7610, R4 ;  /* 0x00007610ff047816 */ /* 0x000fe40000000004 */
[----:B------:R-:W-:Y:S01]  /*0910*/  ISETP.GE.AND P5, PT, R17, R2, PT ;  /* 0x000000021100720c */ /* 0x000fe20003fa6270 */
[C---:B------:R-:W-:Y:S01]  /*0920*/  @!P1 IMAD.WIDE.U32 R18, R5.reuse, 0x2, R18 ;  /* 0x0000000205129825 */ /* 0x040fe200078e0012 */
[----:B------:R-:W-:Y:S02]  /*0930*/  PRMT R22, RZ, 0x7610, R22 ;  /* 0x00007610ff167816 */ /* 0x000fe40000000016 */
[----:B------:R0:W4:Y:S01]  /*0940*/  @!P6 LDG.E.U16 R4, desc[UR6][R26.64] ;  /* 0x000000061a04e981 */ /* 0x000122000c1e1500 */
[----:B-1----:R-:W-:Y:S01]  /*0950*/  @!P1 IMAD.WIDE.U32 R14, R5, 0x2, R14 ;  /* 0x00000002050e9825 */ /* 0x002fe200078e000e */
[----:B------:R-:W-:Y:S02]  /*0960*/  PRMT R5, RZ, 0x7610, R5 ;  /* 0x00007610ff057816 */ /* 0x000fe40000000005 */
[----:B------:R1:W4:Y:S01]  /*0970*/  @!P1 LDG.E.U16 R22, desc[UR6][R18.64] ;  /* 0x0000000612169981 */ /* 0x000322000c1e1500 */
[----:B0-----:R-:W-:-:S03]  /*0980*/  @!P3 IMAD.WIDE.U32 R12, R6, 0x2, R12 ;  /* 0x00000002060cb825 */ /* 0x001fc600078e000c */
[----:B------:R0:W4:Y:S01]  /*0990*/  @!P1 LDG.E.U16 R5, desc[UR6][R14.64] ;  /* 0x000000060e059981 */ /* 0x000122000c1e1500 */
[----:B------:R-:W-:Y:S01]  /*09a0*/  PRMT R26, RZ, 0x7610, R26 ;  /* 0x00007610ff1a7816 */ /* 0x000fe2000000001a */
[----:B-1----:R-:W1:Y:S01]  /*09b0*/  @!P4 LDC.64 R18, c[0x0][0x238] ;  /* 0x00008e00ff12cb82 */ /* 0x002e620000000a00 */
[----:B--2---:R-:W-:-:S04]  /*09c0*/  @!P2 IMAD.WIDE.U32 R20, R25, 0x2, R20 ;  /* 0x000000021914a825 */ /* 0x004fc800078e0014 */
[----:B------:R2:W4:Y:S01]  /*09d0*/  @!P3 LDG.E.U16 R26, desc[UR6][R12.64] ;  /* 0x000000060c1ab981 */ /* 0x000522000c1e1500 */
[----:B------:R-:W-:Y:S01]  /*09e0*/  @!P2 IMAD.WIDE.U32 R28, R25, 0x2, R28 ;  /* 0x00000002191ca825 */ /* 0x000fe200078e001c */
[----:B------:R-:W-:Y:S01]  /*09f0*/  PRMT R25, RZ, 0x7610, R25 ;  /* 0x00007610ff197816 */ /* 0x000fe20000000019 */
[----:B0-----:R-:W0:Y:S02]  /*0a00*/  @!P5 LDC.64 R14, c[0x0][0x238] ;  /* 0x00008e00ff0edb82 */ /* 0x001e240000000a00 */
[----:B------:R-:W-:-:S03]  /*0a10*/  @!P5 IMAD.IADD R27, R0, 0x1, R17 ;  /* 0x00000001001bd824 */ /* 0x000fc600078e0211 */
[----:B------:R2:W4:Y:S03]  /*0a20*/  @!P2 LDG.E.U16 R25, desc[UR6][R20.64] ;  /* 0x000000061419a981 */ /* 0x000526000c1e1500 */
[----:B--2---:R-:W2:Y:S01]  /*0a30*/  @!P3 LDC.64 R12, c[0x0][0x240] ;  /* 0x00009000ff0cbb82 */ /* 0x004ea20000000a00 */
[----:B------:R-:W-:-:S06]  /*0a40*/  PRMT R24, RZ, 0x7610, R24 ;  /* 0x00007610ff187816 */ /* 0x000fcc0000000018 */
[----:B------:R1:W4:Y:S01]  /*0a50*/  @!P2 LDG.E.U16 R24, desc[UR6][R28.64] ;  /* 0x000000061c18a981 */ /* 0x000322000c1e1500 */
[----:B------:R-:W2:Y:S08]  /*0a60*/  @!P4 LDC.64 R16, c[0x0][0x240] ;  /* 0x00009000ff10cb82 */ /* 0x000eb00000000a00 */
[----:B------:R-:W2:Y:S01]  /*0a70*/  @!P5 LDC.64 R20, c[0x0][0x240] ;  /* 0x00009000ff14db82 */ /* 0x000ea20000000a00 */
[----:B-1----:R-:W-:Y:S01]  /*0a80*/  PRMT R28, RZ, 0x7610, R28 ;  /* 0x00007610ff1c7816 */ /* 0x002fe2000000001c */
[----:B------:R-:W-:Y:S01]  /*0a90*/  @!P4 IMAD.WIDE.U32 R18, R8, 0x2, R18 ;  /* 0x000000020812c825 */ /* 0x000fe200078e0012 */
[----:B------:R-:W-:-:S03]  /*0aa0*/  PRMT R29, RZ, 0x7610, R29 ;  /* 0x00007610ff1d7816 */ /* 0x000fc6000000001d */
[C---:B0-----:R-:W-:Y:S01]  /*0ab0*/  @!P5 IMAD.WIDE.U32 R14, R27.reuse, 0x2, R14 ;  /* 0x000000021b0ed825 */ /* 0x041fe200078e000e */
[----:B------:R-:W4:Y:S03]  /*0ac0*/  @!P4 LDG.E.U16 R28, desc[UR6][R18.64] ;  /* 0x00000006121cc981 */ /* 0x000f26000c1e1500 */
[----:B--2---:R-:W-:Y:S01]  /*0ad0*/  @!P3 IMAD.WIDE.U32 R12, R6, 0x2, R12 ;  /* 0x00000002060cb825 */ /* 0x004fe200078e000c */
[----:B------:R-:W-:Y:S01]  /*0ae0*/  PRMT R6, RZ, 0x7610, R6 ;  /* 0x00007610ff067816 */ /* 0x000fe20000000006 */
[----:B------:R0:W2:Y:S02]  /*0af0*/  @!P5 LDG.E.U16 R29, desc[UR6][R14.64] ;  /* 0x000000060e1dd981 */ /* 0x0000a4000c1e1500 */
[----:B------:R-:W-:Y:S01]  /*0b00*/  @!P4 IMAD.WIDE.U32 R16, R8, 0x2, R16 ;  /* 0x000000020810c825 */ /* 0x000fe200078e0010 */
[----:B------:R-:W-:Y:S02]  /*0b10*/  PRMT R8, RZ, 0x7610, R8 ;  /* 0x00007610ff087816 */ /* 0x000fe40000000008 */
[----:B------:R1:W2:Y:S04]  /*0b20*/  @!P3 LDG.E.U16 R6, desc[UR6][R12.64] ;  /* 0x000000060c06b981 */ /* 0x0002a8000c1e1500 */
[----:B------:R4:W2:Y:S01]  /*0b30*/  @!P4 LDG.E.U16 R8, desc[UR6][R16.64] ;  /* 0x000000061008c981 */ /* 0x0008a2000c1e1500 */
[----:B------:R-:W-:Y:S01]  /*0b40*/  @!P5 IMAD.WIDE.U32 R20, R27, 0x2, R20 ;  /* 0x000000021b14d825 */ /* 0x000fe200078e0014 */
[----:B------:R-:W-:-:S02]  /*0b50*/  PRMT R27, RZ, 0x7610, R27 ;  /* 0x00007610ff1b7816 */ /* 0x000fc4000000001b */
[----:B0-----:R-:W-:Y:S01]  /*0b60*/  IADD3 R14, R7, 0x80, RZ ;  /* 0x00000080070e7810 */ /* 0x001fe20007ffe0ff */
[----:B-1----:R-:W0:Y:S03]  /*0b70*/  @!P0 LDC.64 R12, c[0x0][0x228] ;  /* 0x00008a00ff0c8b82 */ /* 0x002e260000000a00 */
[----:B------:R-:W2:Y:S01]  /*0b80*/  @!P5 LDG.E.U16 R27, desc[UR6][R20.64] ;  /* 0x00000006141bd981 */ /* 0x000ea2000c1e1500 */
[----:B------:R-:W-:Y:S01]  /*0b90*/  UPRMT UR4, UR4, 0x9910, URZ ;  /* 0x0000991004047896 */ /* 0x000fe2000800003f */
[--C-:B------:R-:W-:Y:S02]  /*0ba0*/  IMAD.MOV.U32 R15, RZ, RZ, R7.reuse ;  /* 0x000000ffff0f7224 */ /* 0x100fe400078e0007 */
[----:B------:R-:W-:Y:S02]  /*0bb0*/  @!P0 IMAD.MOV.U32 R15, RZ, RZ, R14 ;  /* 0x000000ffff0f8224 */ /* 0x000fe400078e000e */
[----:B------:R-:W-:-:S04]  /*0bc0*/  @!P0 IMAD.IADD R7, R0, 0x1, R7 ;  /* 0x0000000100078824 */ /* 0x000fc800078e0207 */
[----:B0-----:R-:W-:Y:S01]  /*0bd0*/  @!P0 IMAD.WIDE.U32 R12, R7, 0x2, R12 ;  /* 0x00000002070c8825 */ /* 0x001fe200078e000c */
[----:B------:R-:W-:Y:S04]  /*0be0*/  BSSY B0, `(.L_x_14034) ;  /* 0x0000063000007945 */ /* 0x000fe80003800000 */
[----:B------:R-:W-:Y:S01]  /*0bf0*/  BSSY B1, `(.L_x_14035) ;  /* 0x000005b000017945 */ /* 0x000fe20003800000 */
[----:B---3--:R-:W-:Y:S02]  /*0c00*/  PRMT R10, R10, 0x9910, RZ ;  /* 0x000099100a0a7816 */ /* 0x008fe400000000ff */
[----:B-----5:R-:W-:Y:S02]  /*0c10*/  PRMT R23, R23, 0x9910, RZ ;  /* 0x0000991017177816 */ /* 0x020fe400000000ff */
[----:B----4-:R-:W-:Y:S01]  /*0c20*/  PRMT R14, R3, 0x9910, RZ ;  /* 0x00009910030e7816 */ /* 0x010fe200000000ff */
[----:B------:R-:W-:Y:S01]  /*0c30*/  IMAD R3, R10, UR4, RZ ;  /* 0x000000040a037c24 */ /* 0x000fe2000f8e02ff */
[----:B------:R-:W-:-:S02]  /*0c40*/  PRMT R10, R11, 0x9910, RZ ;  /* 0x000099100b0a7816 */ /* 0x000fc400000000ff */
[----:B------:R-:W-:Y:S02]  /*0c50*/  MOV R11, R14 ;  /* 0x0000000e000b7202 */ /* 0x000fe40000000f00 */
[----:B------:R-:W-:Y:S02]  /*0c60*/  PRMT R14, R3, 0x9910, RZ ;  /* 0x00009910030e7816 */ /* 0x000fe400000000ff */
[----:B------:R-:W-:Y:S01]  /*0c70*/  PRMT R16, R9, 0x9910, RZ ;  /* 0x0000991009107816 */ /* 0x000fe200000000ff */
[----:B------:R-:W-:Y:S02]  /*0c80*/  IMAD R11, R11, UR4, RZ ;  /* 0x000000040b0b7c24 */ /* 0x000fe4000f8e02ff */
[----:B------:R-:W-:Y:S01]  /*0c90*/  IMAD R9, R10, UR4, RZ ;  /* 0x000000040a097c24 */ /* 0x000fe2000f8e02ff */
[----:B------:R-:W-:Y:S02]  /*0ca0*/  MOV R10, R14 ;  /* 0x0000000e000a7202 */ /* 0x000fe40000000f00 */
[----:B------:R-:W-:Y:S01]  /*0cb0*/  PRMT R11, R11, 0x9910, RZ ;  /* 0x000099100b0b7816 */ /* 0x000fe200000000ff */
[----:B------:R-:W-:Y:S01]  /*0cc0*/  IMAD.MOV.U32 R3, RZ, RZ, R23 ;  /* 0x000000ffff037224 */ /* 0x000fe200078e0017 */
[----:B------:R-:W-:Y:S01]  /*0cd0*/  PRMT R14, R4, 0x9910, RZ ;  /* 0x00009910040e7816 */ /* 0x000fe200000000ff */
[----:B------:R-:W-:Y:S01]  /*0ce0*/  IMAD.MOV.U32 R4, RZ, RZ, R16 ;  /* 0x000000ffff047224 */ /* 0x000fe200078e0010 */
[----:B------:R-:W-:Y:S01]  /*0cf0*/  PRMT R16, R9, 0x9910, RZ ;  /* 0x0000991009107816 */ /* 0x000fe200000000ff */
[----:B------:R-:W-:Y:S01]  /*0d00*/  IMAD.MOV.U32 R9, RZ, RZ, R11 ;  /* 0x000000ffff097224 */ /* 0x000fe200078e000b */
[----:B------:R-:W-:Y:S01]  /*0d10*/  MOV R11, R14 ;  /* 0x0000000e000b7202 */ /* 0x000fe20000000f00 */
[----:B------:R-:W-:-:S02]  /*0d20*/  IMAD R17, R3, R10, RZ ;  /* 0x0000000a03117224 */ /* 0x000fc400078e02ff */
[----:B------:R-:W-:Y:S02]  /*0d30*/  IMAD.MOV.U32 R14, RZ, RZ, R16 ;  /* 0x000000ffff0e7224 */ /* 0x000fe400078e0010 */
[----:B------:R-:W-:Y:S01]  /*0d40*/  IMAD R3, R4, R9, RZ ;  /* 0x0000000904037224 */ /* 0x000fe200078e02ff */
[----:B------:R-:W-:Y:S01]  /*0d50*/  PRMT R22, R22, 0x9910, RZ ;  /* 0x0000991016167816 */ /* 0x000fe200000000ff */
[----:B------:R-:W-:Y:S01]  /*0d60*/  IMAD R4, R11, R14, RZ ;  /* 0x0000000e0b047224 */ /* 0x000fe200078e02ff */
[----:B------:R0:W-:Y:S01]  /*0d70*/  @!P0 STG.E.U16 desc[UR6][R12.64], R17 ;  /* 0x000000110c008986 */ /* 0x0001e2000c101506 */
[----:B------:R-:W-:Y:S02]  /*0d80*/  PRMT R11, R26, 0x9910, RZ ;  /* 0x000099101a0b7816 */ /* 0x000fe400000000ff */
[----:B------:R-:W-:Y:S01]  /*0d90*/  IMAD.MOV.U32 R9, RZ, RZ, R22 ;  /* 0x000000ffff097224 */ /* 0x000fe200078e0016 */
[----:B------:R-:W-:Y:S02]  /*0da0*/  ISETP.GE.AND P0, PT, R15, R2, PT ;  /* 0x000000020f00720c */ /* 0x000fe40003f06270 */
[----:B------:R-:W-:Y:S01]  /*0db0*/  PRMT R10, R5, 0x9910, RZ ;  /* 0x00009910050a7816 */ /* 0x000fe200000000ff */
[----:B------:R-:W-:Y:S01]  /*0dc0*/  IMAD R5, R9, UR4, RZ ;  /* 0x0000000409057c24 */ /* 0x000fe2000f8e02ff */
[----:B------:R-:W-:-:S05]  /*0dd0*/  PRMT R7, R24, 0x9910, RZ ;  /* 0x0000991018077816 */ /* 0x000fca00000000ff */
[----:B------:R-:W-:-:S05]  /*0de0*/  IMAD R7, R7, UR4, RZ ;  /* 0x0000000407077c24 */ /* 0x000fca000f8e02ff */
[----:B0-----:R-:W-:Y:S01]  /*0df0*/  PRMT R12, R7, 0x9910, RZ ;  /* 0x00009910070c7816 */ /* 0x001fe200000000ff */
[----:B------:R-:W-:Y:S01]  /*0e00*/  IMAD R7, R11, UR4, RZ ;  /* 0x000000040b077c24 */ /* 0x000fe2000f8e02ff */
[----:B------:R-:W-:Y:S02]  /*0e10*/  PRMT R28, R28, 0x9910, RZ ;  /* 0x000099101c1c7816 */ /* 0x000fe400000000ff */
[----:B--2---:R-:W-:-:S03]  /*0e20*/  PRMT R13, R29, 0x9910, RZ ;  /* 0x000099101d0d7816 */ /* 0x004fc600000000ff */
[----:B------:R-:W-:Y:S01]  /*0e30*/  IMAD.MOV.U32 R11, RZ, RZ, R28 ;  /* 0x000000ffff0b7224 */ /* 0x000fe200078e001c */
[----:B------:R-:W-:Y:S02]  /*0e40*/  PRMT R16, R7, 0x9910, RZ ;  /* 0x0000991007107816 */ /* 0x000fe400000000ff */
[----:B------:R-:W-:Y:S01]  /*0e50*/  PRMT R14, R6, 0x9910, RZ ;  /* 0x00009910060e7816 */ /* 0x000fe200000000ff */
[----:B------:R-:W-:Y:S02]  /*0e60*/  IMAD R6, R11, UR4, RZ ;  /* 0x000000040b067c24 */ /* 0x000fe4000f8e02ff */
[----:B------:R-:W-:Y:S01]  /*0e70*/  IMAD R7, R13, UR4, RZ ;  /* 0x000000040d077c24 */ /* 0x000fe2000f8e02ff */
[----:B------:R-:W-:Y:S02]  /*0e80*/  MOV R9, R10 ;  /* 0x0000000a00097202 */ /* 0x000fe40000000f00 */
[----:B------:R-:W-:Y:S01]  /*0e90*/  PRMT R8, R8, 0x9910, RZ ;  /* 0x0000991008087816 */ /* 0x000fe200000000ff */
[----:B------:R-:W-:Y:S01]  /*0ea0*/  IMAD.MOV.U32 R11, RZ, RZ, R14 ;  /* 0x000000ffff0b7224 */ /* 0x000fe200078e000e */
[----:B------:R-:W-:-:S02]  /*0eb0*/  PRMT R10, R5, 0x9910, RZ ;  /* 0x00009910050a7816 */ /* 0x000fc400000000ff */
[----:B------:R-:W-:Y:S02]  /*0ec0*/  PRMT R5, R25, 0x9910, RZ ;  /* 0x0000991019057816 */ /* 0x000fe400000000ff */
[----:B------:R-:W-:Y:S02]  /*0ed0*/  MOV R14, R16 ;  /* 0x00000010000e7202 */ /* 0x000fe40000000f00 */
[----:B------:R-:W-:Y:S01]  /*0ee0*/  PRMT R13, R6, 0x9910, RZ ;  /* 0x00009910060d7816 */ /* 0x000fe200000000ff */
[----:B------:R-:W-:Y:S01]  /*0ef0*/  IMAD.MOV.U32 R6, RZ, RZ, R8 ;  /* 0x000000ffff067224 */ /* 0x000fe200078e0008 */
[----:B------:R-:W-:Y:S02]  /*0f00*/  PRMT R16, R27, 0x9910, RZ ;  /* 0x000099101b107816 */ /* 0x000fe400000000ff */
[----:B------:R-:W-:Y:S01]  /*0f10*/  PRMT R17, R7, 0x9910, RZ ;  /* 0x0000991007117816 */ /* 0x000fe200000000ff */
[----:B------:R-:W-:Y:S02]  /*0f20*/  IMAD R8, R5, R12, RZ ;  /* 0x0000000c05087224 */ /* 0x000fe400078e02ff */
[----:B------:R-:W-:-:S02]  /*0f30*/  IMAD R9, R9, R10, RZ ;  /* 0x0000000a09097224 */ /* 0x000fc400078e02ff */
[----:B------:R-:W-:Y:S02]  /*0f40*/  IMAD R7, R11, R14, RZ ;  /* 0x0000000e0b077224 */ /* 0x000fe400078e02ff */
[----:B------:R-:W-:Y:S02]  /*0f50*/  IMAD R6, R6, R13, RZ ;  /* 0x0000000d06067224 */ /* 0x000fe400078e02ff */
[----:B------:R-:W-:Y:S01]  /*0f60*/  IMAD R5, R16, R17, RZ ;  /* 0x0000001110057224 */ /* 0x000fe200078e02ff */
[----:B------:R-:W-:Y:S06]  /*0f70*/  @P0 BRA `(.L_x_14036) ;  /* 0x0000000000300947 */ /* 0x000fec0003800000 */
        /* <DEDUP_REMOVED lines=8> */
[----:B------:R-:W-:Y:S02]  /*1000*/  IMAD.IADD R3, R0, 0x1, R15 ;  /* 0x0000000100037824 */ /* 0x000fe400078e020f */
[----:B------:R-:W-:Y:S02]  /*1010*/  VIADD R15, R15, 0x80 ;  /* 0x000000800f0f7836 */ /* 0x000fe40000000000 */
[----:B0-----:R-:W-:-:S05]  /*1020*/  IMAD.WIDE.U32 R10, R3, 0x2, R10 ;  /* 0x00000002030a7825 */ /* 0x001fca00078e000a */
[----:B------:R0:W-:Y:S02]  /*1030*/  STG.E.U16 desc[UR6][R10.64], R4 ;  /* 0x000000040a007986 */ /* 0x0001e4000c101506 */
.L_x_14036:
[----:B------:R-:W-:-:S13]  /*1040*/  ISETP.GE.AND P0, PT, R15, R2, PT ;  /* 0x000000020f00720c */ /* 0x000fda0003f06270 */
[----:B------:R-:W-:Y:S05]  /*1050*/  @P0 BRA `(.L_x_14038) ;  /* 0x0000000000300947 */ /* 0x000fea0003800000 */
[----:B0-----:R-:W0:Y:S01]  /*1060*/  LDC.64 R10, c[0x0][0x228] ;  /* 0x00008a00ff0a7b82 */ /* 0x001e220000000a00 */
[----:B------:R-:W-:Y:S01]  /*1070*/  IADD3 R3, R0, R15, RZ ;  /* 0x0000000f00037210 */ /* 0x000fe20007ffe0ff */
[----:B------:R-:W-:-:S04]  /*1080*/  VIADD R15, R15, 0x80 ;  /* 0x000000800f0f7836 */ /* 0x000fc80000000000 */
[----:B0-----:R-:W-:-:S05]  /*1090*/  IMAD.WIDE.U32 R10, R3, 0x2, R10 ;  /* 0x00000002030a7825 */ /* 0x001fca00078e000a */
[----:B------:R1:W-:Y:S02]  /*10a0*/  STG.E.U16 desc[UR6][R10.64], R9 ;  /* 0x000000090a007986 */ /* 0x0003e4000c101506 */
.L_x_14037:
[----:B------:R-:W-:-:S13]  /*10b0*/  ISETP.GE.AND P0, PT, R15, R2, PT ;  /* 0x000000020f00720c */ /* 0x000fda0003f06270 */
[----:B------:R-:W-:Y:S05]  /*10c0*/  @P0 BRA `(.L_x_14039) ;  /* 0x0000000000340947 */ /* 0x000fea0003800000 */
[----:B01----:R-:W0:Y:S01]  /*10d0*/  LDC.64 R10, c[0x0][0x228] ;  /* 0x00008a00ff0a7b82 */ /* 0x003e220000000a00 */
[----:B------:R-:W-:Y:S01]  /*10e0*/  IMAD.IADD R3, R0, 0x1, R15 ;  /* 0x0000000100037824 */ /* 0x000fe200078e020f */
[----:B------:R-:W-:-:S03]  /*10f0*/  IADD3 R15, R15, 0x80, RZ ;  /* 0x000000800f0f7810 */ /* 0x000fc60007ffe0ff */
[----:B0-----:R-:W-:-:S05]  /*1100*/  IMAD.WIDE.U32 R10, R3, 0x2, R10 ;  /* 0x00000002030a7825 */ /* 0x001fca00078e000a */
[----:B------:R1:W-:Y:S02]  /*1110*/  STG.E.U16 desc[UR6][R10.64], R8 ;  /* 0x000000080a007986 */ /* 0x0003e4000c101506 */
.L_x_14038:
[----:B------:R-:W-:-:S13]  /*1120*/  ISETP.GE.AND P0, PT, R15, R2, PT ;  /* 0x000000020f00720c */ /* 0x000fda0003f06270 */
[----:B------:R-:W-:Y:S05]  /*1130*/  @P0 BREAK B1 ;  /* 0x0000000000010942 */ /* 0x000fea0003800000 */
[----:B------:R-:W-:Y:S05]  /*1140*/  @P0 BRA `(.L_x_14040) ;  /* 0x0000000000300947 */ /* 0x000fea0003800000 */
[----:B-1----:R-:W1:Y:S01]  /*1150*/  LDC.64 R8, c[0x0][0x228] ;  /* 0x00008a00ff087b82 */ /* 0x002e620000000a00 */
[----:B------:R-:W-:Y:S02]  /*1160*/  IMAD.IADD R3, R0, 0x1, R15 ;  /* 0x0000000100037824 */ /* 0x000fe400078e020f */
[----:B------:R-:W-:Y:S02]  /*1170*/  VIADD R15, R15, 0x80 ;  /* 0x000000800f0f7836 */ /* 0x000fe40000000000 */
[----:B-1----:R-:W-:-:S05]  /*1180*/  IMAD.WIDE.U32 R8, R3, 0x2, R8 ;  /* 0x0000000203087825 */ /* 0x002fca00078e0008 */
[----:B------:R2:W-:Y:S02]  /*1190*/  STG.E.U16 desc[UR6][R8.64], R7 ;  /* 0x0000000708007986 */ /* 0x0005e4000c101506 */
.L_x_14039:
[----:B------:R-:W-:Y:S05]  /*11a0*/  BSYNC B1 ;  /* 0x0000000000017941 */ /* 0x000fea0003800000 */
.L_x_14035:
[----:B------:R-:W-:-:S13]  /*11b0*/  ISETP.GE.AND P0, PT, R15, R2, PT ;  /* 0x000000020f00720c */ /* 0x000fda0003f06270 */
[----:B-12---:R-:W1:Y:S01]  /*11c0*/  @!P0 LDC.64 R8, c[0x0][0x228] ;  /* 0x00008a00ff088b82 */ /* 0x006e620000000a00 */
[----:B0-----:R-:W-:Y:S01]  /*11d0*/  @!P0 IADD3 R3, R0, R15, RZ ;  /* 0x0000000f00038210 */ /* 0x001fe20007ffe0ff */
[----:B------:R-:W-:-:S04]  /*11e0*/  @!P0 VIADD R15, R15, 0x80 ;  /* 0x000000800f0f8836 */ /* 0x000fc80000000000 */
[----:B-1----:R-:W-:-:S05]  /*11f0*/  @!P0 IMAD.WIDE.U32 R8, R3, 0x2, R8 ;  /* 0x0000000203088825 */ /* 0x002fca00078e0008 */
[----:B------:R2:W-:Y:S02]  /*1200*/  @!P0 STG.E.U16 desc[UR6][R8.64], R6 ;  /* 0x0000000608008986 */ /* 0x0005e4000c101506 */
.L_x_14040:
[----:B------:R-:W-:Y:S05]  /*1210*/  BSYNC B0 ;  /* 0x0000000000007941 */ /* 0x000fea0003800000 */
.L_x_14034:
        /* <DEDUP_REMOVED lines=8> */
.L_x_14041:
        /* <DEDUP_REMOVED lines=14> */
.L_x_24179:


//--------------------- .text._ZN2at6native29vectorized_elementwise_kernelILi4EZZZNS0_54_GLOBAL__N__d8c5977b_16_LinearAlgebra_cu_7dd49032_297216addr_kernel_cudaERNS_14TensorIteratorERKN3c106ScalarES8_ENKUlvE_clEvENKUlvE3_clEvEUlsssE_St5arrayIPcLm4EEEEviT0_T1_ --------------------------
	.section	.text._ZN2at6native29vectorized_elementwise_kernelILi4EZZZNS0_54_GLOBAL__N__d8c5977b_16_LinearAlgebra_cu_7dd49032_297216addr_kernel_cudaERNS_14TensorIteratorERKN3c106ScalarES8_ENKUlvE_clEvENKUlvE3_clEvEUlsssE_St5arrayIPcLm4EEEEviT0_T1_,"ax",@progbits
	.align	128
        .global         _ZN2at6native29vectorized_elementwise_kernelILi4EZZZNS0_54_GLOBAL__N__d8c5977b_16_LinearAlgebra_cu_7dd49032_297216addr_kernel_cudaERNS_14TensorIteratorERKN3c106ScalarES8_ENKUlvE_clEvENKUlvE3_clEvEUlsssE_St5arrayIPcLm4EEEEviT0_T1_
        .type           _ZN2at6native29vectorized_elementwise_kernelILi4EZZZNS0_54_GLOBAL__N__d8c5977b_16_LinearAlgebra_cu_7dd49032_297216addr_kernel_cudaERNS_14TensorIteratorERKN3c106ScalarES8_ENKUlvE_clEvENKUlvE3_clEvEUlsssE_St5arrayIPcLm4EEEEviT0_T1_,@function
        .size           _ZN2at6native29vectorized_elementwise_kernelILi4EZZZNS0_54_GLOBAL__N__d8c5977b_16_LinearAlgebra_cu_7dd49032_297216addr_kernel_cudaERNS_14TensorIteratorERKN3c106ScalarES8_ENKUlvE_clEvENKUlvE3_clEvEUlsssE_St5arrayIPcLm4EEEEviT0_T1_,(.L_x_24180 - _ZN2at6native29vectorized_elementwise_kernelILi4EZZZNS0_54_GLOBAL__N__d8c5977b_16_LinearAlgebra_cu_7dd49032_297216addr_kernel_cudaERNS_14TensorIteratorERKN3c106ScalarES8_ENKUlvE_clEvENKUlvE3_clEvEUlsssE_St5arrayIPcLm4EEEEviT0_T1_)
        .other          _ZN2at6native29vectorized_elementwise_kernelILi4EZZZNS0_54_GLOBAL__N__d8c5977b_16_LinearAlgebra_cu_7dd49032_297216addr_kernel_cudaERNS_14TensorIteratorERKN3c106ScalarES8_ENKUlvE_clEvENKUlvE3_clEvEUlsssE_St5arrayIPcLm4EEEEviT0_T1_,@"STO_CUDA_ENTRY STV_DEFAULT"
_ZN2at6native29vectorized_elementwise_kernelILi4EZZZNS0_54_GLOBAL__N__d8c5977b_16_LinearAlgebra_cu_7dd49032_297216addr_kernel_cudaERNS_14TensorIteratorERKN3c106ScalarES8_ENKUlvE_clEvENKUlvE3_clEvEUlsssE_St5arrayIPcLm4EEEEviT0_T1_:
.text._ZN2at6native29vectorized_elementwise_kernelILi4EZZZNS0_54_GLOBAL__N__d8c5977b_16_LinearAlgebra_cu_7dd49032_297216addr_kernel_cudaERNS_14TensorIteratorERKN3c106ScalarES8_ENKUlvE_clEvENKUlvE3_clEvEUlsssE_St5arrayIPcLm4EEEEviT0_T1_:
        /* <DEDUP_REMOVED lines=16> */
[----:B------:R1:W2:Y:S03]  /*0100*/  LDG.E.64 R10, desc[UR6][R12.64+0x400] ;  /* 0x000400060c0a7981 */ /* 0x0002a6000c1e1b00 */
[----:B------:R-:W-:Y:S02]  /*0110*/  IMAD.WIDE.U32 R16, R2, 0x8, R6 ;  /* 0x0000000802107825 */ /* 0x000fe400078e0006 */
[----:B------:R-:W3:Y:S04]  /*0120*/  LDG.E.64 R6, desc[UR6][R12.64] ;  /* 0x000000060c067981 */ /* 0x000ee8000c1e1b00 */
[----:B------:R-:W1:Y:S04]  /*0130*/  LDG.E.64 R8, desc[UR6][R16.64] ;  /* 0x0000000610087981 */ /* 0x000e68000c1e1b00 */
[----:B------:R4:W5:Y:S01]  /*0140*/  LDG.E.64 R14, desc[UR6][R16.64+0x400] ;  /* 0x00040006100e7981 */ /* 0x000962000c1e1b00 */
[----:B------:R-:W-:Y:S01]  /*0150*/  UPRMT UR4, UR4, 0x9910, URZ ;  /* 0x0000991004047896 */ /* 0x000fe2000800003f */
[----:B0-----:R-:W-:-:S04]  /*0160*/  IMAD.WIDE.U32 R4, R0, 0x2, R4 ;  /* 0x0000000200047825 */ /* 0x001fc800078e0004 */
[----:B------:R-:W-:Y:S01]  /*0170*/  IMAD.WIDE R4, R2, 0x8, R4 ;  /* 0x0000000802047825 */ /* 0x000fe200078e0204 */
[C---:B---3--:R-:W-:Y:S02]  /*0180*/  PRMT R18, R7.reuse, 0xbb32, RZ ;  /* 0x0000bb3207127816 */ /* 0x048fe400000000ff */
[----:B------:R-:W-:Y:S02]  /*0190*/  PRMT R7, R7, 0x9910, RZ ;  /* 0x0000991007077816 */ /* 0x000fe400000000ff */
[C---:B-1----:R-:W-:Y:S02]  /*01a0*/  PRMT R12, R9.reuse, 0xbb32, RZ ;  /* 0x0000bb32090c7816 */ /* 0x042fe400000000ff */
[----:B------:R-:W-:Y:S01]  /*01b0*/  PRMT R13, R9, 0x9910, RZ ;  /* 0x00009910090d7816 */ /* 0x000fe200000000ff */
[----:B------:R-:W-:Y:S01]  /*01c0*/  IMAD R9, R18, UR4, RZ ;  /* 0x0000000412097c24 */ /* 0x000fe2000f8e02ff */
[----:B------:R-:W-:Y:S01]  /*01d0*/  PRMT R3, R6, 0xbb32, RZ ;  /* 0x0000bb3206037816 */ /* 0x000fe200000000ff */
[----:B------:R-:W-:-:S03]  /*01e0*/  IMAD R7, R7, UR4, RZ ;  /* 0x0000000407077c24 */ /* 0x000fc6000f8e02ff */
[----:B------:R-:W-:Y:S01]  /*01f0*/  PRMT R9, R9, 0x9910, RZ ;  /* 0x0000991009097816 */ /* 0x000fe200000000ff */
[----:B------:R-:W-:Y:S01]  /*0200*/  IMAD R3, R3, UR4, RZ ;  /* 0x0000000403037c24 */ /* 0x000fe2000f8e02ff */
[----:B----4-:R-:W-:Y:S02]  /*0210*/  PRMT R16, R7, 0x9910, RZ ;  /* 0x0000991007107816 */ /* 0x010fe400000000ff */
[----:B------:R-:W-:Y:S01]  /*0220*/  PRMT R17, R8, 0xbb32, RZ ;  /* 0x0000bb3208117816 */ /* 0x000fe200000000ff */
[----:B------:R-:W-:Y:S01]  /*0230*/  IMAD.MOV.U32 R7, RZ, RZ, R9 ;  /* 0x000000ffff077224 */ /* 0x000fe200078e0009 */
[----:B------:R-:W-:Y:S02]  /*0240*/  PRMT R18, R3, 0x9910, RZ ;  /* 0x0000991003127816 */ /* 0x000fe400000000ff */
[----:B--2---:R-:W-:Y:S01]  /*0250*/  PRMT R0, R11, 0x9910, RZ ;  /* 0x000099100b007816 */ /* 0x004fe200000000ff */
[----:B------:R-:W-:Y:S01]  /*0260*/  IMAD R7, R12, R7, RZ ;  /* 0x000000070c077224 */ /* 0x000fe200078e02ff */
[----:B------:R-:W-:Y:S01]  /*0270*/  PRMT R6, R6, 0x9910, RZ ;  /* 0x0000991006067816 */ /* 0x000fe200000000ff */
[----:B------:R-:W-:Y:S01]  /*0280*/  IMAD R12, R13, R16, RZ ;  /* 0x000000100d0c7224 */ /* 0x000fe200078e02ff */
[C---:B------:R-:W-:Y:S01]  /*0290*/  PRMT R13, R10.reuse, 0x9910, RZ ;  /* 0x000099100a0d7816 */ /* 0x040fe200000000ff */
[----:B------:R-:W-:Y:S01]  /*02a0*/  IMAD.MOV.U32 R3, RZ, RZ, R17 ;  /* 0x000000ffff037224 */ /* 0x000fe200078e0011 */
[----:B------:R-:W-:-:S02]  /*02b0*/  PRMT R10, R10, 0xbb32, RZ ;  /* 0x0000bb320a0a7816 */ /* 0x000fc400000000ff */
[----:B------:R-:W-:Y:S01]  /*02c0*/  PRMT R9, R8, 0x9910, RZ ;  /* 0x0000991008097816 */ /* 0x000fe200000000ff */
[----:B------:R-:W-:Y:S01]  /*02d0*/  IMAD R3, R3, R18, RZ ;  /* 0x0000001203037224 */ /* 0x000fe200078e02ff */
[----:B------:R-:W-:Y:S02]  /*02e0*/  PRMT R16, R11, 0xbb32, RZ ;  /* 0x0000bb320b107816 */ /* 0x000fe400000000ff */
[C---:B-----5:R-:W-:Y:S02]  /*02f0*/  PRMT R8, R15.reuse, 0xbb32, RZ ;  /* 0x0000bb320f087816 */ /* 0x060fe400000000ff */
[----:B------:R-:W-:Y:S01]  /*0300*/  PRMT R17, R15, 0x9910, RZ ;  /* 0x000099100f117816 */ /* 0x000fe200000000ff */
[----:B------:R-:W-:Y:S01]  /*0310*/  IMAD.MOV.U32 R15, RZ, RZ, R0 ;  /* 0x000000ffff0f7224 */ /* 0x000fe200078e0000 */
[----:B------:R-:W-:Y:S02]  /*0320*/  MOV R11, R6 ;  /* 0x00000006000b7202 */ /* 0x000fe40000000f00 */
[----:B------:R-:W-:-:S02]  /*0330*/  PRMT R18, R14, 0xbb32, RZ ;  /* 0x0000bb320e127816 */ /* 0x000fc400000000ff */
[----:B------:R-:W-:Y:S01]  /*0340*/  PRMT R19, R14, 0x9910, RZ ;  /* 0x000099100e137816 */ /* 0x000fe200000000ff */
[----:B------:R-:W-:Y:S02]  /*0350*/  IMAD.MOV.U32 R14, RZ, RZ, R10 ;  /* 0x000000ffff0e7224 */ /* 0x000fe400078e000a */
[----:B------:R-:W-:Y:S02]  /*0360*/  IMAD R15, R15, UR4, RZ ;  /* 0x000000040f0f7c24 */ /* 0x000fe4000f8e02ff */
[----:B------:R-:W-:Y:S02]  /*0370*/  IMAD R11, R11, UR4, RZ ;  /* 0x000000040b0b7c24 */ /* 0x000fe4000f8e02ff */
[----:B------:R-:W-:Y:S02]  /*0380*/  IMAD R16, R16, UR4, RZ ;  /* 0x0000000410107c24 */ /* 0x000fe4000f8e02ff */
[----:B------:R-:W-:Y:S02]  /*0390*/  IMAD R14, R14, UR4, RZ ;  /* 0x000000040e0e7c24 */ /* 0x000fe4000f8e02ff */
[----:B------:R-:W-:Y:S01]  /*03a0*/  IMAD R13, R13, UR4, RZ ;  /* 0x000000040d0d7c24 */ /* 0x000fe2000f8e02ff */
[----:B------:R-:W-:Y:S01]  /*03b0*/  PRMT R15, R15, 0x9910, RZ ;  /* 0x000099100f0f7816 */ /* 0x000fe200000000ff */
[----:B------:R-:W-:Y:S01]  /*03c0*/  IMAD.MOV.U32 R6, RZ, RZ, R18 ;  /* 0x000000ffff067224 */ /* 0x000fe200078e0012 */
[----:B------:R-:W-:-:S02]  /*03d0*/  MOV R10, R17 ;  /* 0x00000011000a7202 */ /* 0x000fc40000000f00 */
[----:B------:R-:W-:Y:S02]  /*03e0*/  PRMT R11, R11, 0x9910, RZ ;  /* 0x000099100b0b7816 */ /* 0x000fe400000000ff */
[----:B------:R-:W-:Y:S02]  /*03f0*/  PRMT R16, R16, 0x9910, RZ ;  /* 0x0000991010107816 */ /* 0x000fe400000000ff */
[----:B------:R-:W-:Y:S02]  /*0400*/  PRMT R17, R14, 0x9910, RZ ;  /* 0x000099100e117816 */ /* 0x000fe400000000ff */
[----:B------:R-:W-:Y:S01]  /*0410*/  PRMT R18, R13, 0x9910, RZ ;  /* 0x000099100d127816 */ /* 0x000fe200000000ff */
[----:B------:R-:W-:Y:S01]  /*0420*/  IMAD.MOV.U32 R13, RZ, RZ, R15 ;  /* 0x000000ffff0d7224 */ /* 0x000fe200078e000f */
[----:B------:R-:W-:Y:S01]  /*0430*/  MOV R14, R11 ;  /* 0x0000000b000e7202 */ /* 0x000fe20000000f00 */
[----:B------:R-:W-:Y:S01]  /*0440*/  IMAD.MOV.U32 R11, RZ, RZ, R16 ;  /* 0x000000ffff0b7224 */ /* 0x000fe200078e0010 */
[----:B------:R-:W-:Y:S01]  /*0450*/  MOV R15, R17 ;  /* 0x00000011000f7202 */ /* 0x000fe20000000f00 */
[----:B------:R-:W-:-:S02]  /*0460*/  IMAD.MOV.U32 R0, RZ, RZ, R19 ;  /* 0x000000ffff007224 */ /* 0x000fc400078e0013 */
[----:B------:R-:W-:Y:S02]  /*0470*/  IMAD.MOV.U32 R17, RZ, RZ, R18 ;  /* 0x000000ffff117224 */ /* 0x000fe400078e0012 */
[----:B------:R-:W-:Y:S02]  /*0480*/  IMAD R14, R9, R14, RZ ;  /* 0x0000000e090e7224 */ /* 0x000fe400078e02ff */
[----:B------:R-:W-:Y:S02]  /*0490*/  IMAD R8, R8, R11, RZ ;  /* 0x0000000b08087224 */ /* 0x000fe400078e02ff */
[----:B------:R-:W-:Y:S02]  /*04a0*/  IMAD R9, R10, R13, RZ ;  /* 0x0000000d0a097224 */ /* 0x000fe400078e02ff */
[----:B------:R-:W-:Y:S02]  /*04b0*/  IMAD R6, R6, R15, RZ ;  /* 0x0000000f06067224 */ /* 0x000fe400078e02ff */
[----:B------:R-:W-:Y:S01]  /*04c0*/  IMAD R11, R0, R17, RZ ;  /* 0x00000011000b7224 */ /* 0x000fe200078e02ff */
[----:B------:R-:W-:-:S02]  /*04d0*/  PRMT R15, R12, 0x5410, R7 ;  /* 0x000054100c0f7816 */ /* 0x000fc40000000007 */
[----:B------:R-:W-:Y:S02]  /*04e0*/  PRMT R14, R14, 0x5410, R3 ;  /* 0x000054100e0e7816 */ /* 0x000fe40000000003 */
[----:B------:R-:W-:Y:S02]  /*04f0*/  PRMT R7, R9, 0x5410, R8 ;  /* 0x0000541009077816 */ /* 0x000fe40000000008 */
[----:B------:R-:W-:Y:S01]  /*0500*/  PRMT R6, R11, 0x5410, R6 ;  /* 0x000054100b067816 */ /* 0x000fe20000000006 */
[----:B------:R-:W-:Y:S04]  /*0510*/  STG.E.64 desc[UR6][R4.64], R14 ;  /* 0x0000000e04007986 */ /* 0x000fe8000c101b06 */
[----:B------:R-:W-:Y:S01]  /*0520*/  STG.E.64 desc[UR6][R4.64+0x400], R6 ;  /* 0x0004000604007986 */ /* 0x000fe2000c101b06 */
[----:B------:R-:W-:Y:S05]  /*0530*/  EXIT ;  /* 0x000000000000794d */ /* 0x000fea0003800000 */
.L_x_14042:
        /* <DEDUP_REMOVED lines=167> */
.L_x_14045:
[----:B------:R-:W-:-:S13]  /*0fb0*/  ISETP.GE.AND P0, PT, R15, R2, PT ;  /* 0x000000020f00720c */ /* 0x000fda0003f06270 */
[----:B------:R-:W-:Y:S05]  /*0fc0*/  @P0 BRA `(.L_x_14047) ;  /* 0x0000000000300947 */ /* 0x000fea0003800000 */
[----:B0-----:R-:W0:Y:S01]  /*0fd0*/  LDC.64 R10, c[0x0][0x228] ;  /* 0x00008a00ff0a7b82 */ /* 0x001e220000000a00 */
[----:B------:R-:W-:Y:S01]  /*0fe0*/  IADD3 R3, R0, R15, RZ ;  /* 0x0000000f00037210 */ /* 0x000fe20007ffe0ff */
[----:B------:R-:W-:-:S04]  /*0ff0*/  VIADD R15, R15, 0x80 ;  /* 0x000000800f0f7836 */ /* 0x000fc80000000000 */
[----:B0-----:R-:W-:-:S05]  /*1000*/  IMAD.WIDE.U32 R10, R3, 0x2, R10 ;  /* 0x00000002030a7825 */ /* 0x001fca00078e000a */
[----:B------:R1:W-:Y:S02]  /*1010*/  STG.E.U16 desc[UR6][R10.64], R9 ;  /* 0x000000090a007986 */ /* 0x0003e4000c101506 */
.L_x_14046:
[----:B------:R-:W-:-:S13]  /*1020*/  ISETP.GE.AND P0, PT, R15, R2, PT ;  /* 0x000000020f00720c */ /* 0x000fda0003f06270 */
[----:B------:R-:W-:Y:S05]  /*1030*/  @P0 BRA `(.L_x_14048) ;  /* 0x0000000000340947 */ /* 0x000fea0003800000 */
[----:B01----:R-:W0:Y:S01]  /*1040*/  LDC.64 R10, c[0x0][0x228] ;  /* 0x00008a00ff0a7b82 */ /* 0x003e220000000a00 */
[----:B------:R-:W-:Y:S01]  /*1050*/  IMAD.IADD R3, R0, 0x1, R15 ;  /* 0x0000000100037824 */ /* 0x000fe200078e020f */
[----:B------:R-:W-:-:S03]  /*1060*/  IADD3 R15, R15, 0x80, RZ ;  /* 0x000000800f0f7810 */ /* 0x000fc60007ffe0ff */
[----:B0-----:R-:W-:-:S05]  /*1070*/  IMAD.WIDE.U32 R10, R3, 0x2, R10 ;  /* 0x00000002030a7825 */ /* 0x001fca00078e000a */
[----:B------:R1:W-:Y:S02]  /*1080*/  STG.E.U16 desc[UR6][R10.64], R8 ;  /* 0x000000080a007986 */ /* 0x0003e4000c101506 */
.L_x_14047:
        /* <DEDUP_REMOVED lines=8> */
.L_x_14048:
[----:B------:R-:W-:Y:S05]  /*1110*/  BSYNC B1 ;  /* 0x0000000000017941 */ /* 0x000fea0003800000 */
.L_x_14044:
[----:B------:R-:W-:-:S13]  /*1120*/  ISETP.GE.AND P0, PT, R15, R2, PT ;  /* 0x000000020f00720c */ /* 0x000fda0003f06270 */
[----:B-12---:R-:W1:Y:S01]  /*1130*/  @!P0 LDC.64 R8, c[0x0][0x228] ;  /* 0x00008a00ff088b82 */ /* 0x006e620000000a00 */
[----:B0-----:R-:W-:Y:S01]  /*1140*/  @!P0 IADD3 R3, R0, R15, RZ ;  /* 0x0000000f00038210 */ /* 0x001fe20007ffe0ff */
[----:B------:R-:W-:-:S04]  /*1150*/  @!P0 VIADD R15, R15, 0x80 ;  /* 0x000000800f0f8836 */ /* 0x000fc80000000000 */
[----:B-1----:R-:W-:-:S05]  /*1160*/  @!P0 IMAD.WIDE.U32 R8, R3, 0x2, R8 ;  /* 0x0000000203088825 */ /* 0x002fca00078e0008 */
[----:B------:R2:W-:Y:S02]  /*1170*/  @!P0 STG.E.U16 desc[UR6][R8.64], R6 ;  /* 0x0000000608008986 */ /* 0x0005e4000c101506 */
.L_x_14049:
[----:B------:R-:W-:Y:S05]  /*1180*/  BSYNC B0 ;  /* 0x0000000000007941 */ /* 0x000fea0003800000 */
.L_x_14043:
        /* <DEDUP_REMOVED lines=8> */
.L_x_14050:
        /* <DEDUP_REMOVED lines=15> */
.L_x_24180:


//--------------------- .text._ZN2at6native29vectorized_elementwise_kernelILi8EZZZNS0_54_GLOBAL__N__d8c5977b_16_LinearAlgebra_cu_7dd49032_297216addr_kernel_cudaERNS_14TensorIteratorERKN3c106ScalarES8_ENKUlvE_clEvENKUlvE3_clEvEUlsssE_St5arrayIPcLm4EEEEviT0_T1_ --------------------------
	.section	.text._ZN2at6native29vectorized_elementwise_kernelILi8EZZZNS0_54_GLOBAL__N__d8c5977b_16_LinearAlgebra_cu_7dd49032_297216addr_kernel_cudaERNS_14TensorIteratorERKN3c106ScalarES8_ENKUlvE_clEvENKUlvE3_clEvEUlsssE_St5arrayIPcLm4EEEEviT0_T1_,"ax",@progbits
	.align	128
        .global         _ZN2at6native29vectorized_elementwise_kernelILi8EZZZNS0_54_GLOBAL__N__d8c5977b_16_LinearAlgebra_cu_7dd49032_297216addr_kernel_cudaERNS_14TensorIteratorERKN3c106ScalarES8_ENKUlvE_clEvENKUlvE3_clEvEUlsssE_St5arrayIPcLm4EEEEviT0_T1_
        .type           _ZN2at6native29vectorized_elementwise_kernelILi8EZZZNS0_54_GLOBAL__N__d8c5977b_16_LinearAlgebra_cu_7dd49032_297216addr_kernel_cudaERNS_14TensorIteratorERKN3c106ScalarES8_ENKUlvE_clEvENKUlvE3_clEvEUlsssE_St5arrayIPcLm4EEEEviT0_T1_,@function
        .size           _ZN2at6native29vectorized_elementwise_kernelILi8EZZZNS0_54_GLOBAL__N__d8c5977b_16_LinearAlgebra_cu_7dd49032_297216addr_kernel_cudaERNS_14TensorIteratorERKN3c106ScalarES8_ENKUlvE_clEvENKUlvE3_clEvEUlsssE_St5arrayIPcLm4EEEEviT0_T1_,(.L_x_24181 - _ZN2at6native29vectorized_elementwise_kernelILi8EZZZNS0_54_GLOBAL__N__d8c5977b_16_LinearAlgebra_cu_7dd49032_297216addr_kernel_cudaERNS_14TensorIteratorERKN3c106ScalarES8_ENKUlvE_clEvENKUlvE3_clEvEUlsssE_St5arrayIPcLm4EEEEviT0_T1_)
        .other          _ZN2at6native29vectorized_elementwise_kernelILi8EZZZNS0_54_GLOBAL__N__d8c5977b_16_LinearAlgebra_cu_7dd49032_297216addr_kernel_cudaERNS_14TensorIteratorERKN3c106ScalarES8_ENKUlvE_clEvENKUlvE3_clEvEUlsssE_St5arrayIPcLm4EEEEviT0_T1_,@"STO_CUDA_ENTRY STV_DEFAULT"
_ZN2at6native29vectorized_elementwise_kernelILi8EZZZNS0_54_GLOBAL__N__d8c5977b_16_LinearAlgebra_cu_7dd49032_297216addr_kernel_cudaERNS_14TensorIteratorERKN3c106ScalarES8_ENKUlvE_clEvENKUlvE3_clEvEUlsssE_St5arrayIPcLm4EEEEviT0_T1_:
.text._ZN2at6native29vectorized_elementwise_kernelILi8EZZZNS0_54_GLOBAL__N__d8c5977b_16_LinearAlgebra_cu_7dd49032_297216addr_kernel_cudaERNS_14TensorIteratorERKN3c106ScalarES8_ENKUlvE_clEvENKUlvE3_clEvEUlsssE_St5arrayIPcLm4EEEEviT0_T1_:
        /* <DEDUP_REMOVED lines=13> */
[----:B0-----:R-:W-:-:S04]  /*00d0*/  IMAD.WIDE.U32 R2, R13, 0x10, R2 ;  /* 0x000000100d027825 */ /* 0x001fc800078e0002 */
[C---:B--2---:R-:W-:Y:S01]  /*00e0*/  IMAD.WIDE R4, R0.reuse, 0x2, R4 ;  /* 0x0000000200047825 */ /* 0x044fe200078e0204 */
[----:B------:R0:W2:Y:S03]  /*00f0*/  LDG.E.128 R8, desc[UR6][R2.64] ;  /* 0x0000000602087981 */ /* 0x0000a6000c1e1d00 */
[----:B------:R-:W-:Y:S01]  /*0100*/  IMAD.WIDE.U32 R4, R13, 0x10, R4 ;  /* 0x000000100d047825 */ /* 0x000fe200078e0004 */
[----:B------:R-:W-:Y:S01]  /*0110*/  UPRMT UR4, UR4, 0x9910, URZ ;  /* 0x0000991004047896 */ /* 0x000fe2000800003f */
[----:B0-----:R-:W0:Y:S04]  /*0120*/  LDC.64 R2, c[0x0][0x228] ;  /* 0x00008a00ff027b82 */ /* 0x001e280000000a00 */
[----:B------:R-:W3:Y:S01]  /*0130*/  LDG.E.128 R4, desc[UR6][R4.64] ;  /* 0x0000000604047981 */ /* 0x000ee2000c1e1d00 */
[----:B0-----:R-:W-:-:S04]  /*0140*/  IMAD.WIDE.U32 R2, R0, 0x2, R2 ;  /* 0x0000000200027825 */ /* 0x001fc800078e0002 */
[----:B------:R-:W-:Y:S01]  /*0150*/  IMAD.WIDE R2, R13, 0x10, R2 ;  /* 0x000000100d027825 */ /* 0x000fe200078e0202 */
[C---:B--2---:R-:W-:Y:S02]  /*0160*/  PRMT R14, R8.reuse, 0x9910, RZ ;  /* 0x00009910080e7816 */ /* 0x044fe400000000ff */
[----:B------:R-:W-:Y:S02]  /*0170*/  PRMT R17, R8, 0xbb32, RZ ;  /* 0x0000bb3208117816 */ /* 0x000fe400000000ff */
[C---:B------:R-:W-:Y:S02]  /*0180*/  PRMT R18, R9.reuse, 0xbb32, RZ ;  /* 0x0000bb3209127816 */ /* 0x040fe400000000ff */
[----:B------:R-:W-:Y:S02]  /*0190*/  PRMT R8, R9, 0x9910, RZ ;  /* 0x0000991009087816 */ /* 0x000fe400000000ff */
[C---:B------:R-:W-:Y:S02]  /*01a0*/  PRMT R9, R10.reuse, 0x9910, RZ ;  /* 0x000099100a097816 */ /* 0x040fe400000000ff */
[----:B------:R-:W-:Y:S01]  /*01b0*/  PRMT R12, R10, 0xbb32, RZ ;  /* 0x0000bb320a0c7816 */ /* 0x000fe200000000ff */
[----:B------:R-:W-:Y:S01]  /*01c0*/  IMAD R0, R8, UR4, RZ ;  /* 0x0000000408007c24 */ /* 0x000fe2000f8e02ff */
[----:B---3--:R-:W-:-:S02]  /*01d0*/  PRMT R19, R4, 0xbb32, RZ ;  /* 0x0000bb3204137816 */ /* 0x008fc400000000ff */
[----:B------:R-:W-:Y:S02]  /*01e0*/  PRMT R20, R4, 0x9910, RZ ;  /* 0x0000991004147816 */ /* 0x000fe400000000ff */
[C---:B------:R-:W-:Y:S02]  /*01f0*/  PRMT R4, R5.reuse, 0xbb32, RZ ;  /* 0x0000bb3205047816 */ /* 0x040fe400000000ff */
[----:B------:R-:W-:Y:S01]  /*0200*/  PRMT R16, R5, 0x9910, RZ ;  /* 0x0000991005107816 */ /* 0x000fe200000000ff */
[----:B------:R-:W-:Y:S01]  /*0210*/  IMAD.MOV.U32 R5, RZ, RZ, R14 ;  /* 0x000000ffff057224 */ /* 0x000fe200078e000e */
[C---:B------:R-:W-:Y:S02]  /*0220*/  PRMT R14, R6.reuse, 0xbb32, RZ ;  /* 0x0000bb32060e7816 */ /* 0x040fe400000000ff */
[----:B------:R-:W-:Y:S01]  /*0230*/  PRMT R15, R6, 0x9910, RZ ;  /* 0x00009910060f7816 */ /* 0x000fe200000000ff */
[----:B------:R-:W-:Y:S01]  /*0240*/  IMAD R6, R17, UR4, RZ ;  /* 0x0000000411067c24 */ /* 0x000fe2000f8e02ff */
[----:B------:R-:W-:Y:S01]  /*0250*/  PRMT R10, R11, 0x9910, RZ ;  /* 0x000099100b0a7816 */ /* 0x000fe200000000ff */
[----:B------:R-:W-:Y:S01]  /*0260*/  IMAD R5, R5, UR4, RZ ;  /* 0x0000000405057c24 */ /* 0x000fe2000f8e02ff */
[----:B------:R-:W-:Y:S01]  /*0270*/  PRMT R11, R11, 0xbb32, RZ ;  /* 0x0000bb320b0b7816 */ /* 0x000fe200000000ff */
[----:B------:R-:W-:Y:S01]  /*0280*/  IMAD R17, R18, UR4, RZ ;  /* 0x0000000412117c24 */ /* 0x000fe2000f8e02ff */
[----:B------:R-:W-:Y:S01]  /*0290*/  PRMT R6, R6, 0x9910, RZ ;  /* 0x0000991006067816 */ /* 0x000fe200000000ff */
[----:B------:R-:W-:Y:S01]  /*02a0*/  IMAD.MOV.U32 R18, RZ, RZ, R19 ;  /* 0x000000ffff127224 */ /* 0x000fe200078e0013 */
[----:B------:R-:W-:Y:S01]  /*02b0*/  MOV R19, R20 ;  /* 0x0000001400137202 */ /* 0x000fe20000000f00 */
[----:B------:R-:W-:Y:S01]  /*02c0*/  IMAD R11, R11, UR4, RZ ;  /* 0x000000040b0b7c24 */ /* 0x000fe2000f8e02ff */
[----:B------:R-:W-:Y:S01]  /*02d0*/  PRMT R20, R5, 0x9910, RZ ;  /* 0x0000991005147816 */ /* 0x000fe200000000ff */
[----:B------:R-:W-:Y:S01]  /*02e0*/  IMAD.MOV.U32 R5, RZ, RZ, R6 ;  /* 0x000000ffff057224 */ /* 0x000fe200078e0006 */
[----:B------:R-:W-:Y:S01]  /*02f0*/  PRMT R0, R0, 0x9910, RZ ;  /* 0x0000991000007816 */ /* 0x000fe200000000ff */
[----:B------:R-:W-:Y:S01]  /*0300*/  IMAD R10, R10, UR4, RZ ;  /* 0x000000040a0a7c24 */ /* 0x000fe2000f8e02ff */
[----:B------:R-:W-:Y:S01]  /*0310*/  PRMT R21, R17, 0x9910, RZ ;  /* 0x0000991011157816 */ /* 0x000fe200000000ff */
[----:B------:R-:W-:Y:S01]  /*0320*/  IMAD R5, R18, R5, RZ ;  /* 0x0000000512057224 */ /* 0x000fe200078e02ff */
[----:B------:R-:W-:Y:S01]  /*0330*/  MOV R18, R9 ;  /* 0x0000000900127202 */ /* 0x000fe20000000f00 */
[----:B------:R-:W-:Y:S01]  /*0340*/  IMAD R9, R12, UR4, RZ ;  /* 0x000000040c097c24 */ /* 0x000fe2000f8e02ff */
[----:B------:R-:W-:Y:S01]  /*0350*/  PRMT R10, R10, 0x9910, RZ ;  /* 0x000099100a0a7816 */ /* 0x000fe200000000ff */
[----:B------:R-:W-:Y:S01]  /*0360*/  IMAD.MOV.U32 R6, RZ, RZ, R20 ;  /* 0x000000ffff067224 */ /* 0x000fe200078e0014 */
[----:B------:R-:W-:Y:S01]  /*0370*/  PRMT R17, R7, 0xbb32, RZ ;  /* 0x0000bb3207117816 */ /* 0x000fe200000000ff */
[----:B------:R-:W-:Y:S01]  /*0380*/  IMAD R8, R18, UR4, RZ ;  /* 0x0000000412087c24 */ /* 0x000fe2000f8e02ff */
[----:B------:R-:W-:Y:S01]  /*0390*/  PRMT R12, R9, 0x9910, RZ ;  /* 0x00009910090c7816 */ /* 0x000fe200000000ff */
[----:B------:R-:W-:Y:S01]  /*03a0*/  IMAD.MOV.U32 R9, RZ, RZ, R0 ;  /* 0x000000ffff097224 */ /* 0x000fe200078e0000 */
[----:B------:R-:W-:Y:S01]  /*03b0*/  PRMT R18, R11, 0x9910, RZ ;  /* 0x000099100b127816 */ /* 0x000fe200000000ff */
[----:B------:R-:W-:Y:S01]  /*03c0*/  IMAD R6, R19, R6, RZ ;  /* 0x0000000613067224 */ /* 0x000fe200078e02ff */
[----:B------:R-:W-:Y:S01]  /*03d0*/  PRMT R8, R8, 0x9910, RZ ;  /* 0x0000991008087816 */ /* 0x000fe200000000ff */
[----:B------:R-:W-:Y:S01]  /*03e0*/  IMAD.MOV.U32 R11, RZ, RZ, R12 ;  /* 0x000000ffff0b7224 */ /* 0x000fe200078e000c */
[----:B------:R-:W-:Y:S01]  /*03f0*/  PRMT R7, R7, 0x9910, RZ ;  /* 0x0000991007077816 */ /* 0x000fe200000000ff */
[----:B------:R-:W-:Y:S01]  /*0400*/  IMAD.MOV.U32 R12, RZ, RZ, R10 ;  /* 0x000000ffff0c7224 */ /* 0x000fe200078e000a */
[----:B------:R-:W-:Y:S01]  /*0410*/  MOV R0, R8 ;  /* 0x0000000800007202 */ /* 0x000fe20000000f00 */
[----:B------:R-:W-:-:S02]  /*0420*/  IMAD.MOV.U32 R8, RZ, RZ, R18 ;  /* 0x000000ffff087224 */ /* 0x000fc400078e0012 */
[----:B------:R-:W-:Y:S02]  /*0430*/  IMAD R10, R14, R11, RZ ;  /* 0x0000000b0e0a7224 */ /* 0x000fe400078e02ff */
[----:B------:R-:W-:Y:S02]  /*0440*/  IMAD R15, R15, R0, RZ ;  /* 0x000000000f0f7224 */ /* 0x000fe400078e02ff */
[----:B------:R-:W-:Y:S02]  /*0450*/  IMAD R4, R4, R21, RZ ;  /* 0x0000001504047224 */ /* 0x000fe400078e02ff */
[----:B------:R-:W-:Y:S01]  /*0460*/  IMAD R9, R16, R9, RZ ;  /* 0x0000000910097224 */ /* 0x000fe200078e02ff */
[----:B------:R-:W-:Y:S01]  /*0470*/  PRMT R10, R15, 0x5410, R10 ;  /* 0x000054100f0a7816 */ /* 0x000fe2000000000a */
[----:B------:R-:W-:Y:S01]  /*0480*/  IMAD R11, R17, R8, RZ ;  /* 0x00000008110b7224 */ /* 0x000fe200078e02ff */
[----:B------:R-:W-:Y:S01]  /*0490*/  PRMT R8, R6, 0x5410, R5 ;  /* 0x0000541006087816 */ /* 0x000fe20000000005 */
[----:B------:R-:W-:Y:S01]  /*04a0*/  IMAD R0, R7, R12, RZ ;  /* 0x0000000c07007224 */ /* 0x000fe200078e02ff */
[----:B------:R-:W-:-:S04]  /*04b0*/  PRMT R9, R9, 0x5410, R4 ;  /* 0x0000541009097816 */ /* 0x000fc80000000004 */
[----:B------:R-:W-:-:S05]  /*04c0*/  PRMT R11, R0, 0x5410, R11 ;  /* 0x00005410000b7816 */ /* 0x000fca000000000b */
[----:B------:R-:W-:Y:S01]  /*04d0*/  STG.E.128 desc[UR6][R2.64], R8 ;  /* 0x0000000802007986 */ /* 0x000fe2000c101d06 */
[----:B------:R-:W-:Y:S05]  /*04e0*/  EXIT ;  /* 0x000000000000794d */ /* 0x000fea0003800000 */
.L_x_14051:
[----:B------:R-:W0:Y:S01]  /*04f0*/  S2R R7, SR_TID.X ;  /* 0x0000000000077919 */ /* 0x000e220000002100 */
[----:B------:R-:W-:Y:S01]  /*0500*/  PRMT R10, RZ, 0x7610, R10 ;  /* 0x00007610ff0a7816 */ /* 0x000fe2000000000a */
[----:B------:R-:W-:Y:S01]  /*0510*/  ULDC.U16 UR4, c[0x0][0x218] ;  /* 0x0000860000047ab9 */ /* 0x000fe20000000400 */
[----:B------:R-:W-:Y:S02]  /*0520*/  PRMT R23, RZ, 0x7610, R23 ;  /* 0x00007610ff177816 */ /* 0x000fe40000000017 */
[----:B0-----:R-:W-:Y:S02]  /*0530*/  ISETP.GE.AND P0, PT, R7, R2, PT ;  /* 0x000000020700720c */ /* 0x001fe40003f06270 */
[----:B------:R-:W-:-:S11]  /*0540*/  MOV R17, R7 ;  /* 0x0000000700117202 */ /* 0x000fd60000000f00 */
[----:B------:R-:W-:Y:S01]  /*0550*/  @!P0 IMAD.IADD R19, R0, 0x1, R17 ;  /* 0x0000000100138824 */ /* 0x000fe200078e0211 */
[----:B------:R-:W0:Y:S01]  /*0560*/  @!P0 LDC.64 R14, c[0x0][0x238] ;  /* 0x00008e00ff0e8b82 */ /* 0x000e220000000a00 */
[----:B------:R-:W-:-:S05]  /*0570*/  @!P0 VIADD R17, R17, 0x80 ;  /* 0x0000008011118836 */ /* 0x000fca0000000000 */
[C---:B------:R-:W-:Y:S02]  /*0580*/  ISETP.GE.AND P5, PT, R17.reuse, R2, PT ;  /* 0x000000021100720c */ /* 0x040fe40003fa6270 */
[----:B------:R-:W1:Y:S11]  /*0590*/  @!P0 LDC.64 R8, c[0x0][0x240] ;  /* 0x00009000ff088b82 */ /* 0x000e760000000a00 */
[----:B------:R-:W-:Y:S01]  /*05a0*/  @!P5 IADD3 R3, R0, R17, RZ ;  /* 0x000000110003d210 */ /* 0x000fe20007ffe0ff */
[----:B------:R-:W-:Y:S01]  /*05b0*/  @!P5 VIADD R17, R17, 0x80 ;  /* 0x000000801111d836 */ /* 0x000fe20000000000 */
[----:B------:R-:W2:Y:S01]  /*05c0*/  @!P5 LDC.64 R28, c[0x0][0x238] ;  /* 0x00008e00ff1cdb82 */ /* 0x000ea20000000a00 */
[----:B0-----:R-:W-:-:S03]  /*05d0*/  @!P0 IMAD.WIDE.U32 R14, R19, 0x2, R14 ;  /* 0x00000002130e8825 */ /* 0x001fc600078e000e */
[----:B------:R-:W-:-:S04]  /*05e0*/  ISETP.GE.AND P6, PT, R17, R2, PT ;  /* 0x000000021100720c */ /* 0x000fc80003fc6270 */
[----:B------:R-:W0:Y:S01]  /*05f0*/  @!P5 LDC.64 R20, c[0x0][0x240] ;  /* 0x00009000ff14db82 */ /* 0x000e220000000a00 */
[----:B------:R3:W4:Y:S01]  /*0600*/  @!P0 LDG.E.U16 R10, desc[UR6][R14.64] ;  /* 0x000000060e0a8981 */ /* 0x000722000c1e1500 */
[----:B-1----:R-:W-:-:S05]  /*0610*/  @!P0 IMAD.WIDE.U32 R8, R19, 0x2, R8 ;  /* 0x0000000213088825 */ /* 0x002fca00078e0008 */
[----:B------:R1:W5:Y:S02]  /*0620*/  @!P0 LDG.E.U16 R23, desc[UR6][R8.64] ;  /* 0x0000000608178981 */ /* 0x000364000c1e1500 */
[----:B------:R-:W-:Y:S01]  /*0630*/  @!P6 IMAD.IADD R11, R0, 0x1, R17 ;  /* 0x00000001000be824 */ /* 0x000fe200078e0211 */
[----:B------:R-:W-:Y:S01]  /*0640*/  @!P6 IADD3 R17, R17, 0x80, RZ ;  /* 0x000000801111e810 */ /* 0x000fe20007ffe0ff */
[----:B------:R-:W3:Y:S03]  /*0650*/  @!P6 LDC.64 R12, c[0x0][0x238] ;  /* 0x00008e00ff0ceb82 */ /* 0x000ee60000000a00 */
[----:B------:R-:W-:-:S05]  /*0660*/  ISETP.GE.AND P1, PT, R17, R2, PT ;  /* 0x000000021100720c */ /* 0x000fca0003f26270 */
[----:B------:R-:W2:Y:S08]  /*0670*/  @!P6 LDC.64 R26, c[0x0][0x240] ;  /* 0x00009000ff1aeb82 */ /* 0x000eb00000000a00 */
[----:B------:R-:W-:Y:S01]  /*0680*/  @!P1 IMAD.IADD R5, R0, 0x1, R17 ;  /* 0x0000000100059824 */ /* 0x000fe200078e0211 */
[----:B------:R-:W0:Y:S01]  /*0690*/  @!P1 LDC.64 R18, c[0x0][0x238] ;  /* 0x00008e00ff129b82 */ /* 0x000e220000000a00 */
[----:B------:R-:W-:-:S05]  /*06a0*/  @!P1 VIADD R17, R17, 0x80 ;  /* 0x0000008011119836 */ /* 0x000fca0000000000 */
[----:B------:R-:W-:Y:S01]  /*06b0*/  ISETP.GE.AND P2, PT, R17, R2, PT ;  /* 0x000000021100720c */ /* 0x000fe20003f46270 */
[----:B---3--:R-:W-:Y:S01]  /*06c0*/  @!P6 IMAD.WIDE.U32 R12, R11, 0x2, R12 ;  /* 0x000000020b0ce825 */ /* 0x008fe200078e000c */
[----:B------:R-:W3:Y:S11]  /*06d0*/  @!P1 LDC.64 R14, c[0x0][0x240] ;  /* 0x00009000ff0e9b82 */ /* 0x000ef60000000a00 */
[----:B------:R-:W-:Y:S01]  /*06e0*/  @!P2 IADD3 R25, R0, R17, RZ ;  /* 0x000000110019a210 */ /* 0x000fe20007ffe0ff */
[----:B------:R-:W-:-:S05]  /*06f0*/  @!P2 VIADD R17, R17, 0x80 ;  /* 0x000000801111a836 */ /* 0x000fca0000000000 */
[----:B------:R-:W-:Y:S01]  /*0700*/  ISETP.GE.AND P3, PT, R17, R2, PT ;  /* 0x000000021100720c */ /* 0x000fe20003f66270 */
[----:B--2---:R-:W-:Y:S01]  /*0710*/  @!P6 IMAD.WIDE.U32 R26, R11, 0x2, R26 ;  /* 0x000000020b1ae825 */ /* 0x004fe200078e001a */
[----:B------:R-:W-:Y:S02]  /*0720*/  PRMT R11, RZ, 0x7610, R11 ;  /* 0x00007610ff0b7816 */ /* 0x000fe4000000000b */
[----:B-1----:R-:W-:Y:S01]  /*0730*/  PRMT R9, RZ, 0x7610, R9 ;  /* 0x00007610ff097816 */ /* 0x002fe20000000009 */
[----:B------:R-:W-:-:S03]  /*0740*/  @!P5 IMAD.WIDE.U32 R28, R3, 0x2, R28 ;  /* 0x00000002031cd825 */ /* 0x000fc600078e001c */
[----:B------:R1:W2:Y:S05]  /*0750*/  @!P6 LDG.E.U16 R11, desc[UR6][R12.64] ;  /* 0x000000060c0be981 */ /* 0x0002aa000c1e1500 */
[C---:B------:R-:W-:Y:S01]  /*0760*/  @!P3 IMAD.IADD R6, R0.reuse, 0x1, R17 ;  /* 0x000000010006b824 */ /* 0x040fe200078e0211 */
[----:B------:R-:W-:Y:S01]  /*0770*/  @!P3 IADD3 R17, R17, 0x80, RZ ;  /* 0x000000801111b810 */ /* 0x000fe20007ffe0ff */
[----:B0-----:R-:W-:Y:S01]  /*0780*/  @!P5 IMAD.WIDE.U32 R20, R3, 0x2, R20 ;  /* 0x000000020314d825 */ /* 0x001fe200078e0014 */
[----:B------:R-:W-:Y:S02]  /*0790*/  PRMT R3, RZ, 0x7610, R3 ;  /* 0x00007610ff037816 */ /* 0x000fe40000000003 */
[----:B------:R-:W-:Y:S01]  /*07a0*/  ISETP.GE.AND P4, PT, R17, R2, PT ;  /* 0x000000021100720c */ /* 0x000fe20003f86270 */
[----:B-1----:R-:W0:Y:S01]  /*07b0*/  @!P3 LDC.64 R12, c[0x0][0x238] ;  /* 0x00008e00ff0cbb82 */ /* 0x002e220000000a00 */
[----:B------:R1:W2:Y:S04]  /*07c0*/  @!P5 LDG.E.U16 R9, desc[UR6][R20.64] ;  /* 0x000000061409d981 */ /* 0x0002a8000c1e1500 */
[----:B------:R1:W2:Y:S03]  /*07d0*/  @!P5 LDG.E.U16 R3, desc[UR6][R28.64] ;  /* 0x000000061c03d981 */ /* 0x0002a6000c1e1500 */
[----:B-1----:R-:W1:Y:S04]  /*07e0*/  @!P2 LDC.64 R20, c[0x0][0x240] ;  /* 0x00009000ff14ab82 */ /* 0x002e680000000a00 */
[----:B------:R-:W-:-:S04]  /*07f0*/  @!P4 IMAD.IADD R8, R0, 0x1, R17 ;  /* 0x000000010008c824 */ /* 0x000fc800078e0211 */
[----:B------:R-:W1:Y:S01]  /*0800*/  @!P2 LDC.64 R28, c[0x0][0x238] ;  /* 0x00008e00ff1cab82 */ /* 0x000e620000000a00 */
[----:B------:R-:W-:Y:S01]  /*0810*/  @!P4 VIADD R17, R17, 0x80 ;  /* 0x000000801111c836 */ /* 0x000fe20000000000 */
[----:B------:R-:W-:Y:S01]  /*0820*/  PRMT R4, RZ, 0x7610, R4 ;  /* 0x00007610ff047816 */ /* 0x000fe20000000004 */
[----:B------:R-:W-:Y:S01]  /*0830*/  @!P1 IMAD.WIDE.U32 R18, R5, 0x2, R18 ;  /* 0x0000000205129825 */ /* 0x000fe200078e0012 */
[----:B------:R-:W-:Y:S02]  /*0840*/  PRMT R22, RZ, 0x7610, R22 ;  /* 0x00007610ff167816 */ /* 0x000fe40000000016 */
[----:B------:R-:W-:Y:S01]  /*0850*/  ISETP.GE.AND P5, PT, R17, R2, PT ;  /* 0x000000021100720c */ /* 0x000fe20003fa6270 */
[----:B---3--:R-:W-:Y:S01]  /*0860*/  @!P1 IMAD.WIDE.U32 R14, R5, 0x2, R14 ;  /* 0x00000002050e9825 */ /* 0x008fe200078e000e */
[----:B------:R-:W-:Y:S01]  /*0870*/  PRMT R5, RZ, 0x7610, R5 ;  /* 0x00007610ff057816 */ /* 0x000fe20000000005 */
[----:B------:R3:W2:Y:S02]  /*0880*/  @!P6 LDG.E.U16 R4, desc[UR6][R26.64] ;  /* 0x000000061a04e981 */ /* 0x0006a4000c1e1500 */
[----:B0-----:R-:W-:-:S02]  /*0890*/  @!P3 IMAD.WIDE.U32 R12, R6, 0x2, R12 ;  /* 0x00000002060cb825 */ /* 0x001fc400078e000c */
[----:B------:R0:W2:Y:S02]  /*08a0*/  @!P1 LDG.E.U16 R22, desc[UR6][R18.64] ;  /* 0x0000000612169981 */ /* 0x0000a4000c1e1500 */
[C---:B-1----:R-:W-:Y:S02]  /*08b0*/  @!P2 IMAD.WIDE.U32 R20, R25.reuse, 0x2, R20 ;  /* 0x000000021914a825 */ /* 0x042fe400078e0014 */
[----:B------:R1:W2:Y:S01]  /*08c0*/  @!P1 LDG.E.U16 R5, desc[UR6][R14.64] ;  /* 0x000000060e059981 */ /* 0x0002a2000c1e1500 */
[----:B---3--:R-:W-:Y:S01]  /*08d0*/  PRMT R26, RZ, 0x7610, R26 ;  /* 0x00007610ff1a7816 */ /* 0x008fe2000000001a */
[----:B0-----:R-:W0:Y:S01]  /*08e0*/  @!P4 LDC.64 R18, c[0x0][0x238] ;  /* 0x00008e00ff12cb82 */ /* 0x001e220000000a00 */
[----:B------:R-:W-:Y:S01]  /*08f0*/  @!P2 IMAD.WIDE.U32 R28, R25, 0x2, R28 ;  /* 0x00000002191ca825 */ /* 0x000fe200078e001c */
[----:B------:R-:W-:-:S03]  /*0900*/  PRMT R25, RZ, 0x7610, R25 ;  /* 0x00007610ff197816 */ /* 0x000fc60000000019 */
[----:B------:R3:W2:Y:S01]  /*0910*/  @!P3 LDG.E.U16 R26, desc[UR6][R12.64] ;  /* 0x000000060c1ab981 */ /* 0x0006a2000c1e1500 */
[----:B------:R-:W-:Y:S02]  /*0920*/  @!P5 IADD3 R27, R0, R17, RZ ;  /* 0x00000011001bd210 */ /* 0x000fe40007ffe0ff */
[----:B-1----:R-:W1:Y:S01]  /*0930*/  @!P5 LDC.64 R14, c[0x0][0x238] ;  /* 0x00008e00ff0edb82 */ /* 0x002e620000000a00 */
[----:B------:R3:W2:Y:S07]  /*0940*/  @!P2 LDG.E.U16 R25, desc[UR6][R20.64] ;  /* 0x000000061419a981 */ /* 0x0006ae000c1e1500 */
[----:B---3--:R-:W3:Y:S01]  /*0950*/  @!P3 LDC.64 R12, c[0x0][0x240] ;  /* 0x00009000ff0cbb82 */ /* 0x008ee20000000a00 */
[----:B------:R-:W-:-:S06]  /*0960*/  PRMT R24, RZ, 0x7610, R24 ;  /* 0x00007610ff187816 */ /* 0x000fcc0000000018 */
[----:B------:R0:W2:Y:S01]  /*0970*/  @!P2 LDG.E.U16 R24, desc[UR6][R28.64] ;  /* 0x000000061c18a981 */ /* 0x0000a2000c1e1500 */
[----:B------:R-:W3:Y:S08]  /*0980*/  @!P4 LDC.64 R16, c[0x0][0x240] ;  /* 0x00009000ff10cb82 */ /* 0x000ef00000000a00 */
[----:B------:R-:W3:Y:S01]  /*0990*/  @!P5 LDC.64 R20, c[0x0][0x240] ;  /* 0x00009000ff14db82 */ /* 0x000ee20000000a00 */
[----:B0-----:R-:W-:Y:S01]  /*09a0*/  PRMT R28, RZ, 0x7610, R28 ;  /* 0x00007610ff1c7816 */ /* 0x001fe2000000001c */
[----:B------:R-:W-:Y:S01]  /*09b0*/  @!P4 IMAD.WIDE.U32 R18, R8, 0x2, R18 ;  /* 0x000000020812c825 */ /* 0x000fe200078e0012 */
[----:B------:R-:W-:-:S03]  /*09c0*/  PRMT R29, RZ, 0x7610, R29 ;  /* 0x00007610ff1d7816 */ /* 0x000fc6000000001d */
[C---:B-1----:R-:W-:Y:S01]  /*09d0*/  @!P5 IMAD.WIDE.U32 R14, R27.reuse, 0x2, R14 ;  /* 0x000000021b0ed825 */ /* 0x042fe200078e000e */
[----:B------:R-:W2:Y:S03]  /*09e0*/  @!P4 LDG.E.U16 R28, desc[UR6][R18.64] ;  /* 0x00000006121cc981 */ /* 0x000ea6000c1e1500 */
[----:B---3--:R-:W-:Y:S01]  /*09f0*/  @!P3 IMAD.WIDE.U32 R12, R6, 0x2, R12 ;  /* 0x00000002060cb825 */ /* 0x008fe200078e000c */
[----:B------:R-:W-:Y:S01]  /*0a00*/  PRMT R6, RZ, 0x7610, R6 ;  /* 0x00007610ff067816 */ /* 0x000fe20000000006 */
[----:B------:R0:W3:Y:S02]  /*0a10*/  @!P5 LDG.E.U16 R29, desc[UR6][R14.64] ;  /* 0x000000060e1dd981 */ /* 0x0000e4000c1e1500 */
[----:B------:R-:W-:Y:S01]  /*0a20*/  @!P4 IMAD.WIDE.U32 R16, R8, 0x2, R16 ;  /* 0x000000020810c825 */ /* 0x000fe200078e0010 */
[----:B------:R-:W-:Y:S02]  /*0a30*/  PRMT R8, RZ, 0x7610, R8 ;  /* 0x00007610ff087816 */ /* 0x000fe40000000008 */
[----:B------:R1:W3:Y:S04]  /*0a40*/  @!P3 LDG.E.U16 R6, desc[UR6][R12.64] ;  /* 0x000000060c06b981 */ /* 0x0002e8000c1e1500 */
[----:B------:R2:W3:Y:S01]  /*0a50*/  @!P4 LDG.E.U16 R8, desc[UR6][R16.64] ;  /* 0x000000061008c981 */ /* 0x0004e2000c1e1500 */
[----:B------:R-:W-:Y:S01]  /*0a60*/  @!P5 IMAD.WIDE.U32 R20, R27, 0x2, R20 ;  /* 0x000000021b14d825 */ /* 0x000fe200078e0014 */
[----:B------:R-:W-:Y:S01]  /*0a70*/  PRMT R27, RZ, 0x7610, R27 ;  /* 0x00007610ff1b7816 */ /* 0x000fe2000000001b */
[----:B------:R-:W-:-:S02]  /*0a80*/  UPRMT UR4, UR4, 0x9910, URZ ;  /* 0x0000991004047896 */ /* 0x000fc4000800003f */
[----:B0-----:R-:W-:Y:S01]  /*0a90*/  VIADD R14, R7, 0x80 ;  /* 0x00000080070e7836 */ /* 0x001fe20000000000 */
[----:B-1----:R-:W0:Y:S02]  /*0aa0*/  @!P0 LDC.64 R12, c[0x0][0x228] ;  /* 0x00008a00ff0c8b82 */ /* 0x002e240000000a00 */
[----:B------:R-:W3:Y:S01]  /*0ab0*/  @!P5 LDG.E.U16 R27, desc[UR6][R20.64] ;  /* 0x00000006141bd981 */ /* 0x000ee2000c1e1500 */
[--C-:B------:R-:W-:Y:S01]  /*0ac0*/  IMAD.MOV.U32 R15, RZ, RZ, R7.reuse ;  /* 0x000000ffff0f7224 */ /* 0x100fe200078e0007 */
[----:B------:R-:W-:Y:S01]  /*0ad0*/  @!P0 MOV R15, R14 ;  /* 0x0000000e000f8202 */ /* 0x000fe20000000f00 */
[----:B------:R-:W-:-:S04]  /*0ae0*/  @!P0 IMAD.IADD R7, R0, 0x1, R7 ;  /* 0x0000000100078824 */ /* 0x000fc800078e0207 */
[----:B0-----:R-:W-:Y:S01]  /*0af0*/  @!P0 IMAD.WIDE.U32 R12, R7, 0x2, R12 ;  /* 0x00000002070c8825 */ /* 0x001fe200078e000c */
[----:B------:R-:W-:Y:S04]  /*0b00*/  BSSY B0, `(.L_x_14052) ;  /* 0x0000063000007945 */ /* 0x000fe80003800000 */
[----:B------:R-:W-:Y:S01]  /*0b10*/  BSSY B1, `(.L_x_14053) ;  /* 0x000005b000017945 */ /* 0x000fe20003800000 */
[----:B----4-:R-:W-:Y:S02]  /*0b20*/  PRMT R10, R10, 0x9910, RZ ;  /* 0x000099100a0a7816 */ /* 0x010fe400000000ff */
[----:B-----5:R-:W-:Y:S02]  /*0b30*/  PRMT R23, R23, 0x9910, RZ ;  /* 0x0000991017177816 */ /* 0x020fe400000000ff */
[----:B--2---:R-:W-:Y:S01]  /*0b40*/  PRMT R14, R3, 0x9910, RZ ;  /* 0x00009910030e7816 */ /* 0x004fe200000000ff */
[----:B------:R-:W-:Y:S01]  /*0b50*/  IMAD R3, R10, UR4, RZ ;  /* 0x000000040a037c24 */ /* 0x000fe2000f8e02ff */
[----:B------:R-:W-:-:S03]  /*0b60*/  PRMT R10, R11, 0x9910, RZ ;  /* 0x000099100b0a7816 */ /* 0x000fc600000000ff */
[----:B------:R-:W-:Y:S01]  /*0b70*/  IMAD.MOV.U32 R11, RZ, RZ, R14 ;  /* 0x000000ffff0b7224 */ /* 0x000fe200078e000e */
[----:B------:R-:W-:Y:S02]  /*0b80*/  PRMT R14, R3, 0x9910, RZ ;  /* 0x00009910030e7816 */ /* 0x000fe400000000ff */
[----:B------:R-:W-:Y:S01]  /*0b90*/  PRMT R16, R9, 0x9910, RZ ;  /* 0x0000991009107816 */ /* 0x000fe200000000ff */
[----:B------:R-:W-:Y:S02]  /*0ba0*/  IMAD R11, R11, UR4, RZ ;  /* 0x000000040b0b7c24 */ /* 0x000fe4000f8e02ff */
[----:B------:R-:W-:Y:S02]  /*0bb0*/  IMAD R9, R10, UR4, RZ ;  /* 0x000000040a097c24 */ /* 0x000fe4000f8e02ff */
[----:B------:R-:W-:Y:S01]  /*0bc0*/  IMAD.MOV.U32 R10, RZ, RZ, R14 ;  /* 0x000000ffff0a7224 */ /* 0x000fe200078e000e */
[----:B------:R-:W-:Y:S02]  /*0bd0*/  PRMT R11, R11, 0x9910, RZ ;  /* 0x000099100b0b7816 */ /* 0x000fe400000000ff */
[----:B------:R-:W-:-:S02]  /*0be0*/  MOV R3, R23 ;  /* 0x0000001700037202 */ /* 0x000fc40000000f00 */
[----:B------:R-:W-:Y:S01]  /*0bf0*/  PRMT R14, R4, 0x9910, RZ ;  /* 0x00009910040e7816 */ /* 0x000fe200000000ff */
[----:B------:R-:W-:Y:S01]  /*0c00*/  IMAD.MOV.U32 R4, RZ, RZ, R16 ;  /* 0x000000ffff047224 */ /* 0x000fe200078e0010 */
[----:B------:R-:W-:Y:S02]  /*0c10*/  PRMT R16, R9, 0x9910, RZ ;  /* 0x0000991009107816 */ /* 0x000fe400000000ff */
[----:B------:R-:W-:Y:S01]  /*0c20*/  MOV R9, R11 ;  /* 0x0000000b00097202 */ /* 0x000fe20000000f00 */
[----:B------:R-:W-:Y:S02]  /*0c30*/  IMAD.MOV.U32 R11, RZ, RZ, R14 ;  /* 0x000000ffff0b7224 */ /* 0x000fe400078e000e */
[----:B------:R-:W-:Y:S02]  /*0c40*/  IMAD.MOV.U32 R14, RZ, RZ, R16 ;  /* 0x000000ffff0e7224 */ /* 0x000fe400078e0010 */
[----:B------:R-:W-:Y:S02]  /*0c50*/  IMAD R17, R3, R10, RZ ;  /* 0x0000000a03117224 */ /* 0x000fe400078e02ff */
[----:B------:R-:W-:Y:S01]  /*0c60*/  IMAD R3, R4, R9, RZ ;  /* 0x0000000904037224 */ /* 0x000fe200078e02ff */
[----:B------:R-:W-:Y:S01]  /*0c70*/  PRMT R22, R22, 0x9910, RZ ;  /* 0x0000991016167816 */ /* 0x000fe200000000ff */
[----:B------:R-:W-:Y:S01]  /*0c80*/  IMAD R4, R11, R14, RZ ;  /* 0x0000000e0b047224 */ /* 0x000fe200078e02ff */
[----:B------:R0:W-:Y:S01]  /*0c90*/  @!P0 STG.E.U16 desc[UR6][R12.64], R17 ;  /* 0x000000110c008986 */ /* 0x0001e2000c101506 */
[----:B------:R-:W-:-:S02]  /*0ca0*/  PRMT R11, R26, 0x9910, RZ ;  /* 0x000099101a0b7816 */ /* 0x000fc400000000ff */
[----:B------:R-:W-:Y:S02]  /*0cb0*/  MOV R9, R22 ;  /* 0x0000001600097202 */ /* 0x000fe40000000f00 */
[----:B------:R-:W-:Y:S02]  /*0cc0*/  ISETP.GE.AND P0, PT, R15, R2, PT ;  /* 0x000000020f00720c */ /* 0x000fe40003f06270 */
[----:B------:R-:W-:Y:S02]  /*0cd0*/  PRMT R10, R5, 0x9910, RZ ;  /* 0x00009910050a7816 */ /* 0x000fe400000000ff */
[----:B------:R-:W-:-:S05]  /*0ce0*/  PRMT R7, R24, 0x9910, RZ ;  /* 0x0000991018077816 */ /* 0x000fca00000000ff */
[----:B------:R-:W-:-:S05]  /*0cf0*/  IMAD R7, R7, UR4, RZ ;  /* 0x0000000407077c24 */ /* 0x000fca000f8e02ff */
[----:B0-----:R-:W-:Y:S01]  /*0d00*/  PRMT R12, R7, 0x9910, RZ ;  /* 0x00009910070c7816 */ /* 0x001fe200000000ff */
[----:B------:R-:W-:Y:S01]  /*0d10*/  IMAD R7, R11, UR4, RZ ;  /* 0x000000040b077c24 */ /* 0x000fe2000f8e02ff */
[----:B------:R-:W-:Y:S01]  /*0d20*/  PRMT R28, R28, 0x9910, RZ ;  /* 0x000099101c1c7816 */ /* 0x000fe200000000ff */
[----:B------:R-:W-:Y:S01]  /*0d30*/  IMAD R5, R9, UR4, RZ ;  /* 0x0000000409057c24 */ /* 0x000fe2000f8e02ff */
[----:B---3--:R-:W-:-:S03]  /*0d40*/  PRMT R13, R29, 0x9910, RZ ;  /* 0x000099101d0d7816 */ /* 0x008fc600000000ff */
[----:B------:R-:W-:Y:S01]  /*0d50*/  IMAD.MOV.U32 R11, RZ, RZ, R28 ;  /* 0x000000ffff0b7224 */ /* 0x000fe200078e001c */
[----:B------:R-:W-:Y:S01]  /*0d60*/  PRMT R16, R7, 0x9910, RZ ;  /* 0x0000991007107816 */ /* 0x000fe200000000ff */
[----:B------:R-:W-:Y:S02]  /*0d70*/  IMAD.MOV.U32 R9, RZ, RZ, R10 ;  /* 0x000000ffff097224 */ /* 0x000fe400078e000a */
[----:B------:R-:W-:Y:S01]  /*0d80*/  IMAD R7, R13, UR4, RZ ;  /* 0x000000040d077c24 */ /* 0x000fe2000f8e02ff */
[----:B------:R-:W-:Y:S01]  /*0d90*/  PRMT R14, R6, 0x9910, RZ ;  /* 0x00009910060e7816 */ /* 0x000fe200000000ff */
[----:B------:R-:W-:Y:S01]  /*0da0*/  IMAD R6, R11, UR4, RZ ;  /* 0x000000040b067c24 */ /* 0x000fe2000f8e02ff */
[----:B------:R-:W-:Y:S02]  /*0db0*/  PRMT R10, R5, 0x9910, RZ ;  /* 0x00009910050a7816 */ /* 0x000fe400000000ff */
[----:B------:R-:W-:Y:S02]  /*0dc0*/  PRMT R8, R8, 0x9910, RZ ;  /* 0x0000991008087816 */ /* 0x000fe400000000ff */
[----:B------:R-:W-:Y:S01]  /*0dd0*/  MOV R11, R14 ;  /* 0x0000000e000b7202 */ /* 0x000fe20000000f00 */
[----:B------:R-:W-:Y:S01]  /*0de0*/  IMAD.MOV.U32 R14, RZ, RZ, R16 ;  /* 0x000000ffff0e7224 */ /* 0x000fe200078e0010 */
[----:B------:R-:W-:-:S02]  /*0df0*/  PRMT R5, R25, 0x9910, RZ ;  /* 0x0000991019057816 */ /* 0x000fc400000000ff */
[----:B------:R-:W-:Y:S01]  /*0e00*/  PRMT R13, R6, 0x9910, RZ ;  /* 0x00009910060d7816 */ /* 0x000fe200000000ff */
[----:B------:R-:W-:Y:S01]  /*0e10*/  IMAD.MOV.U32 R6, RZ, RZ, R8 ;  /* 0x000000ffff067224 */ /* 0x000fe200078e0008 */
[----:B------:R-:W-:Y:S02]  /*0e20*/  PRMT R16, R27, 0x9910, RZ ;  /* 0x000099101b107816 */ /* 0x000fe400000000ff */
[----:B------:R-:W-:Y:S01]  /*0e30*/  PRMT R17, R7, 0x9910, RZ ;  /* 0x0000991007117816 */ /* 0x000fe200000000ff */
[----:B------:R-:W-:Y:S02]  /*0e40*/  IMAD R8, R5, R12, RZ ;  /* 0x0000000c05087224 */ /* 0x000fe400078e02ff */
[----:B------:R-:W-:Y:S02]  /*0e50*/  IMAD R9, R9, R10, RZ ;  /* 0x0000000a09097224 */ /* 0x000fe400078e02ff */
[----:B------:R-:W-:Y:S02]  /*0e60*/  IMAD R7, R11, R14, RZ ;  /* 0x0000000e0b077224 */ /* 0x000fe400078e02ff */
[----:B------:R-:W-:-:S02]  /*0e70*/  IMAD R6, R6, R13, RZ ;  /* 0x0000000d06067224 */ /* 0x000fc400078e02ff */
[----:B------:R-:W-:Y:S01]  /*0e80*/  IMAD R5, R16, R17, RZ ;  /* 0x0000001110057224 */ /* 0x000fe200078e02ff */
[----:B------:R-:W-:Y:S06]  /*0e90*/  @P0 BRA `(.L_x_14054) ;  /* 0x0000000000300947 */ /* 0x000fec0003800000 */
        /* <DEDUP_REMOVED lines=12> */
.L_x_14054:
[----:B------:R-:W-:-:S13]  /*0f60*/  ISETP.GE.AND P0, PT, R15, R2, PT ;  /* 0x000000020f00720c */ /* 0x000fda0003f06270 */
[----:B------:R-:W-:Y:S05]  /*0f70*/  @P0 BRA `(.L_x_14056) ;  /* 0x0000000000300947 */ /* 0x000fea0003800000 */
[----:B0-----:R-:W0:Y:S01]  /*0f80*/  LDC.64 R10, c[0x0][0x228] ;  /* 0x00008a00ff0a7b82 */ /* 0x001e220000000a00 */
[----:B------:R-:W-:Y:S02]  /*0f90*/  IMAD.IADD R3, R0, 0x1, R15 ;  /* 0x0000000100037824 */ /* 0x000fe400078e020f */
[----:B------:R-:W-:Y:S02]  /*0fa0*/  VIADD R15, R15, 0x80 ;  /* 0x000000800f0f7836 */ /* 0x000fe40000000000 */
[----:B0-----:R-:W-:-:S05]  /*0fb0*/  IMAD.WIDE.U32 R10, R3, 0x2, R10 ;  /* 0x00000002030a7825 */ /* 0x001fca00078e000a */
[----:B------:R1:W-:Y:S02]  /*0fc0*/  STG.E.U16 desc[UR6][R10.64], R9 ;  /* 0x000000090a007986 */ /* 0x0003e4000c101506 */
.L_x_14055:
[----:B------:R-:W-:-:S13]  /*0fd0*/  ISETP.GE.AND P0, PT, R15, R2, PT ;  /* 0x000000020f00720c */ /* 0x000fda0003f06270 */
[----:B------:R-:W-:Y:S05]  /*0fe0*/  @P0 BRA `(.L_x_14057) ;  /* 0x0000000000340947 */ /* 0x000fea0003800000 */
[----:B01----:R-:W0:Y:S01]  /*0ff0*/  LDC.64 R10, c[0x0][0x228] ;  /* 0x00008a00ff0a7b82 */ /* 0x003e220000000a00 */
[----:B------:R-:W-:Y:S01]  /*1000*/  IADD3 R3, R0, R15, RZ ;  /* 0x0000000f00037210 */ /* 0x000fe20007ffe0ff */
[----:B------:R-:W-:-:S04]  /*1010*/  VIADD R15, R15, 0x80 ;  /* 0x000000800f0f7836 */ /* 0x000fc80000000000 */
[----:B0-----:R-:W-:-:S05]  /*1020*/  IMAD.WIDE.U32 R10, R3, 0x2, R10 ;  /* 0x00000002030a7825 */ /* 0x001fca00078e000a */
[----:B------:R1:W-:Y:S02]  /*1030*/  STG.E.U16 desc[UR6][R10.64], R8 ;  /* 0x000000080a007986 */ /* 0x0003e4000c101506 */
.L_x_14056:
[----:B------:R-:W-:-:S13]  /*1040*/  ISETP.GE.AND P0, PT, R15, R2, PT ;  /* 0x000000020f00720c */ /* 0x000fda0003f06270 */
[----:B------:R-:W-:Y:S05]  /*1050*/  @P0 BREAK B1 ;  /* 0x0000000000010942 */ /* 0x000fea0003800000 */
[----:B------:R-:W-:Y:S05]  /*1060*/  @P0 BRA `(.L_x_14058) ;  /* 0x0000000000300947 */ /* 0x000fea0003800000 */
[----:B-1----:R-:W1:Y:S01]  /*1070*/  LDC.64 R8, c[0x0][0x228] ;  /* 0x00008a00ff087b82 */ /* 0x002e620000000a00 */
[----:B------:R-:W-:Y:S01]  /*1080*/  IMAD.IADD R3, R0, 0x1, R15 ;  /* 0x0000000100037824 */ /* 0x000fe200078e020f */
[----:B------:R-:W-:-:S03]  /*1090*/  IADD3 R15, R15, 0x80, RZ ;  /* 0x000000800f0f7810 */ /* 0x000fc60007ffe0ff */
[----:B-1----:R-:W-:-:S05]  /*10a0*/  IMAD.WIDE.U32 R8, R3, 0x2, R8 ;  /* 0x0000000203087825 */ /* 0x002fca00078e0008 */
[----:B------:R2:W-:Y:S02]  /*10b0*/  STG.E.U16 desc[UR6][R8.64], R7 ;  /* 0x0000000708007986 */ /* 0x0005e4000c101506 */
.L_x_14057:
[----:B------:R-:W-:Y:S05]  /*10c0*/  BSYNC B1 ;  /* 0x0000000000017941 */ /* 0x000fea0003800000 */
.L_x_14053:
[----:B------:R-:W-:-:S13]  /*10d0*/  ISETP.GE.AND P0, PT, R15, R2, PT ;  /* 0x000000020f00720c */ /* 0x000fda0003f06270 */
[----:B-12---:R-:W1:Y:S01]  /*10e0*/  @!P0 LDC.64 R8, c[0x0][0x228] ;  /* 0x00008a00ff088b82 */ /* 0x006e620000000a00 */
[----:B0-----:R-:W-:Y:S02]  /*10f0*/  @!P0 IMAD.IADD R3, R0, 0x1, R15 ;  /* 0x0000000100038824 */ /* 0x001fe400078e020f */
[----:B------:R-:W-:Y:S02]  /*1100*/  @!P0 VIADD R15, R15, 0x80 ;  /* 0x000000800f0f8836 */ /* 0x000fe40000000000 */
[----:B-1----:R-:W-:-:S05]  /*1110*/  @!P0 IMAD.WIDE.U32 R8, R3, 0x2, R8 ;  /* 0x0000000203088825 */ /* 0x002fca00078e0008 */
[----:B------:R2:W-:Y:S02]  /*1120*/  @!P0 STG.E.U16 desc[UR6][R8.64], R6 ;  /* 0x0000000608008986 */ /* 0x0005e4000c101506 */
.L_x_14058:
[----:B------:R-:W-:Y:S05]  /*1130*/  BSYNC B0 ;  /* 0x0000000000007941 */ /* 0x000fea0003800000 */
.L_x_14052:
        /* <DEDUP_REMOVED lines=8> */
.L_x_14059:
        /* <DEDUP_REMOVED lines=12> */
.L_x_24181:


//--------------------- .text._ZN2at6native18elementwise_kernelILi128ELi4EZNS0_15gpu_kernel_implIZZZNS0_54_GLOBAL__N__d8c5977b_16_LinearAlgebra_cu_7dd49032_297216addr_kernel_cudaERNS_14TensorIteratorERKN3c106ScalarES9_ENKUlvE_clEvENKUlvE2_clEvEUllllE0_EEvRNS_18TensorIteratorBaseERKT_EUliE_EEviT1_ --------------------------
	.section	.text._ZN2at6native18elementwise_kernelILi128ELi4EZNS0_15gpu_kernel_implIZZZNS0_54_GLOBAL__N__d8c5977b_16_LinearAlgebra_cu_7dd49032_297216addr_kernel_cudaERNS_14TensorIteratorERKN3c106ScalarES9_ENKUlvE_clEvENKUlvE2_clEvEUllllE0_EEvRNS_18TensorIteratorBaseERKT_EUliE_EEviT1_,"ax",@progbits
	.align	128
        .global         _ZN2at6native18elementwise_kernelILi128ELi4EZNS0_15gpu_kernel_implIZZZNS0_54_GLOBAL__N__d8c5977b_16_LinearAlgebra_cu_7dd49032_297216addr_kernel_cudaERNS_14TensorIteratorERKN3c106ScalarES9_ENKUlvE_clEvENKUlvE2_clEvEUllllE0_EEvRNS_18TensorIteratorBaseERKT_EUliE_EEviT1_
        .type           _ZN2at6native18elementwise_kernelILi128ELi4EZNS0_15gpu_kernel_implIZZZNS0_54_GLOBAL__N__d8c5977b_16_LinearAlgebra_cu_7dd49032_297216addr_kernel_cudaERNS_14TensorIteratorERKN3c106ScalarES9_ENKUlvE_clEvENKUlvE2_clEvEUllllE0_EEvRNS_18TensorIteratorBaseERKT_EUliE_EEviT1_,@function
        .size           _ZN2at6native18elementwise_kernelILi128ELi4EZNS0_15gpu_kernel_implIZZZNS0_54_GLOBAL__N__d8c5977b_16_LinearAlgebra_cu_7dd49032_297216addr_kernel_cudaERNS_14TensorIteratorERKN3c106ScalarES9_ENKUlvE_clEvENKUlvE2_clEvEUllllE0_EEvRNS_18TensorIteratorBaseERKT_EUliE_EEviT1_,(.L_x_24182 - _ZN2at6native18elementwise_kernelILi128ELi4EZNS0_15gpu_kernel_implIZZZNS0_54_GLOBAL__N__d8c5977b_16_LinearAlgebra_cu_7dd49032_297216addr_kernel_cudaERNS_14TensorIteratorERKN3c106ScalarES9_ENKUlvE_clEvENKUlvE2_clEvEUllllE0_EEvRNS_18TensorIteratorBaseERKT_EUliE_EEviT1_)
        .other          _ZN2at6native18elementwise_kernelILi128ELi4EZNS0_15gpu_kernel_implIZZZNS0_54_GLOBAL__N__d8c5977b_16_LinearAlgebra_cu_7dd49032_297216addr_kernel_cudaERNS_14TensorIteratorERKN3c106ScalarES9_ENKUlvE_clEvENKUlvE2_clEvEUllllE0_EEvRNS_18TensorIteratorBaseERKT_EUliE_EEviT1_,@"STO_CUDA_ENTRY STV_DEFAULT"
_ZN2at6native18elementwise_kernelILi128ELi4EZNS0_15gpu_kernel_implIZZZNS0_54_GLOBAL__N__d8c5977b_16_LinearAlgebra_cu_7dd49032_297216addr_kernel_cudaERNS_14TensorIteratorERKN3c106ScalarES9_ENKUlvE_clEvENKUlvE2_clEvEUllllE0_EEvRNS_18TensorIteratorBaseERKT_EUliE_EEviT1_:
.text._ZN2at6native18elementwise_kernelILi128ELi4EZNS0_15gpu_kernel_implIZZZNS0_54_GLOBAL__N__d8c5977b_16_LinearAlgebra_cu_7dd49032_297216addr_kernel_cudaERNS_14TensorIteratorERKN3c106ScalarES9_ENKUlvE_clEvENKUlvE2_clEvEUllllE0_EEvRNS_18TensorIteratorBaseERKT_EUliE_EEviT1_:
        /* <DEDUP_REMOVED lines=391> */
.L_x_14062:
        /* <DEDUP_REMOVED lines=19> */
[----:B--2---:R-:W-:Y:S01]  /*19a0*/  SHF.R.S32.HI R23, RZ, 0x1f, R22 ;  /* 0x0000001fff177819 */ /* 0x004fe20000011416 */
[----:B------:R-:W-:Y:S06]  /*19b0*/  BRA `(.L_x_14068) ;  /* 0x0000000c00547947 */ /* 0x000fec0003800000 */
.L_x_14066:
[----:B------:R0:W5:Y:S01]  /*19c0*/  LDG.E.U8 R22, desc[UR36][R4.64] ;  /* 0x0000002404167981 */ /* 0x000162000c1e1100 */
[----:B------:R-:W-:Y:S01]  /*19d0*/  IMAD.MOV.U32 R23, RZ, RZ, RZ ;  /* 0x000000ffff177224 */ /* 0x000fe200078e00ff */
[----:B------:R-:W-:Y:S06]  /*19e0*/  BRA `(.L_x_14068) ;  /* 0x0000000c00487947 */ /* 0x000fec0003800000 */
.L_x_14065:
        /* <DEDUP_REMOVED lines=8> */
.L_x_14070:
[----:B------:R-:W2:Y:S02]  /*1a70*/  LDG.E R22, desc[UR36][R4.64] ;  /* 0x0000002404167981 */ /* 0x000ea4000c1e1900 */
[----:B--2---:R-:W-:Y:S01]  /*1a80*/  SHF.R.S32.HI R23, RZ, 0x1f, R22 ;  /* 0x0000001fff177819 */ /* 0x004fe20000011416 */
[----:B------:R-:W-:Y:S06]  /*1a90*/  BRA `(.L_x_14068) ;  /* 0x0000000c001c7947 */ /* 0x000fec0003800000 */
.L_x_14069:
[----:B------:R-:W2:Y:S02]  /*1aa0*/  LDG.E.S16 R22, desc[UR36][R4.64] ;  /* 0x0000002404167981 */ /* 0x000ea4000c1e1700 */
[----:B--2---:R-:W-:Y:S01]  /*1ab0*/  SHF.R.S32.HI R23, RZ, 0x1f, R22 ;  /* 0x0000001fff177819 */ /* 0x004fe20000011416 */
[----:B------:R-:W-:Y:S06]  /*1ac0*/  BRA `(.L_x_14068) ;  /* 0x0000000c00107947 */ /* 0x000fec0003800000 */
.L_x_14064:
[----:B------:R-:W-:-:S13]  /*1ad0*/  ISETP.GT.AND P0, PT, R3, 0x6, PT ;  /* 0x000000060300780c */ /* 0x000fda0003f04270 */
[----:B------:R-:W-:Y:S05]  /*1ae0*/  @P0 BRA `(.L_x_14071) ;  /* 0x00000000002c0947 */ /* 0x000fea0003800000 */
[----:B------:R-:W-:-:S13]  /*1af0*/  ISETP.NE.AND P0, PT, R3, 0x5, PT ;  /* 0x000000050300780c */ /* 0x000fda0003f05270 */
[----:B------:R-:W-:Y:S05]  /*1b00*/  @!P0 BRA `(.L_x_14072) ;  /* 0x0000000000148947 */ /* 0x000fea0003800000 */
[----:B------:R-:W-:-:S13]  /*1b10*/  ISETP.NE.AND P0, PT, R3, 0x6, PT ;  /* 0x000000060300780c */ /* 0x000fda0003f05270 */
[----:B------:R-:W-:Y:S05]  /*1b20*/  @P0 BRA `(.L_x_14067) ;  /* 0x0000000800a00947 */ /* 0x000fea0003800000 */
[----:B------:R-:W2:Y:S02]  /*1b30*/  LDG.E R4, desc[UR36][R4.64] ;  /* 0x0000002404047981 */ /* 0x000ea4000c1e1900 */
[----:B--2---:R0:W1:Y:S01]  /*1b40*/  F2I.S64.TRUNC R22, R4 ;  /* 0x0000000400167311 */ /* 0x004062000020d900 */
[----:B------:R-:W-:Y:S05]  /*1b50*/  BRA `(.L_x_14068) ;  /* 0x0000000800ec7947 */ /* 0x000fea0003800000 */
.L_x_14072:
[----:B------:R-:W2:Y:S02]  /*1b60*/  LDG.E.U16 R4, desc[UR36][R4.64] ;  /* 0x0000002404047981 */ /* 0x000ea4000c1e1500 */
[----:B--2---:R-:W-:-:S06]  /*1b70*/  HADD2.F32 R22, -RZ, R4.H0_H0 ;  /* 0x20000004ff167230 */ /* 0x004fcc0000004100 */
[----:B------:R-:W0:Y:S01]  /*1b80*/  F2I.S64.TRUNC R22, R22 ;  /* 0x0000001600167311 */ /* 0x000e22000020d900 */
[----:B------:R-:W-:Y:S05]  /*1b90*/  BRA `(.L_x_14068) ;  /* 0x0000000800dc7947 */ /* 0x000fea0003800000 */
.L_x_14071:
[----:B------:R-:W-:-:S13]  /*1ba0*/  ISETP.NE.AND P0, PT, R3, 0x7, PT ;  /* 0x000000070300780c */ /* 0x000fda0003f05270 */
[----:B------:R-:W-:Y:S05]  /*1bb0*/  @!P0 BRA `(.L_x_14073) ;  /* 0x00000000002c8947 */ /* 0x000fea0003800000 */
[----:B------:R-:W-:-:S13]  /*1bc0*/  ISETP.NE.AND P0, PT, R3, 0x8, PT ;  /* 0x000000080300780c */ /* 0x000fda0003f05270 */
[----:B------:R-:W-:Y:S05]  /*1bd0*/  @!P0 BRA `(.L_x_14074) ;  /* 0x0000000000148947 */ /* 0x000fea0003800000 */
[----:B------:R-:W-:-:S13]  /*1be0*/  ISETP.NE.AND P0, PT, R3, 0x9, PT ;  /* 0x000000090300780c */ /* 0x000fda0003f05270 */
[----:B------:R-:W-:Y:S05]  /*1bf0*/  @P0 BRA `(.L_x_14067) ;  /* 0x00000008006c0947 */ /* 0x000fea0003800000 */
[----:B------:R-:W2:Y:S02]  /*1c00*/  LDG.E R4, desc[UR36][R4.64] ;  /* 0x0000002404047981 */ /* 0x000ea4000c1e1900 */
[----:B--2---:R0:W1:Y:S01]  /*1c10*/  F2I.S64.TRUNC R22, R4 ;  /* 0x0000000400167311 */ /* 0x004062000020d900 */
[----:B------:R-:W-:Y:S05]  /*1c20*/  BRA `(.L_x_14068) ;  /* 0x0000000800b87947 */ /* 0x000fea0003800000 */
.L_x_14074:
[----:B------:R-:W2:Y:S02]  /*1c30*/  LDG.E.U16 R4, desc[UR36][R4.64] ;  /* 0x0000002404047981 */ /* 0x000ea4000c1e1500 */
[----:B--2---:R-:W-:-:S06]  /*1c40*/  HADD2.F32 R22, -RZ, R4.H0_H0 ;  /* 0x20000004ff167230 */ /* 0x004fcc0000004100 */
[----:B------:R-:W0:Y:S01]  /*1c50*/  F2I.S64.TRUNC R22, R22 ;  /* 0x0000001600167311 */ /* 0x000e22000020d900 */
[----:B------:R-:W-:Y:S05]  /*1c60*/  BRA `(.L_x_14068) ;  /* 0x0000000800a87947 */ /* 0x000fea0003800000 */
.L_x_14073:
[----:B------:R-:W2:Y:S02]  /*1c70*/  LDG.E.64 R4, desc[UR36][R4.64] ;  /* 0x0000002404047981 */ /* 0x000ea4000c1e1b00 */
[----:B--2---:R0:W1:Y:S01]  /*1c80*/  F2I.S64.F64.TRUNC R22, R4 ;  /* 0x0000000400167311 */ /* 0x004062000030d900 */
[----:B------:R-:W-:Y:S05]  /*1c90*/  BRA `(.L_x_14068) ;  /* 0x00000008009c7947 */ /* 0x000fea0003800000 */
.L_x_14063:
        /* <DEDUP_REMOVED lines=11> */
[----:B------:R-:W-:Y:S01]  /*1d50*/  SEL R22, RZ, 0x1, !P0 ;  /* 0x00000001ff167807 */ /* 0x000fe20004000000 */
[----:B------:R-:W-:Y:S08]  /*1d60*/  BRA `(.L_x_14068) ;  /* 0x0000000800687947 */ /* 0x000ff00003800000 */
.L_x_14077:
[----:B------:R-:W2:Y:S02]  /*1d70*/  LDG.E.64 R4, desc[UR36][R4.64] ;  /* 0x0000002404047981 */ /* 0x000ea4000c1e1b00 */
[----:B--2---:R0:W1:Y:S01]  /*1d80*/  F2I.S64.F64.TRUNC R22, R4 ;  /* 0x0000000400167311 */ /* 0x004062000030d900 */
[----:B------:R-:W-:Y:S05]  /*1d90*/  BRA `(.L_x_14068) ;  /* 0x00000008005c7947 */ /* 0x000fea0003800000 */
.L_x_14076:
        /* <DEDUP_REMOVED lines=25> */
[----:B------:R0:W1:Y:S01]  /*1f30*/  F2I.S64.TRUNC R22, R7 ;  /* 0x0000000700167311 */ /* 0x000062000020d900 */
[----:B------:R-:W-:Y:S05]  /*1f40*/  BRA `(.L_x_14068) ;  /* 0x0000000400f07947 */ /* 0x000fea0003800000 */
.L_x_14079:
        /* <DEDUP_REMOVED lines=12> */
[----:B------:R0:W1:Y:S01]  /*2010*/  F2I.S64.TRUNC R22, R0 ;  /* 0x0000000000167311 */ /* 0x000062000020d900 */
[----:B------:R-:W-:Y:S05]  /*2020*/  BRA `(.L_x_14068) ;  /* 0x0000000400b87947 */ /* 0x000fea0003800000 */
.L_x_14078:
[----:B------:R-:W2:Y:S02]  /*2030*/  LDG.E.U16 R22, desc[UR36][R4.64] ;  /* 0x0000002404167981 */ /* 0x000ea4000c1e1500 */
[----:B--2---:R-:W-:-:S06]  /*2040*/  IMAD.U32 R22, R22, 0x10000, RZ ;  /* 0x0001000016167824 */ /* 0x004fcc00078e00ff */
[----:B------:R-:W0:Y:S01]  /*2050*/  F2I.S64.TRUNC R22, R22 ;  /* 0x0000001600167311 */ /* 0x000e22000020d900 */
[----:B------:R-:W-:Y:S05]  /*2060*/  BRA `(.L_x_14068) ;  /* 0x0000000400a87947 */ /* 0x000fea0003800000 */
.L_x_14075:
        /* <DEDUP_REMOVED lines=9> */
[----:B------:R-:W-:Y:S01]  /*2100*/  IMAD.MOV.U32 R23, RZ, RZ, RZ ;  /* 0x000000ffff177224 */ /* 0x000fe200078e00ff */
[----:B------:R-:W-:Y:S06]  /*2110*/  BRA `(.L_x_14068) ;  /* 0x00000004007c7947 */ /* 0x000fec0003800000 */
.L_x_14082:
        /* <DEDUP_REMOVED lines=21> */
.L_x_14086:
[----:B------:R-:W-:Y:S05]  /*2270*/  BSYNC B1 ;  /* 0x0000000000017941 */ /* 0x000fea0003800000 */
.L_x_14085:
[----:B------:R-:W-:Y:S01]  /*2280*/  IMAD.SHL.U32 R3, R3, 0x100000, RZ ;  /* 0x0010000003037824 */ /* 0x000fe200078e00ff */
[----:B------:R-:W-:-:S04]  /*2290*/  LEA R5, R0, 0x3b800000, 0x17 ;  /* 0x3b80000000057811 */ /* 0x000fc800078eb8ff */
[----:B------:R-:W-:-:S07]  /*22a0*/  LOP3.LUT R22, R5, R3, R22, 0xfe, !PT ;  /* 0x0000000305167212 */ /* 0x000fce00078efe16 */
.L_x_14084:
[----:B------:R-:W-:Y:S05]  /*22b0*/  BSYNC B0 ;  /* 0x0000000000007941 */ /* 0x000fea0003800000 */
.L_x_14083:
[----:B------:R-:W1:Y:S01]  /*22c0*/  F2I.S64.TRUNC R22, R22 ;  /* 0x0000001600167311 */ /* 0x000e62000020d900 */
[----:B------:R-:W-:Y:S05]  /*22d0*/  BRA `(.L_x_14068) ;  /* 0x00000004000c7947 */ /* 0x000fea0003800000 */
.L_x_14081:
        /* <DEDUP_REMOVED lines=21> */
.L_x_14090:
[----:B------:R-:W-:Y:S05]  /*2430*/  BSYNC B1 ;  /* 0x0000000000017941 */ /* 0x000fea0003800000 */
.L_x_14089:
[----:B------:R-:W-:Y:S01]  /*2440*/  IMAD.SHL.U32 R3, R3, 0x200000, RZ ;  /* 0x0020000003037824 */ /* 0x000fe200078e00ff */
[----:B------:R-:W-:-:S04]  /*2450*/  LEA R5, R0, 0x37800000, 0x17 ;  /* 0x3780000000057811 */ /* 0x000fc800078eb8ff */
[----:B------:R-:W-:-:S07]  /*2460*/  LOP3.LUT R22, R5, R3, R22, 0xfe, !PT ;  /* 0x0000000305167212 */ /* 0x000fce00078efe16 */
.L_x_14088:
[----:B------:R-:W-:Y:S05]  /*2470*/  BSYNC B0 ;  /* 0x0000000000007941 */ /* 0x000fea0003800000 */
.L_x_14087:
[----:B------:R-:W2:Y:S01]  /*2480*/  F2I.S64.TRUNC R22, R22 ;  /* 0x0000001600167311 */ /* 0x000ea2000020d900 */
[----:B------:R-:W-:Y:S05]  /*2490*/  BRA `(.L_x_14068) ;  /* 0x00000000009c7947 */ /* 0x000fea0003800000 */
.L_x_14080:
        /* <DEDUP_REMOVED lines=14> */
.L_x_14094:
[----:B------:R-:W-:Y:S05]  /*2580*/  BSYNC B0 ;  /* 0x0000000000007941 */ /* 0x000fea0003800000 */
.L_x_14093:
[----:B------:R-:W4:Y:S01]  /*2590*/  F2I.S64.TRUNC R22, R22 ;  /* 0x0000001600167311 */ /* 0x000f22000020d900 */
[----:B------:R-:W-:Y:S05]  /*25a0*/  BRA `(.L_x_14068) ;  /* 0x0000000000587947 */ /* 0x000fea0003800000 */
.L_x_14067:
        /* <DEDUP_REMOVED lines=16> */
.L_x_14095:
[----:B------:R-:W-:Y:S01]  /*26b0*/  CS2R R22, SRZ ;  /* 0x0000000000167805 */ /* 0x000fe2000001ff00 */
[----:B------:R-:W-:Y:S06]  /*26c0*/  BRA `(.L_x_14068) ;  /* 0x0000000000107947 */ /* 0x000fec0003800000 */
.L_x_14092:
[----:B------:R0:W5:Y:S01]  /*26d0*/  LDG.E.64 R22, desc[UR36][R4.64] ;  /* 0x0000002404167981 */ /* 0x000162000c1e1b00 */
[----:B------:R-:W-:Y:S05]  /*26e0*/  BRA `(.L_x_14068) ;  /* 0x0000000000087947 */ /* 0x000fea0003800000 */
.L_x_14091:
[----:B------:R3:W5:Y:S01]  /*26f0*/  LDG.E R22, desc[UR36][R4.64] ;  /* 0x0000002404167981 */ /* 0x000762000c1e1900 */
[----:B------:R-:W-:-:S07]  /*2700*/  IMAD.MOV.U32 R23, RZ, RZ, RZ ;  /* 0x000000ffff177224 */ /* 0x000fce00078e00ff */
.L_x_14068:
[----:B------:R-:W1:Y:S01]  /*2710*/  LDC.U8 R3, c[0x0][0x512] ;  /* 0x00014480ff037b82 */ /* 0x000e620000000000 */
[----:B------:R-:W-:Y:S02]  /*2720*/  ULDC.64 UR4, c[0x0][0x4e8] ;  /* 0x00013a0000047ab9 */ /* 0x000fe40000000a00 */
[----:B0--3--:R-:W-:-:S05]  /*2730*/  IADD3 R4, P1, R18, UR4, RZ ;  /* 0x0000000412047c10 */ /* 0x009fca000ff3e0ff */
        /* <DEDUP_REMOVED lines=13> */
[----:B---3--:R-:W-:Y:S01]  /*2810*/  SHF.R.S32.HI R19, RZ, 0x1f, R18 ;  /* 0x0000001fff137819 */ /* 0x008fe20000011412 */
[----:B------:R-:W-:Y:S06]  /*2820*/  BRA `(.L_x_14101) ;  /* 0x0000000c00547947 */ /* 0x000fec0003800000 */
.L_x_14099:
[----:B------:R1:W5:Y:S01]  /*2830*/  LDG.E.U8 R18, desc[UR36][R4.64] ;  /* 0x0000002404127981 */ /* 0x000362000c1e1100 */
[----:B------:R-:W-:Y:S01]  /*2840*/  IMAD.MOV.U32 R19, RZ, RZ, RZ ;  /* 0x000000ffff137224 */ /* 0x000fe200078e00ff */
[----:B------:R-:W-:Y:S06]  /*2850*/  BRA `(.L_x_14101) ;  /* 0x0000000c00487947 */ /* 0x000fec0003800000 */
.L_x_14098:
        /* <DEDUP_REMOVED lines=8> */
.L_x_14103:
[----:B------:R-:W3:Y:S02]  /*28e0*/  LDG.E R18, desc[UR36][R4.64] ;  /* 0x0000002404127981 */ /* 0x000ee4000c1e1900 */
[----:B---3--:R-:W-:Y:S01]  /*28f0*/  SHF.R.S32.HI R19, RZ, 0x1f, R18 ;  /* 0x0000001fff137819 */ /* 0x008fe20000011412 */
[----:B------:R-:W-:Y:S06]  /*2900*/  BRA `(.L_x_14101) ;  /* 0x0000000c001c7947 */ /* 0x000fec0003800000 */
.L_x_14102:
[----:B------:R-:W3:Y:S02]  /*2910*/  LDG.E.S16 R18, desc[UR36][R4.64] ;  /* 0x0000002404127981 */ /* 0x000ee4000c1e1700 */
[----:B---3--:R-:W-:Y:S01]  /*2920*/  SHF.R.S32.HI R19, RZ, 0x1f, R18 ;  /* 0x0000001fff137819 */ /* 0x008fe20000011412 */
[----:B------:R-:W-:Y:S06]  /*2930*/  BRA `(.L_x_14101) ;  /* 0x0000000c00107947 */ /* 0x000fec0003800000 */
.L_x_14097:
[----:B------:R-:W-:-:S13]  /*2940*/  ISETP.GT.AND P0, PT, R0, 0x6, PT ;  /* 0x000000060000780c */ /* 0x000fda0003f04270 */
[----:B------:R-:W-:Y:S05]  /*2950*/  @P0 BRA `(.L_x_14104) ;  /* 0x00000000002c0947 */ /* 0x000fea0003800000 */
[----:B------:R-:W-:-:S13]  /*2960*/  ISETP.NE.AND P0, PT, R0, 0x5, PT ;  /* 0x000000050000780c */ /* 0x000fda0003f05270 */
[----:B------:R-:W-:Y:S05]  /*2970*/  @!P0 BRA `(.L_x_14105) ;  /* 0x0000000000148947 */ /* 0x000fea0003800000 */
[----:B------:R-:W-:-:S13]  /*2980*/  ISETP.NE.AND P0, PT, R0, 0x6, PT ;  /* 0x000000060000780c */ /* 0x000fda0003f05270 */
[----:B------:R-:W-:Y:S05]  /*2990*/  @P0 BRA `(.L_x_14100) ;  /* 0x0000000800a00947 */ /* 0x000fea0003800000 */
[----:B------:R-:W3:Y:S02]  /*29a0*/  LDG.E R4, desc[UR36][R4.64] ;  /* 0x0000002404047981 */ /* 0x000ee4000c1e1900 */
[----:B---3--:R0:W1:Y:S01]  /*29b0*/  F2I.S64.TRUNC R18, R4 ;  /* 0x0000000400127311 */ /* 0x008062000020d900 */
[----:B------:R-:W-:Y:S05]  /*29c0*/  BRA `(.L_x_14101) ;  /* 0x0000000800ec7947 */ /* 0x000fea0003800000 */
.L_x_14105:
[----:B------:R-:W3:Y:S02]  /*29d0*/  LDG.E.U16 R4, desc[UR36][R4.64] ;  /* 0x0000002404047981 */ /* 0x000ee4000c1e1500 */
[----:B---3--:R-:W-:-:S06]  /*29e0*/  HADD2.F32 R18, -RZ, R4.H0_H0 ;  /* 0x20000004ff127230 */ /* 0x008fcc0000004100 */
[----:B------:R-:W0:Y:S01]  /*29f0*/  F2I.S64.TRUNC R18, R18 ;  /* 0x0000001200127311 */ /* 0x000e22000020d900 */
[----:B------:R-:W-:Y:S05]  /*2a00*/  BRA `(.L_x_14101) ;  /* 0x0000000800dc7947 */ /* 0x000fea0003800000 */
.L_x_14104:
[----:B------:R-:W-:-:S13]  /*2a10*/  ISETP.NE.AND P0, PT, R0, 0x7, PT ;  /* 0x000000070000780c */ /* 0x000fda0003f05270 */
[----:B------:R-:W-:Y:S05]  /*2a20*/  @!P0 BRA `(.L_x_14106) ;  /* 0x00000000002c8947 */ /* 0x000fea0003800000 */
[----:B------:R-:W-:-:S13]  /*2a30*/  ISETP.NE.AND P0, PT, R0, 0x8, PT ;  /* 0x000000080000780c */ /* 0x000fda0003f05270 */
[----:B------:R-:W-:Y:S05]  /*2a40*/  @!P0 BRA `(.L_x_14107) ;  /* 0x0000000000148947 */ /* 0x000fea0003800000 */
[----:B------:R-:W-:-:S13]  /*2a50*/  ISETP.NE.AND P0, PT, R0, 0x9, PT ;  /* 0x000000090000780c */ /* 0x000fda0003f05270 */
[----:B------:R-:W-:Y:S05]  /*2a60*/  @P0 BRA `(.L_x_14100) ;  /* 0x00000008006c0947 */ /* 0x000fea0003800000 */
[----:B------:R-:W3:Y:S02]  /*2a70*/  LDG.E R4, desc[UR36][R4.64] ;  /* 0x0000002404047981 */ /* 0x000ee4000c1e1900 */
[----:B---3--:R0:W1:Y:S01]  /*2a80*/  F2I.S64.TRUNC R18, R4 ;  /* 0x0000000400127311 */ /* 0x008062000020d900 */
[----:B------:R-:W-:Y:S05]  /*2a90*/  BRA `(.L_x_14101) ;  /* 0x0000000800b87947 */ /* 0x000fea0003800000 */
.L_x_14107:
[----:B------:R-:W3:Y:S02]  /*2aa0*/  LDG.E.U16 R4, desc[UR36][R4.64] ;  /* 0x0000002404047981 */ /* 0x000ee4000c1e1500 */
[----:B---3--:R-:W-:-:S06]  /*2ab0*/  HADD2.F32 R18, -RZ, R4.H0_H0 ;  /* 0x20000004ff127230 */ /* 0x008fcc0000004100 */
[----:B------:R-:W0:Y:S01]  /*2ac0*/  F2I.S64.TRUNC R18, R18 ;  /* 0x0000001200127311 */ /* 0x000e22000020d900 */
[----:B------:R-:W-:Y:S05]  /*2ad0*/  BRA `(.L_x_14101) ;  /* 0x0000000800a87947 */ /* 0x000fea0003800000 */
.L_x_14106:
[----:B------:R-:W3:Y:S02]  /*2ae0*/  LDG.E.64 R4, desc[UR36][R4.64] ;  /* 0x0000002404047981 */ /* 0x000ee4000c1e1b00 */
[----:B---3--:R3:W0:Y:S01]  /*2af0*/  F2I.S64.F64.TRUNC R18, R4 ;  /* 0x0000000400127311 */ /* 0x008622000030d900 */
[----:B------:R-:W-:Y:S05]  /*2b00*/  BRA `(.L_x_14101) ;  /* 0x00000008009c7947 */ /* 0x000fea0003800000 */
.L_x_14096:
        /* <DEDUP_REMOVED lines=11> */
[----:B------:R-:W-:Y:S01]  /*2bc0*/  SEL R18, RZ, 0x1, !P0 ;  /* 0x00000001ff127807 */ /* 0x000fe20004000000 */
[----:B------:R-:W-:Y:S08]  /*2bd0*/  BRA `(.L_x_14101) ;  /* 0x0000000800687947 */ /* 0x000ff00003800000 */
.L_x_14110:
[----:B------:R-:W3:Y:S02]  /*2be0*/  LDG.E.64 R4, desc[UR36][R4.64] ;  /* 0x0000002404047981 */ /* 0x000ee4000c1e1b00 */
[----:B---3--:R0:W1:Y:S01]  /*2bf0*/  F2I.S64.F64.TRUNC R18, R4 ;  /* 0x0000000400127311 */ /* 0x008062000030d900 */
[----:B------:R-:W-:Y:S05]  /*2c00*/  BRA `(.L_x_14101) ;  /* 0x00000008005c7947 */ /* 0x000fea0003800000 */
.L_x_14109:
        /* <DEDUP_REMOVED lines=27> */
.L_x_14112:
        /* <DEDUP_REMOVED lines=14> */
.L_x_14111:
[----:B------:R-:W3:Y:S02]  /*2ea0*/  LDG.E.U16 R18, desc[UR36][R4.64] ;  /* 0x0000002404127981 */ /* 0x000ee4000c1e1500 */
[----:B---3--:R-:W-:-:S06]  /*2eb0*/  IMAD.U32 R18, R18, 0x10000, RZ ;  /* 0x0001000012127824 */ /* 0x008fcc00078e00ff */
[----:B------:R-:W0:Y:S01]  /*2ec0*/  F2I.S64.TRUNC R18, R18 ;  /* 0x0000001200127311 */ /* 0x000e22000020d900 */
[----:B------:R-:W-:Y:S05]  /*2ed0*/  BRA `(.L_x_14101) ;  /* 0x0000000400a87947 */ /* 0x000fea0003800000 */
.L_x_14108:
        /* <DEDUP_REMOVED lines=11> */
.L_x_14115:
        /* <DEDUP_REMOVED lines=21> */
.L_x_14119:
[----:B------:R-:W-:Y:S05]  /*30e0*/  BSYNC B1 ;  /* 0x0000000000017941 */ /* 0x000fea0003800000 */
.L_x_14118:
[----:B------:R-:W-:Y:S01]  /*30f0*/  IMAD.SHL.U32 R3, R3, 0x100000, RZ ;  /* 0x0010000003037824 */ /* 0x000fe200078e00ff */
[----:B------:R-:W-:-:S04]  /*3100*/  LEA R5, R0, 0x3b800000, 0x17 ;  /* 0x3b80000000057811 */ /* 0x000fc800078eb8ff */
[----:B------:R-:W-:-:S07]  /*3110*/  LOP3.LUT R18, R5, R3, R18, 0xfe, !PT ;  /* 0x0000000305127212 */ /* 0x000fce00078efe12 */
.L_x_14117:
[----:B------:R-:W-:Y:S05]  /*3120*/  BSYNC B0 ;  /* 0x0000000000007941 */ /* 0x000fea0003800000 */
.L_x_14116:
[----:B------:R-:W0:Y:S01]  /*3130*/  F2I.S64.TRUNC R18, R18 ;  /* 0x0000001200127311 */ /* 0x000e22000020d900 */
[----:B------:R-:W-:Y:S05]  /*3140*/  BRA `(.L_x_14101) ;  /* 0x00000004000c7947 */ /* 0x000fea0003800000 */
.L_x_14114:
        /* <DEDUP_REMOVED lines=21> */
.L_x_14123:
[----:B------:R-:W-:Y:S05]  /*32a0*/  BSYNC B1 ;  /* 0x0000000000017941 */ /* 0x000fea0003800000 */
.L_x_14122:
[----:B------:R-:W-:Y:S01]  /*32b0*/  IMAD.SHL.U32 R3, R3, 0x200000, RZ ;  /* 0x0020000003037824 */ /* 0x000fe200078e00ff */
[----:B------:R-:W-:-:S04]  /*32c0*/  LEA R5, R0, 0x37800000, 0x17 ;  /* 0x3780000000057811 */ /* 0x000fc800078eb8ff */
[----:B------:R-:W-:-:S07]  /*32d0*/  LOP3.LUT R18, R5, R3, R18, 0xfe, !PT ;  /* 0x0000000305127212 */ /* 0x000fce00078efe12 */
.L_x_14121:
[----:B------:R-:W-:Y:S05]  /*32e0*/  BSYNC B0 ;  /* 0x0000000000007941 */ /* 0x000fea0003800000 */
.L_x_14120:
[----:B------:R-:W0:Y:S01]  /*32f0*/  F2I.S64.TRUNC R18, R18 ;  /* 0x0000001200127311 */ /* 0x000e22000020d900 */
[----:B------:R-:W-:Y:S05]  /*3300*/  BRA `(.L_x_14101) ;  /* 0x00000000009c7947 */ /* 0x000fea0003800000 */
.L_x_14113:
        /* <DEDUP_REMOVED lines=14> */
.L_x_14127:
[----:B------:R-:W-:Y:S05]  /*33f0*/  BSYNC B0 ;  /* 0x0000000000007941 */ /* 0x000fea0003800000 */
.L_x_14126:
[----:B------:R-:W0:Y:S01]  /*3400*/  F2I.S64.TRUNC R18, R18 ;  /* 0x0000001200127311 */ /* 0x000e22000020d900 */
[----:B------:R-:W-:Y:S05]  /*3410*/  BRA `(.L_x_14101) ;  /* 0x0000000000587947 */ /* 0x000fea0003800000 */
.L_x_14100:
        /* <DEDUP_REMOVED lines=16> */
.L_x_14128:
[----:B------:R-:W-:Y:S01]  /*3520*/  CS2R R18, SRZ ;  /* 0x0000000000127805 */ /* 0x000fe2000001ff00 */
[----:B------:R-:W-:Y:S06]  /*3530*/  BRA `(.L_x_14101) ;  /* 0x0000000000107947 */ /* 0x000fec0003800000 */
.L_x_14125:
[----:B------:R0:W5:Y:S01]  /*3540*/  LDG.E.64 R18, desc[UR36][R4.64] ;  /* 0x0000002404127981 */ /* 0x000162000c1e1b00 */
[----:B------:R-:W-:Y:S05]  /*3550*/  BRA `(.L_x_14101) ;  /* 0x0000000000087947 */ /* 0x000fea0003800000 */
.L_x_14124:
[----:B------:R0:W5:Y:S01]  /*3560*/  LDG.E R18, desc[UR36][R4.64] ;  /* 0x0000002404127981 */ /* 0x000162000c1e1900 */
[----:B------:R-:W-:-:S07]  /*3570*/  IMAD.MOV.U32 R19, RZ, RZ, RZ ;  /* 0x000000ffff137224 */ /* 0x000fce00078e00ff */
.L_x_14101:
[----:B01-3--:R-:W0:Y:S01]  /*3580*/  LDC.U8 R4, c[0x0][0x513] ;  /* 0x000144c0ff047b82 */ /* 0x00be220000000000 */
        /* <DEDUP_REMOVED lines=17> */
.L_x_14132:
[----:B------:R0:W5:Y:S01]  /*36a0*/  LDG.E.U8 R4, desc[UR36][R2.64] ;  /* 0x0000002402047981 */ /* 0x000162000c1e1100 */
[----:B------:R-:W-:Y:S01]  /*36b0*/  IMAD.MOV.U32 R5, RZ, RZ, RZ ;  /* 0x000000ffff057224 */ /* 0x000fe200078e00ff */
[----:B------:R-:W-:Y:S06]  /*36c0*/  BRA `(.L_x_14134) ;  /* 0x0000000c00487947 */ /* 0x000fec0003800000 */
.L_x_14131:
        /* <DEDUP_REMOVED lines=8> */
.L_x_14136:
[----:B------:R-:W3:Y:S02]  /*3750*/  LDG.E R4, desc[UR36][R2.64] ;  /* 0x0000002402047981 */ /* 0x000ee4000c1e1900 */
[----:B---3--:R-:W-:Y:S01]  /*3760*/  SHF.R.S32.HI R5, RZ, 0x1f, R4 ;  /* 0x0000001fff057819 */ /* 0x008fe20000011404 */
[----:B------:R-:W-:Y:S06]  /*3770*/  BRA `(.L_x_14134) ;  /* 0x0000000c001c7947 */ /* 0x000fec0003800000 */
.L_x_14135:
[----:B------:R-:W3:Y:S02]  /*3780*/  LDG.E.S16 R4, desc[UR36][R2.64] ;  /* 0x0000002402047981 */ /* 0x000ee4000c1e1700 */
[----:B---3--:R-:W-:Y:S01]  /*3790*/  SHF.R.S32.HI R5, RZ, 0x1f, R4 ;  /* 0x0000001fff057819 */ /* 0x008fe20000011404 */
[----:B------:R-:W-:Y:S06]  /*37a0*/  BRA `(.L_x_14134) ;  /* 0x0000000c00107947 */ /* 0x000fec0003800000 */
.L_x_14130:
        /* <DEDUP_REMOVED lines=9> */
.L_x_14138:
[----:B------:R-:W3:Y:S02]  /*3840*/  LDG.E.U16 R2, desc[UR36][R2.64] ;  /* 0x0000002402027981 */ /* 0x000ee4000c1e1500 */
[----:B---3--:R-:W-:-:S06]  /*3850*/  HADD2.F32 R4, -RZ, R2.H0_H0 ;  /* 0x20000002ff047230 */ /* 0x008fcc0000004100 */
[----:B------:R-:W0:Y:S01]  /*3860*/  F2I.S64.TRUNC R4, R4 ;  /* 0x0000000400047311 */ /* 0x000e22000020d900 */
[----:B------:R-:W-:Y:S05]  /*3870*/  BRA `(.L_x_14134) ;  /* 0x0000000800dc7947 */ /* 0x000fea0003800000 */
.L_x_14137:
[----:B------:R-:W-:-:S13]  /*3880*/  ISETP.NE.AND P0, PT, R0, 0x7, PT ;  /* 0x000000070000780c */ /* 0x000fda0003f05270 */
[----:B------:R-:W-:Y:S05]  /*3890*/  @!P0 BRA `(.L_x_14139) ;  /* 0x00000000002c8947 */ /* 0x000fea0003800000 */
[----:B------:R-:W-:-:S13]  /*38a0*/  ISETP.NE.AND P0, PT, R0, 0x8, PT ;  /* 0x000000080000780c */ /* 0x000fda0003f05270 */
[----:B------:R-:W-:Y:S05]  /*38b0*/  @!P0 BRA `(.L_x_14140) ;  /* 0x0000000000148947 */ /* 0x000fea0003800000 */
[----:B------:R-:W-:-:S13]  /*38c0*/  ISETP.NE.AND P0, PT, R0, 0x9, PT ;  /* 0x000000090000780c */ /* 0x000fda0003f05270 */
[----:B------:R-:W-:Y:S05]  /*38d0*/  @P0 BRA `(.L_x_14133) ;  /* 0x00000008006c0947 */ /* 0x000fea0003800000 */
[----:B------:R-:W3:Y:S02]  /*38e0*/  LDG.E R2, desc[UR36][R2.64] ;  /* 0x0000002402027981 */ /* 0x000ee4000c1e1900 */
[----:B---3--:R3:W0:Y:S01]  /*38f0*/  F2I.S64.TRUNC R4, R2 ;  /* 0x0000000200047311 */ /* 0x008622000020d900 */
[----:B------:R-:W-:Y:S05]  /*3900*/  BRA `(.L_x_14134) ;  /* 0x0000000800b87947 */ /* 0x000fea0003800000 */
.L_x_14140:
[----:B------:R-:W3:Y:S02]  /*3910*/  LDG.E.U16 R2, desc[UR36][R2.64] ;  /* 0x0000002402027981 */ /* 0x000ee4000c1e1500 */
[----:B---3--:R-:W-:-:S06]  /*3920*/  HADD2.F32 R4, -RZ, R2.H0_H0 ;  /* 0x20000002ff047230 */ /* 0x008fcc0000004100 */
[----:B------:R-:W0:Y:S01]  /*3930*/  F2I.S64.TRUNC R4, R4 ;  /* 0x0000000400047311 */ /* 0x000e22000020d900 */
[----:B------:R-:W-:Y:S05]  /*3940*/  BRA `(.L_x_14134) ;  /* 0x0000000800a87947 */ /* 0x000fea0003800000 */
.L_x_14139:
[----:B------:R-:W3:Y:S02]  /*3950*/  LDG.E.64 R2, desc[UR36][R2.64] ;  /* 0x0000002402027981 */ /* 0x000ee4000c1e1b00 */
[----:B---3--:R0:W1:Y:S01]  /*3960*/  F2I.S64.F64.TRUNC R4, R2 ;  /* 0x0000000200047311 */ /* 0x008062000030d900 */
[----:B------:R-:W-:Y:S05]  /*3970*/  BRA `(.L_x_14134) ;  /* 0x00000008009c7947 */ /* 0x000fea0003800000 */
.L_x_14129:
        /* <DEDUP_REMOVED lines=13> */
.L_x_14143:
[----:B------:R-:W3:Y:S02]  /*3a50*/  LDG.E.64 R2, desc[UR36][R2.64] ;  /* 0x0000002402027981 */ /* 0x000ee4000c1e1b00 */
[----:B---3--:R0:W1:Y:S01]  /*3a60*/  F2I.S64.F64.TRUNC R4, R2 ;  /* 0x0000000200047311 */ /* 0x008062000030d900 */
[----:B------:R-:W-:Y:S05]  /*3a70*/  BRA `(.L_x_14134) ;  /* 0x00000008005c7947 */ /* 0x000fea0003800000 */
.L_x_14142:
        /* <DEDUP_REMOVED lines=25> */
[----:B------:R-:W0:Y:S01]  /*3c10*/  F2I.S64.TRUNC R4, R5 ;  /* 0x0000000500047311 */ /* 0x000e22000020d900 */
[----:B------:R-:W-:Y:S05]  /*3c20*/  BRA `(.L_x_14134) ;  /* 0x0000000400f07947 */ /* 0x000fea0003800000 */
.L_x_14145:
        /* <DEDUP_REMOVED lines=12> */
[----:B------:R-:W0:Y:S01]  /*3cf0*/  F2I.S64.TRUNC R4, R4 ;  /* 0x0000000400047311 */ /* 0x000e22000020d900 */
[----:B------:R-:W-:Y:S05]  /*3d00*/  BRA `(.L_x_14134) ;  /* 0x0000000400b87947 */ /* 0x000fea0003800000 */
.L_x_14144:
[----:B------:R-:W3:Y:S02]  /*3d10*/  LDG.E.U16 R4, desc[UR36][R2.64] ;  /* 0x0000002402047981 */ /* 0x000ee4000c1e1500 */
[----:B---3--:R-:W-:-:S06]  /*3d20*/  IMAD.U32 R4, R4, 0x10000, RZ ;  /* 0x0001000004047824 */ /* 0x008fcc00078e00ff */
[----:B------:R-:W0:Y:S01]  /*3d30*/  F2I.S64.TRUNC R4, R4 ;  /* 0x0000000400047311 */ /* 0x000e22000020d900 */
[----:B------:R-:W-:Y:S05]  /*3d40*/  BRA `(.L_x_14134) ;  /* 0x0000000400a87947 */ /* 0x000fea0003800000 */
.L_x_14141:
        /* <DEDUP_REMOVED lines=11> */
.L_x_14148:
        /* <DEDUP_REMOVED lines=21> */
.L_x_14152:
[----:B------:R-:W-:Y:S05]  /*3f50*/  BSYNC B1 ;  /* 0x0000000000017941 */ /* 0x000fea0003800000 */
.L_x_14151:
[----:B------:R-:W-:Y:S01]  /*3f60*/  IMAD.SHL.U32 R2, R2, 0x100000, RZ ;  /* 0x0010000002027824 */ /* 0x000fe200078e00ff */
[----:B------:R-:W-:-:S04]  /*3f70*/  LEA R3, R0, 0x3b800000, 0x17 ;  /* 0x3b80000000037811 */ /* 0x000fc800078eb8ff */
[----:B------:R-:W-:-:S07]  /*3f80*/  LOP3.LUT R4, R3, R2, R4, 0xfe, !PT ;  /* 0x0000000203047212 */ /* 0x000fce00078efe04 */
.L_x_14150:
[----:B------:R-:W-:Y:S05]  /*3f90*/  BSYNC B0 ;  /* 0x0000000000007941 */ /* 0x000fea0003800000 */
.L_x_14149:
[----:B------:R-:W0:Y:S01]  /*3fa0*/  F2I.S64.TRUNC R4, R4 ;  /* 0x0000000400047311 */ /* 0x000e22000020d900 */
[----:B------:R-:W-:Y:S05]  /*3fb0*/  BRA `(.L_x_14134) ;  /* 0x00000004000c7947 */ /* 0x000fea0003800000 */
.L_x_14147:
        /* <DEDUP_REMOVED lines=21> */
.L_x_14156:
[----:B------:R-:W-:Y:S05]  /*4110*/  BSYNC B1 ;  /* 0x0000000000017941 */ /* 0x000fea0003800000 */
.L_x_14155:
[----:B------:R-:W-:Y:S01]  /*4120*/  IMAD.SHL.U32 R2, R2, 0x200000, RZ ;  /* 0x0020000002027824 */ /* 0x000fe200078e00ff */
[----:B------:R-:W-:-:S04]  /*4130*/  LEA R3, R0, 0x37800000, 0x17 ;  /* 0x3780000000037811 */ /* 0x000fc800078eb8ff */
[----:B------:R-:W-:-:S07]  /*4140*/  LOP3.LUT R4, R3, R2, R4, 0xfe, !PT ;  /* 0x0000000203047212 */ /* 0x000fce00078efe04 */
.L_x_14154:
[----:B------:R-:W-:Y:S05]  /*4150*/  BSYNC B0 ;  /* 0x0000000000007941 */ /* 0x000fea0003800000 */
.L_x_14153:
[----:B------:R-:W0:Y:S01]  /*4160*/  F2I.S64.TRUNC R4, R4 ;  /* 0x0000000400047311 */ /* 0x000e22000020d900 */
[----:B------:R-:W-:Y:S05]  /*4170*/  BRA `(.L_x_14134) ;  /* 0x00000000009c7947 */ /* 0x000fea0003800000 */
.L_x_14146:
        /* <DEDUP_REMOVED lines=14> */
.L_x_14160:
[----:B------:R-:W-:Y:S05]  /*4260*/  BSYNC B0 ;  /* 0x0000000000007941 */ /* 0x000fea0003800000 */
.L_x_14159:
[----:B------:R-:W0:Y:S01]  /*4270*/  F2I.S64.TRUNC R4, R4 ;  /* 0x0000000400047311 */ /* 0x000e22000020d900 */
[----:B------:R-:W-:Y:S05]  /*4280*/  BRA `(.L_x_14134) ;  /* 0x0000000000587947 */ /* 0x000fea0003800000 */
.L_x_14133:
        /* <DEDUP_REMOVED lines=16> */
.L_x_14161:
[----:B------:R-:W-:Y:S01]  /*4390*/  CS2R R4, SRZ ;  /* 0x0000000000047805 */ /* 0x000fe2000001ff00 */
[----:B------:R-:W-:Y:S06]  /*43a0*/  BRA `(.L_x_14134) ;  /* 0x0000000000107947 */ /* 0x000fec0003800000 */
.L_x_14158:
[----:B------:R0:W5:Y:S01]  /*43b0*/  LDG.E.64 R4, desc[UR36][R2.64] ;  /* 0x0000002402047981 */ /* 0x000162000c1e1b00 */
[----:B------:R-:W-:Y:S05]  /*43c0*/  BRA `(.L_x_14134) ;  /* 0x0000000000087947 */ /* 0x000fea0003800000 */
.L_x_14157:
[----:B------:R0:W5:Y:S01]  /*43d0*/  LDG.E R4, desc[UR36][R2.64] ;  /* 0x0000002402047981 */ /* 0x000162000c1e1900 */
[----:B------:R-:W-:-:S07]  /*43e0*/  IMAD.MOV.U32 R5, RZ, RZ, RZ ;  /* 0x000000ffff057224 */ /* 0x000fce00078e00ff */
.L_x_14134:
[----:B------:R-:W2:Y:S01]  /*43f0*/  LDC.U8 R6, c[0x0][0x510] ;  /* 0x00014400ff067b82 */ /* 0x000ea20000000000 */
[-C--:B01---5:R-:W-:Y:S01]  /*4400*/  IMAD R7, R5, R18.reuse, RZ ;  /* 0x0000001205077224 */ /* 0x0a3fe200078e02ff */
[----:B------:R-:W-:Y:S01]  /*4410*/  ULDC.64 UR4, c[0x0][0x4f8] ;  /* 0x00013e0000047ab9 */ /* 0x000fe20000000a00 */
[----:B---3--:R-:W-:-:S04]  /*4420*/  IMAD.WIDE.U32 R2, R4, R18, RZ ;  /* 0x0000001204027225 */ /* 0x008fc800078e00ff */
[----:B--2-4-:R-:W-:Y:S02]  /*4430*/  IMAD R5, R23, UR4, RZ ;  /* 0x0000000417057c24 */ /* 0x014fe4000f8e02ff */
[----:B------:R-:W-:Y:S02]  /*4440*/  IMAD R7, R19, R4, R7 ;  /* 0x0000000413077224 */ /* 0x000fe400078e0207 */
[C---:B------:R-:W-:Y:S02]  /*4450*/  IMAD R5, R22.reuse, UR5, R5 ;  /* 0x0000000516057c24 */ /* 0x040fe4000f8e0205 */
[----:B------:R-:W-:Y:S02]  /*4460*/  IMAD.IADD R0, R3, 0x1, R7 ;  /* 0x0000000103007824 */ /* 0x000fe400078e0207 */
[----:B------:R-:W-:Y:S01]  /*4470*/  IMAD.WIDE.U32 R22, R22, UR4, RZ ;  /* 0x0000000416167c25 */ /* 0x000fe2000f8e00ff */
[----:B------:R-:W-:-:S03]  /*4480*/  ULDC.64 UR4, c[0x0][0x500] ;  /* 0x0001400000047ab9 */ /* 0x000fc60000000a00 */
[----:B------:R-:W-:Y:S02]  /*4490*/  IMAD R3, R0, UR4, RZ ;  /* 0x0000000400037c24 */ /* 0x000fe4000f8e02ff */
[----:B------:R-:W-:Y:S02]  /*44a0*/  IMAD.IADD R23, R23, 0x1, R5 ;  /* 0x0000000117177824 */ /* 0x000fe400078e0205 */
[----:B------:R-:W-:Y:S01]  /*44b0*/  IMAD R5, R2, UR5, R3 ;  /* 0x0000000502057c24 */ /* 0x000fe2000f8e0203 */
[----:B------:R-:W-:Y:S01]  /*44c0*/  PRMT R4, R6, 0x9910, RZ ;  /* 0x0000991006047816 */ /* 0x000fe200000000ff */
[----:B------:R-:W-:-:S04]  /*44d0*/  IMAD.WIDE.U32 R2, R2, UR4, R22 ;  /* 0x0000000402027c25 */ /* 0x000fc8000f8e0016 */
[----:B------:R-:W-:Y:S02]  /*44e0*/  IMAD.MOV.U32 R0, RZ, RZ, R4 ;  /* 0x000000ffff007224 */ /* 0x000fe400078e0004 */
[----:B------:R-:W-:Y:S02]  /*44f0*/  IMAD.IADD R5, R3, 0x1, R5 ;  /* 0x0000000103057824 */ /* 0x000fe400078e0205 */
[----:B------:R-:W-:Y:S01]  /*4500*/  IMAD.MOV.U32 R4, RZ, RZ, R2 ;  /* 0x000000ffff047224 */ /* 0x000fe200078e0002 */
        /* <DEDUP_REMOVED lines=12> */
.L_x_14165:
[----:B------:R0:W-:Y:S01]  /*45d0*/  STG.E.U8 desc[UR36][R16.64], R2 ;  /* 0x0000000210007986 */ /* 0x0001e2000c101124 */
[----:B------:R-:W-:Y:S05]  /*45e0*/  BRA `(.L_x_14167) ;  /* 0x0000000c004c7947 */ /* 0x000fea0003800000 */
.L_x_14164:
        /* <DEDUP_REMOVED lines=8> */
.L_x_14169:
[----:B------:R0:W-:Y:S01]  /*4670*/  STG.E desc[UR36][R16.64], R2 ;  /* 0x0000000210007986 */ /* 0x0001e2000c101924 */
[----:B------:R-:W-:Y:S05]  /*4680*/  BRA `(.L_x_14167) ;  /* 0x0000000c00247947 */ /* 0x000fea0003800000 */
.L_x_14168:
[----:B------:R0:W-:Y:S01]  /*4690*/  STG.E.U16 desc[UR36][R16.64], R2 ;  /* 0x0000000210007986 */ /* 0x0001e2000c101524 */
[----:B------:R-:W-:Y:S05]  /*46a0*/  BRA `(.L_x_14167) ;  /* 0x0000000c001c7947 */ /* 0x000fea0003800000 */
.L_x_14163:
[----:B------:R-:W-:-:S13]  /*46b0*/  ISETP.GT.AND P0, PT, R0, 0x6, PT ;  /* 0x000000060000780c */ /* 0x000fda0003f04270 */
[----:B------:R-:W-:Y:S05]  /*46c0*/  @P0 BRA `(.L_x_14170) ;  /* 0x00000000002c0947 */ /* 0x000fea0003800000 */
[----:B------:R-:W-:-:S13]  /*46d0*/  ISETP.NE.AND P0, PT, R0, 0x5, PT ;  /* 0x000000050000780c */ /* 0x000fda0003f05270 */
[----:B------:R-:W-:Y:S05]  /*46e0*/  @!P0 BRA `(.L_x_14171) ;  /* 0x0000000000148947 */ /* 0x000fea0003800000 */
[----:B------:R-:W-:-:S13]  /*46f0*/  ISETP.NE.AND P0, PT, R0, 0x6, PT ;  /* 0x000000060000780c */ /* 0x000fda0003f05270 */
[----:B------:R-:W-:Y:S05]  /*4700*/  @P0 BRA `(.L_x_14166) ;  /* 0x0000000800b40947 */ /* 0x000fea0003800000 */
[----:B------:R-:W0:Y:S02]  /*4710*/  I2F.S64 R5, R4 ;  /* 0x0000000400057312 */ /* 0x000e240000301400 */
[----:B0-----:R0:W-:Y:S01]  /*4720*/  STG.E desc[UR36][R16.64], R5 ;  /* 0x0000000510007986 */ /* 0x0011e2000c101924 */
[----:B------:R-:W-:Y:S05]  /*4730*/  BRA `(.L_x_14167) ;  /* 0x0000000800f87947 */ /* 0x000fea0003800000 */
.L_x_14171:
[----:B------:R-:W0:Y:S02]  /*4740*/  I2F.S64 R0, R4 ;  /* 0x0000000400007312 */ /* 0x000e240000301400 */
[----:B0-----:R-:W-:-:S05]  /*4750*/  F2FP.F16.F32.PACK_AB R0, RZ, R0 ;  /* 0x00000000ff00723e */ /* 0x001fca00000000ff */
[----:B------:R0:W-:Y:S01]  /*4760*/  STG.E.U16 desc[UR36][R16.64], R0 ;  /* 0x0000000010007986 */ /* 0x0001e2000c101524 */
[----:B------:R-:W-:Y:S05]  /*4770*/  BRA `(.L_x_14167) ;  /* 0x0000000800e87947 */ /* 0x000fea0003800000 */
.L_x_14170:
[----:B------:R-:W-:-:S13]  /*4780*/  ISETP.NE.AND P0, PT, R0, 0x7, PT ;  /* 0x000000070000780c */ /* 0x000fda0003f05270 */
[----:B------:R-:W-:Y:S05]  /*4790*/  @!P0 BRA `(.L_x_14172) ;  /* 0x0000000000348947 */ /* 0x000fea0003800000 */
[----:B------:R-:W-:-:S13]  /*47a0*/  ISETP.NE.AND P0, PT, R0, 0x8, PT ;  /* 0x000000080000780c */ /* 0x000fda0003f05270 */
[----:B------:R-:W-:Y:S05]  /*47b0*/  @!P0 BRA `(.L_x_14173) ;  /* 0x0000000000188947 */ /* 0x000fea0003800000 */
[----:B------:R-:W-:-:S13]  /*47c0*/  ISETP.NE.AND P0, PT, R0, 0x9, PT ;  /* 0x000000090000780c */ /* 0x000fda0003f05270 */
[----:B------:R-:W-:Y:S05]  /*47d0*/  @P0 BRA `(.L_x_14166) ;  /* 0x0000000800800947 */ /* 0x000fea0003800000 */
[----:B------:R-:W0:Y:S01]  /*47e0*/  I2F.S64 R2, R4 ;  /* 0x0000000400027312 */ /* 0x000e220000301400 */
[----:B------:R-:W-:-:S05]  /*47f0*/  IMAD.MOV.U32 R3, RZ, RZ, RZ ;  /* 0x000000ffff037224 */ /* 0x000fca00078e00ff */
[----:B0-----:R0:W-:Y:S01]  /*4800*/  STG.E.64 desc[UR36][R16.64], R2 ;  /* 0x0000000210007986 */ /* 0x0011e2000c101b24 */
[----:B------:R-:W-:Y:S05]  /*4810*/  BRA `(.L_x_14167) ;  /* 0x0000000800c07947 */ /* 0x000fea0003800000 */
.L_x_14173:
[----:B------:R-:W0:Y:S02]  /*4820*/  I2F.S64 R4, R4 ;  /* 0x0000000400047312 */ /* 0x000e240000301400 */
[----:B0-----:R-:W-:-:S04]  /*4830*/  F2FP.F16.F32.PACK_AB R3, RZ, R4 ;  /* 0x00000004ff03723e */ /* 0x001fc800000000ff */
[----:B------:R-:W-:-:S05]  /*4840*/  PRMT R3, R3, 0x5410, RZ ;  /* 0x0000541003037816 */ /* 0x000fca00000000ff */
[----:B------:R0:W-:Y:S01]  /*4850*/  STG.E desc[UR36][R16.64], R3 ;  /* 0x0000000310007986 */ /* 0x0001e2000c101924 */
[----:B------:R-:W-:Y:S05]  /*4860*/  BRA `(.L_x_14167) ;  /* 0x0000000800ac7947 */ /* 0x000fea0003800000 */
.L_x_14172:
[----:B------:R-:W0:Y:S02]  /*4870*/  I2F.F64.S64 R2, R4 ;  /* 0x0000000400027312 */ /* 0x000e240000301c00 */
[----:B0-----:R0:W-:Y:S01]  /*4880*/  STG.E.64 desc[UR36][R16.64], R2 ;  /* 0x0000000210007986 */ /* 0x0011e2000c101b24 */
[----:B------:R-:W-:Y:S05]  /*4890*/  BRA `(.L_x_14167) ;  /* 0x0000000800a07947 */ /* 0x000fea0003800000 */
.L_x_14162:
        /* <DEDUP_REMOVED lines=8> */
[----:B------:R-:W-:-:S04]  /*4920*/  ISETP.NE.U32.AND P0, PT, R2, RZ, PT ;  /* 0x000000ff0200720c */ /* 0x000fc80003f05070 */
[----:B------:R-:W-:-:S04]  /*4930*/  ISETP.NE.AND.EX P0, PT, R5, RZ, PT, P0 ;  /* 0x000000ff0500720c */ /* 0x000fc80003f05300 */
[----:B------:R-:W-:-:S05]  /*4940*/  SEL R3, RZ, 0x1, !P0 ;  /* 0x00000001ff037807 */ /* 0x000fca0004000000 */
[----:B------:R0:W-:Y:S01]  /*4950*/  STG.E.U8 desc[UR36][R16.64], R3 ;  /* 0x0000000310007986 */ /* 0x0001e2000c101124 */
[----:B------:R-:W-:Y:S05]  /*4960*/  BRA `(.L_x_14167) ;  /* 0x00000008006c7947 */ /* 0x000fea0003800000 */
.L_x_14176:
[----:B------:R-:W0:Y:S01]  /*4970*/  I2F.F64.S64 R4, R4 ;  /* 0x0000000400047312 */ /* 0x000e220000301c00 */
[----:B------:R-:W-:-:S05]  /*4980*/  CS2R R6, SRZ ;  /* 0x0000000000067805 */ /* 0x000fca000001ff00 */
[----:B0-----:R0:W-:Y:S01]  /*4990*/  STG.E.128 desc[UR36][R16.64], R4 ;  /* 0x0000000410007986 */ /* 0x0011e2000c101d24 */
[----:B------:R-:W-:Y:S05]  /*49a0*/  BRA `(.L_x_14167) ;  /* 0x00000008005c7947 */ /* 0x000fea0003800000 */
.L_x_14175:
[----:B------:R-:W-:-:S13]  /*49b0*/  ISETP.NE.AND P0, PT, R0, 0xf, PT ;  /* 0x0000000f0000780c */ /* 0x000fda0003f05270 */
[----:B------:R-:W-:Y:S05]  /*49c0*/  @!P0 BRA `(.L_x_14177) ;  /* 0x0000000000b48947 */ /* 0x000fea0003800000 */
[----:B------:R-:W-:-:S13]  /*49d0*/  ISETP.NE.AND P0, PT, R0, 0x17, PT ;  /* 0x000000170000780c */ /* 0x000fda0003f05270 */
[----:B------:R-:W-:Y:S05]  /*49e0*/  @!P0 BRA `(.L_x_14178) ;  /* 0x0000000000548947 */ /* 0x000fea0003800000 */
[----:B------:R-:W-:-:S13]  /*49f0*/  ISETP.NE.AND P0, PT, R0, 0x18, PT ;  /* 0x000000180000780c */ /* 0x000fda0003f05270 */
[----:B------:R-:W-:Y:S05]  /*4a00*/  @P0 BRA `(.L_x_14166) ;  /* 0x0000000400f40947 */ /* 0x000fea0003800000 */
[----:B------:R-:W0:Y:S01]  /*4a10*/  I2F.S64 R5, R4 ;  /* 0x0000000400057312 */ /* 0x000e220000301400 */
        /* <DEDUP_REMOVED lines=14> */
.L_x_14180:
[----:B------:R-:W-:Y:S05]  /*4b00*/  BSYNC B0 ;  /* 0x0000000000007941 */ /* 0x000fea0003800000 */
.L_x_14179:
[----:B------:R-:W-:-:S05]  /*4b10*/  LOP3.LUT R3, R0, R3, RZ, 0xfc, !PT ;  /* 0x0000000300037212 */ /* 0x000fca00078efcff */
[----:B------:R0:W-:Y:S01]  /*4b20*/  STG.E.U8 desc[UR36][R16.64], R3 ;  /* 0x0000000310007986 */ /* 0x0001e2000c101124 */
[----:B------:R-:W-:Y:S05]  /*4b30*/  BRA `(.L_x_14167) ;  /* 0x0000000400f87947 */ /* 0x000fea0003800000 */
.L_x_14178:
[----:B------:R-:W0:Y:S01]  /*4b40*/  I2F.S64 R5, R4 ;  /* 0x0000000400057312 */ /* 0x000e220000301400 */
        /* <DEDUP_REMOVED lines=12> */
.L_x_14182:
[----:B------:R-:W-:Y:S01]  /*4c10*/  IMAD.MOV.U32 R0, RZ, RZ, 0x7f ;  /* 0x0000007fff007424 */ /* 0x000fe200078e00ff */
[----:B------:R-:W-:-:S04]  /*4c20*/  ISETP.GT.U32.AND P0, PT, R2, 0x7f800000, PT ;  /* 0x7f8000000200780c */ /* 0x000fc80003f04070 */
[----:B------:R-:W-:-:S09]  /*4c30*/  SEL R0, R0, 0x7c, P0 ;  /* 0x0000007c00007807 */ /* 0x000fd20000000000 */
.L_x_14183:
[----:B------:R-:W-:Y:S05]  /*4c40*/  BSYNC B0 ;  /* 0x0000000000007941 */ /* 0x000fea0003800000 */
.L_x_14181:
[----:B------:R-:W-:-:S04]  /*4c50*/  LOP3.LUT R2, R5, 0x80000000, RZ, 0xc0, !PT ;  /* 0x8000000005027812 */ /* 0x000fc800078ec0ff */
[----:B------:R-:W-:-:S04]  /*4c60*/  SHF.R.U32.HI R3, RZ, 0x18, R2 ;  /* 0x00000018ff037819 */ /* 0x000fc80000011602 */
[----:B------:R-:W-:-:S05]  /*4c70*/  LOP3.LUT R3, R0, R3, RZ, 0xfc, !PT ;  /* 0x0000000300037212 */ /* 0x000fca00078efcff */
[----:B------:R0:W-:Y:S01]  /*4c80*/  STG.E.U8 desc[UR36][R16.64], R3 ;  /* 0x0000000310007986 */ /* 0x0001e2000c101124 */
[----:B------:R-:W-:Y:S05]  /*4c90*/  BRA `(.L_x_14167) ;  /* 0x0000000400a07947 */ /* 0x000fea0003800000 */
.L_x_14177:
[----:B------:R-:W0:Y:S02]  /*4ca0*/  I2F.S64 R0, R4 ;  /* 0x0000000400007312 */ /* 0x000e240000301400 */
[----:B0-----:R-:W-:-:S05]  /*4cb0*/  F2FP.BF16.F32.PACK_AB R0, RZ, R0 ;  /* 0x00000000ff00723e */ /* 0x001fca00000010ff */
[----:B------:R0:W-:Y:S01]  /*4cc0*/  STG.E.U16 desc[UR36][R16.64], R0 ;  /* 0x0000000010007986 */ /* 0x0001e2000c101524 */
[----:B------:R-:W-:Y:S05]  /*4cd0*/  BRA `(.L_x_14167) ;  /* 0x0000000400907947 */ /* 0x000fea0003800000 */
.L_x_14174:
        /* <DEDUP_REMOVED lines=10> */
.L_x_14186:
[----:B------:R-:W0:Y:S01]  /*4d80*/  I2F.S64 R5, R4 ;  /* 0x0000000400057312 */ /* 0x000e220000301400 */
        /* <DEDUP_REMOVED lines=16> */
.L_x_14189:
[----:B------:R-:W-:-:S04]  /*4e90*/  LOP3.LUT R2, R5, 0x80000000, RZ, 0xc0, !PT ;  /* 0x8000000005027812 */ /* 0x000fc800078ec0ff */
[----:B------:R-:W-:-:S04]  /*4ea0*/  SHF.R.U32.HI R3, RZ, 0x18, R2 ;  /* 0x00000018ff037819 */ /* 0x000fc80000011602 */
[----:B------:R-:W-:-:S04]  /*4eb0*/  LOP3.LUT R0, R0, R3, RZ, 0xfc, !PT ;  /* 0x0000000300007212 */ /* 0x000fc800078efcff */
[----:B------:R-:W-:-:S07]  /*4ec0*/  PRMT R8, R0, 0x7610, R8 ;  /* 0x0000761000087816 */ /* 0x000fce0000000008 */
.L_x_14188:
[----:B------:R-:W-:Y:S05]  /*4ed0*/  BSYNC B0 ;  /* 0x0000000000007941 */ /* 0x000fea0003800000 */
.L_x_14187:
[----:B------:R3:W-:Y:S01]  /*4ee0*/  STG.E.U8 desc[UR36][R16.64], R8 ;  /* 0x0000000810007986 */ /* 0x0007e2000c101124 */
[----:B------:R-:W-:Y:S05]  /*4ef0*/  BRA `(.L_x_14167) ;  /* 0x0000000400087947 */ /* 0x000fea0003800000 */
.L_x_14185:
        /* <DEDUP_REMOVED lines=17> */
.L_x_14192:
[----:B------:R-:W-:-:S04]  /*5010*/  LOP3.LUT R2, R5, 0x80000000, RZ, 0xc0, !PT ;  /* 0x8000000005027812 */ /* 0x000fc800078ec0ff */
[----:B------:R-:W-:-:S04]  /*5020*/  SHF.R.U32.HI R3, RZ, 0x18, R2 ;  /* 0x00000018ff037819 */ /* 0x000fc80000011602 */
[----:B------:R-:W-:-:S04]  /*5030*/  LOP3.LUT R0, R0, R3, RZ, 0xfc, !PT ;  /* 0x0000000300007212 */ /* 0x000fc800078efcff */
[----:B------:R-:W-:-:S07]  /*5040*/  PRMT R8, R0, 0x7610, R8 ;  /* 0x0000761000087816 */ /* 0x000fce0000000008 */
.L_x_14191:
[----:B------:R-:W-:Y:S05]  /*5050*/  BSYNC B0 ;  /* 0x0000000000007941 */ /* 0x000fea0003800000 */
.L_x_14190:
[----:B------:R0:W-:Y:S01]  /*5060*/  STG.E.U8 desc[UR36][R16.64], R8 ;  /* 0x0000000810007986 */ /* 0x0001e2000c101124 */
[----:B------:R-:W-:Y:S05]  /*5070*/  BRA `(.L_x_14167) ;  /* 0x0000000000a87947 */ /* 0x000fea0003800000 */
.L_x_14184:
[----:B------:R-:W-:-:S13]  /*5080*/  ISETP.NE.AND P0, PT, R0, 0x1c, PT ;  /* 0x0000001c0000780c */ /* 0x000fda0003f05270 */
[----:B------:R-:W-:Y:S05]  /*5090*/  @!P0 BRA `(.L_x_14193) ;  /* 0x00000000009c8947 */ /* 0x000fea0003800000 */
[----:B------:R-:W-:-:S13]  /*50a0*/  ISETP.NE.AND P0, PT, R0, 0x1d, PT ;  /* 0x0000001d0000780c */ /* 0x000fda0003f05270 */
[----:B------:R-:W-:Y:S05]  /*50b0*/  @!P0 BRA `(.L_x_14194) ;  /* 0x00000000008c8947 */ /* 0x000fea0003800000 */
[----:B------:R-:W-:-:S13]  /*50c0*/  ISETP.NE.AND P0, PT, R0, 0x2c, PT ;  /* 0x0000002c0000780c */ /* 0x000fda0003f05270 */
[----:B------:R-:W-:Y:S05]  /*50d0*/  @P0 BRA `(.L_x_14166) ;  /* 0x0000000000400947 */ /* 0x000fea0003800000 */
[----:B------:R-:W0:Y:S02]  /*50e0*/  I2F.S64 R4, R4 ;  /* 0x0000000400047312 */ /* 0x000e240000301400 */
        /* <DEDUP_REMOVED lines=15> */
.L_x_14166:
        /* <DEDUP_REMOVED lines=16> */
.L_x_14195:
[----:B------:R-:W-:Y:S05]  /*52e0*/  BRA `(.L_x_14167) ;  /* 0x00000000000c7947 */ /* 0x000fea0003800000 */
.L_x_14194:
[----:B------:R1:W-:Y:S01]  /*52f0*/  STG.E.64 desc[UR36][R16.64], R4 ;  /* 0x0000000410007986 */ /* 0x0003e2000c101b24 */
[----:B------:R-:W-:Y:S05]  /*5300*/  BRA `(.L_x_14167) ;  /* 0x0000000000047947 */ /* 0x000fea0003800000 */
.L_x_14193:
[----:B------:R0:W-:Y:S02]  /*5310*/  STG.E desc[UR36][R16.64], R2 ;  /* 0x0000000210007986 */ /* 0x0001e4000c101924 */
.L_x_14167:
[----:B------:R-:W-:-:S04]  /*5320*/  IMAD R24, R27, 0x200, R24 ;  /* 0x000002001b187824 */ /* 0x000fc800078e0218 */
[----:B------:R-:W-:-:S07]  /*5330*/  VIADD R25, R24, 0x80 ;  /* 0x0000008018197836 */ /* 0x000fce0000000000 */
.L_x_14061:
[----:B------:R-:W-:Y:S05]  /*5340*/  BSYNC B6 ;  /* 0x0000000000067941 */ /* 0x000fea0003800000 */
.L_x_14060:
        /* <DEDUP_REMOVED lines=384> */
.L_x_14198:
        /* <DEDUP_REMOVED lines=21> */
.L_x_14202:
[----:B------:R1:W5:Y:S01]  /*6ca0*/  LDG.E.U8 R22, desc[UR36][R2.64] ;  /* 0x0000002402167981 */ /* 0x000362000c1e1100 */
[----:B------:R-:W-:Y:S01]  /*6cb0*/  IMAD.MOV.U32 R23, RZ, RZ, RZ ;  /* 0x000000ffff177224 */ /* 0x000fe200078e00ff */
[----:B------:R-:W-:Y:S06]  /*6cc0*/  BRA `(.L_x_14204) ;  /* 0x0000000c00487947 */ /* 0x000fec0003800000 */
.L_x_14201:
        /* <DEDUP_REMOVED lines=8> */
.L_x_14206:
[----:B------:R-:W2:Y:S02]  /*6d50*/  LDG.E R22, desc[UR36][R2.64] ;  /* 0x0000002402167981 */ /* 0x000ea4000c1e1900 */
[----:B--2---:R-:W-:Y:S01]  /*6d60*/  SHF.R.S32.HI R23, RZ, 0x1f, R22 ;  /* 0x0000001fff177819 */ /* 0x004fe20000011416 */
[----:B------:R-:W-:Y:S06]  /*6d70*/  BRA `(.L_x_14204) ;  /* 0x0000000c001c7947 */ /* 0x000fec0003800000 */
.L_x_14205:
[----:B------:R-:W2:Y:S02]  /*6d80*/  LDG.E.S16 R22, desc[UR36][R2.64] ;  /* 0x0000002402167981 */ /* 0x000ea4000c1e1700 */
[----:B--2---:R-:W-:Y:S01]  /*6d90*/  SHF.R.S32.HI R23, RZ, 0x1f, R22 ;  /* 0x0000001fff177819 */ /* 0x004fe20000011416 */
[----:B------:R-:W-:Y:S06]  /*6da0*/  BRA `(.L_x_14204) ;  /* 0x0000000c00107947 */ /* 0x000fec0003800000 */
.L_x_14200:
        /* <DEDUP_REMOVED lines=9> */
.L_x_14208:
[----:B------:R-:W2:Y:S02]  /*6e40*/  LDG.E.U16 R2, desc[UR36][R2.64] ;  /* 0x0000002402027981 */ /* 0x000ea4000c1e1500 */
[----:B--2---:R-:W-:-:S06]  /*6e50*/  HADD2.F32 R22, -RZ, R2.H0_H0 ;  /* 0x20000002ff167230 */ /* 0x004fcc0000004100 */
[----:B------:R-:W0:Y:S01]  /*6e60*/  F2I.S64.TRUNC R22, R22 ;  /* 0x0000001600167311 */ /* 0x000e22000020d900 */
[----:B------:R-:W-:Y:S05]  /*6e70*/  BRA `(.L_x_14204) ;  /* 0x0000000800dc7947 */ /* 0x000fea0003800000 */
.L_x_14207:
[----:B------:R-:W-:-:S13]  /*6e80*/  ISETP.NE.AND P0, PT, R4, 0x7, PT ;  /* 0x000000070400780c */ /* 0x000fda0003f05270 */
[----:B------:R-:W-:Y:S05]  /*6e90*/  @!P0 BRA `(.L_x_14209) ;  /* 0x00000000002c8947 */ /* 0x000fea0003800000 */
[----:B------:R-:W-:-:S13]  /*6ea0*/  ISETP.NE.AND P0, PT, R4, 0x8, PT ;  /* 0x000000080400780c */ /* 0x000fda0003f05270 */
[----:B------:R-:W-:Y:S05]  /*6eb0*/  @!P0 BRA `(.L_x_14210) ;  /* 0x0000000000148947 */ /* 0x000fea0003800000 */
[----:B------:R-:W-:-:S13]  /*6ec0*/  ISETP.NE.AND P0, PT, R4, 0x9, PT ;  /* 0x000000090400780c */ /* 0x000fda0003f05270 */
[----:B------:R-:W-:Y:S05]  /*6ed0*/  @P0 BRA `(.L_x_14203) ;  /* 0x00000008006c0947 */ /* 0x000fea0003800000 */
[----:B------:R-:W2:Y:S02]  /*6ee0*/  LDG.E R2, desc[UR36][R2.64] ;  /* 0x0000002402027981 */ /* 0x000ea4000c1e1900 */
[----:B--2---:R4:W0:Y:S01]  /*6ef0*/  F2I.S64.TRUNC R22, R2 ;  /* 0x0000000200167311 */ /* 0x004822000020d900 */
[----:B------:R-:W-:Y:S05]  /*6f00*/  BRA `(.L_x_14204) ;  /* 0x0000000800b87947 */ /* 0x000fea0003800000 */
.L_x_14210:
[----:B------:R-:W2:Y:S02]  /*6f10*/  LDG.E.U16 R2, desc[UR36][R2.64] ;  /* 0x0000002402027981 */ /* 0x000ea4000c1e1500 */
[----:B--2---:R-:W-:-:S06]  /*6f20*/  HADD2.F32 R22, -RZ, R2.H0_H0 ;  /* 0x20000002ff167230 */ /* 0x004fcc0000004100 */
[----:B------:R-:W0:Y:S01]  /*6f30*/  F2I.S64.TRUNC R22, R22 ;  /* 0x0000001600167311 */ /* 0x000e22000020d900 */
[----:B------:R-:W-:Y:S05]  /*6f40*/  BRA `(.L_x_14204) ;  /* 0x0000000800a87947 */ /* 0x000fea0003800000 */
.L_x_14209:
[----:B------:R-:W2:Y:S02]  /*6f50*/  LDG.E.64 R2, desc[UR36][R2.64] ;  /* 0x0000002402027981 */ /* 0x000ea4000c1e1b00 */
[----:B--2---:R2:W3:Y:S01]  /*6f60*/  F2I.S64.F64.TRUNC R22, R2 ;  /* 0x0000000200167311 */ /* 0x0044e2000030d900 */
[----:B------:R-:W-:Y:S05]  /*6f70*/  BRA `(.L_x_14204) ;  /* 0x00000008009c7947 */ /* 0x000fea0003800000 */
.L_x_14199:
        /* <DEDUP_REMOVED lines=13> */
.L_x_14213:
[----:B------:R-:W2:Y:S02]  /*7050*/  LDG.E.64 R2, desc[UR36][R2.64] ;  /* 0x0000002402027981 */ /* 0x000ea4000c1e1b00 */
[----:B--2---:R0:W1:Y:S01]  /*7060*/  F2I.S64.F64.TRUNC R22, R2 ;  /* 0x0000000200167311 */ /* 0x004062000030d900 */
[----:B------:R-:W-:Y:S05]  /*7070*/  BRA `(.L_x_14204) ;  /* 0x00000008005c7947 */ /* 0x000fea0003800000 */
.L_x_14212:
        /* <DEDUP_REMOVED lines=27> */
.L_x_14215:
        /* <DEDUP_REMOVED lines=12> */
[----:B------:R0:W1:Y:S01]  /*72f0*/  F2I.S64.TRUNC R22, R4 ;  /* 0x0000000400167311 */ /* 0x000062000020d900 */
[----:B------:R-:W-:Y:S05]  /*7300*/  BRA `(.L_x_14204) ;  /* 0x0000000400b87947 */ /* 0x000fea0003800000 */
.L_x_14214:
[----:B------:R-:W2:Y:S02]  /*7310*/  LDG.E.U16 R22, desc[UR36][R2.64] ;  /* 0x0000002402167981 */ /* 0x000ea4000c1e1500 */
[----:B--2---:R-:W-:-:S06]  /*7320*/  IMAD.U32 R22, R22, 0x10000, RZ ;  /* 0x0001000016167824 */ /* 0x004fcc00078e00ff */
[----:B------:R-:W0:Y:S01]  /*7330*/  F2I.S64.TRUNC R22, R22 ;  /* 0x0000001600167311 */ /* 0x000e22000020d900 */
[----:B------:R-:W-:Y:S05]  /*7340*/  BRA `(.L_x_14204) ;  /* 0x0000000400a87947 */ /* 0x000fea0003800000 */
.L_x_14211:
        /* <DEDUP_REMOVED lines=11> */
.L_x_14218:
        /* <DEDUP_REMOVED lines=21> */
.L_x_14222:
[----:B------:R-:W-:Y:S05]  /*7550*/  BSYNC B1 ;  /* 0x0000000000017941 */ /* 0x000fea0003800000 */
.L_x_14221:
[----:B------:R-:W-:Y:S01]  /*7560*/  IMAD.SHL.U32 R2, R2, 0x100000, RZ ;  /* 0x0010000002027824 */ /* 0x000fe200078e00ff */
[----:B------:R-:W-:-:S04]  /*7570*/  LEA R3, R0, 0x3b800000, 0x17 ;  /* 0x3b80000000037811 */ /* 0x000fc800078eb8ff */
[----:B------:R-:W-:-:S07]  /*7580*/  LOP3.LUT R22, R3, R2, R22, 0xfe, !PT ;  /* 0x0000000203167212 */ /* 0x000fce00078efe16 */
.L_x_14220:
[----:B------:R-:W-:Y:S05]  /*7590*/  BSYNC B0 ;  /* 0x0000000000007941 */ /* 0x000fea0003800000 */
.L_x_14219:
[----:B------:R-:W0:Y:S01]  /*75a0*/  F2I.S64.TRUNC R22, R22 ;  /* 0x0000001600167311 */ /* 0x000e22000020d900 */
[----:B------:R-:W-:Y:S05]  /*75b0*/  BRA `(.L_x_14204) ;  /* 0x00000004000c7947 */ /* 0x000fea0003800000 */
.L_x_14217:
        /* <DEDUP_REMOVED lines=21> */
.L_x_14226:
[----:B------:R-:W-:Y:S05]  /*7710*/  BSYNC B1 ;  /* 0x0000000000017941 */ /* 0x000fea0003800000 */
.L_x_14225:
[----:B------:R-:W-:Y:S01]  /*7720*/  IMAD.SHL.U32 R2, R2, 0x200000, RZ ;  /* 0x0020000002027824 */ /* 0x000fe200078e00ff */
[----:B------:R-:W-:-:S04]  /*7730*/  LEA R3, R0, 0x37800000, 0x17 ;  /* 0x3780000000037811 */ /* 0x000fc800078eb8ff */
[----:B------:R-:W-:-:S07]  /*7740*/  LOP3.LUT R22, R3, R2, R22, 0xfe, !PT ;  /* 0x0000000203167212 */ /* 0x000fce00078efe16 */
.L_x_14224:
[----:B------:R-:W-:Y:S05]  /*7750*/  BSYNC B0 ;  /* 0x0000000000007941 */ /* 0x000fea0003800000 */
.L_x_14223:
[----:B------:R-:W0:Y:S01]  /*7760*/  F2I.S64.TRUNC R22, R22 ;  /* 0x0000001600167311 */ /* 0x000e22000020d900 */
[----:B------:R-:W-:Y:S05]  /*7770*/  BRA `(.L_x_14204) ;  /* 0x00000000009c7947 */ /* 0x000fea0003800000 */
.L_x_14216:
        /* <DEDUP_REMOVED lines=14> */
.L_x_14230:
[----:B------:R-:W-:Y:S05]  /*7860*/  BSYNC B0 ;  /* 0x0000000000007941 */ /* 0x000fea0003800000 */
.L_x_14229:
[----:B------:R-:W0:Y:S01]  /*7870*/  F2I.S64.TRUNC R22, R22 ;  /* 0x0000001600167311 */ /* 0x000e22000020d900 */
[----:B------:R-:W-:Y:S05]  /*7880*/  BRA `(.L_x_14204) ;  /* 0x0000000000587947 */ /* 0x000fea0003800000 */
.L_x_14203:
        /* <DEDUP_REMOVED lines=16> */
.L_x_14231:
[----:B------:R-:W-:Y:S01]  /*7990*/  CS2R R22, SRZ ;  /* 0x0000000000167805 */ /* 0x000fe2000001ff00 */
[----:B------:R-:W-:Y:S06]  /*79a0*/  BRA `(.L_x_14204) ;  /* 0x0000000000107947 */ /* 0x000fec0003800000 */
.L_x_14228:
[----:B------:R0:W5:Y:S01]  /*79b0*/  LDG.E.64 R22, desc[UR36][R2.64] ;  /* 0x0000002402167981 */ /* 0x000162000c1e1b00 */
[----:B------:R-:W-:Y:S05]  /*79c0*/  BRA `(.L_x_14204) ;  /* 0x0000000000087947 */ /* 0x000fea0003800000 */
.L_x_14227:
[----:B------:R0:W5:Y:S01]  /*79d0*/  LDG.E R22, desc[UR36][R2.64] ;  /* 0x0000002402167981 */ /* 0x000162000c1e1900 */
[----:B------:R-:W-:-:S07]  /*79e0*/  IMAD.MOV.U32 R23, RZ, RZ, RZ ;  /* 0x000000ffff177224 */ /* 0x000fce00078e00ff */
.L_x_14204:
[----:B0-----:R-:W0:Y:S01]  /*79f0*/  LDC.U8 R4, c[0x0][0x512] ;  /* 0x00014480ff047b82 */ /* 0x001e220000000000 */
[----:B------:R-:W-:Y:S02]  /*7a00*/  ULDC.64 UR4, c[0x0][0x4e8] ;  /* 0x00013a0000047ab9 */ /* 0x000fe40000000a00 */
[----:B-12-4-:R-:W-:-:S05]  /*7a10*/  IADD3 R2, P0, R18, UR4, RZ ;  /* 0x0000000412027c10 */ /* 0x016fca000ff1e0ff */
        /* <DEDUP_REMOVED lines=15> */
.L_x_14235:
[----:B------:R0:W5:Y:S01]  /*7b10*/  LDG.E.U8 R18, desc[UR36][R2.64] ;  /* 0x0000002402127981 */ /* 0x000162000c1e1100 */
[----:B------:R-:W-:Y:S01]  /*7b20*/  IMAD.MOV.U32 R19, RZ, RZ, RZ ;  /* 0x000000ffff137224 */ /* 0x000fe200078e00ff */
[----:B------:R-:W-:Y:S06]  /*7b30*/  BRA `(.L_x_14237) ;  /* 0x0000000c00487947 */ /* 0x000fec0003800000 */
.L_x_14234:
        /* <DEDUP_REMOVED lines=8> */
.L_x_14239:
[----:B------:R-:W2:Y:S02]  /*7bc0*/  LDG.E R18, desc[UR36][R2.64] ;  /* 0x0000002402127981 */ /* 0x000ea4000c1e1900 */
[----:B--2---:R-:W-:Y:S01]  /*7bd0*/  SHF.R.S32.HI R19, RZ, 0x1f, R18 ;  /* 0x0000001fff137819 */ /* 0x004fe20000011412 */
[----:B------:R-:W-:Y:S06]  /*7be0*/  BRA `(.L_x_14237) ;  /* 0x0000000c001c7947 */ /* 0x000fec0003800000 */
.L_x_14238:
[----:B------:R-:W2:Y:S02]  /*7bf0*/  LDG.E.S16 R18, desc[UR36][R2.64] ;  /* 0x0000002402127981 */ /* 0x000ea4000c1e1700 */
[----:B--2---:R-:W-:Y:S01]  /*7c00*/  SHF.R.S32.HI R19, RZ, 0x1f, R18 ;  /* 0x0000001fff137819 */ /* 0x004fe20000011412 */
[----:B------:R-:W-:Y:S06]  /*7c10*/  BRA `(.L_x_14237) ;  /* 0x0000000c00107947 */ /* 0x000fec0003800000 */
.L_x_14233:
[----:B------:R-:W-:-:S13]  /*7c20*/  ISETP.GT.AND P0, PT, R0, 0x6, PT ;  /* 0x000000060000780c */ /* 0x000fda0003f04270 */
[----:B------:R-:W-:Y:S05]  /*7c30*/  @P0 BRA `(.L_x_14240) ;  /* 0x00000000002c0947 */ /* 0x000fea0003800000 */
[----:B------:R-:W-:-:S13]  /*7c40*/  ISETP.NE.AND P0, PT, R0, 0x5, PT ;  /* 0x000000050000780c */ /* 0x000fda0003f05270 */
[----:B------:R-:W-:Y:S05]  /*7c50*/  @!P0 BRA `(.L_x_14241) ;  /* 0x0000000000148947 */ /* 0x000fea0003800000 */
[----:B------:R-:W-:-:S13]  /*7c60*/  ISETP.NE.AND P0, PT, R0, 0x6, PT ;  /* 0x000000060000780c */ /* 0x000fda0003f05270 */
[----:B------:R-:W-:Y:S05]  /*7c70*/  @P0 BRA `(.L_x_14236) ;  /* 0x0000000800a00947 */ /* 0x000fea0003800000 */
[----:B------:R-:W2:Y:S02]  /*7c80*/  LDG.E R2, desc[UR36][R2.64] ;  /* 0x0000002402027981 */ /* 0x000ea4000c1e1900 */
[----:B--2---:R4:W0:Y:S01]  /*7c90*/  F2I.S64.TRUNC R18, R2 ;  /* 0x0000000200127311 */ /* 0x004822000020d900 */
[----:B------:R-:W-:Y:S05]  /*7ca0*/  BRA `(.L_x_14237) ;  /* 0x0000000800ec7947 */ /* 0x000fea0003800000 */
.L_x_14241:
[----:B------:R-:W2:Y:S02]  /*7cb0*/  LDG.E.U16 R2, desc[UR36][R2.64] ;  /* 0x0000002402027981 */ /* 0x000ea4000c1e1500 */
[----:B--2---:R-:W-:-:S06]  /*7cc0*/  HADD2.F32 R18, -RZ, R2.H0_H0 ;  /* 0x20000002ff127230 */ /* 0x004fcc0000004100 */
[----:B------:R-:W2:Y:S01]  /*7cd0*/  F2I.S64.TRUNC R18, R18 ;  /* 0x0000001200127311 */ /* 0x000ea2000020d900 */
[----:B------:R-:W-:Y:S05]  /*7ce0*/  BRA `(.L_x_14237) ;  /* 0x0000000800dc7947 */ /* 0x000fea0003800000 */
.L_x_14240:
        /* <DEDUP_REMOVED lines=9> */
.L_x_14243:
[----:B------:R-:W2:Y:S02]  /*7d80*/  LDG.E.U16 R2, desc[UR36][R2.64] ;  /* 0x0000002402027981 */ /* 0x000ea4000c1e1500 */
[----:B--2---:R-:W-:-:S06]  /*7d90*/  HADD2.F32 R18, -RZ, R2.H0_H0 ;  /* 0x20000002ff127230 */ /* 0x004fcc0000004100 */
[----:B------:R-:W0:Y:S01]  /*7da0*/  F2I.S64.TRUNC R18, R18 ;  /* 0x0000001200127311 */ /* 0x000e22000020d900 */
[----:B------:R-:W-:Y:S05]  /*7db0*/  BRA `(.L_x_14237) ;  /* 0x0000000800a87947 */ /* 0x000fea0003800000 */
.L_x_14242:
[----:B------:R-:W2:Y:S02]  /*7dc0*/  LDG.E.64 R2, desc[UR36][R2.64] ;  /* 0x0000002402027981 */ /* 0x000ea4000c1e1b00 */
[----:B--2---:R0:W1:Y:S01]  /*7dd0*/  F2I.S64.F64.TRUNC R18, R2 ;  /* 0x0000000200127311 */ /* 0x004062000030d900 */
[----:B------:R-:W-:Y:S05]  /*7de0*/  BRA `(.L_x_14237) ;  /* 0x00000008009c7947 */ /* 0x000fea0003800000 */
.L_x_14232:
        /* <DEDUP_REMOVED lines=13> */
.L_x_14246:
[----:B------:R-:W2:Y:S02]  /*7ec0*/  LDG.E.64 R2, desc[UR36][R2.64] ;  /* 0x0000002402027981 */ /* 0x000ea4000c1e1b00 */
[----:B--2---:R0:W1:Y:S01]  /*7ed0*/  F2I.S64.F64.TRUNC R18, R2 ;  /* 0x0000000200127311 */ /* 0x004062000030d900 */
[----:B------:R-:W-:Y:S05]  /*7ee0*/  BRA `(.L_x_14237) ;  /* 0x00000008005c7947 */ /* 0x000fea0003800000 */
.L_x_14245:
        /* <DEDUP_REMOVED lines=27> */
.L_x_14248:
        /* <DEDUP_REMOVED lines=14> */
.L_x_14247:
[----:B------:R-:W2:Y:S02]  /*8180*/  LDG.E.U16 R18, desc[UR36][R2.64] ;  /* 0x0000002402127981 */ /* 0x000ea4000c1e1500 */
[----:B--2---:R-:W-:-:S06]  /*8190*/  IMAD.U32 R18, R18, 0x10000, RZ ;  /* 0x0001000012127824 */ /* 0x004fcc00078e00ff */
[----:B------:R-:W0:Y:S01]  /*81a0*/  F2I.S64.TRUNC R18, R18 ;  /* 0x0000001200127311 */ /* 0x000e22000020d900 */
[----:B------:R-:W-:Y:S05]  /*81b0*/  BRA `(.L_x_14237) ;  /* 0x0000000400a87947 */ /* 0x000fea0003800000 */
.L_x_14244:
        /* <DEDUP_REMOVED lines=11> */
.L_x_14251:
        /* <DEDUP_REMOVED lines=21> */
.L_x_14255:
[----:B------:R-:W-:Y:S05]  /*83c0*/  BSYNC B1 ;  /* 0x0000000000017941 */ /* 0x000fea0003800000 */
.L_x_14254:
[----:B------:R-:W-:Y:S01]  /*83d0*/  IMAD.SHL.U32 R2, R2, 0x100000, RZ ;  /* 0x0010000002027824 */ /* 0x000fe200078e00ff */
[----:B------:R-:W-:-:S04]  /*83e0*/  LEA R3, R0, 0x3b800000, 0x17 ;  /* 0x3b80000000037811 */ /* 0x000fc800078eb8ff */
[----:B------:R-:W-:-:S07]  /*83f0*/  LOP3.LUT R18, R3, R2, R18, 0xfe, !PT ;  /* 0x0000000203127212 */ /* 0x000fce00078efe12 */
.L_x_14253:
[----:B------:R-:W-:Y:S05]  /*8400*/  BSYNC B0 ;  /* 0x0000000000007941 */ /* 0x000fea0003800000 */
.L_x_14252:
[----:B------:R-:W0:Y:S01]  /*8410*/  F2I.S64.TRUNC R18, R18 ;  /* 0x0000001200127311 */ /* 0x000e22000020d900 */
[----:B------:R-:W-:Y:S05]  /*8420*/  BRA `(.L_x_14237) ;  /* 0x00000004000c7947 */ /* 0x000fea0003800000 */
.L_x_14250:
        /* <DEDUP_REMOVED lines=21> */
.L_x_14259:
[----:B------:R-:W-:Y:S05]  /*8580*/  BSYNC B1 ;  /* 0x0000000000017941 */ /* 0x000fea0003800000 */
.L_x_14258:
[----:B------:R-:W-:Y:S01]  /*8590*/  IMAD.SHL.U32 R2, R2, 0x200000, RZ ;  /* 0x0020000002027824 */ /* 0x000fe200078e00ff */
[----:B------:R-:W-:-:S04]  /*85a0*/  LEA R3, R0, 0x37800000, 0x17 ;  /* 0x3780000000037811 */ /* 0x000fc800078eb8ff */
[----:B------:R-:W-:-:S07]  /*85b0*/  LOP3.LUT R18, R3, R2, R18, 0xfe, !PT ;  /* 0x0000000203127212 */ /* 0x000fce00078efe12 */
.L_x_14257:
[----:B------:R-:W-:Y:S05]  /*85c0*/  BSYNC B0 ;  /* 0x0000000000007941 */ /* 0x000fea0003800000 */
.L_x_14256:
[----:B------:R-:W0:Y:S01]  /*85d0*/  F2I.S64.TRUNC R18, R18 ;  /* 0x0000001200127311 */ /* 0x000e22000020d900 */
[----:B------:R-:W-:Y:S05]  /*85e0*/  BRA `(.L_x_14237) ;  /* 0x00000000009c7947 */ /* 0x000fea0003800000 */
.L_x_14249:
        /* <DEDUP_REMOVED lines=14> */
.L_x_14263:
[----:B------:R-:W-:Y:S05]  /*86d0*/  BSYNC B0 ;  /* 0x0000000000007941 */ /* 0x000fea0003800000 */
.L_x_14262:
[----:B------:R-:W0:Y:S01]  /*86e0*/  F2I.S64.TRUNC R18, R18 ;  /* 0x0000001200127311 */ /* 0x000e22000020d900 */
[----:B------:R-:W-:Y:S05]  /*86f0*/  BRA `(.L_x_14237) ;  /* 0x0000000000587947 */ /* 0x000fea0003800000 */
.L_x_14236:
        /* <DEDUP_REMOVED lines=16> */
.L_x_14264:
[----:B------:R-:W-:Y:S01]  /*8800*/  CS2R R18, SRZ ;  /* 0x0000000000127805 */ /* 0x000fe2000001ff00 */
[----:B------:R-:W-:Y:S06]  /*8810*/  BRA `(.L_x_14237) ;  /* 0x0000000000107947 */ /* 0x000fec0003800000 */
.L_x_14261:
[----:B------:R0:W5:Y:S01]  /*8820*/  LDG.E.64 R18, desc[UR36][R2.64] ;  /* 0x0000002402127981 */ /* 0x000162000c1e1b00 */
[----:B------:R-:W-:Y:S05]  /*8830*/  BRA `(.L_x_14237) ;  /* 0x0000000000087947 */ /* 0x000fea0003800000 */
.L_x_14260:
[----:B------:R0:W5:Y:S01]  /*8840*/  LDG.E R18, desc[UR36][R2.64] ;  /* 0x0000002402127981 */ /* 0x000162000c1e1900 */
[----:B------:R-:W-:-:S07]  /*8850*/  IMAD.MOV.U32 R19, RZ, RZ, RZ ;  /* 0x000000ffff137224 */ /* 0x000fce00078e00ff */
.L_x_14237:
[----:B0-----:R-:W0:Y:S01]  /*8860*/  LDC.U8 R4, c[0x0][0x513] ;  /* 0x000144c0ff047b82 */ /* 0x001e220000000000 */
[----:B------:R-:W-:Y:S02]  /*8870*/  ULDC.64 UR4, c[0x0][0x4f0] ;  /* 0x00013c0000047ab9 */ /* 0x000fe40000000a00 */
[----:B-1--4-:R-:W-:-:S05]  /*8880*/  IADD3 R2, P0, R24, UR4, RZ ;  /* 0x0000000418027c10 */ /* 0x012fca000ff1e0ff */
        /* <DEDUP_REMOVED lines=13> */
[----:B----4-:R-:W-:Y:S01]  /*8960*/  SHF.R.S32.HI R5, RZ, 0x1f, R4 ;  /* 0x0000001fff057819 */ /* 0x010fe20000011404 */
[----:B------:R-:W-:Y:S06]  /*8970*/  BRA `(.L_x_14270) ;  /* 0x0000000c00547947 */ /* 0x000fec0003800000 */
.L_x_14268:
[----:B------:R0:W5:Y:S01]  /*8980*/  LDG.E.U8 R4, desc[UR36][R2.64] ;  /* 0x0000002402047981 */ /* 0x000162000c1e1100 */
[----:B------:R-:W-:Y:S01]  /*8990*/  IMAD.MOV.U32 R5, RZ, RZ, RZ ;  /* 0x000000ffff057224 */ /* 0x000fe200078e00ff */
[----:B------:R-:W-:Y:S06]  /*89a0*/  BRA `(.L_x_14270) ;  /* 0x0000000c00487947 */ /* 0x000fec0003800000 */
.L_x_14267:
        /* <DEDUP_REMOVED lines=8> */
.L_x_14272:
[----:B------:R-:W4:Y:S02]  /*8a30*/  LDG.E R4, desc[UR36][R2.64] ;  /* 0x0000002402047981 */ /* 0x000f24000c1e1900 */
[----:B----4-:R-:W-:Y:S01]  /*8a40*/  SHF.R.S32.HI R5, RZ, 0x1f, R4 ;  /* 0x0000001fff057819 */ /* 0x010fe20000011404 */
[----:B------:R-:W-:Y:S06]  /*8a50*/  BRA `(.L_x_14270) ;  /* 0x0000000c001c7947 */ /* 0x000fec0003800000 */
.L_x_14271:
[----:B------:R-:W4:Y:S02]  /*8a60*/  LDG.E.S16 R4, desc[UR36][R2.64] ;  /* 0x0000002402047981 */ /* 0x000f24000c1e1700 */
[----:B----4-:R-:W-:Y:S01]  /*8a70*/  SHF.R.S32.HI R5, RZ, 0x1f, R4 ;  /* 0x0000001fff057819 */ /* 0x010fe20000011404 */
[----:B------:R-:W-:Y:S06]  /*8a80*/  BRA `(.L_x_14270) ;  /* 0x0000000c00107947 */ /* 0x000fec0003800000 */
.L_x_14266:
[----:B------:R-:W-:-:S13]  /*8a90*/  ISETP.GT.AND P0, PT, R0, 0x6, PT ;  /* 0x000000060000780c */ /* 0x000fda0003f04270 */
[----:B------:R-:W-:Y:S05]  /*8aa0*/  @P0 BRA `(.L_x_14273) ;  /* 0x00000000002c0947 */ /* 0x000fea0003800000 */
[----:B------:R-:W-:-:S13]  /*8ab0*/  ISETP.NE.AND P0, PT, R0, 0x5, PT ;  /* 0x000000050000780c */ /* 0x000fda0003f05270 */
[----:B------:R-:W-:Y:S05]  /*8ac0*/  @!P0 BRA `(.L_x_14274) ;  /* 0x0000000000148947 */ /* 0x000fea0003800000 */
[----:B------:R-:W-:-:S13]  /*8ad0*/  ISETP.NE.AND P0, PT, R0, 0x6, PT ;  /* 0x000000060000780c */ /* 0x000fda0003f05270 */
[----:B------:R-:W-:Y:S05]  /*8ae0*/  @P0 BRA `(.L_x_14269) ;  /* 0x0000000800a00947 */ /* 0x000fea0003800000 */
[----:B------:R-:W4:Y:S02]  /*8af0*/  LDG.E R2, desc[UR36][R2.64] ;  /* 0x0000002402027981 */ /* 0x000f24000c1e1900 */
[----:B----4-:R0:W1:Y:S01]  /*8b00*/  F2I.S64.TRUNC R4, R2 ;  /* 0x0000000200047311 */ /* 0x010062000020d900 */
[----:B------:R-:W-:Y:S05]  /*8b10*/  BRA `(.L_x_14270) ;  /* 0x0000000800ec7947 */ /* 0x000fea0003800000 */
.L_x_14274:
[----:B------:R-:W4:Y:S02]  /*8b20*/  LDG.E.U16 R2, desc[UR36][R2.64] ;  /* 0x0000002402027981 */ /* 0x000f24000c1e1500 */
[----:B----4-:R-:W-:-:S06]  /*8b30*/  HADD2.F32 R4, -RZ, R2.H0_H0 ;  /* 0x20000002ff047230 */ /* 0x010fcc0000004100 */
[----:B------:R-:W0:Y:S01]  /*8b40*/  F2I.S64.TRUNC R4, R4 ;  /* 0x0000000400047311 */ /* 0x000e22000020d900 */
[----:B------:R-:W-:Y:S05]  /*8b50*/  BRA `(.L_x_14270) ;  /* 0x0000000800dc7947 */ /* 0x000fea0003800000 */
.L_x_14273:
[----:B------:R-:W-:-:S13]  /*8b60*/  ISETP.NE.AND P0, PT, R0, 0x7, PT ;  /* 0x000000070000780c */ /* 0x000fda0003f05270 */
[----:B------:R-:W-:Y:S05]  /*8b70*/  @!P0 BRA `(.L_x_14275) ;  /* 0x00000000002c8947 */ /* 0x000fea0003800000 */
[----:B------:R-:W-:-:S13]  /*8b80*/  ISETP.NE.AND P0, PT, R0, 0x8, PT ;  /* 0x000000080000780c */ /* 0x000fda0003f05270 */
[----:B------:R-:W-:Y:S05]  /*8b90*/  @!P0 BRA `(.L_x_14276) ;  /* 0x0000000000148947 */ /* 0x000fea0003800000 */
[----:B------:R-:W-:-:S13]  /*8ba0*/  ISETP.NE.AND P0, PT, R0, 0x9, PT ;  /* 0x000000090000780c */ /* 0x000fda0003f05270 */
[----:B------:R-:W-:Y:S05]  /*8bb0*/  @P0 BRA `(.L_x_14269) ;  /* 0x00000008006c0947 */ /* 0x000fea0003800000 */
[----:B------:R-:W4:Y:S02]  /*8bc0*/  LDG.E R2, desc[UR36][R2.64] ;  /* 0x0000002402027981 */ /* 0x000f24000c1e1900 */
[----:B----4-:R0:W1:Y:S01]  /*8bd0*/  F2I.S64.TRUNC R4, R2 ;  /* 0x0000000200047311 */ /* 0x010062000020d900 */
[----:B------:R-:W-:Y:S05]  /*8be0*/  BRA `(.L_x_14270) ;  /* 0x0000000800b87947 */ /* 0x000fea0003800000 */
.L_x_14276:
[----:B------:R-:W4:Y:S02]  /*8bf0*/  LDG.E.U16 R2, desc[UR36][R2.64] ;  /* 0x0000002402027981 */ /* 0x000f24000c1e1500 */
[----:B----4-:R-:W-:-:S06]  /*8c00*/  HADD2.F32 R4, -RZ, R2.H0_H0 ;  /* 0x20000002ff047230 */ /* 0x010fcc0000004100 */
[----:B------:R-:W0:Y:S01]  /*8c10*/  F2I.S64.TRUNC R4, R4 ;  /* 0x0000000400047311 */ /* 0x000e22000020d900 */
[----:B------:R-:W-:Y:S05]  /*8c20*/  BRA `(.L_x_14270) ;  /* 0x0000000800a87947 */ /* 0x000fea0003800000 */
.L_x_14275:
[----:B------:R-:W4:Y:S02]  /*8c30*/  LDG.E.64 R2, desc[UR36][R2.64] ;  /* 0x0000002402027981 */ /* 0x000f24000c1e1b00 */
[----:B----4-:R0:W1:Y:S01]  /*8c40*/  F2I.S64.F64.TRUNC R4, R2 ;  /* 0x0000000200047311 */ /* 0x010062000030d900 */
[----:B------:R-:W-:Y:S05]  /*8c50*/  BRA `(.L_x_14270) ;  /* 0x00000008009c7947 */ /* 0x000fea0003800000 */
.L_x_14265:
        /* <DEDUP_REMOVED lines=11> */
[----:B------:R-:W-:Y:S01]  /*8d10*/  SEL R4, RZ, 0x1, !P0 ;  /* 0x00000001ff047807 */ /* 0x000fe20004000000 */
[----:B------:R-:W-:Y:S08]  /*8d20*/  BRA `(.L_x_14270) ;  /* 0x0000000800687947 */ /* 0x000ff00003800000 */
.L_x_14279:
[----:B------:R-:W4:Y:S02]  /*8d30*/  LDG.E.64 R2, desc[UR36][R2.64] ;  /* 0x0000002402027981 */ /* 0x000f24000c1e1b00 */
[----:B----4-:R0:W1:Y:S01]  /*8d40*/  F2I.S64.F64.TRUNC R4, R2 ;  /* 0x0000000200047311 */ /* 0x010062000030d900 */
[----:B------:R-:W-:Y:S05]  /*8d50*/  BRA `(.L_x_14270) ;  /* 0x00000008005c7947 */ /* 0x000fea0003800000 */
.L_x_14278:
        /* <DEDUP_REMOVED lines=27> */
.L_x_14281:
[----:B------:R-:W4:Y:S02]  /*8f10*/  LDG.E.U8 R2, desc[UR36][R2.64] ;  /* 0x0000002402027981 */ /* 0x000f24000c1e1100 */
        /* <DEDUP_REMOVED lines=13> */
.L_x_14280:
[----:B------:R-:W4:Y:S02]  /*8ff0*/  LDG.E.U16 R4, desc[UR36][R2.64] ;  /* 0x0000002402047981 */ /* 0x000f24000c1e1500 */
[----:B----4-:R-:W-:-:S06]  /*9000*/  IMAD.U32 R4, R4, 0x10000, RZ ;  /* 0x0001000004047824 */ /* 0x010fcc00078e00ff */
[----:B------:R-:W0:Y:S01]  /*9010*/  F2I.S64.TRUNC R4, R4 ;  /* 0x0000000400047311 */ /* 0x000e22000020d900 */
[----:B------:R-:W-:Y:S05]  /*9020*/  BRA `(.L_x_14270) ;  /* 0x0000000400a87947 */ /* 0x000fea0003800000 */
.L_x_14277:
        /* <DEDUP_REMOVED lines=11> */
.L_x_14284:
        /* <DEDUP_REMOVED lines=21> */
.L_x_14288:
[----:B------:R-:W-:Y:S05]  /*9230*/  BSYNC B1 ;  /* 0x0000000000017941 */ /* 0x000fea0003800000 */
.L_x_14287:
[----:B------:R-:W-:Y:S01]  /*9240*/  IMAD.SHL.U32 R2, R2, 0x100000, RZ ;  /* 0x0010000002027824 */ /* 0x000fe200078e00ff */
[----:B------:R-:W-:-:S04]  /*9250*/  LEA R3, R0, 0x3b800000, 0x17 ;  /* 0x3b80000000037811 */ /* 0x000fc800078eb8ff */
[----:B------:R-:W-:-:S07]  /*9260*/  LOP3.LUT R4, R3, R2, R4, 0xfe, !PT ;  /* 0x0000000203047212 */ /* 0x000fce00078efe04 */
.L_x_14286:
[----:B------:R-:W-:Y:S05]  /*9270*/  BSYNC B0 ;  /* 0x0000000000007941 */ /* 0x000fea0003800000 */
.L_x_14285:
[----:B------:R-:W0:Y:S01]  /*9280*/  F2I.S64.TRUNC R4, R4 ;  /* 0x0000000400047311 */ /* 0x000e22000020d900 */
[----:B------:R-:W-:Y:S05]  /*9290*/  BRA `(.L_x_14270) ;  /* 0x00000004000c7947 */ /* 0x000fea0003800000 */
.L_x_14283:
        /* <DEDUP_REMOVED lines=21> */
.L_x_14292:
[----:B------:R-:W-:Y:S05]  /*93f0*/  BSYNC B1 ;  /* 0x0000000000017941 */ /* 0x000fea0003800000 */
.L_x_14291:
[----:B------:R-:W-:Y:S01]  /*9400*/  IMAD.SHL.U32 R2, R2, 0x200000, RZ ;  /* 0x0020000002027824 */ /* 0x000fe200078e00ff */
[----:B------:R-:W-:-:S04]  /*9410*/  LEA R3, R0, 0x37800000, 0x17 ;  /* 0x3780000000037811 */ /* 0x000fc800078eb8ff */
[----:B------:R-:W-:-:S07]  /*9420*/  LOP3.LUT R4, R3, R2, R4, 0xfe, !PT ;  /* 0x0000000203047212 */ /* 0x000fce00078efe04 */
.L_x_14290:
[----:B------:R-:W-:Y:S05]  /*9430*/  BSYNC B0 ;  /* 0x0000000000007941 */ /* 0x000fea0003800000 */
.L_x_14289:
[----:B------:R-:W0:Y:S01]  /*9440*/  F2I.S64.TRUNC R4, R4 ;  /* 0x0000000400047311 */ /* 0x000e22000020d900 */
[----:B------:R-:W-:Y:S05]  /*9450*/  BRA `(.L_x_14270) ;  /* 0x00000000009c7947 */ /* 0x000fea0003800000 */
.L_x_14282:
        /* <DEDUP_REMOVED lines=14> */
.L_x_14296:
[----:B------:R-:W-:Y:S05]  /*9540*/  BSYNC B0 ;  /* 0x0000000000007941 */ /* 0x000fea0003800000 */
.L_x_14295:
[----:B------:R-:W4:Y:S01]  /*9550*/  F2I.S64.TRUNC R4, R4 ;  /* 0x0000000400047311 */ /* 0x000f22000020d900 */
[----:B------:R-:W-:Y:S05]  /*9560*/  BRA `(.L_x_14270) ;  /* 0x0000000000587947 */ /* 0x000fea0003800000 */
.L_x_14269:
        /* <DEDUP_REMOVED lines=16> */
.L_x_14297:
[----:B------:R-:W-:Y:S01]  /*9670*/  CS2R R4, SRZ ;  /* 0x0000000000047805 */ /* 0x000fe2000001ff00 */
[----:B------:R-:W-:Y:S06]  /*9680*/  BRA `(.L_x_14270) ;  /* 0x0000000000107947 */ /* 0x000fec0003800000 */
.L_x_14294:
[----:B------:R1:W5:Y:S01]  /*9690*/  LDG.E.64 R4, desc[UR36][R2.64] ;  /* 0x0000002402047981 */ /* 0x000362000c1e1b00 */
[----:B------:R-:W-:Y:S05]  /*96a0*/  BRA `(.L_x_14270) ;  /* 0x0000000000087947 */ /* 0x000fea0003800000 */
.L_x_14293:
[----:B------:R0:W5:Y:S01]  /*96b0*/  LDG.E R4, desc[UR36][R2.64] ;  /* 0x0000002402047981 */ /* 0x000162000c1e1900 */
[----:B------:R-:W-:-:S07]  /*96c0*/  IMAD.MOV.U32 R5, RZ, RZ, RZ ;  /* 0x000000ffff057224 */ /* 0x000fce00078e00ff */
.L_x_14270:
[----:B------:R-:W3:Y:S01]  /*96d0*/  LDC.U8 R6, c[0x0][0x510] ;  /* 0x00014400ff067b82 */ /* 0x000ee20000000000 */
[-C--:B012-45:R-:W-:Y:S01]  /*96e0*/  IMAD R7, R5, R18.reuse, RZ ;  /* 0x0000001205077224 */ /* 0x0b7fe200078e02ff */
[----:B------:R-:W-:Y:S01]  /*96f0*/  ULDC.64 UR4, c[0x0][0x4f8] ;  /* 0x00013e0000047ab9 */ /* 0x000fe20000000a00 */
[----:B------:R-:W-:-:S04]  /*9700*/  IMAD.WIDE.U32 R2, R4, R18, RZ ;  /* 0x0000001204027225 */ /* 0x000fc800078e00ff */
[----:B---3--:R-:W-:Y:S02]  /*9710*/  IMAD R5, R23, UR4, RZ ;  /* 0x0000000417057c24 */ /* 0x008fe4000f8e02ff */
        /* <DEDUP_REMOVED lines=25> */
.L_x_14301:
[----:B------:R0:W-:Y:S01]  /*98b0*/  STG.E.U8 desc[UR36][R16.64], R2 ;  /* 0x0000000210007986 */ /* 0x0001e2000c101124 */
[----:B------:R-:W-:Y:S05]  /*98c0*/  BRA `(.L_x_14303) ;  /* 0x0000000c004c7947 */ /* 0x000fea0003800000 */
.L_x_14300:
        /* <DEDUP_REMOVED lines=8> */
.L_x_14305:
[----:B------:R0:W-:Y:S01]  /*9950*/  STG.E desc[UR36][R16.64], R2 ;  /* 0x0000000210007986 */ /* 0x0001e2000c101924 */
[----:B------:R-:W-:Y:S05]  /*9960*/  BRA `(.L_x_14303) ;  /* 0x0000000c00247947 */ /* 0x000fea0003800000 */
.L_x_14304:
[----:B------:R0:W-:Y:S01]  /*9970*/  STG.E.U16 desc[UR36][R16.64], R2 ;  /* 0x0000000210007986 */ /* 0x0001e2000c101524 */
[----:B------:R-:W-:Y:S05]  /*9980*/  BRA `(.L_x_14303) ;  /* 0x0000000c001c7947 */ /* 0x000fea0003800000 */
.L_x_14299:
        /* <DEDUP_REMOVED lines=9> */
.L_x_14307:
[----:B------:R-:W0:Y:S02]  /*9a20*/  I2F.S64 R0, R4 ;  /* 0x0000000400007312 */ /* 0x000e240000301400 */
[----:B0-----:R-:W-:-:S05]  /*9a30*/  F2FP.F16.F32.PACK_AB R0, RZ, R0 ;  /* 0x00000000ff00723e */ /* 0x001fca00000000ff */
[----:B------:R0:W-:Y:S01]  /*9a40*/  STG.E.U16 desc[UR36][R16.64], R0 ;  /* 0x0000000010007986 */ /* 0x0001e2000c101524 */
[----:B------:R-:W-:Y:S05]  /*9a50*/  BRA `(.L_x_14303) ;  /* 0x0000000800e87947 */ /* 0x000fea0003800000 */
.L_x_14306:
        /* <DEDUP_REMOVED lines=10> */
.L_x_14309:
[----:B------:R-:W0:Y:S02]  /*9b00*/  I2F.S64 R4, R4 ;  /* 0x0000000400047312 */ /* 0x000e240000301400 */
[----:B0-----:R-:W-:-:S04]  /*9b10*/  F2FP.F16.F32.PACK_AB R3, RZ, R4 ;  /* 0x00000004ff03723e */ /* 0x001fc800000000ff */
[----:B------:R-:W-:-:S05]  /*9b20*/  PRMT R3, R3, 0x5410, RZ ;  /* 0x0000541003037816 */ /* 0x000fca00000000ff */
[----:B------:R0:W-:Y:S01]  /*9b30*/  STG.E desc[UR36][R16.64], R3 ;  /* 0x0000000310007986 */ /* 0x0001e2000c101924 */
[----:B------:R-:W-:Y:S05]  /*9b40*/  BRA `(.L_x_14303) ;  /* 0x0000000800ac7947 */ /* 0x000fea0003800000 */
.L_x_14308:
[----:B------:R-:W0:Y:S02]  /*9b50*/  I2F.F64.S64 R2, R4 ;  /* 0x0000000400027312 */ /* 0x000e240000301c00 */
[----:B0-----:R0:W-:Y:S01]  /*9b60*/  STG.E.64 desc[UR36][R16.64], R2 ;  /* 0x0000000210007986 */ /* 0x0011e2000c101b24 */
[----:B------:R-:W-:Y:S05]  /*9b70*/  BRA `(.L_x_14303) ;  /* 0x0000000800a07947 */ /* 0x000fea0003800000 */
.L_x_14298:
        /* <DEDUP_REMOVED lines=13> */
.L_x_14312:
[----:B------:R-:W0:Y:S01]  /*9c50*/  I2F.F64.S64 R4, R4 ;  /* 0x0000000400047312 */ /* 0x000e220000301c00 */
[----:B------:R-:W-:-:S05]  /*9c60*/  CS2R R6, SRZ ;  /* 0x0000000000067805 */ /* 0x000fca000001ff00 */
[----:B0-----:R0:W-:Y:S01]  /*9c70*/  STG.E.128 desc[UR36][R16.64], R4 ;  /* 0x0000000410007986 */ /* 0x0011e2000c101d24 */
[----:B------:R-:W-:Y:S05]  /*9c80*/  BRA `(.L_x_14303) ;  /* 0x00000008005c7947 */ /* 0x000fea0003800000 */
.L_x_14311:
        /* <DEDUP_REMOVED lines=21> */
.L_x_14316:
[----:B------:R-:W-:Y:S05]  /*9de0*/  BSYNC B0 ;  /* 0x0000000000007941 */ /* 0x000fea0003800000 */
.L_x_14315:
[----:B------:R-:W-:-:S05]  /*9df0*/  LOP3.LUT R3, R0, R3, RZ, 0xfc, !PT ;  /* 0x0000000300037212 */ /* 0x000fca00078efcff */
[----:B------:R0:W-:Y:S01]  /*9e00*/  STG.E.U8 desc[UR36][R16.64], R3 ;  /* 0x0000000310007986 */ /* 0x0001e2000c101124 */
[----:B------:R-:W-:Y:S05]  /*9e10*/  BRA `(.L_x_14303) ;  /* 0x0000000400f87947 */ /* 0x000fea0003800000 */
.L_x_14314:
        /* <DEDUP_REMOVED lines=13> */
.L_x_14318:
[----:B------:R-:W-:Y:S01]  /*9ef0*/  IMAD.MOV.U32 R0, RZ, RZ, 0x7f ;  /* 0x0000007fff007424 */ /* 0x000fe200078e00ff */
[----:B------:R-:W-:-:S04]  /*9f00*/  ISETP.GT.U32.AND P0, PT, R2, 0x7f800000, PT ;  /* 0x7f8000000200780c */ /* 0x000fc80003f04070 */
[----:B------:R-:W-:-:S09]  /*9f10*/  SEL R0, R0, 0x7c, P0 ;  /* 0x0000007c00007807 */ /* 0x000fd20000000000 */
.L_x_14319:
[----:B------:R-:W-:Y:S05]  /*9f20*/  BSYNC B0 ;  /* 0x0000000000007941 */ /* 0x000fea0003800000 */
.L_x_14317:
[----:B------:R-:W-:-:S04]  /*9f30*/  LOP3.LUT R2, R5, 0x80000000, RZ, 0xc0, !PT ;  /* 0x8000000005027812 */ /* 0x000fc800078ec0ff */
[----:B------:R-:W-:-:S04]  /*9f40*/  SHF.R.U32.HI R3, RZ, 0x18, R2 ;  /* 0x00000018ff037819 */ /* 0x000fc80000011602 */
[----:B------:R-:W-:-:S05]  /*9f50*/  LOP3.LUT R3, R0, R3, RZ, 0xfc, !PT ;  /* 0x0000000300037212 */ /* 0x000fca00078efcff */
[----:B------:R0:W-:Y:S01]  /*9f60*/  STG.E.U8 desc[UR36][R16.64], R3 ;  /* 0x0000000310007986 */ /* 0x0001e2000c101124 */
[----:B------:R-:W-:Y:S05]  /*9f70*/  BRA `(.L_x_14303) ;  /* 0x0000000400a07947 */ /* 0x000fea0003800000 */
.L_x_14313:
[----:B------:R-:W0:Y:S02]  /*9f80*/  I2F.S64 R0, R4 ;  /* 0x0000000400007312 */ /* 0x000e240000301400 */
[----:B0-----:R-:W-:-:S05]  /*9f90*/  F2FP.BF16.F32.PACK_AB R0, RZ, R0 ;  /* 0x00000000ff00723e */ /* 0x001fca00000010ff */
[----:B------:R0:W-:Y:S01]  /*9fa0*/  STG.E.U16 desc[UR36][R16.64], R0 ;  /* 0x0000000010007986 */ /* 0x0001e2000c101524 */
[----:B------:R-:W-:Y:S05]  /*9fb0*/  BRA `(.L_x_14303) ;  /* 0x0000000400907947 */ /* 0x000fea0003800000 */
.L_x_14310:
        /* <DEDUP_REMOVED lines=10> */
.L_x_14322:
        /* <DEDUP_REMOVED lines=17> */
.L_x_14325:
[----:B------:R-:W-:-:S04]  /*a170*/  LOP3.LUT R2, R5, 0x80000000, RZ, 0xc0, !PT ;  /* 0x8000000005027812 */ /* 0x000fc800078ec0ff */
[----:B------:R-:W-:-:S04]  /*a180*/  SHF.R.U32.HI R3, RZ, 0x18, R2 ;  /* 0x00000018ff037819 */ /* 0x000fc80000011602 */
[----:B------:R-:W-:-:S04]  /*a190*/  LOP3.LUT R0, R0, R3, RZ, 0xfc, !PT ;  /* 0x0000000300007212 */ /* 0x000fc800078efcff */
[----:B------:R-:W-:-:S07]  /*a1a0*/  PRMT R8, R0, 0x7610, R8 ;  /* 0x0000761000087816 */ /* 0x000fce0000000008 */
.L_x_14324:
[----:B------:R-:W-:Y:S05]  /*a1b0*/  BSYNC B0 ;  /* 0x0000000000007941 */ /* 0x000fea0003800000 */
.L_x_14323:
[----:B------:R0:W-:Y:S01]  /*a1c0*/  STG.E.U8 desc[UR36][R16.64], R8 ;  /* 0x0000000810007986 */ /* 0x0001e2000c101124 */
[----:B------:R-:W-:Y:S05]  /*a1d0*/  BRA `(.L_x_14303) ;  /* 0x0000000400087947 */ /* 0x000fea0003800000 */
.L_x_14321:
        /* <DEDUP_REMOVED lines=17> */
.L_x_14328:
[----:B------:R-:W-:-:S04]  /*a2f0*/  LOP3.LUT R2, R5, 0x80000000, RZ, 0xc0, !PT ;  /* 0x8000000005027812 */ /* 0x000fc800078ec0ff */
[----:B------:R-:W-:-:S04]  /*a300*/  SHF.R.U32.HI R3, RZ, 0x18, R2 ;  /* 0x00000018ff037819 */ /* 0x000fc80000011602 */
[----:B------:R-:W-:-:S04]  /*a310*/  LOP3.LUT R0, R0, R3, RZ, 0xfc, !PT ;  /* 0x0000000300007212 */ /* 0x000fc800078efcff */
[----:B------:R-:W-:-:S07]  /*a320*/  PRMT R8, R0, 0x7610, R8 ;  /* 0x0000761000087816 */ /* 0x000fce0000000008 */
.L_x_14327:
[----:B------:R-:W-:Y:S05]  /*a330*/  BSYNC B0 ;  /* 0x0000000000007941 */ /* 0x000fea0003800000 */
.L_x_14326:
[----:B------:R3:W-:Y:S01]  /*a340*/  STG.E.U8 desc[UR36][R16.64], R8 ;  /* 0x0000000810007986 */ /* 0x0007e2000c101124 */
[----:B------:R-:W-:Y:S05]  /*a350*/  BRA `(.L_x_14303) ;  /* 0x0000000000a87947 */ /* 0x000fea0003800000 */
.L_x_14320:
        /* <DEDUP_REMOVED lines=22> */
.L_x_14302:
        /* <DEDUP_REMOVED lines=16> */
.L_x_14331:
[----:B------:R-:W-:Y:S05]  /*a5c0*/  BRA `(.L_x_14303) ;  /* 0x00000000000c7947 */ /* 0x000fea0003800000 */
.L_x_14330:
[----:B------:R2:W-:Y:S01]  /*a5d0*/  STG.E.64 desc[UR36][R16.64], R4 ;  /* 0x0000000410007986 */ /* 0x0005e2000c101b24 */
[----:B------:R-:W-:Y:S05]  /*a5e0*/  BRA `(.L_x_14303) ;  /* 0x0000000000047947 */ /* 0x000fea0003800000 */
.L_x_14329:
[----:B------:R0:W-:Y:S02]  /*a5f0*/  STG.E desc[UR36][R16.64], R2 ;  /* 0x0000000210007986 */ /* 0x0001e4000c101924 */
.L_x_14303:
[----:B------:R-:W-:-:S07]  /*a600*/  VIADD R25, R25, 0x80 ;  /* 0x0000008019197836 */ /* 0x000fce0000000000 */
.L_x_14197:
[----:B------:R-:W-:Y:S05]  /*a610*/  BSYNC B6 ;  /* 0x0000000000067941 */ /* 0x000fea0003800000 */
.L_x_14196:
        /* <DEDUP_REMOVED lines=384> */
.L_x_14334:
        /* <DEDUP_REMOVED lines=21> */
.L_x_14338:
[----:B------:R0:W5:Y:S01]  /*bf70*/  LDG.E.U8 R22, desc[UR36][R2.64] ;  /* 0x0000002402167981 */ /* 0x000162000c1e1100 */
[----:B------:R-:W-:Y:S01]  /*bf80*/  IMAD.MOV.U32 R23, RZ, RZ, RZ ;  /* 0x000000ffff177224 */ /* 0x000fe200078e00ff */
[----:B------:R-:W-:Y:S06]  /*bf90*/  BRA `(.L_x_14340) ;  /* 0x0000000c00487947 */ /* 0x000fec0003800000 */
.L_x_14337:
        /* <DEDUP_REMOVED lines=8> */
.L_x_14342:
[----:B------:R-:W2:Y:S02]  /*c020*/  LDG.E R22, desc[UR36][R2.64] ;  /* 0x0000002402167981 */ /* 0x000ea4000c1e1900 */
[----:B--2---:R-:W-:Y:S01]  /*c030*/  SHF.R.S32.HI R23, RZ, 0x1f, R22 ;  /* 0x0000001fff177819 */ /* 0x004fe20000011416 */
[----:B------:R-:W-:Y:S06]  /*c040*/  BRA `(.L_x_14340) ;  /* 0x0000000c001c7947 */ /* 0x000fec0003800000 */
.L_x_14341:
[----:B------:R-:W2:Y:S02]  /*c050*/  LDG.E.S16 R22, desc[UR36][R2.64] ;  /* 0x0000002402167981 */ /* 0x000ea4000c1e1700 */
[----:B--2---:R-:W-:Y:S01]  /*c060*/  SHF.R.S32.HI R23, RZ, 0x1f, R22 ;  /* 0x0000001fff177819 */ /* 0x004fe20000011416 */
[----:B------:R-:W-:Y:S06]  /*c070*/  BRA `(.L_x_14340) ;  /* 0x0000000c00107947 */ /* 0x000fec0003800000 */
.L_x_14336:
        /* <DEDUP_REMOVED lines=9> */
.L_x_14344:
[----:B------:R-:W2:Y:S02]  /*c110*/  LDG.E.U16 R2, desc[UR36][R2.64] ;  /* 0x0000002402027981 */ /* 0x000ea4000c1e1500 */
[----:B--2---:R-:W-:-:S06]  /*c120*/  HADD2.F32 R22, -RZ, R2.H0_H0 ;  /* 0x20000002ff167230 */ /* 0x004fcc0000004100 */
[----:B------:R-:W0:Y:S01]  /*c130*/  F2I.S64.TRUNC R22, R22 ;  /* 0x0000001600167311 */ /* 0x000e22000020d900 */
[----:B------:R-:W-:Y:S05]  /*c140*/  BRA `(.L_x_14340) ;  /* 0x0000000800dc7947 */ /* 0x000fea0003800000 */
.L_x_14343:
        /* <DEDUP_REMOVED lines=9> */
.L_x_14346:
[----:B------:R-:W2:Y:S02]  /*c1e0*/  LDG.E.U16 R2, desc[UR36][R2.64] ;  /* 0x0000002402027981 */ /* 0x000ea4000c1e1500 */
[----:B--2---:R-:W-:-:S06]  /*c1f0*/  HADD2.F32 R22, -RZ, R2.H0_H0 ;  /* 0x20000002ff167230 */ /* 0x004fcc0000004100 */
[----:B------:R-:W0:Y:S01]  /*c200*/  F2I.S64.TRUNC R22, R22 ;  /* 0x0000001600167311 */ /* 0x000e22000020d900 */
[----:B------:R-:W-:Y:S05]  /*c210*/  BRA `(.L_x_14340) ;  /* 0x0000000800a87947 */ /* 0x000fea0003800000 */
.L_x_14345:
[----:B------:R-:W2:Y:S02]  /*c220*/  LDG.E.64 R2, desc[UR36][R2.64] ;  /* 0x0000002402027981 */ /* 0x000ea4000c1e1b00 */
[----:B--2---:R0:W1:Y:S01]  /*c230*/  F2I.S64.F64.TRUNC R22, R2 ;  /* 0x0000000200167311 */ /* 0x004062000030d900 */
[----:B------:R-:W-:Y:S05]  /*c240*/  BRA `(.L_x_14340) ;  /* 0x00000008009c7947 */ /* 0x000fea0003800000 */
.L_x_14335:
        /* <DEDUP_REMOVED lines=13> */
.L_x_14349:
[----:B------:R-:W2:Y:S02]  /*c320*/  LDG.E.64 R2, desc[UR36][R2.64] ;  /* 0x0000002402027981 */ /* 0x000ea4000c1e1b00 */
[----:B--2---:R0:W1:Y:S01]  /*c330*/  F2I.S64.F64.TRUNC R22, R2 ;  /* 0x0000000200167311 */ /* 0x004062000030d900 */
[----:B------:R-:W-:Y:S05]  /*c340*/  BRA `(.L_x_14340) ;  /* 0x00000008005c7947 */ /* 0x000fea0003800000 */
.L_x_14348:
        /* <DEDUP_REMOVED lines=27> */
.L_x_14351:
        /* <DEDUP_REMOVED lines=14> */
.L_x_14350:
[----:B------:R-:W2:Y:S02]  /*c5e0*/  LDG.E.U16 R22, desc[UR36][R2.64] ;  /* 0x0000002402167981 */ /* 0x000ea4000c1e1500 */
[----:B--2---:R-:W-:-:S06]  /*c5f0*/  IMAD.U32 R22, R22, 0x10000, RZ ;  /* 0x0001000016167824 */ /* 0x004fcc00078e00ff */
[----:B------:R-:W0:Y:S01]  /*c600*/  F2I.S64.TRUNC R22, R22 ;  /* 0x0000001600167311 */ /* 0x000e22000020d900 */
[----:B------:R-:W-:Y:S05]  /*c610*/  BRA `(.L_x_14340) ;  /* 0x0000000400a87947 */ /* 0x000fea0003800000 */
.L_x_14347:
        /* <DEDUP_REMOVED lines=11> */
.L_x_14354:
        /* <DEDUP_REMOVED lines=21> */
.L_x_14358:
[----:B------:R-:W-:Y:S05]  /*c820*/  BSYNC B1 ;  /* 0x0000000000017941 */ /* 0x000fea0003800000 */
.L_x_14357:
[----:B------:R-:W-:Y:S01]  /*c830*/  IMAD.SHL.U32 R2, R2, 0x100000, RZ ;  /* 0x0010000002027824 */ /* 0x000fe200078e00ff */
[----:B------:R-:W-:-:S04]  /*c840*/  LEA R3, R0, 0x3b800000, 0x17 ;  /* 0x3b80000000037811 */ /* 0x000fc800078eb8ff */
[----:B------:R-:W-:-:S07]  /*c850*/  LOP3.LUT R22, R3, R2, R22, 0xfe, !PT ;  /* 0x0000000203167212 */ /* 0x000fce00078efe16 */
.L_x_14356:
[----:B------:R-:W-:Y:S05]  /*c860*/  BSYNC B0 ;  /* 0x0000000000007941 */ /* 0x000fea0003800000 */
.L_x_14355:
[----:B------:R-:W2:Y:S01]  /*c870*/  F2I.S64.TRUNC R22, R22 ;  /* 0x0000001600167311 */ /* 0x000ea2000020d900 */
[----:B------:R-:W-:Y:S05]  /*c880*/  BRA `(.L_x_14340) ;  /* 0x00000004000c7947 */ /* 0x000fea0003800000 */
.L_x_14353:
        /* <DEDUP_REMOVED lines=21> */
.L_x_14362:
[----:B------:R-:W-:Y:S05]  /*c9e0*/  BSYNC B1 ;  /* 0x0000000000017941 */ /* 0x000fea0003800000 */
.L_x_14361:
[----:B------:R-:W-:Y:S01]  /*c9f0*/  IMAD.SHL.U32 R2, R2, 0x200000, RZ ;  /* 0x0020000002027824 */ /* 0x000fe200078e00ff */
[----:B------:R-:W-:-:S04]  /*ca00*/  LEA R3, R0, 0x37800000, 0x17 ;  /* 0x3780000000037811 */ /* 0x000fc800078eb8ff */
[----:B------:R-:W-:-:S07]  /*ca10*/  LOP3.LUT R22, R3, R2, R22, 0xfe, !PT ;  /* 0x0000000203167212 */ /* 0x000fce00078efe16 */
.L_x_14360:
[----:B------:R-:W-:Y:S05]  /*ca20*/  BSYNC B0 ;  /* 0x0000000000007941 */ /* 0x000fea0003800000 */
.L_x_14359:
[----:B------:R-:W0:Y:S01]  /*ca30*/  F2I.S64.TRUNC R22, R22 ;  /* 0x0000001600167311 */ /* 0x000e22000020d900 */
[----:B------:R-:W-:Y:S05]  /*ca40*/  BRA `(.L_x_14340) ;  /* 0x00000000009c7947 */ /* 0x000fea0003800000 */
.L_x_14352:
        /* <DEDUP_REMOVED lines=14> */
.L_x_14366:
[----:B------:R-:W-:Y:S05]  /*cb30*/  BSYNC B0 ;  /* 0x0000000000007941 */ /* 0x000fea0003800000 */
.L_x_14365:
[----:B------:R-:W4:Y:S01]  /*cb40*/  F2I.S64.TRUNC R22, R22 ;  /* 0x0000001600167311 */ /* 0x000f22000020d900 */
[----:B------:R-:W-:Y:S05]  /*cb50*/  BRA `(.L_x_14340) ;  /* 0x0000000000587947 */ /* 0x000fea0003800000 */
.L_x_14339:
        /* <DEDUP_REMOVED lines=16> */
.L_x_14367:
[----:B------:R-:W-:Y:S01]  /*cc60*/  CS2R R22, SRZ ;  /* 0x0000000000167805 */ /* 0x000fe2000001ff00 */
[----:B------:R-:W-:Y:S06]  /*cc70*/  BRA `(.L_x_14340) ;  /* 0x0000000000107947 */ /* 0x000fec0003800000 */
.L_x_14364:
[----:B------:R0:W5:Y:S01]  /*cc80*/  LDG.E.64 R22, desc[UR36][R2.64] ;  /* 0x0000002402167981 */ /* 0x000162000c1e1b00 */
[----:B------:R-:W-:Y:S05]  /*cc90*/  BRA `(.L_x_14340) ;  /* 0x0000000000087947 */ /* 0x000fea0003800000 */
.L_x_14363:
[----:B------:R3:W5:Y:S01]  /*cca0*/  LDG.E R22, desc[UR36][R2.64] ;  /* 0x0000002402167981 */ /* 0x000762000c1e1900 */
[----:B------:R-:W-:-:S07]  /*ccb0*/  IMAD.MOV.U32 R23, RZ, RZ, RZ ;  /* 0x000000ffff177224 */ /* 0x000fce00078e00ff */
.L_x_14340:
[----:B0-----:R-:W0:Y:S01]  /*ccc0*/  LDC.U8 R4, c[0x0][0x512] ;  /* 0x00014480ff047b82 */ /* 0x001e220000000000 */
[----:B------:R-:W-:Y:S02]  /*ccd0*/  ULDC.64 UR4, c[0x0][0x4e8] ;  /* 0x00013a0000047ab9 */ /* 0x000fe40000000a00 */
[----:B-1-3--:R-:W-:-:S05]  /*cce0*/  IADD3 R2, P0, R18, UR4, RZ ;  /* 0x0000000412027c10 */ /* 0x00afca000ff1e0ff */
        /* <DEDUP_REMOVED lines=15> */
.L_x_14371:
[----:B------:R0:W5:Y:S01]  /*cde0*/  LDG.E.U8 R18, desc[UR36][R2.64] ;  /* 0x0000002402127981 */ /* 0x000162000c1e1100 */
[----:B------:R-:W-:Y:S01]  /*cdf0*/  IMAD.MOV.U32 R19, RZ, RZ, RZ ;  /* 0x000000ffff137224 */ /* 0x000fe200078e00ff */
[----:B------:R-:W-:Y:S06]  /*ce00*/  BRA `(.L_x_14373) ;  /* 0x0000000c00487947 */ /* 0x000fec0003800000 */
.L_x_14370:
        /* <DEDUP_REMOVED lines=8> */
.L_x_14375:
[----:B------:R-:W3:Y:S02]  /*ce90*/  LDG.E R18, desc[UR36][R2.64] ;  /* 0x0000002402127981 */ /* 0x000ee4000c1e1900 */
[----:B---3--:R-:W-:Y:S01]  /*cea0*/  SHF.R.S32.HI R19, RZ, 0x1f, R18 ;  /* 0x0000001fff137819 */ /* 0x008fe20000011412 */
[----:B------:R-:W-:Y:S06]  /*ceb0*/  BRA `(.L_x_14373) ;  /* 0x0000000c001c7947 */ /* 0x000fec0003800000 */
.L_x_14374:
[----:B------:R-:W3:Y:S02]  /*cec0*/  LDG.E.S16 R18, desc[UR36][R2.64] ;  /* 0x0000002402127981 */ /* 0x000ee4000c1e1700 */
[----:B---3--:R-:W-:Y:S01]  /*ced0*/  SHF.R.S32.HI R19, RZ, 0x1f, R18 ;  /* 0x0000001fff137819 */ /* 0x008fe20000011412 */
[----:B------:R-:W-:Y:S06]  /*cee0*/  BRA `(.L_x_14373) ;  /* 0x0000000c00107947 */ /* 0x000fec0003800000 */
.L_x_14369:
        /* <DEDUP_REMOVED lines=9> */
.L_x_14377:
[----:B------:R-:W3:Y:S02]  /*cf80*/  LDG.E.U16 R2, desc[UR36][R2.64] ;  /* 0x0000002402027981 */ /* 0x000ee4000c1e1500 */
[----:B---3--:R-:W-:-:S06]  /*cf90*/  HADD2.F32 R18, -RZ, R2.H0_H0 ;  /* 0x20000002ff127230 */ /* 0x008fcc0000004100 */
[----:B------:R-:W0:Y:S01]  /*cfa0*/  F2I.S64.TRUNC R18, R18 ;  /* 0x0000001200127311 */ /* 0x000e22000020d900 */
[----:B------:R-:W-:Y:S05]  /*cfb0*/  BRA `(.L_x_14373) ;  /* 0x0000000800dc7947 */ /* 0x000fea0003800000 */
.L_x_14376:
        /* <DEDUP_REMOVED lines=9> */
.L_x_14379:
[----:B------:R-:W3:Y:S02]  /*d050*/  LDG.E.U16 R2, desc[UR36][R2.64] ;  /* 0x0000002402027981 */ /* 0x000ee4000c1e1500 */
[----:B---3--:R-:W-:-:S06]  /*d060*/  HADD2.F32 R18, -RZ, R2.H0_H0 ;  /* 0x20000002ff127230 */ /* 0x008fcc0000004100 */
[----:B------:R-:W0:Y:S01]  /*d070*/  F2I.S64.TRUNC R18, R18 ;  /* 0x0000001200127311 */ /* 0x000e22000020d900 */
[----:B------:R-:W-:Y:S05]  /*d080*/  BRA `(.L_x_14373) ;  /* 0x0000000800a87947 */ /* 0x000fea0003800000 */
.L_x_14378:
[----:B------:R-:W3:Y:S02]  /*d090*/  LDG.E.64 R2, desc[UR36][R2.64] ;  /* 0x0000002402027981 */ /* 0x000ee4000c1e1b00 */
[----:B---3--:R0:W1:Y:S01]  /*d0a0*/  F2I.S64.F64.TRUNC R18, R2 ;  /* 0x0000000200127311 */ /* 0x008062000030d900 */
[----:B------:R-:W-:Y:S05]  /*d0b0*/  BRA `(.L_x_14373) ;  /* 0x00000008009c7947 */ /* 0x000fea0003800000 */
.L_x_14368:
        /* <DEDUP_REMOVED lines=13> */
.L_x_14382:
[----:B------:R-:W3:Y:S02]  /*d190*/  LDG.E.64 R2, desc[UR36][R2.64] ;  /* 0x0000002402027981 */ /* 0x000ee4000c1e1b00 */
[----:B---3--:R0:W1:Y:S01]  /*d1a0*/  F2I.S64.F64.TRUNC R18, R2 ;  /* 0x0000000200127311 */ /* 0x008062000030d900 */
[----:B------:R-:W-:Y:S05]  /*d1b0*/  BRA `(.L_x_14373) ;  /* 0x00000008005c7947 */ /* 0x000fea0003800000 */
.L_x_14381:
        /* <DEDUP_REMOVED lines=27> */
.L_x_14384:
        /* <DEDUP_REMOVED lines=14> */
.L_x_14383:
[----:B------:R-:W3:Y:S02]  /*d450*/  LDG.E.U16 R18, desc[UR36][R2.64] ;  /* 0x0000002402127981 */ /* 0x000ee4000c1e1500 */
[----:B---3--:R-:W-:-:S06]  /*d460*/  IMAD.U32 R18, R18, 0x10000, RZ ;  /* 0x0001000012127824 */ /* 0x008fcc00078e00ff */
[----:B------:R-:W0:Y:S01]  /*d470*/  F2I.S64.TRUNC R18, R18 ;  /* 0x0000001200127311 */ /* 0x000e22000020d900 */
[----:B------:R-:W-:Y:S05]  /*d480*/  BRA `(.L_x_14373) ;  /* 0x0000000400a87947 */ /* 0x000fea0003800000 */
.L_x_14380:
        /* <DEDUP_REMOVED lines=11> */
.L_x_14387:
        /* <DEDUP_REMOVED lines=21> */
.L_x_14391:
[----:B------:R-:W-:Y:S05]  /*d690*/  BSYNC B1 ;  /* 0x0000000000017941 */ /* 0x000fea0003800000 */
.L_x_14390:
[----:B------:R-:W-:Y:S01]  /*d6a0*/  IMAD.SHL.U32 R2, R2, 0x100000, RZ ;  /* 0x0010000002027824 */ /* 0x000fe200078e00ff */
[----:B------:R-:W-:-:S04]  /*d6b0*/  LEA R3, R0, 0x3b800000, 0x17 ;  /* 0x3b80000000037811 */ /* 0x000fc800078eb8ff */
[----:B------:R-:W-:-:S07]  /*d6c0*/  LOP3.LUT R18, R3, R2, R18, 0xfe, !PT ;  /* 0x0000000203127212 */ /* 0x000fce00078efe12 */
.L_x_14389:
[----:B------:R-:W-:Y:S05]  /*d6d0*/  BSYNC B0 ;  /* 0x0000000000007941 */ /* 0x000fea0003800000 */
.L_x_14388:
[----:B------:R-:W0:Y:S01]  /*d6e0*/  F2I.S64.TRUNC R18, R18 ;  /* 0x0000001200127311 */ /* 0x000e22000020d900 */
[----:B------:R-:W-:Y:S05]  /*d6f0*/  BRA `(.L_x_14373) ;  /* 0x00000004000c7947 */ /* 0x000fea0003800000 */
.L_x_14386:
        /* <DEDUP_REMOVED lines=21> */
.L_x_14395:
[----:B------:R-:W-:Y:S05]  /*d850*/  BSYNC B1 ;  /* 0x0000000000017941 */ /* 0x000fea0003800000 */
.L_x_14394:
[----:B------:R-:W-:Y:S01]  /*d860*/  IMAD.SHL.U32 R2, R2, 0x200000, RZ ;  /* 0x0020000002027824 */ /* 0x000fe200078e00ff */
[----:B------:R-:W-:-:S04]  /*d870*/  LEA R3, R0, 0x37800000, 0x17 ;  /* 0x3780000000037811 */ /* 0x000fc800078eb8ff */
[----:B------:R-:W-:-:S07]  /*d880*/  LOP3.LUT R18, R3, R2, R18, 0xfe, !PT ;  /* 0x0000000203127212 */ /* 0x000fce00078efe12 */
.L_x_14393:
[----:B------:R-:W-:Y:S05]  /*d890*/  BSYNC B0 ;  /* 0x0000000000007941 */ /* 0x000fea0003800000 */
.L_x_14392:
[----:B------:R-:W0:Y:S01]  /*d8a0*/  F2I.S64.TRUNC R18, R18 ;  /* 0x0000001200127311 */ /* 0x000e22000020d900 */
[----:B------:R-:W-:Y:S05]  /*d8b0*/  BRA `(.L_x_14373) ;  /* 0x00000000009c7947 */ /* 0x000fea0003800000 */
.L_x_14385:
        /* <DEDUP_REMOVED lines=14> */
.L_x_14399:
[----:B------:R-:W-:Y:S05]  /*d9a0*/  BSYNC B0 ;  /* 0x0000000000007941 */ /* 0x000fea0003800000 */
.L_x_14398:
[----:B------:R-:W0:Y:S01]  /*d9b0*/  F2I.S64.TRUNC R18, R18 ;  /* 0x0000001200127311 */ /* 0x000e22000020d900 */
[----:B------:R-:W-:Y:S05]  /*d9c0*/  BRA `(.L_x_14373) ;  /* 0x0000000000587947 */ /* 0x000fea0003800000 */
.L_x_14372:
        /* <DEDUP_REMOVED lines=16> */
.L_x_14400:
[----:B------:R-:W-:Y:S01]  /*dad0*/  CS2R R18, SRZ ;  /* 0x0000000000127805 */ /* 0x000fe2000001ff00 */
[----:B------:R-:W-:Y:S06]  /*dae0*/  BRA `(.L_x_14373) ;  /* 0x0000000000107947 */ /* 0x000fec0003800000 */
.L_x_14397:
[----:B------:R0:W5:Y:S01]  /*daf0*/  LDG.E.64 R18, desc[UR36][R2.64] ;  /* 0x0000002402127981 */ /* 0x000162000c1e1b00 */
[----:B------:R-:W-:Y:S05]  /*db00*/  BRA `(.L_x_14373) ;  /* 0x0000000000087947 */ /* 0x000fea0003800000 */
.L_x_14396:
[----:B------:R0:W5:Y:S01]  /*db10*/  LDG.E R18, desc[UR36][R2.64] ;  /* 0x0000002402127981 */ /* 0x000162000c1e1900 */
[----:B------:R-:W-:-:S07]  /*db20*/  IMAD.MOV.U32 R19, RZ, RZ, RZ ;  /* 0x000000ffff137224 */ /* 0x000fce00078e00ff */
.L_x_14373:
        /* <DEDUP_REMOVED lines=18> */
.L_x_14404:
[----:B------:R0:W5:Y:S01]  /*dc50*/  LDG.E.U8 R4, desc[UR36][R2.64] ;  /* 0x0000002402047981 */ /* 0x000162000c1e1100 */
[----:B------:R-:W-:Y:S01]  /*dc60*/  IMAD.MOV.U32 R5, RZ, RZ, RZ ;  /* 0x000000ffff057224 */ /* 0x000fe200078e00ff */
[----:B------:R-:W-:Y:S06]  /*dc70*/  BRA `(.L_x_14406) ;  /* 0x0000000c00487947 */ /* 0x000fec0003800000 */
.L_x_14403:
        /* <DEDUP_REMOVED lines=8> */
.L_x_14408:
[----:B------:R-:W3:Y:S02]  /*dd00*/  LDG.E R4, desc[UR36][R2.64] ;  /* 0x0000002402047981 */ /* 0x000ee4000c1e1900 */
[----:B---3--:R-:W-:Y:S01]  /*dd10*/  SHF.R.S32.HI R5, RZ, 0x1f, R4 ;  /* 0x0000001fff057819 */ /* 0x008fe20000011404 */
[----:B------:R-:W-:Y:S06]  /*dd20*/  BRA `(.L_x_14406) ;  /* 0x0000000c001c7947 */ /* 0x000fec0003800000 */
.L_x_14407:
[----:B------:R-:W3:Y:S02]  /*dd30*/  LDG.E.S16 R4, desc[UR36][R2.64] ;  /* 0x0000002402047981 */ /* 0x000ee4000c1e1700 */
[----:B---3--:R-:W-:Y:S01]  /*dd40*/  SHF.R.S32.HI R5, RZ, 0x1f, R4 ;  /* 0x0000001fff057819 */ /* 0x008fe20000011404 */
[----:B------:R-:W-:Y:S06]  /*dd50*/  BRA `(.L_x_14406) ;  /* 0x0000000c00107947 */ /* 0x000fec0003800000 */
.L_x_14402:
[----:B------:R-:W-:-:S13]  /*dd60*/  ISETP.GT.AND P0, PT, R0, 0x6, PT ;  /* 0x000000060000780c */ /* 0x000fda0003f04270 */
[----:B------:R-:W-:Y:S05]  /*dd70*/  @P0 BRA `(.L_x_14409) ;  /* 0x00000000002c0947 */ /* 0x000fea0003800000 */
[----:B------:R-:W-:-:S13]  /*dd80*/  ISETP.NE.AND P0, PT, R0, 0x5, PT ;  /* 0x000000050000780c */ /* 0x000fda0003f05270 */
[----:B------:R-:W-:Y:S05]  /*dd90*/  @!P0 BRA `(.L_x_14410) ;  /* 0x0000000000148947 */ /* 0x000fea0003800000 */
[----:B------:R-:W-:-:S13]  /*dda0*/  ISETP.NE.AND P0, PT, R0, 0x6, PT ;  /* 0x000000060000780c */ /* 0x000fda0003f05270 */
[----:B------:R-:W-:Y:S05]  /*ddb0*/  @P0 BRA `(.L_x_14405) ;  /* 0x0000000800a00947 */ /* 0x000fea0003800000 */
[----:B------:R-:W3:Y:S02]  /*ddc0*/  LDG.E R2, desc[UR36][R2.64] ;  /* 0x0000002402027981 */ /* 0x000ee4000c1e1900 */
[----:B---3--:R0:W3:Y:S01]  /*ddd0*/  F2I.S64.TRUNC R4, R2 ;  /* 0x0000000200047311 */ /* 0x0080e2000020d900 */
[----:B------:R-:W-:Y:S05]  /*dde0*/  BRA `(.L_x_14406) ;  /* 0x0000000800ec7947 */ /* 0x000fea0003800000 */
.L_x_14410:
[----:B------:R-:W3:Y:S02]  /*ddf0*/  LDG.E.U16 R2, desc[UR36][R2.64] ;  /* 0x0000002402027981 */ /* 0x000ee4000c1e1500 */
[----:B---3--:R-:W-:-:S06]  /*de00*/  HADD2.F32 R4, -RZ, R2.H0_H0 ;  /* 0x20000002ff047230 */ /* 0x008fcc0000004100 */
[----:B------:R-:W0:Y:S01]  /*de10*/  F2I.S64.TRUNC R4, R4 ;  /* 0x0000000400047311 */ /* 0x000e22000020d900 */
[----:B------:R-:W-:Y:S05]  /*de20*/  BRA `(.L_x_14406) ;  /* 0x0000000800dc7947 */ /* 0x000fea0003800000 */
.L_x_14409:
[----:B------:R-:W-:-:S13]  /*de30*/  ISETP.NE.AND P0, PT, R0, 0x7, PT ;  /* 0x000000070000780c */ /* 0x000fda0003f05270 */
[----:B------:R-:W-:Y:S05]  /*de40*/  @!P0 BRA `(.L_x_14411) ;  /* 0x00000000002c8947 */ /* 0x000fea0003800000 */
[----:B------:R-:W-:-:S13]  /*de50*/  ISETP.NE.AND P0, PT, R0, 0x8, PT ;  /* 0x000000080000780c */ /* 0x000fda0003f05270 */
[----:B------:R-:W-:Y:S05]  /*de60*/  @!P0 BRA `(.L_x_14412) ;  /* 0x0000000000148947 */ /* 0x000fea0003800000 */
[----:B------:R-:W-:-:S13]  /*de70*/  ISETP.NE.AND P0, PT, R0, 0x9, PT ;  /* 0x000000090000780c */ /* 0x000fda0003f05270 */
[----:B------:R-:W-:Y:S05]  /*de80*/  @P0 BRA `(.L_x_14405) ;  /* 0x00000008006c0947 */ /* 0x000fea0003800000 */
[----:B------:R-:W3:Y:S02]  /*de90*/  LDG.E R2, desc[UR36][R2.64] ;  /* 0x0000002402027981 */ /* 0x000ee4000c1e1900 */
[----:B---3--:R0:W3:Y:S01]  /*dea0*/  F2I.S64.TRUNC R4, R2 ;  /* 0x0000000200047311 */ /* 0x0080e2000020d900 */
[----:B------:R-:W-:Y:S05]  /*deb0*/  BRA `(.L_x_14406) ;  /* 0x0000000800b87947 */ /* 0x000fea0003800000 */
.L_x_14412:
[----:B------:R-:W3:Y:S02]  /*dec0*/  LDG.E.U16 R2, desc[UR36][R2.64] ;  /* 0x0000002402027981 */ /* 0x000ee4000c1e1500 */
[----:B---3--:R-:W-:-:S06]  /*ded0*/  HADD2.F32 R4, -RZ, R2.H0_H0 ;  /* 0x20000002ff047230 */ /* 0x008fcc0000004100 */
[----:B------:R-:W0:Y:S01]  /*dee0*/  F2I.S64.TRUNC R4, R4 ;  /* 0x0000000400047311 */ /* 0x000e22000020d900 */
[----:B------:R-:W-:Y:S05]  /*def0*/  BRA `(.L_x_14406) ;  /* 0x0000000800a87947 */ /* 0x000fea0003800000 */
.L_x_14411:
[----:B------:R-:W3:Y:S02]  /*df00*/  LDG.E.64 R2, desc[UR36][R2.64] ;  /* 0x0000002402027981 */ /* 0x000ee4000c1e1b00 */
[----:B---3--:R0:W3:Y:S01]  /*df10*/  F2I.S64.F64.TRUNC R4, R2 ;  /* 0x0000000200047311 */ /* 0x0080e2000030d900 */
[----:B------:R-:W-:Y:S05]  /*df20*/  BRA `(.L_x_14406) ;  /* 0x00000008009c7947 */ /* 0x000fea0003800000 */
.L_x_14401:
        /* <DEDUP_REMOVED lines=13> */
.L_x_14415:
[----:B------:R-:W3:Y:S02]  /*e000*/  LDG.E.64 R2, desc[UR36][R2.64] ;  /* 0x0000002402027981 */ /* 0x000ee4000c1e1b00 */
[----:B---3--:R0:W3:Y:S01]  /*e010*/  F2I.S64.F64.TRUNC R4, R2 ;  /* 0x0000000200047311 */ /* 0x0080e2000030d900 */
[----:B------:R-:W-:Y:S05]  /*e020*/  BRA `(.L_x_14406) ;  /* 0x00000008005c7947 */ /* 0x000fea0003800000 */
.L_x_14414:
        /* <DEDUP_REMOVED lines=27> */
.L_x_14417:
        /* <DEDUP_REMOVED lines=12> */
[----:B------:R-:W3:Y:S01]  /*e2a0*/  F2I.S64.TRUNC R4, R4 ;  /* 0x0000000400047311 */ /* 0x000ee2000020d900 */
[----:B------:R-:W-:Y:S05]  /*e2b0*/  BRA `(.L_x_14406) ;  /* 0x0000000400b87947 */ /* 0x000fea0003800000 */
.L_x_14416:
[----:B------:R-:W3:Y:S02]  /*e2c0*/  LDG.E.U16 R4, desc[UR36][R2.64] ;  /* 0x0000002402047981 */ /* 0x000ee4000c1e1500 */
[----:B---3--:R-:W-:-:S06]  /*e2d0*/  IMAD.U32 R4, R4, 0x10000, RZ ;  /* 0x0001000004047824 */ /* 0x008fcc00078e00ff */
[----:B------:R-:W0:Y:S01]  /*e2e0*/  F2I.S64.TRUNC R4, R4 ;  /* 0x0000000400047311 */ /* 0x000e22000020d900 */
[----:B------:R-:W-:Y:S05]  /*e2f0*/  BRA `(.L_x_14406) ;  /* 0x0000000400a87947 */ /* 0x000fea0003800000 */
.L_x_14413:
        /* <DEDUP_REMOVED lines=11> */
.L_x_14420:
        /* <DEDUP_REMOVED lines=21> */
.L_x_14424:
[----:B------:R-:W-:Y:S05]  /*e500*/  BSYNC B1 ;  /* 0x0000000000017941 */ /* 0x000fea0003800000 */
.L_x_14423:
[----:B------:R-:W-:Y:S01]  /*e510*/  IMAD.SHL.U32 R2, R2, 0x100000, RZ ;  /* 0x0010000002027824 */ /* 0x000fe200078e00ff */
[----:B------:R-:W-:-:S04]  /*e520*/  LEA R3, R0, 0x3b800000, 0x17 ;  /* 0x3b80000000037811 */ /* 0x000fc800078eb8ff */
[----:B------:R-:W-:-:S07]  /*e530*/  LOP3.LUT R4, R3, R2, R4, 0xfe, !PT ;  /* 0x0000000203047212 */ /* 0x000fce00078efe04 */
.L_x_14422:
[----:B------:R-:W-:Y:S05]  /*e540*/  BSYNC B0 ;  /* 0x0000000000007941 */ /* 0x000fea0003800000 */
.L_x_14421:
[----:B------:R-:W0:Y:S01]  /*e550*/  F2I.S64.TRUNC R4, R4 ;  /* 0x0000000400047311 */ /* 0x000e22000020d900 */
[----:B------:R-:W-:Y:S05]  /*e560*/  BRA `(.L_x_14406) ;  /* 0x00000004000c7947 */ /* 0x000fea0003800000 */
.L_x_14419:
        /* <DEDUP_REMOVED lines=21> */
.L_x_14428:
[----:B------:R-:W-:Y:S05]  /*e6c0*/  BSYNC B1 ;  /* 0x0000000000017941 */ /* 0x000fea0003800000 */
.L_x_14427:
[----:B------:R-:W-:Y:S01]  /*e6d0*/  IMAD.SHL.U32 R2, R2, 0x200000, RZ ;  /* 0x0020000002027824 */ /* 0x000fe200078e00ff */
[----:B------:R-:W-:-:S04]  /*e6e0*/  LEA R3, R0, 0x37800000, 0x17 ;  /* 0x3780000000037811 */ /* 0x000fc800078eb8ff */
[----:B------:R-:W-:-:S07]  /*e6f0*/  LOP3.LUT R4, R3, R2, R4, 0xfe, !PT ;  /* 0x0000000203047212 */ /* 0x000fce00078efe04 */
.L_x_14426:
[----:B------:R-:W-:Y:S05]  /*e700*/  BSYNC B0 ;  /* 0x0000000000007941 */ /* 0x000fea0003800000 */
.L_x_14425:
[----:B------:R-:W0:Y:S01]  /*e710*/  F2I.S64.TRUNC R4, R4 ;  /* 0x0000000400047311 */ /* 0x000e22000020d900 */
[----:B------:R-:W-:Y:S05]  /*e720*/  BRA `(.L_x_14406) ;  /* 0x00000000009c7947 */ /* 0x000fea0003800000 */
.L_x_14418:
        /* <DEDUP_REMOVED lines=14> */
.L_x_14432:
[----:B------:R-:W-:Y:S05]  /*e810*/  BSYNC B0 ;  /* 0x0000000000007941 */ /* 0x000fea0003800000 */
.L_x_14431:
[----:B------:R-:W0:Y:S01]  /*e820*/  F2I.S64.TRUNC R4, R4 ;  /* 0x0000000400047311 */ /* 0x000e22000020d900 */
[----:B------:R-:W-:Y:S05]  /*e830*/  BRA `(.L_x_14406) ;  /* 0x0000000000587947 */ /* 0x000fea0003800000 */
.L_x_14405:
        /* <DEDUP_REMOVED lines=16> */
.L_x_14433:
[----:B------:R-:W-:Y:S01]  /*e940*/  CS2R R4, SRZ ;  /* 0x0000000000047805 */ /* 0x000fe2000001ff00 */
[----:B------:R-:W-:Y:S06]  /*e950*/  BRA `(.L_x_14406) ;  /* 0x0000000000107947 */ /* 0x000fec0003800000 */
.L_x_14430:
[----:B------:R0:W5:Y:S01]  /*e960*/  LDG.E.64 R4, desc[UR36][R2.64] ;  /* 0x0000002402047981 */ /* 0x000162000c1e1b00 */
[----:B------:R-:W-:Y:S05]  /*e970*/  BRA `(.L_x_14406) ;  /* 0x0000000000087947 */ /* 0x000fea0003800000 */
.L_x_14429:
[----:B------:R0:W5:Y:S01]  /*e980*/  LDG.E R4, desc[UR36][R2.64] ;  /* 0x0000002402047981 */ /* 0x000162000c1e1900 */
[----:B------:R-:W-:-:S07]  /*e990*/  IMAD.MOV.U32 R5, RZ, RZ, RZ ;  /* 0x000000ffff057224 */ /* 0x000fce00078e00ff */
.L_x_14406:
[----:B------:R-:W2:Y:S01]  /*e9a0*/  LDC.U8 R6, c[0x0][0x510] ;  /* 0x00014400ff067b82 */ /* 0x000ea20000000000 */
[-C--:B01-3-5:R-:W-:Y:S01]  /*e9b0*/  IMAD R7, R5, R18.reuse, RZ ;  /* 0x0000001205077224 */ /* 0x0abfe200078e02ff */
[----:B------:R-:W-:Y:S01]  /*e9c0*/  ULDC.64 UR4, c[0x0][0x4f8] ;  /* 0x00013e0000047ab9 */ /* 0x000fe20000000a00 */
[----:B------:R-:W-:-:S04]  /*e9d0*/  IMAD.WIDE.U32 R2, R4, R18, RZ ;  /* 0x0000001204027225 */ /* 0x000fc800078e00ff */
        /* <DEDUP_REMOVED lines=26> */
.L_x_14437:
[----:B------:R0:W-:Y:S01]  /*eb80*/  STG.E.U8 desc[UR36][R16.64], R2 ;  /* 0x0000000210007986 */ /* 0x0001e2000c101124 */
[----:B------:R-:W-:Y:S05]  /*eb90*/  BRA `(.L_x_14439) ;  /* 0x0000000c004c7947 */ /* 0x000fea0003800000 */
.L_x_14436:
        /* <DEDUP_REMOVED lines=8> */
.L_x_14441:
[----:B------:R0:W-:Y:S01]  /*ec20*/  STG.E desc[UR36][R16.64], R2 ;  /* 0x0000000210007986 */ /* 0x0001e2000c101924 */
[----:B------:R-:W-:Y:S05]  /*ec30*/  BRA `(.L_x_14439) ;  /* 0x0000000c00247947 */ /* 0x000fea0003800000 */
.L_x_14440:
[----:B------:R0:W-:Y:S01]  /*ec40*/  STG.E.U16 desc[UR36][R16.64], R2 ;  /* 0x0000000210007986 */ /* 0x0001e2000c101524 */
[----:B------:R-:W-:Y:S05]  /*ec50*/  BRA `(.L_x_14439) ;  /* 0x0000000c001c7947 */ /* 0x000fea0003800000 */
.L_x_14435:
        /* <DEDUP_REMOVED lines=9> */
.L_x_14443:
[----:B------:R-:W0:Y:S02]  /*ecf0*/  I2F.S64 R0, R4 ;  /* 0x0000000400007312 */ /* 0x000e240000301400 */
[----:B0-----:R-:W-:-:S05]  /*ed00*/  F2FP.F16.F32.PACK_AB R0, RZ, R0 ;  /* 0x00000000ff00723e */ /* 0x001fca00000000ff */
[----:B------:R0:W-:Y:S01]  /*ed10*/  STG.E.U16 desc[UR36][R16.64], R0 ;  /* 0x0000000010007986 */ /* 0x0001e2000c101524 */
[----:B------:R-:W-:Y:S05]  /*ed20*/  BRA `(.L_x_14439) ;  /* 0x0000000800e87947 */ /* 0x000fea0003800000 */
.L_x_14442:
        /* <DEDUP_REMOVED lines=10> */
.L_x_14445:
[----:B------:R-:W0:Y:S02]  /*edd0*/  I2F.S64 R4, R4 ;  /* 0x0000000400047312 */ /* 0x000e240000301400 */
[----:B0-----:R-:W-:-:S04]  /*ede0*/  F2FP.F16.F32.PACK_AB R3, RZ, R4 ;  /* 0x00000004ff03723e */ /* 0x001fc800000000ff */
[----:B------:R-:W-:-:S05]  /*edf0*/  PRMT R3, R3, 0x5410, RZ ;  /* 0x0000541003037816 */ /* 0x000fca00000000ff */
[----:B------:R0:W-:Y:S01]  /*ee00*/  STG.E desc[UR36][R16.64], R3 ;  /* 0x0000000310007986 */ /* 0x0001e2000c101924 */
[----:B------:R-:W-:Y:S05]  /*ee10*/  BRA `(.L_x_14439) ;  /* 0x0000000800ac7947 */ /* 0x000fea0003800000 */
.L_x_14444:
[----:B------:R-:W0:Y:S02]  /*ee20*/  I2F.F64.S64 R2, R4 ;  /* 0x0000000400027312 */ /* 0x000e240000301c00 */
[----:B0-----:R0:W-:Y:S01]  /*ee30*/  STG.E.64 desc[UR36][R16.64], R2 ;  /* 0x0000000210007986 */ /* 0x0011e2000c101b24 */
[----:B------:R-:W-:Y:S05]  /*ee40*/  BRA `(.L_x_14439) ;  /* 0x0000000800a07947 */ /* 0x000fea0003800000 */
.L_x_14434:
        /* <DEDUP_REMOVED lines=13> */
.L_x_14448:
[----:B------:R-:W0:Y:S01]  /*ef20*/  I2F.F64.S64 R4, R4 ;  /* 0x0000000400047312 */ /* 0x000e220000301c00 */
[----:B------:R-:W-:-:S05]  /*ef30*/  CS2R R6, SRZ ;  /* 0x0000000000067805 */ /* 0x000fca000001ff00 */
[----:B0-----:R1:W-:Y:S01]  /*ef40*/  STG.E.128 desc[UR36][R16.64], R4 ;  /* 0x0000000410007986 */ /* 0x0013e2000c101d24 */
[----:B------:R-:W-:Y:S05]  /*ef50*/  BRA `(.L_x_14439) ;  /* 0x00000008005c7947 */ /* 0x000fea0003800000 */
.L_x_14447:
        /* <DEDUP_REMOVED lines=21> */
.L_x_14452:
[----:B------:R-:W-:Y:S05]  /*f0b0*/  BSYNC B0 ;  /* 0x0000000000007941 */ /* 0x000fea0003800000 */
.L_x_14451:
[----:B------:R-:W-:-:S05]  /*f0c0*/  LOP3.LUT R3, R0, R3, RZ, 0xfc, !PT ;  /* 0x0000000300037212 */ /* 0x000fca00078efcff */
[----:B------:R2:W-:Y:S01]  /*f0d0*/  STG.E.U8 desc[UR36][R16.64], R3 ;  /* 0x0000000310007986 */ /* 0x0005e2000c101124 */
[----:B------:R-:W-:Y:S05]  /*f0e0*/  BRA `(.L_x_14439) ;  /* 0x0000000400f87947 */ /* 0x000fea0003800000 */
.L_x_14450:
        /* <DEDUP_REMOVED lines=13> */
.L_x_14454:
[----:B------:R-:W-:Y:S01]  /*f1c0*/  IMAD.MOV.U32 R0, RZ, RZ, 0x7f ;  /* 0x0000007fff007424 */ /* 0x000fe200078e00ff */
[----:B------:R-:W-:-:S04]  /*f1d0*/  ISETP.GT.U32.AND P0, PT, R2, 0x7f800000, PT ;  /* 0x7f8000000200780c */ /* 0x000fc80003f04070 */
[----:B------:R-:W-:-:S09]  /*f1e0*/  SEL R0, R0, 0x7c, P0 ;  /* 0x0000007c00007807 */ /* 0x000fd20000000000 */
.L_x_14455:
[----:B------:R-:W-:Y:S05]  /*f1f0*/  BSYNC B0 ;  /* 0x0000000000007941 */ /* 0x000fea0003800000 */
.L_x_14453:
[----:B------:R-:W-:-:S04]  /*f200*/  LOP3.LUT R2, R5, 0x80000000, RZ, 0xc0, !PT ;  /* 0x8000000005027812 */ /* 0x000fc800078ec0ff */
[----:B------:R-:W-:-:S04]  /*f210*/  SHF.R.U32.HI R3, RZ, 0x18, R2 ;  /* 0x00000018ff037819 */ /* 0x000fc80000011602 */
[----:B------:R-:W-:-:S05]  /*f220*/  LOP3.LUT R3, R0, R3, RZ, 0xfc, !PT ;  /* 0x0000000300037212 */ /* 0x000fca00078efcff */
[----:B------:R3:W-:Y:S01]  /*f230*/  STG.E.U8 desc[UR36][R16.64], R3 ;  /* 0x0000000310007986 */ /* 0x0007e2000c101124 */
[----:B------:R-:W-:Y:S05]  /*f240*/  BRA `(.L_x_14439) ;  /* 0x0000000400a07947 */ /* 0x000fea0003800000 */
.L_x_14449:
[----:B------:R-:W0:Y:S02]  /*f250*/  I2F.S64 R0, R4 ;  /* 0x0000000400007312 */ /* 0x000e240000301400 */
[----:B0-----:R-:W-:-:S05]  /*f260*/  F2FP.BF16.F32.PACK_AB R0, RZ, R0 ;  /* 0x00000000ff00723e */ /* 0x001fca00000010ff */
[----:B------:R4:W-:Y:S01]  /*f270*/  STG.E.U16 desc[UR36][R16.64], R0 ;  /* 0x0000000010007986 */ /* 0x0009e2000c101524 */
[----:B------:R-:W-:Y:S05]  /*f280*/  BRA `(.L_x_14439) ;  /* 0x0000000400907947 */ /* 0x000fea0003800000 */
.L_x_14446:
        /* <DEDUP_REMOVED lines=10> */
.L_x_14458:
        /* <DEDUP_REMOVED lines=17> */
.L_x_14461:
[----:B------:R-:W-:-:S04]  /*f440*/  LOP3.LUT R2, R5, 0x80000000, RZ, 0xc0, !PT ;  /* 0x8000000005027812 */ /* 0x000fc800078ec0ff */
[----:B------:R-:W-:-:S04]  /*f450*/  SHF.R.U32.HI R3, RZ, 0x18, R2 ;  /* 0x00000018ff037819 */ /* 0x000fc80000011602 */
[----:B------:R-:W-:-:S04]  /*f460*/  LOP3.LUT R0, R0, R3, RZ, 0xfc, !PT ;  /* 0x0000000300007212 */ /* 0x000fc800078efcff */
[----:B------:R-:W-:-:S07]  /*f470*/  PRMT R8, R0, 0x7610, R8 ;  /* 0x0000761000087816 */ /* 0x000fce0000000008 */
.L_x_14460:
[----:B------:R-:W-:Y:S05]  /*f480*/  BSYNC B0 ;  /* 0x0000000000007941 */ /* 0x000fea0003800000 */
.L_x_14459:
[----:B------:R0:W-:Y:S01]  /*f490*/  STG.E.U8 desc[UR36][R16.64], R8 ;  /* 0x0000000810007986 */ /* 0x0001e2000c101124 */
[----:B------:R-:W-:Y:S05]  /*f4a0*/  BRA `(.L_x_14439) ;  /* 0x0000000400087947 */ /* 0x000fea0003800000 */
.L_x_14457:
        /* <DEDUP_REMOVED lines=17> */
.L_x_14464:
[----:B------:R-:W-:-:S04]  /*f5c0*/  LOP3.LUT R2, R5, 0x80000000, RZ, 0xc0, !PT ;  /* 0x8000000005027812 */ /* 0x000fc800078ec0ff */
[----:B------:R-:W-:-:S04]  /*f5d0*/  SHF.R.U32.HI R3, RZ, 0x18, R2 ;  /* 0x00000018ff037819 */ /* 0x000fc80000011602 */
[----:B------:R-:W-:-:S04]  /*f5e0*/  LOP3.LUT R0, R0, R3, RZ, 0xfc, !PT ;  /* 0x0000000300007212 */ /* 0x000fc800078efcff */
[----:B------:R-:W-:-:S07]  /*f5f0*/  PRMT R8, R0, 0x7610, R8 ;  /* 0x0000761000087816 */ /* 0x000fce0000000008 */
.L_x_14463:
[----:B------:R-:W-:Y:S05]  /*f600*/  BSYNC B0 ;  /* 0x0000000000007941 */ /* 0x000fea0003800000 */
.L_x_14462:
[----:B------:R0:W-:Y:S01]  /*f610*/  STG.E.U8 desc[UR36][R16.64], R8 ;  /* 0x0000000810007986 */ /* 0x0001e2000c101124 */
[----:B------:R-:W-:Y:S05]  /*f620*/  BRA `(.L_x_14439) ;  /* 0x0000000000a87947 */ /* 0x000fea0003800000 */
.L_x_14456:
        /* <DEDUP_REMOVED lines=22> */
.L_x_14438:
        /* <DEDUP_REMOVED lines=16> */
.L_x_14467:
[----:B------:R-:W-:Y:S05]  /*f890*/  BRA `(.L_x_14439) ;  /* 0x00000000000c7947 */ /* 0x000fea0003800000 */
.L_x_14466:
[----:B------:R0:W-:Y:S01]  /*f8a0*/  STG.E.64 desc[UR36][R16.64], R4 ;  /* 0x0000000410007986 */ /* 0x0001e2000c101b24 */
[----:B------:R-:W-:Y:S05]  /*f8b0*/  BRA `(.L_x_14439) ;  /* 0x0000000000047947 */ /* 0x000fea0003800000 */
.L_x_14465:
[----:B------:R0:W-:Y:S02]  /*f8c0*/  STG.E desc[UR36][R16.64], R2 ;  /* 0x0000000210007986 */ /* 0x0001e4000c101924 */
.L_x_14439:
[----:B------:R-:W-:-:S07]  /*f8d0*/  VIADD R25, R25, 0x80 ;  /* 0x0000008019197836 */ /* 0x000fce0000000000 */
.L_x_14333:
[----:B------:R-:W-:Y:S05]  /*f8e0*/  BSYNC B6 ;  /* 0x0000000000067941 */ /* 0x000fea0003800000 */
.L_x_14332:
        /* <DEDUP_REMOVED lines=383> */
.L_x_14468:
        /* <DEDUP_REMOVED lines=21> */
.L_x_14472:
[----:B------:R0:W5:Y:S01]  /*11230*/  LDG.E.U8 R22, desc[UR36][R2.64] ;  /* 0x0000002402167981 */ /* 0x000162000c1e1100 */
[----:B------:R-:W-:Y:S01]  /*11240*/  IMAD.MOV.U32 R23, RZ, RZ, RZ ;  /* 0x000000ffff177224 */ /* 0x000fe200078e00ff */
[----:B------:R-:W-:Y:S06]  /*11250*/  BRA `(.L_x_14474) ;  /* 0x0000000c00487947 */ /* 0x000fec0003800000 */
.L_x_14471:
        /* <DEDUP_REMOVED lines=8> */
.L_x_14476:
[----:B------:R-:W2:Y:S02]  /*112e0*/  LDG.E R22, desc[UR36][R2.64] ;  /* 0x0000002402167981 */ /* 0x000ea4000c1e1900 */
[----:B--2---:R-:W-:Y:S01]  /*112f0*/  SHF.R.S32.HI R23, RZ, 0x1f, R22 ;  /* 0x0000001fff177819 */ /* 0x004fe20000011416 */
[----:B------:R-:W-:Y:S06]  /*11300*/  BRA `(.L_x_14474) ;  /* 0x0000000c001c7947 */ /* 0x000fec0003800000 */
.L_x_14475:
[----:B------:R-:W2:Y:S02]  /*11310*/  LDG.E.S16 R22, desc[UR36][R2.64] ;  /* 0x0000002402167981 */ /* 0x000ea4000c1e1700 */
[----:B--2---:R-:W-:Y:S01]  /*11320*/  SHF.R.S32.HI R23, RZ, 0x1f, R22 ;  /* 0x0000001fff177819 */ /* 0x004fe20000011416 */
[----:B------:R-:W-:Y:S06]  /*11330*/  BRA `(.L_x_14474) ;  /* 0x0000000c00107947 */ /* 0x000fec0003800000 */
.L_x_14470:
        /* <DEDUP_REMOVED lines=9> */
.L_x_14478:
[----:B------:R-:W2:Y:S02]  /*113d0*/  LDG.E.U16 R2, desc[UR36][R2.64] ;  /* 0x0000002402027981 */ /* 0x000ea4000c1e1500 */
[----:B--2---:R-:W-:-:S06]  /*113e0*/  HADD2.F32 R22, -RZ, R2.H0_H0 ;  /* 0x20000002ff167230 */ /* 0x004fcc0000004100 */
[----:B------:R-:W2:Y:S01]  /*113f0*/  F2I.S64.TRUNC R22, R22 ;  /* 0x0000001600167311 */ /* 0x000ea2000020d900 */
[----:B------:R-:W-:Y:S05]  /*11400*/  BRA `(.L_x_14474) ;  /* 0x0000000800dc7947 */ /* 0x000fea0003800000 */
.L_x_14477:
        /* <DEDUP_REMOVED lines=9> */
.L_x_14480:
[----:B------:R-:W2:Y:S02]  /*114a0*/  LDG.E.U16 R2, desc[UR36][R2.64] ;  /* 0x0000002402027981 */ /* 0x000ea4000c1e1500 */
[----:B--2---:R-:W-:-:S06]  /*114b0*/  HADD2.F32 R22, -RZ, R2.H0_H0 ;  /* 0x20000002ff167230 */ /* 0x004fcc0000004100 */
[----:B------:R-:W0:Y:S01]  /*114c0*/  F2I.S64.TRUNC R22, R22 ;  /* 0x0000001600167311 */ /* 0x000e22000020d900 */
[----:B------:R-:W-:Y:S05]  /*114d0*/  BRA `(.L_x_14474) ;  /* 0x0000000800a87947 */ /* 0x000fea0003800000 */
.L_x_14479:
[----:B------:R-:W2:Y:S02]  /*114e0*/  LDG.E.64 R2, desc[UR36][R2.64] ;  /* 0x0000002402027981 */ /* 0x000ea4000c1e1b00 */
[----:B--2---:R3:W4:Y:S01]  /*114f0*/  F2I.S64.F64.TRUNC R22, R2 ;  /* 0x0000000200167311 */ /* 0x004722000030d900 */
[----:B------:R-:W-:Y:S05]  /*11500*/  BRA `(.L_x_14474) ;  /* 0x00000008009c7947 */ /* 0x000fea0003800000 */
.L_x_14469:
        /* <DEDUP_REMOVED lines=13> */
.L_x_14483:
[----:B------:R-:W2:Y:S02]  /*115e0*/  LDG.E.64 R2, desc[UR36][R2.64] ;  /* 0x0000002402027981 */ /* 0x000ea4000c1e1b00 */
[----:B--2---:R0:W1:Y:S01]  /*115f0*/  F2I.S64.F64.TRUNC R22, R2 ;  /* 0x0000000200167311 */ /* 0x004062000030d900 */
[----:B------:R-:W-:Y:S05]  /*11600*/  BRA `(.L_x_14474) ;  /* 0x00000008005c7947 */ /* 0x000fea0003800000 */
.L_x_14482:
        /* <DEDUP_REMOVED lines=27> */
.L_x_14485:
        /* <DEDUP_REMOVED lines=14> */
.L_x_14484:
[----:B------:R-:W2:Y:S02]  /*118a0*/  LDG.E.U16 R22, desc[UR36][R2.64] ;  /* 0x0000002402167981 */ /* 0x000ea4000c1e1500 */
[----:B--2---:R-:W-:-:S06]  /*118b0*/  IMAD.U32 R22, R22, 0x10000, RZ ;  /* 0x0001000016167824 */ /* 0x004fcc00078e00ff */
[----:B------:R-:W0:Y:S01]  /*118c0*/  F2I.S64.TRUNC R22, R22 ;  /* 0x0000001600167311 */ /* 0x000e22000020d900 */
[----:B------:R-:W-:Y:S05]  /*118d0*/  BRA `(.L_x_14474) ;  /* 0x0000000400a87947 */ /* 0x000fea0003800000 */
.L_x_14481:
        /* <DEDUP_REMOVED lines=11> */
.L_x_14488:
        /* <DEDUP_REMOVED lines=21> */
.L_x_14492:
[----:B------:R-:W-:Y:S05]  /*11ae0*/  BSYNC B1 ;  /* 0x0000000000017941 */ /* 0x000fea0003800000 */
.L_x_14491:
[----:B------:R-:W-:Y:S01]  /*11af0*/  IMAD.SHL.U32 R2, R2, 0x100000, RZ ;  /* 0x0010000002027824 */ /* 0x000fe200078e00ff */
[----:B------:R-:W-:-:S04]  /*11b00*/  LEA R3, R0, 0x3b800000, 0x17 ;  /* 0x3b80000000037811 */ /* 0x000fc800078eb8ff */
[----:B------:R-:W-:-:S07]  /*11b10*/  LOP3.LUT R22, R3, R2, R22, 0xfe, !PT ;  /* 0x0000000203167212 */ /* 0x000fce00078efe16 */
.L_x_14490:
[----:B------:R-:W-:Y:S05]  /*11b20*/  BSYNC B0 ;  /* 0x0000000000007941 */ /* 0x000fea0003800000 */
.L_x_14489:
[----:B------:R-:W0:Y:S01]  /*11b30*/  F2I.S64.TRUNC R22, R22 ;  /* 0x0000001600167311 */ /* 0x000e22000020d900 */
[----:B------:R-:W-:Y:S05]  /*11b40*/  BRA `(.L_x_14474) ;  /* 0x00000004000c7947 */ /* 0x000fea0003800000 */
.L_x_14487:
        /* <DEDUP_REMOVED lines=21> */
.L_x_14496:
[----:B------:R-:W-:Y:S05]  /*11ca0*/  BSYNC B1 ;  /* 0x0000000000017941 */ /* 0x000fea0003800000 */
.L_x_14495:
[----:B------:R-:W-:Y:S01]  /*11cb0*/  IMAD.SHL.U32 R2, R2, 0x200000, RZ ;  /* 0x0020000002027824 */ /* 0x000fe200078e00ff */
[----:B------:R-:W-:-:S04]  /*11cc0*/  LEA R3, R0, 0x37800000, 0x17 ;  /* 0x3780000000037811 */ /* 0x000fc800078eb8ff */
[----:B------:R-:W-:-:S07]  /*11cd0*/  LOP3.LUT R22, R3, R2, R22, 0xfe, !PT ;  /* 0x0000000203167212 */ /* 0x000fce00078efe16 */
.L_x_14494:
[----:B------:R-:W-:Y:S05]  /*11ce0*/  BSYNC B0 ;  /* 0x0000000000007941 */ /* 0x000fea0003800000 */
.L_x_14493:
[----:B------:R-:W0:Y:S01]  /*11cf0*/  F2I.S64.TRUNC R22, R22 ;  /* 0x0000001600167311 */ /* 0x000e22000020d900 */
[----:B------:R-:W-:Y:S05]  /*11d00*/  BRA `(.L_x_14474) ;  /* 0x00000000009c7947 */ /* 0x000fea0003800000 */
.L_x_14486:
        /* <DEDUP_REMOVED lines=14> */
.L_x_14500:
[----:B------:R-:W-:Y:S05]  /*11df0*/  BSYNC B0 ;  /* 0x0000000000007941 */ /* 0x000fea0003800000 */
.L_x_14499:
[----:B------:R-:W0:Y:S01]  /*11e00*/  F2I.S64.TRUNC R22, R22 ;  /* 0x0000001600167311 */ /* 0x000e22000020d900 */
[----:B------:R-:W-:Y:S05]  /*11e10*/  BRA `(.L_x_14474) ;  /* 0x0000000000587947 */ /* 0x000fea0003800000 */
.L_x_14473:
        /* <DEDUP_REMOVED lines=16> */
.L_x_14501:
[----:B------:R-:W-:Y:S01]  /*11f20*/  CS2R R22, SRZ ;  /* 0x0000000000167805 */ /* 0x000fe2000001ff00 */
[----:B------:R-:W-:Y:S06]  /*11f30*/  BRA `(.L_x_14474) ;  /* 0x0000000000107947 */ /* 0x000fec0003800000 */
.L_x_14498:
[----:B------:R0:W5:Y:S01]  /*11f40*/  LDG.E.64 R22, desc[UR36][R2.64] ;  /* 0x0000002402167981 */ /* 0x000162000c1e1b00 */
[----:B------:R-:W-:Y:S05]  /*11f50*/  BRA `(.L_x_14474) ;  /* 0x0000000000087947 */ /* 0x000fea0003800000 */
.L_x_14497:
[----:B------:R0:W5:Y:S01]  /*11f60*/  LDG.E R22, desc[UR36][R2.64] ;  /* 0x0000002402167981 */ /* 0x000162000c1e1900 */
[----:B------:R-:W-:-:S07]  /*11f70*/  IMAD.MOV.U32 R23, RZ, RZ, RZ ;  /* 0x000000ffff177224 */ /* 0x000fce00078e00ff */
.L_x_14474:
        /* <DEDUP_REMOVED lines=18> */
.L_x_14505:
[----:B------:R0:W5:Y:S01]  /*120a0*/  LDG.E.U8 R18, desc[UR36][R2.64] ;  /* 0x0000002402127981 */ /* 0x000162000c1e1100 */
[----:B------:R-:W-:Y:S01]  /*120b0*/  IMAD.MOV.U32 R19, RZ, RZ, RZ ;  /* 0x000000ffff137224 */ /* 0x000fe200078e00ff */
[----:B------:R-:W-:Y:S06]  /*120c0*/  BRA `(.L_x_14507) ;  /* 0x0000000c00487947 */ /* 0x000fec0003800000 */
.L_x_14504:
        /* <DEDUP_REMOVED lines=8> */
.L_x_14509:
[----:B------:R-:W3:Y:S02]  /*12150*/  LDG.E R18, desc[UR36][R2.64] ;  /* 0x0000002402127981 */ /* 0x000ee4000c1e1900 */
[----:B---3--:R-:W-:Y:S01]  /*12160*/  SHF.R.S32.HI R19, RZ, 0x1f, R18 ;  /* 0x0000001fff137819 */ /* 0x008fe20000011412 */
[----:B------:R-:W-:Y:S06]  /*12170*/  BRA `(.L_x_14507) ;  /* 0x0000000c001c7947 */ /* 0x000fec0003800000 */
.L_x_14508:
[----:B------:R-:W3:Y:S02]  /*12180*/  LDG.E.S16 R18, desc[UR36][R2.64] ;  /* 0x0000002402127981 */ /* 0x000ee4000c1e1700 */
[----:B---3--:R-:W-:Y:S01]  /*12190*/  SHF.R.S32.HI R19, RZ, 0x1f, R18 ;  /* 0x0000001fff137819 */ /* 0x008fe20000011412 */
[----:B------:R-:W-:Y:S06]  /*121a0*/  BRA `(.L_x_14507) ;  /* 0x0000000c00107947 */ /* 0x000fec0003800000 */
.L_x_14503:
        /* <DEDUP_REMOVED lines=9> */
.L_x_14511:
[----:B------:R-:W3:Y:S02]  /*12240*/  LDG.E.U16 R2, desc[UR36][R2.64] ;  /* 0x0000002402027981 */ /* 0x000ee4000c1e1500 */
[----:B---3--:R-:W-:-:S06]  /*12250*/  HADD2.F32 R18, -RZ, R2.H0_H0 ;  /* 0x20000002ff127230 */ /* 0x008fcc0000004100 */
[----:B------:R-:W0:Y:S01]  /*12260*/  F2I.S64.TRUNC R18, R18 ;  /* 0x0000001200127311 */ /* 0x000e22000020d900 */
[----:B------:R-:W-:Y:S05]  /*12270*/  BRA `(.L_x_14507) ;  /* 0x0000000800dc7947 */ /* 0x000fea0003800000 */
.L_x_14510:
        /* <DEDUP_REMOVED lines=9> */
.L_x_14513:
[----:B------:R-:W3:Y:S02]  /*12310*/  LDG.E.U16 R2, desc[UR36][R2.64] ;  /* 0x0000002402027981 */ /* 0x000ee4000c1e1500 */
[----:B---3--:R-:W-:-:S06]  /*12320*/  HADD2.F32 R18, -RZ, R2.H0_H0 ;  /* 0x20000002ff127230 */ /* 0x008fcc0000004100 */
[----:B------:R-:W0:Y:S01]  /*12330*/  F2I.S64.TRUNC R18, R18 ;  /* 0x0000001200127311 */ /* 0x000e22000020d900 */
[----:B------:R-:W-:Y:S05]  /*12340*/  BRA `(.L_x_14507) ;  /* 0x0000000800a87947 */ /* 0x000fea0003800000 */
.L_x_14512:
[----:B------:R-:W3:Y:S02]  /*12350*/  LDG.E.64 R2, desc[UR36][R2.64] ;  /* 0x0000002402027981 */ /* 0x000ee4000c1e1b00 */
[----:B---3--:R0:W3:Y:S01]  /*12360*/  F2I.S64.F64.TRUNC R18, R2 ;  /* 0x0000000200127311 */ /* 0x0080e2000030d900 */
[----:B------:R-:W-:Y:S05]  /*12370*/  BRA `(.L_x_14507) ;  /* 0x00000008009c7947 */ /* 0x000fea0003800000 */
.L_x_14502:
        /* <DEDUP_REMOVED lines=13> */
.L_x_14516:
[----:B------:R-:W3:Y:S02]  /*12450*/  LDG.E.64 R2, desc[UR36][R2.64] ;  /* 0x0000002402027981 */ /* 0x000ee4000c1e1b00 */
[----:B---3--:R0:W3:Y:S01]  /*12460*/  F2I.S64.F64.TRUNC R18, R2 ;  /* 0x0000000200127311 */ /* 0x0080e2000030d900 */
[----:B------:R-:W-:Y:S05]  /*12470*/  BRA `(.L_x_14507) ;  /* 0x00000008005c7947 */ /* 0x000fea0003800000 */
.L_x_14515:
        /* <DEDUP_REMOVED lines=25> */
[----:B------:R0:W3:Y:S01]  /*12610*/  F2I.S64.TRUNC R18, R5 ;  /* 0x0000000500127311 */ /* 0x0000e2000020d900 */
[----:B------:R-:W-:Y:S05]  /*12620*/  BRA `(.L_x_14507) ;  /* 0x0000000400f07947 */ /* 0x000fea0003800000 */
.L_x_14518:
        /* <DEDUP_REMOVED lines=12> */
[----:B------:R0:W3:Y:S01]  /*126f0*/  F2I.S64.TRUNC R18, R4 ;  /* 0x0000000400127311 */ /* 0x0000e2000020d900 */
[----:B------:R-:W-:Y:S05]  /*12700*/  BRA `(.L_x_14507) ;  /* 0x0000000400b87947 */ /* 0x000fea0003800000 */
.L_x_14517:
[----:B------:R-:W3:Y:S02]  /*12710*/  LDG.E.U16 R18, desc[UR36][R2.64] ;  /* 0x0000002402127981 */ /* 0x000ee4000c1e1500 */
[----:B---3--:R-:W-:-:S06]  /*12720*/  IMAD.U32 R18, R18, 0x10000, RZ ;  /* 0x0001000012127824 */ /* 0x008fcc00078e00ff */
[----:B------:R-:W0:Y:S01]  /*12730*/  F2I.S64.TRUNC R18, R18 ;  /* 0x0000001200127311 */ /* 0x000e22000020d900 */
[----:B------:R-:W-:Y:S05]  /*12740*/  BRA `(.L_x_14507) ;  /* 0x0000000400a87947 */ /* 0x000fea0003800000 */
.L_x_14514:
        /* <DEDUP_REMOVED lines=11> */
.L_x_14521:
        /* <DEDUP_REMOVED lines=21> */
.L_x_14525:
[----:B------:R-:W-:Y:S05]  /*12950*/  BSYNC B1 ;  /* 0x0000000000017941 */ /* 0x000fea0003800000 */
.L_x_14524:
[----:B------:R-:W-:Y:S01]  /*12960*/  IMAD.SHL.U32 R2, R2, 0x100000, RZ ;  /* 0x0010000002027824 */ /* 0x000fe200078e00ff */
[----:B------:R-:W-:-:S04]  /*12970*/  LEA R3, R0, 0x3b800000, 0x17 ;  /* 0x3b80000000037811 */ /* 0x000fc800078eb8ff */
[----:B------:R-:W-:-:S07]  /*12980*/  LOP3.LUT R18, R3, R2, R18, 0xfe, !PT ;  /* 0x0000000203127212 */ /* 0x000fce00078efe12 */
.L_x_14523:
[----:B------:R-:W-:Y:S05]  /*12990*/  BSYNC B0 ;  /* 0x0000000000007941 */ /* 0x000fea0003800000 */
.L_x_14522:
[----:B------:R-:W3:Y:S01]  /*129a0*/  F2I.S64.TRUNC R18, R18 ;  /* 0x0000001200127311 */ /* 0x000ee2000020d900 */
[----:B------:R-:W-:Y:S05]  /*129b0*/  BRA `(.L_x_14507) ;  /* 0x00000004000c7947 */ /* 0x000fea0003800000 */
.L_x_14520:
        /* <DEDUP_REMOVED lines=21> */
.L_x_14529:
[----:B------:R-:W-:Y:S05]  /*12b10*/  BSYNC B1 ;  /* 0x0000000000017941 */ /* 0x000fea0003800000 */
.L_x_14528:
[----:B------:R-:W-:Y:S01]  /*12b20*/  IMAD.SHL.U32 R2, R2, 0x200000, RZ ;  /* 0x0020000002027824 */ /* 0x000fe200078e00ff */
[----:B------:R-:W-:-:S04]  /*12b30*/  LEA R3, R0, 0x37800000, 0x17 ;  /* 0x3780000000037811 */ /* 0x000fc800078eb8ff */
[----:B------:R-:W-:-:S07]  /*12b40*/  LOP3.LUT R18, R3, R2, R18, 0xfe, !PT ;  /* 0x0000000203127212 */ /* 0x000fce00078efe12 */
.L_x_14527:
[----:B------:R-:W-:Y:S05]  /*12b50*/  BSYNC B0 ;  /* 0x0000000000007941 */ /* 0x000fea0003800000 */
.L_x_14526:
[----:B------:R-:W0:Y:S01]  /*12b60*/  F2I.S64.TRUNC R18, R18 ;  /* 0x0000001200127311 */ /* 0x000e22000020d900 */
[----:B------:R-:W-:Y:S05]  /*12b70*/  BRA `(.L_x_14507) ;  /* 0x00000000009c7947 */ /* 0x000fea0003800000 */
.L_x_14519:
        /* <DEDUP_REMOVED lines=14> */
.L_x_14533:
[----:B------:R-:W-:Y:S05]  /*12c60*/  BSYNC B0 ;  /* 0x0000000000007941 */ /* 0x000fea0003800000 */
.L_x_14532:
[----:B------:R-:W0:Y:S01]  /*12c70*/  F2I.S64.TRUNC R18, R18 ;  /* 0x0000001200127311 */ /* 0x000e22000020d900 */
[----:B------:R-:W-:Y:S05]  /*12c80*/  BRA `(.L_x_14507) ;  /* 0x0000000000587947 */ /* 0x000fea0003800000 */
.L_x_14506:
        /* <DEDUP_REMOVED lines=16> */
.L_x_14534:
[----:B------:R-:W-:Y:S01]  /*12d90*/  CS2R R18, SRZ ;  /* 0x0000000000127805 */ /* 0x000fe2000001ff00 */
[----:B------:R-:W-:Y:S06]  /*12da0*/  BRA `(.L_x_14507) ;  /* 0x0000000000107947 */ /* 0x000fec0003800000 */
.L_x_14531:
[----:B------:R0:W5:Y:S01]  /*12db0*/  LDG.E.64 R18, desc[UR36][R2.64] ;  /* 0x0000002402127981 */ /* 0x000162000c1e1b00 */
[----:B------:R-:W-:Y:S05]  /*12dc0*/  BRA `(.L_x_14507) ;  /* 0x0000000000087947 */ /* 0x000fea0003800000 */
.L_x_14530:
[----:B------:R0:W5:Y:S01]  /*12dd0*/  LDG.E R18, desc[UR36][R2.64] ;  /* 0x0000002402127981 */ /* 0x000162000c1e1900 */
[----:B------:R-:W-:-:S07]  /*12de0*/  IMAD.MOV.U32 R19, RZ, RZ, RZ ;  /* 0x000000ffff137224 */ /* 0x000fce00078e00ff */
.L_x_14507:
        /* <DEDUP_REMOVED lines=18> */
.L_x_14538:
[----:B------:R0:W5:Y:S01]  /*12f10*/  LDG.E.U8 R4, desc[UR36][R24.64] ;  /* 0x0000002418047981 */ /* 0x000162000c1e1100 */
[----:B------:R-:W-:Y:S01]  /*12f20*/  IMAD.MOV.U32 R5, RZ, RZ, RZ ;  /* 0x000000ffff057224 */ /* 0x000fe200078e00ff */
[----:B------:R-:W-:Y:S06]  /*12f30*/  BRA `(.L_x_14540) ;  /* 0x0000000c00487947 */ /* 0x000fec0003800000 */
.L_x_14537:
        /* <DEDUP_REMOVED lines=8> */
.L_x_14542:
[----:B------:R-:W2:Y:S02]  /*12fc0*/  LDG.E R4, desc[UR36][R24.64] ;  /* 0x0000002418047981 */ /* 0x000ea4000c1e1900 */
[----:B--2---:R-:W-:Y:S01]  /*12fd0*/  SHF.R.S32.HI R5, RZ, 0x1f, R4 ;  /* 0x0000001fff057819 */ /* 0x004fe20000011404 */
[----:B------:R-:W-:Y:S06]  /*12fe0*/  BRA `(.L_x_14540) ;  /* 0x0000000c001c7947 */ /* 0x000fec0003800000 */
.L_x_14541:
[----:B------:R-:W2:Y:S02]  /*12ff0*/  LDG.E.S16 R4, desc[UR36][R24.64] ;  /* 0x0000002418047981 */ /* 0x000ea4000c1e1700 */
[----:B--2---:R-:W-:Y:S01]  /*13000*/  SHF.R.S32.HI R5, RZ, 0x1f, R4 ;  /* 0x0000001fff057819 */ /* 0x004fe20000011404 */
[----:B------:R-:W-:Y:S06]  /*13010*/  BRA `(.L_x_14540) ;  /* 0x0000000c00107947 */ /* 0x000fec0003800000 */
.L_x_14536:
[----:B------:R-:W-:-:S13]  /*13020*/  ISETP.GT.AND P0, PT, R0, 0x6, PT ;  /* 0x000000060000780c */ /* 0x000fda0003f04270 */
[----:B------:R-:W-:Y:S05]  /*13030*/  @P0 BRA `(.L_x_14543) ;  /* 0x00000000002c0947 */ /* 0x000fea0003800000 */
[----:B------:R-:W-:-:S13]  /*13040*/  ISETP.NE.AND P0, PT, R0, 0x5, PT ;  /* 0x000000050000780c */ /* 0x000fda0003f05270 */
[----:B------:R-:W-:Y:S05]  /*13050*/  @!P0 BRA `(.L_x_14544) ;  /* 0x0000000000148947 */ /* 0x000fea0003800000 */
[----:B------:R-:W-:-:S13]  /*13060*/  ISETP.NE.AND P0, PT, R0, 0x6, PT ;  /* 0x000000060000780c */ /* 0x000fda0003f05270 */
[----:B------:R-:W-:Y:S05]  /*13070*/  @P0 BRA `(.L_x_14539) ;  /* 0x0000000800a00947 */ /* 0x000fea0003800000 */
[----:B------:R-:W2:Y:S02]  /*13080*/  LDG.E R4, desc[UR36][R24.64] ;  /* 0x0000002418047981 */ /* 0x000ea4000c1e1900 */
[----:B--2---:R-:W0:Y:S01]  /*13090*/  F2I.S64.TRUNC R4, R4 ;  /* 0x0000000400047311 */ /* 0x004e22000020d900 */
[----:B------:R-:W-:Y:S05]  /*130a0*/  BRA `(.L_x_14540) ;  /* 0x0000000800ec7947 */ /* 0x000fea0003800000 */
.L_x_14544:
[----:B------:R-:W2:Y:S02]  /*130b0*/  LDG.E.U16 R24, desc[UR36][R24.64] ;  /* 0x0000002418187981 */ /* 0x000ea4000c1e1500 */
[----:B--2---:R-:W-:-:S06]  /*130c0*/  HADD2.F32 R4, -RZ, R24.H0_H0 ;  /* 0x20000018ff047230 */ /* 0x004fcc0000004100 */
[----:B------:R-:W0:Y:S01]  /*130d0*/  F2I.S64.TRUNC R4, R4 ;  /* 0x0000000400047311 */ /* 0x000e22000020d900 */
[----:B------:R-:W-:Y:S05]  /*130e0*/  BRA `(.L_x_14540) ;  /* 0x0000000800dc7947 */ /* 0x000fea0003800000 */
.L_x_14543:
[----:B------:R-:W-:-:S13]  /*130f0*/  ISETP.NE.AND P0, PT, R0, 0x7, PT ;  /* 0x000000070000780c */ /* 0x000fda0003f05270 */
[----:B------:R-:W-:Y:S05]  /*13100*/  @!P0 BRA `(.L_x_14545) ;  /* 0x00000000002c8947 */ /* 0x000fea0003800000 */
[----:B------:R-:W-:-:S13]  /*13110*/  ISETP.NE.AND P0, PT, R0, 0x8, PT ;  /* 0x000000080000780c */ /* 0x000fda0003f05270 */
[----:B------:R-:W-:Y:S05]  /*13120*/  @!P0 BRA `(.L_x_14546) ;  /* 0x0000000000148947 */ /* 0x000fea0003800000 */
[----:B------:R-:W-:-:S13]  /*13130*/  ISETP.NE.AND P0, PT, R0, 0x9, PT ;  /* 0x000000090000780c */ /* 0x000fda0003f05270 */
[----:B------:R-:W-:Y:S05]  /*13140*/  @P0 BRA `(.L_x_14539) ;  /* 0x00000008006c0947 */ /* 0x000fea0003800000 */
[----:B------:R-:W2:Y:S02]  /*13150*/  LDG.E R4, desc[UR36][R24.64] ;  /* 0x0000002418047981 */ /* 0x000ea4000c1e1900 */
[----:B--2---:R-:W0:Y:S01]  /*13160*/  F2I.S64.TRUNC R4, R4 ;  /* 0x0000000400047311 */ /* 0x004e22000020d900 */
[----:B------:R-:W-:Y:S05]  /*13170*/  BRA `(.L_x_14540) ;  /* 0x0000000800b87947 */ /* 0x000fea0003800000 */
.L_x_14546:
[----:B------:R-:W2:Y:S02]  /*13180*/  LDG.E.U16 R24, desc[UR36][R24.64] ;  /* 0x0000002418187981 */ /* 0x000ea4000c1e1500 */
[----:B--2---:R-:W-:-:S06]  /*13190*/  HADD2.F32 R4, -RZ, R24.H0_H0 ;  /* 0x20000018ff047230 */ /* 0x004fcc0000004100 */
[----:B------:R-:W0:Y:S01]  /*131a0*/  F2I.S64.TRUNC R4, R4 ;  /* 0x0000000400047311 */ /* 0x000e22000020d900 */
[----:B------:R-:W-:Y:S05]  /*131b0*/  BRA `(.L_x_14540) ;  /* 0x0000000800a87947 */ /* 0x000fea0003800000 */
.L_x_14545:
[----:B------:R-:W2:Y:S02]  /*131c0*/  LDG.E.64 R4, desc[UR36][R24.64] ;  /* 0x0000002418047981 */ /* 0x000ea4000c1e1b00 */
[----:B--2---:R-:W0:Y:S01]  /*131d0*/  F2I.S64.F64.TRUNC R4, R4 ;  /* 0x0000000400047311 */ /* 0x004e22000030d900 */
[----:B------:R-:W-:Y:S05]  /*131e0*/  BRA `(.L_x_14540) ;  /* 0x00000008009c7947 */ /* 0x000fea0003800000 */
.L_x_14535:
        /* <DEDUP_REMOVED lines=13> */
.L_x_14549:
[----:B------:R-:W2:Y:S02]  /*132c0*/  LDG.E.64 R4, desc[UR36][R24.64] ;  /* 0x0000002418047981 */ /* 0x000ea4000c1e1b00 */
[----:B--2---:R-:W0:Y:S01]  /*132d0*/  F2I.S64.F64.TRUNC R4, R4 ;  /* 0x0000000400047311 */ /* 0x004e22000030d900 */
[----:B------:R-:W-:Y:S05]  /*132e0*/  BRA `(.L_x_14540) ;  /* 0x00000008005c7947 */ /* 0x000fea0003800000 */
.L_x_14548:
        /* <DEDUP_REMOVED lines=25> */
[----:B------:R0:W2:Y:S01]  /*13480*/  F2I.S64.TRUNC R4, R3 ;  /* 0x0000000300047311 */ /* 0x0000a2000020d900 */
[----:B------:R-:W-:Y:S05]  /*13490*/  BRA `(.L_x_14540) ;  /* 0x0000000400f07947 */ /* 0x000fea0003800000 */
.L_x_14551:
        /* <DEDUP_REMOVED lines=12> */
[----:B------:R0:W2:Y:S01]  /*13560*/  F2I.S64.TRUNC R4, R2 ;  /* 0x0000000200047311 */ /* 0x0000a2000020d900 */
[----:B------:R-:W-:Y:S05]  /*13570*/  BRA `(.L_x_14540) ;  /* 0x0000000400b87947 */ /* 0x000fea0003800000 */
.L_x_14550:
[----:B------:R-:W2:Y:S02]  /*13580*/  LDG.E.U16 R4, desc[UR36][R24.64] ;  /* 0x0000002418047981 */ /* 0x000ea4000c1e1500 */
[----:B--2---:R-:W-:-:S06]  /*13590*/  IMAD.U32 R4, R4, 0x10000, RZ ;  /* 0x0001000004047824 */ /* 0x004fcc00078e00ff */
[----:B------:R-:W0:Y:S01]  /*135a0*/  F2I.S64.TRUNC R4, R4 ;  /* 0x0000000400047311 */ /* 0x000e22000020d900 */
[----:B------:R-:W-:Y:S05]  /*135b0*/  BRA `(.L_x_14540) ;  /* 0x0000000400a87947 */ /* 0x000fea0003800000 */
.L_x_14547:
        /* <DEDUP_REMOVED lines=11> */
.L_x_14554:
        /* <DEDUP_REMOVED lines=21> */
.L_x_14558:
[----:B------:R-:W-:Y:S05]  /*137c0*/  BSYNC B1 ;  /* 0x0000000000017941 */ /* 0x000fea0003800000 */
.L_x_14557:
[----:B------:R-:W-:Y:S01]  /*137d0*/  IMAD.SHL.U32 R2, R2, 0x100000, RZ ;  /* 0x0010000002027824 */ /* 0x000fe200078e00ff */
[----:B------:R-:W-:-:S04]  /*137e0*/  LEA R3, R0, 0x3b800000, 0x17 ;  /* 0x3b80000000037811 */ /* 0x000fc800078eb8ff */
[----:B------:R-:W-:-:S07]  /*137f0*/  LOP3.LUT R4, R3, R2, R4, 0xfe, !PT ;  /* 0x0000000203047212 */ /* 0x000fce00078efe04 */
.L_x_14556:
[----:B------:R-:W-:Y:S05]  /*13800*/  BSYNC B0 ;  /* 0x0000000000007941 */ /* 0x000fea0003800000 */
.L_x_14555:
[----:B------:R-:W0:Y:S01]  /*13810*/  F2I.S64.TRUNC R4, R4 ;  /* 0x0000000400047311 */ /* 0x000e22000020d900 */
[----:B------:R-:W-:Y:S05]  /*13820*/  BRA `(.L_x_14540) ;  /* 0x00000004000c7947 */ /* 0x000fea0003800000 */
.L_x_14553:
        /* <DEDUP_REMOVED lines=21> */
.L_x_14562:
[----:B------:R-:W-:Y:S05]  /*13980*/  BSYNC B1 ;  /* 0x0000000000017941 */ /* 0x000fea0003800000 */
.L_x_14561:
[----:B------:R-:W-:Y:S01]  /*13990*/  IMAD.SHL.U32 R2, R2, 0x200000, RZ ;  /* 0x0020000002027824 */ /* 0x000fe200078e00ff */
[----:B------:R-:W-:-:S04]  /*139a0*/  LEA R3, R0, 0x37800000, 0x17 ;  /* 0x3780000000037811 */ /* 0x000fc800078eb8ff */
[----:B------:R-:W-:-:S07]  /*139b0*/  LOP3.LUT R4, R3, R2, R4, 0xfe, !PT ;  /* 0x0000000203047212 */ /* 0x000fce00078efe04 */
.L_x_14560:
[----:B------:R-:W-:Y:S05]  /*139c0*/  BSYNC B0 ;  /* 0x0000000000007941 */ /* 0x000fea0003800000 */
.L_x_14559:
[----:B------:R-:W0:Y:S01]  /*139d0*/  F2I.S64.TRUNC R4, R4 ;  /* 0x0000000400047311 */ /* 0x000e22000020d900 */
[----:B------:R-:W-:Y:S05]  /*139e0*/  BRA `(.L_x_14540) ;  /* 0x00000000009c7947 */ /* 0x000fea0003800000 */
.L_x_14552:
        /* <DEDUP_REMOVED lines=14> */
.L_x_14566:
[----:B------:R-:W-:Y:S05]  /*13ad0*/  BSYNC B0 ;  /* 0x0000000000007941 */ /* 0x000fea0003800000 */
.L_x_14565:
[----:B------:R-:W0:Y:S01]  /*13ae0*/  F2I.S64.TRUNC R4, R4 ;  /* 0x0000000400047311 */ /* 0x000e22000020d900 */
[----:B------:R-:W-:Y:S05]  /*13af0*/  BRA `(.L_x_14540) ;  /* 0x0000000000587947 */ /* 0x000fea0003800000 */
.L_x_14539:
        /* <DEDUP_REMOVED lines=16> */
.L_x_14567:
[----:B------:R-:W-:Y:S01]  /*13c00*/  CS2R R4, SRZ ;  /* 0x0000000000047805 */ /* 0x000fe2000001ff00 */
[----:B------:R-:W-:Y:S06]  /*13c10*/  BRA `(.L_x_14540) ;  /* 0x0000000000107947 */ /* 0x000fec0003800000 */
.L_x_14564:
[----:B------:R0:W5:Y:S01]  /*13c20*/  LDG.E.64 R4, desc[UR36][R24.64] ;  /* 0x0000002418047981 */ /* 0x000162000c1e1b00 */
[----:B------:R-:W-:Y:S05]  /*13c30*/  BRA `(.L_x_14540) ;  /* 0x0000000000087947 */ /* 0x000fea0003800000 */
.L_x_14563:
[----:B------:R0:W5:Y:S01]  /*13c40*/  LDG.E R4, desc[UR36][R24.64] ;  /* 0x0000002418047981 */ /* 0x000162000c1e1900 */
[----:B------:R-:W-:-:S07]  /*13c50*/  IMAD.MOV.U32 R5, RZ, RZ, RZ ;  /* 0x000000ffff057224 */ /* 0x000fce00078e00ff */
.L_x_14540:
[----:B------:R-:W1:Y:S01]  /*13c60*/  LDC.U8 R6, c[0x0][0x510] ;  /* 0x00014400ff067b82 */ /* 0x000e620000000000 */
[-C--:B0-23-5:R-:W-:Y:S01]  /*13c70*/  IMAD R7, R5, R18.reuse, RZ ;  /* 0x0000001205077224 */ /* 0x0adfe200078e02ff */
[----:B------:R-:W-:Y:S01]  /*13c80*/  ULDC.64 UR4, c[0x0][0x4f8] ;  /* 0x00013e0000047ab9 */ /* 0x000fe20000000a00 */
[----:B------:R-:W-:-:S04]  /*13c90*/  IMAD.WIDE.U32 R2, R4, R18, RZ ;  /* 0x0000001204027225 */ /* 0x000fc800078e00ff */
[----:B-1--4-:R-:W-:Y:S02]  /*13ca0*/  IMAD R5, R23, UR4, RZ ;  /* 0x0000000417057c24 */ /* 0x012fe4000f8e02ff */
        /* <DEDUP_REMOVED lines=25> */
.L_x_14571:
[----:B------:R-:W-:Y:S01]  /*13e40*/  STG.E.U8 desc[UR36][R16.64], R2 ;  /* 0x0000000210007986 */ /* 0x000fe2000c101124 */
[----:B------:R-:W-:Y:S05]  /*13e50*/  EXIT ;  /* 0x000000000000794d */ /* 0x000fea0003800000 */
.L_x_14570:
        /* <DEDUP_REMOVED lines=8> */
.L_x_14574:
[----:B------:R-:W-:Y:S01]  /*13ee0*/  STG.E desc[UR36][R16.64], R2 ;  /* 0x0000000210007986 */ /* 0x000fe2000c101924 */
[----:B------:R-:W-:Y:S05]  /*13ef0*/  EXIT ;  /* 0x000000000000794d */ /* 0x000fea0003800000 */
.L_x_14573:
[----:B------:R-:W-:Y:S01]  /*13f00*/  STG.E.U16 desc[UR36][R16.64], R2 ;  /* 0x0000000210007986 */ /* 0x000fe2000c101524 */
[----:B------:R-:W-:Y:S05]  /*13f10*/  EXIT ;  /* 0x000000000000794d */ /* 0x000fea0003800000 */
.L_x_14569:
[----:B------:R-:W-:-:S13]  /*13f20*/  ISETP.GT.AND P0, PT, R0, 0x6, PT ;  /* 0x000000060000780c */ /* 0x000fda0003f04270 */
[----:B------:R-:W-:Y:S05]  /*13f30*/  @P0 BRA `(.L_x_14575) ;  /* 0x00000000002c0947 */ /* 0x000fea0003800000 */
[----:B------:R-:W-:-:S13]  /*13f40*/  ISETP.NE.AND P0, PT, R0, 0x5, PT ;  /* 0x000000050000780c */ /* 0x000fda0003f05270 */
[----:B------:R-:W-:Y:S05]  /*13f50*/  @!P0 BRA `(.L_x_14576) ;  /* 0x0000000000148947 */ /* 0x000fea0003800000 */
[----:B------:R-:W-:-:S13]  /*13f60*/  ISETP.NE.AND P0, PT, R0, 0x6, PT ;  /* 0x000000060000780c */ /* 0x000fda0003f05270 */
[----:B------:R-:W-:Y:S05]  /*13f70*/  @P0 BRA `(.L_x_14572) ;  /* 0x0000000800b40947 */ /* 0x000fea0003800000 */
[----:B------:R-:W0:Y:S02]  /*13f80*/  I2F.S64 R5, R4 ;  /* 0x0000000400057312 */ /* 0x000e240000301400 */
[----:B0-----:R-:W-:Y:S01]  /*13f90*/  STG.E desc[UR36][R16.64], R5 ;  /* 0x0000000510007986 */ /* 0x001fe2000c101924 */
[----:B------:R-:W-:Y:S05]  /*13fa0*/  EXIT ;  /* 0x000000000000794d */ /* 0x000fea0003800000 */
.L_x_14576:
[----:B------:R-:W0:Y:S02]  /*13fb0*/  I2F.S64 R0, R4 ;  /* 0x0000000400007312 */ /* 0x000e240000301400 */
[----:B0-----:R-:W-:-:S05]  /*13fc0*/  F2FP.F16.F32.PACK_AB R0, RZ, R0 ;  /* 0x00000000ff00723e */ /* 0x001fca00000000ff */
[----:B------:R-:W-:Y:S01]  /*13fd0*/  STG.E.U16 desc[UR36][R16.64], R0 ;  /* 0x0000000010007986 */ /* 0x000fe2000c101524 */
[----:B------:R-:W-:Y:S05]  /*13fe0*/  EXIT ;  /* 0x000000000000794d */ /* 0x000fea0003800000 */
.L_x_14575:
        /* <DEDUP_REMOVED lines=8> */
[----:B0-----:R-:W-:Y:S01]  /*14070*/  STG.E.64 desc[UR36][R16.64], R2 ;  /* 0x0000000210007986 */ /* 0x001fe2000c101b24 */
[----:B------:R-:W-:Y:S05]  /*14080*/  EXIT ;  /* 0x000000000000794d */ /* 0x000fea0003800000 */
.L_x_14578:
[----:B------:R-:W0:Y:S02]  /*14090*/  I2F.S64 R4, R4 ;  /* 0x0000000400047312 */ /* 0x000e240000301400 */
[----:B0-----:R-:W-:-:S04]  /*140a0*/  F2FP.F16.F32.PACK_AB R3, RZ, R4 ;  /* 0x00000004ff03723e */ /* 0x001fc800000000ff */
[----:B------:R-:W-:-:S05]  /*140b0*/  PRMT R3, R3, 0x5410, RZ ;  /* 0x0000541003037816 */ /* 0x000fca00000000ff */
[----:B------:R-:W-:Y:S01]  /*140c0*/  STG.E desc[UR36][R16.64], R3 ;  /* 0x0000000310007986 */ /* 0x000fe2000c101924 */
[----:B------:R-:W-:Y:S05]  /*140d0*/  EXIT ;  /* 0x000000000000794d */ /* 0x000fea0003800000 */
.L_x_14577:
[----:B------:R-:W0:Y:S02]  /*140e0*/  I2F.F64.S64 R2, R4 ;  /* 0x0000000400027312 */ /* 0x000e240000301c00 */
[----:B0-----:R-:W-:Y:S01]  /*140f0*/  STG.E.64 desc[UR36][R16.64], R2 ;  /* 0x0000000210007986 */ /* 0x001fe2000c101b24 */
[----:B------:R-:W-:Y:S05]  /*14100*/  EXIT ;  /* 0x000000000000794d */ /* 0x000fea0003800000 */
.L_x_14568:
        /* <DEDUP_REMOVED lines=11> */
[----:B------:R-:W-:Y:S01]  /*141c0*/  STG.E.U8 desc[UR36][R16.64], R3 ;  /* 0x0000000310007986 */ /* 0x000fe2000c101124 */
[----:B------:R-:W-:Y:S05]  /*141d0*/  EXIT ;  /* 0x000000000000794d */ /* 0x000fea0003800000 */
.L_x_14581:
[----:B------:R-:W0:Y:S01]  /*141e0*/  I2F.F64.S64 R4, R4 ;  /* 0x0000000400047312 */ /* 0x000e220000301c00 */
[----:B------:R-:W-:-:S05]  /*141f0*/  CS2R R6, SRZ ;  /* 0x0000000000067805 */ /* 0x000fca000001ff00 */
[----:B0-----:R-:W-:Y:S01]  /*14200*/  STG.E.128 desc[UR36][R16.64], R4 ;  /* 0x0000000410007986 */ /* 0x001fe2000c101d24 */
[----:B------:R-:W-:Y:S05]  /*14210*/  EXIT ;  /* 0x000000000000794d */ /* 0x000fea0003800000 */
.L_x_14580:
        /* <DEDUP_REMOVED lines=21> */
.L_x_14585:
[----:B------:R-:W-:Y:S05]  /*14370*/  BSYNC B0 ;  /* 0x0000000000007941 */ /* 0x000fea0003800000 */
.L_x_14584:
[----:B------:R-:W-:-:S05]  /*14380*/  LOP3.LUT R3, R0, R3, RZ, 0xfc, !PT ;  /* 0x0000000300037212 */ /* 0x000fca00078efcff */
[----:B------:R-:W-:Y:S01]  /*14390*/  STG.E.U8 desc[UR36][R16.64], R3 ;  /* 0x0000000310007986 */ /* 0x000fe2000c101124 */
[----:B------:R-:W-:Y:S05]  /*143a0*/  EXIT ;  /* 0x000000000000794d */ /* 0x000fea0003800000 */
.L_x_14583:
        /* <DEDUP_REMOVED lines=13> */
.L_x_14587:
[----:B------:R-:W-:Y:S01]  /*14480*/  IMAD.MOV.U32 R0, RZ, RZ, 0x7f ;  /* 0x0000007fff007424 */ /* 0x000fe200078e00ff */
[----:B------:R-:W-:-:S04]  /*14490*/  ISETP.GT.U32.AND P0, PT, R2, 0x7f800000, PT ;  /* 0x7f8000000200780c */ /* 0x000fc80003f04070 */
[----:B------:R-:W-:-:S09]  /*144a0*/  SEL R0, R0, 0x7c, P0 ;  /* 0x0000007c00007807 */ /* 0x000fd20000000000 */
.L_x_14588:
[----:B------:R-:W-:Y:S05]  /*144b0*/  BSYNC B0 ;  /* 0x0000000000007941 */ /* 0x000fea0003800000 */
.L_x_14586:
[----:B------:R-:W-:-:S04]  /*144c0*/  LOP3.LUT R2, R5, 0x80000000, RZ, 0xc0, !PT ;  /* 0x8000000005027812 */ /* 0x000fc800078ec0ff */
[----:B------:R-:W-:-:S04]  /*144d0*/  SHF.R.U32.HI R3, RZ, 0x18, R2 ;  /* 0x00000018ff037819 */ /* 0x000fc80000011602 */
[----:B------:R-:W-:-:S05]  /*144e0*/  LOP3.LUT R3, R0, R3, RZ, 0xfc, !PT ;  /* 0x0000000300037212 */ /* 0x000fca00078efcff */
[----:B------:R-:W-:Y:S01]  /*144f0*/  STG.E.U8 desc[UR36][R16.64], R3 ;  /* 0x0000000310007986 */ /* 0x000fe2000c101124 */
[----:B------:R-:W-:Y:S05]  /*14500*/  EXIT ;  /* 0x000000000000794d */ /* 0x000fea0003800000 */
.L_x_14582:
[----:B------:R-:W0:Y:S02]  /*14510*/  I2F.S64 R0, R4 ;  /* 0x0000000400007312 */ /* 0x000e240000301400 */
[----:B0-----:R-:W-:-:S05]  /*14520*/  F2FP.BF16.F32.PACK_AB R0, RZ, R0 ;  /* 0x00000000ff00723e */ /* 0x001fca00000010ff */
[----:B------:R-:W-:Y:S01]  /*14530*/  STG.E.U16 desc[UR36][R16.64], R0 ;  /* 0x0000000010007986 */ /* 0x000fe2000c101524 */
[----:B------:R-:W-:Y:S05]  /*14540*/  EXIT ;  /* 0x000000000000794d */ /* 0x000fea0003800000 */
.L_x_14579:
        /* <DEDUP_REMOVED lines=10> */
.L_x_14591:
        /* <DEDUP_REMOVED lines=17> */
.L_x_14594:
[----:B------:R-:W-:-:S04]  /*14700*/  LOP3.LUT R2, R5, 0x80000000, RZ, 0xc0, !PT ;  /* 0x8000000005027812 */ /* 0x000fc800078ec0ff */
[----:B------:R-:W-:-:S04]  /*14710*/  SHF.R.U32.HI R3, RZ, 0x18, R2 ;  /* 0x00000018ff037819 */ /* 0x000fc80000011602 */
[----:B------:R-:W-:-:S04]  /*14720*/  LOP3.LUT R0, R0, R3, RZ, 0xfc, !PT ;  /* 0x0000000300007212 */ /* 0x000fc800078efcff */
[----:B------:R-:W-:-:S07]  /*14730*/  PRMT R8, R0, 0x7610, R8 ;  /* 0x0000761000087816 */ /* 0x000fce0000000008 */
.L_x_14593:
[----:B------:R-:W-:Y:S05]  /*14740*/  BSYNC B0 ;  /* 0x0000000000007941 */ /* 0x000fea0003800000 */
.L_x_14592:
[----:B------:R-:W-:Y:S01]  /*14750*/  STG.E.U8 desc[UR36][R16.64], R8 ;  /* 0x0000000810007986 */ /* 0x000fe2000c101124 */
[----:B------:R-:W-:Y:S05]  /*14760*/  EXIT ;  /* 0x000000000000794d */ /* 0x000fea0003800000 */
.L_x_14590:
        /* <DEDUP_REMOVED lines=17> */
.L_x_14597:
[----:B------:R-:W-:-:S04]  /*14880*/  LOP3.LUT R2, R5, 0x80000000, RZ, 0xc0, !PT ;  /* 0x8000000005027812 */ /* 0x000fc800078ec0ff */
[----:B------:R-:W-:-:S04]  /*14890*/  SHF.R.U32.HI R3, RZ, 0x18, R2 ;  /* 0x00000018ff037819 */ /* 0x000fc80000011602 */
[----:B------:R-:W-:-:S04]  /*148a0*/  LOP3.LUT R0, R0, R3, RZ, 0xfc, !PT ;  /* 0x0000000300007212 */ /* 0x000fc800078efcff */
[----:B------:R-:W-:-:S07]  /*148b0*/  PRMT R8, R0, 0x7610, R8 ;  /* 0x0000761000087816 */ /* 0x000fce0000000008 */
.L_x_14596:
[----:B------:R-:W-:Y:S05]  /*148c0*/  BSYNC B0 ;  /* 0x0000000000007941 */ /* 0x000fea0003800000 */
.L_x_14595:
[----:B------:R-:W-:Y:S01]  /*148d0*/  STG.E.U8 desc[UR36][R16.64], R8 ;  /* 0x0000000810007986 */ /* 0x000fe2000c101124 */
[----:B------:R-:W-:Y:S05]  /*148e0*/  EXIT ;  /* 0x000000000000794d */ /* 0x000fea0003800000 */
.L_x_14589:
        /* <DEDUP_REMOVED lines=22> */
.L_x_14572:
        /* <DEDUP_REMOVED lines=16> */
.L_x_14600:
[----:B------:R-:W-:Y:S05]  /*14b50*/  EXIT ;  /* 0x000000000000794d */ /* 0x000fea0003800000 */
.L_x_14599:
[----:B------:R-:W-:Y:S01]  /*14b60*/  STG.E.64 desc[UR36][R16.64], R4 ;  /* 0x0000000410007986 */ /* 0x000fe2000c101b24 */
[----:B------:R-:W-:Y:S05]  /*14b70*/  EXIT ;  /* 0x000000000000794d */ /* 0x000fea0003800000 */
.L_x_14598:
[----:B------:R-:W-:Y:S01]  /*14b80*/  STG.E desc[UR36][R16.64], R2 ;  /* 0x0000000210007986 */ /* 0x000fe2000c101924 */
[----:B------:R-:W-:Y:S05]  /*14b90*/  EXIT ;  /* 0x000000000000794d */ /* 0x000fea0003800000 */
.L_x_14601:
        /* <DEDUP_REMOVED lines=14> */
.L_x_24182:


//--------------------- .text._ZN2at6native27unrolled_elementwise_kernelIZZZNS0_54_GLOBAL__N__d8c5977b_16_LinearAlgebra_cu_7dd49032_297216addr_kernel_cudaERNS_14TensorIteratorERKN3c106ScalarES8_ENKUlvE_clEvENKUlvE2_clEvEUllllE0_St5arrayIPcLm4EELi4E23TrivialOffsetCalculatorILi3EjESF_ILi1EjENS0_6memory12LoadWithCastILi3EEENSI_13StoreWithCastILi1EEEEEviT_T0_T2_T3_T4_T5_ --------------------------
	.section	.text._ZN2at6native27unrolled_elementwise_kernelIZZZNS0_54_GLOBAL__N__d8c5977b_16_LinearAlgebra_cu_7dd49032_297216addr_kernel_cudaERNS_14TensorIteratorERKN3c106ScalarES8_ENKUlvE_clEvENKUlvE2_clEvEUllllE0_St5arrayIPcLm4EELi4E23TrivialOffsetCalculatorILi3EjESF_ILi1EjENS0_6memory12LoadWithCastILi3EEENSI_13StoreWithCastILi1EEEEEviT_T0_T2_T3_T4_T5_,"ax",@progbits
	.align	128
        .global         _ZN2at6native27unrolled_elementwise_kernelIZZZNS0_54_GLOBAL__N__d8c5977b_16_LinearAlgebra_cu_7dd49032_297216addr_kernel_cudaERNS_14TensorIteratorERKN3c106ScalarES8_ENKUlvE_clEvENKUlvE2_clEvEUllllE0_St5arrayIPcLm4EELi4E23TrivialOffsetCalculatorILi3EjESF_ILi1EjENS0_6memory12LoadWithCastILi3EEENSI_13StoreWithCastILi1EEEEEviT_T0_T2_T3_T4_T5_
        .type           _ZN2at6native27unrolled_elementwise_kernelIZZZNS0_54_GLOBAL__N__d8c5977b_16_LinearAlgebra_cu_7dd49032_297216addr_kernel_cudaERNS_14TensorIteratorERKN3c106ScalarES8_ENKUlvE_clEvENKUlvE2_clEvEUllllE0_St5arrayIPcLm4EELi4E23TrivialOffsetCalculatorILi3EjESF_ILi1EjENS0_6memory12LoadWithCastILi3EEENSI_13StoreWithCastILi1EEEEEviT_T0_T2_T3_T4_T5_,@function
        .size           _ZN2at6native27unrolled_elementwise_kernelIZZZNS0_54_GLOBAL__N__d8c5977b_16_LinearAlgebra_cu_7dd49032_297216addr_kernel_cudaERNS_14TensorIteratorERKN3c106ScalarES8_ENKUlvE_clEvENKUlvE2_clEvEUllllE0_St5arrayIPcLm4EELi4E23TrivialOffsetCalculatorILi3EjESF_ILi1EjENS0_6memory12LoadWithCastILi3EEENSI_13StoreWithCastILi1EEEEEviT_T0_T2_T3_T4_T5_,(.L_x_24183 - _ZN2at6native27unrolled_elementwise_kernelIZZZNS0_54_GLOBAL__N__d8c5977b_16_LinearAlgebra_cu_7dd49032_297216addr_kernel_cudaERNS_14TensorIteratorERKN3c106ScalarES8_ENKUlvE_clEvENKUlvE2_clEvEUllllE0_St5arrayIPcLm4EELi4E23TrivialOffsetCalculatorILi3EjESF_ILi1EjENS0_6memory12LoadWithCastILi3EEENSI_13StoreWithCastILi1EEEEEviT_T0_T2_T3_T4_T5_)
        .other          _ZN2at6native27unrolled_elementwise_kernelIZZZNS0_54_GLOBAL__N__d8c5977b_16_LinearAlgebra_cu_7dd49032_297216addr_kernel_cudaERNS_14TensorIteratorERKN3c106ScalarES8_ENKUlvE_clEvENKUlvE2_clEvEUllllE0_St5arrayIPcLm4EELi4E23TrivialOffsetCalculatorILi3EjESF_ILi1EjENS0_6memory12LoadWithCastILi3EEENSI_13StoreWithCastILi1EEEEEviT_T0_T2_T3_T4_T5_,@"STO_CUDA_ENTRY STV_DEFAULT"
_ZN2at6native27unrolled_elementwise_kernelIZZZNS0_54_GLOBAL__N__d8c5977b_16_LinearAlgebra_cu_7dd49032_297216addr_kernel_cudaERNS_14TensorIteratorERKN3c106ScalarES8_ENKUlvE_clEvENKUlvE2_clEvEUllllE0_St5arrayIPcLm4EELi4E23TrivialOffsetCalculatorILi3EjESF_ILi1EjENS0_6memory12LoadWithCastILi3EEENSI_13StoreWithCastILi1EEEEEviT_T0_T2_T3_T4_T5_:
.text._ZN2at6native27unrolled_elementwise_kernelIZZZNS0_54_GLOBAL__N__d8c5977b_16_LinearAlgebra_cu_7dd49032_297216addr_kernel_cudaERNS_14TensorIteratorERKN3c106ScalarES8_ENKUlvE_clEvENKUlvE2_clEvEUllllE0_St5arrayIPcLm4EELi4E23TrivialOffsetCalculatorILi3EjESF_ILi1EjENS0_6memory12LoadWithCastILi3EEENSI_13StoreWithCastILi1EEEEEviT_T0_T2_T3_T4_T5_:
        /* <DEDUP_REMOVED lines=36> */
.L_x_14607:
[----:B------:R2:W5:Y:S01]  /*0240*/  LDG.E.U8 R30, desc[UR36][R2.64] ;  /* 0x00000024021e7981 */ /* 0x000562000c1e1100 */
[----:B------:R-:W-:Y:S01]  /*0250*/  IMAD.MOV.U32 R31, RZ, RZ, RZ ;  /* 0x000000ffff1f7224 */ /* 0x000fe200078e00ff */
[----:B------:R-:W-:Y:S06]  /*0260*/  BRA `(.L_x_14609) ;  /* 0x0000000c00487947 */ /* 0x000fec0003800000 */
.L_x_14606:
        /* <DEDUP_REMOVED lines=8> */
.L_x_14611:
[----:B------:R-:W2:Y:S02]  /*02f0*/  LDG.E R30, desc[UR36][R2.64] ;  /* 0x00000024021e7981 */ /* 0x000ea4000c1e1900 */
[----:B--2---:R-:W-:Y:S01]  /*0300*/  SHF.R.S32.HI R31, RZ, 0x1f, R30 ;  /* 0x0000001fff1f7819 */ /* 0x004fe2000001141e */
[----:B------:R-:W-:Y:S06]  /*0310*/  BRA `(.L_x_14609) ;  /* 0x0000000c001c7947 */ /* 0x000fec0003800000 */
.L_x_14610:
[----:B------:R-:W2:Y:S02]  /*0320*/  LDG.E.S16 R30, desc[UR36][R2.64] ;  /* 0x00000024021e7981 */ /* 0x000ea4000c1e1700 */
[----:B--2---:R-:W-:Y:S01]  /*0330*/  SHF.R.S32.HI R31, RZ, 0x1f, R30 ;  /* 0x0000001fff1f7819 */ /* 0x004fe2000001141e */
[----:B------:R-:W-:Y:S06]  /*0340*/  BRA `(.L_x_14609) ;  /* 0x0000000c00107947 */ /* 0x000fec0003800000 */
.L_x_14605:
[----:B------:R-:W-:-:S13]  /*0350*/  ISETP.GT.AND P0, PT, R0, 0x6, PT ;  /* 0x000000060000780c */ /* 0x000fda0003f04270 */
[----:B------:R-:W-:Y:S05]  /*0360*/  @P0 BRA `(.L_x_14612) ;  /* 0x00000000002c0947 */ /* 0x000fea0003800000 */
[----:B------:R-:W-:-:S13]  /*0370*/  ISETP.NE.AND P0, PT, R0, 0x5, PT ;  /* 0x000000050000780c */ /* 0x000fda0003f05270 */
[----:B------:R-:W-:Y:S05]  /*0380*/  @!P0 BRA `(.L_x_14613) ;  /* 0x0000000000148947 */ /* 0x000fea0003800000 */
[----:B------:R-:W-:-:S13]  /*0390*/  ISETP.NE.AND P0, PT, R0, 0x6, PT ;  /* 0x000000060000780c */ /* 0x000fda0003f05270 */
[----:B------:R-:W-:Y:S05]  /*03a0*/  @P0 BRA `(.L_x_14608) ;  /* 0x0000000800a00947 */ /* 0x000fea0003800000 */
[----:B------:R-:W2:Y:S02]  /*03b0*/  LDG.E R2, desc[UR36][R2.64] ;  /* 0x0000002402027981 */ /* 0x000ea4000c1e1900 */
[----:B--2---:R1:W2:Y:S01]  /*03c0*/  F2I.S64.TRUNC R30, R2 ;  /* 0x00000002001e7311 */ /* 0x0042a2000020d900 */
[----:B------:R-:W-:Y:S05]  /*03d0*/  BRA `(.L_x_14609) ;  /* 0x0000000800ec7947 */ /* 0x000fea0003800000 */
.L_x_14613:
[----:B------:R-:W2:Y:S02]  /*03e0*/  LDG.E.U16 R2, desc[UR36][R2.64] ;  /* 0x0000002402027981 */ /* 0x000ea4000c1e1500 */
[----:B--2---:R-:W-:-:S06]  /*03f0*/  HADD2.F32 R30, -RZ, R2.H0_H0 ;  /* 0x20000002ff1e7230 */ /* 0x004fcc0000004100 */
[----:B------:R-:W1:Y:S01]  /*0400*/  F2I.S64.TRUNC R30, R30 ;  /* 0x0000001e001e7311 */ /* 0x000e62000020d900 */
[----:B------:R-:W-:Y:S05]  /*0410*/  BRA `(.L_x_14609) ;  /* 0x0000000800dc7947 */ /* 0x000fea0003800000 */
.L_x_14612:
[----:B------:R-:W-:-:S13]  /*0420*/  ISETP.NE.AND P0, PT, R0, 0x7, PT ;  /* 0x000000070000780c */ /* 0x000fda0003f05270 */
[----:B------:R-:W-:Y:S05]  /*0430*/  @!P0 BRA `(.L_x_14614) ;  /* 0x00000000002c8947 */ /* 0x000fea0003800000 */
[----:B------:R-:W-:-:S13]  /*0440*/  ISETP.NE.AND P0, PT, R0, 0x8, PT ;  /* 0x000000080000780c */ /* 0x000fda0003f05270 */
[----:B------:R-:W-:Y:S05]  /*0450*/  @!P0 BRA `(.L_x_14615) ;  /* 0x0000000000148947 */ /* 0x000fea0003800000 */
[----:B------:R-:W-:-:S13]  /*0460*/  ISETP.NE.AND P0, PT, R0, 0x9, PT ;  /* 0x000000090000780c */ /* 0x000fda0003f05270 */
[----:B------:R-:W-:Y:S05]  /*0470*/  @P0 BRA `(.L_x_14608) ;  /* 0x00000008006c0947 */ /* 0x000fea0003800000 */
[----:B------:R-:W2:Y:S02]  /*0480*/  LDG.E R2, desc[UR36][R2.64] ;  /* 0x0000002402027981 */ /* 0x000ea4000c1e1900 */
[----:B--2---:R1:W2:Y:S01]  /*0490*/  F2I.S64.TRUNC R30, R2 ;  /* 0x00000002001e7311 */ /* 0x0042a2000020d900 */
[----:B------:R-:W-:Y:S05]  /*04a0*/  BRA `(.L_x_14609) ;  /* 0x0000000800b87947 */ /* 0x000fea0003800000 */
.L_x_14615:
[----:B------:R-:W2:Y:S02]  /*04b0*/  LDG.E.U16 R2, desc[UR36][R2.64] ;  /* 0x0000002402027981 */ /* 0x000ea4000c1e1500 */
[----:B--2---:R-:W-:-:S06]  /*04c0*/  HADD2.F32 R30, -RZ, R2.H0_H0 ;  /* 0x20000002ff1e7230 */ /* 0x004fcc0000004100 */
[----:B------:R-:W1:Y:S01]  /*04d0*/  F2I.S64.TRUNC R30, R30 ;  /* 0x0000001e001e7311 */ /* 0x000e62000020d900 */
[----:B------:R-:W-:Y:S05]  /*04e0*/  BRA `(.L_x_14609) ;  /* 0x0000000800a87947 */ /* 0x000fea0003800000 */
.L_x_14614:
[----:B------:R-:W2:Y:S02]  /*04f0*/  LDG.E.64 R2, desc[UR36][R2.64] ;  /* 0x0000002402027981 */ /* 0x000ea4000c1e1b00 */
[----:B--2---:R3:W1:Y:S01]  /*0500*/  F2I.S64.F64.TRUNC R30, R2 ;  /* 0x00000002001e7311 */ /* 0x004662000030d900 */
[----:B------:R-:W-:Y:S05]  /*0510*/  BRA `(.L_x_14609) ;  /* 0x00000008009c7947 */ /* 0x000fea0003800000 */
.L_x_14604:
        /* <DEDUP_REMOVED lines=13> */
.L_x_14618:
[----:B------:R-:W2:Y:S02]  /*05f0*/  LDG.E.64 R2, desc[UR36][R2.64] ;  /* 0x0000002402027981 */ /* 0x000ea4000c1e1b00 */
[----:B--2---:R1:W2:Y:S01]  /*0600*/  F2I.S64.F64.TRUNC R30, R2 ;  /* 0x00000002001e7311 */ /* 0x0042a2000030d900 */
[----:B------:R-:W-:Y:S05]  /*0610*/  BRA `(.L_x_14609) ;  /* 0x00000008005c7947 */ /* 0x000fea0003800000 */
.L_x_14617:
        /* <DEDUP_REMOVED lines=25> */
[----:B------:R1:W2:Y:S01]  /*07b0*/  F2I.S64.TRUNC R30, R5 ;  /* 0x00000005001e7311 */ /* 0x0002a2000020d900 */
[----:B------:R-:W-:Y:S05]  /*07c0*/  BRA `(.L_x_14609) ;  /* 0x0000000400f07947 */ /* 0x000fea0003800000 */
.L_x_14620:
        /* <DEDUP_REMOVED lines=14> */
.L_x_14619:
[----:B------:R-:W2:Y:S02]  /*08b0*/  LDG.E.U16 R30, desc[UR36][R2.64] ;  /* 0x00000024021e7981 */ /* 0x000ea4000c1e1500 */
[----:B--2---:R-:W-:-:S06]  /*08c0*/  IMAD.U32 R30, R30, 0x10000, RZ ;  /* 0x000100001e1e7824 */ /* 0x004fcc00078e00ff */
[----:B------:R-:W1:Y:S01]  /*08d0*/  F2I.S64.TRUNC R30, R30 ;  /* 0x0000001e001e7311 */ /* 0x000e62000020d900 */
[----:B------:R-:W-:Y:S05]  /*08e0*/  BRA `(.L_x_14609) ;  /* 0x0000000400a87947 */ /* 0x000fea0003800000 */
.L_x_14616:
        /* <DEDUP_REMOVED lines=11> */
.L_x_14623:
        /* <DEDUP_REMOVED lines=21> */
.L_x_14627:
[----:B------:R-:W-:Y:S05]  /*0af0*/  BSYNC B1 ;  /* 0x0000000000017941 */ /* 0x000fea0003800000 */
.L_x_14626:
[----:B------:R-:W-:Y:S01]  /*0b00*/  IMAD.SHL.U32 R2, R2, 0x100000, RZ ;  /* 0x0010000002027824 */ /* 0x000fe200078e00ff */
[----:B------:R-:W-:-:S04]  /*0b10*/  LEA R3, R0, 0x3b800000, 0x17 ;  /* 0x3b80000000037811 */ /* 0x000fc800078eb8ff */
[----:B------:R-:W-:-:S07]  /*0b20*/  LOP3.LUT R30, R3, R2, R30, 0xfe, !PT ;  /* 0x00000002031e7212 */ /* 0x000fce00078efe1e */
.L_x_14625:
[----:B------:R-:W-:Y:S05]  /*0b30*/  BSYNC B0 ;  /* 0x0000000000007941 */ /* 0x000fea0003800000 */
.L_x_14624:
[----:B------:R-:W1:Y:S01]  /*0b40*/  F2I.S64.TRUNC R30, R30 ;  /* 0x0000001e001e7311 */ /* 0x000e62000020d900 */
[----:B------:R-:W-:Y:S05]  /*0b50*/  BRA `(.L_x_14609) ;  /* 0x00000004000c7947 */ /* 0x000fea0003800000 */
.L_x_14622:
        /* <DEDUP_REMOVED lines=21> */
.L_x_14631:
[----:B------:R-:W-:Y:S05]  /*0cb0*/  BSYNC B1 ;  /* 0x0000000000017941 */ /* 0x000fea0003800000 */
.L_x_14630:
[----:B------:R-:W-:Y:S01]  /*0cc0*/  IMAD.SHL.U32 R2, R2, 0x200000, RZ ;  /* 0x0020000002027824 */ /* 0x000fe200078e00ff */
[----:B------:R-:W-:-:S04]  /*0cd0*/  LEA R3, R0, 0x37800000, 0x17 ;  /* 0x3780000000037811 */ /* 0x000fc800078eb8ff */
[----:B------:R-:W-:-:S07]  /*0ce0*/  LOP3.LUT R30, R3, R2, R30, 0xfe, !PT ;  /* 0x00000002031e7212 */ /* 0x000fce00078efe1e */
.L_x_14629:
[----:B------:R-:W-:Y:S05]  /*0cf0*/  BSYNC B0 ;  /* 0x0000000000007941 */ /* 0x000fea0003800000 */
.L_x_14628:
[----:B------:R-:W1:Y:S01]  /*0d00*/  F2I.S64.TRUNC R30, R30 ;  /* 0x0000001e001e7311 */ /* 0x000e62000020d900 */
[----:B------:R-:W-:Y:S05]  /*0d10*/  BRA `(.L_x_14609) ;  /* 0x00000000009c7947 */ /* 0x000fea0003800000 */
.L_x_14621:
        /* <DEDUP_REMOVED lines=14> */
.L_x_14635:
[----:B------:R-:W-:Y:S05]  /*0e00*/  BSYNC B0 ;  /* 0x0000000000007941 */ /* 0x000fea0003800000 */
.L_x_14634:
[----:B------:R-:W1:Y:S01]  /*0e10*/  F2I.S64.TRUNC R30, R30 ;  /* 0x0000001e001e7311 */ /* 0x000e62000020d900 */
[----:B------:R-:W-:Y:S05]  /*0e20*/  BRA `(.L_x_14609) ;  /* 0x0000000000587947 */ /* 0x000fea0003800000 */
.L_x_14608:
        /* <DEDUP_REMOVED lines=16> */
.L_x_14636:
[----:B------:R-:W-:Y:S01]  /*0f30*/  CS2R R30, SRZ ;  /* 0x00000000001e7805 */ /* 0x000fe2000001ff00 */
[----:B------:R-:W-:Y:S06]  /*0f40*/  BRA `(.L_x_14609) ;  /* 0x0000000000107947 */ /* 0x000fec0003800000 */
.L_x_14633:
[----:B------:R1:W5:Y:S01]  /*0f50*/  LDG.E.64 R30, desc[UR36][R2.64] ;  /* 0x00000024021e7981 */ /* 0x000362000c1e1b00 */
[----:B------:R-:W-:Y:S05]  /*0f60*/  BRA `(.L_x_14609) ;  /* 0x0000000000087947 */ /* 0x000fea0003800000 */
.L_x_14632:
[----:B------:R1:W5:Y:S01]  /*0f70*/  LDG.E R30, desc[UR36][R2.64] ;  /* 0x00000024021e7981 */ /* 0x000362000c1e1900 */
[----:B------:R-:W-:-:S07]  /*0f80*/  IMAD.MOV.U32 R31, RZ, RZ, RZ ;  /* 0x000000ffff1f7224 */ /* 0x000fce00078e00ff */
.L_x_14609:
[----:B-123--:R-:W1:Y:S01]  /*0f90*/  LDC.64 R2, c[0x0][0x240] ;  /* 0x00009000ff027b82 */ /* 0x00ee620000000a00 */
        /* <DEDUP_REMOVED lines=18> */
.L_x_14640:
[----:B------:R1:W5:Y:S01]  /*10c0*/  LDG.E.U8 R28, desc[UR36][R2.64] ;  /* 0x00000024021c7981 */ /* 0x000362000c1e1100 */
[----:B------:R-:W-:Y:S01]  /*10d0*/  IMAD.MOV.U32 R29, RZ, RZ, RZ ;  /* 0x000000ffff1d7224 */ /* 0x000fe200078e00ff */
[----:B------:R-:W-:Y:S06]  /*10e0*/  BRA `(.L_x_14642) ;  /* 0x0000000c00487947 */ /* 0x000fec0003800000 */
.L_x_14639:
        /* <DEDUP_REMOVED lines=8> */
.L_x_14644:
[----:B------:R-:W2:Y:S02]  /*1170*/  LDG.E R28, desc[UR36][R2.64] ;  /* 0x00000024021c7981 */ /* 0x000ea4000c1e1900 */
[----:B--2---:R-:W-:Y:S01]  /*1180*/  SHF.R.S32.HI R29, RZ, 0x1f, R28 ;  /* 0x0000001fff1d7819 */ /* 0x004fe2000001141c */
[----:B------:R-:W-:Y:S06]  /*1190*/  BRA `(.L_x_14642) ;  /* 0x0000000c001c7947 */ /* 0x000fec0003800000 */
.L_x_14643:
[----:B------:R-:W2:Y:S02]  /*11a0*/  LDG.E.S16 R28, desc[UR36][R2.64] ;  /* 0x00000024021c7981 */ /* 0x000ea4000c1e1700 */
[----:B--2---:R-:W-:Y:S01]  /*11b0*/  SHF.R.S32.HI R29, RZ, 0x1f, R28 ;  /* 0x0000001fff1d7819 */ /* 0x004fe2000001141c */
[----:B------:R-:W-:Y:S06]  /*11c0*/  BRA `(.L_x_14642) ;  /* 0x0000000c00107947 */ /* 0x000fec0003800000 */
.L_x_14638:
        /* <DEDUP_REMOVED lines=9> */
.L_x_14646:
[----:B------:R-:W2:Y:S02]  /*1260*/  LDG.E.U16 R2, desc[UR36][R2.64] ;  /* 0x0000002402027981 */ /* 0x000ea4000c1e1500 */
[----:B--2---:R-:W-:-:S06]  /*1270*/  HADD2.F32 R28, -RZ, R2.H0_H0 ;  /* 0x20000002ff1c7230 */ /* 0x004fcc0000004100 */
[----:B------:R-:W1:Y:S01]  /*1280*/  F2I.S64.TRUNC R28, R28 ;  /* 0x0000001c001c7311 */ /* 0x000e62000020d900 */
[----:B------:R-:W-:Y:S05]  /*1290*/  BRA `(.L_x_14642) ;  /* 0x0000000800dc7947 */ /* 0x000fea0003800000 */
.L_x_14645:
[----:B------:R-:W-:-:S13]  /*12a0*/  ISETP.NE.AND P0, PT, R0, 0x7, PT ;  /* 0x000000070000780c */ /* 0x000fda0003f05270 */
[----:B------:R-:W-:Y:S05]  /*12b0*/  @!P0 BRA `(.L_x_14647) ;  /* 0x00000000002c8947 */ /* 0x000fea0003800000 */
[----:B------:R-:W-:-:S13]  /*12c0*/  ISETP.NE.AND P0, PT, R0, 0x8, PT ;  /* 0x000000080000780c */ /* 0x000fda0003f05270 */
[----:B------:R-:W-:Y:S05]  /*12d0*/  @!P0 BRA `(.L_x_14648) ;  /* 0x0000000000148947 */ /* 0x000fea0003800000 */
[----:B------:R-:W-:-:S13]  /*12e0*/  ISETP.NE.AND P0, PT, R0, 0x9, PT ;  /* 0x000000090000780c */ /* 0x000fda0003f05270 */
[----:B------:R-:W-:Y:S05]  /*12f0*/  @P0 BRA `(.L_x_14641) ;  /* 0x00000008006c0947 */ /* 0x000fea0003800000 */
[----:B------:R-:W2:Y:S02]  /*1300*/  LDG.E R2, desc[UR36][R2.64] ;  /* 0x0000002402027981 */ /* 0x000ea4000c1e1900 */
[----:B--2---:R3:W4:Y:S01]  /*1310*/  F2I.S64.TRUNC R28, R2 ;  /* 0x00000002001c7311 */ /* 0x004722000020d900 */
[----:B------:R-:W-:Y:S05]  /*1320*/  BRA `(.L_x_14642) ;  /* 0x0000000800b87947 */ /* 0x000fea0003800000 */
.L_x_14648:
[----:B------:R-:W2:Y:S02]  /*1330*/  LDG.E.U16 R2, desc[UR36][R2.64] ;  /* 0x0000002402027981 */ /* 0x000ea4000c1e1500 */
[----:B--2---:R-:W-:-:S06]  /*1340*/  HADD2.F32 R28, -RZ, R2.H0_H0 ;  /* 0x20000002ff1c7230 */ /* 0x004fcc0000004100 */
[----:B------:R-:W1:Y:S01]  /*1350*/  F2I.S64.TRUNC R28, R28 ;  /* 0x0000001c001c7311 */ /* 0x000e62000020d900 */
[----:B------:R-:W-:Y:S05]  /*1360*/  BRA `(.L_x_14642) ;  /* 0x0000000800a87947 */ /* 0x000fea0003800000 */
.L_x_14647:
[----:B------:R-:W2:Y:S02]  /*1370*/  LDG.E.64 R2, desc[UR36][R2.64] ;  /* 0x0000002402027981 */ /* 0x000ea4000c1e1b00 */
[----:B--2---:R1:W2:Y:S01]  /*1380*/  F2I.S64.F64.TRUNC R28, R2 ;  /* 0x00000002001c7311 */ /* 0x0042a2000030d900 */
[----:B------:R-:W-:Y:S05]  /*1390*/  BRA `(.L_x_14642) ;  /* 0x00000008009c7947 */ /* 0x000fea0003800000 */
.L_x_14637:
        /* <DEDUP_REMOVED lines=13> */
.L_x_14651:
[----:B------:R-:W2:Y:S02]  /*1470*/  LDG.E.64 R2, desc[UR36][R2.64] ;  /* 0x0000002402027981 */ /* 0x000ea4000c1e1b00 */
[----:B--2---:R1:W2:Y:S01]  /*1480*/  F2I.S64.F64.TRUNC R28, R2 ;  /* 0x00000002001c7311 */ /* 0x0042a2000030d900 */
[----:B------:R-:W-:Y:S05]  /*1490*/  BRA `(.L_x_14642) ;  /* 0x00000008005c7947 */ /* 0x000fea0003800000 */
.L_x_14650:
        /* <DEDUP_REMOVED lines=27> */
.L_x_14653:
        /* <DEDUP_REMOVED lines=14> */
.L_x_14652:
[----:B------:R-:W2:Y:S02]  /*1730*/  LDG.E.U16 R28, desc[UR36][R2.64] ;  /* 0x00000024021c7981 */ /* 0x000ea4000c1e1500 */
[----:B--2---:R-:W-:-:S06]  /*1740*/  IMAD.U32 R28, R28, 0x10000, RZ ;  /* 0x000100001c1c7824 */ /* 0x004fcc00078e00ff */
[----:B------:R-:W1:Y:S01]  /*1750*/  F2I.S64.TRUNC R28, R28 ;  /* 0x0000001c001c7311 */ /* 0x000e62000020d900 */
[----:B------:R-:W-:Y:S05]  /*1760*/  BRA `(.L_x_14642) ;  /* 0x0000000400a87947 */ /* 0x000fea0003800000 */
.L_x_14649:
        /* <DEDUP_REMOVED lines=11> */
.L_x_14656:
        /* <DEDUP_REMOVED lines=21> */
.L_x_14660:
[----:B------:R-:W-:Y:S05]  /*1970*/  BSYNC B1 ;  /* 0x0000000000017941 */ /* 0x000fea0003800000 */
.L_x_14659:
[----:B------:R-:W-:Y:S01]  /*1980*/  IMAD.SHL.U32 R2, R2, 0x100000, RZ ;  /* 0x0010000002027824 */ /* 0x000fe200078e00ff */
[----:B------:R-:W-:-:S04]  /*1990*/  LEA R3, R0, 0x3b800000, 0x17 ;  /* 0x3b80000000037811 */ /* 0x000fc800078eb8ff */
[----:B------:R-:W-:-:S07]  /*19a0*/  LOP3.LUT R28, R3, R2, R28, 0xfe, !PT ;  /* 0x00000002031c7212 */ /* 0x000fce00078efe1c */
.L_x_14658:
[----:B------:R-:W-:Y:S05]  /*19b0*/  BSYNC B0 ;  /* 0x0000000000007941 */ /* 0x000fea0003800000 */
.L_x_14657:
[----:B------:R-:W1:Y:S01]  /*19c0*/  F2I.S64.TRUNC R28, R28 ;  /* 0x0000001c001c7311 */ /* 0x000e62000020d900 */
[----:B------:R-:W-:Y:S05]  /*19d0*/  BRA `(.L_x_14642) ;  /* 0x00000004000c7947 */ /* 0x000fea0003800000 */
.L_x_14655:
        /* <DEDUP_REMOVED lines=21> */
.L_x_14664:
[----:B------:R-:W-:Y:S05]  /*1b30*/  BSYNC B1 ;  /* 0x0000000000017941 */ /* 0x000fea0003800000 */
.L_x_14663:
[----:B------:R-:W-:Y:S01]  /*1b40*/  IMAD.SHL.U32 R2, R2, 0x200000, RZ ;  /* 0x0020000002027824 */ /* 0x000fe200078e00ff */
[----:B------:R-:W-:-:S04]  /*1b50*/  LEA R3, R0, 0x37800000, 0x17 ;  /* 0x3780000000037811 */ /* 0x000fc800078eb8ff */
[----:B------:R-:W-:-:S07]  /*1b60*/  LOP3.LUT R28, R3, R2, R28, 0xfe, !PT ;  /* 0x00000002031c7212 */ /* 0x000fce00078efe1c */
.L_x_14662:
[----:B------:R-:W-:Y:S05]  /*1b70*/  BSYNC B0 ;  /* 0x0000000000007941 */ /* 0x000fea0003800000 */
.L_x_14661:
[----:B------:R-:W1:Y:S01]  /*1b80*/  F2I.S64.TRUNC R28, R28 ;  /* 0x0000001c001c7311 */ /* 0x000e62000020d900 */
[----:B------:R-:W-:Y:S05]  /*1b90*/  BRA `(.L_x_14642) ;  /* 0x00000000009c7947 */ /* 0x000fea0003800000 */
.L_x_14654:
        /* <DEDUP_REMOVED lines=14> */
.L_x_14668:
[----:B------:R-:W-:Y:S05]  /*1c80*/  BSYNC B0 ;  /* 0x0000000000007941 */ /* 0x000fea0003800000 */
.L_x_14667:
[----:B------:R-:W1:Y:S01]  /*1c90*/  F2I.S64.TRUNC R28, R28 ;  /* 0x0000001c001c7311 */ /* 0x000e62000020d900 */
[----:B------:R-:W-:Y:S05]  /*1ca0*/  BRA `(.L_x_14642) ;  /* 0x0000000000587947 */ /* 0x000fea0003800000 */
.L_x_14641:
        /* <DEDUP_REMOVED lines=15> */
[----:B0-2--5:R-:W-:Y:S05]  /*1da0*/  CALL.ABS.NOINC R2 ;  /* 0x0000000002007343 */ /* 0x025fea0003c00000 */
.L_x_14669:
[----:B------:R-:W-:Y:S01]  /*1db0*/  CS2R R28, SRZ ;  /* 0x00000000001c7805 */ /* 0x000fe2000001ff00 */
[----:B------:R-:W-:Y:S06]  /*1dc0*/  BRA `(.L_x_14642) ;  /* 0x0000000000107947 */ /* 0x000fec0003800000 */
.L_x_14666:
[----:B------:R1:W5:Y:S01]  /*1dd0*/  LDG.E.64 R28, desc[UR36][R2.64] ;  /* 0x00000024021c7981 */ /* 0x000362000c1e1b00 */
[----:B------:R-:W-:Y:S05]  /*1de0*/  BRA `(.L_x_14642) ;  /* 0x0000000000087947 */ /* 0x000fea0003800000 */
.L_x_14665:
[----:B------:R1:W5:Y:S01]  /*1df0*/  LDG.E R28, desc[UR36][R2.64] ;  /* 0x00000024021c7981 */ /* 0x000362000c1e1900 */
[----:B------:R-:W-:-:S07]  /*1e00*/  IMAD.MOV.U32 R29, RZ, RZ, RZ ;  /* 0x000000ffff1d7224 */ /* 0x000fce00078e00ff */
.L_x_14642:
[----:B-123--:R-:W1:Y:S01]  /*1e10*/  LDC.64 R2, c[0x0][0x248] ;  /* 0x00009200ff027b82 */ /* 0x00ee620000000a00 */
        /* <DEDUP_REMOVED lines=18> */
.L_x_14673:
[----:B------:R0:W5:Y:S01]  /*1f40*/  LDG.E.U8 R38, desc[UR36][R2.64] ;  /* 0x0000002402267981 */ /* 0x000162000c1e1100 */
[----:B------:R-:W-:Y:S01]  /*1f50*/  IMAD.MOV.U32 R39, RZ, RZ, RZ ;  /* 0x000000ffff277224 */ /* 0x000fe200078e00ff */
[----:B------:R-:W-:Y:S06]  /*1f60*/  BRA `(.L_x_14675) ;  /* 0x0000000c00487947 */ /* 0x000fec0003800000 */
.L_x_14672:
        /* <DEDUP_REMOVED lines=8> */
.L_x_14677:
[----:B------:R-:W2:Y:S02]  /*1ff0*/  LDG.E R38, desc[UR36][R2.64] ;  /* 0x0000002402267981 */ /* 0x000ea4000c1e1900 */
[----:B--2---:R-:W-:Y:S01]  /*2000*/  SHF.R.S32.HI R39, RZ, 0x1f, R38 ;  /* 0x0000001fff277819 */ /* 0x004fe20000011426 */
[----:B------:R-:W-:Y:S06]  /*2010*/  BRA `(.L_x_14675) ;  /* 0x0000000c001c7947 */ /* 0x000fec0003800000 */
.L_x_14676:
[----:B------:R-:W2:Y:S02]  /*2020*/  LDG.E.S16 R38, desc[UR36][R2.64] ;  /* 0x0000002402267981 */ /* 0x000ea4000c1e1700 */
[----:B--2---:R-:W-:Y:S01]  /*2030*/  SHF.R.S32.HI R39, RZ, 0x1f, R38 ;  /* 0x0000001fff277819 */ /* 0x004fe20000011426 */
[----:B------:R-:W-:Y:S06]  /*2040*/  BRA `(.L_x_14675) ;  /* 0x0000000c00107947 */ /* 0x000fec0003800000 */
.L_x_14671:
        /* <DEDUP_REMOVED lines=9> */
.L_x_14679:
[----:B------:R-:W2:Y:S02]  /*20e0*/  LDG.E.U16 R2, desc[UR36][R2.64] ;  /* 0x0000002402027981 */ /* 0x000ea4000c1e1500 */
[----:B--2---:R-:W-:-:S06]  /*20f0*/  HADD2.F32 R38, -RZ, R2.H0_H0 ;  /* 0x20000002ff267230 */ /* 0x004fcc0000004100 */
[----:B------:R-:W0:Y:S01]  /*2100*/  F2I.S64.TRUNC R38, R38 ;  /* 0x0000002600267311 */ /* 0x000e22000020d900 */
[----:B------:R-:W-:Y:S05]  /*2110*/  BRA `(.L_x_14675) ;  /* 0x0000000800dc7947 */ /* 0x000fea0003800000 */
.L_x_14678:
        /* <DEDUP_REMOVED lines=9> */
.L_x_14681:
[----:B------:R-:W2:Y:S02]  /*21b0*/  LDG.E.U16 R2, desc[UR36][R2.64] ;  /* 0x0000002402027981 */ /* 0x000ea4000c1e1500 */
[----:B--2---:R-:W-:-:S06]  /*21c0*/  HADD2.F32 R38, -RZ, R2.H0_H0 ;  /* 0x20000002ff267230 */ /* 0x004fcc0000004100 */
[----:B------:R-:W3:Y:S01]  /*21d0*/  F2I.S64.TRUNC R38, R38 ;  /* 0x0000002600267311 */ /* 0x000ee2000020d900 */
[----:B------:R-:W-:Y:S05]  /*21e0*/  BRA `(.L_x_14675) ;  /* 0x0000000800a87947 */ /* 0x000fea0003800000 */
.L_x_14680:
[----:B------:R-:W2:Y:S02]  /*21f0*/  LDG.E.64 R2, desc[UR36][R2.64] ;  /* 0x0000002402027981 */ /* 0x000ea4000c1e1b00 */
[----:B--2---:R0:W1:Y:S01]  /*2200*/  F2I.S64.F64.TRUNC R38, R2 ;  /* 0x0000000200267311 */ /* 0x004062000030d900 */
[----:B------:R-:W-:Y:S05]  /*2210*/  BRA `(.L_x_14675) ;  /* 0x00000008009c7947 */ /* 0x000fea0003800000 */
.L_x_14670:
        /* <DEDUP_REMOVED lines=13> */
.L_x_14684:
[----:B------:R-:W2:Y:S02]  /*22f0*/  LDG.E.64 R2, desc[UR36][R2.64] ;  /* 0x0000002402027981 */ /* 0x000ea4000c1e1b00 */
[----:B--2---:R0:W1:Y:S01]  /*2300*/  F2I.S64.F64.TRUNC R38, R2 ;  /* 0x0000000200267311 */ /* 0x004062000030d900 */
[----:B------:R-:W-:Y:S05]  /*2310*/  BRA `(.L_x_14675) ;  /* 0x00000008005c7947 */ /* 0x000fea0003800000 */
.L_x_14683:
        /* <DEDUP_REMOVED lines=27> */
.L_x_14686:
        /* <DEDUP_REMOVED lines=14> */
.L_x_14685:
[----:B------:R-:W2:Y:S02]  /*25b0*/  LDG.E.U16 R38, desc[UR36][R2.64] ;  /* 0x0000002402267981 */ /* 0x000ea4000c1e1500 */
[----:B--2---:R-:W-:-:S06]  /*25c0*/  IMAD.U32 R38, R38, 0x10000, RZ ;  /* 0x0001000026267824 */ /* 0x004fcc00078e00ff */
[----:B------:R-:W0:Y:S01]  /*25d0*/  F2I.S64.TRUNC R38, R38 ;  /* 0x0000002600267311 */ /* 0x000e22000020d900 */
[----:B------:R-:W-:Y:S05]  /*25e0*/  BRA `(.L_x_14675) ;  /* 0x0000000400a87947 */ /* 0x000fea0003800000 */
.L_x_14682:
        /* <DEDUP_REMOVED lines=11> */
.L_x_14689:
        /* <DEDUP_REMOVED lines=21> */
.L_x_14693:
[----:B------:R-:W-:Y:S05]  /*27f0*/  BSYNC B1 ;  /* 0x0000000000017941 */ /* 0x000fea0003800000 */
.L_x_14692:
[----:B------:R-:W-:Y:S01]  /*2800*/  IMAD.SHL.U32 R2, R2, 0x100000, RZ ;  /* 0x0010000002027824 */ /* 0x000fe200078e00ff */
[----:B------:R-:W-:-:S04]  /*2810*/  LEA R3, R0, 0x3b800000, 0x17 ;  /* 0x3b80000000037811 */ /* 0x000fc800078eb8ff */
[----:B------:R-:W-:-:S07]  /*2820*/  LOP3.LUT R38, R3, R2, R38, 0xfe, !PT ;  /* 0x0000000203267212 */ /* 0x000fce00078efe26 */
.L_x_14691:
[----:B------:R-:W-:Y:S05]  /*2830*/  BSYNC B0 ;  /* 0x0000000000007941 */ /* 0x000fea0003800000 */
.L_x_14690:
[----:B------:R-:W0:Y:S01]  /*2840*/  F2I.S64.TRUNC R38, R38 ;  /* 0x0000002600267311 */ /* 0x000e22000020d900 */
[----:B------:R-:W-:Y:S05]  /*2850*/  BRA `(.L_x_14675) ;  /* 0x00000004000c7947 */ /* 0x000fea0003800000 */
.L_x_14688:
        /* <DEDUP_REMOVED lines=21> */
.L_x_14697:
[----:B------:R-:W-:Y:S05]  /*29b0*/  BSYNC B1 ;  /* 0x0000000000017941 */ /* 0x000fea0003800000 */
.L_x_14696:
[----:B------:R-:W-:Y:S01]  /*29c0*/  IMAD.SHL.U32 R2, R2, 0x200000, RZ ;  /* 0x0020000002027824 */ /* 0x000fe200078e00ff */
[----:B------:R-:W-:-:S04]  /*29d0*/  LEA R3, R0, 0x37800000, 0x17 ;  /* 0x3780000000037811 */ /* 0x000fc800078eb8ff */
[----:B------:R-:W-:-:S07]  /*29e0*/  LOP3.LUT R38, R3, R2, R38, 0xfe, !PT ;  /* 0x0000000203267212 */ /* 0x000fce00078efe26 */
.L_x_14695:
[----:B------:R-:W-:Y:S05]  /*29f0*/  BSYNC B0 ;  /* 0x0000000000007941 */ /* 0x000fea0003800000 */
.L_x_14694:
[----:B------:R-:W0:Y:S01]  /*2a00*/  F2I.S64.TRUNC R38, R38 ;  /* 0x0000002600267311 */ /* 0x000e22000020d900 */
[----:B------:R-:W-:Y:S05]  /*2a10*/  BRA `(.L_x_14675) ;  /* 0x00000000009c7947 */ /* 0x000fea0003800000 */
.L_x_14687:
        /* <DEDUP_REMOVED lines=14> */
.L_x_14701:
[----:B------:R-:W-:Y:S05]  /*2b00*/  BSYNC B0 ;  /* 0x0000000000007941 */ /* 0x000fea0003800000 */
.L_x_14700:
[----:B------:R-:W0:Y:S01]  /*2b10*/  F2I.S64.TRUNC R38, R38 ;  /* 0x0000002600267311 */ /* 0x000e22000020d900 */
[----:B------:R-:W-:Y:S05]  /*2b20*/  BRA `(.L_x_14675) ;  /* 0x0000000000587947 */ /* 0x000fea0003800000 */
.L_x_14674:
        /* <DEDUP_REMOVED lines=16> */
.L_x_14702:
[----:B------:R-:W-:Y:S01]  /*2c30*/  CS2R R38, SRZ ;  /* 0x0000000000267805 */ /* 0x000fe2000001ff00 */
[----:B------:R-:W-:Y:S06]  /*2c40*/  BRA `(.L_x_14675) ;  /* 0x0000000000107947 */ /* 0x000fec0003800000 */
.L_x_14699:
[----:B------:R0:W5:Y:S01]  /*2c50*/  LDG.E.64 R38, desc[UR36][R2.64] ;  /* 0x0000002402267981 */ /* 0x000162000c1e1b00 */
[----:B------:R-:W-:Y:S05]  /*2c60*/  BRA `(.L_x_14675) ;  /* 0x0000000000087947 */ /* 0x000fea0003800000 */
.L_x_14698:
[----:B------:R0:W5:Y:S01]  /*2c70*/  LDG.E R38, desc[UR36][R2.64] ;  /* 0x0000002402267981 */ /* 0x000162000c1e1900 */
[----:B------:R-:W-:-:S07]  /*2c80*/  IMAD.MOV.U32 R39, RZ, RZ, RZ ;  /* 0x000000ffff277224 */ /* 0x000fce00078e00ff */
.L_x_14675:
[----:B------:R-:W-:-:S07]  /*2c90*/  VIADD R42, R42, 0x80 ;  /* 0x000000802a2a7836 */ /* 0x000fce0000000000 */
.L_x_14603:
[----:B------:R-:W-:Y:S05]  /*2ca0*/  BSYNC B6 ;  /* 0x0000000000067941 */ /* 0x000fea0003800000 */
.L_x_14602:
[----:B------:R-:W-:Y:S01]  /*2cb0*/  ISETP.GE.AND P0, PT, R42, R43, PT ;  /* 0x0000002b2a00720c */ /* 0x000fe20003f06270 */
[----:B------:R-:W-:Y:S01]  /*2cc0*/  BSSY B6, `(.L_x_14703) ;  /* 0x00002be000067945 */ /* 0x000fe20003800000 */
[----:B------:R-:W-:Y:S02]  /*2cd0*/  CS2R R16, SRZ ;  /* 0x0000000000107805 */ /* 0x000fe4000001ff00 */
[----:B------:R-:W-:-:S09]  /*2ce0*/  CS2R R36, SRZ ;  /* 0x0000000000247805 */ /* 0x000fd2000001ff00 */
        /* <DEDUP_REMOVED lines=21> */
.L_x_14708:
[----:B------:R0:W5:Y:S01]  /*2e40*/  LDG.E.U8 R32, desc[UR36][R2.64] ;  /* 0x0000002402207981 */ /* 0x000162000c1e1100 */
[----:B------:R-:W-:Y:S01]  /*2e50*/  IMAD.MOV.U32 R33, RZ, RZ, RZ ;  /* 0x000000ffff217224 */ /* 0x000fe200078e00ff */
[----:B------:R-:W-:Y:S06]  /*2e60*/  BRA `(.L_x_14710) ;  /* 0x0000000c00487947 */ /* 0x000fec0003800000 */
.L_x_14707:
        /* <DEDUP_REMOVED lines=8> */
.L_x_14712:
[----:B------:R-:W2:Y:S02]  /*2ef0*/  LDG.E R32, desc[UR36][R2.64] ;  /* 0x0000002402207981 */ /* 0x000ea4000c1e1900 */
[----:B--2---:R-:W-:Y:S01]  /*2f00*/  SHF.R.S32.HI R33, RZ, 0x1f, R32 ;  /* 0x0000001fff217819 */ /* 0x004fe20000011420 */
[----:B------:R-:W-:Y:S06]  /*2f10*/  BRA `(.L_x_14710) ;  /* 0x0000000c001c7947 */ /* 0x000fec0003800000 */
.L_x_14711:
[----:B------:R-:W2:Y:S02]  /*2f20*/  LDG.E.S16 R32, desc[UR36][R2.64] ;  /* 0x0000002402207981 */ /* 0x000ea4000c1e1700 */
[----:B--2---:R-:W-:Y:S01]  /*2f30*/  SHF.R.S32.HI R33, RZ, 0x1f, R32 ;  /* 0x0000001fff217819 */ /* 0x004fe20000011420 */
[----:B------:R-:W-:Y:S06]  /*2f40*/  BRA `(.L_x_14710) ;  /* 0x0000000c00107947 */ /* 0x000fec0003800000 */
.L_x_14706:
        /* <DEDUP_REMOVED lines=9> */
.L_x_14714:
[----:B------:R-:W2:Y:S02]  /*2fe0*/  LDG.E.U16 R2, desc[UR36][R2.64] ;  /* 0x0000002402027981 */ /* 0x000ea4000c1e1500 */
[----:B--2---:R-:W-:-:S06]  /*2ff0*/  HADD2.F32 R32, -RZ, R2.H0_H0 ;  /* 0x20000002ff207230 */ /* 0x004fcc0000004100 */
[----:B------:R-:W0:Y:S01]  /*3000*/  F2I.S64.TRUNC R32, R32 ;  /* 0x0000002000207311 */ /* 0x000e22000020d900 */
[----:B------:R-:W-:Y:S05]  /*3010*/  BRA `(.L_x_14710) ;  /* 0x0000000800dc7947 */ /* 0x000fea0003800000 */
.L_x_14713:
        /* <DEDUP_REMOVED lines=9> */
.L_x_14716:
[----:B------:R-:W2:Y:S02]  /*30b0*/  LDG.E.U16 R2, desc[UR36][R2.64] ;  /* 0x0000002402027981 */ /* 0x000ea4000c1e1500 */
[----:B--2---:R-:W-:-:S06]  /*30c0*/  HADD2.F32 R32, -RZ, R2.H0_H0 ;  /* 0x20000002ff207230 */ /* 0x004fcc0000004100 */
[----:B------:R-:W0:Y:S01]  /*30d0*/  F2I.S64.TRUNC R32, R32 ;  /* 0x0000002000207311 */ /* 0x000e22000020d900 */
[----:B------:R-:W-:Y:S05]  /*30e0*/  BRA `(.L_x_14710) ;  /* 0x0000000800a87947 */ /* 0x000fea0003800000 */
.L_x_14715:
[----:B------:R-:W2:Y:S02]  /*30f0*/  LDG.E.64 R2, desc[UR36][R2.64] ;  /* 0x0000002402027981 */ /* 0x000ea4000c1e1b00 */
[----:B--2---:R0:W1:Y:S01]  /*3100*/  F2I.S64.F64.TRUNC R32, R2 ;  /* 0x0000000200207311 */ /* 0x004062000030d900 */
[----:B------:R-:W-:Y:S05]  /*3110*/  BRA `(.L_x_14710) ;  /* 0x00000008009c7947 */ /* 0x000fea0003800000 */
.L_x_14705:
        /* <DEDUP_REMOVED lines=13> */
.L_x_14719:
[----:B------:R-:W2:Y:S02]  /*31f0*/  LDG.E.64 R2, desc[UR36][R2.64] ;  /* 0x0000002402027981 */ /* 0x000ea4000c1e1b00 */
[----:B--2---:R0:W1:Y:S01]  /*3200*/  F2I.S64.F64.TRUNC R32, R2 ;  /* 0x0000000200207311 */ /* 0x004062000030d900 */
[----:B------:R-:W-:Y:S05]  /*3210*/  BRA `(.L_x_14710) ;  /* 0x00000008005c7947 */ /* 0x000fea0003800000 */
.L_x_14718:
        /* <DEDUP_REMOVED lines=27> */
.L_x_14721:
        /* <DEDUP_REMOVED lines=14> */
.L_x_14720:
[----:B------:R-:W2:Y:S02]  /*34b0*/  LDG.E.U16 R32, desc[UR36][R2.64] ;  /* 0x0000002402207981 */ /* 0x000ea4000c1e1500 */
[----:B--2---:R-:W-:-:S06]  /*34c0*/  IMAD.U32 R32, R32, 0x10000, RZ ;  /* 0x0001000020207824 */ /* 0x004fcc00078e00ff */
[----:B------:R-:W0:Y:S01]  /*34d0*/  F2I.S64.TRUNC R32, R32 ;  /* 0x0000002000207311 */ /* 0x000e22000020d900 */
[----:B------:R-:W-:Y:S05]  /*34e0*/  BRA `(.L_x_14710) ;  /* 0x0000000400a87947 */ /* 0x000fea0003800000 */
.L_x_14717:
        /* <DEDUP_REMOVED lines=11> */
.L_x_14724:
        /* <DEDUP_REMOVED lines=21> */
.L_x_14728:
[----:B------:R-:W-:Y:S05]  /*36f0*/  BSYNC B1 ;  /* 0x0000000000017941 */ /* 0x000fea0003800000 */
.L_x_14727:
[----:B------:R-:W-:Y:S01]  /*3700*/  IMAD.SHL.U32 R2, R2, 0x100000, RZ ;  /* 0x0010000002027824 */ /* 0x000fe200078e00ff */
[----:B------:R-:W-:-:S04]  /*3710*/  LEA R3, R0, 0x3b800000, 0x17 ;  /* 0x3b80000000037811 */ /* 0x000fc800078eb8ff */
[----:B------:R-:W-:-:S07]  /*3720*/  LOP3.LUT R32, R3, R2, R32, 0xfe, !PT ;  /* 0x0000000203207212 */ /* 0x000fce00078efe20 */
.L_x_14726:
[----:B------:R-:W-:Y:S05]  /*3730*/  BSYNC B0 ;  /* 0x0000000000007941 */ /* 0x000fea0003800000 */
.L_x_14725:
[----:B------:R-:W1:Y:S01]  /*3740*/  F2I.S64.TRUNC R32, R32 ;  /* 0x0000002000207311 */ /* 0x000e62000020d900 */
[----:B------:R-:W-:Y:S05]  /*3750*/  BRA `(.L_x_14710) ;  /* 0x00000004000c7947 */ /* 0x000fea0003800000 */
.L_x_14723:
        /* <DEDUP_REMOVED lines=21> */
.L_x_14732:
[----:B------:R-:W-:Y:S05]  /*38b0*/  BSYNC B1 ;  /* 0x0000000000017941 */ /* 0x000fea0003800000 */
.L_x_14731:
[----:B------:R-:W-:Y:S01]  /*38c0*/  IMAD.SHL.U32 R2, R2, 0x200000, RZ ;  /* 0x0020000002027824 */ /* 0x000fe200078e00ff */
[----:B------:R-:W-:-:S04]  /*38d0*/  LEA R3, R0, 0x37800000, 0x17 ;  /* 0x3780000000037811 */ /* 0x000fc800078eb8ff */
[----:B------:R-:W-:-:S07]  /*38e0*/  LOP3.LUT R32, R3, R2, R32, 0xfe, !PT ;  /* 0x0000000203207212 */ /* 0x000fce00078efe20 */
.L_x_14730:
[----:B------:R-:W-:Y:S05]  /*38f0*/  BSYNC B0 ;  /* 0x0000000000007941 */ /* 0x000fea0003800000 */
.L_x_14729:
[----:B------:R-:W0:Y:S01]  /*3900*/  F2I.S64.TRUNC R32, R32 ;  /* 0x0000002000207311 */ /* 0x000e22000020d900 */
[----:B------:R-:W-:Y:S05]  /*3910*/  BRA `(.L_x_14710) ;  /* 0x00000000009c7947 */ /* 0x000fea0003800000 */
.L_x_14722:
        /* <DEDUP_REMOVED lines=14> */
.L_x_14736:
[----:B------:R-:W-:Y:S05]  /*3a00*/  BSYNC B0 ;  /* 0x0000000000007941 */ /* 0x000fea0003800000 */
.L_x_14735:
[----:B------:R-:W0:Y:S01]  /*3a10*/  F2I.S64.TRUNC R32, R32 ;  /* 0x0000002000207311 */ /* 0x000e22000020d900 */
[----:B------:R-:W-:Y:S05]  /*3a20*/  BRA `(.L_x_14710) ;  /* 0x0000000000587947 */ /* 0x000fea0003800000 */
.L_x_14709:
        /* <DEDUP_REMOVED lines=16> */
.L_x_14737:
[----:B------:R-:W-:Y:S01]  /*3b30*/  CS2R R32, SRZ ;  /* 0x0000000000207805 */ /* 0x000fe2000001ff00 */
[----:B------:R-:W-:Y:S06]  /*3b40*/  BRA `(.L_x_14710) ;  /* 0x0000000000107947 */ /* 0x000fec0003800000 */
.L_x_14734:
[----:B------:R0:W5:Y:S01]  /*3b50*/  LDG.E.64 R32, desc[UR36][R2.64] ;  /* 0x0000002402207981 */ /* 0x000162000c1e1b00 */
[----:B------:R-:W-:Y:S05]  /*3b60*/  BRA `(.L_x_14710) ;  /* 0x0000000000087947 */ /* 0x000fea0003800000 */
.L_x_14733:
[----:B------:R0:W5:Y:S01]  /*3b70*/  LDG.E R32, desc[UR36][R2.64] ;  /* 0x0000002402207981 */ /* 0x000162000c1e1900 */
[----:B------:R-:W-:-:S07]  /*3b80*/  IMAD.MOV.U32 R33, RZ, RZ, RZ ;  /* 0x000000ffff217224 */ /* 0x000fce00078e00ff */
.L_x_14710:
        /* <DEDUP_REMOVED lines=19> */
.L_x_14741:
[----:B------:R0:W5:Y:S01]  /*3cc0*/  LDG.E.U8 R16, desc[UR36][R2.64] ;  /* 0x0000002402107981 */ /* 0x000162000c1e1100 */
[----:B------:R-:W-:Y:S01]  /*3cd0*/  IMAD.MOV.U32 R17, RZ, RZ, RZ ;  /* 0x000000ffff117224 */ /* 0x000fe200078e00ff */
[----:B------:R-:W-:Y:S06]  /*3ce0*/  BRA `(.L_x_14743) ;  /* 0x0000000c00487947 */ /* 0x000fec0003800000 */
.L_x_14740:
        /* <DEDUP_REMOVED lines=8> */
.L_x_14745:
[----:B------:R-:W4:Y:S02]  /*3d70*/  LDG.E R16, desc[UR36][R2.64] ;  /* 0x0000002402107981 */ /* 0x000f24000c1e1900 */
[----:B----4-:R-:W-:Y:S01]  /*3d80*/  SHF.R.S32.HI R17, RZ, 0x1f, R16 ;  /* 0x0000001fff117819 */ /* 0x010fe20000011410 */
[----:B------:R-:W-:Y:S06]  /*3d90*/  BRA `(.L_x_14743) ;  /* 0x0000000c001c7947 */ /* 0x000fec0003800000 */
.L_x_14744:
[----:B------:R-:W4:Y:S02]  /*3da0*/  LDG.E.S16 R16, desc[UR36][R2.64] ;  /* 0x0000002402107981 */ /* 0x000f24000c1e1700 */
[----:B----4-:R-:W-:Y:S01]  /*3db0*/  SHF.R.S32.HI R17, RZ, 0x1f, R16 ;  /* 0x0000001fff117819 */ /* 0x010fe20000011410 */
[----:B------:R-:W-:Y:S06]  /*3dc0*/  BRA `(.L_x_14743) ;  /* 0x0000000c00107947 */ /* 0x000fec0003800000 */
.L_x_14739:
[----:B------:R-:W-:-:S13]  /*3dd0*/  ISETP.GT.AND P0, PT, R0, 0x6, PT ;  /* 0x000000060000780c */ /* 0x000fda0003f04270 */
[----:B------:R-:W-:Y:S05]  /*3de0*/  @P0 BRA `(.L_x_14746) ;  /* 0x00000000002c0947 */ /* 0x000fea0003800000 */
[----:B------:R-:W-:-:S13]  /*3df0*/  ISETP.NE.AND P0, PT, R0, 0x5, PT ;  /* 0x000000050000780c */ /* 0x000fda0003f05270 */
[----:B------:R-:W-:Y:S05]  /*3e00*/  @!P0 BRA `(.L_x_14747) ;  /* 0x0000000000148947 */ /* 0x000fea0003800000 */
[----:B------:R-:W-:-:S13]  /*3e10*/  ISETP.NE.AND P0, PT, R0, 0x6, PT ;  /* 0x000000060000780c */ /* 0x000fda0003f05270 */
[----:B------:R-:W-:Y:S05]  /*3e20*/  @P0 BRA `(.L_x_14742) ;  /* 0x0000000800a00947 */ /* 0x000fea0003800000 */
[----:B------:R-:W4:Y:S02]  /*3e30*/  LDG.E R2, desc[UR36][R2.64] ;  /* 0x0000002402027981 */ /* 0x000f24000c1e1900 */
[----:B----4-:R0:W4:Y:S01]  /*3e40*/  F2I.S64.TRUNC R16, R2 ;  /* 0x0000000200107311 */ /* 0x010122000020d900 */
[----:B------:R-:W-:Y:S05]  /*3e50*/  BRA `(.L_x_14743) ;  /* 0x0000000800ec7947 */ /* 0x000fea0003800000 */
.L_x_14747:
[----:B------:R-:W4:Y:S02]  /*3e60*/  LDG.E.U16 R2, desc[UR36][R2.64] ;  /* 0x0000002402027981 */ /* 0x000f24000c1e1500 */
[----:B----4-:R-:W-:-:S06]  /*3e70*/  HADD2.F32 R16, -RZ, R2.H0_H0 ;  /* 0x20000002ff107230 */ /* 0x010fcc0000004100 */
[----:B------:R-:W0:Y:S01]  /*3e80*/  F2I.S64.TRUNC R16, R16 ;  /* 0x0000001000107311 */ /* 0x000e22000020d900 */
[----:B------:R-:W-:Y:S05]  /*3e90*/  BRA `(.L_x_14743) ;  /* 0x0000000800dc7947 */ /* 0x000fea0003800000 */
.L_x_14746:
[----:B------:R-:W-:-:S13]  /*3ea0*/  ISETP.NE.AND P0, PT, R0, 0x7, PT ;  /* 0x000000070000780c */ /* 0x000fda0003f05270 */
[----:B------:R-:W-:Y:S05]  /*3eb0*/  @!P0 BRA `(.L_x_14748) ;  /* 0x00000000002c8947 */ /* 0x000fea0003800000 */
[----:B------:R-:W-:-:S13]  /*3ec0*/  ISETP.NE.AND P0, PT, R0, 0x8, PT ;  /* 0x000000080000780c */ /* 0x000fda0003f05270 */
[----:B------:R-:W-:Y:S05]  /*3ed0*/  @!P0 BRA `(.L_x_14749) ;  /* 0x0000000000148947 */ /* 0x000fea0003800000 */
[----:B------:R-:W-:-:S13]  /*3ee0*/  ISETP.NE.AND P0, PT, R0, 0x9, PT ;  /* 0x000000090000780c */ /* 0x000fda0003f05270 */
[----:B------:R-:W-:Y:S05]  /*3ef0*/  @P0 BRA `(.L_x_14742) ;  /* 0x00000008006c0947 */ /* 0x000fea0003800000 */
[----:B------:R-:W4:Y:S02]  /*3f00*/  LDG.E R2, desc[UR36][R2.64] ;  /* 0x0000002402027981 */ /* 0x000f24000c1e1900 */
[----:B----4-:R0:W4:Y:S01]  /*3f10*/  F2I.S64.TRUNC R16, R2 ;  /* 0x0000000200107311 */ /* 0x010122000020d900 */
[----:B------:R-:W-:Y:S05]  /*3f20*/  BRA `(.L_x_14743) ;  /* 0x0000000800b87947 */ /* 0x000fea0003800000 */
.L_x_14749:
[----:B------:R-:W4:Y:S02]  /*3f30*/  LDG.E.U16 R2, desc[UR36][R2.64] ;  /* 0x0000002402027981 */ /* 0x000f24000c1e1500 */
[----:B----4-:R-:W-:-:S06]  /*3f40*/  HADD2.F32 R16, -RZ, R2.H0_H0 ;  /* 0x20000002ff107230 */ /* 0x010fcc0000004100 */
[----:B------:R-:W0:Y:S01]  /*3f50*/  F2I.S64.TRUNC R16, R16 ;  /* 0x0000001000107311 */ /* 0x000e22000020d900 */
[----:B------:R-:W-:Y:S05]  /*3f60*/  BRA `(.L_x_14743) ;  /* 0x0000000800a87947 */ /* 0x000fea0003800000 */
.L_x_14748:
[----:B------:R-:W4:Y:S02]  /*3f70*/  LDG.E.64 R2, desc[UR36][R2.64] ;  /* 0x0000002402027981 */ /* 0x000f24000c1e1b00 */
[----:B----4-:R0:W4:Y:S01]  /*3f80*/  F2I.S64.F64.TRUNC R16, R2 ;  /* 0x0000000200107311 */ /* 0x010122000030d900 */
[----:B------:R-:W-:Y:S05]  /*3f90*/  BRA `(.L_x_14743) ;  /* 0x00000008009c7947 */ /* 0x000fea0003800000 */
.L_x_14738:
        /* <DEDUP_REMOVED lines=13> */
.L_x_14752:
[----:B------:R-:W4:Y:S02]  /*4070*/  LDG.E.64 R2, desc[UR36][R2.64] ;  /* 0x0000002402027981 */ /* 0x000f24000c1e1b00 */
[----:B----4-:R0:W4:Y:S01]  /*4080*/  F2I.S64.F64.TRUNC R16, R2 ;  /* 0x0000000200107311 */ /* 0x010122000030d900 */
[----:B------:R-:W-:Y:S05]  /*4090*/  BRA `(.L_x_14743) ;  /* 0x00000008005c7947 */ /* 0x000fea0003800000 */
.L_x_14751:
        /* <DEDUP_REMOVED lines=25> */
[----:B------:R4:W0:Y:S01]  /*4230*/  F2I.S64.TRUNC R16, R5 ;  /* 0x0000000500107311 */ /* 0x000822000020d900 */
[----:B------:R-:W-:Y:S05]  /*4240*/  BRA `(.L_x_14743) ;  /* 0x0000000400f07947 */ /* 0x000fea0003800000 */
.L_x_14754:
        /* <DEDUP_REMOVED lines=12> */
[----:B------:R0:W4:Y:S01]  /*4310*/  F2I.S64.TRUNC R16, R4 ;  /* 0x0000000400107311 */ /* 0x000122000020d900 */
[----:B------:R-:W-:Y:S05]  /*4320*/  BRA `(.L_x_14743) ;  /* 0x0000000400b87947 */ /* 0x000fea0003800000 */
.L_x_14753:
[----:B------:R-:W4:Y:S02]  /*4330*/  LDG.E.U16 R16, desc[UR36][R2.64] ;  /* 0x0000002402107981 */ /* 0x000f24000c1e1500 */
[----:B----4-:R-:W-:-:S06]  /*4340*/  IMAD.U32 R16, R16, 0x10000, RZ ;  /* 0x0001000010107824 */ /* 0x010fcc00078e00ff */
[----:B------:R-:W0:Y:S01]  /*4350*/  F2I.S64.TRUNC R16, R16 ;  /* 0x0000001000107311 */ /* 0x000e22000020d900 */
[----:B------:R-:W-:Y:S05]  /*4360*/  BRA `(.L_x_14743) ;  /* 0x0000000400a87947 */ /* 0x000fea0003800000 */
.L_x_14750:
        /* <DEDUP_REMOVED lines=11> */
.L_x_14757:
        /* <DEDUP_REMOVED lines=21> */
.L_x_14761:
[----:B------:R-:W-:Y:S05]  /*4570*/  BSYNC B1 ;  /* 0x0000000000017941 */ /* 0x000fea0003800000 */
.L_x_14760:
[----:B------:R-:W-:Y:S01]  /*4580*/  IMAD.SHL.U32 R2, R2, 0x100000, RZ ;  /* 0x0010000002027824 */ /* 0x000fe200078e00ff */
[----:B------:R-:W-:-:S04]  /*4590*/  LEA R3, R0, 0x3b800000, 0x17 ;  /* 0x3b80000000037811 */ /* 0x000fc800078eb8ff */
[----:B------:R-:W-:-:S07]  /*45a0*/  LOP3.LUT R16, R3, R2, R16, 0xfe, !PT ;  /* 0x0000000203107212 */ /* 0x000fce00078efe10 */
.L_x_14759:
[----:B------:R-:W-:Y:S05]  /*45b0*/  BSYNC B0 ;  /* 0x0000000000007941 */ /* 0x000fea0003800000 */
.L_x_14758:
[----:B------:R-:W0:Y:S01]  /*45c0*/  F2I.S64.TRUNC R16, R16 ;  /* 0x0000001000107311 */ /* 0x000e22000020d900 */
[----:B------:R-:W-:Y:S05]  /*45d0*/  BRA `(.L_x_14743) ;  /* 0x00000004000c7947 */ /* 0x000fea0003800000 */
.L_x_14756:
        /* <DEDUP_REMOVED lines=21> */
.L_x_14765:
[----:B------:R-:W-:Y:S05]  /*4730*/  BSYNC B1 ;  /* 0x0000000000017941 */ /* 0x000fea0003800000 */
.L_x_14764:
[----:B------:R-:W-:Y:S01]  /*4740*/  IMAD.SHL.U32 R2, R2, 0x200000, RZ ;  /* 0x0020000002027824 */ /* 0x000fe200078e00ff */
[----:B------:R-:W-:-:S04]  /*4750*/  LEA R3, R0, 0x37800000, 0x17 ;  /* 0x3780000000037811 */ /* 0x000fc800078eb8ff */
[----:B------:R-:W-:-:S07]  /*4760*/  LOP3.LUT R16, R3, R2, R16, 0xfe, !PT ;  /* 0x0000000203107212 */ /* 0x000fce00078efe10 */
.L_x_14763:
[----:B------:R-:W-:Y:S05]  /*4770*/  BSYNC B0 ;  /* 0x0000000000007941 */ /* 0x000fea0003800000 */
.L_x_14762:
[----:B------:R-:W0:Y:S01]  /*4780*/  F2I.S64.TRUNC R16, R16 ;  /* 0x0000001000107311 */ /* 0x000e22000020d900 */
[----:B------:R-:W-:Y:S05]  /*4790*/  BRA `(.L_x_14743) ;  /* 0x00000000009c7947 */ /* 0x000fea0003800000 */
.L_x_14755:
        /* <DEDUP_REMOVED lines=14> */
.L_x_14769:
[----:B------:R-:W-:Y:S05]  /*4880*/  BSYNC B0 ;  /* 0x0000000000007941 */ /* 0x000fea0003800000 */
.L_x_14768:
[----:B------:R-:W0:Y:S01]  /*4890*/  F2I.S64.TRUNC R16, R16 ;  /* 0x0000001000107311 */ /* 0x000e22000020d900 */
[----:B------:R-:W-:Y:S05]  /*48a0*/  BRA `(.L_x_14743) ;  /* 0x0000000000587947 */ /* 0x000fea0003800000 */
.L_x_14742:
        /* <DEDUP_REMOVED lines=16> */
.L_x_14770:
[----:B------:R-:W-:Y:S01]  /*49b0*/  CS2R R16, SRZ ;  /* 0x0000000000107805 */ /* 0x000fe2000001ff00 */
[----:B------:R-:W-:Y:S06]  /*49c0*/  BRA `(.L_x_14743) ;  /* 0x0000000000107947 */ /* 0x000fec0003800000 */
.L_x_14767:
[----:B------:R0:W5:Y:S01]  /*49d0*/  LDG.E.64 R16, desc[UR36][R2.64] ;  /* 0x0000002402107981 */ /* 0x000162000c1e1b00 */
[----:B------:R-:W-:Y:S05]  /*49e0*/  BRA `(.L_x_14743) ;  /* 0x0000000000087947 */ /* 0x000fea0003800000 */
.L_x_14766:
[----:B------:R0:W5:Y:S01]  /*49f0*/  LDG.E R16, desc[UR36][R2.64] ;  /* 0x0000002402107981 */ /* 0x000162000c1e1900 */
[----:B------:R-:W-:-:S07]  /*4a00*/  IMAD.MOV.U32 R17, RZ, RZ, RZ ;  /* 0x000000ffff117224 */ /* 0x000fce00078e00ff */
.L_x_14743:
[----:B0-----:R-:W0:Y:S01]  /*4a10*/  LDC.64 R2, c[0x0][0x248] ;  /* 0x00009200ff027b82 */ /* 0x001e220000000a00 */
[----:B------:R-:W-:Y:S01]  /*4a20*/  PRMT R0, R25, 0x9910, RZ ;  /* 0x0000991019007816 */ /* 0x000fe200000000ff */
[----:B------:R-:W-:Y:S02]  /*4a30*/  ULDC UR4, c[0x0][0x260] ;  /* 0x0000980000047ab9 */ /* 0x000fe40000000800 */
[----:B----4-:R-:W-:Y:S01]  /*4a40*/  IMAD R5, R18, UR4, RZ ;  /* 0x0000000412057c24 */ /* 0x010fe2000f8e02ff */
        /* <DEDUP_REMOVED lines=15> */
.L_x_14774:
[----:B------:R0:W5:Y:S01]  /*4b40*/  LDG.E.U8 R36, desc[UR36][R2.64] ;  /* 0x0000002402247981 */ /* 0x000162000c1e1100 */
[----:B------:R-:W-:Y:S01]  /*4b50*/  IMAD.MOV.U32 R37, RZ, RZ, RZ ;  /* 0x000000ffff257224 */ /* 0x000fe200078e00ff */
[----:B------:R-:W-:Y:S06]  /*4b60*/  BRA `(.L_x_14776) ;  /* 0x0000000c00487947 */ /* 0x000fec0003800000 */
.L_x_14773:
        /* <DEDUP_REMOVED lines=8> */
.L_x_14778:
[----:B------:R-:W4:Y:S02]  /*4bf0*/  LDG.E R36, desc[UR36][R2.64] ;  /* 0x0000002402247981 */ /* 0x000f24000c1e1900 */
[----:B----4-:R-:W-:Y:S01]  /*4c00*/  SHF.R.S32.HI R37, RZ, 0x1f, R36 ;  /* 0x0000001fff257819 */ /* 0x010fe20000011424 */
[----:B------:R-:W-:Y:S06]  /*4c10*/  BRA `(.L_x_14776) ;  /* 0x0000000c001c7947 */ /* 0x000fec0003800000 */
.L_x_14777:
[----:B------:R-:W4:Y:S02]  /*4c20*/  LDG.E.S16 R36, desc[UR36][R2.64] ;  /* 0x0000002402247981 */ /* 0x000f24000c1e1700 */
[----:B----4-:R-:W-:Y:S01]  /*4c30*/  SHF.R.S32.HI R37, RZ, 0x1f, R36 ;  /* 0x0000001fff257819 */ /* 0x010fe20000011424 */
[----:B------:R-:W-:Y:S06]  /*4c40*/  BRA `(.L_x_14776) ;  /* 0x0000000c00107947 */ /* 0x000fec0003800000 */
.L_x_14772:
        /* <DEDUP_REMOVED lines=9> */
.L_x_14780:
[----:B------:R-:W4:Y:S02]  /*4ce0*/  LDG.E.U16 R2, desc[UR36][R2.64] ;  /* 0x0000002402027981 */ /* 0x000f24000c1e1500 */
[----:B----4-:R-:W-:-:S06]  /*4cf0*/  HADD2.F32 R36, -RZ, R2.H0_H0 ;  /* 0x20000002ff247230 */ /* 0x010fcc0000004100 */
[----:B------:R-:W0:Y:S01]  /*4d00*/  F2I.S64.TRUNC R36, R36 ;  /* 0x0000002400247311 */ /* 0x000e22000020d900 */
[----:B------:R-:W-:Y:S05]  /*4d10*/  BRA `(.L_x_14776) ;  /* 0x0000000800dc7947 */ /* 0x000fea0003800000 */
.L_x_14779:
        /* <DEDUP_REMOVED lines=9> */
.L_x_14782:
[----:B------:R-:W4:Y:S02]  /*4db0*/  LDG.E.U16 R2, desc[UR36][R2.64] ;  /* 0x0000002402027981 */ /* 0x000f24000c1e1500 */
[----:B----4-:R-:W-:-:S06]  /*4dc0*/  HADD2.F32 R36, -RZ, R2.H0_H0 ;  /* 0x20000002ff247230 */ /* 0x010fcc0000004100 */
[----:B------:R-:W0:Y:S01]  /*4dd0*/  F2I.S64.TRUNC R36, R36 ;  /* 0x0000002400247311 */ /* 0x000e22000020d900 */
[----:B------:R-:W-:Y:S05]  /*4de0*/  BRA `(.L_x_14776) ;  /* 0x0000000800a87947 */ /* 0x000fea0003800000 */
.L_x_14781:
[----:B------:R-:W4:Y:S02]  /*4df0*/  LDG.E.64 R2, desc[UR36][R2.64] ;  /* 0x0000002402027981 */ /* 0x000f24000c1e1b00 */
[----:B----4-:R0:W4:Y:S01]  /*4e00*/  F2I.S64.F64.TRUNC R36, R2 ;  /* 0x0000000200247311 */ /* 0x010122000030d900 */
[----:B------:R-:W-:Y:S05]  /*4e10*/  BRA `(.L_x_14776) ;  /* 0x00000008009c7947 */ /* 0x000fea0003800000 */
.L_x_14771:
        /* <DEDUP_REMOVED lines=13> */
.L_x_14785:
[----:B------:R-:W4:Y:S02]  /*4ef0*/  LDG.E.64 R2, desc[UR36][R2.64] ;  /* 0x0000002402027981 */ /* 0x000f24000c1e1b00 */
[----:B----4-:R0:W4:Y:S01]  /*4f00*/  F2I.S64.F64.TRUNC R36, R2 ;  /* 0x0000000200247311 */ /* 0x010122000030d900 */
[----:B------:R-:W-:Y:S05]  /*4f10*/  BRA `(.L_x_14776) ;  /* 0x00000008005c7947 */ /* 0x000fea0003800000 */
.L_x_14784:
        /* <DEDUP_REMOVED lines=25> */
[----:B------:R0:W4:Y:S01]  /*50b0*/  F2I.S64.TRUNC R36, R5 ;  /* 0x0000000500247311 */ /* 0x000122000020d900 */
[----:B------:R-:W-:Y:S05]  /*50c0*/  BRA `(.L_x_14776) ;  /* 0x0000000400f07947 */ /* 0x000fea0003800000 */
.L_x_14787:
        /* <DEDUP_REMOVED lines=14> */
.L_x_14786:
[----:B------:R-:W4:Y:S02]  /*51b0*/  LDG.E.U16 R36, desc[UR36][R2.64] ;  /* 0x0000002402247981 */ /* 0x000f24000c1e1500 */
[----:B----4-:R-:W-:-:S06]  /*51c0*/  IMAD.U32 R36, R36, 0x10000, RZ ;  /* 0x0001000024247824 */ /* 0x010fcc00078e00ff */
[----:B------:R-:W0:Y:S01]  /*51d0*/  F2I.S64.TRUNC R36, R36 ;  /* 0x0000002400247311 */ /* 0x000e22000020d900 */
[----:B------:R-:W-:Y:S05]  /*51e0*/  BRA `(.L_x_14776) ;  /* 0x0000000400a87947 */ /* 0x000fea0003800000 */
.L_x_14783:
        /* <DEDUP_REMOVED lines=11> */
.L_x_14790:
        /* <DEDUP_REMOVED lines=21> */
.L_x_14794:
[----:B------:R-:W-:Y:S05]  /*53f0*/  BSYNC B1 ;  /* 0x0000000000017941 */ /* 0x000fea0003800000 */
.L_x_14793:
[----:B------:R-:W-:Y:S01]  /*5400*/  IMAD.SHL.U32 R2, R2, 0x100000, RZ ;  /* 0x0010000002027824 */ /* 0x000fe200078e00ff */
[----:B------:R-:W-:-:S04]  /*5410*/  LEA R3, R0, 0x3b800000, 0x17 ;  /* 0x3b80000000037811 */ /* 0x000fc800078eb8ff */
[----:B------:R-:W-:-:S07]  /*5420*/  LOP3.LUT R36, R3, R2, R36, 0xfe, !PT ;  /* 0x0000000203247212 */ /* 0x000fce00078efe24 */
.L_x_14792:
[----:B------:R-:W-:Y:S05]  /*5430*/  BSYNC B0 ;  /* 0x0000000000007941 */ /* 0x000fea0003800000 */
.L_x_14791:
[----:B------:R-:W0:Y:S01]  /*5440*/  F2I.S64.TRUNC R36, R36 ;  /* 0x0000002400247311 */ /* 0x000e22000020d900 */
[----:B------:R-:W-:Y:S05]  /*5450*/  BRA `(.L_x_14776) ;  /* 0x00000004000c7947 */ /* 0x000fea0003800000 */
.L_x_14789:
        /* <DEDUP_REMOVED lines=21> */
.L_x_14798:
[----:B------:R-:W-:Y:S05]  /*55b0*/  BSYNC B1 ;  /* 0x0000000000017941 */ /* 0x000fea0003800000 */
.L_x_14797:
[----:B------:R-:W-:Y:S01]  /*55c0*/  IMAD.SHL.U32 R2, R2, 0x200000, RZ ;  /* 0x0020000002027824 */ /* 0x000fe200078e00ff */
[----:B------:R-:W-:-:S04]  /*55d0*/  LEA R3, R0, 0x37800000, 0x17 ;  /* 0x3780000000037811 */ /* 0x000fc800078eb8ff */
[----:B------:R-:W-:-:S07]  /*55e0*/  LOP3.LUT R36, R3, R2, R36, 0xfe, !PT ;  /* 0x0000000203247212 */ /* 0x000fce00078efe24 */
.L_x_14796:
[----:B------:R-:W-:Y:S05]  /*55f0*/  BSYNC B0 ;  /* 0x0000000000007941 */ /* 0x000fea0003800000 */
.L_x_14795:
[----:B------:R-:W0:Y:S01]  /*5600*/  F2I.S64.TRUNC R36, R36 ;  /* 0x0000002400247311 */ /* 0x000e22000020d900 */
[----:B------:R-:W-:Y:S05]  /*5610*/  BRA `(.L_x_14776) ;  /* 0x00000000009c7947 */ /* 0x000fea0003800000 */
.L_x_14788:
        /* <DEDUP_REMOVED lines=14> */
.L_x_14802:
[----:B------:R-:W-:Y:S05]  /*5700*/  BSYNC B0 ;  /* 0x0000000000007941 */ /* 0x000fea0003800000 */
.L_x_14801:
[----:B------:R-:W0:Y:S01]  /*5710*/  F2I.S64.TRUNC R36, R36 ;  /* 0x0000002400247311 */ /* 0x000e22000020d900 */
[----:B------:R-:W-:Y:S05]  /*5720*/  BRA `(.L_x_14776) ;  /* 0x0000000000587947 */ /* 0x000fea0003800000 */
.L_x_14775:
        /* <DEDUP_REMOVED lines=16> */
.L_x_14803:
[----:B------:R-:W-:Y:S01]  /*5830*/  CS2R R36, SRZ ;  /* 0x0000000000247805 */ /* 0x000fe2000001ff00 */
[----:B------:R-:W-:Y:S06]  /*5840*/  BRA `(.L_x_14776) ;  /* 0x0000000000107947 */ /* 0x000fec0003800000 */
.L_x_14800:
[----:B------:R0:W5:Y:S01]  /*5850*/  LDG.E.64 R36, desc[UR36][R2.64] ;  /* 0x0000002402247981 */ /* 0x000162000c1e1b00 */
[----:B------:R-:W-:Y:S05]  /*5860*/  BRA `(.L_x_14776) ;  /* 0x0000000000087947 */ /* 0x000fea0003800000 */
.L_x_14799:
[----:B------:R0:W5:Y:S01]  /*5870*/  LDG.E R36, desc[UR36][R2.64] ;  /* 0x0000002402247981 */ /* 0x000162000c1e1900 */
[----:B------:R-:W-:-:S07]  /*5880*/  IMAD.MOV.U32 R37, RZ, RZ, RZ ;  /* 0x000000ffff257224 */ /* 0x000fce00078e00ff */
.L_x_14776:
[----:B------:R-:W-:-:S07]  /*5890*/  VIADD R42, R42, 0x80 ;  /* 0x000000802a2a7836 */ /* 0x000fce0000000000 */
.L_x_14704:
[----:B------:R-:W-:Y:S05]  /*58a0*/  BSYNC B6 ;  /* 0x0000000000067941 */ /* 0x000fea0003800000 */
.L_x_14703:
[----:B------:R-:W-:Y:S01]  /*58b0*/  ISETP.GE.AND P0, PT, R42, R43, PT ;  /* 0x0000002b2a00720c */ /* 0x000fe20003f06270 */
[----:B------:R-:W-:Y:S01]  /*58c0*/  BSSY B6, `(.L_x_14804) ;  /* 0x00002c0000067945 */ /* 0x000fe20003800000 */
[----:B------:R-:W-:Y:S02]  /*58d0*/  CS2R R40, SRZ ;  /* 0x0000000000287805 */ /* 0x000fe4000001ff00 */
[----:B------:R-:W-:Y:S02]  /*58e0*/  CS2R R18, SRZ ;  /* 0x0000000000127805 */ /* 0x000fe4000001ff00 */
[----:B------:R-:W-:Y:S02]  /*58f0*/  CS2R R22, SRZ ;  /* 0x0000000000167805 */ /* 0x000fe4000001ff00 */
[----:B------:R-:W-:-:S05]  /*5900*/  CS2R R34, SRZ ;  /* 0x0000000000227805 */ /* 0x000fca000001ff00 */
        /* <DEDUP_REMOVED lines=21> */
.L_x_14809:
[----:B------:R1:W5:Y:S01]  /*5a60*/  LDG.E.U8 R18, desc[UR36][R2.64] ;  /* 0x0000002402127981 */ /* 0x000362000c1e1100 */
[----:B------:R-:W-:Y:S01]  /*5a70*/  IMAD.MOV.U32 R19, RZ, RZ, RZ ;  /* 0x000000ffff137224 */ /* 0x000fe200078e00ff */
[----:B------:R-:W-:Y:S06]  /*5a80*/  BRA `(.L_x_14811) ;  /* 0x0000000c00487947 */ /* 0x000fec0003800000 */
.L_x_14808:
        /* <DEDUP_REMOVED lines=8> */
.L_x_14813:
[----:B------:R-:W2:Y:S02]  /*5b10*/  LDG.E R18, desc[UR36][R2.64] ;  /* 0x0000002402127981 */ /* 0x000ea4000c1e1900 */
[----:B--2---:R-:W-:Y:S01]  /*5b20*/  SHF.R.S32.HI R19, RZ, 0x1f, R18 ;  /* 0x0000001fff137819 */ /* 0x004fe20000011412 */
[----:B------:R-:W-:Y:S06]  /*5b30*/  BRA `(.L_x_14811) ;  /* 0x0000000c001c7947 */ /* 0x000fec0003800000 */
.L_x_14812:
[----:B------:R-:W2:Y:S02]  /*5b40*/  LDG.E.S16 R18, desc[UR36][R2.64] ;  /* 0x0000002402127981 */ /* 0x000ea4000c1e1700 */
[----:B--2---:R-:W-:Y:S01]  /*5b50*/  SHF.R.S32.HI R19, RZ, 0x1f, R18 ;  /* 0x0000001fff137819 */ /* 0x004fe20000011412 */
[----:B------:R-:W-:Y:S06]  /*5b60*/  BRA `(.L_x_14811) ;  /* 0x0000000c00107947 */ /* 0x000fec0003800000 */
.L_x_14807:
        /* <DEDUP_REMOVED lines=9> */
.L_x_14815:
[----:B------:R-:W2:Y:S02]  /*5c00*/  LDG.E.U16 R2, desc[UR36][R2.64] ;  /* 0x0000002402027981 */ /* 0x000ea4000c1e1500 */
[----:B--2---:R-:W-:-:S06]  /*5c10*/  HADD2.F32 R18, -RZ, R2.H0_H0 ;  /* 0x20000002ff127230 */ /* 0x004fcc0000004100 */
[----:B------:R-:W0:Y:S01]  /*5c20*/  F2I.S64.TRUNC R18, R18 ;  /* 0x0000001200127311 */ /* 0x000e22000020d900 */
[----:B------:R-:W-:Y:S05]  /*5c30*/  BRA `(.L_x_14811) ;  /* 0x0000000800dc7947 */ /* 0x000fea0003800000 */
.L_x_14814:
        /* <DEDUP_REMOVED lines=9> */
.L_x_14817:
[----:B------:R-:W2:Y:S02]  /*5cd0*/  LDG.E.U16 R2, desc[UR36][R2.64] ;  /* 0x0000002402027981 */ /* 0x000ea4000c1e1500 */
[----:B--2---:R-:W-:-:S06]  /*5ce0*/  HADD2.F32 R18, -RZ, R2.H0_H0 ;  /* 0x20000002ff127230 */ /* 0x004fcc0000004100 */
[----:B------:R-:W0:Y:S01]  /*5cf0*/  F2I.S64.TRUNC R18, R18 ;  /* 0x0000001200127311 */ /* 0x000e22000020d900 */
[----:B------:R-:W-:Y:S05]  /*5d00*/  BRA `(.L_x_14811) ;  /* 0x0000000800a87947 */ /* 0x000fea0003800000 */
.L_x_14816:
[----:B------:R-:W2:Y:S02]  /*5d10*/  LDG.E.64 R2, desc[UR36][R2.64] ;  /* 0x0000002402027981 */ /* 0x000ea4000c1e1b00 */
[----:B--2---:R0:W1:Y:S01]  /*5d20*/  F2I.S64.F64.TRUNC R18, R2 ;  /* 0x0000000200127311 */ /* 0x004062000030d900 */
[----:B------:R-:W-:Y:S05]  /*5d30*/  BRA `(.L_x_14811) ;  /* 0x00000008009c7947 */ /* 0x000fea0003800000 */
.L_x_14806:
        /* <DEDUP_REMOVED lines=13> */
.L_x_14820:
[----:B------:R-:W2:Y:S02]  /*5e10*/  LDG.E.64 R2, desc[UR36][R2.64] ;  /* 0x0000002402027981 */ /* 0x000ea4000c1e1b00 */
[----:B--2---:R0:W1:Y:S01]  /*5e20*/  F2I.S64.F64.TRUNC R18, R2 ;  /* 0x0000000200127311 */ /* 0x004062000030d900 */
[----:B------:R-:W-:Y:S05]  /*5e30*/  BRA `(.L_x_14811) ;  /* 0x00000008005c7947 */ /* 0x000fea0003800000 */
.L_x_14819:
        /* <DEDUP_REMOVED lines=27> */
.L_x_14822:
        /* <DEDUP_REMOVED lines=14> */
.L_x_14821:
[----:B------:R-:W2:Y:S02]  /*60d0*/  LDG.E.U16 R18, desc[UR36][R2.64] ;  /* 0x0000002402127981 */ /* 0x000ea4000c1e1500 */
[----:B--2---:R-:W-:-:S06]  /*60e0*/  IMAD.U32 R18, R18, 0x10000, RZ ;  /* 0x0001000012127824 */ /* 0x004fcc00078e00ff */
[----:B------:R-:W0:Y:S01]  /*60f0*/  F2I.S64.TRUNC R18, R18 ;  /* 0x0000001200127311 */ /* 0x000e22000020d900 */
[----:B------:R-:W-:Y:S05]  /*6100*/  BRA `(.L_x_14811) ;  /* 0x0000000400a87947 */ /* 0x000fea0003800000 */
.L_x_14818:
        /* <DEDUP_REMOVED lines=11> */
.L_x_14825:
        /* <DEDUP_REMOVED lines=21> */
.L_x_14829:
[----:B------:R-:W-:Y:S05]  /*6310*/  BSYNC B1 ;  /* 0x0000000000017941 */ /* 0x000fea0003800000 */
.L_x_14828:
[----:B------:R-:W-:Y:S01]  /*6320*/  IMAD.SHL.U32 R2, R2, 0x100000, RZ ;  /* 0x0010000002027824 */ /* 0x000fe200078e00ff */
[----:B------:R-:W-:-:S04]  /*6330*/  LEA R3, R0, 0x3b800000, 0x17 ;  /* 0x3b80000000037811 */ /* 0x000fc800078eb8ff */
[----:B------:R-:W-:-:S07]  /*6340*/  LOP3.LUT R18, R3, R2, R18, 0xfe, !PT ;  /* 0x0000000203127212 */ /* 0x000fce00078efe12 */
.L_x_14827:
[----:B------:R-:W-:Y:S05]  /*6350*/  BSYNC B0 ;  /* 0x0000000000007941 */ /* 0x000fea0003800000 */
.L_x_14826:
[----:B------:R-:W0:Y:S01]  /*6360*/  F2I.S64.TRUNC R18, R18 ;  /* 0x0000001200127311 */ /* 0x000e22000020d900 */
[----:B------:R-:W-:Y:S05]  /*6370*/  BRA `(.L_x_14811) ;  /* 0x00000004000c7947 */ /* 0x000fea0003800000 */
.L_x_14824:
        /* <DEDUP_REMOVED lines=21> */
.L_x_14833:
[----:B------:R-:W-:Y:S05]  /*64d0*/  BSYNC B1 ;  /* 0x0000000000017941 */ /* 0x000fea0003800000 */
.L_x_14832:
[----:B------:R-:W-:Y:S01]  /*64e0*/  IMAD.SHL.U32 R2, R2, 0x200000, RZ ;  /* 0x0020000002027824 */ /* 0x000fe200078e00ff */
[----:B------:R-:W-:-:S04]  /*64f0*/  LEA R3, R0, 0x37800000, 0x17 ;  /* 0x3780000000037811 */ /* 0x000fc800078eb8ff */
[----:B------:R-:W-:-:S07]  /*6500*/  LOP3.LUT R18, R3, R2, R18, 0xfe, !PT ;  /* 0x0000000203127212 */ /* 0x000fce00078efe12 */
.L_x_14831:
[----:B------:R-:W-:Y:S05]  /*6510*/  BSYNC B0 ;  /* 0x0000000000007941 */ /* 0x000fea0003800000 */
.L_x_14830:
[----:B------:R-:W0:Y:S01]  /*6520*/  F2I.S64.TRUNC R18, R18 ;  /* 0x0000001200127311 */ /* 0x000e22000020d900 */
[----:B------:R-:W-:Y:S05]  /*6530*/  BRA `(.L_x_14811) ;  /* 0x00000000009c7947 */ /* 0x000fea0003800000 */
.L_x_14823:
        /* <DEDUP_REMOVED lines=14> */
.L_x_14837:
[----:B------:R-:W-:Y:S05]  /*6620*/  BSYNC B0 ;  /* 0x0000000000007941 */ /* 0x000fea0003800000 */
.L_x_14836:
[----:B------:R-:W0:Y:S01]  /*6630*/  F2I.S64.TRUNC R18, R18 ;  /* 0x0000001200127311 */ /* 0x000e22000020d900 */
[----:B------:R-:W-:Y:S05]  /*6640*/  BRA `(.L_x_14811) ;  /* 0x0000000000587947 */ /* 0x000fea0003800000 */
.L_x_14810:
        /* <DEDUP_REMOVED lines=16> */
.L_x_14838:
[----:B------:R-:W-:Y:S01]  /*6750*/  CS2R R18, SRZ ;  /* 0x0000000000127805 */ /* 0x000fe2000001ff00 */
[----:B------:R-:W-:Y:S06]  /*6760*/  BRA `(.L_x_14811) ;  /* 0x0000000000107947 */ /* 0x000fec0003800000 */
.L_x_14835:
[----:B------:R0:W5:Y:S01]  /*6770*/  LDG.E.64 R18, desc[UR36][R2.64] ;  /* 0x0000002402127981 */ /* 0x000162000c1e1b00 */
[----:B------:R-:W-:Y:S05]  /*6780*/  BRA `(.L_x_14811) ;  /* 0x0000000000087947 */ /* 0x000fea0003800000 */
.L_x_14834:
[----:B------:R0:W5:Y:S01]  /*6790*/  LDG.E R18, desc[UR36][R2.64] ;  /* 0x0000002402127981 */ /* 0x000162000c1e1900 */
[----:B------:R-:W-:-:S07]  /*67a0*/  IMAD.MOV.U32 R19, RZ, RZ, RZ ;  /* 0x000000ffff137224 */ /* 0x000fce00078e00ff */
.L_x_14811:
[----:B01----:R-:W0:Y:S01]  /*67b0*/  LDC.64 R2, c[0x0][0x240] ;  /* 0x00009000ff027b82 */ /* 0x003e220000000a00 */
        /* <DEDUP_REMOVED lines=18> */
.L_x_14842:
[----:B------:R0:W5:Y:S01]  /*68e0*/  LDG.E.U8 R22, desc[UR36][R2.64] ;  /* 0x0000002402167981 */ /* 0x000162000c1e1100 */
[----:B------:R-:W-:Y:S01]  /*68f0*/  IMAD.MOV.U32 R23, RZ, RZ, RZ ;  /* 0x000000ffff177224 */ /* 0x000fe200078e00ff */
[----:B------:R-:W-:Y:S06]  /*6900*/  BRA `(.L_x_14844) ;  /* 0x0000000c00487947 */ /* 0x000fec0003800000 */
.L_x_14841:
        /* <DEDUP_REMOVED lines=8> */
.L_x_14846:
[----:B------:R-:W4:Y:S02]  /*6990*/  LDG.E R22, desc[UR36][R2.64] ;  /* 0x0000002402167981 */ /* 0x000f24000c1e1900 */
[----:B----4-:R-:W-:Y:S01]  /*69a0*/  SHF.R.S32.HI R23, RZ, 0x1f, R22 ;  /* 0x0000001fff177819 */ /* 0x010fe20000011416 */
[----:B------:R-:W-:Y:S06]  /*69b0*/  BRA `(.L_x_14844) ;  /* 0x0000000c001c7947 */ /* 0x000fec0003800000 */
.L_x_14845:
[----:B------:R-:W4:Y:S02]  /*69c0*/  LDG.E.S16 R22, desc[UR36][R2.64] ;  /* 0x0000002402167981 */ /* 0x000f24000c1e1700 */
[----:B----4-:R-:W-:Y:S01]  /*69d0*/  SHF.R.S32.HI R23, RZ, 0x1f, R22 ;  /* 0x0000001fff177819 */ /* 0x010fe20000011416 */
[----:B------:R-:W-:Y:S06]  /*69e0*/  BRA `(.L_x_14844) ;  /* 0x0000000c00107947 */ /* 0x000fec0003800000 */
.L_x_14840:
[----:B------:R-:W-:-:S13]  /*69f0*/  ISETP.GT.AND P0, PT, R0, 0x6, PT ;  /* 0x000000060000780c */ /* 0x000fda0003f04270 */
[----:B------:R-:W-:Y:S05]  /*6a00*/  @P0 BRA `(.L_x_14847) ;  /* 0x00000000002c0947 */ /* 0x000fea0003800000 */
[----:B------:R-:W-:-:S13]  /*6a10*/  ISETP.NE.AND P0, PT, R0, 0x5, PT ;  /* 0x000000050000780c */ /* 0x000fda0003f05270 */
[----:B------:R-:W-:Y:S05]  /*6a20*/  @!P0 BRA `(.L_x_14848) ;  /* 0x0000000000148947 */ /* 0x000fea0003800000 */
[----:B------:R-:W-:-:S13]  /*6a30*/  ISETP.NE.AND P0, PT, R0, 0x6, PT ;  /* 0x000000060000780c */ /* 0x000fda0003f05270 */
[----:B------:R-:W-:Y:S05]  /*6a40*/  @P0 BRA `(.L_x_14843) ;  /* 0x0000000800a00947 */ /* 0x000fea0003800000 */
[----:B------:R-:W4:Y:S02]  /*6a50*/  LDG.E R2, desc[UR36][R2.64] ;  /* 0x0000002402027981 */ /* 0x000f24000c1e1900 */
[----:B----4-:R4:W0:Y:S01]  /*6a60*/  F2I.S64.TRUNC R22, R2 ;  /* 0x0000000200167311 */ /* 0x010822000020d900 */
[----:B------:R-:W-:Y:S05]  /*6a70*/  BRA `(.L_x_14844) ;  /* 0x0000000800ec7947 */ /* 0x000fea0003800000 */
.L_x_14848:
[----:B------:R-:W4:Y:S02]  /*6a80*/  LDG.E.U16 R2, desc[UR36][R2.64] ;  /* 0x0000002402027981 */ /* 0x000f24000c1e1500 */
[----:B----4-:R-:W-:-:S06]  /*6a90*/  HADD2.F32 R22, -RZ, R2.H0_H0 ;  /* 0x20000002ff167230 */ /* 0x010fcc0000004100 */
[----:B------:R-:W0:Y:S01]  /*6aa0*/  F2I.S64.TRUNC R22, R22 ;  /* 0x0000001600167311 */ /* 0x000e22000020d900 */
[----:B------:R-:W-:Y:S05]  /*6ab0*/  BRA `(.L_x_14844) ;  /* 0x0000000800dc7947 */ /* 0x000fea0003800000 */
.L_x_14847:
        /* <DEDUP_REMOVED lines=9> */
.L_x_14850:
[----:B------:R-:W4:Y:S02]  /*6b50*/  LDG.E.U16 R2, desc[UR36][R2.64] ;  /* 0x0000002402027981 */ /* 0x000f24000c1e1500 */
[----:B----4-:R-:W-:-:S06]  /*6b60*/  HADD2.F32 R22, -RZ, R2.H0_H0 ;  /* 0x20000002ff167230 */ /* 0x010fcc0000004100 */
[----:B------:R-:W0:Y:S01]  /*6b70*/  F2I.S64.TRUNC R22, R22 ;  /* 0x0000001600167311 */ /* 0x000e22000020d900 */
[----:B------:R-:W-:Y:S05]  /*6b80*/  BRA `(.L_x_14844) ;  /* 0x0000000800a87947 */ /* 0x000fea0003800000 */
.L_x_14849:
[----:B------:R-:W4:Y:S02]  /*6b90*/  LDG.E.64 R2, desc[UR36][R2.64] ;  /* 0x0000002402027981 */ /* 0x000f24000c1e1b00 */
[----:B----4-:R0:W1:Y:S01]  /*6ba0*/  F2I.S64.F64.TRUNC R22, R2 ;  /* 0x0000000200167311 */ /* 0x010062000030d900 */
[----:B------:R-:W-:Y:S05]  /*6bb0*/  BRA `(.L_x_14844) ;  /* 0x00000008009c7947 */ /* 0x000fea0003800000 */
.L_x_14839:
        /* <DEDUP_REMOVED lines=13> */
.L_x_14853:
[----:B------:R-:W4:Y:S02]  /*6c90*/  LDG.E.64 R2, desc[UR36][R2.64] ;  /* 0x0000002402027981 */ /* 0x000f24000c1e1b00 */
[----:B----4-:R0:W1:Y:S01]  /*6ca0*/  F2I.S64.F64.TRUNC R22, R2 ;  /* 0x0000000200167311 */ /* 0x010062000030d900 */
[----:B------:R-:W-:Y:S05]  /*6cb0*/  BRA `(.L_x_14844) ;  /* 0x00000008005c7947 */ /* 0x000fea0003800000 */
.L_x_14852:
        /* <DEDUP_REMOVED lines=27> */
.L_x_14855:
        /* <DEDUP_REMOVED lines=14> */
.L_x_14854:
[----:B------:R-:W4:Y:S02]  /*6f50*/  LDG.E.U16 R22, desc[UR36][R2.64] ;  /* 0x0000002402167981 */ /* 0x000f24000c1e1500 */
[----:B----4-:R-:W-:-:S06]  /*6f60*/  IMAD.U32 R22, R22, 0x10000, RZ ;  /* 0x0001000016167824 */ /* 0x010fcc00078e00ff */
[----:B------:R-:W0:Y:S01]  /*6f70*/  F2I.S64.TRUNC R22, R22 ;  /* 0x0000001600167311 */ /* 0x000e22000020d900 */
[----:B------:R-:W-:Y:S05]  /*6f80*/  BRA `(.L_x_14844) ;  /* 0x0000000400a87947 */ /* 0x000fea0003800000 */
.L_x_14851:
        /* <DEDUP_REMOVED lines=11> */
.L_x_14858:
        /* <DEDUP_REMOVED lines=21> */
.L_x_14862:
[----:B------:R-:W-:Y:S05]  /*7190*/  BSYNC B1 ;  /* 0x0000000000017941 */ /* 0x000fea0003800000 */
.L_x_14861:
[----:B------:R-:W-:Y:S01]  /*71a0*/  IMAD.SHL.U32 R2, R2, 0x100000, RZ ;  /* 0x0010000002027824 */ /* 0x000fe200078e00ff */
[----:B------:R-:W-:-:S04]  /*71b0*/  LEA R3, R0, 0x3b800000, 0x17 ;  /* 0x3b80000000037811 */ /* 0x000fc800078eb8ff */
[----:B------:R-:W-:-:S07]  /*71c0*/  LOP3.LUT R22, R3, R2, R22, 0xfe, !PT ;  /* 0x0000000203167212 */ /* 0x000fce00078efe16 */
.L_x_14860:
[----:B------:R-:W-:Y:S05]  /*71d0*/  BSYNC B0 ;  /* 0x0000000000007941 */ /* 0x000fea0003800000 */
.L_x_14859:
[----:B------:R-:W0:Y:S01]  /*71e0*/  F2I.S64.TRUNC R22, R22 ;  /* 0x0000001600167311 */ /* 0x000e22000020d900 */
[----:B------:R-:W-:Y:S05]  /*71f0*/  BRA `(.L_x_14844) ;  /* 0x00000004000c7947 */ /* 0x000fea0003800000 */
.L_x_14857:
        /* <DEDUP_REMOVED lines=21> */
.L_x_14866:
[----:B------:R-:W-:Y:S05]  /*7350*/  BSYNC B1 ;  /* 0x0000000000017941 */ /* 0x000fea0003800000 */
.L_x_14865:
[----:B------:R-:W-:Y:S01]  /*7360*/  IMAD.SHL.U32 R2, R2, 0x200000, RZ ;  /* 0x0020000002027824 */ /* 0x000fe200078e00ff */
[----:B------:R-:W-:-:S04]  /*7370*/  LEA R3, R0, 0x37800000, 0x17 ;  /* 0x3780000000037811 */ /* 0x000fc800078eb8ff */
[----:B------:R-:W-:-:S07]  /*7380*/  LOP3.LUT R22, R3, R2, R22, 0xfe, !PT ;  /* 0x0000000203167212 */ /* 0x000fce00078efe16 */
.L_x_14864:
[----:B------:R-:W-:Y:S05]  /*7390*/  BSYNC B0 ;  /* 0x0000000000007941 */ /* 0x000fea0003800000 */
.L_x_14863:
[----:B------:R-:W0:Y:S01]  /*73a0*/  F2I.S64.TRUNC R22, R22 ;  /* 0x0000001600167311 */ /* 0x000e22000020d900 */
[----:B------:R-:W-:Y:S05]  /*73b0*/  BRA `(.L_x_14844) ;  /* 0x00000000009c7947 */ /* 0x000fea0003800000 */
.L_x_14856:
        /* <DEDUP_REMOVED lines=14> */
.L_x_14870:
[----:B------:R-:W-:Y:S05]  /*74a0*/  BSYNC B0 ;  /* 0x0000000000007941 */ /* 0x000fea0003800000 */
.L_x_14869:
[----:B------:R-:W0:Y:S01]  /*74b0*/  F2I.S64.TRUNC R22, R22 ;  /* 0x0000001600167311 */ /* 0x000e22000020d900 */
[----:B------:R-:W-:Y:S05]  /*74c0*/  BRA `(.L_x_14844) ;  /* 0x0000000000587947 */ /* 0x000fea0003800000 */
.L_x_14843:
        /* <DEDUP_REMOVED lines=16> */
.L_x_14871:
[----:B------:R-:W-:Y:S01]  /*75d0*/  CS2R R22, SRZ ;  /* 0x0000000000167805 */ /* 0x000fe2000001ff00 */
[----:B------:R-:W-:Y:S06]  /*75e0*/  BRA `(.L_x_14844) ;  /* 0x0000000000107947 */ /* 0x000fec0003800000 */
.L_x_14868:
[----:B------:R0:W5:Y:S01]  /*75f0*/  LDG.E.64 R22, desc[UR36][R2.64] ;  /* 0x0000002402167981 */ /* 0x000162000c1e1b00 */
[----:B------:R-:W-:Y:S05]  /*7600*/  BRA `(.L_x_14844) ;  /* 0x0000000000087947 */ /* 0x000fea0003800000 */
.L_x_14867:
[----:B------:R0:W5:Y:S01]  /*7610*/  LDG.E R22, desc[UR36][R2.64] ;  /* 0x0000002402167981 */ /* 0x000162000c1e1900 */
[----:B------:R-:W-:-:S07]  /*7620*/  IMAD.MOV.U32 R23, RZ, RZ, RZ ;  /* 0x000000ffff177224 */ /* 0x000fce00078e00ff */
.L_x_14844:
[----:B01--4-:R-:W0:Y:S01]  /*7630*/  LDC.64 R2, c[0x0][0x248] ;  /* 0x00009200ff027b82 */ /* 0x013e220000000a00 */
        /* <DEDUP_REMOVED lines=18> */
.L_x_14875:
[----:B------:R0:W5:Y:S01]  /*7760*/  LDG.E.U8 R34, desc[UR36][R2.64] ;  /* 0x0000002402227981 */ /* 0x000162000c1e1100 */
[----:B------:R-:W-:Y:S01]  /*7770*/  IMAD.MOV.U32 R35, RZ, RZ, RZ ;  /* 0x000000ffff237224 */ /* 0x000fe200078e00ff */
[----:B------:R-:W-:Y:S06]  /*7780*/  BRA `(.L_x_14877) ;  /* 0x0000000c00487947 */ /* 0x000fec0003800000 */
.L_x_14874:
        /* <DEDUP_REMOVED lines=8> */
.L_x_14879:
[----:B------:R-:W4:Y:S02]  /*7810*/  LDG.E R34, desc[UR36][R2.64] ;  /* 0x0000002402227981 */ /* 0x000f24000c1e1900 */
[----:B----4-:R-:W-:Y:S01]  /*7820*/  SHF.R.S32.HI R35, RZ, 0x1f, R34 ;  /* 0x0000001fff237819 */ /* 0x010fe20000011422 */
[----:B------:R-:W-:Y:S06]  /*7830*/  BRA `(.L_x_14877) ;  /* 0x0000000c001c7947 */ /* 0x000fec0003800000 */
.L_x_14878:
[----:B------:R-:W4:Y:S02]  /*7840*/  LDG.E.S16 R34, desc[UR36][R2.64] ;  /* 0x0000002402227981 */ /* 0x000f24000c1e1700 */
[----:B----4-:R-:W-:Y:S01]  /*7850*/  SHF.R.S32.HI R35, RZ, 0x1f, R34 ;  /* 0x0000001fff237819 */ /* 0x010fe20000011422 */
[----:B------:R-:W-:Y:S06]  /*7860*/  BRA `(.L_x_14877) ;  /* 0x0000000c00107947 */ /* 0x000fec0003800000 */
.L_x_14873:
        /* <DEDUP_REMOVED lines=9> */
.L_x_14881:
[----:B------:R-:W4:Y:S02]  /*7900*/  LDG.E.U16 R2, desc[UR36][R2.64] ;  /* 0x0000002402027981 */ /* 0x000f24000c1e1500 */
[----:B----4-:R-:W-:-:S06]  /*7910*/  HADD2.F32 R34, -RZ, R2.H0_H0 ;  /* 0x20000002ff227230 */ /* 0x010fcc0000004100 */
[----:B------:R-:W0:Y:S01]  /*7920*/  F2I.S64.TRUNC R34, R34 ;  /* 0x0000002200227311 */ /* 0x000e22000020d900 */
[----:B------:R-:W-:Y:S05]  /*7930*/  BRA `(.L_x_14877) ;  /* 0x0000000800dc7947 */ /* 0x000fea0003800000 */
.L_x_14880:
        /* <DEDUP_REMOVED lines=9> */
.L_x_14883:
[----:B------:R-:W4:Y:S02]  /*79d0*/  LDG.E.U16 R2, desc[UR36][R2.64] ;  /* 0x0000002402027981 */ /* 0x000f24000c1e1500 */
[----:B----4-:R-:W-:-:S06]  /*79e0*/  HADD2.F32 R34, -RZ, R2.H0_H0 ;  /* 0x20000002ff227230 */ /* 0x010fcc0000004100 */
[----:B------:R-:W0:Y:S01]  /*79f0*/  F2I.S64.TRUNC R34, R34 ;  /* 0x0000002200227311 */ /* 0x000e22000020d900 */
[----:B------:R-:W-:Y:S05]  /*7a00*/  BRA `(.L_x_14877) ;  /* 0x0000000800a87947 */ /* 0x000fea0003800000 */
.L_x_14882:
[----:B------:R-:W4:Y:S02]  /*7a10*/  LDG.E.64 R2, desc[UR36][R2.64] ;  /* 0x0000002402027981 */ /* 0x000f24000c1e1b00 */
[----:B----4-:R0:W1:Y:S01]  /*7a20*/  F2I.S64.F64.TRUNC R34, R2 ;  /* 0x0000000200227311 */ /* 0x010062000030d900 */
[----:B------:R-:W-:Y:S05]  /*7a30*/  BRA `(.L_x_14877) ;  /* 0x00000008009c7947 */ /* 0x000fea0003800000 */
.L_x_14872:
        /* <DEDUP_REMOVED lines=13> */
.L_x_14886:
[----:B------:R-:W4:Y:S02]  /*7b10*/  LDG.E.64 R2, desc[UR36][R2.64] ;  /* 0x0000002402027981 */ /* 0x000f24000c1e1b00 */
[----:B----4-:R0:W1:Y:S01]  /*7b20*/  F2I.S64.F64.TRUNC R34, R2 ;  /* 0x0000000200227311 */ /* 0x010062000030d900 */
[----:B------:R-:W-:Y:S05]  /*7b30*/  BRA `(.L_x_14877) ;  /* 0x00000008005c7947 */ /* 0x000fea0003800000 */
.L_x_14885:
        /* <DEDUP_REMOVED lines=27> */
.L_x_14888:
        /* <DEDUP_REMOVED lines=14> */
.L_x_14887:
[----:B------:R-:W4:Y:S02]  /*7dd0*/  LDG.E.U16 R34, desc[UR36][R2.64] ;  /* 0x0000002402227981 */ /* 0x000f24000c1e1500 */
[----:B----4-:R-:W-:-:S06]  /*7de0*/  IMAD.U32 R34, R34, 0x10000, RZ ;  /* 0x0001000022227824 */ /* 0x010fcc00078e00ff */
[----:B------:R-:W0:Y:S01]  /*7df0*/  F2I.S64.TRUNC R34, R34 ;  /* 0x0000002200227311 */ /* 0x000e22000020d900 */
[----:B------:R-:W-:Y:S05]  /*7e00*/  BRA `(.L_x_14877) ;  /* 0x0000000400a87947 */ /* 0x000fea0003800000 */
.L_x_14884:
        /* <DEDUP_REMOVED lines=11> */
.L_x_14891:
        /* <DEDUP_REMOVED lines=21> */
.L_x_14895:
[----:B------:R-:W-:Y:S05]  /*8010*/  BSYNC B1 ;  /* 0x0000000000017941 */ /* 0x000fea0003800000 */
.L_x_14894:
[----:B------:R-:W-:Y:S01]  /*8020*/  IMAD.SHL.U32 R2, R2, 0x100000, RZ ;  /* 0x0010000002027824 */ /* 0x000fe200078e00ff */
[----:B------:R-:W-:-:S04]  /*8030*/  LEA R3, R0, 0x3b800000, 0x17 ;  /* 0x3b80000000037811 */ /* 0x000fc800078eb8ff */
[----:B------:R-:W-:-:S07]  /*8040*/  LOP3.LUT R34, R3, R2, R34, 0xfe, !PT ;  /* 0x0000000203227212 */ /* 0x000fce00078efe22 */
.L_x_14893:
[----:B------:R-:W-:Y:S05]  /*8050*/  BSYNC B0 ;  /* 0x0000000000007941 */ /* 0x000fea0003800000 */
.L_x_14892:
[----:B------:R-:W0:Y:S01]  /*8060*/  F2I.S64.TRUNC R34, R34 ;  /* 0x0000002200227311 */ /* 0x000e22000020d900 */
[----:B------:R-:W-:Y:S05]  /*8070*/  BRA `(.L_x_14877) ;  /* 0x00000004000c7947 */ /* 0x000fea0003800000 */
.L_x_14890:
        /* <DEDUP_REMOVED lines=21> */
.L_x_14899:
[----:B------:R-:W-:Y:S05]  /*81d0*/  BSYNC B1 ;  /* 0x0000000000017941 */ /* 0x000fea0003800000 */
.L_x_14898:
[----:B------:R-:W-:Y:S01]  /*81e0*/  IMAD.SHL.U32 R2, R2, 0x200000, RZ ;  /* 0x0020000002027824 */ /* 0x000fe200078e00ff */
[----:B------:R-:W-:-:S04]  /*81f0*/  LEA R3, R0, 0x37800000, 0x17 ;  /* 0x3780000000037811 */ /* 0x000fc800078eb8ff */
[----:B------:R-:W-:-:S07]  /*8200*/  LOP3.LUT R34, R3, R2, R34, 0xfe, !PT ;  /* 0x0000000203227212 */ /* 0x000fce00078efe22 */
.L_x_14897:
[----:B------:R-:W-:Y:S05]  /*8210*/  BSYNC B0 ;  /* 0x0000000000007941 */ /* 0x000fea0003800000 */
.L_x_14896:
[----:B------:R-:W0:Y:S01]  /*8220*/  F2I.S64.TRUNC R34, R34 ;  /* 0x0000002200227311 */ /* 0x000e22000020d900 */
[----:B------:R-:W-:Y:S05]  /*8230*/  BRA `(.L_x_14877) ;  /* 0x00000000009c7947 */ /* 0x000fea0003800000 */
.L_x_14889:
        /* <DEDUP_REMOVED lines=14> */
.L_x_14903:
[----:B------:R-:W-:Y:S05]  /*8320*/  BSYNC B0 ;  /* 0x0000000000007941 */ /* 0x000fea0003800000 */
.L_x_14902:
[----:B------:R-:W0:Y:S01]  /*8330*/  F2I.S64.TRUNC R34, R34 ;  /* 0x0000002200227311 */ /* 0x000e22000020d900 */
[----:B------:R-:W-:Y:S05]  /*8340*/  BRA `(.L_x_14877) ;  /* 0x0000000000587947 */ /* 0x000fea0003800000 */
.L_x_14876:
        /* <DEDUP_REMOVED lines=16> */
.L_x_14904:
[----:B------:R-:W-:Y:S01]  /*8450*/  CS2R R34, SRZ ;  /* 0x0000000000227805 */ /* 0x000fe2000001ff00 */
[----:B------:R-:W-:Y:S06]  /*8460*/  BRA `(.L_x_14877) ;  /* 0x0000000000107947 */ /* 0x000fec0003800000 */
.L_x_14901:
[----:B------:R0:W5:Y:S01]  /*8470*/  LDG.E.64 R34, desc[UR36][R2.64] ;  /* 0x0000002402227981 */ /* 0x000162000c1e1b00 */
[----:B------:R-:W-:Y:S05]  /*8480*/  BRA `(.L_x_14877) ;  /* 0x0000000000087947 */ /* 0x000fea0003800000 */
.L_x_14900:
[----:B------:R0:W5:Y:S01]  /*8490*/  LDG.E R34, desc[UR36][R2.64] ;  /* 0x0000002402227981 */ /* 0x000162000c1e1900 */
[----:B------:R-:W-:-:S07]  /*84a0*/  IMAD.MOV.U32 R35, RZ, RZ, RZ ;  /* 0x000000ffff237224 */ /* 0x000fce00078e00ff */
.L_x_14877:
[----:B------:R-:W-:-:S07]  /*84b0*/  VIADD R42, R42, 0x80 ;  /* 0x000000802a2a7836 */ /* 0x000fce0000000000 */
.L_x_14805:
[----:B------:R-:W-:Y:S05]  /*84c0*/  BSYNC B6 ;  /* 0x0000000000067941 */ /* 0x000fea0003800000 */
.L_x_14804:
[----:B------:R-:W-:Y:S01]  /*84d0*/  ISETP.GE.AND P0, PT, R42, R43, PT ;  /* 0x0000002b2a00720c */ /* 0x000fe20003f06270 */
[----:B------:R-:W-:Y:S01]  /*84e0*/  BSSY B6, `(.L_x_14905) ;  /* 0x00002be000067945 */ /* 0x000fe20003800000 */
[----:B0-----:R-:W-:Y:S02]  /*84f0*/  CS2R R24, SRZ ;  /* 0x0000000000187805 */ /* 0x001fe4000001ff00 */
[----:B----4-:R-:W-:-:S09]  /*8500*/  CS2R R26, SRZ ;  /* 0x00000000001a7805 */ /* 0x010fd2000001ff00 */
[----:B------:R-:W-:Y:S05]  /*8510*/  @P0 BRA `(.L_x_14906) ;  /* 0x0000002800e80947 */ /* 0x000fea0003800000 */
[----:B-1----:R-:W0:Y:S01]  /*8520*/  LDC.64 R2, c[0x0][0x238] ;  /* 0x00008e00ff027b82 */ /* 0x002e220000000a00 */
        /* <DEDUP_REMOVED lines=19> */
.L_x_14910:
[----:B------:R0:W5:Y:S01]  /*8660*/  LDG.E.U8 R24, desc[UR36][R2.64] ;  /* 0x0000002402187981 */ /* 0x000162000c1e1100 */
[----:B------:R-:W-:Y:S01]  /*8670*/  IMAD.MOV.U32 R25, RZ, RZ, RZ ;  /* 0x000000ffff197224 */ /* 0x000fe200078e00ff */
[----:B------:R-:W-:Y:S06]  /*8680*/  BRA `(.L_x_14912) ;  /* 0x0000000c00487947 */ /* 0x000fec0003800000 */
.L_x_14909:
        /* <DEDUP_REMOVED lines=8> */
.L_x_14914:
[----:B------:R-:W4:Y:S02]  /*8710*/  LDG.E R24, desc[UR36][R2.64] ;  /* 0x0000002402187981 */ /* 0x000f24000c1e1900 */
[----:B----4-:R-:W-:Y:S01]  /*8720*/  SHF.R.S32.HI R25, RZ, 0x1f, R24 ;  /* 0x0000001fff197819 */ /* 0x010fe20000011418 */
[----:B------:R-:W-:Y:S06]  /*8730*/  BRA `(.L_x_14912) ;  /* 0x0000000c001c7947 */ /* 0x000fec0003800000 */
.L_x_14913:
[----:B------:R-:W4:Y:S02]  /*8740*/  LDG.E.S16 R24, desc[UR36][R2.64] ;  /* 0x0000002402187981 */ /* 0x000f24000c1e1700 */
[----:B----4-:R-:W-:Y:S01]  /*8750*/  SHF.R.S32.HI R25, RZ, 0x1f, R24 ;  /* 0x0000001fff197819 */ /* 0x010fe20000011418 */
[----:B------:R-:W-:Y:S06]  /*8760*/  BRA `(.L_x_14912) ;  /* 0x0000000c00107947 */ /* 0x000fec0003800000 */
.L_x_14908:
        /* <DEDUP_REMOVED lines=9> */
.L_x_14916:
[----:B------:R-:W4:Y:S02]  /*8800*/  LDG.E.U16 R2, desc[UR36][R2.64] ;  /* 0x0000002402027981 */ /* 0x000f24000c1e1500 */
[----:B----4-:R-:W-:-:S06]  /*8810*/  HADD2.F32 R24, -RZ, R2.H0_H0 ;  /* 0x20000002ff187230 */ /* 0x010fcc0000004100 */
[----:B------:R-:W0:Y:S01]  /*8820*/  F2I.S64.TRUNC R24, R24 ;  /* 0x0000001800187311 */ /* 0x000e22000020d900 */
[----:B------:R-:W-:Y:S05]  /*8830*/  BRA `(.L_x_14912) ;  /* 0x0000000800dc7947 */ /* 0x000fea0003800000 */
.L_x_14915:
        /* <DEDUP_REMOVED lines=9> */
.L_x_14918:
[----:B------:R-:W4:Y:S02]  /*88d0*/  LDG.E.U16 R2, desc[UR36][R2.64] ;  /* 0x0000002402027981 */ /* 0x000f24000c1e1500 */
[----:B----4-:R-:W-:-:S06]  /*88e0*/  HADD2.F32 R24, -RZ, R2.H0_H0 ;  /* 0x20000002ff187230 */ /* 0x010fcc0000004100 */
[----:B------:R-:W0:Y:S01]  /*88f0*/  F2I.S64.TRUNC R24, R24 ;  /* 0x0000001800187311 */ /* 0x000e22000020d900 */
[----:B------:R-:W-:Y:S05]  /*8900*/  BRA `(.L_x_14912) ;  /* 0x0000000800a87947 */ /* 0x000fea0003800000 */
.L_x_14917:
[----:B------:R-:W4:Y:S02]  /*8910*/  LDG.E.64 R2, desc[UR36][R2.64] ;  /* 0x0000002402027981 */ /* 0x000f24000c1e1b00 */
[----:B----4-:R0:W1:Y:S01]  /*8920*/  F2I.S64.F64.TRUNC R24, R2 ;  /* 0x0000000200187311 */ /* 0x010062000030d900 */
[----:B------:R-:W-:Y:S05]  /*8930*/  BRA `(.L_x_14912) ;  /* 0x00000008009c7947 */ /* 0x000fea0003800000 */
.L_x_14907:
        /* <DEDUP_REMOVED lines=13> */
.L_x_14921:
[----:B------:R-:W4:Y:S02]  /*8a10*/  LDG.E.64 R2, desc[UR36][R2.64] ;  /* 0x0000002402027981 */ /* 0x000f24000c1e1b00 */
[----:B----4-:R0:W1:Y:S01]  /*8a20*/  F2I.S64.F64.TRUNC R24, R2 ;  /* 0x0000000200187311 */ /* 0x010062000030d900 */
[----:B------:R-:W-:Y:S05]  /*8a30*/  BRA `(.L_x_14912) ;  /* 0x00000008005c7947 */ /* 0x000fea0003800000 */
.L_x_14920:
        /* <DEDUP_REMOVED lines=27> */
.L_x_14923:
        /* <DEDUP_REMOVED lines=14> */
.L_x_14922:
[----:B------:R-:W4:Y:S02]  /*8cd0*/  LDG.E.U16 R24, desc[UR36][R2.64] ;  /* 0x0000002402187981 */ /* 0x000f24000c1e1500 */
[----:B----4-:R-:W-:-:S06]  /*8ce0*/  IMAD.U32 R24, R24, 0x10000, RZ ;  /* 0x0001000018187824 */ /* 0x010fcc00078e00ff */
[----:B------:R-:W0:Y:S01]  /*8cf0*/  F2I.S64.TRUNC R24, R24 ;  /* 0x0000001800187311 */ /* 0x000e22000020d900 */
[----:B------:R-:W-:Y:S05]  /*8d00*/  BRA `(.L_x_14912) ;  /* 0x0000000400a87947 */ /* 0x000fea0003800000 */
.L_x_14919:
        /* <DEDUP_REMOVED lines=11> */
.L_x_14926:
        /* <DEDUP_REMOVED lines=21> */
.L_x_14930:
[----:B------:R-:W-:Y:S05]  /*8f10*/  BSYNC B1 ;  /* 0x0000000000017941 */ /* 0x000fea0003800000 */
.L_x_14929:
[----:B------:R-:W-:Y:S01]  /*8f20*/  IMAD.SHL.U32 R2, R2, 0x100000, RZ ;  /* 0x0010000002027824 */ /* 0x000fe200078e00ff */
[----:B------:R-:W-:-:S04]  /*8f30*/  LEA R3, R0, 0x3b800000, 0x17 ;  /* 0x3b80000000037811 */ /* 0x000fc800078eb8ff */
[----:B------:R-:W-:-:S07]  /*8f40*/  LOP3.LUT R24, R3, R2, R24, 0xfe, !PT ;  /* 0x0000000203187212 */ /* 0x000fce00078efe18 */
.L_x_14928:
[----:B------:R-:W-:Y:S05]  /*8f50*/  BSYNC B0 ;  /* 0x0000000000007941 */ /* 0x000fea0003800000 */
.L_x_14927:
[----:B------:R-:W4:Y:S01]  /*8f60*/  F2I.S64.TRUNC R24, R24 ;  /* 0x0000001800187311 */ /* 0x000f22000020d900 */
[----:B------:R-:W-:Y:S05]  /*8f70*/  BRA `(.L_x_14912) ;  /* 0x00000004000c7947 */ /* 0x000fea0003800000 */
.L_x_14925:
        /* <DEDUP_REMOVED lines=21> */
.L_x_14934:
[----:B------:R-:W-:Y:S05]  /*90d0*/  BSYNC B1 ;  /* 0x0000000000017941 */ /* 0x000fea0003800000 */
.L_x_14933:
[----:B------:R-:W-:Y:S01]  /*90e0*/  IMAD.SHL.U32 R2, R2, 0x200000, RZ ;  /* 0x0020000002027824 */ /* 0x000fe200078e00ff */
[----:B------:R-:W-:-:S04]  /*90f0*/  LEA R3, R0, 0x37800000, 0x17 ;  /* 0x3780000000037811 */ /* 0x000fc800078eb8ff */
[----:B------:R-:W-:-:S07]  /*9100*/  LOP3.LUT R24, R3, R2, R24, 0xfe, !PT ;  /* 0x0000000203187212 */ /* 0x000fce00078efe18 */
.L_x_14932:
[----:B------:R-:W-:Y:S05]  /*9110*/  BSYNC B0 ;  /* 0x0000000000007941 */ /* 0x000fea0003800000 */
.L_x_14931:
[----:B------:R-:W0:Y:S01]  /*9120*/  F2I.S64.TRUNC R24, R24 ;  /* 0x0000001800187311 */ /* 0x000e22000020d900 */
[----:B------:R-:W-:Y:S05]  /*9130*/  BRA `(.L_x_14912) ;  /* 0x00000000009c7947 */ /* 0x000fea0003800000 */
.L_x_14924:
        /* <DEDUP_REMOVED lines=14> */
.L_x_14938:
[----:B------:R-:W-:Y:S05]  /*9220*/  BSYNC B0 ;  /* 0x0000000000007941 */ /* 0x000fea0003800000 */
.L_x_14937:
[----:B------:R-:W0:Y:S01]  /*9230*/  F2I.S64.TRUNC R24, R24 ;  /* 0x0000001800187311 */ /* 0x000e22000020d900 */
[----:B------:R-:W-:Y:S05]  /*9240*/  BRA `(.L_x_14912) ;  /* 0x0000000000587947 */ /* 0x000fea0003800000 */
.L_x_14911:
        /* <DEDUP_REMOVED lines=16> */
.L_x_14939:
[----:B------:R-:W-:Y:S01]  /*9350*/  CS2R R24, SRZ ;  /* 0x0000000000187805 */ /* 0x000fe2000001ff00 */
[----:B------:R-:W-:Y:S06]  /*9360*/  BRA `(.L_x_14912) ;  /* 0x0000000000107947 */ /* 0x000fec0003800000 */
.L_x_14936:
[----:B------:R0:W5:Y:S01]  /*9370*/  LDG.E.64 R24, desc[UR36][R2.64] ;  /* 0x0000002402187981 */ /* 0x000162000c1e1b00 */
[----:B------:R-:W-:Y:S05]  /*9380*/  BRA `(.L_x_14912) ;  /* 0x0000000000087947 */ /* 0x000fea0003800000 */
.L_x_14935:
[----:B------:R0:W5:Y:S01]  /*9390*/  LDG.E R24, desc[UR36][R2.64] ;  /* 0x0000002402187981 */ /* 0x000162000c1e1900 */
[----:B------:R-:W-:-:S07]  /*93a0*/  IMAD.MOV.U32 R25, RZ, RZ, RZ ;  /* 0x000000ffff197224 */ /* 0x000fce00078e00ff */
.L_x_14912:
[----:B0-----:R-:W0:Y:S01]  /*93b0*/  LDC.U8 R4, c[0x0][0x255] ;  /* 0x00009540ff047b82 */ /* 0x001e220000000000 */
[----:B------:R-:W-:Y:S02]  /*93c0*/  ULDC UR4, c[0x0][0x25c] ;  /* 0x0000970000047ab9 */ /* 0x000fe40000000800 */
[----:B------:R-:W-:-:S05]  /*93d0*/  IMAD R5, R42, UR4, RZ ;  /* 0x000000042a057c24 */ /* 0x000fca000f8e02ff */
[----:B-1----:R-:W1:Y:S01]  /*93e0*/  LDC.64 R2, c[0x0][0x240] ;  /* 0x00009000ff027b82 */ /* 0x002e620000000a00 */
        /* <DEDUP_REMOVED lines=16> */
.L_x_14943:
[----:B------:R1:W5:Y:S01]  /*94f0*/  LDG.E.U8 R26, desc[UR36][R2.64] ;  /* 0x00000024021a7981 */ /* 0x000362000c1e1100 */
[----:B------:R-:W-:Y:S01]  /*9500*/  IMAD.MOV.U32 R27, RZ, RZ, RZ ;  /* 0x000000ffff1b7224 */ /* 0x000fe200078e00ff */
[----:B------:R-:W-:Y:S06]  /*9510*/  BRA `(.L_x_14945) ;  /* 0x0000000c00487947 */ /* 0x000fec0003800000 */
.L_x_14942:
        /* <DEDUP_REMOVED lines=8> */
.L_x_14947:
[----:B------:R-:W2:Y:S02]  /*95a0*/  LDG.E R26, desc[UR36][R2.64] ;  /* 0x00000024021a7981 */ /* 0x000ea4000c1e1900 */
[----:B--2---:R-:W-:Y:S01]  /*95b0*/  SHF.R.S32.HI R27, RZ, 0x1f, R26 ;  /* 0x0000001fff1b7819 */ /* 0x004fe2000001141a */
[----:B------:R-:W-:Y:S06]  /*95c0*/  BRA `(.L_x_14945) ;  /* 0x0000000c001c7947 */ /* 0x000fec0003800000 */
.L_x_14946:
[----:B------:R-:W2:Y:S02]  /*95d0*/  LDG.E.S16 R26, desc[UR36][R2.64] ;  /* 0x00000024021a7981 */ /* 0x000ea4000c1e1700 */
[----:B--2---:R-:W-:Y:S01]  /*95e0*/  SHF.R.S32.HI R27, RZ, 0x1f, R26 ;  /* 0x0000001fff1b7819 */ /* 0x004fe2000001141a */
[----:B------:R-:W-:Y:S06]  /*95f0*/  BRA `(.L_x_14945) ;  /* 0x0000000c00107947 */ /* 0x000fec0003800000 */
.L_x_14941:
        /* <DEDUP_REMOVED lines=9> */
.L_x_14949:
[----:B------:R-:W2:Y:S02]  /*9690*/  LDG.E.U16 R2, desc[UR36][R2.64] ;  /* 0x0000002402027981 */ /* 0x000ea4000c1e1500 */
[----:B--2---:R-:W-:-:S06]  /*96a0*/  HADD2.F32 R26, -RZ, R2.H0_H0 ;  /* 0x20000002ff1a7230 */ /* 0x004fcc0000004100 */
[----:B------:R-:W0:Y:S01]  /*96b0*/  F2I.S64.TRUNC R26, R26 ;  /* 0x0000001a001a7311 */ /* 0x000e22000020d900 */
[----:B------:R-:W-:Y:S05]  /*96c0*/  BRA `(.L_x_14945) ;  /* 0x0000000800dc7947 */ /* 0x000fea0003800000 */
.L_x_14948:
        /* <DEDUP_REMOVED lines=9> */
.L_x_14951:
[----:B------:R-:W2:Y:S02]  /*9760*/  LDG.E.U16 R2, desc[UR36][R2.64] ;  /* 0x0000002402027981 */ /* 0x000ea4000c1e1500 */
[----:B--2---:R-:W-:-:S06]  /*9770*/  HADD2.F32 R26, -RZ, R2.H0_H0 ;  /* 0x20000002ff1a7230 */ /* 0x004fcc0000004100 */
[----:B------:R-:W0:Y:S01]  /*9780*/  F2I.S64.TRUNC R26, R26 ;  /* 0x0000001a001a7311 */ /* 0x000e22000020d900 */
[----:B------:R-:W-:Y:S05]  /*9790*/  BRA `(.L_x_14945) ;  /* 0x0000000800a87947 */ /* 0x000fea0003800000 */
.L_x_14950:
[----:B------:R-:W2:Y:S02]  /*97a0*/  LDG.E.64 R2, desc[UR36][R2.64] ;  /* 0x0000002402027981 */ /* 0x000ea4000c1e1b00 */
[----:B--2---:R0:W1:Y:S01]  /*97b0*/  F2I.S64.F64.TRUNC R26, R2 ;  /* 0x00000002001a7311 */ /* 0x004062000030d900 */
[----:B------:R-:W-:Y:S05]  /*97c0*/  BRA `(.L_x_14945) ;  /* 0x00000008009c7947 */ /* 0x000fea0003800000 */
.L_x_14940:
        /* <DEDUP_REMOVED lines=13> */
.L_x_14954:
[----:B------:R-:W2:Y:S02]  /*98a0*/  LDG.E.64 R2, desc[UR36][R2.64] ;  /* 0x0000002402027981 */ /* 0x000ea4000c1e1b00 */
[----:B--2---:R0:W1:Y:S01]  /*98b0*/  F2I.S64.F64.TRUNC R26, R2 ;  /* 0x00000002001a7311 */ /* 0x004062000030d900 */
[----:B------:R-:W-:Y:S05]  /*98c0*/  BRA `(.L_x_14945) ;  /* 0x00000008005c7947 */ /* 0x000fea0003800000 */
.L_x_14953:
        /* <DEDUP_REMOVED lines=27> */
.L_x_14956:
        /* <DEDUP_REMOVED lines=14> */
.L_x_14955:
[----:B------:R-:W2:Y:S02]  /*9b60*/  LDG.E.U16 R26, desc[UR36][R2.64] ;  /* 0x00000024021a7981 */ /* 0x000ea4000c1e1500 */
[----:B--2---:R-:W-:-:S06]  /*9b70*/  IMAD.U32 R26, R26, 0x10000, RZ ;  /* 0x000100001a1a7824 */ /* 0x004fcc00078e00ff */
[----:B------:R-:W0:Y:S01]  /*9b80*/  F2I.S64.TRUNC R26, R26 ;  /* 0x0000001a001a7311 */ /* 0x000e22000020d900 */
[----:B------:R-:W-:Y:S05]  /*9b90*/  BRA `(.L_x_14945) ;  /* 0x0000000400a87947 */ /* 0x000fea0003800000 */
.L_x_14952:
        /* <DEDUP_REMOVED lines=11> */
.L_x_14959:
        /* <DEDUP_REMOVED lines=21> */
.L_x_14963:
[----:B------:R-:W-:Y:S05]  /*9da0*/  BSYNC B1 ;  /* 0x0000000000017941 */ /* 0x000fea0003800000 */
.L_x_14962:
[----:B------:R-:W-:Y:S01]  /*9db0*/  IMAD.SHL.U32 R2, R2, 0x100000, RZ ;  /* 0x0010000002027824 */ /* 0x000fe200078e00ff */
[----:B------:R-:W-:-:S04]  /*9dc0*/  LEA R3, R0, 0x3b800000, 0x17 ;  /* 0x3b80000000037811 */ /* 0x000fc800078eb8ff */
[----:B------:R-:W-:-:S07]  /*9dd0*/  LOP3.LUT R26, R3, R2, R26, 0xfe, !PT ;  /* 0x00000002031a7212 */ /* 0x000fce00078efe1a */
.L_x_14961:
[----:B------:R-:W-:Y:S05]  /*9de0*/  BSYNC B0 ;  /* 0x0000000000007941 */ /* 0x000fea0003800000 */
.L_x_14960:
[----:B------:R-:W0:Y:S01]  /*9df0*/  F2I.S64.TRUNC R26, R26 ;  /* 0x0000001a001a7311 */ /* 0x000e22000020d900 */
[----:B------:R-:W-:Y:S05]  /*9e00*/  BRA `(.L_x_14945) ;  /* 0x00000004000c7947 */ /* 0x000fea0003800000 */
.L_x_14958:
        /* <DEDUP_REMOVED lines=21> */
.L_x_14967:
[----:B------:R-:W-:Y:S05]  /*9f60*/  BSYNC B1 ;  /* 0x0000000000017941 */ /* 0x000fea0003800000 */
.L_x_14966:
[----:B------:R-:W-:Y:S01]  /*9f70*/  IMAD.SHL.U32 R2, R2, 0x200000, RZ ;  /* 0x0020000002027824 */ /* 0x000fe200078e00ff */
[----:B------:R-:W-:-:S04]  /*9f80*/  LEA R3, R0, 0x37800000, 0x17 ;  /* 0x3780000000037811 */ /* 0x000fc800078eb8ff */
[----:B------:R-:W-:-:S07]  /*9f90*/  LOP3.LUT R26, R3, R2, R26, 0xfe, !PT ;  /* 0x00000002031a7212 */ /* 0x000fce00078efe1a */
.L_x_14965:
[----:B------:R-:W-:Y:S05]  /*9fa0*/  BSYNC B0 ;  /* 0x0000000000007941 */ /* 0x000fea0003800000 */
.L_x_14964:
[----:B------:R-:W0:Y:S01]  /*9fb0*/  F2I.S64.TRUNC R26, R26 ;  /* 0x0000001a001a7311 */ /* 0x000e22000020d900 */
[----:B------:R-:W-:Y:S05]  /*9fc0*/  BRA `(.L_x_14945) ;  /* 0x00000000009c7947 */ /* 0x000fea0003800000 */
.L_x_14957:
        /* <DEDUP_REMOVED lines=14> */
.L_x_14971:
[----:B------:R-:W-:Y:S05]  /*a0b0*/  BSYNC B0 ;  /* 0x0000000000007941 */ /* 0x000fea0003800000 */
.L_x_14970:
[----:B------:R-:W0:Y:S01]  /*a0c0*/  F2I.S64.TRUNC R26, R26 ;  /* 0x0000001a001a7311 */ /* 0x000e22000020d900 */
[----:B------:R-:W-:Y:S05]  /*a0d0*/  BRA `(.L_x_14945) ;  /* 0x0000000000587947 */ /* 0x000fea0003800000 */
.L_x_14944:
        /* <DEDUP_REMOVED lines=16> */
.L_x_14972:
[----:B------:R-:W-:Y:S01]  /*a1e0*/  CS2R R26, SRZ ;  /* 0x00000000001a7805 */ /* 0x000fe2000001ff00 */
[----:B------:R-:W-:Y:S06]  /*a1f0*/  BRA `(.L_x_14945) ;  /* 0x0000000000107947 */ /* 0x000fec0003800000 */
.L_x_14969:
[----:B------:R0:W5:Y:S01]  /*a200*/  LDG.E.64 R26, desc[UR36][R2.64] ;  /* 0x00000024021a7981 */ /* 0x000162000c1e1b00 */
[----:B------:R-:W-:Y:S05]  /*a210*/  BRA `(.L_x_14945) ;  /* 0x0000000000087947 */ /* 0x000fea0003800000 */
.L_x_14968:
[----:B------:R0:W5:Y:S01]  /*a220*/  LDG.E R26, desc[UR36][R2.64] ;  /* 0x00000024021a7981 */ /* 0x000162000c1e1900 */
[----:B------:R-:W-:-:S07]  /*a230*/  IMAD.MOV.U32 R27, RZ, RZ, RZ ;  /* 0x000000ffff1b7224 */ /* 0x000fce00078e00ff */
.L_x_14945:
        /* <DEDUP_REMOVED lines=20> */
.L_x_14976:
[----:B------:R0:W5:Y:S01]  /*a380*/  LDG.E.U8 R40, desc[UR36][R2.64] ;  /* 0x0000002402287981 */ /* 0x000162000c1e1100 */
[----:B------:R-:W-:Y:S01]  /*a390*/  IMAD.MOV.U32 R41, RZ, RZ, RZ ;  /* 0x000000ffff297224 */ /* 0x000fe200078e00ff */
[----:B------:R-:W-:Y:S06]  /*a3a0*/  BRA `(.L_x_14906) ;  /* 0x0000000c00447947 */ /* 0x000fec0003800000 */
.L_x_14975:
        /* <DEDUP_REMOVED lines=8> */
.L_x_14979:
[----:B------:R-:W2:Y:S02]  /*a430*/  LDG.E R40, desc[UR36][R2.64] ;  /* 0x0000002402287981 */ /* 0x000ea4000c1e1900 */
[----:B--2---:R-:W-:Y:S01]  /*a440*/  SHF.R.S32.HI R41, RZ, 0x1f, R40 ;  /* 0x0000001fff297819 */ /* 0x004fe20000011428 */
[----:B------:R-:W-:Y:S06]  /*a450*/  BRA `(.L_x_14906) ;  /* 0x0000000c00187947 */ /* 0x000fec0003800000 */
.L_x_14978:
[----:B------:R-:W2:Y:S02]  /*a460*/  LDG.E.S16 R40, desc[UR36][R2.64] ;  /* 0x0000002402287981 */ /* 0x000ea4000c1e1700 */
[----:B--2---:R-:W-:Y:S01]  /*a470*/  SHF.R.S32.HI R41, RZ, 0x1f, R40 ;  /* 0x0000001fff297819 */ /* 0x004fe20000011428 */
[----:B------:R-:W-:Y:S06]  /*a480*/  BRA `(.L_x_14906) ;  /* 0x0000000c000c7947 */ /* 0x000fec0003800000 */
.L_x_14974:
        /* <DEDUP_REMOVED lines=9> */
.L_x_14981:
[----:B------:R-:W2:Y:S02]  /*a520*/  LDG.E.U16 R2, desc[UR36][R2.64] ;  /* 0x0000002402027981 */ /* 0x000ea4000c1e1500 */
[----:B--2---:R-:W-:-:S06]  /*a530*/  HADD2.F32 R40, -RZ, R2.H0_H0 ;  /* 0x20000002ff287230 */ /* 0x004fcc0000004100 */
[----:B------:R-:W0:Y:S01]  /*a540*/  F2I.S64.TRUNC R40, R40 ;  /* 0x0000002800287311 */ /* 0x000e22000020d900 */
[----:B------:R-:W-:Y:S05]  /*a550*/  BRA `(.L_x_14906) ;  /* 0x0000000800d87947 */ /* 0x000fea0003800000 */
.L_x_14980:
        /* <DEDUP_REMOVED lines=9> */
.L_x_14983:
[----:B------:R-:W2:Y:S02]  /*a5f0*/  LDG.E.U16 R2, desc[UR36][R2.64] ;  /* 0x0000002402027981 */ /* 0x000ea4000c1e1500 */
[----:B--2---:R-:W-:-:S06]  /*a600*/  HADD2.F32 R40, -RZ, R2.H0_H0 ;  /* 0x20000002ff287230 */ /* 0x004fcc0000004100 */
[----:B------:R-:W0:Y:S01]  /*a610*/  F2I.S64.TRUNC R40, R40 ;  /* 0x0000002800287311 */ /* 0x000e22000020d900 */
[----:B------:R-:W-:Y:S05]  /*a620*/  BRA `(.L_x_14906) ;  /* 0x0000000800a47947 */ /* 0x000fea0003800000 */
.L_x_14982:
[----:B------:R-:W2:Y:S02]  /*a630*/  LDG.E.64 R2, desc[UR36][R2.64] ;  /* 0x0000002402027981 */ /* 0x000ea4000c1e1b00 */
[----:B--2---:R0:W1:Y:S01]  /*a640*/  F2I.S64.F64.TRUNC R40, R2 ;  /* 0x0000000200287311 */ /* 0x004062000030d900 */
[----:B------:R-:W-:Y:S05]  /*a650*/  BRA `(.L_x_14906) ;  /* 0x0000000800987947 */ /* 0x000fea0003800000 */
.L_x_14973:
        /* <DEDUP_REMOVED lines=13> */
.L_x_14986:
[----:B------:R-:W2:Y:S02]  /*a730*/  LDG.E.64 R2, desc[UR36][R2.64] ;  /* 0x0000002402027981 */ /* 0x000ea4000c1e1b00 */
[----:B--2---:R0:W1:Y:S01]  /*a740*/  F2I.S64.F64.TRUNC R40, R2 ;  /* 0x0000000200287311 */ /* 0x004062000030d900 */
[----:B------:R-:W-:Y:S05]  /*a750*/  BRA `(.L_x_14906) ;  /* 0x0000000800587947 */ /* 0x000fea0003800000 */
.L_x_14985:
        /* <DEDUP_REMOVED lines=27> */
.L_x_14988:
        /* <DEDUP_REMOVED lines=14> */
.L_x_14987:
[----:B------:R-:W2:Y:S02]  /*a9f0*/  LDG.E.U16 R40, desc[UR36][R2.64] ;  /* 0x0000002402287981 */ /* 0x000ea4000c1e1500 */
[----:B--2---:R-:W-:-:S06]  /*aa00*/  IMAD.U32 R40, R40, 0x10000, RZ ;  /* 0x0001000028287824 */ /* 0x004fcc00078e00ff */
[----:B------:R-:W0:Y:S01]  /*aa10*/  F2I.S64.TRUNC R40, R40 ;  /* 0x0000002800287311 */ /* 0x000e22000020d900 */
[----:B------:R-:W-:Y:S05]  /*aa20*/  BRA `(.L_x_14906) ;  /* 0x0000000400a47947 */ /* 0x000fea0003800000 */
.L_x_14984:
        /* <DEDUP_REMOVED lines=11> */
.L_x_14991:
        /* <DEDUP_REMOVED lines=21> */
.L_x_14995:
[----:B------:R-:W-:Y:S05]  /*ac30*/  BSYNC B1 ;  /* 0x0000000000017941 */ /* 0x000fea0003800000 */
.L_x_14994:
[----:B------:R-:W-:Y:S01]  /*ac40*/  IMAD.SHL.U32 R2, R2, 0x100000, RZ ;  /* 0x0010000002027824 */ /* 0x000fe200078e00ff */
[----:B------:R-:W-:-:S04]  /*ac50*/  LEA R3, R0, 0x3b800000, 0x17 ;  /* 0x3b80000000037811 */ /* 0x000fc800078eb8ff */
[----:B------:R-:W-:-:S07]  /*ac60*/  LOP3.LUT R40, R3, R2, R40, 0xfe, !PT ;  /* 0x0000000203287212 */ /* 0x000fce00078efe28 */
.L_x_14993:
[----:B------:R-:W-:Y:S05]  /*ac70*/  BSYNC B0 ;  /* 0x0000000000007941 */ /* 0x000fea0003800000 */
.L_x_14992:
[----:B------:R-:W0:Y:S01]  /*ac80*/  F2I.S64.TRUNC R40, R40 ;  /* 0x0000002800287311 */ /* 0x000e22000020d900 */
[----:B------:R-:W-:Y:S05]  /*ac90*/  BRA `(.L_x_14906) ;  /* 0x0000000400087947 */ /* 0x000fea0003800000 */
.L_x_14990:
        /* <DEDUP_REMOVED lines=21> */
.L_x_14999:
[----:B------:R-:W-:Y:S05]  /*adf0*/  BSYNC B1 ;  /* 0x0000000000017941 */ /* 0x000fea0003800000 */
.L_x_14998:
[----:B------:R-:W-:Y:S01]  /*ae00*/  IMAD.SHL.U32 R2, R2, 0x200000, RZ ;  /* 0x0020000002027824 */ /* 0x000fe200078e00ff */
[----:B------:R-:W-:-:S04]  /*ae10*/  LEA R3, R0, 0x37800000, 0x17 ;  /* 0x3780000000037811 */ /* 0x000fc800078eb8ff */
[----:B------:R-:W-:-:S07]  /*ae20*/  LOP3.LUT R40, R3, R2, R40, 0xfe, !PT ;  /* 0x0000000203287212 */ /* 0x000fce00078efe28 */
.L_x_14997:
[----:B------:R-:W-:Y:S05]  /*ae30*/  BSYNC B0 ;  /* 0x0000000000007941 */ /* 0x000fea0003800000 */
.L_x_14996:
[----:B------:R-:W0:Y:S01]  /*ae40*/  F2I.S64.TRUNC R40, R40 ;  /* 0x0000002800287311 */ /* 0x000e22000020d900 */
[----:B------:R-:W-:Y:S05]  /*ae50*/  BRA `(.L_x_14906) ;  /* 0x0000000000987947 */ /* 0x000fea0003800000 */
.L_x_14989:
        /* <DEDUP_REMOVED lines=14> */
.L_x_15003:
[----:B------:R-:W-:Y:S05]  /*af40*/  BSYNC B0 ;  /* 0x0000000000007941 */ /* 0x000fea0003800000 */
.L_x_15002:
[----:B------:R-:W0:Y:S01]  /*af50*/  F2I.S64.TRUNC R40, R40 ;  /* 0x0000002800287311 */ /* 0x000e22000020d900 */
[----:B------:R-:W-:Y:S05]  /*af60*/  BRA `(.L_x_14906) ;  /* 0x0000000000547947 */ /* 0x000fea0003800000 */
.L_x_14977:
        /* <DEDUP_REMOVED lines=16> */
.L_x_15004:
[----:B------:R-:W-:Y:S05]  /*b070*/  BRA `(.L_x_14906) ;  /* 0x0000000000107947 */ /* 0x000fea0003800000 */
.L_x_15001:
[----:B------:R0:W5:Y:S01]  /*b080*/  LDG.E.64 R40, desc[UR36][R2.64] ;  /* 0x0000002402287981 */ /* 0x000162000c1e1b00 */
[----:B------:R-:W-:Y:S05]  /*b090*/  BRA `(.L_x_14906) ;  /* 0x0000000000087947 */ /* 0x000fea0003800000 */
.L_x_15000:
[----:B------:R0:W5:Y:S01]  /*b0a0*/  LDG.E R40, desc[UR36][R2.64] ;  /* 0x0000002402287981 */ /* 0x000162000c1e1900 */
[----:B------:R-:W-:-:S07]  /*b0b0*/  IMAD.MOV.U32 R41, RZ, RZ, RZ ;  /* 0x000000ffff297224 */ /* 0x000fce00078e00ff */
.L_x_14906:
[----:B------:R-:W-:Y:S05]  /*b0c0*/  BSYNC B6 ;  /* 0x0000000000067941 */ /* 0x000fea0003800000 */
.L_x_14905:
[----:B01----:R-:W0:Y:S01]  /*b0d0*/  S2R R2, SR_TID.X ;  /* 0x0000000000027919 */ /* 0x003e220000002100 */
[----:B------:R-:W-:Y:S01]  /*b0e0*/  ULDC.64 UR6, c[0x0][0x218] ;  /* 0x0000860000067ab9 */ /* 0x000fe20000000a00 */
[----:B------:R-:W-:Y:S01]  /*b0f0*/  ULDC.64 UR4, c[0x0][0x220] ;  /* 0x0000880000047ab9 */ /* 0x000fe20000000a00 */
[----:B-----5:R-:W-:Y:S01]  /*b100*/  IMAD R3, R31, UR6, RZ ;  /* 0x000000061f037c24 */ /* 0x020fe2000f8e02ff */
[----:B------:R-:W-:Y:S01]  /*b110*/  BSSY B6, `(.L_x_15005) ;  /* 0x0000137000067945 */ /* 0x000fe20003800000 */
[----:B------:R-:W-:Y:S02]  /*b120*/  IMAD R7, R17, UR4, RZ ;  /* 0x0000000411077c24 */ /* 0x000fe4000f8e02ff */
[C---:B------:R-:W-:Y:S02]  /*b130*/  IMAD R3, R30.reuse, UR7, R3 ;  /* 0x000000071e037c24 */ /* 0x040fe4000f8e0203 */
[----:B------:R-:W-:-:S04]  /*b140*/  IMAD.WIDE.U32 R4, R30, UR6, RZ ;  /* 0x000000061e047c25 */ /* 0x000fc8000f8e00ff */
[C---:B------:R-:W-:Y:S02]  /*b150*/  IMAD R7, R16.reuse, UR5, R7 ;  /* 0x0000000510077c24 */ /* 0x040fe4000f8e0207 */
[----:B------:R-:W-:-:S04]  /*b160*/  IMAD.WIDE.U32 R16, R16, UR4, RZ ;  /* 0x0000000410107c25 */ /* 0x000fc8000f8e00ff */
[----:B------:R-:W-:Y:S02]  /*b170*/  IMAD.IADD R5, R5, 0x1, R3 ;  /* 0x0000000105057824 */ /* 0x000fe400078e0203 */
[----:B------:R-:W-:Y:S02]  /*b180*/  IMAD.IADD R3, R17, 0x1, R7 ;  /* 0x0000000111037824 */ /* 0x000fe400078e0207 */
[----:B------:R-:W-:Y:S02]  /*b190*/  IMAD R7, R19, UR6, RZ ;  /* 0x0000000613077c24 */ /* 0x000fe4000f8e02ff */
[----:B------:R-:W-:Y:S02]  /*b1a0*/  IMAD R3, R3, R36, RZ ;  /* 0x0000002403037224 */ /* 0x000fe400078e02ff */
[----:B----4-:R-:W-:Y:S02]  /*b1b0*/  IMAD R11, R25, UR6, RZ ;  /* 0x00000006190b7c24 */ /* 0x010fe4000f8e02ff */
[----:B------:R-:W-:-:S02]  /*b1c0*/  IMAD R19, R37, R16, R3 ;  /* 0x0000001025137224 */ /* 0x000fc400078e0203 */
[----:B------:R-:W-:Y:S01]  /*b1d0*/  IMAD R3, R29, UR4, RZ ;  /* 0x000000041d037c24 */ /* 0x000fe2000f8e02ff */
[----:B0-----:R-:W-:Y:S01]  /*b1e0*/  ISETP.GE.AND P0, PT, R2, R43, PT ;  /* 0x0000002b0200720c */ /* 0x001fe20003f06270 */
[----:B------:R-:W-:Y:S02]  /*b1f0*/  IMAD R9, R33, UR6, RZ ;  /* 0x0000000621097c24 */ /* 0x000fe4000f8e02ff */
[----:B------:R-:W-:Y:S02]  /*b200*/  IMAD R17, R18, UR7, R7 ;  /* 0x0000000712117c24 */ /* 0x000fe4000f8e0207 */
[----:B------:R-:W-:Y:S02]  /*b210*/  IMAD R29, R24, UR7, R11 ;  /* 0x00000007181d7c24 */ /* 0x000fe4000f8e020b */
[----:B------:R-:W-:Y:S02]  /*b220*/  IMAD R11, R23, UR4, RZ ;  /* 0x00000004170b7c24 */ /* 0x000fe4000f8e02ff */
[----:B------:R-:W-:-:S02]  /*b230*/  IMAD R15, R28, UR5, R3 ;  /* 0x000000051c0f7c24 */ /* 0x000fc4000f8e0203 */
[----:B------:R-:W-:Y:S02]  /*b240*/  IMAD.WIDE.U32 R6, R28, UR4, RZ ;  /* 0x000000041c067c25 */ /* 0x000fe4000f8e00ff */
[----:B------:R-:W0:Y:S02]  /*b250*/  LDC.U8 R28, c[0x0][0x264] ;  /* 0x00009900ff1c7b82 */ /* 0x000e240000000000 */
[----:B------:R-:W-:Y:S02]  /*b260*/  IMAD R21, R27, UR4, RZ ;  /* 0x000000041b157c24 */ /* 0x000fe4000f8e02ff */
[C---:B------:R-:W-:Y:S02]  /*b270*/  IMAD R9, R32.reuse, UR7, R9 ;  /* 0x0000000720097c24 */ /* 0x040fe4000f8e0209 */
[----:B------:R-:W-:-:S04]  /*b280*/  IMAD.WIDE.U32 R32, R32, UR6, RZ ;  /* 0x0000000620207c25 */ /* 0x000fc8000f8e00ff */
[C---:B------:R-:W-:Y:S02]  /*b290*/  IMAD R13, R22.reuse, UR5, R11 ;  /* 0x00000005160d7c24 */ /* 0x040fe4000f8e020b */
[----:B------:R-:W-:-:S04]  /*b2a0*/  IMAD.WIDE.U32 R22, R22, UR4, RZ ;  /* 0x0000000416167c25 */ /* 0x000fc8000f8e00ff */
[C---:B------:R-:W-:Y:S02]  /*b2b0*/  IMAD R3, R26.reuse, UR5, R21 ;  /* 0x000000051a037c24 */ /* 0x040fe4000f8e0215 */
[----:B------:R-:W-:-:S04]  /*b2c0*/  IMAD.WIDE.U32 R10, R26, UR4, RZ ;  /* 0x000000041a0a7c25 */ /* 0x000fc8000f8e00ff */
[----:B------:R-:W-:Y:S02]  /*b2d0*/  IMAD.IADD R33, R33, 0x1, R9 ;  /* 0x0000000121217824 */ /* 0x000fe400078e0209 */
[----:B------:R-:W-:-:S04]  /*b2e0*/  IMAD.WIDE.U32 R8, R18, UR6, RZ ;  /* 0x0000000612087c25 */ /* 0x000fc8000f8e00ff */
[----:B------:R-:W-:-:S04]  /*b2f0*/  IMAD.WIDE.U32 R24, R24, UR6, RZ ;  /* 0x0000000618187c25 */ /* 0x000fc8000f8e00ff */
[----:B------:R-:W-:Y:S02]  /*b300*/  IMAD.IADD R13, R23, 0x1, R13 ;  /* 0x00000001170d7824 */ /* 0x000fe400078e020d */
[----:B------:R-:W-:Y:S02]  /*b310*/  IMAD.IADD R3, R11, 0x1, R3 ;  /* 0x000000010b037824 */ /* 0x000fe400078e0203 */
[----:B------:R-:W-:Y:S02]  /*b320*/  IMAD.IADD R9, R9, 0x1, R17 ;  /* 0x0000000109097824 */ /* 0x000fe400078e0211 */
[----:B------:R-:W-:Y:S02]  /*b330*/  IMAD.IADD R25, R25, 0x1, R29 ;  /* 0x0000000119197824 */ /* 0x000fe400078e021d */
[----:B------:R-:W-:Y:S02]  /*b340*/  IMAD R13, R13, R34, RZ ;  /* 0x000000220d0d7224 */ /* 0x000fe400078e02ff */
[----:B------:R-:W-:-:S02]  /*b350*/  IMAD.IADD R7, R7, 0x1, R15 ;  /* 0x0000000107077824 */ /* 0x000fc400078e020f */
[----:B------:R-:W-:Y:S02]  /*b360*/  IMAD R3, R3, R40, RZ ;  /* 0x0000002803037224 */ /* 0x000fe400078e02ff */
[----:B------:R-:W-:-:S04]  /*b370*/  IMAD.WIDE.U32 R30, R36, R16, R32 ;  /* 0x00000010241e7225 */ /* 0x000fc800078e0020 */
[----:B------:R-:W-:-:S04]  /*b380*/  IMAD.WIDE.U32 R26, R34, R22, R8 ;  /* 0x00000016221a7225 */ /* 0x000fc800078e0008 */
[----:B------:R-:W-:Y:S02]  /*b390*/  IMAD R13, R35, R22, R13 ;  /* 0x00000016230d7224 */ /* 0x000fe400078e020d */
[----:B------:R-:W-:-:S04]  /*b3a0*/  IMAD.WIDE.U32 R16, R40, R10, R24 ;  /* 0x0000000a28107225 */ /* 0x000fc800078e0018 */
[----:B------:R-:W-:Y:S02]  /*b3b0*/  IMAD R3, R41, R10, R3 ;  /* 0x0000000a29037224 */ /* 0x000fe400078e0203 */
[----:B--23--:R-:W-:Y:S02]  /*b3c0*/  IMAD R7, R7, R38, RZ ;  /* 0x0000002607077224 */ /* 0x00cfe400078e02ff */
[----:B------:R-:W-:Y:S02]  /*b3d0*/  IMAD.IADD R19, R31, 0x1, R19 ;  /* 0x000000011f137824 */ /* 0x000fe400078e0213 */
[----:B------:R-:W-:Y:S02]  /*b3e0*/  IMAD.IADD R23, R27, 0x1, R13 ;  /* 0x000000011b177824 */ /* 0x000fe400078e020d */
[----:B------:R-:W-:Y:S02]  /*b3f0*/  IMAD.IADD R25, R17, 0x1, R3 ;  /* 0x0000000111197824 */ /* 0x000fe400078e0203 */
[----:B------:R-:W-:-:S04]  /*b400*/  IMAD.WIDE.U32 R4, R38, R6, R4 ;  /* 0x0000000626047225 */ /* 0x000fc800078e0004 */
[----:B------:R-:W-:Y:S02]  /*b410*/  IMAD R7, R39, R6, R7 ;  /* 0x0000000627077224 */ /* 0x000fe400078e0207 */
[----:B------:R-:W-:Y:S02]  /*b420*/  IMAD.MOV.U32 R18, RZ, RZ, R30 ;  /* 0x000000ffff127224 */ /* 0x000fe400078e001e */
[----:B------:R-:W-:Y:S02]  /*b430*/  IMAD.MOV.U32 R22, RZ, RZ, R26 ;  /* 0x000000ffff167224 */ /* 0x000fe400078e001a */
[----:B------:R-:W-:Y:S01]  /*b440*/  IMAD.MOV.U32 R24, RZ, RZ, R16 ;  /* 0x000000ffff187224 */ /* 0x000fe200078e0010 */
[----:B0-----:R-:W-:Y:S06]  /*b450*/  @P0 BRA `(.L_x_15006) ;  /* 0x0000001000080947 */ /* 0x001fec0003800000 */
[----:B------:R-:W0:Y:S01]  /*b460*/  LDC.64 R8, c[0x0][0x230] ;  /* 0x00008c00ff087b82 */ /* 0x000e220000000a00 */
[----:B------:R-:W-:Y:S01]  /*b470*/  IMAD R0, R44, 0x200, R2 ;  /* 0x000002002c007824 */ /* 0x000fe200078e0202 */
[----:B------:R-:W-:Y:S01]  /*b480*/  PRMT R6, R28, 0x9910, RZ ;  /* 0x000099101c067816 */ /* 0x000fe200000000ff */
[----:B------:R-:W-:Y:S01]  /*b490*/  ULDC UR4, c[0x0][0x268] ;  /* 0x00009a0000047ab9 */ /* 0x000fe20000000800 */
[----:B------:R-:W-:Y:S02]  /*b4a0*/  IMAD.IADD R11, R5, 0x1, R7 ;  /* 0x00000001050b7824 */ /* 0x000fe400078e0207 */
[----:B------:R-:W-:Y:S02]  /*b4b0*/  IMAD R3, R0, UR4, RZ ;  /* 0x0000000400037c24 */ /* 0x000fe4000f8e02ff */
[----:B------:R-:W-:Y:S02]  /*b4c0*/  IMAD.MOV.U32 R0, RZ, RZ, R6 ;  /* 0x000000ffff007224 */ /* 0x000fe400078e0006 */
[----:B------:R-:W-:-:S02]  /*b4d0*/  VIADD R29, R2, 0x80 ;  /* 0x00000080021d7836 */ /* 0x000fc40000000000 */
[----:B------:R-:W-:Y:S01]  /*b4e0*/  IMAD.MOV.U32 R10, RZ, RZ, R4 ;  /* 0x000000ffff0a7224 */ /* 0x000fe200078e0004 */
        /* <DEDUP_REMOVED lines=15> */
.L_x_15010:
[----:B------:R1:W-:Y:S01]  /*b5e0*/  STG.E.U8 desc[UR36][R8.64], R4 ;  /* 0x0000000408007986 */ /* 0x0003e2000c101124 */
[----:B------:R-:W-:Y:S01]  /*b5f0*/  IMAD.MOV.U32 R2, RZ, RZ, R29 ;  /* 0x000000ffff027224 */ /* 0x000fe200078e001d */
[----:B------:R-:W-:Y:S06]  /*b600*/  BRA `(.L_x_15006) ;  /* 0x0000000c009c7947 */ /* 0x000fec0003800000 */
.L_x_15009:
        /* <DEDUP_REMOVED lines=9> */
.L_x_15013:
[----:B------:R3:W-:Y:S01]  /*b6a0*/  STG.E desc[UR36][R8.64], R4 ;  /* 0x0000000408007986 */ /* 0x0007e2000c101924 */
[----:B------:R-:W-:Y:S01]  /*b6b0*/  IMAD.MOV.U32 R2, RZ, RZ, R29 ;  /* 0x000000ffff027224 */ /* 0x000fe200078e001d */
[----:B------:R-:W-:Y:S06]  /*b6c0*/  BRA `(.L_x_15006) ;  /* 0x0000000c006c7947 */ /* 0x000fec0003800000 */
.L_x_15012:
[----:B------:R2:W-:Y:S01]  /*b6d0*/  STG.E.U16 desc[UR36][R8.64], R4 ;  /* 0x0000000408007986 */ /* 0x0005e2000c101524 */
[----:B------:R-:W-:Y:S01]  /*b6e0*/  IMAD.MOV.U32 R2, RZ, RZ, R29 ;  /* 0x000000ffff027224 */ /* 0x000fe200078e001d */
[----:B------:R-:W-:Y:S06]  /*b6f0*/  BRA `(.L_x_15006) ;  /* 0x0000000c00607947 */ /* 0x000fec0003800000 */
.L_x_15008:
[----:B------:R-:W-:-:S13]  /*b700*/  ISETP.GT.AND P0, PT, R0, 0x6, PT ;  /* 0x000000060000780c */ /* 0x000fda0003f04270 */
[----:B------:R-:W-:Y:S05]  /*b710*/  @P0 BRA `(.L_x_15014) ;  /* 0x0000000000340947 */ /* 0x000fea0003800000 */
[----:B------:R-:W-:-:S13]  /*b720*/  ISETP.NE.AND P0, PT, R0, 0x5, PT ;  /* 0x000000050000780c */ /* 0x000fda0003f05270 */
[----:B------:R-:W-:Y:S05]  /*b730*/  @!P0 BRA `(.L_x_15015) ;  /* 0x0000000000188947 */ /* 0x000fea0003800000 */
[----:B------:R-:W-:-:S13]  /*b740*/  ISETP.NE.AND P0, PT, R0, 0x6, PT ;  /* 0x000000060000780c */ /* 0x000fda0003f05270 */
[----:B------:R-:W-:Y:S05]  /*b750*/  @P0 BRA `(.L_x_15011) ;  /* 0x0000000800ec0947 */ /* 0x000fea0003800000 */
[----:B------:R-:W0:Y:S01]  /*b760*/  I2F.S64 R11, R10 ;  /* 0x0000000a000b7312 */ /* 0x000e220000301400 */
[----:B------:R-:W-:Y:S01]  /*b770*/  IMAD.MOV.U32 R2, RZ, RZ, R29 ;  /* 0x000000ffff027224 */ /* 0x000fe200078e001d */
[----:B0-----:R0:W-:Y:S01]  /*b780*/  STG.E desc[UR36][R8.64], R11 ;  /* 0x0000000b08007986 */ /* 0x0011e2000c101924 */
[----:B------:R-:W-:Y:S05]  /*b790*/  BRA `(.L_x_15006) ;  /* 0x0000000c00387947 */ /* 0x000fea0003800000 */
.L_x_15015:
[----:B------:R-:W0:Y:S01]  /*b7a0*/  I2F.S64 R0, R10 ;  /* 0x0000000a00007312 */ /* 0x000e220000301400 */
[----:B------:R-:W-:Y:S01]  /*b7b0*/  IMAD.MOV.U32 R2, RZ, RZ, R29 ;  /* 0x000000ffff027224 */ /* 0x000fe200078e001d */
[----:B0-----:R-:W-:-:S05]  /*b7c0*/  F2FP.F16.F32.PACK_AB R0, RZ, R0 ;  /* 0x00000000ff00723e */ /* 0x001fca00000000ff */
[----:B------:R0:W-:Y:S01]  /*b7d0*/  STG.E.U16 desc[UR36][R8.64], R0 ;  /* 0x0000000008007986 */ /* 0x0001e2000c101524 */
[----:B------:R-:W-:Y:S05]  /*b7e0*/  BRA `(.L_x_15006) ;  /* 0x0000000c00247947 */ /* 0x000fea0003800000 */
.L_x_15014:
[----:B------:R-:W-:-:S13]  /*b7f0*/  ISETP.NE.AND P0, PT, R0, 0x7, PT ;  /* 0x000000070000780c */ /* 0x000fda0003f05270 */
[----:B------:R-:W-:Y:S05]  /*b800*/  @!P0 BRA `(.L_x_15016) ;  /* 0x00000000003c8947 */ /* 0x000fea0003800000 */
[----:B------:R-:W-:-:S13]  /*b810*/  ISETP.NE.AND P0, PT, R0, 0x8, PT ;  /* 0x000000080000780c */ /* 0x000fda0003f05270 */
[----:B------:R-:W-:Y:S05]  /*b820*/  @!P0 BRA `(.L_x_15017) ;  /* 0x00000000001c8947 */ /* 0x000fea0003800000 */
[----:B------:R-:W-:-:S13]  /*b830*/  ISETP.NE.AND P0, PT, R0, 0x9, PT ;  /* 0x000000090000780c */ /* 0x000fda0003f05270 */
[----:B------:R-:W-:Y:S05]  /*b840*/  @P0 BRA `(.L_x_15011) ;  /* 0x0000000800b00947 */ /* 0x000fea0003800000 */
[----:B------:R-:W0:Y:S01]  /*b850*/  I2F.S64 R4, R10 ;  /* 0x0000000a00047312 */ /* 0x000e220000301400 */
[----:B------:R-:W-:Y:S02]  /*b860*/  IMAD.MOV.U32 R5, RZ, RZ, RZ ;  /* 0x000000ffff057224 */ /* 0x000fe400078e00ff */
[----:B------:R-:W-:-:S03]  /*b870*/  IMAD.MOV.U32 R2, RZ, RZ, R29 ;  /* 0x000000ffff027224 */ /* 0x000fc600078e001d */
[----:B0-----:R0:W-:Y:S01]  /*b880*/  STG.E.64 desc[UR36][R8.64], R4 ;  /* 0x0000000408007986 */ /* 0x0011e2000c101b24 */
[----:B------:R-:W-:Y:S05]  /*b890*/  BRA `(.L_x_15006) ;  /* 0x0000000800f87947 */ /* 0x000fea0003800000 */
.L_x_15017:
[----:B------:R-:W0:Y:S01]  /*b8a0*/  I2F.S64 R10, R10 ;  /* 0x0000000a000a7312 */ /* 0x000e220000301400 */
[----:B------:R-:W-:Y:S01]  /*b8b0*/  IMAD.MOV.U32 R2, RZ, RZ, R29 ;  /* 0x000000ffff027224 */ /* 0x000fe200078e001d */
[----:B0-----:R-:W-:-:S04]  /*b8c0*/  F2FP.F16.F32.PACK_AB R3, RZ, R10 ;  /* 0x0000000aff03723e */ /* 0x001fc800000000ff */
[----:B------:R-:W-:-:S05]  /*b8d0*/  PRMT R3, R3, 0x5410, RZ ;  /* 0x0000541003037816 */ /* 0x000fca00000000ff */
[----:B------:R0:W-:Y:S01]  /*b8e0*/  STG.E desc[UR36][R8.64], R3 ;  /* 0x0000000308007986 */ /* 0x0001e2000c101924 */
[----:B------:R-:W-:Y:S05]  /*b8f0*/  BRA `(.L_x_15006) ;  /* 0x0000000800e07947 */ /* 0x000fea0003800000 */
.L_x_15016:
[----:B------:R-:W0:Y:S01]  /*b900*/  I2F.F64.S64 R4, R10 ;  /* 0x0000000a00047312 */ /* 0x000e220000301c00 */
[----:B------:R-:W-:Y:S01]  /*b910*/  IMAD.MOV.U32 R2, RZ, RZ, R29 ;  /* 0x000000ffff027224 */ /* 0x000fe200078e001d */
[----:B0-----:R0:W-:Y:S01]  /*b920*/  STG.E.64 desc[UR36][R8.64], R4 ;  /* 0x0000000408007986 */ /* 0x0011e2000c101b24 */
[----:B------:R-:W-:Y:S05]  /*b930*/  BRA `(.L_x_15006) ;  /* 0x0000000800d07947 */ /* 0x000fea0003800000 */
.L_x_15007:
        /* <DEDUP_REMOVED lines=8> */
[----:B------:R-:W-:Y:S01]  /*b9c0*/  ISETP.NE.U32.AND P0, PT, R4, RZ, PT ;  /* 0x000000ff0400720c */ /* 0x000fe20003f05070 */
[----:B------:R-:W-:-:S03]  /*b9d0*/  IMAD.MOV.U32 R2, RZ, RZ, R29 ;  /* 0x000000ffff027224 */ /* 0x000fc600078e001d */
[----:B------:R-:W-:-:S04]  /*b9e0*/  ISETP.NE.AND.EX P0, PT, R11, RZ, PT, P0 ;  /* 0x000000ff0b00720c */ /* 0x000fc80003f05300 */
[----:B------:R-:W-:-:S05]  /*b9f0*/  SEL R3, RZ, 0x1, !P0 ;  /* 0x00000001ff037807 */ /* 0x000fca0004000000 */
[----:B------:R0:W-:Y:S01]  /*ba00*/  STG.E.U8 desc[UR36][R8.64], R3 ;  /* 0x0000000308007986 */ /* 0x0001e2000c101124 */
[----:B------:R-:W-:Y:S05]  /*ba10*/  BRA `(.L_x_15006) ;  /* 0x0000000800987947 */ /* 0x000fea0003800000 */
.L_x_15020:
[----:B------:R-:W0:Y:S01]  /*ba20*/  I2F.F64.S64 R4, R10 ;  /* 0x0000000a00047312 */ /* 0x000e220000301c00 */
[----:B------:R-:W-:Y:S01]  /*ba30*/  CS2R R6, SRZ ;  /* 0x0000000000067805 */ /* 0x000fe2000001ff00 */
[----:B------:R-:W-:-:S04]  /*ba40*/  IMAD.MOV.U32 R2, RZ, RZ, R29 ;  /* 0x000000ffff027224 */ /* 0x000fc800078e001d */
[----:B0-----:R0:W-:Y:S01]  /*ba50*/  STG.E.128 desc[UR36][R8.64], R4 ;  /* 0x0000000408007986 */ /* 0x0011e2000c101d24 */
[----:B------:R-:W-:Y:S05]  /*ba60*/  BRA `(.L_x_15006) ;  /* 0x0000000800847947 */ /* 0x000fea0003800000 */
.L_x_15019:
        /* <DEDUP_REMOVED lines=21> */
.L_x_15024:
[----:B------:R-:W-:Y:S05]  /*bbc0*/  BSYNC B0 ;  /* 0x0000000000007941 */ /* 0x000fea0003800000 */
.L_x_15023:
[----:B------:R-:W-:Y:S01]  /*bbd0*/  LOP3.LUT R3, R0, R3, RZ, 0xfc, !PT ;  /* 0x0000000300037212 */ /* 0x000fe200078efcff */
[----:B------:R-:W-:-:S04]  /*bbe0*/  IMAD.MOV.U32 R2, RZ, RZ, R29 ;  /* 0x000000ffff027224 */ /* 0x000fc800078e001d */
[----:B------:R0:W-:Y:S01]  /*bbf0*/  STG.E.U8 desc[UR36][R8.64], R3 ;  /* 0x0000000308007986 */ /* 0x0001e2000c101124 */
[----:B------:R-:W-:Y:S05]  /*bc00*/  BRA `(.L_x_15006) ;  /* 0x00000008001c7947 */ /* 0x000fea0003800000 */
.L_x_15022:
        /* <DEDUP_REMOVED lines=13> */
.L_x_15026:
[----:B------:R-:W-:Y:S01]  /*bce0*/  IMAD.MOV.U32 R0, RZ, RZ, 0x7f ;  /* 0x0000007fff007424 */ /* 0x000fe200078e00ff */
[----:B------:R-:W-:-:S04]  /*bcf0*/  ISETP.GT.U32.AND P0, PT, R2, 0x7f800000, PT ;  /* 0x7f8000000200780c */ /* 0x000fc80003f04070 */
[----:B------:R-:W-:-:S09]  /*bd00*/  SEL R0, R0, 0x7c, P0 ;  /* 0x0000007c00007807 */ /* 0x000fd20000000000 */
.L_x_15027:
[----:B------:R-:W-:Y:S05]  /*bd10*/  BSYNC B0 ;  /* 0x0000000000007941 */ /* 0x000fea0003800000 */
.L_x_15025:
[----:B------:R-:W-:-:S04]  /*bd20*/  LOP3.LUT R2, R11, 0x80000000, RZ, 0xc0, !PT ;  /* 0x800000000b027812 */ /* 0x000fc800078ec0ff */
[----:B------:R-:W-:Y:S01]  /*bd30*/  SHF.R.U32.HI R3, RZ, 0x18, R2 ;  /* 0x00000018ff037819 */ /* 0x000fe20000011602 */
[----:B------:R-:W-:-:S03]  /*bd40*/  IMAD.MOV.U32 R2, RZ, RZ, R29 ;  /* 0x000000ffff027224 */ /* 0x000fc600078e001d */
[----:B------:R-:W-:-:S05]  /*bd50*/  LOP3.LUT R3, R0, R3, RZ, 0xfc, !PT ;  /* 0x0000000300037212 */ /* 0x000fca00078efcff */
[----:B------:R0:W-:Y:S01]  /*bd60*/  STG.E.U8 desc[UR36][R8.64], R3 ;  /* 0x0000000308007986 */ /* 0x0001e2000c101124 */
[----:B------:R-:W-:Y:S05]  /*bd70*/  BRA `(.L_x_15006) ;  /* 0x0000000400c07947 */ /* 0x000fea0003800000 */
.L_x_15021:
[----:B------:R-:W0:Y:S01]  /*bd80*/  I2F.S64 R0, R10 ;  /* 0x0000000a00007312 */ /* 0x000e220000301400 */
[----:B------:R-:W-:Y:S01]  /*bd90*/  IMAD.MOV.U32 R2, RZ, RZ, R29 ;  /* 0x000000ffff027224 */ /* 0x000fe200078e001d */
[----:B0-----:R-:W-:-:S05]  /*bda0*/  F2FP.BF16.F32.PACK_AB R0, RZ, R0 ;  /* 0x00000000ff00723e */ /* 0x001fca00000010ff */
[----:B------:R0:W-:Y:S01]  /*bdb0*/  STG.E.U16 desc[UR36][R8.64], R0 ;  /* 0x0000000008007986 */ /* 0x0001e2000c101524 */
[----:B------:R-:W-:Y:S05]  /*bdc0*/  BRA `(.L_x_15006) ;  /* 0x0000000400ac7947 */ /* 0x000fea0003800000 */
.L_x_15018:
        /* <DEDUP_REMOVED lines=11> */
.L_x_15030:
        /* <DEDUP_REMOVED lines=17> */
.L_x_15033:
[----:B------:R-:W-:-:S04]  /*bf90*/  LOP3.LUT R2, R11, 0x80000000, RZ, 0xc0, !PT ;  /* 0x800000000b027812 */ /* 0x000fc800078ec0ff */
[----:B------:R-:W-:-:S04]  /*bfa0*/  SHF.R.U32.HI R3, RZ, 0x18, R2 ;  /* 0x00000018ff037819 */ /* 0x000fc80000011602 */
[----:B------:R-:W-:-:S04]  /*bfb0*/  LOP3.LUT R0, R0, R3, RZ, 0xfc, !PT ;  /* 0x0000000300007212 */ /* 0x000fc800078efcff */
[----:B------:R-:W-:-:S07]  /*bfc0*/  PRMT R4, R0, 0x7610, R4 ;  /* 0x0000761000047816 */ /* 0x000fce0000000004 */
.L_x_15032:
[----:B------:R-:W-:Y:S05]  /*bfd0*/  BSYNC B0 ;  /* 0x0000000000007941 */ /* 0x000fea0003800000 */
.L_x_15031:
[----:B------:R0:W-:Y:S01]  /*bfe0*/  STG.E.U8 desc[UR36][R8.64], R4 ;  /* 0x0000000408007986 */ /* 0x0001e2000c101124 */
[----:B------:R-:W-:Y:S01]  /*bff0*/  IMAD.MOV.U32 R2, RZ, RZ, R29 ;  /* 0x000000ffff027224 */ /* 0x000fe200078e001d */
[----:B------:R-:W-:Y:S06]  /*c000*/  BRA `(.L_x_15006) ;  /* 0x00000004001c7947 */ /* 0x000fec0003800000 */
.L_x_15029:
        /* <DEDUP_REMOVED lines=17> */
.L_x_15036:
[----:B------:R-:W-:-:S04]  /*c120*/  LOP3.LUT R2, R11, 0x80000000, RZ, 0xc0, !PT ;  /* 0x800000000b027812 */ /* 0x000fc800078ec0ff */
[----:B------:R-:W-:-:S04]  /*c130*/  SHF.R.U32.HI R3, RZ, 0x18, R2 ;  /* 0x00000018ff037819 */ /* 0x000fc80000011602 */
[----:B------:R-:W-:-:S04]  /*c140*/  LOP3.LUT R0, R0, R3, RZ, 0xfc, !PT ;  /* 0x0000000300007212 */ /* 0x000fc800078efcff */
[----:B------:R-:W-:-:S07]  /*c150*/  PRMT R4, R0, 0x7610, R4 ;  /* 0x0000761000047816 */ /* 0x000fce0000000004 */
.L_x_15035:
[----:B------:R-:W-:Y:S05]  /*c160*/  BSYNC B0 ;  /* 0x0000000000007941 */ /* 0x000fea0003800000 */
.L_x_15034:
[----:B------:R0:W-:Y:S01]  /*c170*/  STG.E.U8 desc[UR36][R8.64], R4 ;  /* 0x0000000408007986 */ /* 0x0001e2000c101124 */
[----:B------:R-:W-:Y:S01]  /*c180*/  IMAD.MOV.U32 R2, RZ, RZ, R29 ;  /* 0x000000ffff027224 */ /* 0x000fe200078e001d */
[----:B------:R-:W-:Y:S06]  /*c190*/  BRA `(.L_x_15006) ;  /* 0x0000000000b87947 */ /* 0x000fec0003800000 */
.L_x_15028:
        /* <DEDUP_REMOVED lines=18> */
[----:B------:R-:W-:Y:S02]  /*c2c0*/  @!P0 IMAD.MOV R0, RZ, RZ, R2 ;  /* 0x000000ffff008224 */ /* 0x000fe400078e0202 */
[----:B------:R-:W-:Y:S02]  /*c2d0*/  IMAD.MOV.U32 R2, RZ, RZ, R29 ;  /* 0x000000ffff027224 */ /* 0x000fe400078e001d */
[----:B------:R-:W-:-:S05]  /*c2e0*/  @P1 IMAD.MOV.U32 R3, RZ, RZ, R0 ;  /* 0x000000ffff031224 */ /* 0x000fca00078e0000 */
[----:B------:R0:W-:Y:S01]  /*c2f0*/  STG.E.U8 desc[UR36][R8.64], R3 ;  /* 0x0000000308007986 */ /* 0x0001e2000c101124 */
[----:B------:R-:W-:Y:S05]  /*c300*/  BRA `(.L_x_15006) ;  /* 0x00000000005c7947 */ /* 0x000fea0003800000 */
.L_x_15011:
        /* <DEDUP_REMOVED lines=16> */
.L_x_15039:
[----:B------:R-:W-:Y:S01]  /*c410*/  IMAD.MOV.U32 R2, RZ, RZ, R29 ;  /* 0x000000ffff027224 */ /* 0x000fe200078e001d */
[----:B------:R-:W-:Y:S06]  /*c420*/  BRA `(.L_x_15006) ;  /* 0x0000000000147947 */ /* 0x000fec0003800000 */
.L_x_15038:
[----:B------:R0:W-:Y:S01]  /*c430*/  STG.E.64 desc[UR36][R8.64], R10 ;  /* 0x0000000a08007986 */ /* 0x0001e2000c101b24 */
[----:B------:R-:W-:Y:S01]  /*c440*/  IMAD.MOV.U32 R2, RZ, RZ, R29 ;  /* 0x000000ffff027224 */ /* 0x000fe200078e001d */
[----:B------:R-:W-:Y:S06]  /*c450*/  BRA `(.L_x_15006) ;  /* 0x0000000000087947 */ /* 0x000fec0003800000 */
.L_x_15037:
[----:B------:R0:W-:Y:S01]  /*c460*/  STG.E desc[UR36][R8.64], R4 ;  /* 0x0000000408007986 */ /* 0x0001e2000c101924 */
[----:B------:R-:W-:-:S07]  /*c470*/  IMAD.MOV.U32 R2, RZ, RZ, R29 ;  /* 0x000000ffff027224 */ /* 0x000fce00078e001d */
.L_x_15006:
[----:B------:R-:W-:Y:S05]  /*c480*/  BSYNC B6 ;  /* 0x0000000000067941 */ /* 0x000fea0003800000 */
.L_x_15005:
[----:B------:R-:W-:Y:S01]  /*c490*/  ISETP.GE.AND P0, PT, R2, R43, PT ;  /* 0x0000002b0200720c */ /* 0x000fe20003f06270 */
[----:B------:R-:W-:-:S12]  /*c4a0*/  BSSY B6, `(.L_x_15040) ;  /* 0x00001d4000067945 */ /* 0x000fd80003800000 */
[----:B------:R-:W-:Y:S05]  /*c4b0*/  @P0 BRA `(.L_x_15041) ;  /* 0x0000001c00480947 */ /* 0x000fea0003800000 */
[----:B0123--:R-:W0:Y:S01]  /*c4c0*/  LDC.64 R4, c[0x0][0x230] ;  /* 0x00008c00ff047b82 */ /* 0x00fe220000000a00 */
        /* <DEDUP_REMOVED lines=19> */
.L_x_15045:
[----:B------:R1:W-:Y:S01]  /*c600*/  STG.E.U8 desc[UR36][R4.64], R30 ;  /* 0x0000001e04007986 */ /* 0x0003e2000c101124 */
[----:B------:R-:W-:Y:S05]  /*c610*/  BRA `(.L_x_15047) ;  /* 0x0000000c00447947 */ /* 0x000fea0003800000 */
.L_x_15044:
        /* <DEDUP_REMOVED lines=8> */
.L_x_15049:
[----:B------:R3:W-:Y:S01]  /*c6a0*/  STG.E desc[UR36][R4.64], R30 ;  /* 0x0000001e04007986 */ /* 0x0007e2000c101924 */
[----:B------:R-:W-:Y:S05]  /*c6b0*/  BRA `(.L_x_15047) ;  /* 0x0000000c001c7947 */ /* 0x000fea0003800000 */
.L_x_15048:
[----:B------:R2:W-:Y:S01]  /*c6c0*/  STG.E.U16 desc[UR36][R4.64], R30 ;  /* 0x0000001e04007986 */ /* 0x0005e2000c101524 */
[----:B------:R-:W-:Y:S05]  /*c6d0*/  BRA `(.L_x_15047) ;  /* 0x0000000c00147947 */ /* 0x000fea0003800000 */
.L_x_15043:
        /* <DEDUP_REMOVED lines=9> */
.L_x_15051:
[----:B------:R-:W0:Y:S02]  /*c770*/  I2F.S64 R0, R18 ;  /* 0x0000001200007312 */ /* 0x000e240000301400 */
[----:B0-----:R-:W-:-:S05]  /*c780*/  F2FP.F16.F32.PACK_AB R0, RZ, R0 ;  /* 0x00000000ff00723e */ /* 0x001fca00000000ff */
[----:B------:R0:W-:Y:S01]  /*c790*/  STG.E.U16 desc[UR36][R4.64], R0 ;  /* 0x0000000004007986 */ /* 0x0001e2000c101524 */
[----:B------:R-:W-:Y:S05]  /*c7a0*/  BRA `(.L_x_15047) ;  /* 0x0000000800e07947 */ /* 0x000fea0003800000 */
.L_x_15050:
        /* <DEDUP_REMOVED lines=10> */
.L_x_15053:
[----:B------:R-:W0:Y:S02]  /*c850*/  I2F.S64 R18, R18 ;  /* 0x0000001200127312 */ /* 0x000e240000301400 */
[----:B0-----:R-:W-:-:S04]  /*c860*/  F2FP.F16.F32.PACK_AB R3, RZ, R18 ;  /* 0x00000012ff03723e */ /* 0x001fc800000000ff */
[----:B------:R-:W-:-:S05]  /*c870*/  PRMT R3, R3, 0x5410, RZ ;  /* 0x0000541003037816 */ /* 0x000fca00000000ff */
[----:B------:R0:W-:Y:S01]  /*c880*/  STG.E desc[UR36][R4.64], R3 ;  /* 0x0000000304007986 */ /* 0x0001e2000c101924 */
[----:B------:R-:W-:Y:S05]  /*c890*/  BRA `(.L_x_15047) ;  /* 0x0000000800a47947 */ /* 0x000fea0003800000 */
.L_x_15052:
[----:B------:R-:W0:Y:S02]  /*c8a0*/  I2F.F64.S64 R18, R18 ;  /* 0x0000001200127312 */ /* 0x000e240000301c00 */
[----:B0-----:R0:W-:Y:S01]  /*c8b0*/  STG.E.64 desc[UR36][R4.64], R18 ;  /* 0x0000001204007986 */ /* 0x0011e2000c101b24 */
[----:B------:R-:W-:Y:S05]  /*c8c0*/  BRA `(.L_x_15047) ;  /* 0x0000000800987947 */ /* 0x000fea0003800000 */
.L_x_15042:
        /* <DEDUP_REMOVED lines=13> */
.L_x_15056:
[----:B----4-:R-:W0:Y:S01]  /*c9a0*/  I2F.F64.S64 R8, R18 ;  /* 0x0000001200087312 */ /* 0x010e220000301c00 */
[----:B------:R-:W-:-:S05]  /*c9b0*/  CS2R R10, SRZ ;  /* 0x00000000000a7805 */ /* 0x000fca000001ff00 */
[----:B0-----:R0:W-:Y:S01]  /*c9c0*/  STG.E.128 desc[UR36][R4.64], R8 ;  /* 0x0000000804007986 */ /* 0x0011e2000c101d24 */
[----:B------:R-:W-:Y:S05]  /*c9d0*/  BRA `(.L_x_15047) ;  /* 0x0000000800547947 */ /* 0x000fea0003800000 */
.L_x_15055:
        /* <DEDUP_REMOVED lines=21> */
.L_x_15060:
[----:B------:R-:W-:Y:S05]  /*cb30*/  BSYNC B0 ;  /* 0x0000000000007941 */ /* 0x000fea0003800000 */
.L_x_15059:
[----:B------:R-:W-:-:S05]  /*cb40*/  LOP3.LUT R7, R0, R7, RZ, 0xfc, !PT ;  /* 0x0000000700077212 */ /* 0x000fca00078efcff */
[----:B------:R0:W-:Y:S01]  /*cb50*/  STG.E.U8 desc[UR36][R4.64], R7 ;  /* 0x0000000704007986 */ /* 0x0001e2000c101124 */
[----:B------:R-:W-:Y:S05]  /*cb60*/  BRA `(.L_x_15047) ;  /* 0x0000000400f07947 */ /* 0x000fea0003800000 */
.L_x_15058:
        /* <DEDUP_REMOVED lines=13> */
.L_x_15062:
[----:B------:R-:W-:Y:S01]  /*cc40*/  IMAD.MOV.U32 R0, RZ, RZ, 0x7f ;  /* 0x0000007fff007424 */ /* 0x000fe200078e00ff */
[----:B------:R-:W-:-:S04]  /*cc50*/  ISETP.GT.U32.AND P0, PT, R3, 0x7f800000, PT ;  /* 0x7f8000000300780c */ /* 0x000fc80003f04070 */
[----:B------:R-:W-:-:S09]  /*cc60*/  SEL R0, R0, 0x7c, P0 ;  /* 0x0000007c00007807 */ /* 0x000fd20000000000 */
.L_x_15063:
[----:B------:R-:W-:Y:S05]  /*cc70*/  BSYNC B0 ;  /* 0x0000000000007941 */ /* 0x000fea0003800000 */
.L_x_15061:
[----:B------:R-:W-:-:S04]  /*cc80*/  LOP3.LUT R3, R19, 0x80000000, RZ, 0xc0, !PT ;  /* 0x8000000013037812 */ /* 0x000fc800078ec0ff */
[----:B------:R-:W-:-:S04]  /*cc90*/  SHF.R.U32.HI R3, RZ, 0x18, R3 ;  /* 0x00000018ff037819 */ /* 0x000fc80000011603 */
[----:B------:R-:W-:-:S05]  /*cca0*/  LOP3.LUT R3, R0, R3, RZ, 0xfc, !PT ;  /* 0x0000000300037212 */ /* 0x000fca00078efcff */
[----:B------:R0:W-:Y:S01]  /*ccb0*/  STG.E.U8 desc[UR36][R4.64], R3 ;  /* 0x0000000304007986 */ /* 0x0001e2000c101124 */
[----:B------:R-:W-:Y:S05]  /*ccc0*/  BRA `(.L_x_15047) ;  /* 0x0000000400987947 */ /* 0x000fea0003800000 */
.L_x_15057:
[----:B------:R-:W0:Y:S02]  /*ccd0*/  I2F.S64 R0, R18 ;  /* 0x0000001200007312 */ /* 0x000e240000301400 */
[----:B0-----:R-:W-:-:S05]  /*cce0*/  F2FP.BF16.F32.PACK_AB R0, RZ, R0 ;  /* 0x00000000ff00723e */ /* 0x001fca00000010ff */
[----:B------:R0:W-:Y:S01]  /*ccf0*/  STG.E.U16 desc[UR36][R4.64], R0 ;  /* 0x0000000004007986 */ /* 0x0001e2000c101524 */
[----:B------:R-:W-:Y:S05]  /*cd00*/  BRA `(.L_x_15047) ;  /* 0x0000000400887947 */ /* 0x000fea0003800000 */
.L_x_15054:
        /* <DEDUP_REMOVED lines=10> */
.L_x_15066:
        /* <DEDUP_REMOVED lines=17> */
.L_x_15069:
[----:B------:R-:W-:-:S04]  /*cec0*/  LOP3.LUT R0, R19, 0x80000000, RZ, 0xc0, !PT ;  /* 0x8000000013007812 */ /* 0x000fc800078ec0ff */
[----:B------:R-:W-:-:S04]  /*ced0*/  SHF.R.U32.HI R0, RZ, 0x18, R0 ;  /* 0x00000018ff007819 */ /* 0x000fc80000011600 */
[----:B------:R-:W-:-:S07]  /*cee0*/  LOP3.LUT R0, R3, R0, RZ, 0xfc, !PT ;  /* 0x0000000003007212 */ /* 0x000fce00078efcff */
.L_x_15068:
[----:B------:R-:W-:Y:S05]  /*cef0*/  BSYNC B0 ;  /* 0x0000000000007941 */ /* 0x000fea0003800000 */
.L_x_15067:
[----:B------:R0:W-:Y:S01]  /*cf00*/  STG.E.U8 desc[UR36][R4.64], R0 ;  /* 0x0000000004007986 */ /* 0x0001e2000c101124 */
[----:B------:R-:W-:Y:S05]  /*cf10*/  BRA `(.L_x_15047) ;  /* 0x0000000400047947 */ /* 0x000fea0003800000 */
.L_x_15065:
        /* <DEDUP_REMOVED lines=17> */
.L_x_15072:
[----:B------:R-:W-:-:S04]  /*d030*/  LOP3.LUT R0, R19, 0x80000000, RZ, 0xc0, !PT ;  /* 0x8000000013007812 */ /* 0x000fc800078ec0ff */
[----:B------:R-:W-:-:S04]  /*d040*/  SHF.R.U32.HI R0, RZ, 0x18, R0 ;  /* 0x00000018ff007819 */ /* 0x000fc80000011600 */
[----:B------:R-:W-:-:S07]  /*d050*/  LOP3.LUT R0, R3, R0, RZ, 0xfc, !PT ;  /* 0x0000000003007212 */ /* 0x000fce00078efcff */
.L_x_15071:
[----:B------:R-:W-:Y:S05]  /*d060*/  BSYNC B0 ;  /* 0x0000000000007941 */ /* 0x000fea0003800000 */
.L_x_15070:
[----:B------:R0:W-:Y:S01]  /*d070*/  STG.E.U8 desc[UR36][R4.64], R0 ;  /* 0x0000000004007986 */ /* 0x0001e2000c101124 */
[----:B------:R-:W-:Y:S05]  /*d080*/  BRA `(.L_x_15047) ;  /* 0x0000000000a87947 */ /* 0x000fea0003800000 */
.L_x_15064:
        /* <DEDUP_REMOVED lines=22> */
.L_x_15046:
[----:B------:R-:W-:Y:S01]  /*d1f0*/  MOV R0, 0x228 ;  /* 0x0000022800007802 */ /* 0x000fe20000000f00 */
[----:B------:R-:W-:Y:S01]  /*d200*/  ULDC.64 UR4, c[0x4][0x218] ;  /* 0x0100860000047ab9 */ /* 0x000fe20000000a00 */
[----:B------:R-:W-:Y:S01]  /*d210*/  ULDC.64 UR6, c[0x4][0x48] ;  /* 0x0100120000067ab9 */ /* 0x000fe20000000a00 */
[----:B------:R-:W-:Y:S01]  /*d220*/  IMAD.U32 R4, RZ, RZ, UR4 ;  /* 0x00000004ff047e24 */ /* 0x000fe2000f8e00ff */
[----:B------:R0:W1:Y:S01]  /*d230*/  LDC.64 R14, c[0x4][R0] ;  /* 0x01000000000e7b82 */ /* 0x0000620000000a00 */
[----:B------:R-:W-:Y:S01]  /*d240*/  IMAD.U32 R5, RZ, RZ, UR5 ;  /* 0x00000005ff057e24 */ /* 0x000fe2000f8e00ff */
[----:B------:R-:W-:Y:S01]  /*d250*/  ULDC.64 UR4, c[0x4][0x220] ;  /* 0x0100880000047ab9 */ /* 0x000fe20000000a00 */
[----:B----4-:R-:W-:Y:S02]  /*d260*/  IMAD.U32 R10, RZ, RZ, UR6 ;  /* 0x00000006ff0a7e24 */ /* 0x010fe4000f8e00ff */
        /* <DEDUP_REMOVED lines=8> */
.L_x_15075:
[----:B------:R-:W-:Y:S05]  /*d2f0*/  BRA `(.L_x_15047) ;  /* 0x00000000000c7947 */ /* 0x000fea0003800000 */
.L_x_15074:
[----:B------:R0:W-:Y:S01]  /*d300*/  STG.E.64 desc[UR36][R4.64], R18 ;  /* 0x0000001204007986 */ /* 0x0001e2000c101b24 */
[----:B------:R-:W-:Y:S05]  /*d310*/  BRA `(.L_x_15047) ;  /* 0x0000000000047947 */ /* 0x000fea0003800000 */
.L_x_15073:
[----:B------:R0:W-:Y:S02]  /*d320*/  STG.E desc[UR36][R4.64], R30 ;  /* 0x0000001e04007986 */ /* 0x0001e4000c101924 */
.L_x_15047:
[----:B------:R-:W-:-:S05]  /*d330*/  VIADD R2, R2, 0x80 ;  /* 0x0000008002027836 */ /* 0x000fca0000000000 */
[----:B------:R-:W-:-:S13]  /*d340*/  ISETP.GE.AND P0, PT, R2, R43, PT ;  /* 0x0000002b0200720c */ /* 0x000fda0003f06270 */
        /* <DEDUP_REMOVED lines=21> */
.L_x_15079:
[----:B------:R0:W-:Y:S01]  /*d4a0*/  STG.E.U8 desc[UR36][R4.64], R26 ;  /* 0x0000001a04007986 */ /* 0x0001e2000c101124 */
[----:B------:R-:W-:Y:S05]  /*d4b0*/  BRA `(.L_x_15081) ;  /* 0x0000000c00447947 */ /* 0x000fea0003800000 */
.L_x_15078:
        /* <DEDUP_REMOVED lines=8> */
.L_x_15083:
[----:B------:R0:W-:Y:S01]  /*d540*/  STG.E desc[UR36][R4.64], R26 ;  /* 0x0000001a04007986 */ /* 0x0001e2000c101924 */
[----:B------:R-:W-:Y:S05]  /*d550*/  BRA `(.L_x_15081) ;  /* 0x0000000c001c7947 */ /* 0x000fea0003800000 */
.L_x_15082:
[----:B------:R0:W-:Y:S01]  /*d560*/  STG.E.U16 desc[UR36][R4.64], R26 ;  /* 0x0000001a04007986 */ /* 0x0001e2000c101524 */
[----:B------:R-:W-:Y:S05]  /*d570*/  BRA `(.L_x_15081) ;  /* 0x0000000c00147947 */ /* 0x000fea0003800000 */
.L_x_15077:
        /* <DEDUP_REMOVED lines=9> */
.L_x_15085:
[----:B------:R-:W0:Y:S02]  /*d610*/  I2F.S64 R0, R22 ;  /* 0x0000001600007312 */ /* 0x000e240000301400 */
[----:B0-----:R-:W-:-:S05]  /*d620*/  F2FP.F16.F32.PACK_AB R0, RZ, R0 ;  /* 0x00000000ff00723e */ /* 0x001fca00000000ff */
[----:B------:R0:W-:Y:S01]  /*d630*/  STG.E.U16 desc[UR36][R4.64], R0 ;  /* 0x0000000004007986 */ /* 0x0001e2000c101524 */
[----:B------:R-:W-:Y:S05]  /*d640*/  BRA `(.L_x_15081) ;  /* 0x0000000800e07947 */ /* 0x000fea0003800000 */
.L_x_15084:
        /* <DEDUP_REMOVED lines=10> */
.L_x_15087:
[----:B------:R-:W0:Y:S02]  /*d6f0*/  I2F.S64 R22, R22 ;  /* 0x0000001600167312 */ /* 0x000e240000301400 */
[----:B0-----:R-:W-:-:S04]  /*d700*/  F2FP.F16.F32.PACK_AB R3, RZ, R22 ;  /* 0x00000016ff03723e */ /* 0x001fc800000000ff */
[----:B------:R-:W-:-:S05]  /*d710*/  PRMT R3, R3, 0x5410, RZ ;  /* 0x0000541003037816 */ /* 0x000fca00000000ff */
[----:B------:R0:W-:Y:S01]  /*d720*/  STG.E desc[UR36][R4.64], R3 ;  /* 0x0000000304007986 */ /* 0x0001e2000c101924 */
[----:B------:R-:W-:Y:S05]  /*d730*/  BRA `(.L_x_15081) ;  /* 0x0000000800a47947 */ /* 0x000fea0003800000 */
.L_x_15086:
[----:B------:R-:W0:Y:S02]  /*d740*/  I2F.F64.S64 R22, R22 ;  /* 0x0000001600167312 */ /* 0x000e240000301c00 */
[----:B0-----:R0:W-:Y:S01]  /*d750*/  STG.E.64 desc[UR36][R4.64], R22 ;  /* 0x0000001604007986 */ /* 0x0011e2000c101b24 */
[----:B------:R-:W-:Y:S05]  /*d760*/  BRA `(.L_x_15081) ;  /* 0x0000000800987947 */ /* 0x000fea0003800000 */
.L_x_15076:
        /* <DEDUP_REMOVED lines=13> */
.L_x_15090:
[----:B----4-:R-:W0:Y:S01]  /*d840*/  I2F.F64.S64 R8, R22 ;  /* 0x0000001600087312 */ /* 0x010e220000301c00 */
[----:B------:R-:W-:-:S05]  /*d850*/  CS2R R10, SRZ ;  /* 0x00000000000a7805 */ /* 0x000fca000001ff00 */
[----:B0-----:R0:W-:Y:S01]  /*d860*/  STG.E.128 desc[UR36][R4.64], R8 ;  /* 0x0000000804007986 */ /* 0x0011e2000c101d24 */
[----:B------:R-:W-:Y:S05]  /*d870*/  BRA `(.L_x_15081) ;  /* 0x0000000800547947 */ /* 0x000fea0003800000 */
.L_x_15089:
        /* <DEDUP_REMOVED lines=21> */
.L_x_15094:
[----:B------:R-:W-:Y:S05]  /*d9d0*/  BSYNC B0 ;  /* 0x0000000000007941 */ /* 0x000fea0003800000 */
.L_x_15093:
[----:B------:R-:W-:-:S05]  /*d9e0*/  LOP3.LUT R7, R0, R7, RZ, 0xfc, !PT ;  /* 0x0000000700077212 */ /* 0x000fca00078efcff */
[----:B------:R0:W-:Y:S01]  /*d9f0*/  STG.E.U8 desc[UR36][R4.64], R7 ;  /* 0x0000000704007986 */ /* 0x0001e2000c101124 */
[----:B------:R-:W-:Y:S05]  /*da00*/  BRA `(.L_x_15081) ;  /* 0x0000000400f07947 */ /* 0x000fea0003800000 */
.L_x_15092:
        /* <DEDUP_REMOVED lines=13> */
.L_x_15096:
[----:B------:R-:W-:Y:S01]  /*dae0*/  IMAD.MOV.U32 R0, RZ, RZ, 0x7f ;  /* 0x0000007fff007424 */ /* 0x000fe200078e00ff */
[----:B------:R-:W-:-:S04]  /*daf0*/  ISETP.GT.U32.AND P0, PT, R3, 0x7f800000, PT ;  /* 0x7f8000000300780c */ /* 0x000fc80003f04070 */
[----:B------:R-:W-:-:S09]  /*db00*/  SEL R0, R0, 0x7c, P0 ;  /* 0x0000007c00007807 */ /* 0x000fd20000000000 */
.L_x_15097:
[----:B------:R-:W-:Y:S05]  /*db10*/  BSYNC B0 ;  /* 0x0000000000007941 */ /* 0x000fea0003800000 */
.L_x_15095:
[----:B------:R-:W-:-:S04]  /*db20*/  LOP3.LUT R3, R23, 0x80000000, RZ, 0xc0, !PT ;  /* 0x8000000017037812 */ /* 0x000fc800078ec0ff */
[----:B------:R-:W-:-:S04]  /*db30*/  SHF.R.U32.HI R3, RZ, 0x18, R3 ;  /* 0x00000018ff037819 */ /* 0x000fc80000011603 */
[----:B------:R-:W-:-:S05]  /*db40*/  LOP3.LUT R3, R0, R3, RZ, 0xfc, !PT ;  /* 0x0000000300037212 */ /* 0x000fca00078efcff */
[----:B------:R0:W-:Y:S01]  /*db50*/  STG.E.U8 desc[UR36][R4.64], R3 ;  /* 0x0000000304007986 */ /* 0x0001e2000c101124 */
[----:B------:R-:W-:Y:S05]  /*db60*/  BRA `(.L_x_15081) ;  /* 0x0000000400987947 */ /* 0x000fea0003800000 */
.L_x_15091:
[----:B------:R-:W0:Y:S02]  /*db70*/  I2F.S64 R0, R22 ;  /* 0x0000001600007312 */ /* 0x000e240000301400 */
[----:B0-----:R-:W-:-:S05]  /*db80*/  F2FP.BF16.F32.PACK_AB R0, RZ, R0 ;  /* 0x00000000ff00723e */ /* 0x001fca00000010ff */
[----:B------:R0:W-:Y:S01]  /*db90*/  STG.E.U16 desc[UR36][R4.64], R0 ;  /* 0x0000000004007986 */ /* 0x0001e2000c101524 */
[----:B------:R-:W-:Y:S05]  /*dba0*/  BRA `(.L_x_15081) ;  /* 0x0000000400887947 */ /* 0x000fea0003800000 */
.L_x_15088:
        /* <DEDUP_REMOVED lines=10> */
.L_x_15100:
        /* <DEDUP_REMOVED lines=17> */
.L_x_15103:
[----:B------:R-:W-:-:S04]  /*dd60*/  LOP3.LUT R0, R23, 0x80000000, RZ, 0xc0, !PT ;  /* 0x8000000017007812 */ /* 0x000fc800078ec0ff */
[----:B------:R-:W-:-:S04]  /*dd70*/  SHF.R.U32.HI R0, RZ, 0x18, R0 ;  /* 0x00000018ff007819 */ /* 0x000fc80000011600 */
[----:B------:R-:W-:-:S07]  /*dd80*/  LOP3.LUT R0, R3, R0, RZ, 0xfc, !PT ;  /* 0x0000000003007212 */ /* 0x000fce00078efcff */
.L_x_15102:
[----:B------:R-:W-:Y:S05]  /*dd90*/  BSYNC B0 ;  /* 0x0000000000007941 */ /* 0x000fea0003800000 */
.L_x_15101:
[----:B------:R3:W-:Y:S01]  /*dda0*/  STG.E.U8 desc[UR36][R4.64], R0 ;  /* 0x0000000004007986 */ /* 0x0007e2000c101124 */
[----:B------:R-:W-:Y:S05]  /*ddb0*/  BRA `(.L_x_15081) ;  /* 0x0000000400047947 */ /* 0x000fea0003800000 */
.L_x_15099:
        /* <DEDUP_REMOVED lines=17> */
.L_x_15106:
[----:B------:R-:W-:-:S04]  /*ded0*/  LOP3.LUT R0, R23, 0x80000000, RZ, 0xc0, !PT ;  /* 0x8000000017007812 */ /* 0x000fc800078ec0ff */
[----:B------:R-:W-:-:S04]  /*dee0*/  SHF.R.U32.HI R0, RZ, 0x18, R0 ;  /* 0x00000018ff007819 */ /* 0x000fc80000011600 */
[----:B------:R-:W-:-:S07]  /*def0*/  LOP3.LUT R0, R3, R0, RZ, 0xfc, !PT ;  /* 0x0000000003007212 */ /* 0x000fce00078efcff */
.L_x_15105:
[----:B------:R-:W-:Y:S05]  /*df00*/  BSYNC B0 ;  /* 0x0000000000007941 */ /* 0x000fea0003800000 */
.L_x_15104:
[----:B------:R0:W-:Y:S01]  /*df10*/  STG.E.U8 desc[UR36][R4.64], R0 ;  /* 0x0000000004007986 */ /* 0x0001e2000c101124 */
[----:B------:R-:W-:Y:S05]  /*df20*/  BRA `(.L_x_15081) ;  /* 0x0000000000a87947 */ /* 0x000fea0003800000 */
.L_x_15098:
        /* <DEDUP_REMOVED lines=22> */
.L_x_15080:
        /* <DEDUP_REMOVED lines=16> */
.L_x_15109:
[----:B------:R-:W-:Y:S05]  /*e190*/  BRA `(.L_x_15081) ;  /* 0x00000000000c7947 */ /* 0x000fea0003800000 */
.L_x_15108:
[----:B------:R1:W-:Y:S01]  /*e1a0*/  STG.E.64 desc[UR36][R4.64], R22 ;  /* 0x0000001604007986 */ /* 0x0003e2000c101b24 */
[----:B------:R-:W-:Y:S05]  /*e1b0*/  BRA `(.L_x_15081) ;  /* 0x0000000000047947 */ /* 0x000fea0003800000 */
.L_x_15107:
[----:B------:R0:W-:Y:S02]  /*e1c0*/  STG.E desc[UR36][R4.64], R26 ;  /* 0x0000001a04007986 */ /* 0x0001e4000c101924 */
.L_x_15081:
[----:B------:R-:W-:-:S07]  /*e1d0*/  VIADD R2, R2, 0x80 ;  /* 0x0000008002027836 */ /* 0x000fce0000000000 */
.L_x_15041:
[----:B------:R-:W-:Y:S05]  /*e1e0*/  BSYNC B6 ;  /* 0x0000000000067941 */ /* 0x000fea0003800000 */
.L_x_15040:
[----:B------:R-:W-:-:S13]  /*e1f0*/  ISETP.GE.AND P0, PT, R2, R43, PT ;  /* 0x0000002b0200720c */ /* 0x000fda0003f06270 */
[----:B------:R-:W-:Y:S05]  /*e200*/  @P0 EXIT ;  /* 0x000000000000094d */ /* 0x000fea0003800000 */
[----:B0123--:R-:W0:Y:S01]  /*e210*/  LDC.64 R4, c[0x0][0x230] ;  /* 0x00008c00ff047b82 */ /* 0x00fe220000000a00 */
        /* <DEDUP_REMOVED lines=18> */
.L_x_15113:
[----:B------:R-:W-:Y:S01]  /*e340*/  STG.E.U8 desc[UR36][R2.64], R16 ;  /* 0x0000001002007986 */ /* 0x000fe2000c101124 */
[----:B------:R-:W-:Y:S05]  /*e350*/  EXIT ;  /* 0x000000000000794d */ /* 0x000fea0003800000 */
.L_x_15112:
        /* <DEDUP_REMOVED lines=8> */
.L_x_15116:
[----:B------:R-:W-:Y:S01]  /*e3e0*/  STG.E desc[UR36][R2.64], R16 ;  /* 0x0000001002007986 */ /* 0x000fe2000c101924 */
[----:B------:R-:W-:Y:S05]  /*e3f0*/  EXIT ;  /* 0x000000000000794d */ /* 0x000fea0003800000 */
.L_x_15115:
[----:B------:R-:W-:Y:S01]  /*e400*/  STG.E.U16 desc[UR36][R2.64], R16 ;  /* 0x0000001002007986 */ /* 0x000fe2000c101524 */
[----:B------:R-:W-:Y:S05]  /*e410*/  EXIT ;  /* 0x000000000000794d */ /* 0x000fea0003800000 */
.L_x_15111:
        /* <DEDUP_REMOVED lines=9> */
.L_x_15118:
[----:B------:R-:W0:Y:S02]  /*e4b0*/  I2F.S64 R0, R24 ;  /* 0x0000001800007312 */ /* 0x000e240000301400 */
[----:B0-----:R-:W-:-:S05]  /*e4c0*/  F2FP.F16.F32.PACK_AB R0, RZ, R0 ;  /* 0x00000000ff00723e */ /* 0x001fca00000000ff */
[----:B------:R-:W-:Y:S01]  /*e4d0*/  STG.E.U16 desc[UR36][R2.64], R0 ;  /* 0x0000000002007986 */ /* 0x000fe2000c101524 */
[----:B------:R-:W-:Y:S05]  /*e4e0*/  EXIT ;  /* 0x000000000000794d */ /* 0x000fea0003800000 */
.L_x_15117:
        /* <DEDUP_REMOVED lines=10> */
.L_x_15120:
[----:B------:R-:W0:Y:S02]  /*e590*/  I2F.S64 R24, R24 ;  /* 0x0000001800187312 */ /* 0x000e240000301400 */
[----:B0-----:R-:W-:-:S04]  /*e5a0*/  F2FP.F16.F32.PACK_AB R5, RZ, R24 ;  /* 0x00000018ff05723e */ /* 0x001fc800000000ff */
[----:B------:R-:W-:-:S05]  /*e5b0*/  PRMT R5, R5, 0x5410, RZ ;  /* 0x0000541005057816 */ /* 0x000fca00000000ff */
[----:B------:R-:W-:Y:S01]  /*e5c0*/  STG.E desc[UR36][R2.64], R5 ;  /* 0x0000000502007986 */ /* 0x000fe2000c101924 */
[----:B------:R-:W-:Y:S05]  /*e5d0*/  EXIT ;  /* 0x000000000000794d */ /* 0x000fea0003800000 */
.L_x_15119:
[----:B------:R-:W0:Y:S02]  /*e5e0*/  I2F.F64.S64 R24, R24 ;  /* 0x0000001800187312 */ /* 0x000e240000301c00 */
[----:B0-----:R-:W-:Y:S01]  /*e5f0*/  STG.E.64 desc[UR36][R2.64], R24 ;  /* 0x0000001802007986 */ /* 0x001fe2000c101b24 */
[----:B------:R-:W-:Y:S05]  /*e600*/  EXIT ;  /* 0x000000000000794d */ /* 0x000fea0003800000 */
.L_x_15110:
        /* <DEDUP_REMOVED lines=13> */
.L_x_15123:
[----:B------:R-:W0:Y:S01]  /*e6e0*/  I2F.F64.S64 R24, R24 ;  /* 0x0000001800187312 */ /* 0x000e220000301c00 */
[----:B------:R-:W-:-:S05]  /*e6f0*/  CS2R R26, SRZ ;  /* 0x00000000001a7805 */ /* 0x000fca000001ff00 */
[----:B0-----:R-:W-:Y:S01]  /*e700*/  STG.E.128 desc[UR36][R2.64], R24 ;  /* 0x0000001802007986 */ /* 0x001fe2000c101d24 */
[----:B------:R-:W-:Y:S05]  /*e710*/  EXIT ;  /* 0x000000000000794d */ /* 0x000fea0003800000 */
.L_x_15122:
        /* <DEDUP_REMOVED lines=21> */
.L_x_15127:
[----:B------:R-:W-:Y:S05]  /*e870*/  BSYNC B0 ;  /* 0x0000000000007941 */ /* 0x000fea0003800000 */
.L_x_15126:
[----:B------:R-:W-:-:S05]  /*e880*/  LOP3.LUT R5, R0, R5, RZ, 0xfc, !PT ;  /* 0x0000000500057212 */ /* 0x000fca00078efcff */
[----:B------:R-:W-:Y:S01]  /*e890*/  STG.E.U8 desc[UR36][R2.64], R5 ;  /* 0x0000000502007986 */ /* 0x000fe2000c101124 */
[----:B------:R-:W-:Y:S05]  /*e8a0*/  EXIT ;  /* 0x000000000000794d */ /* 0x000fea0003800000 */
.L_x_15125:
        /* <DEDUP_REMOVED lines=13> */
.L_x_15129:
[----:B------:R-:W-:Y:S01]  /*e980*/  IMAD.MOV.U32 R0, RZ, RZ, 0x7f ;  /* 0x0000007fff007424 */ /* 0x000fe200078e00ff */
[----:B------:R-:W-:-:S04]  /*e990*/  ISETP.GT.U32.AND P0, PT, R4, 0x7f800000, PT ;  /* 0x7f8000000400780c */ /* 0x000fc80003f04070 */
[----:B------:R-:W-:-:S09]  /*e9a0*/  SEL R0, R0, 0x7c, P0 ;  /* 0x0000007c00007807 */ /* 0x000fd20000000000 */
.L_x_15130:
[----:B------:R-:W-:Y:S05]  /*e9b0*/  BSYNC B0 ;  /* 0x0000000000007941 */ /* 0x000fea0003800000 */
.L_x_15128:
[----:B------:R-:W-:-:S04]  /*e9c0*/  LOP3.LUT R4, R25, 0x80000000, RZ, 0xc0, !PT ;  /* 0x8000000019047812 */ /* 0x000fc800078ec0ff */
[----:B------:R-:W-:-:S04]  /*e9d0*/  SHF.R.U32.HI R5, RZ, 0x18, R4 ;  /* 0x00000018ff057819 */ /* 0x000fc80000011604 */
[----:B------:R-:W-:-:S05]  /*e9e0*/  LOP3.LUT R5, R0, R5, RZ, 0xfc, !PT ;  /* 0x0000000500057212 */ /* 0x000fca00078efcff */
[----:B------:R-:W-:Y:S01]  /*e9f0*/  STG.E.U8 desc[UR36][R2.64], R5 ;  /* 0x0000000502007986 */ /* 0x000fe2000c101124 */
[----:B------:R-:W-:Y:S05]  /*ea00*/  EXIT ;  /* 0x000000000000794d */ /* 0x000fea0003800000 */
.L_x_15124:
[----:B------:R-:W0:Y:S02]  /*ea10*/  I2F.S64 R0, R24 ;  /* 0x0000001800007312 */ /* 0x000e240000301400 */
[----:B0-----:R-:W-:-:S05]  /*ea20*/  F2FP.BF16.F32.PACK_AB R0, RZ, R0 ;  /* 0x00000000ff00723e */ /* 0x001fca00000010ff */
[----:B------:R-:W-:Y:S01]  /*ea30*/  STG.E.U16 desc[UR36][R2.64], R0 ;  /* 0x0000000002007986 */ /* 0x000fe2000c101524 */
[----:B------:R-:W-:Y:S05]  /*ea40*/  EXIT ;  /* 0x000000000000794d */ /* 0x000fea0003800000 */
.L_x_15121:
        /* <DEDUP_REMOVED lines=10> */
.L_x_15133:
        /* <DEDUP_REMOVED lines=17> */
.L_x_15136:
[----:B------:R-:W-:-:S04]  /*ec00*/  LOP3.LUT R0, R25, 0x80000000, RZ, 0xc0, !PT ;  /* 0x8000000019007812 */ /* 0x000fc800078ec0ff */
[----:B------:R-:W-:-:S04]  /*ec10*/  SHF.R.U32.HI R5, RZ, 0x18, R0 ;  /* 0x00000018ff057819 */ /* 0x000fc80000011600 */
[----:B------:R-:W-:-:S04]  /*ec20*/  LOP3.LUT R4, R4, R5, RZ, 0xfc, !PT ;  /* 0x0000000504047212 */ /* 0x000fc800078efcff */
[----:B------:R-:W-:-:S07]  /*ec30*/  PRMT R0, R4, 0x7610, R0 ;  /* 0x0000761004007816 */ /* 0x000fce0000000000 */
.L_x_15135:
[----:B------:R-:W-:Y:S05]  /*ec40*/  BSYNC B0 ;  /* 0x0000000000007941 */ /* 0x000fea0003800000 */
.L_x_15134:
[----:B------:R-:W-:Y:S01]  /*ec50*/  STG.E.U8 desc[UR36][R2.64], R0 ;  /* 0x0000000002007986 */ /* 0x000fe2000c101124 */
[----:B------:R-:W-:Y:S05]  /*ec60*/  EXIT ;  /* 0x000000000000794d */ /* 0x000fea0003800000 */
.L_x_15132:
        /* <DEDUP_REMOVED lines=17> */
.L_x_15139:
[----:B------:R-:W-:-:S04]  /*ed80*/  LOP3.LUT R0, R25, 0x80000000, RZ, 0xc0, !PT ;  /* 0x8000000019007812 */ /* 0x000fc800078ec0ff */
[----:B------:R-:W-:-:S04]  /*ed90*/  SHF.R.U32.HI R5, RZ, 0x18, R0 ;  /* 0x00000018ff057819 */ /* 0x000fc80000011600 */
[----:B------:R-:W-:-:S04]  /*eda0*/  LOP3.LUT R4, R4, R5, RZ, 0xfc, !PT ;  /* 0x0000000504047212 */ /* 0x000fc800078efcff */
[----:B------:R-:W-:-:S07]  /*edb0*/  PRMT R0, R4, 0x7610, R0 ;  /* 0x0000761004007816 */ /* 0x000fce0000000000 */
.L_x_15138:
[----:B------:R-:W-:Y:S05]  /*edc0*/  BSYNC B0 ;  /* 0x0000000000007941 */ /* 0x000fea0003800000 */
.L_x_15137:
[----:B------:R-:W-:Y:S01]  /*edd0*/  STG.E.U8 desc[UR36][R2.64], R0 ;  /* 0x0000000002007986 */ /* 0x000fe2000c101124 */
[----:B------:R-:W-:Y:S05]  /*ede0*/  EXIT ;  /* 0x000000000000794d */ /* 0x000fea0003800000 */
.L_x_15131:
        /* <DEDUP_REMOVED lines=22> */
.L_x_15114:
        /* <DEDUP_REMOVED lines=16> */
.L_x_15142:
[----:B------:R-:W-:Y:S05]  /*f050*/  EXIT ;  /* 0x000000000000794d */ /* 0x000fea0003800000 */
.L_x_15141:
[----:B------:R-:W-:Y:S01]  /*f060*/  STG.E.64 desc[UR36][R2.64], R24 ;  /* 0x0000001802007986 */ /* 0x000fe2000c101b24 */
[----:B------:R-:W-:Y:S05]  /*f070*/  EXIT ;  /* 0x000000000000794d */ /* 0x000fea0003800000 */
.L_x_15140:
[----:B------:R-:W-:Y:S01]  /*f080*/  STG.E desc[UR36][R2.64], R16 ;  /* 0x0000001002007986 */ /* 0x000fe2000c101924 */
[----:B------:R-:W-:Y:S05]  /*f090*/  EXIT ;  /* 0x000000000000794d */ /* 0x000fea0003800000 */
.L_x_15143:
        /* <DEDUP_REMOVED lines=14> */
.L_x_24183:


//--------------------- .text._ZN2at6native18elementwise_kernelILi128ELi2EZNS0_22gpu_kernel_impl_nocastIZZZNS0_54_GLOBAL__N__d8c5977b_16_LinearAlgebra_cu_7dd49032_297216addr_kernel_cudaERNS_14TensorIteratorERKN3c106ScalarES9_ENKUlvE_clEvENKUlvE2_clEvEUllllE0_EEvRNS_18TensorIteratorBaseERKT_EUliE_EEviT1_ --------------------------
	.section	.text._ZN2at6native18elementwise_kernelILi128ELi2EZNS0_22gpu_kernel_impl_nocastIZZZNS0_54_GLOBAL__N__d8c5977b_16_LinearAlgebra_cu_7dd49032_297216addr_kernel_cudaERNS_14TensorIteratorERKN3c106ScalarES9_ENKUlvE_clEvENKUlvE2_clEvEUllllE0_EEvRNS_18TensorIteratorBaseERKT_EUliE_EEviT1_,"ax",@progbits
	.align	128
        .global         _ZN2at6native18elementwise_kernelILi128ELi2EZNS0_22gpu_kernel_impl_nocastIZZZNS0_54_GLOBAL__N__d8c5977b_16_LinearAlgebra_cu_7dd49032_297216addr_kernel_cudaERNS_14TensorIteratorERKN3c106ScalarES9_ENKUlvE_clEvENKUlvE2_clEvEUllllE0_EEvRNS_18TensorIteratorBaseERKT_EUliE_EEviT1_
        .type           _ZN2at6native18elementwise_kernelILi128ELi2EZNS0_22gpu_kernel_impl_nocastIZZZNS0_54_GLOBAL__N__d8c5977b_16_LinearAlgebra_cu_7dd49032_297216addr_kernel_cudaERNS_14TensorIteratorERKN3c106ScalarES9_ENKUlvE_clEvENKUlvE2_clEvEUllllE0_EEvRNS_18TensorIteratorBaseERKT_EUliE_EEviT1_,@function
        .size           _ZN2at6native18elementwise_kernelILi128ELi2EZNS0_22gpu_kernel_impl_nocastIZZZNS0_54_GLOBAL__N__d8c5977b_16_LinearAlgebra_cu_7dd49032_297216addr_kernel_cudaERNS_14TensorIteratorERKN3c106ScalarES9_ENKUlvE_clEvENKUlvE2_clEvEUllllE0_EEvRNS_18TensorIteratorBaseERKT_EUliE_EEviT1_,(.L_x_24184 - _ZN2at6native18elementwise_kernelILi128ELi2EZNS0_22gpu_kernel_impl_nocastIZZZNS0_54_GLOBAL__N__d8c5977b_16_LinearAlgebra_cu_7dd49032_297216addr_kernel_cudaERNS_14TensorIteratorERKN3c106ScalarES9_ENKUlvE_clEvENKUlvE2_clEvEUllllE0_EEvRNS_18TensorIteratorBaseERKT_EUliE_EEviT1_)
        .other          _ZN2at6native18elementwise_kernelILi128ELi2EZNS0_22gpu_kernel_impl_nocastIZZZNS0_54_GLOBAL__N__d8c5977b_16_LinearAlgebra_cu_7dd49032_297216addr_kernel_cudaERNS_14TensorIteratorERKN3c106ScalarES9_ENKUlvE_clEvENKUlvE2_clEvEUllllE0_EEvRNS_18TensorIteratorBaseERKT_EUliE_EEviT1_,@"STO_CUDA_ENTRY STV_DEFAULT"
_ZN2at6native18elementwise_kernelILi128ELi2EZNS0_22gpu_kernel_impl_nocastIZZZNS0_54_GLOBAL__N__d8c5977b_16_LinearAlgebra_cu_7dd49032_297216addr_kernel_cudaERNS_14TensorIteratorERKN3c106ScalarES9_ENKUlvE_clEvENKUlvE2_clEvEUllllE0_EEvRNS_18TensorIteratorBaseERKT_EUliE_EEviT1_:
.text._ZN2at6native18elementwise_kernelILi128ELi2EZNS0_22gpu_kernel_impl_nocastIZZZNS0_54_GLOBAL__N__d8c5977b_16_LinearAlgebra_cu_7dd49032_297216addr_kernel_cudaERNS_14TensorIteratorERKN3c106ScalarES9_ENKUlvE_clEvENKUlvE2_clEvEUllllE0_EEvRNS_18TensorIteratorBaseERKT_EUliE_EEviT1_:
        /* <DEDUP_REMOVED lines=388> */
.L_x_15146:
[----:B------:R-:W-:Y:S01]  /*1840*/  ULDC.64 UR10, c[0x0][0x4e8] ;  /* 0x00013a00000a7ab9 */ /* 0x000fe20000000a00 */
[----:B------:R-:W-:Y:S01]  /*1850*/  ULDC.64 UR12, c[0x0][0x4f0] ;  /* 0x00013c00000c7ab9 */ /* 0x000fe20000000a00 */
[----:B------:R-:W-:Y:S01]  /*1860*/  IADD3 R10, P1, R5, UR10, RZ ;  /* 0x0000000a050a7c10 */ /* 0x000fe2000ff3e0ff */
[----:B------:R-:W-:Y:S01]  /*1870*/  ULDC.64 UR8, c[0x0][0x4e0] ;  /* 0x0001380000087ab9 */ /* 0x000fe20000000a00 */
[----:B------:R-:W-:Y:S02]  /*1880*/  IADD3 R12, P2, R4, UR12, RZ ;  /* 0x0000000c040c7c10 */ /* 0x000fe4000ff5e0ff */
[----:B------:R-:W-:Y:S02]  /*1890*/  IADD3 R6, P0, R2, UR8, RZ ;  /* 0x0000000802067c10 */ /* 0x000fe4000ff1e0ff */
[----:B------:R-:W-:Y:S01]  /*18a0*/  IADD3.X R11, RZ, UR11, RZ, P1, !PT ;  /* 0x0000000bff0b7c10 */ /* 0x000fe20008ffe4ff */
[----:B------:R-:W-:Y:S01]  /*18b0*/  ULDC.64 UR10, c[0x0][0x500] ;  /* 0x00014000000a7ab9 */ /* 0x000fe20000000a00 */
[----:B------:R-:W-:-:S02]  /*18c0*/  IADD3.X R13, RZ, UR13, RZ, P2, !PT ;  /* 0x0000000dff0d7c10 */ /* 0x000fc400097fe4ff */
[----:B------:R-:W-:Y:S01]  /*18d0*/  IADD3.X R7, RZ, UR9, RZ, P0, !PT ;  /* 0x00000009ff077c10 */ /* 0x000fe200087fe4ff */
[----:B------:R-:W-:Y:S01]  /*18e0*/  ULDC.64 UR8, c[0x0][0x4f8] ;  /* 0x00013e0000087ab9 */ /* 0x000fe20000000a00 */
[----:B------:R-:W2:Y:S04]  /*18f0*/  LDG.E.64 R10, desc[UR4][R10.64] ;  /* 0x000000040a0a7981 */ /* 0x000ea8000c1e1b00 */
[----:B------:R-:W2:Y:S04]  /*1900*/  LDG.E.64 R8, desc[UR4][R12.64] ;  /* 0x000000040c087981 */ /* 0x000ea8000c1e1b00 */
[----:B------:R-:W3:Y:S01]  /*1910*/  LDG.E.64 R6, desc[UR4][R6.64] ;  /* 0x0000000406067981 */ /* 0x000ee2000c1e1b00 */
[----:B--2---:R-:W-:-:S02]  /*1920*/  IMAD R15, R9, R10, RZ ;  /* 0x0000000a090f7224 */ /* 0x004fc400078e02ff */
[----:B------:R-:W-:-:S04]  /*1930*/  IMAD.WIDE.U32 R4, R8, R10, RZ ;  /* 0x0000000a08047225 */ /* 0x000fc800078e00ff */
[----:B---3--:R-:W-:Y:S02]  /*1940*/  IMAD R9, R7, UR8, RZ ;  /* 0x0000000807097c24 */ /* 0x008fe4000f8e02ff */
[----:B------:R-:W-:Y:S02]  /*1950*/  IMAD R17, R8, R11, R15 ;  /* 0x0000000b08117224 */ /* 0x000fe400078e020f */
[C---:B------:R-:W-:Y:S02]  /*1960*/  IMAD R15, R6.reuse, UR9, R9 ;  /* 0x00000009060f7c24 */ /* 0x040fe4000f8e0209 */
[----:B------:R-:W-:Y:S01]  /*1970*/  IMAD.WIDE.U32 R8, R6, UR8, RZ ;  /* 0x0000000806087c25 */ /* 0x000fe2000f8e00ff */
[----:B------:R-:W-:Y:S01]  /*1980*/  IADD3 R2, R5, R17, RZ ;  /* 0x0000001105027210 */ /* 0x000fe20007ffe0ff */
[----:B------:R-:W-:-:S03]  /*1990*/  ULDC.64 UR8, c[0x0][0x4d8] ;  /* 0x0001360000087ab9 */ /* 0x000fc60000000a00 */
[----:B------:R-:W-:Y:S01]  /*19a0*/  IADD3 R9, R9, R15, RZ ;  /* 0x0000000f09097210 */ /* 0x000fe20007ffe0ff */
[----:B------:R-:W-:Y:S01]  /*19b0*/  IMAD R5, R2, UR10, RZ ;  /* 0x0000000a02057c24 */ /* 0x000fe2000f8e02ff */
[----:B------:R-:W-:-:S03]  /*19c0*/  IADD3 R2, P0, R3, UR8, RZ ;  /* 0x0000000803027c10 */ /* 0x000fc6000ff1e0ff */
[C---:B------:R-:W-:Y:S02]  /*19d0*/  IMAD R7, R4.reuse, UR11, R5 ;  /* 0x0000000b04077c24 */ /* 0x040fe4000f8e0205 */
[----:B------:R-:W-:Y:S01]  /*19e0*/  IMAD.WIDE.U32 R4, R4, UR10, R8 ;  /* 0x0000000a04047c25 */ /* 0x000fe2000f8e0008 */
[----:B------:R-:W-:-:S04]  /*19f0*/  IADD3.X R3, RZ, UR9, RZ, P0, !PT ;  /* 0x00000009ff037c10 */ /* 0x000fc800087fe4ff */
[----:B------:R-:W-:-:S05]  /*1a00*/  IADD3 R5, R5, R7, RZ ;  /* 0x0000000705057210 */ /* 0x000fca0007ffe0ff */
[----:B------:R0:W-:Y:S01]  /*1a10*/  STG.E.64 desc[UR4][R2.64], R4 ;  /* 0x0000000402007986 */ /* 0x0001e2000c101b04 */
[----:B------:R-:W-:-:S07]  /*1a20*/  IADD3 R9, R0, 0x80, RZ ;  /* 0x0000008000097810 */ /* 0x000fce0007ffe0ff */
.L_x_15145:
[----:B------:R-:W-:Y:S05]  /*1a30*/  BSYNC B0 ;  /* 0x0000000000007941 */ /* 0x000fea0003800000 */
.L_x_15144:
        /* <DEDUP_REMOVED lines=381> */
.L_x_15147:
        /* <DEDUP_REMOVED lines=21> */
[----:B------:R-:W-:Y:S02]  /*3360*/  ULDC.64 UR6, c[0x0][0x4d8] ;  /* 0x0001360000067ab9 */ /* 0x000fe40000000a00 */
[----:B------:R-:W-:-:S02]  /*3370*/  IADD3 R2, P0, R3, UR6, RZ ;  /* 0x0000000603027c10 */ /* 0x000fc4000ff1e0ff */
[----:B------:R-:W-:Y:S01]  /*3380*/  IADD3 R9, R9, R15, RZ ;  /* 0x0000000f09097210 */ /* 0x000fe20007ffe0ff */
[----:B------:R-:W-:Y:S01]  /*3390*/  IMAD R5, R0, UR8, RZ ;  /* 0x0000000800057c24 */ /* 0x000fe2000f8e02ff */
[----:B------:R-:W-:-:S03]  /*33a0*/  IADD3.X R3, RZ, UR7, RZ, P0, !PT ;  /* 0x00000007ff037c10 */ /* 0x000fc600087fe4ff */
[C---:B------:R-:W-:Y:S02]  /*33b0*/  IMAD R7, R4.reuse, UR9, R5 ;  /* 0x0000000904077c24 */ /* 0x040fe4000f8e0205 */
[----:B------:R-:W-:-:S05]  /*33c0*/  IMAD.WIDE.U32 R4, R4, UR8, R8 ;  /* 0x0000000804047c25 */ /* 0x000fca000f8e0008 */
[----:B------:R-:W-:-:S05]  /*33d0*/  IADD3 R5, R5, R7, RZ ;  /* 0x0000000705057210 */ /* 0x000fca0007ffe0ff */
[----:B------:R-:W-:Y:S01]  /*33e0*/  STG.E.64 desc[UR4][R2.64], R4 ;  /* 0x0000000402007986 */ /* 0x000fe2000c101b04 */
[----:B------:R-:W-:Y:S05]  /*33f0*/  EXIT ;  /* 0x000000000000794d */ /* 0x000fea0003800000 */
.L_x_15148:
        /* <DEDUP_REMOVED lines=16> */
.L_x_24184:


//--------------------- .text._ZN2at6native27unrolled_elementwise_kernelIZZZNS0_54_GLOBAL__N__d8c5977b_16_LinearAlgebra_cu_7dd49032_297216addr_kernel_cudaERNS_14TensorIteratorERKN3c106ScalarES8_ENKUlvE_clEvENKUlvE2_clEvEUllllE0_St5arrayIPcLm4EELi4E23TrivialOffsetCalculatorILi3EjESF_ILi1EjENS0_6memory15LoadWithoutCastENSI_16StoreWithoutCastEEEviT_T0_T2_T3_T4_T5_ --------------------------
	.section	.text._ZN2at6native27unrolled_elementwise_kernelIZZZNS0_54_GLOBAL__N__d8c5977b_16_LinearAlgebra_cu_7dd49032_297216addr_kernel_cudaERNS_14TensorIteratorERKN3c106ScalarES8_ENKUlvE_clEvENKUlvE2_clEvEUllllE0_St5arrayIPcLm4EELi4E23TrivialOffsetCalculatorILi3EjESF_ILi1EjENS0_6memory15LoadWithoutCastENSI_16StoreWithoutCastEEEviT_T0_T2_T3_T4_T5_,"ax",@progbits
	.align	128
        .global         _ZN2at6native27unrolled_elementwise_kernelIZZZNS0_54_GLOBAL__N__d8c5977b_16_LinearAlgebra_cu_7dd49032_297216addr_kernel_cudaERNS_14TensorIteratorERKN3c106ScalarES8_ENKUlvE_clEvENKUlvE2_clEvEUllllE0_St5arrayIPcLm4EELi4E23TrivialOffsetCalculatorILi3EjESF_ILi1EjENS0_6memory15LoadWithoutCastENSI_16StoreWithoutCastEEEviT_T0_T2_T3_T4_T5_
        .type           _ZN2at6native27unrolled_elementwise_kernelIZZZNS0_54_GLOBAL__N__d8c5977b_16_LinearAlgebra_cu_7dd49032_297216addr_kernel_cudaERNS_14TensorIteratorERKN3c106ScalarES8_ENKUlvE_clEvENKUlvE2_clEvEUllllE0_St5arrayIPcLm4EELi4E23TrivialOffsetCalculatorILi3EjESF_ILi1EjENS0_6memory15LoadWithoutCastENSI_16StoreWithoutCastEEEviT_T0_T2_T3_T4_T5_,@function
        .size           _ZN2at6native27unrolled_elementwise_kernelIZZZNS0_54_GLOBAL__N__d8c5977b_16_LinearAlgebra_cu_7dd49032_297216addr_kernel_cudaERNS_14TensorIteratorERKN3c106ScalarES8_ENKUlvE_clEvENKUlvE2_clEvEUllllE0_St5arrayIPcLm4EELi4E23TrivialOffsetCalculatorILi3EjESF_ILi1EjENS0_6memory15LoadWithoutCastENSI_16StoreWithoutCastEEEviT_T0_T2_T3_T4_T5_,(.L_x_24185 - _ZN2at6native27unrolled_elementwise_kernelIZZZNS0_54_GLOBAL__N__d8c5977b_16_LinearAlgebra_cu_7dd49032_297216addr_kernel_cudaERNS_14TensorIteratorERKN3c106ScalarES8_ENKUlvE_clEvENKUlvE2_clEvEUllllE0_St5arrayIPcLm4EELi4E23TrivialOffsetCalculatorILi3EjESF_ILi1EjENS0_6memory15LoadWithoutCastENSI_16StoreWithoutCastEEEviT_T0_T2_T3_T4_T5_)
        .other          _ZN2at6native27unrolled_elementwise_kernelIZZZNS0_54_GLOBAL__N__d8c5977b_16_LinearAlgebra_cu_7dd49032_297216addr_kernel_cudaERNS_14TensorIteratorERKN3c106ScalarES8_ENKUlvE_clEvENKUlvE2_clEvEUllllE0_St5arrayIPcLm4EELi4E23TrivialOffsetCalculatorILi3EjESF_ILi1EjENS0_6memory15LoadWithoutCastENSI_16StoreWithoutCastEEEviT_T0_T2_T3_T4_T5_,@"STO_CUDA_ENTRY STV_DEFAULT"
_ZN2at6native27unrolled_elementwise_kernelIZZZNS0_54_GLOBAL__N__d8c5977b_16_LinearAlgebra_cu_7dd49032_297216addr_kernel_cudaERNS_14TensorIteratorERKN3c106ScalarES8_ENKUlvE_clEvENKUlvE2_clEvEUllllE0_St5arrayIPcLm4EELi4E23TrivialOffsetCalculatorILi3EjESF_ILi1EjENS0_6memory15LoadWithoutCastENSI_16StoreWithoutCastEEEviT_T0_T2_T3_T4_T5_:
.text._ZN2at6native27unrolled_elementwise_kernelIZZZNS0_54_GLOBAL__N__d8c5977b_16_LinearAlgebra_cu_7dd49032_297216addr_kernel_cudaERNS_14TensorIteratorERKN3c106ScalarES8_ENKUlvE_clEvENKUlvE2_clEvEUllllE0_St5arrayIPcLm4EELi4E23TrivialOffsetCalculatorILi3EjESF_ILi1EjENS0_6memory15LoadWithoutCastENSI_16StoreWithoutCastEEEviT_T0_T2_T3_T4_T5_:
[----:B------:R-:W-:Y:S01]  /*0000*/  LDC R1, c[0x0][0x28] ;  /* 0x00000a00ff017b82 */ /* 0x000fe20000000800 */
[----:B------:R-:W0:Y:S07]  /*0010*/  S2R R0, SR_CTAID.X ;  /* 0x0000000000007919 */ /* 0x000e2e0000002500 */
[----:B------:R-:W0:Y:S01]  /*0020*/  LDC R3, c[0x0][0x210] ;  /* 0x00008400ff037b82 */ /* 0x000e220000000800 */
[----:B------:R-:W-:Y:S02]  /*0030*/  CS2R R18, SRZ ;  /* 0x0000000000127805 */ /* 0x000fe4000001ff00 */
[----:B------:R-:W-:Y:S01]  /*0040*/  CS2R R12, SRZ ;  /* 0x00000000000c7805 */ /* 0x000fe2000001ff00 */
[----:B------:R-:W1:Y:S01]  /*0050*/  S2R R15, SR_TID.X ;  /* 0x00000000000f7919 */ /* 0x000e620000002100 */
[----:B------:R-:W-:Y:S01]  /*0060*/  ULDC.64 UR4, c[0x0][0x208] ;  /* 0x0000820000047ab9 */ /* 0x000fe20000000a00 */
[----:B------:R-:W-:Y:S01]  /*0070*/  CS2R R10, SRZ ;  /* 0x00000000000a7805 */ /* 0x000fe2000001ff00 */
[----:B------:R-:W-:Y:S01]  /*0080*/  ULDC.64 UR6, c[0x0][0x220] ;  /* 0x0000880000067ab9 */ /* 0x000fe20000000a00 */
[----:B------:R-:W-:Y:S01]  /*0090*/  ULDC.64 UR8, c[0x0][0x218] ;  /* 0x0000860000087ab9 */ /* 0x000fe20000000a00 */
[----:B0-----:R-:W-:-:S05]  /*00a0*/  IMAD R20, R0, -0x200, R3 ;  /* 0xfffffe0000147824 */ /* 0x001fca00078e0203 */
[----:B-1----:R-:W-:-:S13]  /*00b0*/  ISETP.GE.AND P0, PT, R15, R20, PT ;  /* 0x000000140f00720c */ /* 0x002fda0003f06270 */
[----:B------:R-:W0:Y:S01]  /*00c0*/  @!P0 LDC.64 R2, c[0x0][0x240] ;  /* 0x00009000ff028b82 */ /* 0x000e220000000a00 */
[----:B------:R-:W-:-:S07]  /*00d0*/  @!P0 LEA R5, R0, R15, 0x9 ;  /* 0x0000000f00058211 */ /* 0x000fce00078e48ff */
[----:B------:R-:W1:Y:S08]  /*00e0*/  @!P0 LDC.64 R6, c[0x0][0x238] ;  /* 0x00008e00ff068b82 */ /* 0x000e700000000a00 */
[----:B------:R-:W2:Y:S01]  /*00f0*/  @!P0 LDC.64 R8, c[0x0][0x248] ;  /* 0x00009200ff088b82 */ /* 0x000ea20000000a00 */
[----:B0-----:R-:W-:-:S05]  /*0100*/  @!P0 IMAD.WIDE.U32 R2, R5, 0x8, R2 ;  /* 0x0000000805028825 */ /* 0x001fca00078e0002 */
[----:B------:R0:W3:Y:S01]  /*0110*/  @!P0 LDG.E.64 R18, desc[UR4][R2.64] ;  /* 0x0000000402128981 */ /* 0x0000e2000c1e1b00 */
[----:B-1----:R-:W-:-:S05]  /*0120*/  @!P0 IMAD.WIDE.U32 R6, R5, 0x8, R6 ;  /* 0x0000000805068825 */ /* 0x002fca00078e0006 */
[----:B------:R1:W4:Y:S01]  /*0130*/  @!P0 LDG.E.64 R12, desc[UR4][R6.64] ;  /* 0x00000004060c8981 */ /* 0x000322000c1e1b00 */
[----:B--2---:R-:W-:-:S05]  /*0140*/  @!P0 IMAD.WIDE.U32 R8, R5, 0x8, R8 ;  /* 0x0000000805088825 */ /* 0x004fca00078e0008 */
[----:B------:R2:W4:Y:S01]  /*0150*/  @!P0 LDG.E.64 R10, desc[UR4][R8.64] ;  /* 0x00000004080a8981 */ /* 0x000522000c1e1b00 */
[----:B------:R-:W-:-:S04]  /*0160*/  @!P0 IADD3 R15, R15, 0x80, RZ ;  /* 0x000000800f0f8810 */ /* 0x000fc80007ffe0ff */
[----:B------:R-:W-:-:S13]  /*0170*/  ISETP.GE.AND P1, PT, R15, R20, PT ;  /* 0x000000140f00720c */ /* 0x000fda0003f26270 */
[----:B------:R-:W1:Y:S08]  /*0180*/  @!P1 LDC.64 R16, c[0x0][0x238] ;  /* 0x00008e00ff109b82 */ /* 0x000e700000000a00 */
[----:B------:R-:W2:Y:S01]  /*0190*/  @!P1 LDC.64 R22, c[0x0][0x240] ;  /* 0x00009000ff169b82 */ /* 0x000ea20000000a00 */
[----:B------:R-:W-:Y:S02]  /*01a0*/  @!P1 LEA R5, R0, R15, 0x9 ;  /* 0x0000000f00059211 */ /* 0x000fe400078e48ff */
[----:B------:R-:W-:-:S05]  /*01b0*/  @!P1 IADD3 R15, R15, 0x80, RZ ;  /* 0x000000800f0f9810 */ /* 0x000fca0007ffe0ff */
[----:B------:R-:W2:Y:S01]  /*01c0*/  @!P1 LDC.64 R26, c[0x0][0x248] ;  /* 0x00009200ff1a9b82 */ /* 0x000ea20000000a00 */
[----:B0-----:R-:W-:Y:S02]  /*01d0*/  CS2R R2, SRZ ;  /* 0x0000000000027805 */ /* 0x001fe4000001ff00 */
[----:B------:R-:W-:Y:S01]  /*01e0*/  ISETP.GE.AND P3, PT, R15, R20, PT ;  /* 0x000000140f00720c */ /* 0x000fe20003f66270 */
[----:B-1----:R-:W-:Y:S01]  /*01f0*/  @!P1 IMAD.WIDE.U32 R6, R5, 0x8, R16 ;  /* 0x0000000805069825 */ /* 0x002fe200078e0010 */
[----:B------:R-:W-:-:S04]  /*0200*/  CS2R R16, SRZ ;  /* 0x0000000000107805 */ /* 0x000fc8000001ff00 */
[----:B------:R0:W4:Y:S07]  /*0210*/  @!P1 LDG.E.64 R2, desc[UR4][R6.64] ;  /* 0x0000000406029981 */ /* 0x00012e000c1e1b00 */
[----:B--2---:R-:W1:Y:S01]  /*0220*/  @!P3 LDC.64 R8, c[0x0][0x238] ;  /* 0x00008e00ff08bb82 */ /* 0x004e620000000a00 */
[----:B------:R-:W-:-:S05]  /*0230*/  @!P1 IMAD.WIDE.U32 R22, R5, 0x8, R22 ;  /* 0x0000000805169825 */ /* 0x000fca00078e0016 */
[----:B------:R2:W4:Y:S01]  /*0240*/  @!P1 LDG.E.64 R16, desc[UR4][R22.64] ;  /* 0x0000000416109981 */ /* 0x000522000c1e1b00 */
[----:B0-----:R-:W-:Y:S01]  /*0250*/  @!P3 LEA R7, R0, R15, 0x9 ;  /* 0x0000000f0007b211 */ /* 0x001fe200078e48ff */
[----:B------:R-:W-:Y:S01]  /*0260*/  @!P1 IMAD.WIDE.U32 R26, R5, 0x8, R26 ;  /* 0x00000008051a9825 */ /* 0x000fe200078e001a */
[----:B------:R-:W-:Y:S02]  /*0270*/  @!P3 IADD3 R15, R15, 0x80, RZ ;  /* 0x000000800f0fb810 */ /* 0x000fe40007ffe0ff */
[----:B------:R-:W-:Y:S01]  /*0280*/  CS2R R4, SRZ ;  /* 0x0000000000047805 */ /* 0x000fe2000001ff00 */
[----:B------:R-:W0:Y:S01]  /*0290*/  @!P3 LDC.64 R28, c[0x0][0x240] ;  /* 0x00009000ff1cbb82 */ /* 0x000e220000000a00 */
[----:B------:R-:W-:-:S04]  /*02a0*/  ISETP.GE.AND P2, PT, R15, R20, PT ;  /* 0x000000140f00720c */ /* 0x000fc80003f46270 */
[----:B------:R0:W4:Y:S03]  /*02b0*/  @!P1 LDG.E.64 R4, desc[UR4][R26.64] ;  /* 0x000000041a049981 */ /* 0x000126000c1e1b00 */
[----:B--2---:R-:W2:Y:S01]  /*02c0*/  @!P3 LDC.64 R22, c[0x0][0x248] ;  /* 0x00009200ff16bb82 */ /* 0x004ea20000000a00 */
[----:B0-----:R-:W-:Y:S01]  /*02d0*/  @!P3 IMAD.WIDE.U32 R28, R7, 0x8, R28 ;  /* 0x00000008071cb825 */ /* 0x001fe200078e001c */
[----:B------:R-:W-:-:S03]  /*02e0*/  CS2R R26, SRZ ;  /* 0x00000000001a7805 */ /* 0x000fc6000001ff00 */
[----:B--2---:R-:W-:-:S04]  /*02f0*/  @!P3 IMAD.WIDE.U32 R22, R7, 0x8, R22 ;  /* 0x000000080716b825 */ /* 0x004fc800078e0016 */
[----:B---3--:R-:W-:-:S04]  /*0300*/  IMAD R19, R19, UR6, RZ ;  /* 0x0000000613137c24 */ /* 0x008fc8000f8e02ff */
[C---:B------:R-:W-:Y:S02]  /*0310*/  IMAD R21, R18.reuse, UR7, R19 ;  /* 0x0000000712157c24 */ /* 0x040fe4000f8e0213 */
[----:B------:R-:W-:-:S04]  /*0320*/  IMAD.WIDE.U32 R18, R18, UR6, RZ ;  /* 0x0000000612127c25 */ /* 0x000fc8000f8e00ff */
[----:B----4-:R-:W-:Y:S01]  /*0330*/  IMAD R13, R13, UR8, RZ ;  /* 0x000000080d0d7c24 */ /* 0x010fe2000f8e02ff */
[----:B------:R-:W-:-:S03]  /*0340*/  IADD3 R19, R19, R21, RZ ;  /* 0x0000001513137210 */ /* 0x000fc60007ffe0ff */
[C---:B------:R-:W-:Y:S02]  /*0350*/  IMAD R25, R12.reuse, UR9, R13 ;  /* 0x000000090c197c24 */ /* 0x040fe4000f8e020d */
[----:B------:R-:W-:-:S04]  /*0360*/  IMAD.WIDE.U32 R12, R12, UR8, RZ ;  /* 0x000000080c0c7c25 */ /* 0x000fc8000f8e00ff */
[----:B------:R-:W-:Y:S01]  /*0370*/  IMAD R19, R19, R10, RZ ;  /* 0x0000000a13137224 */ /* 0x000fe200078e02ff */
[----:B------:R-:W-:Y:S02]  /*0380*/  IADD3 R13, R13, R25, RZ ;  /* 0x000000190d0d7210 */ /* 0x000fe40007ffe0ff */
[----:B------:R-:W0:Y:S01]  /*0390*/  @!P2 LDC.64 R24, c[0x0][0x238] ;  /* 0x00008e00ff18ab82 */ /* 0x000e220000000a00 */
[-C--:B------:R-:W-:Y:S02]  /*03a0*/  IMAD R21, R11, R18.reuse, R19 ;  /* 0x000000120b157224 */ /* 0x080fe400078e0213 */
[----:B------:R-:W-:Y:S01]  /*03b0*/  IMAD.WIDE.U32 R12, R10, R18, R12 ;  /* 0x000000120a0c7225 */ /* 0x000fe200078e000c */
[----:B------:R-:W-:-:S03]  /*03c0*/  CS2R R10, SRZ ;  /* 0x00000000000a7805 */ /* 0x000fc6000001ff00 */
[----:B-1----:R-:W-:-:S05]  /*03d0*/  @!P3 IMAD.WIDE.U32 R18, R7, 0x8, R8 ;  /* 0x000000080712b825 */ /* 0x002fca00078e0008 */
[----:B------:R1:W2:Y:S01]  /*03e0*/  @!P3 LDG.E.64 R10, desc[UR4][R18.64] ;  /* 0x00000004120ab981 */ /* 0x0002a2000c1e1b00 */
[----:B------:R-:W-:-:S06]  /*03f0*/  CS2R R8, SRZ ;  /* 0x0000000000087805 */ /* 0x000fcc000001ff00 */
[----:B------:R3:W4:Y:S01]  /*0400*/  @!P3 LDG.E.64 R8, desc[UR4][R28.64] ;  /* 0x000000041c08b981 */ /* 0x000722000c1e1b00 */
[----:B-1----:R-:W1:Y:S01]  /*0410*/  @!P2 LDC.64 R18, c[0x0][0x240] ;  /* 0x00009000ff12ab82 */ /* 0x002e620000000a00 */
[----:B---3--:R-:W-:Y:S02]  /*0420*/  @!P2 LEA R29, R0, R15, 0x9 ;  /* 0x0000000f001da211 */ /* 0x008fe400078e48ff */
[----:B------:R-:W-:-:S03]  /*0430*/  CS2R R14, SRZ ;  /* 0x00000000000e7805 */ /* 0x000fc6000001ff00 */
[----:B0-----:R-:W-:Y:S01]  /*0440*/  @!P2 IMAD.WIDE.U32 R24, R29, 0x8, R24 ;  /* 0x000000081d18a825 */ /* 0x001fe200078e0018 */
[----:B------:R-:W-:-:S04]  /*0450*/  CS2R R6, SRZ ;  /* 0x0000000000067805 */ /* 0x000fc8000001ff00 */
[----:B------:R1:W3:Y:S04]  /*0460*/  @!P2 LDG.E.64 R14, desc[UR4][R24.64] ;  /* 0x00000004180ea981 */ /* 0x0002e8000c1e1b00 */
[----:B------:R0:W3:Y:S01]  /*0470*/  @!P3 LDG.E.64 R6, desc[UR4][R22.64] ;  /* 0x000000041606b981 */ /* 0x0000e2000c1e1b00 */
[----:B-1----:R-:W-:Y:S02]  /*0480*/  @!P2 IMAD.WIDE.U32 R24, R29, 0x8, R18 ;  /* 0x000000081d18a825 */ /* 0x002fe400078e0012 */
[----:B------:R-:W1:Y:S03]  /*0490*/  @!P2 LDC.64 R18, c[0x0][0x248] ;  /* 0x00009200ff12ab82 */ /* 0x000e660000000a00 */
[----:B------:R0:W3:Y:S01]  /*04a0*/  @!P2 LDG.E.64 R26, desc[UR4][R24.64] ;  /* 0x00000004181aa981 */ /* 0x0000e2000c1e1b00 */
[----:B------:R-:W-:-:S02]  /*04b0*/  IMAD R3, R3, UR8, RZ ;  /* 0x0000000803037c24 */ /* 0x000fc4000f8e02ff */
[----:B------:R-:W-:Y:S02]  /*04c0*/  IMAD R17, R17, UR6, RZ ;  /* 0x0000000611117c24 */ /* 0x000fe4000f8e02ff */
[C---:B0-----:R-:W-:Y:S02]  /*04d0*/  IMAD R23, R2.reuse, UR9, R3 ;  /* 0x0000000902177c24 */ /* 0x041fe4000f8e0203 */
[----:B------:R-:W-:-:S04]  /*04e0*/  IMAD.WIDE.U32 R2, R2, UR8, RZ ;  /* 0x0000000802027c25 */ /* 0x000fc8000f8e00ff */
[C---:B------:R-:W-:Y:S01]  /*04f0*/  IMAD R25, R16.reuse, UR7, R17 ;  /* 0x0000000710197c24 */ /* 0x040fe2000f8e0211 */
[----:B------:R-:W-:Y:S01]  /*0500*/  IADD3 R3, R3, R23, RZ ;  /* 0x0000001703037210 */ /* 0x000fe20007ffe0ff */
[----:B------:R-:W-:Y:S01]  /*0510*/  IMAD.WIDE.U32 R16, R16, UR6, RZ ;  /* 0x0000000610107c25 */ /* 0x000fe2000f8e00ff */
[----:B------:R-:W0:Y:S04]  /*0520*/  S2R R23, SR_TID.X ;  /* 0x0000000000177919 */ /* 0x000e280000002100 */
[----:B------:R-:W-:Y:S01]  /*0530*/  IADD3 R17, R17, R25, RZ ;  /* 0x0000001911117210 */ /* 0x000fe20007ffe0ff */
[----:B------:R-:W-:-:S04]  /*0540*/  IMAD.WIDE.U32 R2, R4, R16, R2 ;  /* 0x0000001004027225 */ /* 0x000fc800078e0002 */
[----:B------:R-:W-:-:S04]  /*0550*/  IMAD R17, R17, R4, RZ ;  /* 0x0000000411117224 */ /* 0x000fc800078e02ff */
[----:B------:R-:W-:Y:S02]  /*0560*/  IMAD R17, R5, R16, R17 ;  /* 0x0000001005117224 */ /* 0x000fe400078e0211 */
[----:B------:R-:W0:Y:S01]  /*0570*/  @!P0 LDC.64 R4, c[0x0][0x230] ;  /* 0x00008c00ff048b82 */ /* 0x000e220000000a00 */
[----:B------:R-:W-:Y:S01]  /*0580*/  IADD3 R13, R13, R21, RZ ;  /* 0x000000150d0d7210 */ /* 0x000fe20007ffe0ff */
[----:B-1----:R-:W-:Y:S01]  /*0590*/  @!P2 IMAD.WIDE.U32 R28, R29, 0x8, R18 ;  /* 0x000000081d1ca825 */ /* 0x002fe200078e0012 */
[----:B------:R-:W-:-:S06]  /*05a0*/  CS2R R18, SRZ ;  /* 0x0000000000127805 */ /* 0x000fcc000001ff00 */
[----:B------:R2:W5:Y:S01]  /*05b0*/  @!P2 LDG.E.64 R18, desc[UR4][R28.64] ;  /* 0x000000041c12a981 */ /* 0x000562000c1e1b00 */
[----:B0-----:R-:W-:Y:S02]  /*05c0*/  IADD3 R16, R23, 0x80, RZ ;  /* 0x0000008017107810 */ /* 0x001fe40007ffe0ff */
[-C--:B------:R-:W-:Y:S02]  /*05d0*/  MOV R21, R23.reuse ;  /* 0x0000001700157202 */ /* 0x080fe40000000f00 */
[----:B------:R-:W-:-:S05]  /*05e0*/  @!P0 LEA R23, R0, R23, 0x9 ;  /* 0x0000001700178211 */ /* 0x000fca00078e48ff */
[----:B------:R-:W-:Y:S01]  /*05f0*/  @!P0 IMAD.WIDE.U32 R4, R23, 0x8, R4 ;  /* 0x0000000817048825 */ /* 0x000fe200078e0004 */
[----:B------:R-:W-:-:S04]  /*0600*/  @!P0 MOV R21, R16 ;  /* 0x0000001000158202 */ /* 0x000fc80000000f00 */
[----:B------:R0:W-:Y:S01]  /*0610*/  @!P0 STG.E.64 desc[UR4][R4.64], R12 ;  /* 0x0000000c04008986 */ /* 0x0001e2000c101b04 */
[----:B------:R-:W-:Y:S01]  /*0620*/  ISETP.GE.AND P1, PT, R21, R20, PT ;  /* 0x000000141500720c */ /* 0x000fe20003f26270 */
[----:B------:R-:W-:Y:S01]  /*0630*/  BSSY B0, `(.L_x_15149) ;  /* 0x000001f000007945 */ /* 0x000fe20003800000 */
[----:B--2---:R-:W-:Y:S02]  /*0640*/  IMAD R29, R11, UR8, RZ ;  /* 0x000000080b1d7c24 */ /* 0x004fe4000f8e02ff */
[----:B----4-:R-:W-:-:S04]  /*0650*/  IMAD R25, R9, UR6, RZ ;  /* 0x0000000609197c24 */ /* 0x010fc8000f8e02ff */
[C---:B------:R-:W-:Y:S02]  /*0660*/  IMAD R25, R8.reuse, UR7, R25 ;  /* 0x0000000708197c24 */ /* 0x040fe4000f8e0219 */
[----:B------:R-:W-:-:S04]  /*0670*/  IMAD.WIDE.U32 R8, R8, UR6, RZ ;  /* 0x0000000608087c25 */ /* 0x000fc8000f8e00ff */
[C---:B------:R-:W-:Y:S01]  /*0680*/  IMAD R29, R10.reuse, UR9, R29 ;  /* 0x000000090a1d7c24 */ /* 0x040fe2000f8e021d */
[----:B------:R-:W-:Y:S01]  /*0690*/  IADD3 R25, R9, R25, RZ ;  /* 0x0000001909197210 */ /* 0x000fe20007ffe0ff */
[----:B------:R-:W-:-:S05]  /*06a0*/  IMAD.WIDE.U32 R10, R10, UR8, RZ ;  /* 0x000000080a0a7c25 */ /* 0x000fca000f8e00ff */
[----:B------:R-:W-:Y:S01]  /*06b0*/  IADD3 R11, R11, R29, RZ ;  /* 0x0000001d0b0b7210 */ /* 0x000fe20007ffe0ff */
[----:B---3--:R-:W-:Y:S02]  /*06c0*/  IMAD R9, R15, UR8, RZ ;  /* 0x000000080f097c24 */ /* 0x008fe4000f8e02ff */
[----:B------:R-:W-:Y:S02]  /*06d0*/  IMAD R25, R25, R6, RZ ;  /* 0x0000000619197224 */ /* 0x000fe400078e02ff */
[C---:B------:R-:W-:Y:S02]  /*06e0*/  IMAD R9, R14.reuse, UR9, R9 ;  /* 0x000000090e097c24 */ /* 0x040fe4000f8e0209 */
[----:B------:R-:W-:-:S04]  /*06f0*/  IMAD.WIDE.U32 R14, R14, UR8, RZ ;  /* 0x000000080e0e7c25 */ /* 0x000fc8000f8e00ff */
[----:B------:R-:W-:-:S04]  /*0700*/  IMAD R23, R27, UR6, RZ ;  /* 0x000000061b177c24 */ /* 0x000fc8000f8e02ff */
[C---:B------:R-:W-:Y:S02]  /*0710*/  IMAD R23, R26.reuse, UR7, R23 ;  /* 0x000000071a177c24 */ /* 0x040fe4000f8e0217 */
[----:B------:R-:W-:-:S04]  /*0720*/  IMAD.WIDE.U32 R26, R26, UR6, RZ ;  /* 0x000000061a1a7c25 */ /* 0x000fc8000f8e00ff */
[----:B------:R-:W-:-:S04]  /*0730*/  IMAD.WIDE.U32 R10, R6, R8, R10 ;  /* 0x00000008060a7225 */ /* 0x000fc800078e000a */
[----:B------:R-:W-:Y:S01]  /*0740*/  IMAD R7, R7, R8, R25 ;  /* 0x0000000807077224 */ /* 0x000fe200078e0219 */
[----:B0-----:R-:W-:Y:S06]  /*0750*/  @P1 BRA `(.L_x_15150) ;  /* 0x0000000000301947 */ /* 0x001fec0003800000 */
[----:B------:R-:W0:Y:S01]  /*0760*/  LDC.64 R4, c[0x0][0x230] ;  /* 0x00008c00ff047b82 */ /* 0x000e220000000a00 */
[----:B------:R-:W-:Y:S02]  /*0770*/  LEA R13, R0, R21, 0x9 ;  /* 0x00000015000d7211 */ /* 0x000fe400078e48ff */
[----:B------:R-:W-:Y:S02]  /*0780*/  IADD3 R21, R21, 0x80, RZ ;  /* 0x0000008015157810 */ /* 0x000fe40007ffe0ff */
[----:B------:R-:W-:Y:S02]  /*0790*/  IADD3 R3, R3, R17, RZ ;  /* 0x0000001103037210 */ /* 0x000fe40007ffe0ff */
[----:B------:R-:W-:Y:S02]  /*07a0*/  ISETP.GE.AND P0, PT, R21, R20, PT ;  /* 0x000000141500720c */ /* 0x000fe40003f06270 */
[----:B------:R-:W-:-:S11]  /*07b0*/  IADD3 R11, R11, R7, RZ ;  /* 0x000000070b0b7210 */ /* 0x000fd60007ffe0ff */
[----:B------:R-:W-:Y:S02]  /*07c0*/  @!P0 LEA R25, R0, R21, 0x9 ;  /* 0x0000001500198211 */ /* 0x000fe400078e48ff */
[----:B------:R-:W-:Y:S01]  /*07d0*/  @!P0 IADD3 R21, R21, 0x80, RZ ;  /* 0x0000008015158810 */ /* 0x000fe20007ffe0ff */
[----:B0-----:R-:W-:-:S04]  /*07e0*/  IMAD.WIDE.U32 R12, R13, 0x8, R4 ;  /* 0x000000080d0c7825 */ /* 0x001fc800078e0004 */
[----:B------:R-:W-:Y:S01]  /*07f0*/  @!P0 IMAD.WIDE.U32 R4, R25, 0x8, R4 ;  /* 0x0000000819048825 */ /* 0x000fe200078e0004 */
[----:B------:R0:W-:Y:S04]  /*0800*/  STG.E.64 desc[UR4][R12.64], R2 ;  /* 0x000000020c007986 */ /* 0x0001e8000c101b04 */
[----:B------:R0:W-:Y:S02]  /*0810*/  @!P0 STG.E.64 desc[UR4][R4.64], R10 ;  /* 0x0000000a04008986 */ /* 0x0001e4000c101b04 */
.L_x_15150:
[----:B------:R-:W-:Y:S05]  /*0820*/  BSYNC B0 ;  /* 0x0000000000007941 */ /* 0x000fea0003800000 */
.L_x_15149:
[----:B------:R-:W-:-:S13]  /*0830*/  ISETP.GE.AND P0, PT, R21, R20, PT ;  /* 0x000000141500720c */ /* 0x000fda0003f06270 */
[----:B------:R-:W-:Y:S05]  /*0840*/  @P0 EXIT ;  /* 0x000000000000094d */ /* 0x000fea0003800000 */
[----:B0-----:R-:W0:Y:S01]  /*0850*/  LDC.64 R2, c[0x0][0x230] ;  /* 0x00008c00ff027b82 */ /* 0x001e220000000a00 */
[----:B------:R-:W-:Y:S02]  /*0860*/  IADD3 R23, R27, R23, RZ ;  /* 0x000000171b177210 */ /* 0x000fe40007ffe0ff */
[----:B------:R-:W-:Y:S02]  /*0870*/  IADD3 R15, R15, R9, RZ ;  /* 0x000000090f0f7210 */ /* 0x000fe40007ffe0ff */
[----:B------:R-:W-:Y:S01]  /*0880*/  LEA R21, R0, R21, 0x9 ;  /* 0x0000001500157211 */ /* 0x000fe200078e48ff */
[----:B-----5:R-:W-:Y:S02]  /*0890*/  IMAD R23, R23, R18, RZ ;  /* 0x0000001217177224 */ /* 0x020fe400078e02ff */
[----:B------:R-:W-:-:S04]  /*08a0*/  IMAD.WIDE.U32 R4, R18, R26, R14 ;  /* 0x0000001a12047225 */ /* 0x000fc800078e000e */
[----:B------:R-:W-:-:S05]  /*08b0*/  IMAD R23, R19, R26, R23 ;  /* 0x0000001a13177224 */ /* 0x000fca00078e0217 */
[----:B------:R-:W-:Y:S01]  /*08c0*/  IADD3 R5, R5, R23, RZ ;  /* 0x0000001705057210 */ /* 0x000fe20007ffe0ff */
[----:B0-----:R-:W-:-:S05]  /*08d0*/  IMAD.WIDE.U32 R2, R21, 0x8, R2 ;  /* 0x0000000815027825 */ /* 0x001fca00078e0002 */
[----:B------:R-:W-:Y:S01]  /*08e0*/  STG.E.64 desc[UR4][R2.64], R4 ;  /* 0x0000000402007986 */ /* 0x000fe2000c101b04 */
[----:B------:R-:W-:Y:S05]  /*08f0*/  EXIT ;  /* 0x000000000000794d */ /* 0x000fea0003800000 */
.L_x_15151:
        /* <DEDUP_REMOVED lines=16> */
.L_x_24185:


//--------------------- .text._ZN2at6native29vectorized_elementwise_kernelILi2EZZZNS0_54_GLOBAL__N__d8c5977b_16_LinearAlgebra_cu_7dd49032_297216addr_kernel_cudaERNS_14TensorIteratorERKN3c106ScalarES8_ENKUlvE_clEvENKUlvE2_clEvEUllllE0_St5arrayIPcLm4EEEEviT0_T1_ --------------------------
	.section	.text._ZN2at6native29vectorized_elementwise_kernelILi2EZZZNS0_54_GLOBAL__N__d8c5977b_16_LinearAlgebra_cu_7dd49032_297216addr_kernel_cudaERNS_14TensorIteratorERKN3c106ScalarES8_ENKUlvE_clEvENKUlvE2_clEvEUllllE0_St5arrayIPcLm4EEEEviT0_T1_,"ax",@progbits
	.align	128
        .global         _ZN2at6native29vectorized_elementwise_kernelILi2EZZZNS0_54_GLOBAL__N__d8c5977b_16_LinearAlgebra_cu_7dd49032_297216addr_kernel_cudaERNS_14TensorIteratorERKN3c106ScalarES8_ENKUlvE_clEvENKUlvE2_clEvEUllllE0_St5arrayIPcLm4EEEEviT0_T1_
        .type           _ZN2at6native29vectorized_elementwise_kernelILi2EZZZNS0_54_GLOBAL__N__d8c5977b_16_LinearAlgebra_cu_7dd49032_297216addr_kernel_cudaERNS_14TensorIteratorERKN3c106ScalarES8_ENKUlvE_clEvENKUlvE2_clEvEUllllE0_St5arrayIPcLm4EEEEviT0_T1_,@function
        .size           _ZN2at6native29vectorized_elementwise_kernelILi2EZZZNS0_54_GLOBAL__N__d8c5977b_16_LinearAlgebra_cu_7dd49032_297216addr_kernel_cudaERNS_14TensorIteratorERKN3c106ScalarES8_ENKUlvE_clEvENKUlvE2_clEvEUllllE0_St5arrayIPcLm4EEEEviT0_T1_,(.L_x_24186 - _ZN2at6native29vectorized_elementwise_kernelILi2EZZZNS0_54_GLOBAL__N__d8c5977b_16_LinearAlgebra_cu_7dd49032_297216addr_kernel_cudaERNS_14TensorIteratorERKN3c106ScalarES8_ENKUlvE_clEvENKUlvE2_clEvEUllllE0_St5arrayIPcLm4EEEEviT0_T1_)
        .other          _ZN2at6native29vectorized_elementwise_kernelILi2EZZZNS0_54_GLOBAL__N__d8c5977b_16_LinearAlgebra_cu_7dd49032_297216addr_kernel_cudaERNS_14TensorIteratorERKN3c106ScalarES8_ENKUlvE_clEvENKUlvE2_clEvEUllllE0_St5arrayIPcLm4EEEEviT0_T1_,@"STO_CUDA_ENTRY STV_DEFAULT"
_ZN2at6native29vectorized_elementwise_kernelILi2EZZZNS0_54_GLOBAL__N__d8c5977b_16_LinearAlgebra_cu_7dd49032_297216addr_kernel_cudaERNS_14TensorIteratorERKN3c106ScalarES8_ENKUlvE_clEvENKUlvE2_clEvEUllllE0_St5arrayIPcLm4EEEEviT0_T1_:
.text._ZN2at6native29vectorized_elementwise_kernelILi2EZZZNS0_54_GLOBAL__N__d8c5977b_16_LinearAlgebra_cu_7dd49032_297216addr_kernel_cudaERNS_14TensorIteratorERKN3c106ScalarES8_ENKUlvE_clEvENKUlvE2_clEvEUllllE0_St5arrayIPcLm4EEEEviT0_T1_:
        /* <DEDUP_REMOVED lines=16> */
[C---:B--2---:R-:W-:Y:S01]  /*0100*/  IMAD.WIDE R2, R0.reuse, 0x8, R8 ;  /* 0x0000000800027825 */ /* 0x044fe200078e0208 */
[----:B------:R-:W2:Y:S03]  /*0110*/  LDG.E.128 R4, desc[UR4][R52.64] ;  /* 0x0000000434047981 */ /* 0x000ea6000c1e1d00 */
[----:B---3--:R-:W-:Y:S01]  /*0120*/  IMAD.WIDE R12, R0, 0x8, R12 ;  /* 0x00000008000c7825 */ /* 0x008fe200078e020c */
[----:B------:R-:W3:Y:S03]  /*0130*/  LDG.E.128 R20, desc[UR4][R52.64+0x800] ;  /* 0x0008000434147981 */ /* 0x000ee6000c1e1d00 */
[C---:B------:R-:W-:Y:S01]  /*0140*/  IMAD.WIDE.U32 R2, R49.reuse, 0x10, R2 ;  /* 0x0000001031027825 */ /* 0x040fe200078e0002 */
[----:B------:R-:W4:Y:S04]  /*0150*/  LDG.E.128 R28, desc[UR4][R52.64+0x1000] ;  /* 0x00100004341c7981 */ /* 0x000f28000c1e1d00 */
[----:B------:R-:W5:Y:S01]  /*0160*/  LDG.E.128 R8, desc[UR4][R2.64] ;  /* 0x0000000402087981 */ /* 0x000f62000c1e1d00 */
[----:B------:R-:W-:-:S03]  /*0170*/  IMAD.WIDE.U32 R48, R49, 0x10, R12 ;  /* 0x0000001031307825 */ /* 0x000fc600078e000c */
[----:B------:R-:W3:Y:S04]  /*0180*/  LDG.E.128 R16, desc[UR4][R2.64+0x800] ;  /* 0x0008000402107981 */ /* 0x000ee8000c1e1d00 */
[----:B------:R-:W4:Y:S04]  /*0190*/  LDG.E.128 R12, desc[UR4][R48.64] ;  /* 0x00000004300c7981 */ /* 0x000f28000c1e1d00 */
[----:B------:R-:W3:Y:S04]  /*01a0*/  LDG.E.128 R24, desc[UR4][R48.64+0x800] ;  /* 0x0008000430187981 */ /* 0x000ee8000c1e1d00 */
[----:B------:R-:W3:Y:S04]  /*01b0*/  LDG.E.128 R32, desc[UR4][R52.64+0x1800] ;  /* 0x0018000434207981 */ /* 0x000ee8000c1e1d00 */
[----:B------:R-:W3:Y:S04]  /*01c0*/  LDG.E.128 R36, desc[UR4][R2.64+0x1000] ;  /* 0x0010000402247981 */ /* 0x000ee8000c1e1d00 */
[----:B------:R0:W3:Y:S04]  /*01d0*/  LDG.E.128 R40, desc[UR4][R2.64+0x1800] ;  /* 0x0018000402287981 */ /* 0x0000e8000c1e1d00 */
[----:B------:R-:W3:Y:S04]  /*01e0*/  LDG.E.128 R44, desc[UR4][R48.64+0x1000] ;  /* 0x00100004302c7981 */ /* 0x000ee8000c1e1d00 */
[----:B------:R-:W3:Y:S01]  /*01f0*/  LDG.E.128 R48, desc[UR4][R48.64+0x1800] ;  /* 0x0018000430307981 */ /* 0x000ee2000c1e1d00 */
[----:B--2---:R-:W-:-:S04]  /*0200*/  IMAD R5, R5, UR6, RZ ;  /* 0x0000000605057c24 */ /* 0x004fc8000f8e02ff */
[C---:B0-----:R-:W-:Y:S02]  /*0210*/  IMAD R3, R4.reuse, UR7, R5 ;  /* 0x0000000704037c24 */ /* 0x041fe4000f8e0205 */
[----:B------:R-:W-:-:S05]  /*0220*/  IMAD.WIDE.U32 R4, R4, UR6, RZ ;  /* 0x0000000604047c25 */ /* 0x000fca000f8e00ff */
[----:B------:R-:W-:Y:S01]  /*0230*/  IADD3 R3, R5, R3, RZ ;  /* 0x0000000305037210 */ /* 0x000fe20007ffe0ff */
[----:B-----5:R-:W-:-:S04]  /*0240*/  IMAD R5, R9, UR8, RZ ;  /* 0x0000000809057c24 */ /* 0x020fc8000f8e02ff */
[C---:B------:R-:W-:Y:S02]  /*0250*/  IMAD R5, R8.reuse, UR9, R5 ;  /* 0x0000000908057c24 */ /* 0x040fe4000f8e0205 */
[----:B------:R-:W-:-:S05]  /*0260*/  IMAD.WIDE.U32 R8, R8, UR8, RZ ;  /* 0x0000000808087c25 */ /* 0x000fca000f8e00ff */
[----:B------:R-:W-:-:S05]  /*0270*/  IADD3 R5, R9, R5, RZ ;  /* 0x0000000509057210 */ /* 0x000fca0007ffe0ff */
[----:B----4-:R-:W-:Y:S02]  /*0280*/  IMAD R5, R5, R12, RZ ;  /* 0x0000000c05057224 */ /* 0x010fe400078e02ff */
[----:B------:R-:W-:Y:S02]  /*0290*/  IMAD R9, R11, UR8, RZ ;  /* 0x000000080b097c24 */ /* 0x000fe4000f8e02ff */
[----:B------:R-:W-:Y:S02]  /*02a0*/  IMAD R13, R13, R8, R5 ;  /* 0x000000080d0d7224 */ /* 0x000fe400078e0205 */
[----:B------:R-:W-:Y:S02]  /*02b0*/  IMAD R5, R7, UR6, RZ ;  /* 0x0000000607057c24 */ /* 0x000fe4000f8e02ff */
[----:B------:R-:W-:Y:S02]  /*02c0*/  IMAD R9, R10, UR9, R9 ;  /* 0x000000090a097c24 */ /* 0x000fe4000f8e0209 */
[----:B------:R-:W-:-:S02]  /*02d0*/  IMAD R5, R6, UR7, R5 ;  /* 0x0000000706057c24 */ /* 0x000fc4000f8e0205 */
[----:B------:R-:W-:-:S04]  /*02e0*/  IMAD.WIDE.U32 R6, R6, UR6, RZ ;  /* 0x0000000606067c25 */ /* 0x000fc8000f8e00ff */
[----:B------:R-:W-:Y:S01]  /*02f0*/  IMAD.WIDE.U32 R10, R10, UR8, RZ ;  /* 0x000000080a0a7c25 */ /* 0x000fe2000f8e00ff */
[----:B------:R-:W-:-:S04]  /*0300*/  IADD3 R7, R7, R5, RZ ;  /* 0x0000000507077210 */ /* 0x000fc80007ffe0ff */
[----:B------:R-:W-:-:S05]  /*0310*/  IADD3 R5, R11, R9, RZ ;  /* 0x000000090b057210 */ /* 0x000fca0007ffe0ff */
[----:B------:R-:W-:Y:S01]  /*0320*/  IMAD R9, R5, R14, RZ ;  /* 0x0000000e05097224 */ /* 0x000fe200078e02ff */
[----:B------:R-:W-:Y:S01]  /*0330*/  MOV R2, R4 ;  /* 0x0000000400027202 */ /* 0x000fe20000000f00 */
[----:B------:R-:W-:-:S04]  /*0340*/  IMAD.WIDE.U32 R4, R14, R10, R6 ;  /* 0x0000000a0e047225 */ /* 0x000fc800078e0006 */
[----:B------:R-:W-:Y:S02]  /*0350*/  IMAD R15, R15, R10, R9 ;  /* 0x0000000a0f0f7224 */ /* 0x000fe400078e0209 */
[----:B---3--:R-:W-:Y:S02]  /*0360*/  IMAD R9, R17, UR8, RZ ;  /* 0x0000000811097c24 */ /* 0x008fe4000f8e02ff */
[----:B------:R-:W-:Y:S02]  /*0370*/  IMAD R7, R21, UR6, RZ ;  /* 0x0000000615077c24 */ /* 0x000fe4000f8e02ff */
[C---:B------:R-:W-:Y:S02]  /*0380*/  IMAD R11, R16.reuse, UR9, R9 ;  /* 0x00000009100b7c24 */ /* 0x040fe4000f8e0209 */
[----:B------:R-:W-:-:S04]  /*0390*/  IMAD.WIDE.U32 R16, R16, UR8, RZ ;  /* 0x0000000810107c25 */ /* 0x000fc8000f8e00ff */
[C---:B------:R-:W-:Y:S02]  /*03a0*/  IMAD R9, R20.reuse, UR7, R7 ;  /* 0x0000000714097c24 */ /* 0x040fe4000f8e0207 */
[----:B------:R-:W-:Y:S01]  /*03b0*/  IMAD.WIDE.U32 R20, R20, UR6, RZ ;  /* 0x0000000614147c25 */ /* 0x000fe2000f8e00ff */
[----:B------:R-:W-:-:S03]  /*03c0*/  IADD3 R7, R17, R11, RZ ;  /* 0x0000000b11077210 */ /* 0x000fc60007ffe0ff */
[----:B------:R-:W-:Y:S01]  /*03d0*/  IMAD.WIDE.U32 R2, R12, R8, R2 ;  /* 0x000000080c027225 */ /* 0x000fe200078e0002 */
[----:B------:R-:W-:Y:S02]  /*03e0*/  IADD3 R21, R21, R9, RZ ;  /* 0x0000000915157210 */ /* 0x000fe40007ffe0ff */
[----:B------:R-:W0:Y:S01]  /*03f0*/  LDC.64 R8, c[0x0][0x230] ;  /* 0x00008c00ff087b82 */ /* 0x000e220000000a00 */
[----:B------:R-:W-:Y:S02]  /*0400*/  IMAD R11, R7, R24, RZ ;  /* 0x00000018070b7224 */ /* 0x000fe400078e02ff */
[----:B------:R-:W-:Y:S02]  /*0410*/  IMAD R17, R19, UR8, RZ ;  /* 0x0000000813117c24 */ /* 0x000fe4000f8e02ff */
[----:B------:R-:W-:-:S04]  /*0420*/  IMAD.WIDE.U32 R6, R24, R16, R20 ;  /* 0x0000001018067225 */ /* 0x000fc800078e0014 */
[----:B------:R-:W-:Y:S02]  /*0430*/  IMAD R25, R25, R16, R11 ;  /* 0x0000001019197224 */ /* 0x000fe400078e020b */
[----:B------:R-:W-:Y:S02]  /*0440*/  IMAD R11, R23, UR6, RZ ;  /* 0x00000006170b7c24 */ /* 0x000fe4000f8e02ff */
[C---:B------:R-:W-:Y:S02]  /*0450*/  IMAD R21, R18.reuse, UR9, R17 ;  /* 0x0000000912157c24 */ /* 0x040fe4000f8e0211 */
[----:B------:R-:W-:-:S04]  /*0460*/  IMAD.WIDE.U32 R18, R18, UR8, RZ ;  /* 0x0000000812127c25 */ /* 0x000fc8000f8e00ff */
[C---:B------:R-:W-:Y:S01]  /*0470*/  IMAD R17, R22.reuse, UR7, R11 ;  /* 0x0000000716117c24 */ /* 0x040fe2000f8e020b */
[----:B------:R-:W-:Y:S01]  /*0480*/  IADD3 R11, R19, R21, RZ ;  /* 0x00000015130b7210 */ /* 0x000fe20007ffe0ff */
[----:B------:R-:W-:-:S04]  /*0490*/  IMAD.WIDE.U32 R22, R22, UR6, RZ ;  /* 0x0000000616167c25 */ /* 0x000fc8000f8e00ff */
[----:B------:R-:W-:Y:S01]  /*04a0*/  IMAD R19, R11, R26, RZ ;  /* 0x0000001a0b137224 */ /* 0x000fe200078e02ff */
[----:B------:R-:W-:Y:S01]  /*04b0*/  IADD3 R23, R23, R17, RZ ;  /* 0x0000001117177210 */ /* 0x000fe20007ffe0ff */
[----:B------:R-:W-:Y:S02]  /*04c0*/  IMAD R17, R29, UR6, RZ ;  /* 0x000000061d117c24 */ /* 0x000fe4000f8e02ff */
[-C--:B------:R-:W-:Y:S02]  /*04d0*/  IMAD R27, R27, R18.reuse, R19 ;  /* 0x000000121b1b7224 */ /* 0x080fe400078e0213 */
[----:B------:R-:W-:-:S04]  /*04e0*/  IMAD.WIDE.U32 R10, R26, R18, R22 ;  /* 0x000000121a0a7225 */ /* 0x000fc800078e0016 */
[----:B0-----:R-:W-:Y:S01]  /*04f0*/  IMAD.WIDE.U32 R18, R0, 0x8, R8 ;  /* 0x0000000800127825 */ /* 0x001fe200078e0008 */
[----:B------:R-:W0:Y:S03]  /*0500*/  S2R R12, SR_TID.X ;  /* 0x00000000000c7919 */ /* 0x000e260000002100 */
[----:B------:R-:W-:Y:S02]  /*0510*/  IMAD R9, R31, UR6, RZ ;  /* 0x000000061f097c24 */ /* 0x000fe4000f8e02ff */
[----:B------:R-:W-:Y:S02]  /*0520*/  IMAD R31, R33, UR6, RZ ;  /* 0x00000006211f7c24 */ /* 0x000fe4000f8e02ff */
[C---:B------:R-:W-:Y:S02]  /*0530*/  IMAD R17, R28.reuse, UR7, R17 ;  /* 0x000000071c117c24 */ /* 0x040fe4000f8e0211 */
[----:B------:R-:W-:-:S04]  /*0540*/  IMAD.WIDE.U32 R22, R28, UR6, RZ ;  /* 0x000000061c167c25 */ /* 0x000fc8000f8e00ff */
[C---:B------:R-:W-:Y:S02]  /*0550*/  IMAD R29, R30.reuse, UR7, R9 ;  /* 0x000000071e1d7c24 */ /* 0x040fe4000f8e0209 */
[----:B------:R-:W-:Y:S01]  /*0560*/  IMAD.WIDE.U32 R20, R30, UR6, RZ ;  /* 0x000000061e147c25 */ /* 0x000fe2000f8e00ff */
[----:B------:R-:W-:-:S03]  /*0570*/  IADD3 R23, R23, R17, RZ ;  /* 0x0000001117177210 */ /* 0x000fc60007ffe0ff */
[----:B------:R-:W-:Y:S02]  /*0580*/  IMAD R33, R35, UR6, RZ ;  /* 0x0000000623217c24 */ /* 0x000fe4000f8e02ff */
[C---:B------:R-:W-:Y:S02]  /*0590*/  IMAD R31, R32.reuse, UR7, R31 ;  /* 0x00000007201f7c24 */ /* 0x040fe4000f8e021f */
[----:B------:R-:W-:Y:S01]  /*05a0*/  IMAD.WIDE.U32 R8, R32, UR6, RZ ;  /* 0x0000000620087c25 */ /* 0x000fe2000f8e00ff */
[----:B------:R-:W-:-:S03]  /*05b0*/  IADD3 R21, R21, R29, RZ ;  /* 0x0000001d15157210 */ /* 0x000fc60007ffe0ff */
[C---:B------:R-:W-:Y:S01]  /*05c0*/  IMAD R33, R34.reuse, UR7, R33 ;  /* 0x0000000722217c24 */ /* 0x040fe2000f8e0221 */
[----:B------:R-:W-:Y:S01]  /*05d0*/  IADD3 R9, R9, R31, RZ ;  /* 0x0000001f09097210 */ /* 0x000fe20007ffe0ff */
[----:B------:R-:W-:-:S04]  /*05e0*/  IMAD.WIDE.U32 R16, R34, UR6, RZ ;  /* 0x0000000622107c25 */ /* 0x000fc8000f8e00ff */
[----:B------:R-:W-:Y:S02]  /*05f0*/  IMAD R29, R37, UR8, RZ ;  /* 0x00000008251d7c24 */ /* 0x000fe4000f8e02ff */
[----:B------:R-:W-:Y:S01]  /*0600*/  IMAD R31, R39, UR8, RZ ;  /* 0x00000008271f7c24 */ /* 0x000fe2000f8e02ff */
[----:B------:R-:W-:Y:S01]  /*0610*/  IADD3 R17, R17, R33, RZ ;  /* 0x0000002111117210 */ /* 0x000fe20007ffe0ff */
[C---:B------:R-:W-:Y:S02]  /*0620*/  IMAD R29, R36.reuse, UR9, R29 ;  /* 0x00000009241d7c24 */ /* 0x040fe4000f8e021d */
[----:B------:R-:W-:-:S04]  /*0630*/  IMAD.WIDE.U32 R36, R36, UR8, RZ ;  /* 0x0000000824247c25 */ /* 0x000fc8000f8e00ff */
[C---:B------:R-:W-:Y:S02]  /*0640*/  IMAD R33, R38.reuse, UR9, R31 ;  /* 0x0000000926217c24 */ /* 0x040fe4000f8e021f */
[----:B------:R-:W-:Y:S01]  /*0650*/  IMAD.WIDE.U32 R38, R38, UR8, RZ ;  /* 0x0000000826267c25 */ /* 0x000fe2000f8e00ff */
[----:B------:R-:W-:-:S03]  /*0660*/  IADD3 R31, R37, R29, RZ ;  /* 0x0000001d251f7210 */ /* 0x000fc60007ffe0ff */
[----:B------:R-:W-:Y:S02]  /*0670*/  IMAD R35, R41, UR8, RZ ;  /* 0x0000000829237c24 */ /* 0x000fe4000f8e02ff */
[----:B------:R-:W-:Y:S01]  /*0680*/  IMAD R43, R43, UR8, RZ ;  /* 0x000000082b2b7c24 */ /* 0x000fe2000f8e02ff */
[----:B------:R-:W-:Y:S01]  /*0690*/  IADD3 R29, R39, R33, RZ ;  /* 0x00000021271d7210 */ /* 0x000fe20007ffe0ff */
[----:B------:R-:W-:Y:S02]  /*06a0*/  IMAD R35, R40, UR9, R35 ;  /* 0x0000000928237c24 */ /* 0x000fe4000f8e0223 */
[----:B------:R-:W-:Y:S02]  /*06b0*/  IMAD R37, R42, UR9, R43 ;  /* 0x000000092a257c24 */ /* 0x000fe4000f8e022b */
[----:B------:R-:W-:-:S04]  /*06c0*/  IMAD.WIDE.U32 R40, R40, UR8, RZ ;  /* 0x0000000828287c25 */ /* 0x000fc8000f8e00ff */
[----:B------:R-:W-:-:S04]  /*06d0*/  IMAD.WIDE.U32 R42, R42, UR8, RZ ;  /* 0x000000082a2a7c25 */ /* 0x000fc8000f8e00ff */
[----:B------:R-:W-:Y:S01]  /*06e0*/  IMAD R33, R31, R44, RZ ;  /* 0x0000002c1f217224 */ /* 0x000fe200078e02ff */
[----:B------:R-:W-:Y:S01]  /*06f0*/  IADD3 R31, R41, R35, RZ ;  /* 0x00000023291f7210 */ /* 0x000fe20007ffe0ff */
[----:B------:R-:W-:Y:S01]  /*0700*/  IMAD R39, R29, R46, RZ ;  /* 0x0000002e1d277224 */ /* 0x000fe200078e02ff */
[----:B------:R-:W-:Y:S01]  /*0710*/  IADD3 R29, R43, R37, RZ ;  /* 0x000000252b1d7210 */ /* 0x000fe20007ffe0ff */
[----:B------:R-:W-:Y:S01]  /*0720*/  IMAD.WIDE.U32 R22, R44, R36, R22 ;  /* 0x000000242c167225 */ /* 0x000fe200078e0016 */
[----:B------:R-:W-:Y:S02]  /*0730*/  IADD3 R15, R5, R15, RZ ;  /* 0x0000000f050f7210 */ /* 0x000fe40007ffe0ff */
[----:B------:R-:W-:Y:S01]  /*0740*/  MOV R14, R4 ;  /* 0x00000004000e7202 */ /* 0x000fe20000000f00 */
[----:B------:R-:W-:Y:S02]  /*0750*/  IMAD R45, R45, R36, R33 ;  /* 0x000000242d2d7224 */ /* 0x000fe400078e0221 */
[----:B------:R-:W-:-:S02]  /*0760*/  IMAD R31, R31, R48, RZ ;  /* 0x000000301f1f7224 */ /* 0x000fc400078e02ff */
[----:B------:R-:W-:Y:S01]  /*0770*/  IMAD.WIDE.U32 R20, R46, R38, R20 ;  /* 0x000000262e147225 */ /* 0x000fe200078e0014 */
[----:B------:R-:W-:-:S03]  /*0780*/  IADD3 R5, R7, R25, RZ ;  /* 0x0000001907057210 */ /* 0x000fc60007ffe0ff */
[----:B------:R-:W-:Y:S02]  /*0790*/  IMAD R39, R47, R38, R39 ;  /* 0x000000262f277224 */ /* 0x000fe400078e0227 */
[----:B------:R-:W-:Y:S01]  /*07a0*/  IMAD R29, R29, R50, RZ ;  /* 0x000000321d1d7224 */ /* 0x000fe200078e02ff */
[----:B------:R-:W-:Y:S01]  /*07b0*/  MOV R4, R6 ;  /* 0x0000000600047202 */ /* 0x000fe20000000f00 */
[----:B0-----:R-:W-:Y:S01]  /*07c0*/  IMAD.WIDE R18, R12, 0x10, R18 ;  /* 0x000000100c127825 */ /* 0x001fe200078e0212 */
[----:B------:R-:W-:Y:S02]  /*07d0*/  IADD3 R7, R11, R27, RZ ;  /* 0x0000001b0b077210 */ /* 0x000fe40007ffe0ff */
[----:B------:R-:W-:Y:S01]  /*07e0*/  MOV R6, R10 ;  /* 0x0000000a00067202 */ /* 0x000fe20000000f00 */
[-C--:B------:R-:W-:Y:S01]  /*07f0*/  IMAD.WIDE.U32 R8, R48, R40.reuse, R8 ;  /* 0x0000002830087225 */ /* 0x080fe200078e0008 */
[----:B------:R-:W-:Y:S02]  /*0800*/  IADD3 R45, R23, R45, RZ ;  /* 0x0000002d172d7210 */ /* 0x000fe40007ffe0ff */
[----:B------:R-:W-:Y:S01]  /*0810*/  IADD3 R39, R21, R39, RZ ;  /* 0x0000002715277210 */ /* 0x000fe20007ffe0ff */
[----:B------:R-:W-:-:S02]  /*0820*/  IMAD R31, R49, R40, R31 ;  /* 0x00000028311f7224 */ /* 0x000fc400078e021f */
[----:B------:R-:W-:-:S04]  /*0830*/  IMAD.WIDE.U32 R16, R50, R42, R16 ;  /* 0x0000002a32107225 */ /* 0x000fc800078e0010 */
[----:B------:R-:W-:Y:S01]  /*0840*/  IMAD R29, R51, R42, R29 ;  /* 0x0000002a331d7224 */ /* 0x000fe200078e021d */
[----:B------:R0:W-:Y:S01]  /*0850*/  STG.E.128 desc[UR4][R18.64+0x800], R4 ;  /* 0x0008000412007986 */ /* 0x0001e2000c101d04 */
[----:B------:R-:W-:Y:S02]  /*0860*/  IADD3 R13, R3, R13, RZ ;  /* 0x0000000d030d7210 */ /* 0x000fe40007ffe0ff */
[----:B------:R-:W-:Y:S02]  /*0870*/  MOV R12, R2 ;  /* 0x00000002000c7202 */ /* 0x000fe40000000f00 */
[----:B------:R-:W-:Y:S02]  /*0880*/  IADD3 R9, R9, R31, RZ ;  /* 0x0000001f09097210 */ /* 0x000fe40007ffe0ff */
[----:B------:R-:W-:Y:S02]  /*0890*/  IADD3 R11, R17, R29, RZ ;  /* 0x0000001d110b7210 */ /* 0x000fe40007ffe0ff */
[----:B------:R-:W-:Y:S01]  /*08a0*/  MOV R10, R16 ;  /* 0x00000010000a7202 */ /* 0x000fe20000000f00 */
[----:B------:R-:W-:Y:S01]  /*08b0*/  STG.E.128 desc[UR4][R18.64], R12 ;  /* 0x0000000c12007986 */ /* 0x000fe2000c101d04 */
[----:B0-----:R-:W-:-:S02]  /*08c0*/  MOV R4, R22 ;  /* 0x0000001600047202 */ /* 0x001fc40000000f00 */
[----:B------:R-:W-:Y:S02]  /*08d0*/  MOV R5, R45 ;  /* 0x0000002d00057202 */ /* 0x000fe40000000f00 */
[----:B------:R-:W-:Y:S02]  /*08e0*/  MOV R6, R20 ;  /* 0x0000001400067202 */ /* 0x000fe40000000f00 */
[----:B------:R-:W-:Y:S01]  /*08f0*/  MOV R7, R39 ;  /* 0x0000002700077202 */ /* 0x000fe20000000f00 */
[----:B------:R-:W-:Y:S04]  /*0900*/  STG.E.128 desc[UR4][R18.64+0x1800], R8 ;  /* 0x0018000812007986 */ /* 0x000fe8000c101d04 */
[----:B------:R-:W-:Y:S01]  /*0910*/  STG.E.128 desc[UR4][R18.64+0x1000], R4 ;  /* 0x0010000412007986 */ /* 0x000fe2000c101d04 */
[----:B------:R-:W-:Y:S05]  /*0920*/  EXIT ;  /* 0x000000000000794d */ /* 0x000fea0003800000 */
.L_x_15152:
[----:B------:R-:W0:Y:S01]  /*0930*/  S2R R51, SR_TID.X ;  /* 0x0000000000337919 */ /* 0x000e220000002100 */
[----:B------:R-:W-:Y:S02]  /*0940*/  CS2R R8, SRZ ;  /* 0x0000000000087805 */ /* 0x000fe4000001ff00 */
[----:B------:R-:W-:Y:S02]  /*0950*/  CS2R R12, SRZ ;  /* 0x00000000000c7805 */ /* 0x000fe4000001ff00 */
[----:B------:R-:W-:Y:S01]  /*0960*/  CS2R R14, SRZ ;  /* 0x00000000000e7805 */ /* 0x000fe2000001ff00 */
[----:B------:R-:W-:Y:S01]  /*0970*/  ULDC.64 UR8, c[0x0][0x218] ;  /* 0x0000860000087ab9 */ /* 0x000fe20000000a00 */
[----:B------:R-:W-:Y:S01]  /*0980*/  ULDC.64 UR6, c[0x0][0x220] ;  /* 0x0000880000067ab9 */ /* 0x000fe20000000a00 */
[----:B0-----:R-:W-:Y:S02]  /*0990*/  ISETP.GE.AND P0, PT, R51, R2, PT ;  /* 0x000000023300720c */ /* 0x001fe40003f06270 */
[----:B------:R-:W-:-:S11]  /*09a0*/  MOV R5, R51 ;  /* 0x0000003300057202 */ /* 0x000fd60000000f00 */
[----:B------:R-:W0:Y:S01]  /*09b0*/  @!P0 LDC.64 R6, c[0x0][0x238] ;  /* 0x00008e00ff068b82 */ /* 0x000e220000000a00 */
[----:B------:R-:W-:-:S07]  /*09c0*/  @!P0 IADD3 R3, R0, R5, RZ ;  /* 0x0000000500038210 */ /* 0x000fce0007ffe0ff */
[----:B------:R-:W1:Y:S08]  /*09d0*/  @!P0 LDC.64 R10, c[0x0][0x240] ;  /* 0x00009000ff0a8b82 */ /* 0x000e700000000a00 */
[----:B------:R-:W2:Y:S01]  /*09e0*/  @!P0 LDC.64 R16, c[0x0][0x248] ;  /* 0x00009200ff108b82 */ /* 0x000ea20000000a00 */
[----:B0-----:R-:W-:-:S05]  /*09f0*/  @!P0 IMAD.WIDE.U32 R6, R3, 0x8, R6 ;  /* 0x0000000803068825 */ /* 0x001fca00078e0006 */
[----:B------:R-:W3:Y:S01]  /*0a00*/  @!P0 LDG.E.64 R8, desc[UR4][R6.64] ;  /* 0x0000000406088981 */ /* 0x000ee2000c1e1b00 */
[----:B-1----:R-:W-:-:S05]  /*0a10*/  @!P0 IMAD.WIDE.U32 R10, R3, 0x8, R10 ;  /* 0x00000008030a8825 */ /* 0x002fca00078e000a */
[----:B------:R0:W4:Y:S01]  /*0a20*/  @!P0 LDG.E.64 R12, desc[UR4][R10.64] ;  /* 0x000000040a0c8981 */ /* 0x000122000c1e1b00 */
[----:B--2---:R-:W-:-:S05]  /*0a30*/  @!P0 IMAD.WIDE.U32 R16, R3, 0x8, R16 ;  /* 0x0000000803108825 */ /* 0x004fca00078e0010 */
[----:B------:R-:W2:Y:S01]  /*0a40*/  @!P0 LDG.E.64 R14, desc[UR4][R16.64] ;  /* 0x00000004100e8981 */ /* 0x000ea2000c1e1b00 */
[----:B------:R-:W-:-:S04]  /*0a50*/  @!P0 IADD3 R5, R5, 0x80, RZ ;  /* 0x0000008005058810 */ /* 0x000fc80007ffe0ff */
[----:B------:R-:W-:-:S13]  /*0a60*/  ISETP.GE.AND P5, PT, R5, R2, PT ;  /* 0x000000020500720c */ /* 0x000fda0003fa6270 */
[----:B------:R-:W-:Y:S01]  /*0a70*/  @!P5 IADD3 R29, R0, R5, RZ ;  /* 0x00000005001dd210 */ /* 0x000fe20007ffe0ff */
[----:B------:R-:W1:Y:S01]  /*0a80*/  @!P5 LDC.64 R18, c[0x0][0x238] ;  /* 0x00008e00ff12db82 */ /* 0x000e620000000a00 */
[----:B------:R-:W-:-:S04]  /*0a90*/  @!P5 IADD3 R5, R5, 0x80, RZ ;  /* 0x000000800505d810 */ /* 0x000fc80007ffe0ff */
[----:B------:R-:W-:-:S03]  /*0aa0*/  ISETP.GE.AND P1, PT, R5, R2, PT ;  /* 0x000000020500720c */ /* 0x000fc60003f26270 */
[----:B0-----:R-:W0:Y:S08]  /*0ab0*/  @!P5 LDC.64 R10, c[0x0][0x240] ;  /* 0x00009000ff0adb82 */ /* 0x001e300000000a00 */
[----:B------:R-:W5:Y:S02]  /*0ac0*/  @!P5 LDC.64 R6, c[0x0][0x248] ;  /* 0x00009200ff06db82 */ /* 0x000f640000000a00 */
[----:B------:R-:W-:-:S02]  /*0ad0*/  @!P1 IADD3 R21, R0, R5, RZ ;  /* 0x0000000500159210 */ /* 0x000fc40007ffe0ff */
[----:B------:R-:W-:-:S04]  /*0ae0*/  @!P1 IADD3 R5, R5, 0x80, RZ ;  /* 0x0000008005059810 */ /* 0x000fc80007ffe0ff */
[----:B------:R-:W-:Y:S02]  /*0af0*/  ISETP.GE.AND P2, PT, R5, R2, PT ;  /* 0x000000020500720c */ /* 0x000fe40003f46270 */
[----:B------:R-:W-:Y:S01]  /*0b00*/  CS2R R32, SRZ ;  /* 0x0000000000207805 */ /* 0x000fe2000001ff00 */
[----:B-1----:R-:W-:Y:S01]  /*0b10*/  @!P5 IMAD.WIDE.U32 R26, R29, 0x8, R18 ;  /* 0x000000081d1ad825 */ /* 0x002fe200078e0012 */
[----:B------:R-:W1:Y:S04]  /*0b20*/  @!P1 LDC.64 R22, c[0x0][0x240] ;  /* 0x00009000ff169b82 */ /* 0x000e680000000a00 */
[----:B------:R0:W5:Y:S01]  /*0b30*/  @!P5 LDG.E.64 R32, desc[UR4][R26.64] ;  /* 0x000000041a20d981 */ /* 0x000162000c1e1b00 */
[----:B------:R-:W-:-:S04]  /*0b40*/  CS2R R42, SRZ ;  /* 0x00000000002a7805 */ /* 0x000fc8000001ff00 */
[----:B------:R-:W5:Y:S08]  /*0b50*/  @!P2 LDC.64 R46, c[0x0][0x240] ;  /* 0x00009000ff2eab82 */ /* 0x000f700000000a00 */
[----:B------:R-:W5:Y:S01]  /*0b60*/  @!P2 LDC.64 R18, c[0x0][0x238] ;  /* 0x00008e00ff12ab82 */ /* 0x000f620000000a00 */
[----:B-1----:R-:W-:Y:S01]  /*0b70*/  @!P1 IMAD.WIDE.U32 R22, R21, 0x8, R22 ;  /* 0x0000000815169825 */ /* 0x002fe200078e0016 */
[----:B------:R-:W-:-:S02]  /*0b80*/  CS2R R40, SRZ ;  /* 0x0000000000287805 */ /* 0x000fc4000001ff00 */
[----:B0-----:R-:W-:Y:S01]  /*0b90*/  CS2R R26, SRZ ;  /* 0x00000000001a7805 */ /* 0x001fe2000001ff00 */
[----:B---3--:R-:W-:Y:S02]  /*0ba0*/  IMAD R9, R9, UR8, RZ ;  /* 0x0000000809097c24 */ /* 0x008fe4000f8e02ff */
[----:B------:R-:W-:-:S04]  /*0bb0*/  IMAD.WIDE.U32 R16, R8, UR8, RZ ;  /* 0x0000000808107c25 */ /* 0x000fc8000f8e00ff */
[----:B------:R-:W-:Y:S02]  /*0bc0*/  IMAD R9, R8, UR9, R9 ;  /* 0x0000000908097c24 */ /* 0x000fe4000f8e0209 */
[----:B----4-:R-:W-:-:S03]  /*0bd0*/  IMAD R3, R13, UR6, RZ ;  /* 0x000000060d037c24 */ /* 0x010fc6000f8e02ff */
[----:B------:R-:W-:Y:S02]  /*0be0*/  IADD3 R31, R17, R9, RZ ;  /* 0x00000009111f7210 */ /* 0x000fe40007ffe0ff */
[----:B------:R-:W-:Y:S01]  /*0bf0*/  @!P2 IADD3 R17, R0, R5, RZ ;  /* 0x000000050011a210 */ /* 0x000fe20007ffe0ff */
[C---:B------:R-:W-:Y:S01]  /*0c00*/  IMAD R3, R12.reuse, UR7, R3 ;  /* 0x000000070c037c24 */ /* 0x040fe2000f8e0203 */
[----:B------:R-:W-:Y:S01]  /*0c10*/  @!P2 IADD3 R5, R5, 0x80, RZ ;  /* 0x000000800505a810 */ /* 0x000fe20007ffe0ff */
[----:B------:R-:W-:Y:S01]  /*0c20*/  IMAD.WIDE.U32 R24, R12, UR6, RZ ;  /* 0x000000060c187c25 */ /* 0x000fe2000f8e00ff */
[----:B------:R-:W0:Y:S02]  /*0c30*/  @!P1 LDC.64 R8, c[0x0][0x238] ;  /* 0x00008e00ff089b82 */ /* 0x000e240000000a00 */
[----:B------:R-:W-:Y:S02]  /*0c40*/  ISETP.GE.AND P3, PT, R5, R2, PT ;  /* 0x000000020500720c */ /* 0x000fe40003f66270 */
[----:B------:R-:W-:-:S02]  /*0c50*/  IADD3 R3, R25, R3, RZ ;  /* 0x0000000319037210 */ /* 0x000fc40007ffe0ff */
[----:B------:R-:W-:Y:S02]  /*0c60*/  MOV R30, R16 ;  /* 0x00000010001e7202 */ /* 0x000fe40000000f00 */
[----:B------:R-:W1:Y:S01]  /*0c70*/  @!P1 LDC.64 R12, c[0x0][0x248] ;  /* 0x00009200ff0c9b82 */ /* 0x000e620000000a00 */
[----:B--2---:R-:W-:Y:S02]  /*0c80*/  IMAD R3, R3, R14, RZ ;  /* 0x0000000e03037224 */ /* 0x004fe400078e02ff */
[----:B------:R-:W-:-:S04]  /*0c90*/  IMAD.WIDE.U32 R30, R14, R24, R30 ;  /* 0x000000180e1e7225 */ /* 0x000fc800078e001e */
[----:B------:R-:W-:Y:S01]  /*0ca0*/  IMAD R4, R15, R24, R3 ;  /* 0x000000180f047224 */ /* 0x000fe200078e0203 */
[C---:B------:R-:W-:Y:S01]  /*0cb0*/  @!P3 IADD3 R3, R0.reuse, R5, RZ ;  /* 0x000000050003b210 */ /* 0x040fe20007ffe0ff */
[----:B------:R-:W-:Y:S01]  /*0cc0*/  @!P5 IMAD.WIDE.U32 R24, R29, 0x8, R10 ;  /* 0x000000081d18d825 */ /* 0x000fe200078e000a */
[----:B------:R-:W-:Y:S01]  /*0cd0*/  @!P3 IADD3 R5, R5, 0x80, RZ ;  /* 0x000000800505b810 */ /* 0x000fe20007ffe0ff */
[----:B------:R-:W2:Y:S02]  /*0ce0*/  @!P3 LDC.64 R38, c[0x0][0x238] ;  /* 0x00008e00ff26bb82 */ /* 0x000ea40000000a00 */
[----:B-----5:R-:W-:Y:S01]  /*0cf0*/  @!P5 IMAD.WIDE.U32 R28, R29, 0x8, R6 ;  /* 0x000000081d1cd825 */ /* 0x020fe200078e0006 */
[----:B------:R-:W-:Y:S02]  /*0d00*/  CS2R R6, SRZ ;  /* 0x0000000000067805 */ /* 0x000fe4000001ff00 */
[----:B------:R-:W-:Y:S01]  /*0d10*/  ISETP.GE.AND P4, PT, R5, R2, PT ;  /* 0x000000020500720c */ /* 0x000fe20003f86270 */
[C---:B0-----:R-:W-:Y:S01]  /*0d20*/  @!P1 IMAD.WIDE.U32 R36, R21.reuse, 0x8, R8 ;  /* 0x0000000815249825 */ /* 0x041fe200078e0008 */
[----:B------:R-:W3:Y:S01]  /*0d30*/  @!P5 LDG.E.64 R42, desc[UR4][R28.64] ;  /* 0x000000041c2ad981 */ /* 0x000ee2000c1e1b00 */
[----:B------:R-:W0:Y:S03]  /*0d40*/  @!P3 LDC.64 R34, c[0x0][0x240] ;  /* 0x00009000ff22bb82 */ /* 0x000e260000000a00 */
[----:B------:R-:W4:Y:S05]  /*0d50*/  @!P5 LDG.E.64 R6, desc[UR4][R24.64] ;  /* 0x000000041806d981 */ /* 0x000f2a000c1e1b00 */
[----:B------:R-:W5:Y:S01]  /*0d60*/  @!P3 LDC.64 R44, c[0x0][0x248] ;  /* 0x00009200ff2cbb82 */ /* 0x000f620000000a00 */
[----:B------:R-:W-:Y:S01]  /*0d70*/  CS2R R8, SRZ ;  /* 0x0000000000087805 */ /* 0x000fe2000001ff00 */
[----:B-1----:R-:W-:Y:S01]  /*0d80*/  @!P1 IMAD.WIDE.U32 R12, R21, 0x8, R12 ;  /* 0x00000008150c9825 */ /* 0x002fe200078e000c */
[----:B------:R-:W-:-:S02]  /*0d90*/  @!P4 IADD3 R21, R0, R5, RZ ;  /* 0x000000050015c210 */ /* 0x000fc40007ffe0ff */
[----:B------:R-:W-:Y:S02]  /*0da0*/  @!P4 IADD3 R5, R5, 0x80, RZ ;  /* 0x000000800505c810 */ /* 0x000fe40007ffe0ff */
[----:B------:R1:W3:Y:S01]  /*0db0*/  @!P1 LDG.E.64 R8, desc[UR4][R22.64] ;  /* 0x0000000416089981 */ /* 0x0002e2000c1e1b00 */
[----:B------:R-:W5:Y:S01]  /*0dc0*/  @!P2 LDC.64 R14, c[0x0][0x248] ;  /* 0x00009200ff0eab82 */ /* 0x000f620000000a00 */
[----:B------:R-:W-:Y:S02]  /*0dd0*/  ISETP.GE.AND P5, PT, R5, R2, PT ;  /* 0x000000020500720c */ /* 0x000fe40003fa6270 */
[----:B------:R-:W-:Y:S01]  /*0de0*/  CS2R R10, SRZ ;  /* 0x00000000000a7805 */ /* 0x000fe2000001ff00 */
[----:B------:R-:W-:Y:S01]  /*0df0*/  @!P2 IMAD.WIDE.U32 R46, R17, 0x8, R46 ;  /* 0x00000008112ea825 */ /* 0x000fe200078e002e */
[----:B------:R-:W3:Y:S03]  /*0e00*/  @!P1 LDG.E.64 R40, desc[UR4][R12.64] ;  /* 0x000000040c289981 */ /* 0x000ee6000c1e1b00 */
[----:B------:R-:W5:Y:S01]  /*0e10*/  @!P4 LDC.64 R48, c[0x0][0x240] ;  /* 0x00009000ff30cb82 */ /* 0x000f620000000a00 */
[C---:B--2---:R-:W-:Y:S01]  /*0e20*/  @!P3 IMAD.WIDE.U32 R38, R3.reuse, 0x8, R38 ;  /* 0x000000080326b825 */ /* 0x044fe200078e0026 */
[----:B------:R2:W3:Y:S03]  /*0e30*/  @!P1 LDG.E.64 R10, desc[UR4][R36.64] ;  /* 0x00000004240a9981 */ /* 0x0004e6000c1e1b00 */
[C---:B0-----:R-:W-:Y:S01]  /*0e40*/  @!P3 IMAD.WIDE.U32 R34, R3.reuse, 0x8, R34 ;  /* 0x000000080322b825 */ /* 0x041fe200078e0022 */
[----:B------:R0:W3:Y:S02]  /*0e50*/  @!P2 LDG.E.64 R26, desc[UR4][R46.64] ;  /* 0x000000042e1aa981 */ /* 0x0000e4000c1e1b00 */
[----:B-1----:R-:W1:Y:S01]  /*0e60*/  @!P4 LDC.64 R22, c[0x0][0x248] ;  /* 0x00009200ff16cb82 */ /* 0x002e620000000a00 */
[----:B-----5:R-:W-:Y:S01]  /*0e70*/  @!P3 IMAD.WIDE.U32 R44, R3, 0x8, R44 ;  /* 0x00000008032cb825 */ /* 0x020fe200078e002c */
[----:B------:R-:W-:-:S02]  /*0e80*/  @!P5 IADD3 R3, R0, R5, RZ ;  /* 0x000000050003d210 */ /* 0x000fc40007ffe0ff */
[----:B------:R-:W-:-:S04]  /*0e90*/  @!P5 IADD3 R5, R5, 0x80, RZ ;  /* 0x000000800505d810 */ /* 0x000fc80007ffe0ff */
[----:B------:R-:W5:Y:S01]  /*0ea0*/  @!P4 LDC.64 R24, c[0x0][0x238] ;  /* 0x00008e00ff18cb82 */ /* 0x000f620000000a00 */
[----:B------:R-:W-:Y:S01]  /*0eb0*/  @!P2 IMAD.WIDE.U32 R18, R17, 0x8, R18 ;  /* 0x000000081112a825 */ /* 0x000fe200078e0012 */
[----:B--2---:R-:W-:Y:S02]  /*0ec0*/  CS2R R36, SRZ ;  /* 0x0000000000247805 */ /* 0x004fe4000001ff00 */
[----:B------:R-:W-:Y:S02]  /*0ed0*/  CS2R R12, SRZ ;  /* 0x00000000000c7805 */ /* 0x000fe4000001ff00 */
[----:B------:R-:W-:Y:S01]  /*0ee0*/  ISETP.GE.AND P1, PT, R5, R2, PT ;  /* 0x000000020500720c */ /* 0x000fe20003f26270 */
[----:B------:R-:W-:Y:S01]  /*0ef0*/  @!P2 IMAD.WIDE.U32 R52, R17, 0x8, R14 ;  /* 0x000000081134a825 */ /* 0x000fe200078e000e */
[----:B------:R-:W-:Y:S01]  /*0f00*/  CS2R R16, SRZ ;  /* 0x0000000000107805 */ /* 0x000fe2000001ff00 */
[----:B0-----:R-:W0:Y:S01]  /*0f10*/  @!P5 LDC.64 R46, c[0x0][0x240] ;  /* 0x00009000ff2edb82 */ /* 0x001e220000000a00 */
[----:B------:R2:W3:Y:S01]  /*0f20*/  @!P3 LDG.E.64 R36, desc[UR4][R34.64] ;  /* 0x000000042224b981 */ /* 0x0004e2000c1e1b00 */
[----:B------:R-:W-:-:S02]  /*0f30*/  CS2R R14, SRZ ;  /* 0x00000000000e7805 */ /* 0x000fc4000001ff00 */
[----:B------:R-:W-:Y:S01]  /*0f40*/  CS2R R28, SRZ ;  /* 0x00000000001c7805 */ /* 0x000fe2000001ff00 */
[----:B------:R2:W3:Y:S01]  /*0f50*/  @!P2 LDG.E.64 R16, desc[UR4][R52.64] ;  /* 0x000000043410a981 */ /* 0x0004e2000c1e1b00 */
[----:B-1----:R-:W-:-:S03]  /*0f60*/  @!P4 IMAD.WIDE.U32 R22, R21, 0x8, R22 ;  /* 0x000000081516c825 */ /* 0x002fc600078e0016 */
[----:B------:R1:W3:Y:S01]  /*0f70*/  @!P3 LDG.E.64 R12, desc[UR4][R44.64] ;  /* 0x000000042c0cb981 */ /* 0x0002e2000c1e1b00 */
[----:B--2---:R-:W-:-:S03]  /*0f80*/  CS2R R34, SRZ ;  /* 0x0000000000227805 */ /* 0x004fc6000001ff00 */
[----:B------:R2:W3:Y:S01]  /*0f90*/  @!P2 LDG.E.64 R14, desc[UR4][R18.64] ;  /* 0x00000004120ea981 */ /* 0x0004e2000c1e1b00 */
[----:B------:R-:W0:Y:S03]  /*0fa0*/  @!P5 LDC.64 R52, c[0x0][0x238] ;  /* 0x00008e00ff34db82 */ /* 0x000e260000000a00 */
[----:B------:R0:W3:Y:S01]  /*0fb0*/  @!P4 LDG.E.64 R34, desc[UR4][R22.64] ;  /* 0x000000041622c981 */ /* 0x0000e2000c1e1b00 */
[----:B------:R-:W-:-:S03]  /*0fc0*/  @!P4 IMAD.WIDE.U32 R48, R21, 0x8, R48 ;  /* 0x000000081530c825 */ /* 0x000fc600078e0030 */
[----:B------:R0:W3:Y:S01]  /*0fd0*/  @!P3 LDG.E.64 R28, desc[UR4][R38.64] ;  /* 0x00000004261cb981 */ /* 0x0000e2000c1e1b00 */
[----:B-1----:R-:W1:Y:S01]  /*0fe0*/  @!P5 LDC.64 R44, c[0x0][0x248] ;  /* 0x00009200ff2cdb82 */ /* 0x002e620000000a00 */
[----:B--2---:R-:W-:Y:S01]  /*0ff0*/  CS2R R18, SRZ ;  /* 0x0000000000127805 */ /* 0x004fe2000001ff00 */
[----:B-----5:R-:W-:-:S05]  /*1000*/  @!P4 IMAD.WIDE.U32 R24, R21, 0x8, R24 ;  /* 0x000000081518c825 */ /* 0x020fca00078e0018 */
[----:B------:R2:W5:Y:S01]  /*1010*/  @!P4 LDG.E.64 R18, desc[UR4][R24.64] ;  /* 0x000000041812c981 */ /* 0x000562000c1e1b00 */
[----:B0-----:R-:W0:Y:S01]  /*1020*/  @!P1 LDC.64 R22, c[0x0][0x238] ;  /* 0x00008e00ff169b82 */ /* 0x001e220000000a00 */
[----:B------:R-:W-:Y:S01]  /*1030*/  CS2R R38, SRZ ;  /* 0x0000000000267805 */ /* 0x000fe2000001ff00 */
[----:B------:R-:W-:-:S05]  /*1040*/  @!P5 IMAD.WIDE.U32 R46, R3, 0x8, R46 ;  /* 0x00000008032ed825 */ /* 0x000fca00078e002e */
[----:B------:R1:W5:Y:S01]  /*1050*/  @!P4 LDG.E.64 R38, desc[UR4][R48.64] ;  /* 0x000000043026c981 */ /* 0x000362000c1e1b00 */
[----:B--2---:R-:W-:Y:S01]  /*1060*/  CS2R R24, SRZ ;  /* 0x0000000000187805 */ /* 0x004fe2000001ff00 */
[----:B------:R-:W-:Y:S01]  /*1070*/  @!P5 IMAD.WIDE.U32 R52, R3, 0x8, R52 ;  /* 0x000000080334d825 */ /* 0x000fe200078e0034 */
[----:B------:R-:W-:-:S04]  /*1080*/  CS2R R20, SRZ ;  /* 0x0000000000147805 */ /* 0x000fc8000001ff00 */
[----:B------:R2:W5:Y:S01]  /*1090*/  @!P5 LDG.E.64 R24, desc[UR4][R46.64] ;  /* 0x000000042e18d981 */ /* 0x000562000c1e1b00 */
[----:B-1----:R-:W1:Y:S01]  /*10a0*/  @!P1 LDC.64 R48, c[0x0][0x240] ;  /* 0x00009000ff309b82 */ /* 0x002e620000000a00 */
[----:B------:R-:W-:Y:S01]  /*10b0*/  @!P5 IMAD.WIDE.U32 R44, R3, 0x8, R44 ;  /* 0x00000008032cd825 */ /* 0x000fe200078e002c */
[----:B------:R-:W-:Y:S01]  /*10c0*/  @!P1 IADD3 R3, R0, R5, RZ ;  /* 0x0000000500039210 */ /* 0x000fe20007ffe0ff */
[----:B------:R0:W5:Y:S01]  /*10d0*/  @!P5 LDG.E.64 R20, desc[UR4][R52.64] ;  /* 0x000000043414d981 */ /* 0x000162000c1e1b00 */
[----:B--2---:R-:W-:-:S04]  /*10e0*/  CS2R R46, SRZ ;  /* 0x00000000002e7805 */ /* 0x004fc8000001ff00 */
[----:B0-----:R-:W0:Y:S02]  /*10f0*/  @!P1 LDC.64 R52, c[0x0][0x248] ;  /* 0x00009200ff349b82 */ /* 0x001e240000000a00 */
[----:B------:R2:W5:Y:S02]  /*1100*/  @!P5 LDG.E.64 R46, desc[UR4][R44.64] ;  /* 0x000000042c2ed981 */ /* 0x000564000c1e1b00 */
[----:B--2---:R-:W-:Y:S01]  /*1110*/  @!P1 IMAD.WIDE.U32 R44, R3, 0x8, R22 ;  /* 0x00000008032c9825 */ /* 0x004fe200078e0016 */
[----:B------:R-:W-:-:S06]  /*1120*/  CS2R R22, SRZ ;  /* 0x0000000000167805 */ /* 0x000fcc000001ff00 */
[----:B------:R1:W2:Y:S02]  /*1130*/  @!P1 LDG.E.64 R22, desc[UR4][R44.64] ;  /* 0x000000042c169981 */ /* 0x0002a4000c1e1b00 */
[----:B-1----:R-:W-:Y:S01]  /*1140*/  @!P1 IMAD.WIDE.U32 R44, R3, 0x8, R48 ;  /* 0x00000008032c9825 */ /* 0x002fe200078e0030 */
[----:B------:R-:W-:-:S06]  /*1150*/  CS2R R48, SRZ ;  /* 0x0000000000307805 */ /* 0x000fcc000001ff00 */
[----:B------:R1:W2:Y:S01]  /*1160*/  @!P1 LDG.E.64 R48, desc[UR4][R44.64] ;  /* 0x000000042c309981 */ /* 0x0002a2000c1e1b00 */
[----:B0-----:R-:W-:Y:S01]  /*1170*/  @!P1 IMAD.WIDE.U32 R52, R3, 0x8, R52 ;  /* 0x0000000803349825 */ /* 0x001fe200078e0034 */
[----:B-1----:R-:W-:-:S06]  /*1180*/  CS2R R44, SRZ ;  /* 0x00000000002c7805 */ /* 0x002fcc000001ff00 */
[----:B------:R-:W2:Y:S01]  /*1190*/  @!P1 LDG.E.64 R44, desc[UR4][R52.64] ;  /* 0x00000004342c9981 */ /* 0x000ea2000c1e1b00 */
[----:B------:R-:W-:-:S04]  /*11a0*/  IMAD R3, R33, UR8, RZ ;  /* 0x0000000821037c24 */ /* 0x000fc8000f8e02ff */
[C---:B------:R-:W-:Y:S02]  /*11b0*/  IMAD R3, R32.reuse, UR9, R3 ;  /* 0x0000000920037c24 */ /* 0x040fe4000f8e0203 */
[----:B------:R-:W-:-:S05]  /*11c0*/  IMAD.WIDE.U32 R32, R32, UR8, RZ ;  /* 0x0000000820207c25 */ /* 0x000fca000f8e00ff */
[----:B------:R-:W-:Y:S02]  /*11d0*/  IADD3 R33, R33, R3, RZ ;  /* 0x0000000321217210 */ /* 0x000fe40007ffe0ff */
[----:B------:R-:W-:Y:S01]  /*11e0*/  IADD3 R31, R31, R4, RZ ;  /* 0x000000041f1f7210 */ /* 0x000fe20007ffe0ff */
[----:B------:R-:W-:Y:S04]  /*11f0*/  BSSY B0, `(.L_x_15153) ;  /* 0x0000088000007945 */ /* 0x000fe80003800000 */
[----:B------:R-:W-:Y:S01]  /*1200*/  BSSY B1, `(.L_x_15154) ;  /* 0x000007f000017945 */ /* 0x000fe20003800000 */
[----:B----4-:R-:W-:-:S04]  /*1210*/  IMAD R3, R7, UR6, RZ ;  /* 0x0000000607037c24 */ /* 0x010fc8000f8e02ff */
[C---:B------:R-:W-:Y:S02]  /*1220*/  IMAD R3, R6.reuse, UR7, R3 ;  /* 0x0000000706037c24 */ /* 0x040fe4000f8e0203 */
[----:B------:R-:W-:-:S05]  /*1230*/  IMAD.WIDE.U32 R6, R6, UR6, RZ ;  /* 0x0000000606067c25 */ /* 0x000fca000f8e00ff */
[----:B------:R-:W-:-:S05]  /*1240*/  IADD3 R3, R7, R3, RZ ;  /* 0x0000000307037210 */ /* 0x000fca0007ffe0ff */
[----:B---3--:R-:W-:-:S04]  /*1250*/  IMAD R3, R3, R42, RZ ;  /* 0x0000002a03037224 */ /* 0x008fc800078e02ff */
[----:B------:R-:W-:Y:S02]  /*1260*/  IMAD R43, R43, R6, R3 ;  /* 0x000000062b2b7224 */ /* 0x000fe400078e0203 */
[----:B------:R-:W-:-:S04]  /*1270*/  IMAD R3, R9, UR6, RZ ;  /* 0x0000000609037c24 */ /* 0x000fc8000f8e02ff */
[C---:B------:R-:W-:Y:S02]  /*1280*/  IMAD R3, R8.reuse, UR7, R3 ;  /* 0x0000000708037c24 */ /* 0x040fe4000f8e0203 */
[----:B------:R-:W-:-:S05]  /*1290*/  IMAD.WIDE.U32 R8, R8, UR6, RZ ;  /* 0x0000000608087c25 */ /* 0x000fca000f8e00ff */
[----:B------:R-:W-:Y:S01]  /*12a0*/  IADD3 R3, R9, R3, RZ ;  /* 0x0000000309037210 */ /* 0x000fe20007ffe0ff */
[----:B------:R-:W-:-:S04]  /*12b0*/  IMAD R5, R11, UR8, RZ ;  /* 0x000000080b057c24 */ /* 0x000fc8000f8e02ff */
[----:B------:R-:W-:Y:S02]  /*12c0*/  IMAD R3, R3, R40, RZ ;  /* 0x0000002803037224 */ /* 0x000fe400078e02ff */
[C---:B------:R-:W-:Y:S02]  /*12d0*/  IMAD R5, R10.reuse, UR9, R5 ;  /* 0x000000090a057c24 */ /* 0x040fe4000f8e0205 */
[----:B------:R-:W-:-:S04]  /*12e0*/  IMAD.WIDE.U32 R10, R10, UR8, RZ ;  /* 0x000000080a0a7c25 */ /* 0x000fc8000f8e00ff */
[----:B------:R-:W-:Y:S02]  /*12f0*/  IMAD R41, R41, R8, R3 ;  /* 0x0000000829297224 */ /* 0x000fe400078e0203 */
[----:B------:R-:W-:Y:S01]  /*1300*/  IMAD R3, R27, UR6, RZ ;  /* 0x000000061b037c24 */ /* 0x000fe2000f8e02ff */
[----:B------:R-:W-:-:S03]  /*1310*/  IADD3 R11, R11, R5, RZ ;  /* 0x000000050b0b7210 */ /* 0x000fc60007ffe0ff */
[C---:B------:R-:W-:Y:S02]  /*1320*/  IMAD R3, R26.reuse, UR7, R3 ;  /* 0x000000071a037c24 */ /* 0x040fe4000f8e0203 */
[----:B------:R-:W-:-:S04]  /*1330*/  IMAD.WIDE.U32 R26, R26, UR6, RZ ;  /* 0x000000061a1a7c25 */ /* 0x000fc8000f8e00ff */
[----:B------:R-:W-:Y:S02]  /*1340*/  IMAD R5, R15, UR8, RZ ;  /* 0x000000080f057c24 */ /* 0x000fe4000f8e02ff */
[----:B------:R-:W-:Y:S01]  /*1350*/  IMAD.WIDE.U32 R32, R42, R6, R32 ;  /* 0x000000062a207225 */ /* 0x000fe200078e0020 */
[----:B------:R-:W-:-:S03]  /*1360*/  IADD3 R3, R27, R3, RZ ;  /* 0x000000031b037210 */ /* 0x000fc60007ffe0ff */
[----:B------:R-:W-:Y:S02]  /*1370*/  IMAD.WIDE.U32 R6, R40, R8, R10 ;  /* 0x0000000828067225 */ /* 0x000fe400078e000a */
[----:B------:R-:W0:Y:S02]  /*1380*/  @!P0 LDC.64 R10, c[0x0][0x230] ;  /* 0x00008c00ff0a8b82 */ /* 0x000e240000000a00 */
[C---:B------:R-:W-:Y:S02]  /*1390*/  IMAD R5, R14.reuse, UR9, R5 ;  /* 0x000000090e057c24 */ /* 0x040fe4000f8e0205 */
[----:B------:R-:W-:-:S05]  /*13a0*/  IMAD.WIDE.U32 R8, R14, UR8, RZ ;  /* 0x000000080e087c25 */ /* 0x000fca000f8e00ff */
[----:B------:R-:W-:Y:S01]  /*13b0*/  IADD3 R9, R9, R5, RZ ;  /* 0x0000000509097210 */ /* 0x000fe20007ffe0ff */
[----:B------:R-:W-:Y:S02]  /*13c0*/  IMAD R5, R3, R16, RZ ;  /* 0x0000001003057224 */ /* 0x000fe400078e02ff */
[----:B------:R-:W-:Y:S02]  /*13d0*/  IMAD R15, R29, UR8, RZ ;  /* 0x000000081d0f7c24 */ /* 0x000fe4000f8e02ff */
[----:B------:R-:W-:Y:S02]  /*13e0*/  IMAD R17, R17, R26, R5 ;  /* 0x0000001a11117224 */ /* 0x000fe400078e0205 */
[----:B------:R-:W-:Y:S02]  /*13f0*/  IMAD R5, R37, UR6, RZ ;  /* 0x0000000625057c24 */ /* 0x000fe4000f8e02ff */
[----:B------:R-:W-:Y:S02]  /*1400*/  IMAD R27, R28, UR9, R15 ;  /* 0x000000091c1b7c24 */ /* 0x000fe4000f8e020f */
[----:B------:R-:W-:-:S02]  /*1410*/  IMAD R15, R36, UR7, R5 ;  /* 0x00000007240f7c24 */ /* 0x000fc4000f8e0205 */
[----:B------:R-:W-:-:S04]  /*1420*/  IMAD.WIDE.U32 R36, R36, UR6, RZ ;  /* 0x0000000624247c25 */ /* 0x000fc8000f8e00ff */
[----:B------:R-:W-:Y:S01]  /*1430*/  IMAD.WIDE.U32 R28, R28, UR8, RZ ;  /* 0x000000081c1c7c25 */ /* 0x000fe2000f8e00ff */
[----:B------:R-:W-:Y:S02]  /*1440*/  IADD3 R15, R37, R15, RZ ;  /* 0x0000000f250f7210 */ /* 0x000fe40007ffe0ff */
[----:B------:R-:W-:Y:S01]  /*1450*/  @!P0 IADD3 R5, R0, R51, RZ ;  /* 0x0000003300058210 */ /* 0x000fe20007ffe0ff */
[----:B-----5:R-:W-:Y:S01]  /*1460*/  IMAD R19, R19, UR8, RZ ;  /* 0x0000000813137c24 */ /* 0x020fe2000f8e02ff */
[----:B------:R-:W-:Y:S01]  /*1470*/  IADD3 R29, R29, R27, RZ ;  /* 0x0000001b1d1d7210 */ /* 0x000fe20007ffe0ff */
[----:B------:R-:W-:Y:S02]  /*1480*/  IMAD R27, R39, UR6, RZ ;  /* 0x00000006271b7c24 */ /* 0x000fe4000f8e02ff */
[----:B------:R-:W-:Y:S02]  /*1490*/  IMAD R15, R15, R12, RZ ;  /* 0x0000000c0f0f7224 */ /* 0x000fe400078e02ff */
[----:B0-----:R-:W-:-:S04]  /*14a0*/  @!P0 IMAD.WIDE.U32 R10, R5, 0x8, R10 ;  /* 0x00000008050a8825 */ /* 0x001fc800078e000a */
[----:B------:R-:W-:Y:S02]  /*14b0*/  IMAD R37, R18, UR9, R19 ;  /* 0x0000000912257c24 */ /* 0x000fe4000f8e0213 */
[----:B------:R-:W-:Y:S02]  /*14c0*/  IMAD R5, R38, UR7, R27 ;  /* 0x0000000726057c24 */ /* 0x000fe4000f8e021b */
[----:B------:R-:W-:-:S04]  /*14d0*/  IMAD.WIDE.U32 R18, R18, UR8, RZ ;  /* 0x0000000812127c25 */ /* 0x000fc8000f8e00ff */
[----:B------:R-:W-:-:S04]  /*14e0*/  IMAD.WIDE.U32 R38, R38, UR6, RZ ;  /* 0x0000000626267c25 */ /* 0x000fc8000f8e00ff */
[----:B------:R-:W-:Y:S02]  /*14f0*/  IMAD R13, R13, R36, R15 ;  /* 0x000000240d0d7224 */ /* 0x000fe400078e020f */
[----:B------:R-:W-:Y:S01]  /*1500*/  IMAD R15, R25, UR6, RZ ;  /* 0x00000006190f7c24 */ /* 0x000fe2000f8e02ff */
[----:B------:R-:W-:Y:S01]  /*1510*/  IADD3 R19, R19, R37, RZ ;  /* 0x0000002513137210 */ /* 0x000fe20007ffe0ff */
[----:B------:R-:W-:Y:S01]  /*1520*/  IMAD R21, R21, UR8, RZ ;  /* 0x0000000815157c24 */ /* 0x000fe2000f8e02ff */
[----:B------:R-:W-:Y:S01]  /*1530*/  IADD3 R5, R39, R5, RZ ;  /* 0x0000000527057210 */ /* 0x000fe20007ffe0ff */
[C---:B------:R-:W-:Y:S01]  /*1540*/  IMAD R15, R24.reuse, UR7, R15 ;  /* 0x00000007180f7c24 */ /* 0x040fe2000f8e020f */
[----:B------:R-:W-:Y:S01]  /*1550*/  IADD3 R14, R51, 0x80, RZ ;  /* 0x00000080330e7810 */ /* 0x000fe20007ffe0ff */
[----:B------:R-:W-:Y:S01]  /*1560*/  IMAD.WIDE.U32 R24, R24, UR6, RZ ;  /* 0x0000000618187c25 */ /* 0x000fe2000f8e00ff */
[----:B------:R0:W-:Y:S01]  /*1570*/  @!P0 STG.E.64 desc[UR4][R10.64], R30 ;  /* 0x0000001e0a008986 */ /* 0x0001e2000c101b04 */
[----:B------:R-:W-:-:S02]  /*1580*/  MOV R3, R51 ;  /* 0x0000003300037202 */ /* 0x000fc40000000f00 */
[C---:B------:R-:W-:Y:S02]  /*1590*/  IMAD R27, R20.reuse, UR9, R21 ;  /* 0x00000009141b7c24 */ /* 0x040fe4000f8e0215 */
[----:B------:R-:W-:Y:S01]  /*15a0*/  IMAD.WIDE.U32 R20, R20, UR8, RZ ;  /* 0x0000000814147c25 */ /* 0x000fe2000f8e00ff */
[----:B------:R-:W-:-:S03]  /*15b0*/  @!P0 MOV R3, R14 ;  /* 0x0000000e00038202 */ /* 0x000fc60000000f00 */
[----:B--2---:R-:W-:Y:S02]  /*15c0*/  IMAD R23, R23, UR8, RZ ;  /* 0x0000000817177c24 */ /* 0x004fe4000f8e02ff */
[----:B------:R-:W-:Y:S02]  /*15d0*/  IMAD R37, R49, UR6, RZ ;  /* 0x0000000631257c24 */ /* 0x000fe4000f8e02ff */
[----:B0-----:R-:W-:Y:S01]  /*15e0*/  IMAD R11, R5, R34, RZ ;  /* 0x00000022050b7224 */ /* 0x001fe200078e02ff */
[----:B------:R-:W-:Y:S01]  /*15f0*/  IADD3 R5, R25, R15, RZ ;  /* 0x0000000f19057210 */ /* 0x000fe20007ffe0ff */
[C---:B------:R-:W-:Y:S02]  /*1600*/  IMAD R37, R48.reuse, UR7, R37 ;  /* 0x0000000730257c24 */ /* 0x040fe4000f8e0225 */
[----:B------:R-:W-:Y:S01]  /*1610*/  IMAD.WIDE.U32 R48, R48, UR6, RZ ;  /* 0x0000000630307c25 */ /* 0x000fe2000f8e00ff */
[----:B------:R-:W-:Y:S02]  /*1620*/  IADD3 R21, R21, R27, RZ ;  /* 0x0000001b15157210 */ /* 0x000fe40007ffe0ff */
[----:B------:R-:W-:Y:S01]  /*1630*/  ISETP.GE.AND P0, PT, R3, R2, PT ;  /* 0x000000020300720c */ /* 0x000fe20003f06270 */
[----:B------:R-:W-:-:S02]  /*1640*/  IMAD R39, R22, UR9, R23 ;  /* 0x0000000916277c24 */ /* 0x000fc4000f8e0217 */
[----:B------:R-:W-:-:S04]  /*1650*/  IMAD.WIDE.U32 R22, R22, UR8, RZ ;  /* 0x0000000816167c25 */ /* 0x000fc8000f8e00ff */
[----:B------:R-:W-:Y:S01]  /*1660*/  IMAD R35, R35, R38, R11 ;  /* 0x0000002623237224 */ /* 0x000fe200078e020b */
[----:B------:R-:W-:Y:S01]  /*1670*/  IADD3 R11, R49, R37, RZ ;  /* 0x00000025310b7210 */ /* 0x000fe20007ffe0ff */
[----:B------:R-:W-:Y:S01]  /*1680*/  IMAD R15, R5, R46, RZ ;  /* 0x0000002e050f7224 */ /* 0x000fe200078e02ff */
[----:B------:R-:W-:Y:S01]  /*1690*/  IADD3 R23, R23, R39, RZ ;  /* 0x0000002717177210 */ /* 0x000fe20007ffe0ff */
[----:B------:R-:W-:-:S04]  /*16a0*/  IMAD.WIDE.U32 R4, R46, R24, R20 ;  /* 0x000000182e047225 */ /* 0x000fc800078e0014 */
[----:B------:R-:W-:Y:S02]  /*16b0*/  IMAD R21, R47, R24, R15 ;  /* 0x000000182f157224 */ /* 0x000fe400078e020f */
[----:B------:R-:W-:Y:S02]  /*16c0*/  IMAD R15, R11, R44, RZ ;  /* 0x0000002c0b0f7224 */ /* 0x000fe400078e02ff */
[----:B------:R-:W-:-:S04]  /*16d0*/  IMAD.WIDE.U32 R8, R16, R26, R8 ;  /* 0x0000001a10087225 */ /* 0x000fc800078e0008 */
[----:B------:R-:W-:-:S04]  /*16e0*/  IMAD.WIDE.U32 R28, R12, R36, R28 ;  /* 0x000000240c1c7225 */ /* 0x000fc800078e001c */
[----:B------:R-:W-:-:S04]  /*16f0*/  IMAD.WIDE.U32 R18, R34, R38, R18 ;  /* 0x0000002622127225 */ /* 0x000fc800078e0012 */
[----:B------:R-:W-:-:S04]  /*1700*/  IMAD.WIDE.U32 R10, R44, R48, R22 ;  /* 0x000000302c0a7225 */ /* 0x000fc800078e0016 */
[----:B------:R-:W-:Y:S01]  /*1710*/  IMAD R45, R45, R48, R15 ;  /* 0x000000302d2d7224 */ /* 0x000fe200078e020f */
[----:B------:R-:W-:Y:S02]  /*1720*/  IADD3 R23, R9, R17, RZ ;  /* 0x0000001109177210 */ /* 0x000fe40007ffe0ff */
[----:B------:R-:W-:Y:S02]  /*1730*/  IADD3 R15, R29, R13, RZ ;  /* 0x0000000d1d0f7210 */ /* 0x000fe40007ffe0ff */
[----:B------:R-:W-:Y:S02]  /*1740*/  IADD3 R17, R19, R35, RZ ;  /* 0x0000002313117210 */ /* 0x000fe40007ffe0ff */
[----:B------:R-:W-:Y:S02]  /*1750*/  IADD3 R21, R5, R21, RZ ;  /* 0x0000001505157210 */ /* 0x000fe40007ffe0ff */
[----:B------:R-:W-:Y:S01]  /*1760*/  IADD3 R13, R11, R45, RZ ;  /* 0x0000002d0b0d7210 */ /* 0x000fe20007ffe0ff */
[----:B------:R-:W-:Y:S06]  /*1770*/  @P0 BRA `(.L_x_15155) ;  /* 0x0000000000380947 */ /* 0x000fec0003800000 */
[----:B------:R-:W0:Y:S01]  /*1780*/  LDC.64 R24, c[0x0][0x230] ;  /* 0x00008c00ff187b82 */ /* 0x000e220000000a00 */
[----:B------:R-:W-:Y:S02]  /*1790*/  IADD3 R27, R0, R3, RZ ;  /* 0x00000003001b7210 */ /* 0x000fe40007ffe0ff */
        /* <DEDUP_REMOVED lines=8> */
[----:B------:R-:W-:Y:S02]  /*1820*/  IADD3 R7, R7, R41, RZ ;  /* 0x0000002907077210 */ /* 0x000fe40007ffe0ff */
[----:B------:R-:W-:Y:S01]  /*1830*/  IADD3 R3, R3, 0x80, RZ ;  /* 0x0000008003037810 */ /* 0x000fe20007ffe0ff */
[----:B0-----:R-:W-:-:S05]  /*1840*/  IMAD.WIDE.U32 R24, R27, 0x8, R24 ;  /* 0x000000081b187825 */ /* 0x001fca00078e0018 */
[----:B------:R0:W-:Y:S02]  /*1850*/  STG.E.64 desc[UR4][R24.64], R6 ;  /* 0x0000000618007986 */ /* 0x0001e4000c101b04 */
.L_x_15155:
[----:B------:R-:W-:-:S13]  /*1860*/  ISETP.GE.AND P0, PT, R3, R2, PT ;  /* 0x000000020300720c */ /* 0x000fda0003f06270 */
[----:B------:R-:W-:Y:S05]  /*1870*/  @P0 BRA `(.L_x_15157) ;  /* 0x0000000000380947 */ /* 0x000fea0003800000 */
[----:B0-----:R-:W0:Y:S01]  /*1880*/  LDC.64 R6, c[0x0][0x230] ;  /* 0x00008c00ff067b82 */ /* 0x001e220000000a00 */
[----:B------:R-:W-:Y:S02]  /*1890*/  IADD3 R9, R0, R3, RZ ;  /* 0x0000000300097210 */ /* 0x000fe40007ffe0ff */
[----:B------:R-:W-:Y:S02]  /*18a0*/  MOV R22, R8 ;  /* 0x0000000800167202 */ /* 0x000fe40000000f00 */
[----:B------:R-:W-:Y:S01]  /*18b0*/  IADD3 R3, R3, 0x80, RZ ;  /* 0x0000008003037810 */ /* 0x000fe20007ffe0ff */
[----:B0-----:R-:W-:-:S05]  /*18c0*/  IMAD.WIDE.U32 R6, R9, 0x8, R6 ;  /* 0x0000000809067825 */ /* 0x001fca00078e0006 */
[----:B------:R1:W-:Y:S02]  /*18d0*/  STG.E.64 desc[UR4][R6.64], R22 ;  /* 0x0000001606007986 */ /* 0x0003e4000c101b04 */
.L_x_15156:
[----:B------:R-:W-:-:S13]  /*18e0*/  ISETP.GE.AND P0, PT, R3, R2, PT ;  /* 0x000000020300720c */ /* 0x000fda0003f06270 */
[----:B------:R-:W-:Y:S05]  /*18f0*/  @P0 BRA `(.L_x_15158) ;  /* 0x00000000003c0947 */ /* 0x000fea0003800000 */
[----:B-1----:R-:W1:Y:S01]  /*1900*/  LDC.64 R6, c[0x0][0x230] ;  /* 0x00008c00ff067b82 */ /* 0x002e620000000a00 */
[----:B------:R-:W-:Y:S02]  /*1910*/  IADD3 R9, R0, R3, RZ ;  /* 0x0000000300097210 */ /* 0x000fe40007ffe0ff */
[----:B------:R-:W-:Y:S02]  /*1920*/  MOV R14, R28 ;  /* 0x0000001c000e7202 */ /* 0x000fe40000000f00 */
[----:B------:R-:W-:Y:S01]  /*1930*/  IADD3 R3, R3, 0x80, RZ ;  /* 0x0000008003037810 */ /* 0x000fe20007ffe0ff */
[----:B-1----:R-:W-:-:S05]  /*1940*/  IMAD.WIDE.U32 R6, R9, 0x8, R6 ;  /* 0x0000000809067825 */ /* 0x002fca00078e0006 */
[----:B------:R1:W-:Y:S02]  /*1950*/  STG.E.64 desc[UR4][R6.64], R14 ;  /* 0x0000000e06007986 */ /* 0x0003e4000c101b04 */
.L_x_15157:
[----:B------:R-:W-:-:S13]  /*1960*/  ISETP.GE.AND P0, PT, R3, R2, PT ;  /* 0x000000020300720c */ /* 0x000fda0003f06270 */
[----:B------:R-:W-:Y:S05]  /*1970*/  @P0 BREAK B1 ;  /* 0x0000000000010942 */ /* 0x000fea0003800000 */
[----:B------:R-:W-:Y:S05]  /*1980*/  @P0 BRA `(.L_x_15159) ;  /* 0x0000000000380947 */ /* 0x000fea0003800000 */
[----:B01----:R-:W0:Y:S01]  /*1990*/  LDC.64 R6, c[0x0][0x230] ;  /* 0x00008c00ff067b82 */ /* 0x003e220000000a00 */
[----:B------:R-:W-:Y:S02]  /*19a0*/  IADD3 R9, R0, R3, RZ ;  /* 0x0000000300097210 */ /* 0x000fe40007ffe0ff */
[----:B------:R-:W-:Y:S02]  /*19b0*/  MOV R16, R18 ;  /* 0x0000001200107202 */ /* 0x000fe40000000f00 */
[----:B------:R-:W-:Y:S01]  /*19c0*/  IADD3 R3, R3, 0x80, RZ ;  /* 0x0000008003037810 */ /* 0x000fe20007ffe0ff */
[----:B0-----:R-:W-:-:S05]  /*19d0*/  IMAD.WIDE.U32 R6, R9, 0x8, R6 ;  /* 0x0000000809067825 */ /* 0x001fca00078e0006 */
[----:B------:R2:W-:Y:S02]  /*19e0*/  STG.E.64 desc[UR4][R6.64], R16 ;  /* 0x0000001006007986 */ /* 0x0005e4000c101b04 */
.L_x_15158:
[----:B------:R-:W-:Y:S05]  /*19f0*/  BSYNC B1 ;  /* 0x0000000000017941 */ /* 0x000fea0003800000 */
.L_x_15154:
[----:B------:R-:W-:-:S13]  /*1a00*/  ISETP.GE.AND P0, PT, R3, R2, PT ;  /* 0x000000020300720c */ /* 0x000fda0003f06270 */
[----:B-12---:R-:W1:Y:S01]  /*1a10*/  @!P0 LDC.64 R6, c[0x0][0x230] ;  /* 0x00008c00ff068b82 */ /* 0x006e620000000a00 */
[----:B------:R-:W-:Y:S02]  /*1a20*/  @!P0 IADD3 R5, R0, R3, RZ ;  /* 0x0000000300058210 */ /* 0x000fe40007ffe0ff */
[----:B------:R-:W-:Y:S02]  /*1a30*/  @!P0 MOV R20, R4 ;  /* 0x0000000400148202 */ /* 0x000fe40000000f00 */
[----:B------:R-:W-:Y:S01]  /*1a40*/  @!P0 IADD3 R3, R3, 0x80, RZ ;  /* 0x0000008003038810 */ /* 0x000fe20007ffe0ff */
[----:B-1----:R-:W-:-:S05]  /*1a50*/  @!P0 IMAD.WIDE.U32 R6, R5, 0x8, R6 ;  /* 0x0000000805068825 */ /* 0x002fca00078e0006 */
[----:B------:R2:W-:Y:S02]  /*1a60*/  @!P0 STG.E.64 desc[UR4][R6.64], R20 ;  /* 0x0000001406008986 */ /* 0x0005e4000c101b04 */
.L_x_15159:
[----:B------:R-:W-:Y:S05]  /*1a70*/  BSYNC B0 ;  /* 0x0000000000007941 */ /* 0x000fea0003800000 */
.L_x_15153:
[----:B------:R-:W-:Y:S05]  /*1a80*/  WARPSYNC.ALL ;  /* 0x0000000000007948 */ /* 0x000fea0003800000 */
[----:B------:R-:W-:-:S13]  /*1a90*/  ISETP.GE.AND P0, PT, R3, R2, PT ;  /* 0x000000020300720c */ /* 0x000fda0003f06270 */
[----:B------:R-:W-:Y:S05]  /*1aa0*/  @P0 EXIT ;  /* 0x000000000000094d */ /* 0x000fea0003800000 */
[----:B------:R-:W3:Y:S01]  /*1ab0*/  LDC.64 R4, c[0x0][0x230] ;  /* 0x00008c00ff047b82 */ /* 0x000ee20000000a00 */
[----:B------:R-:W-:Y:S02]  /*1ac0*/  IADD3 R3, R0, R3, RZ ;  /* 0x0000000300037210 */ /* 0x000fe40007ffe0ff */
[----:B------:R-:W-:-:S03]  /*1ad0*/  MOV R12, R10 ;  /* 0x0000000a000c7202 */ /* 0x000fc60000000f00 */
[----:B---3--:R-:W-:-:S05]  /*1ae0*/  IMAD.WIDE.U32 R2, R3, 0x8, R4 ;  /* 0x0000000803027825 */ /* 0x008fca00078e0004 */
[----:B------:R-:W-:Y:S01]  /*1af0*/  STG.E.64 desc[UR4][R2.64], R12 ;  /* 0x0000000c02007986 */ /* 0x000fe2000c101b04 */
[----:B------:R-:W-:Y:S05]  /*1b00*/  EXIT ;  /* 0x000000000000794d */ /* 0x000fea0003800000 */
.L_x_15160:
        /* <DEDUP_REMOVED lines=15> */
.L_x_24186:


//--------------------- .text._ZN2at6native29vectorized_elementwise_kernelILi4EZZZNS0_54_GLOBAL__N__d8c5977b_16_LinearAlgebra_cu_7dd49032_297216addr_kernel_cudaERNS_14TensorIteratorERKN3c106ScalarES8_ENKUlvE_clEvENKUlvE2_clEvEUllllE0_St5arrayIPcLm4EEEEviT0_T1_ --------------------------
	.section	.text._ZN2at6native29vectorized_elementwise_kernelILi4EZZZNS0_54_GLOBAL__N__d8c5977b_16_LinearAlgebra_cu_7dd49032_297216addr_kernel_cudaERNS_14TensorIteratorERKN3c106ScalarES8_ENKUlvE_clEvENKUlvE2_clEvEUllllE0_St5arrayIPcLm4EEEEviT0_T1_,"ax",@progbits
	.align	128
        .global         _ZN2at6native29vectorized_elementwise_kernelILi4EZZZNS0_54_GLOBAL__N__d8c5977b_16_LinearAlgebra_cu_7dd49032_297216addr_kernel_cudaERNS_14TensorIteratorERKN3c106ScalarES8_ENKUlvE_clEvENKUlvE2_clEvEUllllE0_St5arrayIPcLm4EEEEviT0_T1_
        .type           _ZN2at6native29vectorized_elementwise_kernelILi4EZZZNS0_54_GLOBAL__N__d8c5977b_16_LinearAlgebra_cu_7dd49032_297216addr_kernel_cudaERNS_14TensorIteratorERKN3c106ScalarES8_ENKUlvE_clEvENKUlvE2_clEvEUllllE0_St5arrayIPcLm4EEEEviT0_T1_,@function
        .size           _ZN2at6native29vectorized_elementwise_kernelILi4EZZZNS0_54_GLOBAL__N__d8c5977b_16_LinearAlgebra_cu_7dd49032_297216addr_kernel_cudaERNS_14TensorIteratorERKN3c106ScalarES8_ENKUlvE_clEvENKUlvE2_clEvEUllllE0_St5arrayIPcLm4EEEEviT0_T1_,(.L_x_24187 - _ZN2at6native29vectorized_elementwise_kernelILi4EZZZNS0_54_GLOBAL__N__d8c5977b_16_LinearAlgebra_cu_7dd49032_297216addr_kernel_cudaERNS_14TensorIteratorERKN3c106ScalarES8_ENKUlvE_clEvENKUlvE2_clEvEUllllE0_St5arrayIPcLm4EEEEviT0_T1_)
        .other          _ZN2at6native29vectorized_elementwise_kernelILi4EZZZNS0_54_GLOBAL__N__d8c5977b_16_LinearAlgebra_cu_7dd49032_297216addr_kernel_cudaERNS_14TensorIteratorERKN3c106ScalarES8_ENKUlvE_clEvENKUlvE2_clEvEUllllE0_St5arrayIPcLm4EEEEviT0_T1_,@"STO_CUDA_ENTRY STV_DEFAULT"
_ZN2at6native29vectorized_elementwise_kernelILi4EZZZNS0_54_GLOBAL__N__d8c5977b_16_LinearAlgebra_cu_7dd49032_297216addr_kernel_cudaERNS_14TensorIteratorERKN3c106ScalarES8_ENKUlvE_clEvENKUlvE2_clEvEUllllE0_St5arrayIPcLm4EEEEviT0_T1_:
.text._ZN2at6native29vectorized_elementwise_kernelILi4EZZZNS0_54_GLOBAL__N__d8c5977b_16_LinearAlgebra_cu_7dd49032_297216addr_kernel_cudaERNS_14TensorIteratorERKN3c106ScalarES8_ENKUlvE_clEvENKUlvE2_clEvEUllllE0_St5arrayIPcLm4EEEEviT0_T1_:
        /* <DEDUP_REMOVED lines=147> */
.L_x_15161:
        /* <DEDUP_REMOVED lines=243> */
.L_x_15164:
        /* <DEDUP_REMOVED lines=8> */
.L_x_15165:
        /* <DEDUP_REMOVED lines=8> */
.L_x_15166:
        /* <DEDUP_REMOVED lines=9> */
.L_x_15167:
[----:B------:R-:W-:Y:S05]  /*19f0*/  BSYNC B1 ;  /* 0x0000000000017941 */ /* 0x000fea0003800000 */
.L_x_15163:
[----:B------:R-:W-:-:S13]  /*1a00*/  ISETP.GE.AND P0, PT, R3, R2, PT ;  /* 0x000000020300720c */ /* 0x000fda0003f06270 */
[----:B-12---:R-:W1:Y:S01]  /*1a10*/  @!P0 LDC.64 R6, c[0x0][0x230] ;  /* 0x00008c00ff068b82 */ /* 0x006e620000000a00 */
[----:B------:R-:W-:Y:S02]  /*1a20*/  @!P0 IADD3 R5, R0, R3, RZ ;  /* 0x0000000300058210 */ /* 0x000fe40007ffe0ff */
[----:B------:R-:W-:Y:S02]  /*1a30*/  @!P0 MOV R20, R4 ;  /* 0x0000000400148202 */ /* 0x000fe40000000f00 */
[----:B------:R-:W-:Y:S01]  /*1a40*/  @!P0 IADD3 R3, R3, 0x80, RZ ;  /* 0x0000008003038810 */ /* 0x000fe20007ffe0ff */
[----:B-1----:R-:W-:-:S05]  /*1a50*/  @!P0 IMAD.WIDE.U32 R6, R5, 0x8, R6 ;  /* 0x0000000805068825 */ /* 0x002fca00078e0006 */
[----:B------:R2:W-:Y:S02]  /*1a60*/  @!P0 STG.E.64 desc[UR4][R6.64], R20 ;  /* 0x0000001406008986 */ /* 0x0005e4000c101b04 */
.L_x_15168:
[----:B------:R-:W-:Y:S05]  /*1a70*/  BSYNC B0 ;  /* 0x0000000000007941 */ /* 0x000fea0003800000 */
.L_x_15162:
        /* <DEDUP_REMOVED lines=9> */
.L_x_15169:
        /* <DEDUP_REMOVED lines=15> */
.L_x_24187:


//--------------------- .text._ZN2at6native29vectorized_elementwise_kernelILi8EZZZNS0_54_GLOBAL__N__d8c5977b_16_LinearAlgebra_cu_7dd49032_297216addr_kernel_cudaERNS_14TensorIteratorERKN3c106ScalarES8_ENKUlvE_clEvENKUlvE2_clEvEUllllE0_St5arrayIPcLm4EEEEviT0_T1_ --------------------------
	.section	.text._ZN2at6native29vectorized_elementwise_kernelILi8EZZZNS0_54_GLOBAL__N__d8c5977b_16_LinearAlgebra_cu_7dd49032_297216addr_kernel_cudaERNS_14TensorIteratorERKN3c106ScalarES8_ENKUlvE_clEvENKUlvE2_clEvEUllllE0_St5arrayIPcLm4EEEEviT0_T1_,"ax",@progbits
	.align	128
        .global         _ZN2at6native29vectorized_elementwise_kernelILi8EZZZNS0_54_GLOBAL__N__d8c5977b_16_LinearAlgebra_cu_7dd49032_297216addr_kernel_cudaERNS_14TensorIteratorERKN3c106ScalarES8_ENKUlvE_clEvENKUlvE2_clEvEUllllE0_St5arrayIPcLm4EEEEviT0_T1_
        .type           _ZN2at6native29vectorized_elementwise_kernelILi8EZZZNS0_54_GLOBAL__N__d8c5977b_16_LinearAlgebra_cu_7dd49032_297216addr_kernel_cudaERNS_14TensorIteratorERKN3c106ScalarES8_ENKUlvE_clEvENKUlvE2_clEvEUllllE0_St5arrayIPcLm4EEEEviT0_T1_,@function
        .size           _ZN2at6native29vectorized_elementwise_kernelILi8EZZZNS0_54_GLOBAL__N__d8c5977b_16_LinearAlgebra_cu_7dd49032_297216addr_kernel_cudaERNS_14TensorIteratorERKN3c106ScalarES8_ENKUlvE_clEvENKUlvE2_clEvEUllllE0_St5arrayIPcLm4EEEEviT0_T1_,(.L_x_24188 - _ZN2at6native29vectorized_elementwise_kernelILi8EZZZNS0_54_GLOBAL__N__d8c5977b_16_LinearAlgebra_cu_7dd49032_297216addr_kernel_cudaERNS_14TensorIteratorERKN3c106ScalarES8_ENKUlvE_clEvENKUlvE2_clEvEUllllE0_St5arrayIPcLm4EEEEviT0_T1_)
        .other          _ZN2at6native29vectorized_elementwise_kernelILi8EZZZNS0_54_GLOBAL__N__d8c5977b_16_LinearAlgebra_cu_7dd49032_297216addr_kernel_cudaERNS_14TensorIteratorERKN3c106ScalarES8_ENKUlvE_clEvENKUlvE2_clEvEUllllE0_St5arrayIPcLm4EEEEviT0_T1_,@"STO_CUDA_ENTRY STV_DEFAULT"
_ZN2at6native29vectorized_elementwise_kernelILi8EZZZNS0_54_GLOBAL__N__d8c5977b_16_LinearAlgebra_cu_7dd49032_297216addr_kernel_cudaERNS_14TensorIteratorERKN3c106ScalarES8_ENKUlvE_clEvENKUlvE2_clEvEUllllE0_St5arrayIPcLm4EEEEviT0_T1_:
.text._ZN2at6native29vectorized_elementwise_kernelILi8EZZZNS0_54_GLOBAL__N__d8c5977b_16_LinearAlgebra_cu_7dd49032_297216addr_kernel_cudaERNS_14TensorIteratorERKN3c106ScalarES8_ENKUlvE_clEvENKUlvE2_clEvEUllllE0_St5arrayIPcLm4EEEEviT0_T1_:
        /* <DEDUP_REMOVED lines=147> */
.L_x_15170:
        /* <DEDUP_REMOVED lines=243> */
.L_x_15173:
        /* <DEDUP_REMOVED lines=8> */
.L_x_15174:
        /* <DEDUP_REMOVED lines=8> */
.L_x_15175:
        /* <DEDUP_REMOVED lines=9> */
.L_x_15176:
[----:B------:R-:W-:Y:S05]  /*19f0*/  BSYNC B1 ;  /* 0x0000000000017941 */ /* 0x000fea0003800000 */
.L_x_15172:
[----:B------:R-:W-:-:S13]  /*1a00*/  ISETP.GE.AND P0, PT, R3, R2, PT ;  /* 0x000000020300720c */ /* 0x000fda0003f06270 */
[----:B-12---:R-:W1:Y:S01]  /*1a10*/  @!P0 LDC.64 R6, c[0x0][0x230] ;  /* 0x00008c00ff068b82 */ /* 0x006e620000000a00 */
[----:B------:R-:W-:Y:S02]  /*1a20*/  @!P0 IADD3 R5, R0, R3, RZ ;  /* 0x0000000300058210 */ /* 0x000fe40007ffe0ff */
[----:B------:R-:W-:Y:S02]  /*1a30*/  @!P0 MOV R20, R4 ;  /* 0x0000000400148202 */ /* 0x000fe40000000f00 */
[----:B------:R-:W-:Y:S01]  /*1a40*/  @!P0 IADD3 R3, R3, 0x80, RZ ;  /* 0x0000008003038810 */ /* 0x000fe20007ffe0ff */
[----:B-1----:R-:W-:-:S05]  /*1a50*/  @!P0 IMAD.WIDE.U32 R6, R5, 0x8, R6 ;  /* 0x0000000805068825 */ /* 0x002fca00078e0006 */
[----:B------:R2:W-:Y:S02]  /*1a60*/  @!P0 STG.E.64 desc[UR4][R6.64], R20 ;  /* 0x0000001406008986 */ /* 0x0005e4000c101b04 */
.L_x_15177:
[----:B------:R-:W-:Y:S05]  /*1a70*/  BSYNC B0 ;  /* 0x0000000000007941 */ /* 0x000fea0003800000 */
.L_x_15171:
        /* <DEDUP_REMOVED lines=9> */
.L_x_15178:
        /* <DEDUP_REMOVED lines=15> */
.L_x_24188:


//--------------------- .text._ZN2at6native18elementwise_kernelILi128ELi4EZNS0_15gpu_kernel_implIZZZNS0_54_GLOBAL__N__d8c5977b_16_LinearAlgebra_cu_7dd49032_297216addr_kernel_cudaERNS_14TensorIteratorERKN3c106ScalarES9_ENKUlvE_clEvENKUlvE2_clEvEUllllE_EEvRNS_18TensorIteratorBaseERKT_EUliE_EEviT1_ --------------------------
	.section	.text._ZN2at6native18elementwise_kernelILi128ELi4EZNS0_15gpu_kernel_implIZZZNS0_54_GLOBAL__N__d8c5977b_16_LinearAlgebra_cu_7dd49032_297216addr_kernel_cudaERNS_14TensorIteratorERKN3c106ScalarES9_ENKUlvE_clEvENKUlvE2_clEvEUllllE_EEvRNS_18TensorIteratorBaseERKT_EUliE_EEviT1_,"ax",@progbits
	.align	128
        .global         _ZN2at6native18elementwise_kernelILi128ELi4EZNS0_15gpu_kernel_implIZZZNS0_54_GLOBAL__N__d8c5977b_16_LinearAlgebra_cu_7dd49032_297216addr_kernel_cudaERNS_14TensorIteratorERKN3c106ScalarES9_ENKUlvE_clEvENKUlvE2_clEvEUllllE_EEvRNS_18TensorIteratorBaseERKT_EUliE_EEviT1_
        .type           _ZN2at6native18elementwise_kernelILi128ELi4EZNS0_15gpu_kernel_implIZZZNS0_54_GLOBAL__N__d8c5977b_16_LinearAlgebra_cu_7dd49032_297216addr_kernel_cudaERNS_14TensorIteratorERKN3c106ScalarES9_ENKUlvE_clEvENKUlvE2_clEvEUllllE_EEvRNS_18TensorIteratorBaseERKT_EUliE_EEviT1_,@function
        .size           _ZN2at6native18elementwise_kernelILi128ELi4EZNS0_15gpu_kernel_implIZZZNS0_54_GLOBAL__N__d8c5977b_16_LinearAlgebra_cu_7dd49032_297216addr_kernel_cudaERNS_14TensorIteratorERKN3c106ScalarES9_ENKUlvE_clEvENKUlvE2_clEvEUllllE_EEvRNS_18TensorIteratorBaseERKT_EUliE_EEviT1_,(.L_x_24189 - _ZN2at6native18elementwise_kernelILi128ELi4EZNS0_15gpu_kernel_implIZZZNS0_54_GLOBAL__N__d8c5977b_16_LinearAlgebra_cu_7dd49032_297216addr_kernel_cudaERNS_14TensorIteratorERKN3c106ScalarES9_ENKUlvE_clEvENKUlvE2_clEvEUllllE_EEvRNS_18TensorIteratorBaseERKT_EUliE_EEviT1_)
        .other          _ZN2at6native18elementwise_kernelILi128ELi4EZNS0_15gpu_kernel_implIZZZNS0_54_GLOBAL__N__d8c5977b_16_LinearAlgebra_cu_7dd49032_297216addr_kernel_cudaERNS_14TensorIteratorERKN3c106ScalarES9_ENKUlvE_clEvENKUlvE2_clEvEUllllE_EEvRNS_18TensorIteratorBaseERKT_EUliE_EEviT1_,@"STO_CUDA_ENTRY STV_DEFAULT"
_ZN2at6native18elementwise_kernelILi128ELi4EZNS0_15gpu_kernel_implIZZZNS0_54_GLOBAL__N__d8c5977b_16_LinearAlgebra_cu_7dd49032_297216addr_kernel_cudaERNS_14TensorIteratorERKN3c106ScalarES9_ENKUlvE_clEvENKUlvE2_clEvEUllllE_EEvRNS_18TensorIteratorBaseERKT_EUliE_EEviT1_:
.text._ZN2at6native18elementwise_kernelILi128ELi4EZNS0_15gpu_kernel_implIZZZNS0_54_GLOBAL__N__d8c5977b_16_LinearAlgebra_cu_7dd49032_297216addr_kernel_cudaERNS_14TensorIteratorERKN3c106ScalarES9_ENKUlvE_clEvENKUlvE2_clEvEUllllE_EEvRNS_18TensorIteratorBaseERKT_EUliE_EEviT1_:
        /* <DEDUP_REMOVED lines=364> */
.L_x_15181:
        /* <DEDUP_REMOVED lines=27> */
.L_x_15182:
        /* <DEDUP_REMOVED lines=18> */
.L_x_15186:
[----:B------:R0:W5:Y:S01]  /*1990*/  LDG.E.U8 R18, desc[UR36][R2.64] ;  /* 0x0000002402127981 */ /* 0x000162000c1e1100 */
[----:B------:R-:W-:Y:S01]  /*19a0*/  IMAD.MOV.U32 R19, RZ, RZ, RZ ;  /* 0x000000ffff137224 */ /* 0x000fe200078e00ff */
[----:B------:R-:W-:Y:S06]  /*19b0*/  BRA `(.L_x_15188) ;  /* 0x0000000c00487947 */ /* 0x000fec0003800000 */
.L_x_15185:
        /* <DEDUP_REMOVED lines=8> */
.L_x_15190:
[----:B------:R-:W2:Y:S02]  /*1a40*/  LDG.E R18, desc[UR36][R2.64] ;  /* 0x0000002402127981 */ /* 0x000ea4000c1e1900 */
[----:B--2---:R-:W-:Y:S01]  /*1a50*/  SHF.R.S32.HI R19, RZ, 0x1f, R18 ;  /* 0x0000001fff137819 */ /* 0x004fe20000011412 */
[----:B------:R-:W-:Y:S06]  /*1a60*/  BRA `(.L_x_15188) ;  /* 0x0000000c001c7947 */ /* 0x000fec0003800000 */
.L_x_15189:
[----:B------:R-:W2:Y:S02]  /*1a70*/  LDG.E.S16 R18, desc[UR36][R2.64] ;  /* 0x0000002402127981 */ /* 0x000ea4000c1e1700 */
[----:B--2---:R-:W-:Y:S01]  /*1a80*/  SHF.R.S32.HI R19, RZ, 0x1f, R18 ;  /* 0x0000001fff137819 */ /* 0x004fe20000011412 */
[----:B------:R-:W-:Y:S06]  /*1a90*/  BRA `(.L_x_15188) ;  /* 0x0000000c00107947 */ /* 0x000fec0003800000 */
.L_x_15184:
        /* <DEDUP_REMOVED lines=9> */
.L_x_15192:
[----:B------:R-:W2:Y:S02]  /*1b30*/  LDG.E.U16 R2, desc[UR36][R2.64] ;  /* 0x0000002402027981 */ /* 0x000ea4000c1e1500 */
[----:B--2---:R-:W-:-:S06]  /*1b40*/  HADD2.F32 R18, -RZ, R2.H0_H0 ;  /* 0x20000002ff127230 */ /* 0x004fcc0000004100 */
[----:B------:R-:W0:Y:S01]  /*1b50*/  F2I.S64.TRUNC R18, R18 ;  /* 0x0000001200127311 */ /* 0x000e22000020d900 */
[----:B------:R-:W-:Y:S05]  /*1b60*/  BRA `(.L_x_15188) ;  /* 0x0000000800dc7947 */ /* 0x000fea0003800000 */
.L_x_15191:
[----:B------:R-:W-:-:S13]  /*1b70*/  ISETP.NE.AND P0, PT, R0, 0x7, PT ;  /* 0x000000070000780c */ /* 0x000fda0003f05270 */
[----:B------:R-:W-:Y:S05]  /*1b80*/  @!P0 BRA `(.L_x_15193) ;  /* 0x00000000002c8947 */ /* 0x000fea0003800000 */
[----:B------:R-:W-:-:S13]  /*1b90*/  ISETP.NE.AND P0, PT, R0, 0x8, PT ;  /* 0x000000080000780c */ /* 0x000fda0003f05270 */
[----:B------:R-:W-:Y:S05]  /*1ba0*/  @!P0 BRA `(.L_x_15194) ;  /* 0x0000000000148947 */ /* 0x000fea0003800000 */
[----:B------:R-:W-:-:S13]  /*1bb0*/  ISETP.NE.AND P0, PT, R0, 0x9, PT ;  /* 0x000000090000780c */ /* 0x000fda0003f05270 */
[----:B------:R-:W-:Y:S05]  /*1bc0*/  @P0 BRA `(.L_x_15187) ;  /* 0x00000008006c0947 */ /* 0x000fea0003800000 */
[----:B------:R-:W2:Y:S02]  /*1bd0*/  LDG.E R2, desc[UR36][R2.64] ;  /* 0x0000002402027981 */ /* 0x000ea4000c1e1900 */
[----:B--2---:R2:W3:Y:S01]  /*1be0*/  F2I.S64.TRUNC R18, R2 ;  /* 0x0000000200127311 */ /* 0x0044e2000020d900 */
[----:B------:R-:W-:Y:S05]  /*1bf0*/  BRA `(.L_x_15188) ;  /* 0x0000000800b87947 */ /* 0x000fea0003800000 */
.L_x_15194:
[----:B------:R-:W2:Y:S02]  /*1c00*/  LDG.E.U16 R2, desc[UR36][R2.64] ;  /* 0x0000002402027981 */ /* 0x000ea4000c1e1500 */
[----:B--2---:R-:W-:-:S06]  /*1c10*/  HADD2.F32 R18, -RZ, R2.H0_H0 ;  /* 0x20000002ff127230 */ /* 0x004fcc0000004100 */
[----:B------:R-:W4:Y:S01]  /*1c20*/  F2I.S64.TRUNC R18, R18 ;  /* 0x0000001200127311 */ /* 0x000f22000020d900 */
[----:B------:R-:W-:Y:S05]  /*1c30*/  BRA `(.L_x_15188) ;  /* 0x0000000800a87947 */ /* 0x000fea0003800000 */
.L_x_15193:
[----:B------:R-:W2:Y:S02]  /*1c40*/  LDG.E.64 R2, desc[UR36][R2.64] ;  /* 0x0000002402027981 */ /* 0x000ea4000c1e1b00 */
[----:B--2---:R0:W1:Y:S01]  /*1c50*/  F2I.S64.F64.TRUNC R18, R2 ;  /* 0x0000000200127311 */ /* 0x004062000030d900 */
[----:B------:R-:W-:Y:S05]  /*1c60*/  BRA `(.L_x_15188) ;  /* 0x00000008009c7947 */ /* 0x000fea0003800000 */
.L_x_15183:
        /* <DEDUP_REMOVED lines=13> */
.L_x_15197:
[----:B------:R-:W2:Y:S02]  /*1d40*/  LDG.E.64 R2, desc[UR36][R2.64] ;  /* 0x0000002402027981 */ /* 0x000ea4000c1e1b00 */
[----:B--2---:R0:W1:Y:S01]  /*1d50*/  F2I.S64.F64.TRUNC R18, R2 ;  /* 0x0000000200127311 */ /* 0x004062000030d900 */
[----:B------:R-:W-:Y:S05]  /*1d60*/  BRA `(.L_x_15188) ;  /* 0x00000008005c7947 */ /* 0x000fea0003800000 */
.L_x_15196:
        /* <DEDUP_REMOVED lines=27> */
.L_x_15199:
        /* <DEDUP_REMOVED lines=14> */
.L_x_15198:
[----:B------:R-:W2:Y:S02]  /*2000*/  LDG.E.U16 R18, desc[UR36][R2.64] ;  /* 0x0000002402127981 */ /* 0x000ea4000c1e1500 */
[----:B--2---:R-:W-:-:S06]  /*2010*/  IMAD.U32 R18, R18, 0x10000, RZ ;  /* 0x0001000012127824 */ /* 0x004fcc00078e00ff */
[----:B------:R-:W0:Y:S01]  /*2020*/  F2I.S64.TRUNC R18, R18 ;  /* 0x0000001200127311 */ /* 0x000e22000020d900 */
[----:B------:R-:W-:Y:S05]  /*2030*/  BRA `(.L_x_15188) ;  /* 0x0000000400a87947 */ /* 0x000fea0003800000 */
.L_x_15195:
        /* <DEDUP_REMOVED lines=11> */
.L_x_15202:
        /* <DEDUP_REMOVED lines=21> */
.L_x_15206:
[----:B------:R-:W-:Y:S05]  /*2240*/  BSYNC B1 ;  /* 0x0000000000017941 */ /* 0x000fea0003800000 */
.L_x_15205:
[----:B------:R-:W-:Y:S01]  /*2250*/  IMAD.SHL.U32 R2, R2, 0x100000, RZ ;  /* 0x0010000002027824 */ /* 0x000fe200078e00ff */
[----:B------:R-:W-:-:S04]  /*2260*/  LEA R3, R0, 0x3b800000, 0x17 ;  /* 0x3b80000000037811 */ /* 0x000fc800078eb8ff */
[----:B------:R-:W-:-:S07]  /*2270*/  LOP3.LUT R18, R3, R2, R18, 0xfe, !PT ;  /* 0x0000000203127212 */ /* 0x000fce00078efe12 */
.L_x_15204:
[----:B------:R-:W-:Y:S05]  /*2280*/  BSYNC B0 ;  /* 0x0000000000007941 */ /* 0x000fea0003800000 */
.L_x_15203:
[----:B------:R-:W0:Y:S01]  /*2290*/  F2I.S64.TRUNC R18, R18 ;  /* 0x0000001200127311 */ /* 0x000e22000020d900 */
[----:B------:R-:W-:Y:S05]  /*22a0*/  BRA `(.L_x_15188) ;  /* 0x00000004000c7947 */ /* 0x000fea0003800000 */
.L_x_15201:
        /* <DEDUP_REMOVED lines=21> */
.L_x_15210:
[----:B------:R-:W-:Y:S05]  /*2400*/  BSYNC B1 ;  /* 0x0000000000017941 */ /* 0x000fea0003800000 */
.L_x_15209:
[----:B------:R-:W-:Y:S01]  /*2410*/  IMAD.SHL.U32 R2, R2, 0x200000, RZ ;  /* 0x0020000002027824 */ /* 0x000fe200078e00ff */
[----:B------:R-:W-:-:S04]  /*2420*/  LEA R3, R0, 0x37800000, 0x17 ;  /* 0x3780000000037811 */ /* 0x000fc800078eb8ff */
[----:B------:R-:W-:-:S07]  /*2430*/  LOP3.LUT R18, R3, R2, R18, 0xfe, !PT ;  /* 0x0000000203127212 */ /* 0x000fce00078efe12 */
.L_x_15208:
[----:B------:R-:W-:Y:S05]  /*2440*/  BSYNC B0 ;  /* 0x0000000000007941 */ /* 0x000fea0003800000 */
.L_x_15207:
[----:B------:R-:W0:Y:S01]  /*2450*/  F2I.S64.TRUNC R18, R18 ;  /* 0x0000001200127311 */ /* 0x000e22000020d900 */
[----:B------:R-:W-:Y:S05]  /*2460*/  BRA `(.L_x_15188) ;  /* 0x00000000009c7947 */ /* 0x000fea0003800000 */
.L_x_15200:
        /* <DEDUP_REMOVED lines=14> */
.L_x_15214:
[----:B------:R-:W-:Y:S05]  /*2550*/  BSYNC B0 ;  /* 0x0000000000007941 */ /* 0x000fea0003800000 */
.L_x_15213:
[----:B------:R-:W0:Y:S01]  /*2560*/  F2I.S64.TRUNC R18, R18 ;  /* 0x0000001200127311 */ /* 0x000e22000020d900 */
[----:B------:R-:W-:Y:S05]  /*2570*/  BRA `(.L_x_15188) ;  /* 0x0000000000587947 */ /* 0x000fea0003800000 */
.L_x_15187:
        /* <DEDUP_REMOVED lines=16> */
.L_x_15215:
[----:B------:R-:W-:Y:S01]  /*2680*/  CS2R R18, SRZ ;  /* 0x0000000000127805 */ /* 0x000fe2000001ff00 */
[----:B------:R-:W-:Y:S06]  /*2690*/  BRA `(.L_x_15188) ;  /* 0x0000000000107947 */ /* 0x000fec0003800000 */
.L_x_15212:
[----:B------:R0:W5:Y:S01]  /*26a0*/  LDG.E.64 R18, desc[UR36][R2.64] ;  /* 0x0000002402127981 */ /* 0x000162000c1e1b00 */
[----:B------:R-:W-:Y:S05]  /*26b0*/  BRA `(.L_x_15188) ;  /* 0x0000000000087947 */ /* 0x000fea0003800000 */
.L_x_15211:
[----:B------:R0:W5:Y:S01]  /*26c0*/  LDG.E R18, desc[UR36][R2.64] ;  /* 0x0000002402127981 */ /* 0x000162000c1e1900 */
[----:B------:R-:W-:-:S07]  /*26d0*/  IMAD.MOV.U32 R19, RZ, RZ, RZ ;  /* 0x000000ffff137224 */ /* 0x000fce00078e00ff */
.L_x_15188:
[----:B012---:R-:W0:Y:S01]  /*26e0*/  LDC.U8 R2, c[0x0][0x50b] ;  /* 0x000142c0ff027b82 */ /* 0x007e220000000000 */
        /* <DEDUP_REMOVED lines=17> */
.L_x_15219:
[----:B------:R0:W5:Y:S01]  /*2800*/  LDG.E.U8 R2, desc[UR36][R4.64] ;  /* 0x0000002404027981 */ /* 0x000162000c1e1100 */
[----:B------:R-:W-:Y:S01]  /*2810*/  IMAD.MOV.U32 R3, RZ, RZ, RZ ;  /* 0x000000ffff037224 */ /* 0x000fe200078e00ff */
[----:B------:R-:W-:Y:S06]  /*2820*/  BRA `(.L_x_15221) ;  /* 0x0000000c00487947 */ /* 0x000fec0003800000 */
.L_x_15218:
        /* <DEDUP_REMOVED lines=8> */
.L_x_15223:
[----:B------:R-:W2:Y:S02]  /*28b0*/  LDG.E R2, desc[UR36][R4.64] ;  /* 0x0000002404027981 */ /* 0x000ea4000c1e1900 */
[----:B--2---:R-:W-:Y:S01]  /*28c0*/  SHF.R.S32.HI R3, RZ, 0x1f, R2 ;  /* 0x0000001fff037819 */ /* 0x004fe20000011402 */
[----:B------:R-:W-:Y:S06]  /*28d0*/  BRA `(.L_x_15221) ;  /* 0x0000000c001c7947 */ /* 0x000fec0003800000 */
.L_x_15222:
[----:B------:R-:W2:Y:S02]  /*28e0*/  LDG.E.S16 R2, desc[UR36][R4.64] ;  /* 0x0000002404027981 */ /* 0x000ea4000c1e1700 */
[----:B--2---:R-:W-:Y:S01]  /*28f0*/  SHF.R.S32.HI R3, RZ, 0x1f, R2 ;  /* 0x0000001fff037819 */ /* 0x004fe20000011402 */
[----:B------:R-:W-:Y:S06]  /*2900*/  BRA `(.L_x_15221) ;  /* 0x0000000c00107947 */ /* 0x000fec0003800000 */
.L_x_15217:
[----:B------:R-:W-:-:S13]  /*2910*/  ISETP.GT.AND P0, PT, R0, 0x6, PT ;  /* 0x000000060000780c */ /* 0x000fda0003f04270 */
[----:B------:R-:W-:Y:S05]  /*2920*/  @P0 BRA `(.L_x_15224) ;  /* 0x00000000002c0947 */ /* 0x000fea0003800000 */
[----:B------:R-:W-:-:S13]  /*2930*/  ISETP.NE.AND P0, PT, R0, 0x5, PT ;  /* 0x000000050000780c */ /* 0x000fda0003f05270 */
[----:B------:R-:W-:Y:S05]  /*2940*/  @!P0 BRA `(.L_x_15225) ;  /* 0x0000000000148947 */ /* 0x000fea0003800000 */
[----:B------:R-:W-:-:S13]  /*2950*/  ISETP.NE.AND P0, PT, R0, 0x6, PT ;  /* 0x000000060000780c */ /* 0x000fda0003f05270 */
[----:B------:R-:W-:Y:S05]  /*2960*/  @P0 BRA `(.L_x_15220) ;  /* 0x0000000800a00947 */ /* 0x000fea0003800000 */
[----:B------:R-:W2:Y:S02]  /*2970*/  LDG.E R2, desc[UR36][R4.64] ;  /* 0x0000002404027981 */ /* 0x000ea4000c1e1900 */
[----:B--2---:R-:W1:Y:S01]  /*2980*/  F2I.S64.TRUNC R2, R2 ;  /* 0x0000000200027311 */ /* 0x004e62000020d900 */
[----:B------:R-:W-:Y:S05]  /*2990*/  BRA `(.L_x_15221) ;  /* 0x0000000800ec7947 */ /* 0x000fea0003800000 */
.L_x_15225:
[----:B------:R-:W2:Y:S02]  /*29a0*/  LDG.E.U16 R4, desc[UR36][R4.64] ;  /* 0x0000002404047981 */ /* 0x000ea4000c1e1500 */
[----:B--2---:R-:W-:-:S06]  /*29b0*/  HADD2.F32 R2, -RZ, R4.H0_H0 ;  /* 0x20000004ff027230 */ /* 0x004fcc0000004100 */
[----:B------:R-:W0:Y:S01]  /*29c0*/  F2I.S64.TRUNC R2, R2 ;  /* 0x0000000200027311 */ /* 0x000e22000020d900 */
[----:B------:R-:W-:Y:S05]  /*29d0*/  BRA `(.L_x_15221) ;  /* 0x0000000800dc7947 */ /* 0x000fea0003800000 */
.L_x_15224:
        /* <DEDUP_REMOVED lines=9> */
.L_x_15227:
[----:B------:R-:W2:Y:S02]  /*2a70*/  LDG.E.U16 R4, desc[UR36][R4.64] ;  /* 0x0000002404047981 */ /* 0x000ea4000c1e1500 */
[----:B--2---:R-:W-:-:S06]  /*2a80*/  HADD2.F32 R2, -RZ, R4.H0_H0 ;  /* 0x20000004ff027230 */ /* 0x004fcc0000004100 */
[----:B------:R-:W2:Y:S01]  /*2a90*/  F2I.S64.TRUNC R2, R2 ;  /* 0x0000000200027311 */ /* 0x000ea2000020d900 */
[----:B------:R-:W-:Y:S05]  /*2aa0*/  BRA `(.L_x_15221) ;  /* 0x0000000800a87947 */ /* 0x000fea0003800000 */
.L_x_15226:
[----:B------:R-:W2:Y:S02]  /*2ab0*/  LDG.E.64 R2, desc[UR36][R4.64] ;  /* 0x0000002404027981 */ /* 0x000ea4000c1e1b00 */
[----:B--2---:R-:W0:Y:S01]  /*2ac0*/  F2I.S64.F64.TRUNC R2, R2 ;  /* 0x0000000200027311 */ /* 0x004e22000030d900 */
[----:B------:R-:W-:Y:S05]  /*2ad0*/  BRA `(.L_x_15221) ;  /* 0x00000008009c7947 */ /* 0x000fea0003800000 */
.L_x_15216:
        /* <DEDUP_REMOVED lines=13> */
.L_x_15230:
[----:B------:R-:W2:Y:S02]  /*2bb0*/  LDG.E.64 R2, desc[UR36][R4.64] ;  /* 0x0000002404027981 */ /* 0x000ea4000c1e1b00 */
[----:B--2---:R-:W0:Y:S01]  /*2bc0*/  F2I.S64.F64.TRUNC R2, R2 ;  /* 0x0000000200027311 */ /* 0x004e22000030d900 */
[----:B------:R-:W-:Y:S05]  /*2bd0*/  BRA `(.L_x_15221) ;  /* 0x00000008005c7947 */ /* 0x000fea0003800000 */
.L_x_15229:
        /* <DEDUP_REMOVED lines=24> */
[----:B------:R-:W-:-:S06]  /*2d60*/  LOP3.LUT R3, R3, 0x80000000, R0, 0xf8, !PT ;  /* 0x8000000003037812 */ /* 0x000fcc00078ef800 */
[----:B------:R-:W0:Y:S01]  /*2d70*/  F2I.S64.TRUNC R2, R3 ;  /* 0x0000000300027311 */ /* 0x000e22000020d900 */
[----:B------:R-:W-:Y:S05]  /*2d80*/  BRA `(.L_x_15221) ;  /* 0x0000000400f07947 */ /* 0x000fea0003800000 */
.L_x_15232:
        /* <DEDUP_REMOVED lines=14> */
.L_x_15231:
[----:B------:R-:W2:Y:S02]  /*2e70*/  LDG.E.U16 R2, desc[UR36][R4.64] ;  /* 0x0000002404027981 */ /* 0x000ea4000c1e1500 */
[----:B--2---:R-:W-:-:S06]  /*2e80*/  IMAD.U32 R2, R2, 0x10000, RZ ;  /* 0x0001000002027824 */ /* 0x004fcc00078e00ff */
[----:B------:R-:W0:Y:S01]  /*2e90*/  F2I.S64.TRUNC R2, R2 ;  /* 0x0000000200027311 */ /* 0x000e22000020d900 */
[----:B------:R-:W-:Y:S05]  /*2ea0*/  BRA `(.L_x_15221) ;  /* 0x0000000400a87947 */ /* 0x000fea0003800000 */
.L_x_15228:
        /* <DEDUP_REMOVED lines=11> */
.L_x_15235:
        /* <DEDUP_REMOVED lines=21> */
.L_x_15239:
[----:B------:R-:W-:Y:S05]  /*30b0*/  BSYNC B1 ;  /* 0x0000000000017941 */ /* 0x000fea0003800000 */
.L_x_15238:
[----:B------:R-:W-:Y:S01]  /*30c0*/  IMAD.SHL.U32 R2, R2, 0x100000, RZ ;  /* 0x0010000002027824 */ /* 0x000fe200078e00ff */
[----:B------:R-:W-:-:S04]  /*30d0*/  LEA R3, R0, 0x3b800000, 0x17 ;  /* 0x3b80000000037811 */ /* 0x000fc800078eb8ff */
[----:B------:R-:W-:-:S07]  /*30e0*/  LOP3.LUT R2, R3, R2, R4, 0xfe, !PT ;  /* 0x0000000203027212 */ /* 0x000fce00078efe04 */
.L_x_15237:
[----:B------:R-:W-:Y:S05]  /*30f0*/  BSYNC B0 ;  /* 0x0000000000007941 */ /* 0x000fea0003800000 */
.L_x_15236:
[----:B------:R-:W0:Y:S01]  /*3100*/  F2I.S64.TRUNC R2, R2 ;  /* 0x0000000200027311 */ /* 0x000e22000020d900 */
[----:B------:R-:W-:Y:S05]  /*3110*/  BRA `(.L_x_15221) ;  /* 0x00000004000c7947 */ /* 0x000fea0003800000 */
.L_x_15234:
        /* <DEDUP_REMOVED lines=21> */
.L_x_15243:
[----:B------:R-:W-:Y:S05]  /*3270*/  BSYNC B1 ;  /* 0x0000000000017941 */ /* 0x000fea0003800000 */
.L_x_15242:
[----:B------:R-:W-:Y:S01]  /*3280*/  IMAD.SHL.U32 R2, R2, 0x200000, RZ ;  /* 0x0020000002027824 */ /* 0x000fe200078e00ff */
[----:B------:R-:W-:-:S04]  /*3290*/  LEA R3, R0, 0x37800000, 0x17 ;  /* 0x3780000000037811 */ /* 0x000fc800078eb8ff */
[----:B------:R-:W-:-:S07]  /*32a0*/  LOP3.LUT R2, R3, R2, R4, 0xfe, !PT ;  /* 0x0000000203027212 */ /* 0x000fce00078efe04 */
.L_x_15241:
[----:B------:R-:W-:Y:S05]  /*32b0*/  BSYNC B0 ;  /* 0x0000000000007941 */ /* 0x000fea0003800000 */
.L_x_15240:
[----:B------:R-:W0:Y:S01]  /*32c0*/  F2I.S64.TRUNC R2, R2 ;  /* 0x0000000200027311 */ /* 0x000e22000020d900 */
[----:B------:R-:W-:Y:S05]  /*32d0*/  BRA `(.L_x_15221) ;  /* 0x00000000009c7947 */ /* 0x000fea0003800000 */
.L_x_15233:
        /* <DEDUP_REMOVED lines=14> */
.L_x_15247:
[----:B------:R-:W-:Y:S05]  /*33c0*/  BSYNC B0 ;  /* 0x0000000000007941 */ /* 0x000fea0003800000 */
.L_x_15246:
[----:B------:R-:W0:Y:S01]  /*33d0*/  F2I.S64.TRUNC R2, R2 ;  /* 0x0000000200027311 */ /* 0x000e22000020d900 */
[----:B------:R-:W-:Y:S05]  /*33e0*/  BRA `(.L_x_15221) ;  /* 0x0000000000587947 */ /* 0x000fea0003800000 */
.L_x_15220:
        /* <DEDUP_REMOVED lines=16> */
.L_x_15248:
[----:B------:R-:W-:Y:S01]  /*34f0*/  CS2R R2, SRZ ;  /* 0x0000000000027805 */ /* 0x000fe2000001ff00 */
[----:B------:R-:W-:Y:S06]  /*3500*/  BRA `(.L_x_15221) ;  /* 0x0000000000107947 */ /* 0x000fec0003800000 */
.L_x_15245:
[----:B------:R0:W5:Y:S01]  /*3510*/  LDG.E.64 R2, desc[UR36][R4.64] ;  /* 0x0000002404027981 */ /* 0x000162000c1e1b00 */
[----:B------:R-:W-:Y:S05]  /*3520*/  BRA `(.L_x_15221) ;  /* 0x0000000000087947 */ /* 0x000fea0003800000 */
.L_x_15244:
[----:B------:R0:W5:Y:S01]  /*3530*/  LDG.E R2, desc[UR36][R4.64] ;  /* 0x0000002404027981 */ /* 0x000162000c1e1900 */
[----:B------:R-:W-:-:S07]  /*3540*/  IMAD.MOV.U32 R3, RZ, RZ, RZ ;  /* 0x000000ffff037224 */ /* 0x000fce00078e00ff */
.L_x_15221:
[----:B------:R-:W0:Y:S02]  /*3550*/  LDC.U8 R6, c[0x0][0x508] ;  /* 0x00014200ff067b82 */ /* 0x000e240000000000 */
[-C--:B012345:R-:W-:Y:S01]  /*3560*/  IMAD R3, R3, R18.reuse, RZ ;  /* 0x0000001203037224 */ /* 0x0bffe200078e02ff */
[----:B------:R-:W-:Y:S01]  /*3570*/  ULDC.64 UR4, c[0x0][0x4f8] ;  /* 0x00013e0000047ab9 */ /* 0x000fe20000000a00 */
[----:B------:R-:W-:-:S04]  /*3580*/  IMAD.WIDE.U32 R4, R2, R18, RZ ;  /* 0x0000001202047225 */ /* 0x000fc800078e00ff */
[----:B------:R-:W-:-:S04]  /*3590*/  IMAD R3, R19, R2, R3 ;  /* 0x0000000213037224 */ /* 0x000fc800078e0203 */
[----:B------:R-:W-:-:S04]  /*35a0*/  IMAD.IADD R0, R5, 0x1, R3 ;  /* 0x0000000105007824 */ /* 0x000fc800078e0203 */
[----:B------:R-:W-:-:S04]  /*35b0*/  IMAD R5, R0, UR4, RZ ;  /* 0x0000000400057c24 */ /* 0x000fc8000f8e02ff */
[----:B------:R-:W-:Y:S01]  /*35c0*/  IMAD R5, R4, UR5, R5 ;  /* 0x0000000504057c24 */ /* 0x000fe2000f8e0205 */
[----:B------:R-:W-:-:S05]  /*35d0*/  PRMT R2, R6, 0x9910, RZ ;  /* 0x0000991006027816 */ /* 0x000fca00000000ff */
[----:B------:R-:W-:Y:S02]  /*35e0*/  IMAD.MOV.U32 R0, RZ, RZ, R2 ;  /* 0x000000ffff007224 */ /* 0x000fe400078e0002 */
[----:B------:R-:W-:-:S03]  /*35f0*/  IMAD.WIDE.U32 R2, R4, UR4, RZ ;  /* 0x0000000404027c25 */ /* 0x000fc6000f8e00ff */
[----:B------:R-:W-:Y:S01]  /*3600*/  ISETP.GT.AND P0, PT, R0, 0x9, PT ;  /* 0x000000090000780c */ /* 0x000fe20003f04270 */
[----:B------:R-:W-:Y:S02]  /*3610*/  IMAD.IADD R5, R3, 0x1, R5 ;  /* 0x0000000103057824 */ /* 0x000fe400078e0205 */
[----:B------:R-:W-:-:S10]  /*3620*/  IMAD.MOV.U32 R4, RZ, RZ, R2 ;  /* 0x000000ffff047224 */ /* 0x000fd400078e0002 */
        /* <DEDUP_REMOVED lines=11> */
.L_x_15252:
[----:B------:R0:W-:Y:S01]  /*36e0*/  STG.E.U8 desc[UR36][R16.64], R2 ;  /* 0x0000000210007986 */ /* 0x0001e2000c101124 */
[----:B------:R-:W-:Y:S05]  /*36f0*/  BRA `(.L_x_15254) ;  /* 0x0000000c004c7947 */ /* 0x000fea0003800000 */
.L_x_15251:
        /* <DEDUP_REMOVED lines=8> */
.L_x_15256:
[----:B------:R0:W-:Y:S01]  /*3780*/  STG.E desc[UR36][R16.64], R2 ;  /* 0x0000000210007986 */ /* 0x0001e2000c101924 */
[----:B------:R-:W-:Y:S05]  /*3790*/  BRA `(.L_x_15254) ;  /* 0x0000000c00247947 */ /* 0x000fea0003800000 */
.L_x_15255:
[----:B------:R0:W-:Y:S01]  /*37a0*/  STG.E.U16 desc[UR36][R16.64], R2 ;  /* 0x0000000210007986 */ /* 0x0001e2000c101524 */
[----:B------:R-:W-:Y:S05]  /*37b0*/  BRA `(.L_x_15254) ;  /* 0x0000000c001c7947 */ /* 0x000fea0003800000 */
.L_x_15250:
        /* <DEDUP_REMOVED lines=9> */
.L_x_15258:
[----:B------:R-:W0:Y:S02]  /*3850*/  I2F.S64 R0, R4 ;  /* 0x0000000400007312 */ /* 0x000e240000301400 */
[----:B0-----:R-:W-:-:S05]  /*3860*/  F2FP.F16.F32.PACK_AB R0, RZ, R0 ;  /* 0x00000000ff00723e */ /* 0x001fca00000000ff */
[----:B------:R0:W-:Y:S01]  /*3870*/  STG.E.U16 desc[UR36][R16.64], R0 ;  /* 0x0000000010007986 */ /* 0x0001e2000c101524 */
[----:B------:R-:W-:Y:S05]  /*3880*/  BRA `(.L_x_15254) ;  /* 0x0000000800e87947 */ /* 0x000fea0003800000 */
.L_x_15257:
        /* <DEDUP_REMOVED lines=10> */
.L_x_15260:
[----:B------:R-:W0:Y:S02]  /*3930*/  I2F.S64 R4, R4 ;  /* 0x0000000400047312 */ /* 0x000e240000301400 */
[----:B0-----:R-:W-:-:S04]  /*3940*/  F2FP.F16.F32.PACK_AB R3, RZ, R4 ;  /* 0x00000004ff03723e */ /* 0x001fc800000000ff */
[----:B------:R-:W-:-:S05]  /*3950*/  PRMT R3, R3, 0x5410, RZ ;  /* 0x0000541003037816 */ /* 0x000fca00000000ff */
[----:B------:R0:W-:Y:S01]  /*3960*/  STG.E desc[UR36][R16.64], R3 ;  /* 0x0000000310007986 */ /* 0x0001e2000c101924 */
[----:B------:R-:W-:Y:S05]  /*3970*/  BRA `(.L_x_15254) ;  /* 0x0000000800ac7947 */ /* 0x000fea0003800000 */
.L_x_15259:
[----:B------:R-:W0:Y:S02]  /*3980*/  I2F.F64.S64 R2, R4 ;  /* 0x0000000400027312 */ /* 0x000e240000301c00 */
[----:B0-----:R0:W-:Y:S01]  /*3990*/  STG.E.64 desc[UR36][R16.64], R2 ;  /* 0x0000000210007986 */ /* 0x0011e2000c101b24 */
[----:B------:R-:W-:Y:S05]  /*39a0*/  BRA `(.L_x_15254) ;  /* 0x0000000800a07947 */ /* 0x000fea0003800000 */
.L_x_15249:
        /* <DEDUP_REMOVED lines=13> */
.L_x_15263:
[----:B------:R-:W0:Y:S01]  /*3a80*/  I2F.F64.S64 R4, R4 ;  /* 0x0000000400047312 */ /* 0x000e220000301c00 */
[----:B------:R-:W-:-:S05]  /*3a90*/  CS2R R6, SRZ ;  /* 0x0000000000067805 */ /* 0x000fca000001ff00 */
[----:B0-----:R0:W-:Y:S01]  /*3aa0*/  STG.E.128 desc[UR36][R16.64], R4 ;  /* 0x0000000410007986 */ /* 0x0011e2000c101d24 */
[----:B------:R-:W-:Y:S05]  /*3ab0*/  BRA `(.L_x_15254) ;  /* 0x00000008005c7947 */ /* 0x000fea0003800000 */
.L_x_15262:
        /* <DEDUP_REMOVED lines=21> */
.L_x_15267:
[----:B------:R-:W-:Y:S05]  /*3c10*/  BSYNC B0 ;  /* 0x0000000000007941 */ /* 0x000fea0003800000 */
.L_x_15266:
[----:B------:R-:W-:-:S05]  /*3c20*/  LOP3.LUT R3, R0, R3, RZ, 0xfc, !PT ;  /* 0x0000000300037212 */ /* 0x000fca00078efcff */
[----:B------:R0:W-:Y:S01]  /*3c30*/  STG.E.U8 desc[UR36][R16.64], R3 ;  /* 0x0000000310007986 */ /* 0x0001e2000c101124 */
[----:B------:R-:W-:Y:S05]  /*3c40*/  BRA `(.L_x_15254) ;  /* 0x0000000400f87947 */ /* 0x000fea0003800000 */
.L_x_15265:
        /* <DEDUP_REMOVED lines=13> */
.L_x_15269:
[----:B------:R-:W-:Y:S01]  /*3d20*/  IMAD.MOV.U32 R0, RZ, RZ, 0x7f ;  /* 0x0000007fff007424 */ /* 0x000fe200078e00ff */
[----:B------:R-:W-:-:S04]  /*3d30*/  ISETP.GT.U32.AND P0, PT, R2, 0x7f800000, PT ;  /* 0x7f8000000200780c */ /* 0x000fc80003f04070 */
[----:B------:R-:W-:-:S09]  /*3d40*/  SEL R0, R0, 0x7c, P0 ;  /* 0x0000007c00007807 */ /* 0x000fd20000000000 */
.L_x_15270:
[----:B------:R-:W-:Y:S05]  /*3d50*/  BSYNC B0 ;  /* 0x0000000000007941 */ /* 0x000fea0003800000 */
.L_x_15268:
[----:B------:R-:W-:-:S04]  /*3d60*/  LOP3.LUT R2, R5, 0x80000000, RZ, 0xc0, !PT ;  /* 0x8000000005027812 */ /* 0x000fc800078ec0ff */
[----:B------:R-:W-:-:S04]  /*3d70*/  SHF.R.U32.HI R3, RZ, 0x18, R2 ;  /* 0x00000018ff037819 */ /* 0x000fc80000011602 */
[----:B------:R-:W-:-:S05]  /*3d80*/  LOP3.LUT R3, R0, R3, RZ, 0xfc, !PT ;  /* 0x0000000300037212 */ /* 0x000fca00078efcff */
[----:B------:R0:W-:Y:S01]  /*3d90*/  STG.E.U8 desc[UR36][R16.64], R3 ;  /* 0x0000000310007986 */ /* 0x0001e2000c101124 */
[----:B------:R-:W-:Y:S05]  /*3da0*/  BRA `(.L_x_15254) ;  /* 0x0000000400a07947 */ /* 0x000fea0003800000 */
.L_x_15264:
[----:B------:R-:W0:Y:S02]  /*3db0*/  I2F.S64 R0, R4 ;  /* 0x0000000400007312 */ /* 0x000e240000301400 */
[----:B0-----:R-:W-:-:S05]  /*3dc0*/  F2FP.BF16.F32.PACK_AB R0, RZ, R0 ;  /* 0x00000000ff00723e */ /* 0x001fca00000010ff */
[----:B------:R0:W-:Y:S01]  /*3dd0*/  STG.E.U16 desc[UR36][R16.64], R0 ;  /* 0x0000000010007986 */ /* 0x0001e2000c101524 */
[----:B------:R-:W-:Y:S05]  /*3de0*/  BRA `(.L_x_15254) ;  /* 0x0000000400907947 */ /* 0x000fea0003800000 */
.L_x_15261:
        /* <DEDUP_REMOVED lines=10> */
.L_x_15273:
        /* <DEDUP_REMOVED lines=17> */
.L_x_15276:
[----:B------:R-:W-:-:S04]  /*3fa0*/  LOP3.LUT R2, R5, 0x80000000, RZ, 0xc0, !PT ;  /* 0x8000000005027812 */ /* 0x000fc800078ec0ff */
[----:B------:R-:W-:-:S04]  /*3fb0*/  SHF.R.U32.HI R3, RZ, 0x18, R2 ;  /* 0x00000018ff037819 */ /* 0x000fc80000011602 */
[----:B------:R-:W-:-:S04]  /*3fc0*/  LOP3.LUT R0, R0, R3, RZ, 0xfc, !PT ;  /* 0x0000000300007212 */ /* 0x000fc800078efcff */
[----:B------:R-:W-:-:S07]  /*3fd0*/  PRMT R8, R0, 0x7610, R8 ;  /* 0x0000761000087816 */ /* 0x000fce0000000008 */
.L_x_15275:
[----:B------:R-:W-:Y:S05]  /*3fe0*/  BSYNC B0 ;  /* 0x0000000000007941 */ /* 0x000fea0003800000 */
.L_x_15274:
[----:B------:R3:W-:Y:S01]  /*3ff0*/  STG.E.U8 desc[UR36][R16.64], R8 ;  /* 0x0000000810007986 */ /* 0x0007e2000c101124 */
[----:B------:R-:W-:Y:S05]  /*4000*/  BRA `(.L_x_15254) ;  /* 0x0000000400087947 */ /* 0x000fea0003800000 */
.L_x_15272:
        /* <DEDUP_REMOVED lines=17> */
.L_x_15279:
[----:B------:R-:W-:-:S04]  /*4120*/  LOP3.LUT R2, R5, 0x80000000, RZ, 0xc0, !PT ;  /* 0x8000000005027812 */ /* 0x000fc800078ec0ff */
[----:B------:R-:W-:-:S04]  /*4130*/  SHF.R.U32.HI R3, RZ, 0x18, R2 ;  /* 0x00000018ff037819 */ /* 0x000fc80000011602 */
[----:B------:R-:W-:-:S04]  /*4140*/  LOP3.LUT R0, R0, R3, RZ, 0xfc, !PT ;  /* 0x0000000300007212 */ /* 0x000fc800078efcff */
[----:B------:R-:W-:-:S07]  /*4150*/  PRMT R8, R0, 0x7610, R8 ;  /* 0x0000761000087816 */ /* 0x000fce0000000008 */
.L_x_15278:
[----:B------:R-:W-:Y:S05]  /*4160*/  BSYNC B0 ;  /* 0x0000000000007941 */ /* 0x000fea0003800000 */
.L_x_15277:
[----:B------:R0:W-:Y:S01]  /*4170*/  STG.E.U8 desc[UR36][R16.64], R8 ;  /* 0x0000000810007986 */ /* 0x0001e2000c101124 */
[----:B------:R-:W-:Y:S05]  /*4180*/  BRA `(.L_x_15254) ;  /* 0x0000000000a87947 */ /* 0x000fea0003800000 */
.L_x_15271:
        /* <DEDUP_REMOVED lines=22> */
.L_x_15253:
        /* <DEDUP_REMOVED lines=16> */
.L_x_15282:
[----:B------:R-:W-:Y:S05]  /*43f0*/  BRA `(.L_x_15254) ;  /* 0x00000000000c7947 */ /* 0x000fea0003800000 */
.L_x_15281:
[----:B------:R2:W-:Y:S01]  /*4400*/  STG.E.64 desc[UR36][R16.64], R4 ;  /* 0x0000000410007986 */ /* 0x0005e2000c101b24 */
[----:B------:R-:W-:Y:S05]  /*4410*/  BRA `(.L_x_15254) ;  /* 0x0000000000047947 */ /* 0x000fea0003800000 */
.L_x_15280:
[----:B------:R0:W-:Y:S02]  /*4420*/  STG.E desc[UR36][R16.64], R2 ;  /* 0x0000000210007986 */ /* 0x0001e4000c101924 */
.L_x_15254:
[----:B------:R-:W-:-:S04]  /*4430*/  IMAD R22, R25, 0x200, R22 ;  /* 0x0000020019167824 */ /* 0x000fc800078e0216 */
[----:B------:R-:W-:-:S07]  /*4440*/  VIADD R23, R22, 0x80 ;  /* 0x0000008016177836 */ /* 0x000fce0000000000 */
.L_x_15180:
[----:B------:R-:W-:Y:S05]  /*4450*/  BSYNC B6 ;  /* 0x0000000000067941 */ /* 0x000fea0003800000 */
.L_x_15179:
        /* <DEDUP_REMOVED lines=358> */
.L_x_15285:
        /* <DEDUP_REMOVED lines=27> */
.L_x_15286:
        /* <DEDUP_REMOVED lines=18> */
.L_x_15290:
[----:B------:R0:W5:Y:S01]  /*5d90*/  LDG.E.U8 R18, desc[UR36][R2.64] ;  /* 0x0000002402127981 */ /* 0x000162000c1e1100 */
[----:B------:R-:W-:Y:S01]  /*5da0*/  IMAD.MOV.U32 R19, RZ, RZ, RZ ;  /* 0x000000ffff137224 */ /* 0x000fe200078e00ff */
[----:B------:R-:W-:Y:S06]  /*5db0*/  BRA `(.L_x_15292) ;  /* 0x0000000c00487947 */ /* 0x000fec0003800000 */
.L_x_15289:
        /* <DEDUP_REMOVED lines=8> */
.L_x_15294:
[----:B------:R-:W2:Y:S02]  /*5e40*/  LDG.E R18, desc[UR36][R2.64] ;  /* 0x0000002402127981 */ /* 0x000ea4000c1e1900 */
[----:B--2---:R-:W-:Y:S01]  /*5e50*/  SHF.R.S32.HI R19, RZ, 0x1f, R18 ;  /* 0x0000001fff137819 */ /* 0x004fe20000011412 */
[----:B------:R-:W-:Y:S06]  /*5e60*/  BRA `(.L_x_15292) ;  /* 0x0000000c001c7947 */ /* 0x000fec0003800000 */
.L_x_15293:
[----:B------:R-:W2:Y:S02]  /*5e70*/  LDG.E.S16 R18, desc[UR36][R2.64] ;  /* 0x0000002402127981 */ /* 0x000ea4000c1e1700 */
[----:B--2---:R-:W-:Y:S01]  /*5e80*/  SHF.R.S32.HI R19, RZ, 0x1f, R18 ;  /* 0x0000001fff137819 */ /* 0x004fe20000011412 */
[----:B------:R-:W-:Y:S06]  /*5e90*/  BRA `(.L_x_15292) ;  /* 0x0000000c00107947 */ /* 0x000fec0003800000 */
.L_x_15288:
        /* <DEDUP_REMOVED lines=9> */
.L_x_15296:
[----:B------:R-:W2:Y:S02]  /*5f30*/  LDG.E.U16 R2, desc[UR36][R2.64] ;  /* 0x0000002402027981 */ /* 0x000ea4000c1e1500 */
[----:B--2---:R-:W-:-:S06]  /*5f40*/  HADD2.F32 R18, -RZ, R2.H0_H0 ;  /* 0x20000002ff127230 */ /* 0x004fcc0000004100 */
[----:B------:R-:W0:Y:S01]  /*5f50*/  F2I.S64.TRUNC R18, R18 ;  /* 0x0000001200127311 */ /* 0x000e22000020d900 */
[----:B------:R-:W-:Y:S05]  /*5f60*/  BRA `(.L_x_15292) ;  /* 0x0000000800dc7947 */ /* 0x000fea0003800000 */
.L_x_15295:
        /* <DEDUP_REMOVED lines=9> */
.L_x_15298:
[----:B------:R-:W2:Y:S02]  /*6000*/  LDG.E.U16 R2, desc[UR36][R2.64] ;  /* 0x0000002402027981 */ /* 0x000ea4000c1e1500 */
[----:B--2---:R-:W-:-:S06]  /*6010*/  HADD2.F32 R18, -RZ, R2.H0_H0 ;  /* 0x20000002ff127230 */ /* 0x004fcc0000004100 */
[----:B------:R-:W0:Y:S01]  /*6020*/  F2I.S64.TRUNC R18, R18 ;  /* 0x0000001200127311 */ /* 0x000e22000020d900 */
[----:B------:R-:W-:Y:S05]  /*6030*/  BRA `(.L_x_15292) ;  /* 0x0000000800a87947 */ /* 0x000fea0003800000 */
.L_x_15297:
[----:B------:R-:W2:Y:S02]  /*6040*/  LDG.E.64 R2, desc[UR36][R2.64] ;  /* 0x0000002402027981 */ /* 0x000ea4000c1e1b00 */
[----:B--2---:R0:W1:Y:S01]  /*6050*/  F2I.S64.F64.TRUNC R18, R2 ;  /* 0x0000000200127311 */ /* 0x004062000030d900 */
[----:B------:R-:W-:Y:S05]  /*6060*/  BRA `(.L_x_15292) ;  /* 0x00000008009c7947 */ /* 0x000fea0003800000 */
.L_x_15287:
        /* <DEDUP_REMOVED lines=13> */
.L_x_15301:
[----:B------:R-:W2:Y:S02]  /*6140*/  LDG.E.64 R2, desc[UR36][R2.64] ;  /* 0x0000002402027981 */ /* 0x000ea4000c1e1b00 */
[----:B--2---:R0:W1:Y:S01]  /*6150*/  F2I.S64.F64.TRUNC R18, R2 ;  /* 0x0000000200127311 */ /* 0x004062000030d900 */
[----:B------:R-:W-:Y:S05]  /*6160*/  BRA `(.L_x_15292) ;  /* 0x00000008005c7947 */ /* 0x000fea0003800000 */
.L_x_15300:
        /* <DEDUP_REMOVED lines=27> */
.L_x_15303:
        /* <DEDUP_REMOVED lines=14> */
.L_x_15302:
[----:B------:R-:W2:Y:S02]  /*6400*/  LDG.E.U16 R18, desc[UR36][R2.64] ;  /* 0x0000002402127981 */ /* 0x000ea4000c1e1500 */
[----:B--2---:R-:W-:-:S06]  /*6410*/  IMAD.U32 R18, R18, 0x10000, RZ ;  /* 0x0001000012127824 */ /* 0x004fcc00078e00ff */
[----:B------:R-:W0:Y:S01]  /*6420*/  F2I.S64.TRUNC R18, R18 ;  /* 0x0000001200127311 */ /* 0x000e22000020d900 */
[----:B------:R-:W-:Y:S05]  /*6430*/  BRA `(.L_x_15292) ;  /* 0x0000000400a87947 */ /* 0x000fea0003800000 */
.L_x_15299:
        /* <DEDUP_REMOVED lines=11> */
.L_x_15306:
        /* <DEDUP_REMOVED lines=21> */
.L_x_15310:
[----:B------:R-:W-:Y:S05]  /*6640*/  BSYNC B1 ;  /* 0x0000000000017941 */ /* 0x000fea0003800000 */
.L_x_15309:
[----:B------:R-:W-:Y:S01]  /*6650*/  IMAD.SHL.U32 R2, R2, 0x100000, RZ ;  /* 0x0010000002027824 */ /* 0x000fe200078e00ff */
[----:B------:R-:W-:-:S04]  /*6660*/  LEA R3, R0, 0x3b800000, 0x17 ;  /* 0x3b80000000037811 */ /* 0x000fc800078eb8ff */
[----:B------:R-:W-:-:S07]  /*6670*/  LOP3.LUT R18, R3, R2, R18, 0xfe, !PT ;  /* 0x0000000203127212 */ /* 0x000fce00078efe12 */
.L_x_15308:
[----:B------:R-:W-:Y:S05]  /*6680*/  BSYNC B0 ;  /* 0x0000000000007941 */ /* 0x000fea0003800000 */
.L_x_15307:
[----:B------:R-:W0:Y:S01]  /*6690*/  F2I.S64.TRUNC R18, R18 ;  /* 0x0000001200127311 */ /* 0x000e22000020d900 */
[----:B------:R-:W-:Y:S05]  /*66a0*/  BRA `(.L_x_15292) ;  /* 0x00000004000c7947 */ /* 0x000fea0003800000 */
.L_x_15305:
        /* <DEDUP_REMOVED lines=21> */
.L_x_15314:
[----:B------:R-:W-:Y:S05]  /*6800*/  BSYNC B1 ;  /* 0x0000000000017941 */ /* 0x000fea0003800000 */
.L_x_15313:
[----:B------:R-:W-:Y:S01]  /*6810*/  IMAD.SHL.U32 R2, R2, 0x200000, RZ ;  /* 0x0020000002027824 */ /* 0x000fe200078e00ff */
[----:B------:R-:W-:-:S04]  /*6820*/  LEA R3, R0, 0x37800000, 0x17 ;  /* 0x3780000000037811 */ /* 0x000fc800078eb8ff */
[----:B------:R-:W-:-:S07]  /*6830*/  LOP3.LUT R18, R3, R2, R18, 0xfe, !PT ;  /* 0x0000000203127212 */ /* 0x000fce00078efe12 */
.L_x_15312:
[----:B------:R-:W-:Y:S05]  /*6840*/  BSYNC B0 ;  /* 0x0000000000007941 */ /* 0x000fea0003800000 */
.L_x_15311:
[----:B------:R-:W0:Y:S01]  /*6850*/  F2I.S64.TRUNC R18, R18 ;  /* 0x0000001200127311 */ /* 0x000e22000020d900 */
[----:B------:R-:W-:Y:S05]  /*6860*/  BRA `(.L_x_15292) ;  /* 0x00000000009c7947 */ /* 0x000fea0003800000 */
.L_x_15304:
        /* <DEDUP_REMOVED lines=14> */
.L_x_15318:
[----:B------:R-:W-:Y:S05]  /*6950*/  BSYNC B0 ;  /* 0x0000000000007941 */ /* 0x000fea0003800000 */
.L_x_15317:
[----:B------:R-:W0:Y:S01]  /*6960*/  F2I.S64.TRUNC R18, R18 ;  /* 0x0000001200127311 */ /* 0x000e22000020d900 */
[----:B------:R-:W-:Y:S05]  /*6970*/  BRA `(.L_x_15292) ;  /* 0x0000000000587947 */ /* 0x000fea0003800000 */
.L_x_15291:
        /* <DEDUP_REMOVED lines=16> */
.L_x_15319:
[----:B------:R-:W-:Y:S01]  /*6a80*/  CS2R R18, SRZ ;  /* 0x0000000000127805 */ /* 0x000fe2000001ff00 */
[----:B------:R-:W-:Y:S06]  /*6a90*/  BRA `(.L_x_15292) ;  /* 0x0000000000107947 */ /* 0x000fec0003800000 */
.L_x_15316:
[----:B------:R0:W5:Y:S01]  /*6aa0*/  LDG.E.64 R18, desc[UR36][R2.64] ;  /* 0x0000002402127981 */ /* 0x000162000c1e1b00 */
[----:B------:R-:W-:Y:S05]  /*6ab0*/  BRA `(.L_x_15292) ;  /* 0x0000000000087947 */ /* 0x000fea0003800000 */
.L_x_15315:
[----:B------:R0:W5:Y:S01]  /*6ac0*/  LDG.E R18, desc[UR36][R2.64] ;  /* 0x0000002402127981 */ /* 0x000162000c1e1900 */
[----:B------:R-:W-:-:S07]  /*6ad0*/  IMAD.MOV.U32 R19, RZ, RZ, RZ ;  /* 0x000000ffff137224 */ /* 0x000fce00078e00ff */
.L_x_15292:
[----:B0-----:R-:W0:Y:S01]  /*6ae0*/  LDC.U8 R2, c[0x0][0x50b] ;  /* 0x000142c0ff027b82 */ /* 0x001e220000000000 */
[----:B------:R-:W-:Y:S02]  /*6af0*/  ULDC.64 UR4, c[0x0][0x4f0] ;  /* 0x00013c0000047ab9 */ /* 0x000fe40000000a00 */
[----:B--2---:R-:W-:-:S05]  /*6b00*/  IADD3 R4, P0, R22, UR4, RZ ;  /* 0x0000000416047c10 */ /* 0x004fca000ff1e0ff */
        /* <DEDUP_REMOVED lines=15> */
.L_x_15323:
[----:B------:R2:W5:Y:S01]  /*6c00*/  LDG.E.U8 R2, desc[UR36][R4.64] ;  /* 0x0000002404027981 */ /* 0x000562000c1e1100 */
[----:B------:R-:W-:Y:S01]  /*6c10*/  IMAD.MOV.U32 R3, RZ, RZ, RZ ;  /* 0x000000ffff037224 */ /* 0x000fe200078e00ff */
[----:B------:R-:W-:Y:S06]  /*6c20*/  BRA `(.L_x_15325) ;  /* 0x0000000c00487947 */ /* 0x000fec0003800000 */
.L_x_15322:
        /* <DEDUP_REMOVED lines=8> */
.L_x_15327:
[----:B------:R-:W2:Y:S02]  /*6cb0*/  LDG.E R2, desc[UR36][R4.64] ;  /* 0x0000002404027981 */ /* 0x000ea4000c1e1900 */
[----:B--2---:R-:W-:Y:S01]  /*6cc0*/  SHF.R.S32.HI R3, RZ, 0x1f, R2 ;  /* 0x0000001fff037819 */ /* 0x004fe20000011402 */
[----:B------:R-:W-:Y:S06]  /*6cd0*/  BRA `(.L_x_15325) ;  /* 0x0000000c001c7947 */ /* 0x000fec0003800000 */
.L_x_15326:
[----:B------:R-:W2:Y:S02]  /*6ce0*/  LDG.E.S16 R2, desc[UR36][R4.64] ;  /* 0x0000002404027981 */ /* 0x000ea4000c1e1700 */
[----:B--2---:R-:W-:Y:S01]  /*6cf0*/  SHF.R.S32.HI R3, RZ, 0x1f, R2 ;  /* 0x0000001fff037819 */ /* 0x004fe20000011402 */
[----:B------:R-:W-:Y:S06]  /*6d00*/  BRA `(.L_x_15325) ;  /* 0x0000000c00107947 */ /* 0x000fec0003800000 */
.L_x_15321:
        /* <DEDUP_REMOVED lines=9> */
.L_x_15329:
[----:B------:R-:W2:Y:S02]  /*6da0*/  LDG.E.U16 R4, desc[UR36][R4.64] ;  /* 0x0000002404047981 */ /* 0x000ea4000c1e1500 */
[----:B--2---:R-:W-:-:S06]  /*6db0*/  HADD2.F32 R2, -RZ, R4.H0_H0 ;  /* 0x20000004ff027230 */ /* 0x004fcc0000004100 */
[----:B------:R-:W0:Y:S01]  /*6dc0*/  F2I.S64.TRUNC R2, R2 ;  /* 0x0000000200027311 */ /* 0x000e22000020d900 */
[----:B------:R-:W-:Y:S05]  /*6dd0*/  BRA `(.L_x_15325) ;  /* 0x0000000800dc7947 */ /* 0x000fea0003800000 */
.L_x_15328:
        /* <DEDUP_REMOVED lines=9> */
.L_x_15331:
[----:B------:R-:W2:Y:S02]  /*6e70*/  LDG.E.U16 R4, desc[UR36][R4.64] ;  /* 0x0000002404047981 */ /* 0x000ea4000c1e1500 */
[----:B--2---:R-:W-:-:S06]  /*6e80*/  HADD2.F32 R2, -RZ, R4.H0_H0 ;  /* 0x20000004ff027230 */ /* 0x004fcc0000004100 */
[----:B------:R-:W0:Y:S01]  /*6e90*/  F2I.S64.TRUNC R2, R2 ;  /* 0x0000000200027311 */ /* 0x000e22000020d900 */
[----:B------:R-:W-:Y:S05]  /*6ea0*/  BRA `(.L_x_15325) ;  /* 0x0000000800a87947 */ /* 0x000fea0003800000 */
.L_x_15330:
[----:B------:R-:W2:Y:S02]  /*6eb0*/  LDG.E.64 R2, desc[UR36][R4.64] ;  /* 0x0000002404027981 */ /* 0x000ea4000c1e1b00 */
[----:B--2---:R-:W4:Y:S01]  /*6ec0*/  F2I.S64.F64.TRUNC R2, R2 ;  /* 0x0000000200027311 */ /* 0x004f22000030d900 */
[----:B------:R-:W-:Y:S05]  /*6ed0*/  BRA `(.L_x_15325) ;  /* 0x00000008009c7947 */ /* 0x000fea0003800000 */
.L_x_15320:
        /* <DEDUP_REMOVED lines=13> */
.L_x_15334:
[----:B------:R-:W2:Y:S02]  /*6fb0*/  LDG.E.64 R2, desc[UR36][R4.64] ;  /* 0x0000002404027981 */ /* 0x000ea4000c1e1b00 */
[----:B--2---:R-:W0:Y:S01]  /*6fc0*/  F2I.S64.F64.TRUNC R2, R2 ;  /* 0x0000000200027311 */ /* 0x004e22000030d900 */
[----:B------:R-:W-:Y:S05]  /*6fd0*/  BRA `(.L_x_15325) ;  /* 0x00000008005c7947 */ /* 0x000fea0003800000 */
.L_x_15333:
        /* <DEDUP_REMOVED lines=27> */
.L_x_15336:
        /* <DEDUP_REMOVED lines=14> */
.L_x_15335:
[----:B------:R-:W2:Y:S02]  /*7270*/  LDG.E.U16 R2, desc[UR36][R4.64] ;  /* 0x0000002404027981 */ /* 0x000ea4000c1e1500 */
[----:B--2---:R-:W-:-:S06]  /*7280*/  IMAD.U32 R2, R2, 0x10000, RZ ;  /* 0x0001000002027824 */ /* 0x004fcc00078e00ff */
[----:B------:R-:W0:Y:S01]  /*7290*/  F2I.S64.TRUNC R2, R2 ;  /* 0x0000000200027311 */ /* 0x000e22000020d900 */
[----:B------:R-:W-:Y:S05]  /*72a0*/  BRA `(.L_x_15325) ;  /* 0x0000000400a87947 */ /* 0x000fea0003800000 */
.L_x_15332:
        /* <DEDUP_REMOVED lines=11> */
.L_x_15339:
        /* <DEDUP_REMOVED lines=21> */
.L_x_15343:
[----:B------:R-:W-:Y:S05]  /*74b0*/  BSYNC B1 ;  /* 0x0000000000017941 */ /* 0x000fea0003800000 */
.L_x_15342:
[----:B------:R-:W-:Y:S01]  /*74c0*/  IMAD.SHL.U32 R2, R2, 0x100000, RZ ;  /* 0x0010000002027824 */ /* 0x000fe200078e00ff */
[----:B------:R-:W-:-:S04]  /*74d0*/  LEA R3, R0, 0x3b800000, 0x17 ;  /* 0x3b80000000037811 */ /* 0x000fc800078eb8ff */
[----:B------:R-:W-:-:S07]  /*74e0*/  LOP3.LUT R2, R3, R2, R4, 0xfe, !PT ;  /* 0x0000000203027212 */ /* 0x000fce00078efe04 */
.L_x_15341:
[----:B------:R-:W-:Y:S05]  /*74f0*/  BSYNC B0 ;  /* 0x0000000000007941 */ /* 0x000fea0003800000 */
.L_x_15340:
[----:B------:R-:W0:Y:S01]  /*7500*/  F2I.S64.TRUNC R2, R2 ;  /* 0x0000000200027311 */ /* 0x000e22000020d900 */
[----:B------:R-:W-:Y:S05]  /*7510*/  BRA `(.L_x_15325) ;  /* 0x00000004000c7947 */ /* 0x000fea0003800000 */
.L_x_15338:
        /* <DEDUP_REMOVED lines=21> */
.L_x_15347:
[----:B------:R-:W-:Y:S05]  /*7670*/  BSYNC B1 ;  /* 0x0000000000017941 */ /* 0x000fea0003800000 */
.L_x_15346:
[----:B------:R-:W-:Y:S01]  /*7680*/  IMAD.SHL.U32 R2, R2, 0x200000, RZ ;  /* 0x0020000002027824 */ /* 0x000fe200078e00ff */
[----:B------:R-:W-:-:S04]  /*7690*/  LEA R3, R0, 0x37800000, 0x17 ;  /* 0x3780000000037811 */ /* 0x000fc800078eb8ff */
[----:B------:R-:W-:-:S07]  /*76a0*/  LOP3.LUT R2, R3, R2, R4, 0xfe, !PT ;  /* 0x0000000203027212 */ /* 0x000fce00078efe04 */
.L_x_15345:
[----:B------:R-:W-:Y:S05]  /*76b0*/  BSYNC B0 ;  /* 0x0000000000007941 */ /* 0x000fea0003800000 */
.L_x_15344:
[----:B------:R-:W0:Y:S01]  /*76c0*/  F2I.S64.TRUNC R2, R2 ;  /* 0x0000000200027311 */ /* 0x000e22000020d900 */
[----:B------:R-:W-:Y:S05]  /*76d0*/  BRA `(.L_x_15325) ;  /* 0x00000000009c7947 */ /* 0x000fea0003800000 */
.L_x_15337:
        /* <DEDUP_REMOVED lines=14> */
.L_x_15351:
[----:B------:R-:W-:Y:S05]  /*77c0*/  BSYNC B0 ;  /* 0x0000000000007941 */ /* 0x000fea0003800000 */
.L_x_15350:
[----:B------:R-:W0:Y:S01]  /*77d0*/  F2I.S64.TRUNC R2, R2 ;  /* 0x0000000200027311 */ /* 0x000e22000020d900 */
[----:B------:R-:W-:Y:S05]  /*77e0*/  BRA `(.L_x_15325) ;  /* 0x0000000000587947 */ /* 0x000fea0003800000 */
.L_x_15324:
        /* <DEDUP_REMOVED lines=16> */
.L_x_15352:
[----:B------:R-:W-:Y:S01]  /*78f0*/  CS2R R2, SRZ ;  /* 0x0000000000027805 */ /* 0x000fe2000001ff00 */
[----:B------:R-:W-:Y:S06]  /*7900*/  BRA `(.L_x_15325) ;  /* 0x0000000000107947 */ /* 0x000fec0003800000 */
.L_x_15349:
[----:B------:R0:W5:Y:S01]  /*7910*/  LDG.E.64 R2, desc[UR36][R4.64] ;  /* 0x0000002404027981 */ /* 0x000162000c1e1b00 */
[----:B------:R-:W-:Y:S05]  /*7920*/  BRA `(.L_x_15325) ;  /* 0x0000000000087947 */ /* 0x000fea0003800000 */
.L_x_15348:
[----:B------:R0:W5:Y:S01]  /*7930*/  LDG.E R2, desc[UR36][R4.64] ;  /* 0x0000002404027981 */ /* 0x000162000c1e1900 */
[----:B------:R-:W-:-:S07]  /*7940*/  IMAD.MOV.U32 R3, RZ, RZ, RZ ;  /* 0x000000ffff037224 */ /* 0x000fce00078e00ff */
.L_x_15325:
[----:B------:R-:W2:Y:S01]  /*7950*/  LDC.U8 R6, c[0x0][0x508] ;  /* 0x00014200ff067b82 */ /* 0x000ea20000000000 */
[-C--:B01-345:R-:W-:Y:S01]  /*7960*/  IMAD R3, R3, R18.reuse, RZ ;  /* 0x0000001203037224 */ /* 0x0bbfe200078e02ff */
[----:B------:R-:W-:Y:S01]  /*7970*/  ULDC.64 UR4, c[0x0][0x4f8] ;  /* 0x00013e0000047ab9 */ /* 0x000fe20000000a00 */
[----:B--2---:R-:W-:-:S04]  /*7980*/  IMAD.WIDE.U32 R4, R2, R18, RZ ;  /* 0x0000001202047225 */ /* 0x004fc800078e00ff */
        /* <DEDUP_REMOVED lines=21> */
.L_x_15356:
[----:B------:R0:W-:Y:S01]  /*7ae0*/  STG.E.U8 desc[UR36][R16.64], R2 ;  /* 0x0000000210007986 */ /* 0x0001e2000c101124 */
[----:B------:R-:W-:Y:S05]  /*7af0*/  BRA `(.L_x_15358) ;  /* 0x0000000c004c7947 */ /* 0x000fea0003800000 */
.L_x_15355:
        /* <DEDUP_REMOVED lines=8> */
.L_x_15360:
[----:B------:R3:W-:Y:S01]  /*7b80*/  STG.E desc[UR36][R16.64], R2 ;  /* 0x0000000210007986 */ /* 0x0007e2000c101924 */
[----:B------:R-:W-:Y:S05]  /*7b90*/  BRA `(.L_x_15358) ;  /* 0x0000000c00247947 */ /* 0x000fea0003800000 */
.L_x_15359:
[----:B------:R2:W-:Y:S01]  /*7ba0*/  STG.E.U16 desc[UR36][R16.64], R2 ;  /* 0x0000000210007986 */ /* 0x0005e2000c101524 */
[----:B------:R-:W-:Y:S05]  /*7bb0*/  BRA `(.L_x_15358) ;  /* 0x0000000c001c7947 */ /* 0x000fea0003800000 */
.L_x_15354:
        /* <DEDUP_REMOVED lines=9> */
.L_x_15362:
[----:B------:R-:W0:Y:S02]  /*7c50*/  I2F.S64 R0, R4 ;  /* 0x0000000400007312 */ /* 0x000e240000301400 */
[----:B0-----:R-:W-:-:S05]  /*7c60*/  F2FP.F16.F32.PACK_AB R0, RZ, R0 ;  /* 0x00000000ff00723e */ /* 0x001fca00000000ff */
[----:B------:R0:W-:Y:S01]  /*7c70*/  STG.E.U16 desc[UR36][R16.64], R0 ;  /* 0x0000000010007986 */ /* 0x0001e2000c101524 */
[----:B------:R-:W-:Y:S05]  /*7c80*/  BRA `(.L_x_15358) ;  /* 0x0000000800e87947 */ /* 0x000fea0003800000 */
.L_x_15361:
        /* <DEDUP_REMOVED lines=10> */
.L_x_15364:
[----:B------:R-:W0:Y:S02]  /*7d30*/  I2F.S64 R4, R4 ;  /* 0x0000000400047312 */ /* 0x000e240000301400 */
[----:B0-----:R-:W-:-:S04]  /*7d40*/  F2FP.F16.F32.PACK_AB R3, RZ, R4 ;  /* 0x00000004ff03723e */ /* 0x001fc800000000ff */
[----:B------:R-:W-:-:S05]  /*7d50*/  PRMT R3, R3, 0x5410, RZ ;  /* 0x0000541003037816 */ /* 0x000fca00000000ff */
[----:B------:R0:W-:Y:S01]  /*7d60*/  STG.E desc[UR36][R16.64], R3 ;  /* 0x0000000310007986 */ /* 0x0001e2000c101924 */
[----:B------:R-:W-:Y:S05]  /*7d70*/  BRA `(.L_x_15358) ;  /* 0x0000000800ac7947 */ /* 0x000fea0003800000 */
.L_x_15363:
[----:B------:R-:W0:Y:S02]  /*7d80*/  I2F.F64.S64 R2, R4 ;  /* 0x0000000400027312 */ /* 0x000e240000301c00 */
[----:B0-----:R0:W-:Y:S01]  /*7d90*/  STG.E.64 desc[UR36][R16.64], R2 ;  /* 0x0000000210007986 */ /* 0x0011e2000c101b24 */
[----:B------:R-:W-:Y:S05]  /*7da0*/  BRA `(.L_x_15358) ;  /* 0x0000000800a07947 */ /* 0x000fea0003800000 */
.L_x_15353:
        /* <DEDUP_REMOVED lines=13> */
.L_x_15367:
[----:B------:R-:W0:Y:S01]  /*7e80*/  I2F.F64.S64 R4, R4 ;  /* 0x0000000400047312 */ /* 0x000e220000301c00 */
[----:B------:R-:W-:-:S05]  /*7e90*/  CS2R R6, SRZ ;  /* 0x0000000000067805 */ /* 0x000fca000001ff00 */
[----:B0-----:R0:W-:Y:S01]  /*7ea0*/  STG.E.128 desc[UR36][R16.64], R4 ;  /* 0x0000000410007986 */ /* 0x0011e2000c101d24 */
[----:B------:R-:W-:Y:S05]  /*7eb0*/  BRA `(.L_x_15358) ;  /* 0x00000008005c7947 */ /* 0x000fea0003800000 */
.L_x_15366:
        /* <DEDUP_REMOVED lines=21> */
.L_x_15371:
[----:B------:R-:W-:Y:S05]  /*8010*/  BSYNC B0 ;  /* 0x0000000000007941 */ /* 0x000fea0003800000 */
.L_x_15370:
[----:B------:R-:W-:-:S05]  /*8020*/  LOP3.LUT R3, R0, R3, RZ, 0xfc, !PT ;  /* 0x0000000300037212 */ /* 0x000fca00078efcff */
[----:B------:R0:W-:Y:S01]  /*8030*/  STG.E.U8 desc[UR36][R16.64], R3 ;  /* 0x0000000310007986 */ /* 0x0001e2000c101124 */
[----:B------:R-:W-:Y:S05]  /*8040*/  BRA `(.L_x_15358) ;  /* 0x0000000400f87947 */ /* 0x000fea0003800000 */
.L_x_15369:
        /* <DEDUP_REMOVED lines=13> */
.L_x_15373:
[----:B------:R-:W-:Y:S01]  /*8120*/  IMAD.MOV.U32 R0, RZ, RZ, 0x7f ;  /* 0x0000007fff007424 */ /* 0x000fe200078e00ff */
[----:B------:R-:W-:-:S04]  /*8130*/  ISETP.GT.U32.AND P0, PT, R2, 0x7f800000, PT ;  /* 0x7f8000000200780c */ /* 0x000fc80003f04070 */
[----:B------:R-:W-:-:S09]  /*8140*/  SEL R0, R0, 0x7c, P0 ;  /* 0x0000007c00007807 */ /* 0x000fd20000000000 */
.L_x_15374:
[----:B------:R-:W-:Y:S05]  /*8150*/  BSYNC B0 ;  /* 0x0000000000007941 */ /* 0x000fea0003800000 */
.L_x_15372:
[----:B------:R-:W-:-:S04]  /*8160*/  LOP3.LUT R2, R5, 0x80000000, RZ, 0xc0, !PT ;  /* 0x8000000005027812 */ /* 0x000fc800078ec0ff */
[----:B------:R-:W-:-:S04]  /*8170*/  SHF.R.U32.HI R3, RZ, 0x18, R2 ;  /* 0x00000018ff037819 */ /* 0x000fc80000011602 */
[----:B------:R-:W-:-:S05]  /*8180*/  LOP3.LUT R3, R0, R3, RZ, 0xfc, !PT ;  /* 0x0000000300037212 */ /* 0x000fca00078efcff */
[----:B------:R0:W-:Y:S01]  /*8190*/  STG.E.U8 desc[UR36][R16.64], R3 ;  /* 0x0000000310007986 */ /* 0x0001e2000c101124 */
[----:B------:R-:W-:Y:S05]  /*81a0*/  BRA `(.L_x_15358) ;  /* 0x0000000400a07947 */ /* 0x000fea0003800000 */
.L_x_15368:
[----:B------:R-:W0:Y:S02]  /*81b0*/  I2F.S64 R0, R4 ;  /* 0x0000000400007312 */ /* 0x000e240000301400 */
[----:B0-----:R-:W-:-:S05]  /*81c0*/  F2FP.BF16.F32.PACK_AB R0, RZ, R0 ;  /* 0x00000000ff00723e */ /* 0x001fca00000010ff */
[----:B------:R0:W-:Y:S01]  /*81d0*/  STG.E.U16 desc[UR36][R16.64], R0 ;  /* 0x0000000010007986 */ /* 0x0001e2000c101524 */
[----:B------:R-:W-:Y:S05]  /*81e0*/  BRA `(.L_x_15358) ;  /* 0x0000000400907947 */ /* 0x000fea0003800000 */
.L_x_15365:
        /* <DEDUP_REMOVED lines=10> */
.L_x_15377:
        /* <DEDUP_REMOVED lines=17> */
.L_x_15380:
[----:B------:R-:W-:-:S04]  /*83a0*/  LOP3.LUT R2, R5, 0x80000000, RZ, 0xc0, !PT ;  /* 0x8000000005027812 */ /* 0x000fc800078ec0ff */
[----:B------:R-:W-:-:S04]  /*83b0*/  SHF.R.U32.HI R3, RZ, 0x18, R2 ;  /* 0x00000018ff037819 */ /* 0x000fc80000011602 */
[----:B------:R-:W-:-:S04]  /*83c0*/  LOP3.LUT R0, R0, R3, RZ, 0xfc, !PT ;  /* 0x0000000300007212 */ /* 0x000fc800078efcff */
[----:B------:R-:W-:-:S07]  /*83d0*/  PRMT R8, R0, 0x7610, R8 ;  /* 0x0000761000087816 */ /* 0x000fce0000000008 */
.L_x_15379:
[----:B------:R-:W-:Y:S05]  /*83e0*/  BSYNC B0 ;  /* 0x0000000000007941 */ /* 0x000fea0003800000 */
.L_x_15378:
[----:B------:R0:W-:Y:S01]  /*83f0*/  STG.E.U8 desc[UR36][R16.64], R8 ;  /* 0x0000000810007986 */ /* 0x0001e2000c101124 */
[----:B------:R-:W-:Y:S05]  /*8400*/  BRA `(.L_x_15358) ;  /* 0x0000000400087947 */ /* 0x000fea0003800000 */
.L_x_15376:
        /* <DEDUP_REMOVED lines=17> */
.L_x_15383:
[----:B------:R-:W-:-:S04]  /*8520*/  LOP3.LUT R2, R5, 0x80000000, RZ, 0xc0, !PT ;  /* 0x8000000005027812 */ /* 0x000fc800078ec0ff */
[----:B------:R-:W-:-:S04]  /*8530*/  SHF.R.U32.HI R3, RZ, 0x18, R2 ;  /* 0x00000018ff037819 */ /* 0x000fc80000011602 */
[----:B------:R-:W-:-:S04]  /*8540*/  LOP3.LUT R0, R0, R3, RZ, 0xfc, !PT ;  /* 0x0000000300007212 */ /* 0x000fc800078efcff */
[----:B------:R-:W-:-:S07]  /*8550*/  PRMT R8, R0, 0x7610, R8 ;  /* 0x0000761000087816 */ /* 0x000fce0000000008 */
.L_x_15382:
[----:B------:R-:W-:Y:S05]  /*8560*/  BSYNC B0 ;  /* 0x0000000000007941 */ /* 0x000fea0003800000 */
.L_x_15381:
[----:B------:R0:W-:Y:S01]  /*8570*/  STG.E.U8 desc[UR36][R16.64], R8 ;  /* 0x0000000810007986 */ /* 0x0001e2000c101124 */
[----:B------:R-:W-:Y:S05]  /*8580*/  BRA `(.L_x_15358) ;  /* 0x0000000000a87947 */ /* 0x000fea0003800000 */
.L_x_15375:
        /* <DEDUP_REMOVED lines=22> */
.L_x_15357:
        /* <DEDUP_REMOVED lines=16> */
.L_x_15386:
[----:B------:R-:W-:Y:S05]  /*87f0*/  BRA `(.L_x_15358) ;  /* 0x00000000000c7947 */ /* 0x000fea0003800000 */
.L_x_15385:
[----:B------:R0:W-:Y:S01]  /*8800*/  STG.E.64 desc[UR36][R16.64], R4 ;  /* 0x0000000410007986 */ /* 0x0001e2000c101b24 */
[----:B------:R-:W-:Y:S05]  /*8810*/  BRA `(.L_x_15358) ;  /* 0x0000000000047947 */ /* 0x000fea0003800000 */
.L_x_15384:
[----:B------:R0:W-:Y:S02]  /*8820*/  STG.E desc[UR36][R16.64], R2 ;  /* 0x0000000210007986 */ /* 0x0001e4000c101924 */
.L_x_15358:
[----:B------:R-:W-:-:S07]  /*8830*/  VIADD R23, R23, 0x80 ;  /* 0x0000008017177836 */ /* 0x000fce0000000000 */
.L_x_15284:
[----:B------:R-:W-:Y:S05]  /*8840*/  BSYNC B6 ;  /* 0x0000000000067941 */ /* 0x000fea0003800000 */
.L_x_15283:
        /* <DEDUP_REMOVED lines=358> */
.L_x_15389:
        /* <DEDUP_REMOVED lines=27> */
.L_x_15390:
        /* <DEDUP_REMOVED lines=18> */
.L_x_15394:
[----:B------:R0:W5:Y:S01]  /*a180*/  LDG.E.U8 R18, desc[UR36][R2.64] ;  /* 0x0000002402127981 */ /* 0x000162000c1e1100 */
[----:B------:R-:W-:Y:S01]  /*a190*/  IMAD.MOV.U32 R19, RZ, RZ, RZ ;  /* 0x000000ffff137224 */ /* 0x000fe200078e00ff */
[----:B------:R-:W-:Y:S06]  /*a1a0*/  BRA `(.L_x_15396) ;  /* 0x0000000c00487947 */ /* 0x000fec0003800000 */
.L_x_15393:
        /* <DEDUP_REMOVED lines=8> */
.L_x_15398:
[----:B------:R-:W2:Y:S02]  /*a230*/  LDG.E R18, desc[UR36][R2.64] ;  /* 0x0000002402127981 */ /* 0x000ea4000c1e1900 */
[----:B--2---:R-:W-:Y:S01]  /*a240*/  SHF.R.S32.HI R19, RZ, 0x1f, R18 ;  /* 0x0000001fff137819 */ /* 0x004fe20000011412 */
[----:B------:R-:W-:Y:S06]  /*a250*/  BRA `(.L_x_15396) ;  /* 0x0000000c001c7947 */ /* 0x000fec0003800000 */
.L_x_15397:
[----:B------:R-:W2:Y:S02]  /*a260*/  LDG.E.S16 R18, desc[UR36][R2.64] ;  /* 0x0000002402127981 */ /* 0x000ea4000c1e1700 */
[----:B--2---:R-:W-:Y:S01]  /*a270*/  SHF.R.S32.HI R19, RZ, 0x1f, R18 ;  /* 0x0000001fff137819 */ /* 0x004fe20000011412 */
[----:B------:R-:W-:Y:S06]  /*a280*/  BRA `(.L_x_15396) ;  /* 0x0000000c00107947 */ /* 0x000fec0003800000 */
.L_x_15392:
        /* <DEDUP_REMOVED lines=9> */
.L_x_15400:
[----:B------:R-:W2:Y:S02]  /*a320*/  LDG.E.U16 R2, desc[UR36][R2.64] ;  /* 0x0000002402027981 */ /* 0x000ea4000c1e1500 */
[----:B--2---:R-:W-:-:S06]  /*a330*/  HADD2.F32 R18, -RZ, R2.H0_H0 ;  /* 0x20000002ff127230 */ /* 0x004fcc0000004100 */
[----:B------:R-:W0:Y:S01]  /*a340*/  F2I.S64.TRUNC R18, R18 ;  /* 0x0000001200127311 */ /* 0x000e22000020d900 */
[----:B------:R-:W-:Y:S05]  /*a350*/  BRA `(.L_x_15396) ;  /* 0x0000000800dc7947 */ /* 0x000fea0003800000 */
.L_x_15399:
        /* <DEDUP_REMOVED lines=9> */
.L_x_15402:
[----:B------:R-:W2:Y:S02]  /*a3f0*/  LDG.E.U16 R2, desc[UR36][R2.64] ;  /* 0x0000002402027981 */ /* 0x000ea4000c1e1500 */
[----:B--2---:R-:W-:-:S06]  /*a400*/  HADD2.F32 R18, -RZ, R2.H0_H0 ;  /* 0x20000002ff127230 */ /* 0x004fcc0000004100 */
[----:B------:R-:W0:Y:S01]  /*a410*/  F2I.S64.TRUNC R18, R18 ;  /* 0x0000001200127311 */ /* 0x000e22000020d900 */
[----:B------:R-:W-:Y:S05]  /*a420*/  BRA `(.L_x_15396) ;  /* 0x0000000800a87947 */ /* 0x000fea0003800000 */
.L_x_15401:
[----:B------:R-:W2:Y:S02]  /*a430*/  LDG.E.64 R2, desc[UR36][R2.64] ;  /* 0x0000002402027981 */ /* 0x000ea4000c1e1b00 */
[----:B--2---:R0:W1:Y:S01]  /*a440*/  F2I.S64.F64.TRUNC R18, R2 ;  /* 0x0000000200127311 */ /* 0x004062000030d900 */
[----:B------:R-:W-:Y:S05]  /*a450*/  BRA `(.L_x_15396) ;  /* 0x00000008009c7947 */ /* 0x000fea0003800000 */
.L_x_15391:
        /* <DEDUP_REMOVED lines=13> */
.L_x_15405:
[----:B------:R-:W2:Y:S02]  /*a530*/  LDG.E.64 R2, desc[UR36][R2.64] ;  /* 0x0000002402027981 */ /* 0x000ea4000c1e1b00 */
[----:B--2---:R0:W1:Y:S01]  /*a540*/  F2I.S64.F64.TRUNC R18, R2 ;  /* 0x0000000200127311 */ /* 0x004062000030d900 */
[----:B------:R-:W-:Y:S05]  /*a550*/  BRA `(.L_x_15396) ;  /* 0x00000008005c7947 */ /* 0x000fea0003800000 */
.L_x_15404:
        /* <DEDUP_REMOVED lines=27> */
.L_x_15407:
        /* <DEDUP_REMOVED lines=14> */
.L_x_15406:
[----:B------:R-:W2:Y:S02]  /*a7f0*/  LDG.E.U16 R18, desc[UR36][R2.64] ;  /* 0x0000002402127981 */ /* 0x000ea4000c1e1500 */
[----:B--2---:R-:W-:-:S06]  /*a800*/  IMAD.U32 R18, R18, 0x10000, RZ ;  /* 0x0001000012127824 */ /* 0x004fcc00078e00ff */
[----:B------:R-:W0:Y:S01]  /*a810*/  F2I.S64.TRUNC R18, R18 ;  /* 0x0000001200127311 */ /* 0x000e22000020d900 */
[----:B------:R-:W-:Y:S05]  /*a820*/  BRA `(.L_x_15396) ;  /* 0x0000000400a87947 */ /* 0x000fea0003800000 */
.L_x_15403:
        /* <DEDUP_REMOVED lines=11> */
.L_x_15410:
        /* <DEDUP_REMOVED lines=21> */
.L_x_15414:
[----:B------:R-:W-:Y:S05]  /*aa30*/  BSYNC B1 ;  /* 0x0000000000017941 */ /* 0x000fea0003800000 */
.L_x_15413:
[----:B------:R-:W-:Y:S01]  /*aa40*/  IMAD.SHL.U32 R2, R2, 0x100000, RZ ;  /* 0x0010000002027824 */ /* 0x000fe200078e00ff */
[----:B------:R-:W-:-:S04]  /*aa50*/  LEA R3, R0, 0x3b800000, 0x17 ;  /* 0x3b80000000037811 */ /* 0x000fc800078eb8ff */
[----:B------:R-:W-:-:S07]  /*aa60*/  LOP3.LUT R18, R3, R2, R18, 0xfe, !PT ;  /* 0x0000000203127212 */ /* 0x000fce00078efe12 */
.L_x_15412:
[----:B------:R-:W-:Y:S05]  /*aa70*/  BSYNC B0 ;  /* 0x0000000000007941 */ /* 0x000fea0003800000 */
.L_x_15411:
[----:B------:R-:W2:Y:S01]  /*aa80*/  F2I.S64.TRUNC R18, R18 ;  /* 0x0000001200127311 */ /* 0x000ea2000020d900 */
[----:B------:R-:W-:Y:S05]  /*aa90*/  BRA `(.L_x_15396) ;  /* 0x00000004000c7947 */ /* 0x000fea0003800000 */
.L_x_15409:
        /* <DEDUP_REMOVED lines=21> */
.L_x_15418:
[----:B------:R-:W-:Y:S05]  /*abf0*/  BSYNC B1 ;  /* 0x0000000000017941 */ /* 0x000fea0003800000 */
.L_x_15417:
[----:B------:R-:W-:Y:S01]  /*ac00*/  IMAD.SHL.U32 R2, R2, 0x200000, RZ ;  /* 0x0020000002027824 */ /* 0x000fe200078e00ff */
[----:B------:R-:W-:-:S04]  /*ac10*/  LEA R3, R0, 0x37800000, 0x17 ;  /* 0x3780000000037811 */ /* 0x000fc800078eb8ff */
[----:B------:R-:W-:-:S07]  /*ac20*/  LOP3.LUT R18, R3, R2, R18, 0xfe, !PT ;  /* 0x0000000203127212 */ /* 0x000fce00078efe12 */
.L_x_15416:
[----:B------:R-:W-:Y:S05]  /*ac30*/  BSYNC B0 ;  /* 0x0000000000007941 */ /* 0x000fea0003800000 */
.L_x_15415:
[----:B------:R-:W0:Y:S01]  /*ac40*/  F2I.S64.TRUNC R18, R18 ;  /* 0x0000001200127311 */ /* 0x000e22000020d900 */
[----:B------:R-:W-:Y:S05]  /*ac50*/  BRA `(.L_x_15396) ;  /* 0x00000000009c7947 */ /* 0x000fea0003800000 */
.L_x_15408:
        /* <DEDUP_REMOVED lines=14> */
.L_x_15422:
[----:B------:R-:W-:Y:S05]  /*ad40*/  BSYNC B0 ;  /* 0x0000000000007941 */ /* 0x000fea0003800000 */
.L_x_15421:
[----:B------:R-:W4:Y:S01]  /*ad50*/  F2I.S64.TRUNC R18, R18 ;  /* 0x0000001200127311 */ /* 0x000f22000020d900 */
[----:B------:R-:W-:Y:S05]  /*ad60*/  BRA `(.L_x_15396) ;  /* 0x0000000000587947 */ /* 0x000fea0003800000 */
.L_x_15395:
        /* <DEDUP_REMOVED lines=16> */
.L_x_15423:
[----:B------:R-:W-:Y:S01]  /*ae70*/  CS2R R18, SRZ ;  /* 0x0000000000127805 */ /* 0x000fe2000001ff00 */
[----:B------:R-:W-:Y:S06]  /*ae80*/  BRA `(.L_x_15396) ;  /* 0x0000000000107947 */ /* 0x000fec0003800000 */
.L_x_15420:
[----:B------:R0:W5:Y:S01]  /*ae90*/  LDG.E.64 R18, desc[UR36][R2.64] ;  /* 0x0000002402127981 */ /* 0x000162000c1e1b00 */
[----:B------:R-:W-:Y:S05]  /*aea0*/  BRA `(.L_x_15396) ;  /* 0x0000000000087947 */ /* 0x000fea0003800000 */
.L_x_15419:
[----:B------:R3:W5:Y:S01]  /*aeb0*/  LDG.E R18, desc[UR36][R2.64] ;  /* 0x0000002402127981 */ /* 0x000762000c1e1900 */
[----:B------:R-:W-:-:S07]  /*aec0*/  IMAD.MOV.U32 R19, RZ, RZ, RZ ;  /* 0x000000ffff137224 */ /* 0x000fce00078e00ff */
.L_x_15396:
        /* <DEDUP_REMOVED lines=18> */
.L_x_15427:
[----:B------:R0:W5:Y:S01]  /*aff0*/  LDG.E.U8 R2, desc[UR36][R4.64] ;  /* 0x0000002404027981 */ /* 0x000162000c1e1100 */
[----:B------:R-:W-:Y:S01]  /*b000*/  IMAD.MOV.U32 R3, RZ, RZ, RZ ;  /* 0x000000ffff037224 */ /* 0x000fe200078e00ff */
[----:B------:R-:W-:Y:S06]  /*b010*/  BRA `(.L_x_15429) ;  /* 0x0000000c00487947 */ /* 0x000fec0003800000 */
.L_x_15426:
        /* <DEDUP_REMOVED lines=8> */
.L_x_15431:
[----:B------:R-:W3:Y:S02]  /*b0a0*/  LDG.E R2, desc[UR36][R4.64] ;  /* 0x0000002404027981 */ /* 0x000ee4000c1e1900 */
[----:B---3--:R-:W-:Y:S01]  /*b0b0*/  SHF.R.S32.HI R3, RZ, 0x1f, R2 ;  /* 0x0000001fff037819 */ /* 0x008fe20000011402 */
[----:B------:R-:W-:Y:S06]  /*b0c0*/  BRA `(.L_x_15429) ;  /* 0x0000000c001c7947 */ /* 0x000fec0003800000 */
.L_x_15430:
[----:B------:R-:W3:Y:S02]  /*b0d0*/  LDG.E.S16 R2, desc[UR36][R4.64] ;  /* 0x0000002404027981 */ /* 0x000ee4000c1e1700 */
[----:B---3--:R-:W-:Y:S01]  /*b0e0*/  SHF.R.S32.HI R3, RZ, 0x1f, R2 ;  /* 0x0000001fff037819 */ /* 0x008fe20000011402 */
[----:B------:R-:W-:Y:S06]  /*b0f0*/  BRA `(.L_x_15429) ;  /* 0x0000000c00107947 */ /* 0x000fec0003800000 */
.L_x_15425:
[----:B------:R-:W-:-:S13]  /*b100*/  ISETP.GT.AND P0, PT, R0, 0x6, PT ;  /* 0x000000060000780c */ /* 0x000fda0003f04270 */
[----:B------:R-:W-:Y:S05]  /*b110*/  @P0 BRA `(.L_x_15432) ;  /* 0x00000000002c0947 */ /* 0x000fea0003800000 */
[----:B------:R-:W-:-:S13]  /*b120*/  ISETP.NE.AND P0, PT, R0, 0x5, PT ;  /* 0x000000050000780c */ /* 0x000fda0003f05270 */
[----:B------:R-:W-:Y:S05]  /*b130*/  @!P0 BRA `(.L_x_15433) ;  /* 0x0000000000148947 */ /* 0x000fea0003800000 */
[----:B------:R-:W-:-:S13]  /*b140*/  ISETP.NE.AND P0, PT, R0, 0x6, PT ;  /* 0x000000060000780c */ /* 0x000fda0003f05270 */
[----:B------:R-:W-:Y:S05]  /*b150*/  @P0 BRA `(.L_x_15428) ;  /* 0x0000000800a00947 */ /* 0x000fea0003800000 */
[----:B------:R-:W3:Y:S02]  /*b160*/  LDG.E R2, desc[UR36][R4.64] ;  /* 0x0000002404027981 */ /* 0x000ee4000c1e1900 */
[----:B---3--:R-:W0:Y:S01]  /*b170*/  F2I.S64.TRUNC R2, R2 ;  /* 0x0000000200027311 */ /* 0x008e22000020d900 */
[----:B------:R-:W-:Y:S05]  /*b180*/  BRA `(.L_x_15429) ;  /* 0x0000000800ec7947 */ /* 0x000fea0003800000 */
.L_x_15433:
[----:B------:R-:W3:Y:S02]  /*b190*/  LDG.E.U16 R4, desc[UR36][R4.64] ;  /* 0x0000002404047981 */ /* 0x000ee4000c1e1500 */
[----:B---3--:R-:W-:-:S06]  /*b1a0*/  HADD2.F32 R2, -RZ, R4.H0_H0 ;  /* 0x20000004ff027230 */ /* 0x008fcc0000004100 */
[----:B------:R-:W0:Y:S01]  /*b1b0*/  F2I.S64.TRUNC R2, R2 ;  /* 0x0000000200027311 */ /* 0x000e22000020d900 */
[----:B------:R-:W-:Y:S05]  /*b1c0*/  BRA `(.L_x_15429) ;  /* 0x0000000800dc7947 */ /* 0x000fea0003800000 */
.L_x_15432:
[----:B------:R-:W-:-:S13]  /*b1d0*/  ISETP.NE.AND P0, PT, R0, 0x7, PT ;  /* 0x000000070000780c */ /* 0x000fda0003f05270 */
[----:B------:R-:W-:Y:S05]  /*b1e0*/  @!P0 BRA `(.L_x_15434) ;  /* 0x00000000002c8947 */ /* 0x000fea0003800000 */
[----:B------:R-:W-:-:S13]  /*b1f0*/  ISETP.NE.AND P0, PT, R0, 0x8, PT ;  /* 0x000000080000780c */ /* 0x000fda0003f05270 */
[----:B------:R-:W-:Y:S05]  /*b200*/  @!P0 BRA `(.L_x_15435) ;  /* 0x0000000000148947 */ /* 0x000fea0003800000 */
[----:B------:R-:W-:-:S13]  /*b210*/  ISETP.NE.AND P0, PT, R0, 0x9, PT ;  /* 0x000000090000780c */ /* 0x000fda0003f05270 */
[----:B------:R-:W-:Y:S05]  /*b220*/  @P0 BRA `(.L_x_15428) ;  /* 0x00000008006c0947 */ /* 0x000fea0003800000 */
[----:B------:R-:W3:Y:S02]  /*b230*/  LDG.E R2, desc[UR36][R4.64] ;  /* 0x0000002404027981 */ /* 0x000ee4000c1e1900 */
[----:B---3--:R-:W1:Y:S01]  /*b240*/  F2I.S64.TRUNC R2, R2 ;  /* 0x0000000200027311 */ /* 0x008e62000020d900 */
[----:B------:R-:W-:Y:S05]  /*b250*/  BRA `(.L_x_15429) ;  /* 0x0000000800b87947 */ /* 0x000fea0003800000 */
.L_x_15435:
[----:B------:R-:W3:Y:S02]  /*b260*/  LDG.E.U16 R4, desc[UR36][R4.64] ;  /* 0x0000002404047981 */ /* 0x000ee4000c1e1500 */
[----:B---3--:R-:W-:-:S06]  /*b270*/  HADD2.F32 R2, -RZ, R4.H0_H0 ;  /* 0x20000004ff027230 */ /* 0x008fcc0000004100 */
[----:B------:R-:W3:Y:S01]  /*b280*/  F2I.S64.TRUNC R2, R2 ;  /* 0x0000000200027311 */ /* 0x000ee2000020d900 */
[----:B------:R-:W-:Y:S05]  /*b290*/  BRA `(.L_x_15429) ;  /* 0x0000000800a87947 */ /* 0x000fea0003800000 */
.L_x_15434:
[----:B------:R-:W3:Y:S02]  /*b2a0*/  LDG.E.64 R2, desc[UR36][R4.64] ;  /* 0x0000002404027981 */ /* 0x000ee4000c1e1b00 */
[----:B---3--:R-:W0:Y:S01]  /*b2b0*/  F2I.S64.F64.TRUNC R2, R2 ;  /* 0x0000000200027311 */ /* 0x008e22000030d900 */
[----:B------:R-:W-:Y:S05]  /*b2c0*/  BRA `(.L_x_15429) ;  /* 0x00000008009c7947 */ /* 0x000fea0003800000 */
.L_x_15424:
        /* <DEDUP_REMOVED lines=13> */
.L_x_15438:
[----:B------:R-:W3:Y:S02]  /*b3a0*/  LDG.E.64 R2, desc[UR36][R4.64] ;  /* 0x0000002404027981 */ /* 0x000ee4000c1e1b00 */
[----:B---3--:R-:W0:Y:S01]  /*b3b0*/  F2I.S64.F64.TRUNC R2, R2 ;  /* 0x0000000200027311 */ /* 0x008e22000030d900 */
[----:B------:R-:W-:Y:S05]  /*b3c0*/  BRA `(.L_x_15429) ;  /* 0x00000008005c7947 */ /* 0x000fea0003800000 */
.L_x_15437:
        /* <DEDUP_REMOVED lines=27> */
.L_x_15440:
        /* <DEDUP_REMOVED lines=14> */
.L_x_15439:
[----:B------:R-:W3:Y:S02]  /*b660*/  LDG.E.U16 R2, desc[UR36][R4.64] ;  /* 0x0000002404027981 */ /* 0x000ee4000c1e1500 */
[----:B---3--:R-:W-:-:S06]  /*b670*/  IMAD.U32 R2, R2, 0x10000, RZ ;  /* 0x0001000002027824 */ /* 0x008fcc00078e00ff */
[----:B------:R-:W0:Y:S01]  /*b680*/  F2I.S64.TRUNC R2, R2 ;  /* 0x0000000200027311 */ /* 0x000e22000020d900 */
[----:B------:R-:W-:Y:S05]  /*b690*/  BRA `(.L_x_15429) ;  /* 0x0000000400a87947 */ /* 0x000fea0003800000 */
.L_x_15436:
        /* <DEDUP_REMOVED lines=11> */
.L_x_15443:
        /* <DEDUP_REMOVED lines=21> */
.L_x_15447:
[----:B------:R-:W-:Y:S05]  /*b8a0*/  BSYNC B1 ;  /* 0x0000000000017941 */ /* 0x000fea0003800000 */
.L_x_15446:
[----:B------:R-:W-:Y:S01]  /*b8b0*/  IMAD.SHL.U32 R2, R2, 0x100000, RZ ;  /* 0x0010000002027824 */ /* 0x000fe200078e00ff */
[----:B------:R-:W-:-:S04]  /*b8c0*/  LEA R3, R0, 0x3b800000, 0x17 ;  /* 0x3b80000000037811 */ /* 0x000fc800078eb8ff */
[----:B------:R-:W-:-:S07]  /*b8d0*/  LOP3.LUT R2, R3, R2, R4, 0xfe, !PT ;  /* 0x0000000203027212 */ /* 0x000fce00078efe04 */
.L_x_15445:
[----:B------:R-:W-:Y:S05]  /*b8e0*/  BSYNC B0 ;  /* 0x0000000000007941 */ /* 0x000fea0003800000 */
.L_x_15444:
[----:B------:R-:W0:Y:S01]  /*b8f0*/  F2I.S64.TRUNC R2, R2 ;  /* 0x0000000200027311 */ /* 0x000e22000020d900 */
[----:B------:R-:W-:Y:S05]  /*b900*/  BRA `(.L_x_15429) ;  /* 0x00000004000c7947 */ /* 0x000fea0003800000 */
.L_x_15442:
        /* <DEDUP_REMOVED lines=21> */
.L_x_15451:
[----:B------:R-:W-:Y:S05]  /*ba60*/  BSYNC B1 ;  /* 0x0000000000017941 */ /* 0x000fea0003800000 */
.L_x_15450:
[----:B------:R-:W-:Y:S01]  /*ba70*/  IMAD.SHL.U32 R2, R2, 0x200000, RZ ;  /* 0x0020000002027824 */ /* 0x000fe200078e00ff */
[----:B------:R-:W-:-:S04]  /*ba80*/  LEA R3, R0, 0x37800000, 0x17 ;  /* 0x3780000000037811 */ /* 0x000fc800078eb8ff */
[----:B------:R-:W-:-:S07]  /*ba90*/  LOP3.LUT R2, R3, R2, R4, 0xfe, !PT ;  /* 0x0000000203027212 */ /* 0x000fce00078efe04 */
.L_x_15449:
[----:B------:R-:W-:Y:S05]  /*baa0*/  BSYNC B0 ;  /* 0x0000000000007941 */ /* 0x000fea0003800000 */
.L_x_15448:
[----:B------:R-:W0:Y:S01]  /*bab0*/  F2I.S64.TRUNC R2, R2 ;  /* 0x0000000200027311 */ /* 0x000e22000020d900 */
[----:B------:R-:W-:Y:S05]  /*bac0*/  BRA `(.L_x_15429) ;  /* 0x00000000009c7947 */ /* 0x000fea0003800000 */
.L_x_15441:
        /* <DEDUP_REMOVED lines=14> */
.L_x_15455:
[----:B------:R-:W-:Y:S05]  /*bbb0*/  BSYNC B0 ;  /* 0x0000000000007941 */ /* 0x000fea0003800000 */
.L_x_15454:
[----:B------:R-:W0:Y:S01]  /*bbc0*/  F2I.S64.TRUNC R2, R2 ;  /* 0x0000000200027311 */ /* 0x000e22000020d900 */
[----:B------:R-:W-:Y:S05]  /*bbd0*/  BRA `(.L_x_15429) ;  /* 0x0000000000587947 */ /* 0x000fea0003800000 */
.L_x_15428:
        /* <DEDUP_REMOVED lines=16> */
.L_x_15456:
[----:B------:R-:W-:Y:S01]  /*bce0*/  CS2R R2, SRZ ;  /* 0x0000000000027805 */ /* 0x000fe2000001ff00 */
[----:B------:R-:W-:Y:S06]  /*bcf0*/  BRA `(.L_x_15429) ;  /* 0x0000000000107947 */ /* 0x000fec0003800000 */
.L_x_15453:
[----:B------:R0:W5:Y:S01]  /*bd00*/  LDG.E.64 R2, desc[UR36][R4.64] ;  /* 0x0000002404027981 */ /* 0x000162000c1e1b00 */
[----:B------:R-:W-:Y:S05]  /*bd10*/  BRA `(.L_x_15429) ;  /* 0x0000000000087947 */ /* 0x000fea0003800000 */
.L_x_15452:
[----:B------:R0:W5:Y:S01]  /*bd20*/  LDG.E R2, desc[UR36][R4.64] ;  /* 0x0000002404027981 */ /* 0x000162000c1e1900 */
[----:B------:R-:W-:-:S07]  /*bd30*/  IMAD.MOV.U32 R3, RZ, RZ, RZ ;  /* 0x000000ffff037224 */ /* 0x000fce00078e00ff */
.L_x_15429:
        /* <DEDUP_REMOVED lines=25> */
.L_x_15460:
[----:B------:R0:W-:Y:S01]  /*bed0*/  STG.E.U8 desc[UR36][R16.64], R2 ;  /* 0x0000000210007986 */ /* 0x0001e2000c101124 */
[----:B------:R-:W-:Y:S05]  /*bee0*/  BRA `(.L_x_15462) ;  /* 0x0000000c004c7947 */ /* 0x000fea0003800000 */
.L_x_15459:
        /* <DEDUP_REMOVED lines=8> */
.L_x_15464:
[----:B------:R0:W-:Y:S01]  /*bf70*/  STG.E desc[UR36][R16.64], R2 ;  /* 0x0000000210007986 */ /* 0x0001e2000c101924 */
[----:B------:R-:W-:Y:S05]  /*bf80*/  BRA `(.L_x_15462) ;  /* 0x0000000c00247947 */ /* 0x000fea0003800000 */
.L_x_15463:
[----:B------:R0:W-:Y:S01]  /*bf90*/  STG.E.U16 desc[UR36][R16.64], R2 ;  /* 0x0000000210007986 */ /* 0x0001e2000c101524 */
[----:B------:R-:W-:Y:S05]  /*bfa0*/  BRA `(.L_x_15462) ;  /* 0x0000000c001c7947 */ /* 0x000fea0003800000 */
.L_x_15458:
        /* <DEDUP_REMOVED lines=9> */
.L_x_15466:
[----:B------:R-:W0:Y:S02]  /*c040*/  I2F.S64 R0, R4 ;  /* 0x0000000400007312 */ /* 0x000e240000301400 */
[----:B0-----:R-:W-:-:S05]  /*c050*/  F2FP.F16.F32.PACK_AB R0, RZ, R0 ;  /* 0x00000000ff00723e */ /* 0x001fca00000000ff */
[----:B------:R1:W-:Y:S01]  /*c060*/  STG.E.U16 desc[UR36][R16.64], R0 ;  /* 0x0000000010007986 */ /* 0x0003e2000c101524 */
[----:B------:R-:W-:Y:S05]  /*c070*/  BRA `(.L_x_15462) ;  /* 0x0000000800e87947 */ /* 0x000fea0003800000 */
.L_x_15465:
        /* <DEDUP_REMOVED lines=10> */
.L_x_15468:
[----:B------:R-:W0:Y:S02]  /*c120*/  I2F.S64 R4, R4 ;  /* 0x0000000400047312 */ /* 0x000e240000301400 */
[----:B0-----:R-:W-:-:S04]  /*c130*/  F2FP.F16.F32.PACK_AB R3, RZ, R4 ;  /* 0x00000004ff03723e */ /* 0x001fc800000000ff */
[----:B------:R-:W-:-:S05]  /*c140*/  PRMT R3, R3, 0x5410, RZ ;  /* 0x0000541003037816 */ /* 0x000fca00000000ff */
[----:B------:R4:W-:Y:S01]  /*c150*/  STG.E desc[UR36][R16.64], R3 ;  /* 0x0000000310007986 */ /* 0x0009e2000c101924 */
[----:B------:R-:W-:Y:S05]  /*c160*/  BRA `(.L_x_15462) ;  /* 0x0000000800ac7947 */ /* 0x000fea0003800000 */
.L_x_15467:
[----:B------:R-:W0:Y:S02]  /*c170*/  I2F.F64.S64 R2, R4 ;  /* 0x0000000400027312 */ /* 0x000e240000301c00 */
[----:B0-----:R2:W-:Y:S01]  /*c180*/  STG.E.64 desc[UR36][R16.64], R2 ;  /* 0x0000000210007986 */ /* 0x0015e2000c101b24 */
[----:B------:R-:W-:Y:S05]  /*c190*/  BRA `(.L_x_15462) ;  /* 0x0000000800a07947 */ /* 0x000fea0003800000 */
.L_x_15457:
        /* <DEDUP_REMOVED lines=13> */
.L_x_15471:
[----:B------:R-:W0:Y:S01]  /*c270*/  I2F.F64.S64 R4, R4 ;  /* 0x0000000400047312 */ /* 0x000e220000301c00 */
[----:B------:R-:W-:-:S05]  /*c280*/  CS2R R6, SRZ ;  /* 0x0000000000067805 */ /* 0x000fca000001ff00 */
[----:B0-----:R0:W-:Y:S01]  /*c290*/  STG.E.128 desc[UR36][R16.64], R4 ;  /* 0x0000000410007986 */ /* 0x0011e2000c101d24 */
[----:B------:R-:W-:Y:S05]  /*c2a0*/  BRA `(.L_x_15462) ;  /* 0x00000008005c7947 */ /* 0x000fea0003800000 */
.L_x_15470:
        /* <DEDUP_REMOVED lines=21> */
.L_x_15475:
[----:B------:R-:W-:Y:S05]  /*c400*/  BSYNC B0 ;  /* 0x0000000000007941 */ /* 0x000fea0003800000 */
.L_x_15474:
[----:B------:R-:W-:-:S05]  /*c410*/  LOP3.LUT R3, R0, R3, RZ, 0xfc, !PT ;  /* 0x0000000300037212 */ /* 0x000fca00078efcff */
[----:B------:R0:W-:Y:S01]  /*c420*/  STG.E.U8 desc[UR36][R16.64], R3 ;  /* 0x0000000310007986 */ /* 0x0001e2000c101124 */
[----:B------:R-:W-:Y:S05]  /*c430*/  BRA `(.L_x_15462) ;  /* 0x0000000400f87947 */ /* 0x000fea0003800000 */
.L_x_15473:
        /* <DEDUP_REMOVED lines=13> */
.L_x_15477:
[----:B------:R-:W-:Y:S01]  /*c510*/  IMAD.MOV.U32 R0, RZ, RZ, 0x7f ;  /* 0x0000007fff007424 */ /* 0x000fe200078e00ff */
[----:B------:R-:W-:-:S04]  /*c520*/  ISETP.GT.U32.AND P0, PT, R2, 0x7f800000, PT ;  /* 0x7f8000000200780c */ /* 0x000fc80003f04070 */
[----:B------:R-:W-:-:S09]  /*c530*/  SEL R0, R0, 0x7c, P0 ;  /* 0x0000007c00007807 */ /* 0x000fd20000000000 */
.L_x_15478:
[----:B------:R-:W-:Y:S05]  /*c540*/  BSYNC B0 ;  /* 0x0000000000007941 */ /* 0x000fea0003800000 */
.L_x_15476:
[----:B------:R-:W-:-:S04]  /*c550*/  LOP3.LUT R2, R5, 0x80000000, RZ, 0xc0, !PT ;  /* 0x8000000005027812 */ /* 0x000fc800078ec0ff */
[----:B------:R-:W-:-:S04]  /*c560*/  SHF.R.U32.HI R3, RZ, 0x18, R2 ;  /* 0x00000018ff037819 */ /* 0x000fc80000011602 */
[----:B------:R-:W-:-:S05]  /*c570*/  LOP3.LUT R3, R0, R3, RZ, 0xfc, !PT ;  /* 0x0000000300037212 */ /* 0x000fca00078efcff */
[----:B------:R0:W-:Y:S01]  /*c580*/  STG.E.U8 desc[UR36][R16.64], R3 ;  /* 0x0000000310007986 */ /* 0x0001e2000c101124 */
[----:B------:R-:W-:Y:S05]  /*c590*/  BRA `(.L_x_15462) ;  /* 0x0000000400a07947 */ /* 0x000fea0003800000 */
.L_x_15472:
[----:B------:R-:W0:Y:S02]  /*c5a0*/  I2F.S64 R0, R4 ;  /* 0x0000000400007312 */ /* 0x000e240000301400 */
[----:B0-----:R-:W-:-:S05]  /*c5b0*/  F2FP.BF16.F32.PACK_AB R0, RZ, R0 ;  /* 0x00000000ff00723e */ /* 0x001fca00000010ff */
[----:B------:R0:W-:Y:S01]  /*c5c0*/  STG.E.U16 desc[UR36][R16.64], R0 ;  /* 0x0000000010007986 */ /* 0x0001e2000c101524 */
[----:B------:R-:W-:Y:S05]  /*c5d0*/  BRA `(.L_x_15462) ;  /* 0x0000000400907947 */ /* 0x000fea0003800000 */
.L_x_15469:
        /* <DEDUP_REMOVED lines=10> */
.L_x_15481:
        /* <DEDUP_REMOVED lines=17> */
.L_x_15484:
[----:B------:R-:W-:-:S04]  /*c790*/  LOP3.LUT R2, R5, 0x80000000, RZ, 0xc0, !PT ;  /* 0x8000000005027812 */ /* 0x000fc800078ec0ff */
[----:B------:R-:W-:-:S04]  /*c7a0*/  SHF.R.U32.HI R3, RZ, 0x18, R2 ;  /* 0x00000018ff037819 */ /* 0x000fc80000011602 */
[----:B------:R-:W-:-:S04]  /*c7b0*/  LOP3.LUT R0, R0, R3, RZ, 0xfc, !PT ;  /* 0x0000000300007212 */ /* 0x000fc800078efcff */
[----:B------:R-:W-:-:S07]  /*c7c0*/  PRMT R8, R0, 0x7610, R8 ;  /* 0x0000761000087816 */ /* 0x000fce0000000008 */
.L_x_15483:
[----:B------:R-:W-:Y:S05]  /*c7d0*/  BSYNC B0 ;  /* 0x0000000000007941 */ /* 0x000fea0003800000 */
.L_x_15482:
[----:B------:R0:W-:Y:S01]  /*c7e0*/  STG.E.U8 desc[UR36][R16.64], R8 ;  /* 0x0000000810007986 */ /* 0x0001e2000c101124 */
[----:B------:R-:W-:Y:S05]  /*c7f0*/  BRA `(.L_x_15462) ;  /* 0x0000000400087947 */ /* 0x000fea0003800000 */
.L_x_15480:
        /* <DEDUP_REMOVED lines=17> */
.L_x_15487:
[----:B------:R-:W-:-:S04]  /*c910*/  LOP3.LUT R2, R5, 0x80000000, RZ, 0xc0, !PT ;  /* 0x8000000005027812 */ /* 0x000fc800078ec0ff */
[----:B------:R-:W-:-:S04]  /*c920*/  SHF.R.U32.HI R3, RZ, 0x18, R2 ;  /* 0x00000018ff037819 */ /* 0x000fc80000011602 */
[----:B------:R-:W-:-:S04]  /*c930*/  LOP3.LUT R0, R0, R3, RZ, 0xfc, !PT ;  /* 0x0000000300007212 */ /* 0x000fc800078efcff */
[----:B------:R-:W-:-:S07]  /*c940*/  PRMT R8, R0, 0x7610, R8 ;  /* 0x0000761000087816 */ /* 0x000fce0000000008 */
.L_x_15486:
[----:B------:R-:W-:Y:S05]  /*c950*/  BSYNC B0 ;  /* 0x0000000000007941 */ /* 0x000fea0003800000 */
.L_x_15485:
[----:B------:R0:W-:Y:S01]  /*c960*/  STG.E.U8 desc[UR36][R16.64], R8 ;  /* 0x0000000810007986 */ /* 0x0001e2000c101124 */
[----:B------:R-:W-:Y:S05]  /*c970*/  BRA `(.L_x_15462) ;  /* 0x0000000000a87947 */ /* 0x000fea0003800000 */
.L_x_15479:
        /* <DEDUP_REMOVED lines=22> */
.L_x_15461:
        /* <DEDUP_REMOVED lines=16> */
.L_x_15490:
[----:B------:R-:W-:Y:S05]  /*cbe0*/  BRA `(.L_x_15462) ;  /* 0x00000000000c7947 */ /* 0x000fea0003800000 */
.L_x_15489:
[----:B------:R0:W-:Y:S01]  /*cbf0*/  STG.E.64 desc[UR36][R16.64], R4 ;  /* 0x0000000410007986 */ /* 0x0001e2000c101b24 */
[----:B------:R-:W-:Y:S05]  /*cc00*/  BRA `(.L_x_15462) ;  /* 0x0000000000047947 */ /* 0x000fea0003800000 */
.L_x_15488:
[----:B------:R0:W-:Y:S02]  /*cc10*/  STG.E desc[UR36][R16.64], R2 ;  /* 0x0000000210007986 */ /* 0x0001e4000c101924 */
.L_x_15462:
[----:B------:R-:W-:-:S07]  /*cc20*/  VIADD R23, R23, 0x80 ;  /* 0x0000008017177836 */ /* 0x000fce0000000000 */
.L_x_15388:
[----:B------:R-:W-:Y:S05]  /*cc30*/  BSYNC B6 ;  /* 0x0000000000067941 */ /* 0x000fea0003800000 */
.L_x_15387:
        /* <DEDUP_REMOVED lines=357> */
.L_x_15491:
        /* <DEDUP_REMOVED lines=27> */
.L_x_15492:
        /* <DEDUP_REMOVED lines=18> */
.L_x_15496:
[----:B------:R0:W5:Y:S01]  /*e560*/  LDG.E.U8 R18, desc[UR36][R2.64] ;  /* 0x0000002402127981 */ /* 0x000162000c1e1100 */
[----:B------:R-:W-:Y:S01]  /*e570*/  IMAD.MOV.U32 R19, RZ, RZ, RZ ;  /* 0x000000ffff137224 */ /* 0x000fe200078e00ff */
[----:B------:R-:W-:Y:S06]  /*e580*/  BRA `(.L_x_15498) ;  /* 0x0000000c00487947 */ /* 0x000fec0003800000 */
.L_x_15495:
        /* <DEDUP_REMOVED lines=8> */
.L_x_15500:
[----:B------:R-:W2:Y:S02]  /*e610*/  LDG.E R18, desc[UR36][R2.64] ;  /* 0x0000002402127981 */ /* 0x000ea4000c1e1900 */
[----:B--2---:R-:W-:Y:S01]  /*e620*/  SHF.R.S32.HI R19, RZ, 0x1f, R18 ;  /* 0x0000001fff137819 */ /* 0x004fe20000011412 */
[----:B------:R-:W-:Y:S06]  /*e630*/  BRA `(.L_x_15498) ;  /* 0x0000000c001c7947 */ /* 0x000fec0003800000 */
.L_x_15499:
[----:B------:R-:W2:Y:S02]  /*e640*/  LDG.E.S16 R18, desc[UR36][R2.64] ;  /* 0x0000002402127981 */ /* 0x000ea4000c1e1700 */
[----:B--2---:R-:W-:Y:S01]  /*e650*/  SHF.R.S32.HI R19, RZ, 0x1f, R18 ;  /* 0x0000001fff137819 */ /* 0x004fe20000011412 */
[----:B------:R-:W-:Y:S06]  /*e660*/  BRA `(.L_x_15498) ;  /* 0x0000000c00107947 */ /* 0x000fec0003800000 */
.L_x_15494:
        /* <DEDUP_REMOVED lines=9> */
.L_x_15502:
[----:B------:R-:W2:Y:S02]  /*e700*/  LDG.E.U16 R2, desc[UR36][R2.64] ;  /* 0x0000002402027981 */ /* 0x000ea4000c1e1500 */
[----:B--2---:R-:W-:-:S06]  /*e710*/  HADD2.F32 R18, -RZ, R2.H0_H0 ;  /* 0x20000002ff127230 */ /* 0x004fcc0000004100 */
[----:B------:R-:W0:Y:S01]  /*e720*/  F2I.S64.TRUNC R18, R18 ;  /* 0x0000001200127311 */ /* 0x000e22000020d900 */
[----:B------:R-:W-:Y:S05]  /*e730*/  BRA `(.L_x_15498) ;  /* 0x0000000800dc7947 */ /* 0x000fea0003800000 */
.L_x_15501:
        /* <DEDUP_REMOVED lines=9> */
.L_x_15504:
[----:B------:R-:W2:Y:S02]  /*e7d0*/  LDG.E.U16 R2, desc[UR36][R2.64] ;  /* 0x0000002402027981 */ /* 0x000ea4000c1e1500 */
[----:B--2---:R-:W-:-:S06]  /*e7e0*/  HADD2.F32 R18, -RZ, R2.H0_H0 ;  /* 0x20000002ff127230 */ /* 0x004fcc0000004100 */
[----:B------:R-:W0:Y:S01]  /*e7f0*/  F2I.S64.TRUNC R18, R18 ;  /* 0x0000001200127311 */ /* 0x000e22000020d900 */
[----:B------:R-:W-:Y:S05]  /*e800*/  BRA `(.L_x_15498) ;  /* 0x0000000800a87947 */ /* 0x000fea0003800000 */
.L_x_15503:
[----:B------:R-:W2:Y:S02]  /*e810*/  LDG.E.64 R2, desc[UR36][R2.64] ;  /* 0x0000002402027981 */ /* 0x000ea4000c1e1b00 */
[----:B--2---:R0:W1:Y:S01]  /*e820*/  F2I.S64.F64.TRUNC R18, R2 ;  /* 0x0000000200127311 */ /* 0x004062000030d900 */
[----:B------:R-:W-:Y:S05]  /*e830*/  BRA `(.L_x_15498) ;  /* 0x00000008009c7947 */ /* 0x000fea0003800000 */
.L_x_15493:
        /* <DEDUP_REMOVED lines=13> */
.L_x_15507:
[----:B------:R-:W2:Y:S02]  /*e910*/  LDG.E.64 R2, desc[UR36][R2.64] ;  /* 0x0000002402027981 */ /* 0x000ea4000c1e1b00 */
[----:B--2---:R0:W1:Y:S01]  /*e920*/  F2I.S64.F64.TRUNC R18, R2 ;  /* 0x0000000200127311 */ /* 0x004062000030d900 */
[----:B------:R-:W-:Y:S05]  /*e930*/  BRA `(.L_x_15498) ;  /* 0x00000008005c7947 */ /* 0x000fea0003800000 */
.L_x_15506:
        /* <DEDUP_REMOVED lines=27> */
.L_x_15509:
        /* <DEDUP_REMOVED lines=14> */
.L_x_15508:
[----:B------:R-:W2:Y:S02]  /*ebd0*/  LDG.E.U16 R18, desc[UR36][R2.64] ;  /* 0x0000002402127981 */ /* 0x000ea4000c1e1500 */
[----:B--2---:R-:W-:-:S06]  /*ebe0*/  IMAD.U32 R18, R18, 0x10000, RZ ;  /* 0x0001000012127824 */ /* 0x004fcc00078e00ff */
[----:B------:R-:W4:Y:S01]  /*ebf0*/  F2I.S64.TRUNC R18, R18 ;  /* 0x0000001200127311 */ /* 0x000f22000020d900 */
[----:B------:R-:W-:Y:S05]  /*ec00*/  BRA `(.L_x_15498) ;  /* 0x0000000400a87947 */ /* 0x000fea0003800000 */
.L_x_15505:
        /* <DEDUP_REMOVED lines=11> */
.L_x_15512:
        /* <DEDUP_REMOVED lines=21> */
.L_x_15516:
[----:B------:R-:W-:Y:S05]  /*ee10*/  BSYNC B1 ;  /* 0x0000000000017941 */ /* 0x000fea0003800000 */
.L_x_15515:
[----:B------:R-:W-:Y:S01]  /*ee20*/  IMAD.SHL.U32 R2, R2, 0x100000, RZ ;  /* 0x0010000002027824 */ /* 0x000fe200078e00ff */
[----:B------:R-:W-:-:S04]  /*ee30*/  LEA R3, R0, 0x3b800000, 0x17 ;  /* 0x3b80000000037811 */ /* 0x000fc800078eb8ff */
[----:B------:R-:W-:-:S07]  /*ee40*/  LOP3.LUT R18, R3, R2, R18, 0xfe, !PT ;  /* 0x0000000203127212 */ /* 0x000fce00078efe12 */
.L_x_15514:
[----:B------:R-:W-:Y:S05]  /*ee50*/  BSYNC B0 ;  /* 0x0000000000007941 */ /* 0x000fea0003800000 */
.L_x_15513:
[----:B------:R-:W0:Y:S01]  /*ee60*/  F2I.S64.TRUNC R18, R18 ;  /* 0x0000001200127311 */ /* 0x000e22000020d900 */
[----:B------:R-:W-:Y:S05]  /*ee70*/  BRA `(.L_x_15498) ;  /* 0x00000004000c7947 */ /* 0x000fea0003800000 */
.L_x_15511:
        /* <DEDUP_REMOVED lines=21> */
.L_x_15520:
[----:B------:R-:W-:Y:S05]  /*efd0*/  BSYNC B1 ;  /* 0x0000000000017941 */ /* 0x000fea0003800000 */
.L_x_15519:
[----:B------:R-:W-:Y:S01]  /*efe0*/  IMAD.SHL.U32 R2, R2, 0x200000, RZ ;  /* 0x0020000002027824 */ /* 0x000fe200078e00ff */
[----:B------:R-:W-:-:S04]  /*eff0*/  LEA R3, R0, 0x37800000, 0x17 ;  /* 0x3780000000037811 */ /* 0x000fc800078eb8ff */
[----:B------:R-:W-:-:S07]  /*f000*/  LOP3.LUT R18, R3, R2, R18, 0xfe, !PT ;  /* 0x0000000203127212 */ /* 0x000fce00078efe12 */
.L_x_15518:
[----:B------:R-:W-:Y:S05]  /*f010*/  BSYNC B0 ;  /* 0x0000000000007941 */ /* 0x000fea0003800000 */
.L_x_15517:
[----:B------:R-:W0:Y:S01]  /*f020*/  F2I.S64.TRUNC R18, R18 ;  /* 0x0000001200127311 */ /* 0x000e22000020d900 */
[----:B------:R-:W-:Y:S05]  /*f030*/  BRA `(.L_x_15498) ;  /* 0x00000000009c7947 */ /* 0x000fea0003800000 */
.L_x_15510:
        /* <DEDUP_REMOVED lines=14> */
.L_x_15524:
[----:B------:R-:W-:Y:S05]  /*f120*/  BSYNC B0 ;  /* 0x0000000000007941 */ /* 0x000fea0003800000 */
.L_x_15523:
[----:B------:R-:W0:Y:S01]  /*f130*/  F2I.S64.TRUNC R18, R18 ;  /* 0x0000001200127311 */ /* 0x000e22000020d900 */
[----:B------:R-:W-:Y:S05]  /*f140*/  BRA `(.L_x_15498) ;  /* 0x0000000000587947 */ /* 0x000fea0003800000 */
.L_x_15497:
        /* <DEDUP_REMOVED lines=16> */
.L_x_15525:
[----:B------:R-:W-:Y:S01]  /*f250*/  CS2R R18, SRZ ;  /* 0x0000000000127805 */ /* 0x000fe2000001ff00 */
[----:B------:R-:W-:Y:S06]  /*f260*/  BRA `(.L_x_15498) ;  /* 0x0000000000107947 */ /* 0x000fec0003800000 */
.L_x_15522:
[----:B------:R0:W5:Y:S01]  /*f270*/  LDG.E.64 R18, desc[UR36][R2.64] ;  /* 0x0000002402127981 */ /* 0x000162000c1e1b00 */
[----:B------:R-:W-:Y:S05]  /*f280*/  BRA `(.L_x_15498) ;  /* 0x0000000000087947 */ /* 0x000fea0003800000 */
.L_x_15521:
[----:B------:R0:W5:Y:S01]  /*f290*/  LDG.E R18, desc[UR36][R2.64] ;  /* 0x0000002402127981 */ /* 0x000162000c1e1900 */
[----:B------:R-:W-:-:S07]  /*f2a0*/  IMAD.MOV.U32 R19, RZ, RZ, RZ ;  /* 0x000000ffff137224 */ /* 0x000fce00078e00ff */
.L_x_15498:
        /* <DEDUP_REMOVED lines=18> */
.L_x_15529:
[----:B------:R0:W5:Y:S01]  /*f3d0*/  LDG.E.U8 R2, desc[UR36][R22.64] ;  /* 0x0000002416027981 */ /* 0x000162000c1e1100 */
[----:B------:R-:W-:Y:S01]  /*f3e0*/  IMAD.MOV.U32 R3, RZ, RZ, RZ ;  /* 0x000000ffff037224 */ /* 0x000fe200078e00ff */
[----:B------:R-:W-:Y:S06]  /*f3f0*/  BRA `(.L_x_15531) ;  /* 0x0000000c00487947 */ /* 0x000fec0003800000 */
.L_x_15528:
        /* <DEDUP_REMOVED lines=8> */
.L_x_15533:
[----:B------:R-:W2:Y:S02]  /*f480*/  LDG.E R2, desc[UR36][R22.64] ;  /* 0x0000002416027981 */ /* 0x000ea4000c1e1900 */
[----:B--2---:R-:W-:Y:S01]  /*f490*/  SHF.R.S32.HI R3, RZ, 0x1f, R2 ;  /* 0x0000001fff037819 */ /* 0x004fe20000011402 */
[----:B------:R-:W-:Y:S06]  /*f4a0*/  BRA `(.L_x_15531) ;  /* 0x0000000c001c7947 */ /* 0x000fec0003800000 */
.L_x_15532:
[----:B------:R-:W2:Y:S02]  /*f4b0*/  LDG.E.S16 R2, desc[UR36][R22.64] ;  /* 0x0000002416027981 */ /* 0x000ea4000c1e1700 */
[----:B--2---:R-:W-:Y:S01]  /*f4c0*/  SHF.R.S32.HI R3, RZ, 0x1f, R2 ;  /* 0x0000001fff037819 */ /* 0x004fe20000011402 */
[----:B------:R-:W-:Y:S06]  /*f4d0*/  BRA `(.L_x_15531) ;  /* 0x0000000c00107947 */ /* 0x000fec0003800000 */
.L_x_15527:
        /* <DEDUP_REMOVED lines=9> */
.L_x_15535:
[----:B------:R-:W2:Y:S02]  /*f570*/  LDG.E.U16 R22, desc[UR36][R22.64] ;  /* 0x0000002416167981 */ /* 0x000ea4000c1e1500 */
[----:B--2---:R-:W-:-:S06]  /*f580*/  HADD2.F32 R2, -RZ, R22.H0_H0 ;  /* 0x20000016ff027230 */ /* 0x004fcc0000004100 */
[----:B------:R-:W0:Y:S01]  /*f590*/  F2I.S64.TRUNC R2, R2 ;  /* 0x0000000200027311 */ /* 0x000e22000020d900 */
[----:B------:R-:W-:Y:S05]  /*f5a0*/  BRA `(.L_x_15531) ;  /* 0x0000000800dc7947 */ /* 0x000fea0003800000 */
.L_x_15534:
        /* <DEDUP_REMOVED lines=9> */
.L_x_15537:
[----:B------:R-:W2:Y:S02]  /*f640*/  LDG.E.U16 R22, desc[UR36][R22.64] ;  /* 0x0000002416167981 */ /* 0x000ea4000c1e1500 */
[----:B--2---:R-:W-:-:S06]  /*f650*/  HADD2.F32 R2, -RZ, R22.H0_H0 ;  /* 0x20000016ff027230 */ /* 0x004fcc0000004100 */
[----:B------:R-:W0:Y:S01]  /*f660*/  F2I.S64.TRUNC R2, R2 ;  /* 0x0000000200027311 */ /* 0x000e22000020d900 */
[----:B------:R-:W-:Y:S05]  /*f670*/  BRA `(.L_x_15531) ;  /* 0x0000000800a87947 */ /* 0x000fea0003800000 */
.L_x_15536:
[----:B------:R-:W2:Y:S02]  /*f680*/  LDG.E.64 R2, desc[UR36][R22.64] ;  /* 0x0000002416027981 */ /* 0x000ea4000c1e1b00 */
[----:B--2---:R-:W0:Y:S01]  /*f690*/  F2I.S64.F64.TRUNC R2, R2 ;  /* 0x0000000200027311 */ /* 0x004e22000030d900 */
[----:B------:R-:W-:Y:S05]  /*f6a0*/  BRA `(.L_x_15531) ;  /* 0x00000008009c7947 */ /* 0x000fea0003800000 */
.L_x_15526:
        /* <DEDUP_REMOVED lines=13> */
.L_x_15540:
[----:B------:R-:W2:Y:S02]  /*f780*/  LDG.E.64 R2, desc[UR36][R22.64] ;  /* 0x0000002416027981 */ /* 0x000ea4000c1e1b00 */
[----:B--2---:R-:W0:Y:S01]  /*f790*/  F2I.S64.F64.TRUNC R2, R2 ;  /* 0x0000000200027311 */ /* 0x004e22000030d900 */
[----:B------:R-:W-:Y:S05]  /*f7a0*/  BRA `(.L_x_15531) ;  /* 0x00000008005c7947 */ /* 0x000fea0003800000 */
.L_x_15539:
        /* <DEDUP_REMOVED lines=27> */
.L_x_15542:
        /* <DEDUP_REMOVED lines=14> */
.L_x_15541:
[----:B------:R-:W2:Y:S02]  /*fa40*/  LDG.E.U16 R2, desc[UR36][R22.64] ;  /* 0x0000002416027981 */ /* 0x000ea4000c1e1500 */
[----:B--2---:R-:W-:-:S06]  /*fa50*/  IMAD.U32 R2, R2, 0x10000, RZ ;  /* 0x0001000002027824 */ /* 0x004fcc00078e00ff */
[----:B------:R-:W0:Y:S01]  /*fa60*/  F2I.S64.TRUNC R2, R2 ;  /* 0x0000000200027311 */ /* 0x000e22000020d900 */
[----:B------:R-:W-:Y:S05]  /*fa70*/  BRA `(.L_x_15531) ;  /* 0x0000000400a87947 */ /* 0x000fea0003800000 */
.L_x_15538:
        /* <DEDUP_REMOVED lines=11> */
.L_x_15545:
        /* <DEDUP_REMOVED lines=21> */
.L_x_15549:
[----:B------:R-:W-:Y:S05]  /*fc80*/  BSYNC B1 ;  /* 0x0000000000017941 */ /* 0x000fea0003800000 */
.L_x_15548:
[----:B------:R-:W-:Y:S01]  /*fc90*/  IMAD.SHL.U32 R2, R2, 0x100000, RZ ;  /* 0x0010000002027824 */ /* 0x000fe200078e00ff */
[----:B------:R-:W-:-:S04]  /*fca0*/  LEA R3, R0, 0x3b800000, 0x17 ;  /* 0x3b80000000037811 */ /* 0x000fc800078eb8ff */
[----:B------:R-:W-:-:S07]  /*fcb0*/  LOP3.LUT R2, R3, R2, R4, 0xfe, !PT ;  /* 0x0000000203027212 */ /* 0x000fce00078efe04 */
.L_x_15547:
[----:B------:R-:W-:Y:S05]  /*fcc0*/  BSYNC B0 ;  /* 0x0000000000007941 */ /* 0x000fea0003800000 */
.L_x_15546:
[----:B------:R-:W0:Y:S01]  /*fcd0*/  F2I.S64.TRUNC R2, R2 ;  /* 0x0000000200027311 */ /* 0x000e22000020d900 */
[----:B------:R-:W-:Y:S05]  /*fce0*/  BRA `(.L_x_15531) ;  /* 0x00000004000c7947 */ /* 0x000fea0003800000 */
.L_x_15544:
        /* <DEDUP_REMOVED lines=21> */
.L_x_15553:
[----:B------:R-:W-:Y:S05]  /*fe40*/  BSYNC B1 ;  /* 0x0000000000017941 */ /* 0x000fea0003800000 */
.L_x_15552:
[----:B------:R-:W-:Y:S01]  /*fe50*/  IMAD.SHL.U32 R2, R2, 0x200000, RZ ;  /* 0x0020000002027824 */ /* 0x000fe200078e00ff */
[----:B------:R-:W-:-:S04]  /*fe60*/  LEA R3, R0, 0x37800000, 0x17 ;  /* 0x3780000000037811 */ /* 0x000fc800078eb8ff */
[----:B------:R-:W-:-:S07]  /*fe70*/  LOP3.LUT R2, R3, R2, R4, 0xfe, !PT ;  /* 0x0000000203027212 */ /* 0x000fce00078efe04 */
.L_x_15551:
[----:B------:R-:W-:Y:S05]  /*fe80*/  BSYNC B0 ;  /* 0x0000000000007941 */ /* 0x000fea0003800000 */
.L_x_15550:
[----:B------:R-:W0:Y:S01]  /*fe90*/  F2I.S64.TRUNC R2, R2 ;  /* 0x0000000200027311 */ /* 0x000e22000020d900 */
[----:B------:R-:W-:Y:S05]  /*fea0*/  BRA `(.L_x_15531) ;  /* 0x00000000009c7947 */ /* 0x000fea0003800000 */
.L_x_15543:
        /* <DEDUP_REMOVED lines=14> */
.L_x_15557:
[----:B------:R-:W-:Y:S05]  /*ff90*/  BSYNC B0 ;  /* 0x0000000000007941 */ /* 0x000fea0003800000 */
.L_x_15556:
[----:B------:R-:W0:Y:S01]  /*ffa0*/  F2I.S64.TRUNC R2, R2 ;  /* 0x0000000200027311 */ /* 0x000e22000020d900 */
[----:B------:R-:W-:Y:S05]  /*ffb0*/  BRA `(.L_x_15531) ;  /* 0x0000000000587947 */ /* 0x000fea0003800000 */
.L_x_15530:
        /* <DEDUP_REMOVED lines=16> */
.L_x_15558:
[----:B------:R-:W-:Y:S01]  /*100c0*/  CS2R R2, SRZ ;  /* 0x0000000000027805 */ /* 0x000fe2000001ff00 */
[----:B------:R-:W-:Y:S06]  /*100d0*/  BRA `(.L_x_15531) ;  /* 0x0000000000107947 */ /* 0x000fec0003800000 */
.L_x_15555:
[----:B------:R0:W5:Y:S01]  /*100e0*/  LDG.E.64 R2, desc[UR36][R22.64] ;  /* 0x0000002416027981 */ /* 0x000162000c1e1b00 */
[----:B------:R-:W-:Y:S05]  /*100f0*/  BRA `(.L_x_15531) ;  /* 0x0000000000087947 */ /* 0x000fea0003800000 */
.L_x_15554:
[----:B------:R0:W5:Y:S01]  /*10100*/  LDG.E R2, desc[UR36][R22.64] ;  /* 0x0000002416027981 */ /* 0x000162000c1e1900 */
[----:B------:R-:W-:-:S07]  /*10110*/  IMAD.MOV.U32 R3, RZ, RZ, RZ ;  /* 0x000000ffff037224 */ /* 0x000fce00078e00ff */
.L_x_15531:
        /* <DEDUP_REMOVED lines=25> */
.L_x_15562:
[----:B------:R-:W-:Y:S01]  /*102b0*/  STG.E.U8 desc[UR36][R16.64], R2 ;  /* 0x0000000210007986 */ /* 0x000fe2000c101124 */
[----:B------:R-:W-:Y:S05]  /*102c0*/  EXIT ;  /* 0x000000000000794d */ /* 0x000fea0003800000 */
.L_x_15561:
        /* <DEDUP_REMOVED lines=8> */
.L_x_15565:
[----:B------:R-:W-:Y:S01]  /*10350*/  STG.E desc[UR36][R16.64], R2 ;  /* 0x0000000210007986 */ /* 0x000fe2000c101924 */
[----:B------:R-:W-:Y:S05]  /*10360*/  EXIT ;  /* 0x000000000000794d */ /* 0x000fea0003800000 */
.L_x_15564:
[----:B------:R-:W-:Y:S01]  /*10370*/  STG.E.U16 desc[UR36][R16.64], R2 ;  /* 0x0000000210007986 */ /* 0x000fe2000c101524 */
[----:B------:R-:W-:Y:S05]  /*10380*/  EXIT ;  /* 0x000000000000794d */ /* 0x000fea0003800000 */
.L_x_15560:
        /* <DEDUP_REMOVED lines=9> */
.L_x_15567:
[----:B------:R-:W0:Y:S02]  /*10420*/  I2F.S64 R0, R4 ;  /* 0x0000000400007312 */ /* 0x000e240000301400 */
[----:B0-----:R-:W-:-:S05]  /*10430*/  F2FP.F16.F32.PACK_AB R0, RZ, R0 ;  /* 0x00000000ff00723e */ /* 0x001fca00000000ff */
[----:B------:R-:W-:Y:S01]  /*10440*/  STG.E.U16 desc[UR36][R16.64], R0 ;  /* 0x0000000010007986 */ /* 0x000fe2000c101524 */
[----:B------:R-:W-:Y:S05]  /*10450*/  EXIT ;  /* 0x000000000000794d */ /* 0x000fea0003800000 */
.L_x_15566:
        /* <DEDUP_REMOVED lines=10> */
.L_x_15569:
[----:B------:R-:W0:Y:S02]  /*10500*/  I2F.S64 R4, R4 ;  /* 0x0000000400047312 */ /* 0x000e240000301400 */
[----:B0-----:R-:W-:-:S04]  /*10510*/  F2FP.F16.F32.PACK_AB R3, RZ, R4 ;  /* 0x00000004ff03723e */ /* 0x001fc800000000ff */
[----:B------:R-:W-:-:S05]  /*10520*/  PRMT R3, R3, 0x5410, RZ ;  /* 0x0000541003037816 */ /* 0x000fca00000000ff */
[----:B------:R-:W-:Y:S01]  /*10530*/  STG.E desc[UR36][R16.64], R3 ;  /* 0x0000000310007986 */ /* 0x000fe2000c101924 */
[----:B------:R-:W-:Y:S05]  /*10540*/  EXIT ;  /* 0x000000000000794d */ /* 0x000fea0003800000 */
.L_x_15568:
[----:B------:R-:W0:Y:S02]  /*10550*/  I2F.F64.S64 R2, R4 ;  /* 0x0000000400027312 */ /* 0x000e240000301c00 */
[----:B0-----:R-:W-:Y:S01]  /*10560*/  STG.E.64 desc[UR36][R16.64], R2 ;  /* 0x0000000210007986 */ /* 0x001fe2000c101b24 */
[----:B------:R-:W-:Y:S05]  /*10570*/  EXIT ;  /* 0x000000000000794d */ /* 0x000fea0003800000 */
.L_x_15559:
        /* <DEDUP_REMOVED lines=13> */
.L_x_15572:
[----:B------:R-:W0:Y:S01]  /*10650*/  I2F.F64.S64 R4, R4 ;  /* 0x0000000400047312 */ /* 0x000e220000301c00 */
[----:B------:R-:W-:-:S05]  /*10660*/  CS2R R6, SRZ ;  /* 0x0000000000067805 */ /* 0x000fca000001ff00 */
[----:B0-----:R-:W-:Y:S01]  /*10670*/  STG.E.128 desc[UR36][R16.64], R4 ;  /* 0x0000000410007986 */ /* 0x001fe2000c101d24 */
[----:B------:R-:W-:Y:S05]  /*10680*/  EXIT ;  /* 0x000000000000794d */ /* 0x000fea0003800000 */
.L_x_15571:
        /* <DEDUP_REMOVED lines=21> */
.L_x_15576:
[----:B------:R-:W-:Y:S05]  /*107e0*/  BSYNC B0 ;  /* 0x0000000000007941 */ /* 0x000fea0003800000 */
.L_x_15575:
[----:B------:R-:W-:-:S05]  /*107f0*/  LOP3.LUT R3, R0, R3, RZ, 0xfc, !PT ;  /* 0x0000000300037212 */ /* 0x000fca00078efcff */
[----:B------:R-:W-:Y:S01]  /*10800*/  STG.E.U8 desc[UR36][R16.64], R3 ;  /* 0x0000000310007986 */ /* 0x000fe2000c101124 */
[----:B------:R-:W-:Y:S05]  /*10810*/  EXIT ;  /* 0x000000000000794d */ /* 0x000fea0003800000 */
.L_x_15574:
        /* <DEDUP_REMOVED lines=13> */
.L_x_15578:
[----:B------:R-:W-:Y:S01]  /*108f0*/  IMAD.MOV.U32 R0, RZ, RZ, 0x7f ;  /* 0x0000007fff007424 */ /* 0x000fe200078e00ff */
[----:B------:R-:W-:-:S04]  /*10900*/  ISETP.GT.U32.AND P0, PT, R2, 0x7f800000, PT ;  /* 0x7f8000000200780c */ /* 0x000fc80003f04070 */
[----:B------:R-:W-:-:S09]  /*10910*/  SEL R0, R0, 0x7c, P0 ;  /* 0x0000007c00007807 */ /* 0x000fd20000000000 */
.L_x_15579:
[----:B------:R-:W-:Y:S05]  /*10920*/  BSYNC B0 ;  /* 0x0000000000007941 */ /* 0x000fea0003800000 */
.L_x_15577:
[----:B------:R-:W-:-:S04]  /*10930*/  LOP3.LUT R2, R5, 0x80000000, RZ, 0xc0, !PT ;  /* 0x8000000005027812 */ /* 0x000fc800078ec0ff */
[----:B------:R-:W-:-:S04]  /*10940*/  SHF.R.U32.HI R3, RZ, 0x18, R2 ;  /* 0x00000018ff037819 */ /* 0x000fc80000011602 */
[----:B------:R-:W-:-:S05]  /*10950*/  LOP3.LUT R3, R0, R3, RZ, 0xfc, !PT ;  /* 0x0000000300037212 */ /* 0x000fca00078efcff */
[----:B------:R-:W-:Y:S01]  /*10960*/  STG.E.U8 desc[UR36][R16.64], R3 ;  /* 0x0000000310007986 */ /* 0x000fe2000c101124 */
[----:B------:R-:W-:Y:S05]  /*10970*/  EXIT ;  /* 0x000000000000794d */ /* 0x000fea0003800000 */
.L_x_15573:
[----:B------:R-:W0:Y:S02]  /*10980*/  I2F.S64 R0, R4 ;  /* 0x0000000400007312 */ /* 0x000e240000301400 */
[----:B0-----:R-:W-:-:S05]  /*10990*/  F2FP.BF16.F32.PACK_AB R0, RZ, R0 ;  /* 0x00000000ff00723e */ /* 0x001fca00000010ff */
[----:B------:R-:W-:Y:S01]  /*109a0*/  STG.E.U16 desc[UR36][R16.64], R0 ;  /* 0x0000000010007986 */ /* 0x000fe2000c101524 */
[----:B------:R-:W-:Y:S05]  /*109b0*/  EXIT ;  /* 0x000000000000794d */ /* 0x000fea0003800000 */
.L_x_15570:
        /* <DEDUP_REMOVED lines=10> */
.L_x_15582:
        /* <DEDUP_REMOVED lines=17> */
.L_x_15585:
[----:B------:R-:W-:-:S04]  /*10b70*/  LOP3.LUT R2, R5, 0x80000000, RZ, 0xc0, !PT ;  /* 0x8000000005027812 */ /* 0x000fc800078ec0ff */
[----:B------:R-:W-:-:S04]  /*10b80*/  SHF.R.U32.HI R3, RZ, 0x18, R2 ;  /* 0x00000018ff037819 */ /* 0x000fc80000011602 */
[----:B------:R-:W-:-:S04]  /*10b90*/  LOP3.LUT R0, R0, R3, RZ, 0xfc, !PT ;  /* 0x0000000300007212 */ /* 0x000fc800078efcff */
[----:B------:R-:W-:-:S07]  /*10ba0*/  PRMT R8, R0, 0x7610, R8 ;  /* 0x0000761000087816 */ /* 0x000fce0000000008 */
.L_x_15584:
[----:B------:R-:W-:Y:S05]  /*10bb0*/  BSYNC B0 ;  /* 0x0000000000007941 */ /* 0x000fea0003800000 */
.L_x_15583:
[----:B------:R-:W-:Y:S01]  /*10bc0*/  STG.E.U8 desc[UR36][R16.64], R8 ;  /* 0x0000000810007986 */ /* 0x000fe2000c101124 */
[----:B------:R-:W-:Y:S05]  /*10bd0*/  EXIT ;  /* 0x000000000000794d */ /* 0x000fea0003800000 */
.L_x_15581:
        /* <DEDUP_REMOVED lines=17> */
.L_x_15588:
[----:B------:R-:W-:-:S04]  /*10cf0*/  LOP3.LUT R2, R5, 0x80000000, RZ, 0xc0, !PT ;  /* 0x8000000005027812 */ /* 0x000fc800078ec0ff */
[----:B------:R-:W-:-:S04]  /*10d00*/  SHF.R.U32.HI R3, RZ, 0x18, R2 ;  /* 0x00000018ff037819 */ /* 0x000fc80000011602 */
[----:B------:R-:W-:-:S04]  /*10d10*/  LOP3.LUT R0, R0, R3, RZ, 0xfc, !PT ;  /* 0x0000000300007212 */ /* 0x000fc800078efcff */
[----:B------:R-:W-:-:S07]  /*10d20*/  PRMT R8, R0, 0x7610, R8 ;  /* 0x0000761000087816 */ /* 0x000fce0000000008 */
.L_x_15587:
[----:B------:R-:W-:Y:S05]  /*10d30*/  BSYNC B0 ;  /* 0x0000000000007941 */ /* 0x000fea0003800000 */
.L_x_15586:
[----:B------:R-:W-:Y:S01]  /*10d40*/  STG.E.U8 desc[UR36][R16.64], R8 ;  /* 0x0000000810007986 */ /* 0x000fe2000c101124 */
[----:B------:R-:W-:Y:S05]  /*10d50*/  EXIT ;  /* 0x000000000000794d */ /* 0x000fea0003800000 */
.L_x_15580:
        /* <DEDUP_REMOVED lines=22> */
.L_x_15563:
        /* <DEDUP_REMOVED lines=16> */
.L_x_15591:
[----:B------:R-:W-:Y:S05]  /*10fc0*/  EXIT ;  /* 0x000000000000794d */ /* 0x000fea0003800000 */
.L_x_15590:
[----:B------:R-:W-:Y:S01]  /*10fd0*/  STG.E.64 desc[UR36][R16.64], R4 ;  /* 0x0000000410007986 */ /* 0x000fe2000c101b24 */
[----:B------:R-:W-:Y:S05]  /*10fe0*/  EXIT ;  /* 0x000000000000794d */ /* 0x000fea0003800000 */
.L_x_15589:
[----:B------:R-:W-:Y:S01]  /*10ff0*/  STG.E desc[UR36][R16.64], R2 ;  /* 0x0000000210007986 */ /* 0x000fe2000c101924 */
[----:B------:R-:W-:Y:S05]  /*11000*/  EXIT ;  /* 0x000000000000794d */ /* 0x000fea0003800000 */
.L_x_15592:
        /* <DEDUP_REMOVED lines=15> */
.L_x_24189:


//--------------------- .text._ZN2at6native27unrolled_elementwise_kernelIZZZNS0_54_GLOBAL__N__d8c5977b_16_LinearAlgebra_cu_7dd49032_297216addr_kernel_cudaERNS_14TensorIteratorERKN3c106ScalarES8_ENKUlvE_clEvENKUlvE2_clEvEUllllE_St5arrayIPcLm4EELi4E23TrivialOffsetCalculatorILi3EjESF_ILi1EjENS0_6memory12LoadWithCastILi3EEENSI_13StoreWithCastILi1EEEEEviT_T0_T2_T3_T4_T5_ --------------------------
	.section	.text._ZN2at6native27unrolled_elementwise_kernelIZZZNS0_54_GLOBAL__N__d8c5977b_16_LinearAlgebra_cu_7dd49032_297216addr_kernel_cudaERNS_14TensorIteratorERKN3c106ScalarES8_ENKUlvE_clEvENKUlvE2_clEvEUllllE_St5arrayIPcLm4EELi4E23TrivialOffsetCalculatorILi3EjESF_ILi1EjENS0_6memory12LoadWithCastILi3EEENSI_13StoreWithCastILi1EEEEEviT_T0_T2_T3_T4_T5_,"ax",@progbits
	.align	128
        .global         _ZN2at6native27unrolled_elementwise_kernelIZZZNS0_54_GLOBAL__N__d8c5977b_16_LinearAlgebra_cu_7dd49032_297216addr_kernel_cudaERNS_14TensorIteratorERKN3c106ScalarES8_ENKUlvE_clEvENKUlvE2_clEvEUllllE_St5arrayIPcLm4EELi4E23TrivialOffsetCalculatorILi3EjESF_ILi1EjENS0_6memory12LoadWithCastILi3EEENSI_13StoreWithCastILi1EEEEEviT_T0_T2_T3_T4_T5_
        .type           _ZN2at6native27unrolled_elementwise_kernelIZZZNS0_54_GLOBAL__N__d8c5977b_16_LinearAlgebra_cu_7dd49032_297216addr_kernel_cudaERNS_14TensorIteratorERKN3c106ScalarES8_ENKUlvE_clEvENKUlvE2_clEvEUllllE_St5arrayIPcLm4EELi4E23TrivialOffsetCalculatorILi3EjESF_ILi1EjENS0_6memory12LoadWithCastILi3EEENSI_13StoreWithCastILi1EEEEEviT_T0_T2_T3_T4_T5_,@function
        .size           _ZN2at6native27unrolled_elementwise_kernelIZZZNS0_54_GLOBAL__N__d8c5977b_16_LinearAlgebra_cu_7dd49032_297216addr_kernel_cudaERNS_14TensorIteratorERKN3c106ScalarES8_ENKUlvE_clEvENKUlvE2_clEvEUllllE_St5arrayIPcLm4EELi4E23TrivialOffsetCalculatorILi3EjESF_ILi1EjENS0_6memory12LoadWithCastILi3EEENSI_13StoreWithCastILi1EEEEEviT_T0_T2_T3_T4_T5_,(.L_x_24190 - _ZN2at6native27unrolled_elementwise_kernelIZZZNS0_54_GLOBAL__N__d8c5977b_16_LinearAlgebra_cu_7dd49032_297216addr_kernel_cudaERNS_14TensorIteratorERKN3c106ScalarES8_ENKUlvE_clEvENKUlvE2_clEvEUllllE_St5arrayIPcLm4EELi4E23TrivialOffsetCalculatorILi3EjESF_ILi1EjENS0_6memory12LoadWithCastILi3EEENSI_13StoreWithCastILi1EEEEEviT_T0_T2_T3_T4_T5_)
        .other          _ZN2at6native27unrolled_elementwise_kernelIZZZNS0_54_GLOBAL__N__d8c5977b_16_LinearAlgebra_cu_7dd49032_297216addr_kernel_cudaERNS_14TensorIteratorERKN3c106ScalarES8_ENKUlvE_clEvENKUlvE2_clEvEUllllE_St5arrayIPcLm4EELi4E23TrivialOffsetCalculatorILi3EjESF_ILi1EjENS0_6memory12LoadWithCastILi3EEENSI_13StoreWithCastILi1EEEEEviT_T0_T2_T3_T4_T5_,@"STO_CUDA_ENTRY STV_DEFAULT"
_ZN2at6native27unrolled_elementwise_kernelIZZZNS0_54_GLOBAL__N__d8c5977b_16_LinearAlgebra_cu_7dd49032_297216addr_kernel_cudaERNS_14TensorIteratorERKN3c106ScalarES8_ENKUlvE_clEvENKUlvE2_clEvEUllllE_St5arrayIPcLm4EELi4E23TrivialOffsetCalculatorILi3EjESF_ILi1EjENS0_6memory12LoadWithCastILi3EEENSI_13StoreWithCastILi1EEEEEviT_T0_T2_T3_T4_T5_:
.text._ZN2at6native27unrolled_elementwise_kernelIZZZNS0_54_GLOBAL__N__d8c5977b_16_LinearAlgebra_cu_7dd49032_297216addr_kernel_cudaERNS_14TensorIteratorERKN3c106ScalarES8_ENKUlvE_clEvENKUlvE2_clEvEUllllE_St5arrayIPcLm4EELi4E23TrivialOffsetCalculatorILi3EjESF_ILi1EjENS0_6memory12LoadWithCastILi3EEENSI_13StoreWithCastILi1EEEEEviT_T0_T2_T3_T4_T5_:
        /* <DEDUP_REMOVED lines=40> */
.L_x_15595:
        /* <DEDUP_REMOVED lines=19> */
.L_x_15599:
[----:B------:R1:W5:Y:S01]  /*03b0*/  LDG.E.U8 R22, desc[UR36][R2.64] ;  /* 0x0000002402167981 */ /* 0x000362000c1e1100 */
[----:B------:R-:W-:Y:S01]  /*03c0*/  IMAD.MOV.U32 R23, RZ, RZ, RZ ;  /* 0x000000ffff177224 */ /* 0x000fe200078e00ff */
[----:B------:R-:W-:Y:S06]  /*03d0*/  BRA `(.L_x_15601) ;  /* 0x0000000c004c7947 */ /* 0x000fec0003800000 */
.L_x_15598:
        /* <DEDUP_REMOVED lines=8> */
.L_x_15603:
[----:B------:R-:W2:Y:S02]  /*0460*/  LDG.E R22, desc[UR36][R2.64] ;  /* 0x0000002402167981 */ /* 0x000ea4000c1e1900 */
[----:B--2---:R-:W-:Y:S01]  /*0470*/  SHF.R.S32.HI R23, RZ, 0x1f, R22 ;  /* 0x0000001fff177819 */ /* 0x004fe20000011416 */
[----:B------:R-:W-:Y:S06]  /*0480*/  BRA `(.L_x_15601) ;  /* 0x0000000c00207947 */ /* 0x000fec0003800000 */
.L_x_15602:
[----:B------:R-:W2:Y:S02]  /*0490*/  LDG.E.S16 R22, desc[UR36][R2.64] ;  /* 0x0000002402167981 */ /* 0x000ea4000c1e1700 */
[----:B--2---:R-:W-:Y:S01]  /*04a0*/  SHF.R.S32.HI R23, RZ, 0x1f, R22 ;  /* 0x0000001fff177819 */ /* 0x004fe20000011416 */
[----:B------:R-:W-:Y:S06]  /*04b0*/  BRA `(.L_x_15601) ;  /* 0x0000000c00147947 */ /* 0x000fec0003800000 */
.L_x_15597:
[----:B------:R-:W-:-:S13]  /*04c0*/  ISETP.GT.AND P0, PT, R0, 0x6, PT ;  /* 0x000000060000780c */ /* 0x000fda0003f04270 */
[----:B------:R-:W-:Y:S05]  /*04d0*/  @P0 BRA `(.L_x_15604) ;  /* 0x00000000002c0947 */ /* 0x000fea0003800000 */
[----:B------:R-:W-:-:S13]  /*04e0*/  ISETP.NE.AND P0, PT, R0, 0x5, PT ;  /* 0x000000050000780c */ /* 0x000fda0003f05270 */
[----:B------:R-:W-:Y:S05]  /*04f0*/  @!P0 BRA `(.L_x_15605) ;  /* 0x0000000000148947 */ /* 0x000fea0003800000 */
[----:B------:R-:W-:-:S13]  /*0500*/  ISETP.NE.AND P0, PT, R0, 0x6, PT ;  /* 0x000000060000780c */ /* 0x000fda0003f05270 */
[----:B------:R-:W-:Y:S05]  /*0510*/  @P0 BRA `(.L_x_15600) ;  /* 0x0000000800a40947 */ /* 0x000fea0003800000 */
[----:B------:R-:W2:Y:S02]  /*0520*/  LDG.E R2, desc[UR36][R2.64] ;  /* 0x0000002402027981 */ /* 0x000ea4000c1e1900 */
[----:B--2---:R2:W3:Y:S01]  /*0530*/  F2I.S64.TRUNC R22, R2 ;  /* 0x0000000200167311 */ /* 0x0044e2000020d900 */
[----:B------:R-:W-:Y:S05]  /*0540*/  BRA `(.L_x_15601) ;  /* 0x0000000800f07947 */ /* 0x000fea0003800000 */
.L_x_15605:
[----:B------:R-:W2:Y:S02]  /*0550*/  LDG.E.U16 R2, desc[UR36][R2.64] ;  /* 0x0000002402027981 */ /* 0x000ea4000c1e1500 */
[----:B--2---:R-:W-:-:S06]  /*0560*/  HADD2.F32 R22, -RZ, R2.H0_H0 ;  /* 0x20000002ff167230 */ /* 0x004fcc0000004100 */
[----:B------:R-:W1:Y:S01]  /*0570*/  F2I.S64.TRUNC R22, R22 ;  /* 0x0000001600167311 */ /* 0x000e62000020d900 */
[----:B------:R-:W-:Y:S05]  /*0580*/  BRA `(.L_x_15601) ;  /* 0x0000000800e07947 */ /* 0x000fea0003800000 */
.L_x_15604:
        /* <DEDUP_REMOVED lines=9> */
.L_x_15607:
[----:B------:R-:W2:Y:S02]  /*0620*/  LDG.E.U16 R2, desc[UR36][R2.64] ;  /* 0x0000002402027981 */ /* 0x000ea4000c1e1500 */
[----:B--2---:R-:W-:-:S06]  /*0630*/  HADD2.F32 R22, -RZ, R2.H0_H0 ;  /* 0x20000002ff167230 */ /* 0x004fcc0000004100 */
[----:B------:R-:W4:Y:S01]  /*0640*/  F2I.S64.TRUNC R22, R22 ;  /* 0x0000001600167311 */ /* 0x000f22000020d900 */
[----:B------:R-:W-:Y:S05]  /*0650*/  BRA `(.L_x_15601) ;  /* 0x0000000800ac7947 */ /* 0x000fea0003800000 */
.L_x_15606:
[----:B------:R-:W2:Y:S02]  /*0660*/  LDG.E.64 R2, desc[UR36][R2.64] ;  /* 0x0000002402027981 */ /* 0x000ea4000c1e1b00 */
[----:B--2---:R1:W2:Y:S01]  /*0670*/  F2I.S64.F64.TRUNC R22, R2 ;  /* 0x0000000200167311 */ /* 0x0042a2000030d900 */
[----:B------:R-:W-:Y:S05]  /*0680*/  BRA `(.L_x_15601) ;  /* 0x0000000800a07947 */ /* 0x000fea0003800000 */
.L_x_15596:
        /* <DEDUP_REMOVED lines=13> */
.L_x_15610:
[----:B------:R-:W2:Y:S02]  /*0760*/  LDG.E.64 R2, desc[UR36][R2.64] ;  /* 0x0000002402027981 */ /* 0x000ea4000c1e1b00 */
[----:B--2---:R1:W2:Y:S01]  /*0770*/  F2I.S64.F64.TRUNC R22, R2 ;  /* 0x0000000200167311 */ /* 0x0042a2000030d900 */
[----:B------:R-:W-:Y:S05]  /*0780*/  BRA `(.L_x_15601) ;  /* 0x0000000800607947 */ /* 0x000fea0003800000 */
.L_x_15609:
        /* <DEDUP_REMOVED lines=27> */
.L_x_15612:
[----:B------:R-:W2:Y:S02]  /*0940*/  LDG.E.U8 R3, desc[UR36][R2.64] ;  /* 0x0000002402037981 */ /* 0x000ea4000c1e1100 */
[----:B--2---:R-:W-:-:S05]  /*0950*/  IMAD.SHL.U32 R0, R3, 0x2000000, RZ ;  /* 0x0200000003007824 */ /* 0x004fca00078e00ff */
[----:B------:R-:W-:-:S13]  /*0960*/  ISETP.GE.U32.AND P0, PT, R0, 0x8000000, PT ;  /* 0x080000000000780c */ /* 0x000fda0003f06070 */
[C---:B------:R-:W-:Y:S02]  /*0970*/  @P0 IMAD.SHL.U32 R4, R3.reuse, 0x200000, RZ ;  /* 0x0020000003040824 */ /* 0x040fe400078e00ff */
[C---:B------:R-:W-:Y:S02]  /*0980*/  @!P0 IMAD.SHL.U32 R0, R3.reuse, 0x100, RZ ;  /* 0x0000010003008824 */ /* 0x040fe400078e00ff */
[----:B------:R-:W-:Y:S01]  /*0990*/  IMAD.SHL.U32 R3, R3, 0x1000000, RZ ;  /* 0x0100000003037824 */ /* 0x000fe200078e00ff */
[----:B------:R-:W-:Y:S02]  /*09a0*/  @P0 LOP3.LUT R4, R4, 0xfe00000, RZ, 0xc0, !PT ;  /* 0x0fe0000004040812 */ /* 0x000fe400078ec0ff */
        /* <DEDUP_REMOVED lines=8> */
.L_x_15611:
[----:B------:R-:W2:Y:S02]  /*0a30*/  LDG.E.U16 R22, desc[UR36][R2.64] ;  /* 0x0000002402167981 */ /* 0x000ea4000c1e1500 */
[----:B--2---:R-:W-:-:S06]  /*0a40*/  IMAD.U32 R22, R22, 0x10000, RZ ;  /* 0x0001000016167824 */ /* 0x004fcc00078e00ff */
[----:B------:R-:W1:Y:S01]  /*0a50*/  F2I.S64.TRUNC R22, R22 ;  /* 0x0000001600167311 */ /* 0x000e62000020d900 */
[----:B------:R-:W-:Y:S05]  /*0a60*/  BRA `(.L_x_15601) ;  /* 0x0000000400a87947 */ /* 0x000fea0003800000 */
.L_x_15608:
        /* <DEDUP_REMOVED lines=11> */
.L_x_15615:
        /* <DEDUP_REMOVED lines=21> */
.L_x_15619:
[----:B------:R-:W-:Y:S05]  /*0c70*/  BSYNC B1 ;  /* 0x0000000000017941 */ /* 0x000fea0003800000 */
.L_x_15618:
[----:B------:R-:W-:Y:S01]  /*0c80*/  IMAD.SHL.U32 R2, R2, 0x100000, RZ ;  /* 0x0010000002027824 */ /* 0x000fe200078e00ff */
[----:B------:R-:W-:-:S04]  /*0c90*/  LEA R3, R0, 0x3b800000, 0x17 ;  /* 0x3b80000000037811 */ /* 0x000fc800078eb8ff */
[----:B------:R-:W-:-:S07]  /*0ca0*/  LOP3.LUT R22, R3, R2, R22, 0xfe, !PT ;  /* 0x0000000203167212 */ /* 0x000fce00078efe16 */
.L_x_15617:
[----:B------:R-:W-:Y:S05]  /*0cb0*/  BSYNC B0 ;  /* 0x0000000000007941 */ /* 0x000fea0003800000 */
.L_x_15616:
[----:B------:R-:W1:Y:S01]  /*0cc0*/  F2I.S64.TRUNC R22, R22 ;  /* 0x0000001600167311 */ /* 0x000e62000020d900 */
[----:B------:R-:W-:Y:S05]  /*0cd0*/  BRA `(.L_x_15601) ;  /* 0x00000004000c7947 */ /* 0x000fea0003800000 */
.L_x_15614:
        /* <DEDUP_REMOVED lines=21> */
.L_x_15623:
[----:B------:R-:W-:Y:S05]  /*0e30*/  BSYNC B1 ;  /* 0x0000000000017941 */ /* 0x000fea0003800000 */
.L_x_15622:
[----:B------:R-:W-:Y:S01]  /*0e40*/  IMAD.SHL.U32 R2, R2, 0x200000, RZ ;  /* 0x0020000002027824 */ /* 0x000fe200078e00ff */
[----:B------:R-:W-:-:S04]  /*0e50*/  LEA R3, R0, 0x37800000, 0x17 ;  /* 0x3780000000037811 */ /* 0x000fc800078eb8ff */
[----:B------:R-:W-:-:S07]  /*0e60*/  LOP3.LUT R22, R3, R2, R22, 0xfe, !PT ;  /* 0x0000000203167212 */ /* 0x000fce00078efe16 */
.L_x_15621:
[----:B------:R-:W-:Y:S05]  /*0e70*/  BSYNC B0 ;  /* 0x0000000000007941 */ /* 0x000fea0003800000 */
.L_x_15620:
[----:B------:R-:W1:Y:S01]  /*0e80*/  F2I.S64.TRUNC R22, R22 ;  /* 0x0000001600167311 */ /* 0x000e62000020d900 */
[----:B------:R-:W-:Y:S05]  /*0e90*/  BRA `(.L_x_15601) ;  /* 0x00000000009c7947 */ /* 0x000fea0003800000 */
.L_x_15613:
        /* <DEDUP_REMOVED lines=14> */
.L_x_15627:
[----:B------:R-:W-:Y:S05]  /*0f80*/  BSYNC B0 ;  /* 0x0000000000007941 */ /* 0x000fea0003800000 */
.L_x_15626:
[----:B------:R-:W1:Y:S01]  /*0f90*/  F2I.S64.TRUNC R22, R22 ;  /* 0x0000001600167311 */ /* 0x000e62000020d900 */
[----:B------:R-:W-:Y:S05]  /*0fa0*/  BRA `(.L_x_15601) ;  /* 0x0000000000587947 */ /* 0x000fea0003800000 */
.L_x_15600:
        /* <DEDUP_REMOVED lines=16> */
.L_x_15628:
[----:B------:R-:W-:Y:S01]  /*10b0*/  CS2R R22, SRZ ;  /* 0x0000000000167805 */ /* 0x000fe2000001ff00 */
[----:B------:R-:W-:Y:S06]  /*10c0*/  BRA `(.L_x_15601) ;  /* 0x0000000000107947 */ /* 0x000fec0003800000 */
.L_x_15625:
[----:B------:R1:W5:Y:S01]  /*10d0*/  LDG.E.64 R22, desc[UR36][R2.64] ;  /* 0x0000002402167981 */ /* 0x000362000c1e1b00 */
[----:B------:R-:W-:Y:S05]  /*10e0*/  BRA `(.L_x_15601) ;  /* 0x0000000000087947 */ /* 0x000fea0003800000 */
.L_x_15624:
[----:B------:R1:W5:Y:S01]  /*10f0*/  LDG.E R22, desc[UR36][R2.64] ;  /* 0x0000002402167981 */ /* 0x000362000c1e1900 */
[----:B------:R-:W-:-:S07]  /*1100*/  IMAD.MOV.U32 R23, RZ, RZ, RZ ;  /* 0x000000ffff177224 */ /* 0x000fce00078e00ff */
.L_x_15601:
        /* <DEDUP_REMOVED lines=19> */
.L_x_15632:
[----:B------:R0:W5:Y:S01]  /*1240*/  LDG.E.U8 R30, desc[UR36][R2.64] ;  /* 0x00000024021e7981 */ /* 0x000162000c1e1100 */
[----:B------:R-:W-:Y:S01]  /*1250*/  IMAD.MOV.U32 R31, RZ, RZ, RZ ;  /* 0x000000ffff1f7224 */ /* 0x000fe200078e00ff */
[----:B------:R-:W-:Y:S06]  /*1260*/  BRA `(.L_x_15634) ;  /* 0x0000000c00487947 */ /* 0x000fec0003800000 */
.L_x_15631:
        /* <DEDUP_REMOVED lines=8> */
.L_x_15636:
[----:B------:R-:W2:Y:S02]  /*12f0*/  LDG.E R30, desc[UR36][R2.64] ;  /* 0x00000024021e7981 */ /* 0x000ea4000c1e1900 */
[----:B--2---:R-:W-:Y:S01]  /*1300*/  SHF.R.S32.HI R31, RZ, 0x1f, R30 ;  /* 0x0000001fff1f7819 */ /* 0x004fe2000001141e */
[----:B------:R-:W-:Y:S06]  /*1310*/  BRA `(.L_x_15634) ;  /* 0x0000000c001c7947 */ /* 0x000fec0003800000 */
.L_x_15635:
[----:B------:R-:W2:Y:S02]  /*1320*/  LDG.E.S16 R30, desc[UR36][R2.64] ;  /* 0x00000024021e7981 */ /* 0x000ea4000c1e1700 */
[----:B--2---:R-:W-:Y:S01]  /*1330*/  SHF.R.S32.HI R31, RZ, 0x1f, R30 ;  /* 0x0000001fff1f7819 */ /* 0x004fe2000001141e */
[----:B------:R-:W-:Y:S06]  /*1340*/  BRA `(.L_x_15634) ;  /* 0x0000000c00107947 */ /* 0x000fec0003800000 */
.L_x_15630:
        /* <DEDUP_REMOVED lines=9> */
.L_x_15638:
[----:B------:R-:W2:Y:S02]  /*13e0*/  LDG.E.U16 R2, desc[UR36][R2.64] ;  /* 0x0000002402027981 */ /* 0x000ea4000c1e1500 */
[----:B--2---:R-:W-:-:S06]  /*13f0*/  HADD2.F32 R30, -RZ, R2.H0_H0 ;  /* 0x20000002ff1e7230 */ /* 0x004fcc0000004100 */
[----:B------:R-:W0:Y:S01]  /*1400*/  F2I.S64.TRUNC R30, R30 ;  /* 0x0000001e001e7311 */ /* 0x000e22000020d900 */
[----:B------:R-:W-:Y:S05]  /*1410*/  BRA `(.L_x_15634) ;  /* 0x0000000800dc7947 */ /* 0x000fea0003800000 */
.L_x_15637:
        /* <DEDUP_REMOVED lines=9> */
.L_x_15640:
[----:B------:R-:W2:Y:S02]  /*14b0*/  LDG.E.U16 R2, desc[UR36][R2.64] ;  /* 0x0000002402027981 */ /* 0x000ea4000c1e1500 */
[----:B--2---:R-:W-:-:S06]  /*14c0*/  HADD2.F32 R30, -RZ, R2.H0_H0 ;  /* 0x20000002ff1e7230 */ /* 0x004fcc0000004100 */
[----:B------:R-:W0:Y:S01]  /*14d0*/  F2I.S64.TRUNC R30, R30 ;  /* 0x0000001e001e7311 */ /* 0x000e22000020d900 */
[----:B------:R-:W-:Y:S05]  /*14e0*/  BRA `(.L_x_15634) ;  /* 0x0000000800a87947 */ /* 0x000fea0003800000 */
.L_x_15639:
[----:B------:R-:W2:Y:S02]  /*14f0*/  LDG.E.64 R2, desc[UR36][R2.64] ;  /* 0x0000002402027981 */ /* 0x000ea4000c1e1b00 */
[----:B--2---:R0:W1:Y:S01]  /*1500*/  F2I.S64.F64.TRUNC R30, R2 ;  /* 0x00000002001e7311 */ /* 0x004062000030d900 */
[----:B------:R-:W-:Y:S05]  /*1510*/  BRA `(.L_x_15634) ;  /* 0x00000008009c7947 */ /* 0x000fea0003800000 */
.L_x_15629:
        /* <DEDUP_REMOVED lines=13> */
.L_x_15643:
[----:B------:R-:W2:Y:S02]  /*15f0*/  LDG.E.64 R2, desc[UR36][R2.64] ;  /* 0x0000002402027981 */ /* 0x000ea4000c1e1b00 */
[----:B--2---:R0:W1:Y:S01]  /*1600*/  F2I.S64.F64.TRUNC R30, R2 ;  /* 0x00000002001e7311 */ /* 0x004062000030d900 */
[----:B------:R-:W-:Y:S05]  /*1610*/  BRA `(.L_x_15634) ;  /* 0x00000008005c7947 */ /* 0x000fea0003800000 */
.L_x_15642:
        /* <DEDUP_REMOVED lines=27> */
.L_x_15645:
        /* <DEDUP_REMOVED lines=14> */
.L_x_15644:
[----:B------:R-:W2:Y:S02]  /*18b0*/  LDG.E.U16 R30, desc[UR36][R2.64] ;  /* 0x00000024021e7981 */ /* 0x000ea4000c1e1500 */
[----:B--2---:R-:W-:-:S06]  /*18c0*/  IMAD.U32 R30, R30, 0x10000, RZ ;  /* 0x000100001e1e7824 */ /* 0x004fcc00078e00ff */
[----:B------:R-:W0:Y:S01]  /*18d0*/  F2I.S64.TRUNC R30, R30 ;  /* 0x0000001e001e7311 */ /* 0x000e22000020d900 */
[----:B------:R-:W-:Y:S05]  /*18e0*/  BRA `(.L_x_15634) ;  /* 0x0000000400a87947 */ /* 0x000fea0003800000 */
.L_x_15641:
        /* <DEDUP_REMOVED lines=11> */
.L_x_15648:
        /* <DEDUP_REMOVED lines=21> */
.L_x_15652:
[----:B------:R-:W-:Y:S05]  /*1af0*/  BSYNC B1 ;  /* 0x0000000000017941 */ /* 0x000fea0003800000 */
.L_x_15651:
[----:B------:R-:W-:Y:S01]  /*1b00*/  IMAD.SHL.U32 R2, R2, 0x100000, RZ ;  /* 0x0010000002027824 */ /* 0x000fe200078e00ff */
[----:B------:R-:W-:-:S04]  /*1b10*/  LEA R3, R0, 0x3b800000, 0x17 ;  /* 0x3b80000000037811 */ /* 0x000fc800078eb8ff */
[----:B------:R-:W-:-:S07]  /*1b20*/  LOP3.LUT R30, R3, R2, R30, 0xfe, !PT ;  /* 0x00000002031e7212 */ /* 0x000fce00078efe1e */
.L_x_15650:
[----:B------:R-:W-:Y:S05]  /*1b30*/  BSYNC B0 ;  /* 0x0000000000007941 */ /* 0x000fea0003800000 */
.L_x_15649:
[----:B------:R-:W1:Y:S01]  /*1b40*/  F2I.S64.TRUNC R30, R30 ;  /* 0x0000001e001e7311 */ /* 0x000e62000020d900 */
[----:B------:R-:W-:Y:S05]  /*1b50*/  BRA `(.L_x_15634) ;  /* 0x00000004000c7947 */ /* 0x000fea0003800000 */
.L_x_15647:
        /* <DEDUP_REMOVED lines=21> */
.L_x_15656:
[----:B------:R-:W-:Y:S05]  /*1cb0*/  BSYNC B1 ;  /* 0x0000000000017941 */ /* 0x000fea0003800000 */
.L_x_15655:
[----:B------:R-:W-:Y:S01]  /*1cc0*/  IMAD.SHL.U32 R2, R2, 0x200000, RZ ;  /* 0x0020000002027824 */ /* 0x000fe200078e00ff */
[----:B------:R-:W-:-:S04]  /*1cd0*/  LEA R3, R0, 0x37800000, 0x17 ;  /* 0x3780000000037811 */ /* 0x000fc800078eb8ff */
[----:B------:R-:W-:-:S07]  /*1ce0*/  LOP3.LUT R30, R3, R2, R30, 0xfe, !PT ;  /* 0x00000002031e7212 */ /* 0x000fce00078efe1e */
.L_x_15654:
[----:B------:R-:W-:Y:S05]  /*1cf0*/  BSYNC B0 ;  /* 0x0000000000007941 */ /* 0x000fea0003800000 */
.L_x_15653:
[----:B------:R-:W2:Y:S01]  /*1d00*/  F2I.S64.TRUNC R30, R30 ;  /* 0x0000001e001e7311 */ /* 0x000ea2000020d900 */
[----:B------:R-:W-:Y:S05]  /*1d10*/  BRA `(.L_x_15634) ;  /* 0x00000000009c7947 */ /* 0x000fea0003800000 */
.L_x_15646:
        /* <DEDUP_REMOVED lines=14> */
.L_x_15660:
[----:B------:R-:W-:Y:S05]  /*1e00*/  BSYNC B0 ;  /* 0x0000000000007941 */ /* 0x000fea0003800000 */
.L_x_15659:
[----:B------:R-:W0:Y:S01]  /*1e10*/  F2I.S64.TRUNC R30, R30 ;  /* 0x0000001e001e7311 */ /* 0x000e22000020d900 */
[----:B------:R-:W-:Y:S05]  /*1e20*/  BRA `(.L_x_15634) ;  /* 0x0000000000587947 */ /* 0x000fea0003800000 */
.L_x_15633:
        /* <DEDUP_REMOVED lines=16> */
.L_x_15661:
[----:B------:R-:W-:Y:S01]  /*1f30*/  CS2R R30, SRZ ;  /* 0x00000000001e7805 */ /* 0x000fe2000001ff00 */
[----:B------:R-:W-:Y:S06]  /*1f40*/  BRA `(.L_x_15634) ;  /* 0x0000000000107947 */ /* 0x000fec0003800000 */
.L_x_15658:
[----:B------:R0:W5:Y:S01]  /*1f50*/  LDG.E.64 R30, desc[UR36][R2.64] ;  /* 0x00000024021e7981 */ /* 0x000162000c1e1b00 */
[----:B------:R-:W-:Y:S05]  /*1f60*/  BRA `(.L_x_15634) ;  /* 0x0000000000087947 */ /* 0x000fea0003800000 */
.L_x_15657:
[----:B------:R0:W5:Y:S01]  /*1f70*/  LDG.E R30, desc[UR36][R2.64] ;  /* 0x00000024021e7981 */ /* 0x000162000c1e1900 */
[----:B------:R-:W-:-:S07]  /*1f80*/  IMAD.MOV.U32 R31, RZ, RZ, RZ ;  /* 0x000000ffff1f7224 */ /* 0x000fce00078e00ff */
.L_x_15634:
[----:B------:R-:W3:Y:S02]  /*1f90*/  S2R R34, SR_TID.X ;  /* 0x0000000000227919 */ /* 0x000ee40000002100 */
[----:B---3--:R-:W-:-:S07]  /*1fa0*/  VIADD R34, R34, 0x80 ;  /* 0x0000008022227836 */ /* 0x008fce0000000000 */
.L_x_15594:
[----:B------:R-:W-:Y:S05]  /*1fb0*/  BSYNC B6 ;  /* 0x0000000000067941 */ /* 0x000fea0003800000 */
.L_x_15593:
[----:B------:R-:W-:Y:S01]  /*1fc0*/  ISETP.GE.AND P0, PT, R34, R36, PT ;  /* 0x000000242200720c */ /* 0x000fe20003f06270 */
[----:B------:R-:W-:Y:S01]  /*1fd0*/  BSSY B6, `(.L_x_15662) ;  /* 0x00001ed000067945 */ /* 0x000fe20003800000 */
[----:B------:R-:W-:-:S11]  /*1fe0*/  CS2R R28, SRZ ;  /* 0x00000000001c7805 */ /* 0x000fd6000001ff00 */
[----:B------:R-:W-:Y:S05]  /*1ff0*/  @P0 BRA `(.L_x_15663) ;  /* 0x0000001c00a80947 */ /* 0x000fea0003800000 */
[----:B0-----:R-:W-:Y:S01]  /*2000*/  IMAD.MOV.U32 R3, RZ, RZ, 0x1 ;  /* 0x00000001ff037424 */ /* 0x001fe200078e00ff */
        /* <DEDUP_REMOVED lines=24> */
.L_x_15664:
        /* <DEDUP_REMOVED lines=19> */
.L_x_15668:
[----:B------:R0:W5:Y:S01]  /*22c0*/  LDG.E.U8 R24, desc[UR36][R2.64] ;  /* 0x0000002402187981 */ /* 0x000162000c1e1100 */
[----:B------:R-:W-:Y:S01]  /*22d0*/  IMAD.MOV.U32 R25, RZ, RZ, RZ ;  /* 0x000000ffff197224 */ /* 0x000fe200078e00ff */
[----:B------:R-:W-:Y:S06]  /*22e0*/  BRA `(.L_x_15670) ;  /* 0x0000000c00487947 */ /* 0x000fec0003800000 */
.L_x_15667:
        /* <DEDUP_REMOVED lines=8> */
.L_x_15672:
[----:B------:R-:W3:Y:S02]  /*2370*/  LDG.E R24, desc[UR36][R2.64] ;  /* 0x0000002402187981 */ /* 0x000ee4000c1e1900 */
[----:B---3--:R-:W-:Y:S01]  /*2380*/  SHF.R.S32.HI R25, RZ, 0x1f, R24 ;  /* 0x0000001fff197819 */ /* 0x008fe20000011418 */
[----:B------:R-:W-:Y:S06]  /*2390*/  BRA `(.L_x_15670) ;  /* 0x0000000c001c7947 */ /* 0x000fec0003800000 */
.L_x_15671:
[----:B------:R-:W3:Y:S02]  /*23a0*/  LDG.E.S16 R24, desc[UR36][R2.64] ;  /* 0x0000002402187981 */ /* 0x000ee4000c1e1700 */
[----:B---3--:R-:W-:Y:S01]  /*23b0*/  SHF.R.S32.HI R25, RZ, 0x1f, R24 ;  /* 0x0000001fff197819 */ /* 0x008fe20000011418 */
[----:B------:R-:W-:Y:S06]  /*23c0*/  BRA `(.L_x_15670) ;  /* 0x0000000c00107947 */ /* 0x000fec0003800000 */
.L_x_15666:
        /* <DEDUP_REMOVED lines=9> */
.L_x_15674:
[----:B------:R-:W3:Y:S02]  /*2460*/  LDG.E.U16 R2, desc[UR36][R2.64] ;  /* 0x0000002402027981 */ /* 0x000ee4000c1e1500 */
[----:B---3--:R-:W-:-:S06]  /*2470*/  HADD2.F32 R24, -RZ, R2.H0_H0 ;  /* 0x20000002ff187230 */ /* 0x008fcc0000004100 */
[----:B------:R-:W0:Y:S01]  /*2480*/  F2I.S64.TRUNC R24, R24 ;  /* 0x0000001800187311 */ /* 0x000e22000020d900 */
[----:B------:R-:W-:Y:S05]  /*2490*/  BRA `(.L_x_15670) ;  /* 0x0000000800dc7947 */ /* 0x000fea0003800000 */
.L_x_15673:
        /* <DEDUP_REMOVED lines=9> */
.L_x_15676:
[----:B------:R-:W3:Y:S02]  /*2530*/  LDG.E.U16 R2, desc[UR36][R2.64] ;  /* 0x0000002402027981 */ /* 0x000ee4000c1e1500 */
[----:B---3--:R-:W-:-:S06]  /*2540*/  HADD2.F32 R24, -RZ, R2.H0_H0 ;  /* 0x20000002ff187230 */ /* 0x008fcc0000004100 */
[----:B------:R-:W0:Y:S01]  /*2550*/  F2I.S64.TRUNC R24, R24 ;  /* 0x0000001800187311 */ /* 0x000e22000020d900 */
[----:B------:R-:W-:Y:S05]  /*2560*/  BRA `(.L_x_15670) ;  /* 0x0000000800a87947 */ /* 0x000fea0003800000 */
.L_x_15675:
[----:B------:R-:W3:Y:S02]  /*2570*/  LDG.E.64 R2, desc[UR36][R2.64] ;  /* 0x0000002402027981 */ /* 0x000ee4000c1e1b00 */
[----:B---3--:R0:W3:Y:S01]  /*2580*/  F2I.S64.F64.TRUNC R24, R2 ;  /* 0x0000000200187311 */ /* 0x0080e2000030d900 */
[----:B------:R-:W-:Y:S05]  /*2590*/  BRA `(.L_x_15670) ;  /* 0x00000008009c7947 */ /* 0x000fea0003800000 */
.L_x_15665:
        /* <DEDUP_REMOVED lines=13> */
.L_x_15679:
[----:B------:R-:W3:Y:S02]  /*2670*/  LDG.E.64 R2, desc[UR36][R2.64] ;  /* 0x0000002402027981 */ /* 0x000ee4000c1e1b00 */
[----:B---3--:R0:W3:Y:S01]  /*2680*/  F2I.S64.F64.TRUNC R24, R2 ;  /* 0x0000000200187311 */ /* 0x0080e2000030d900 */
[----:B------:R-:W-:Y:S05]  /*2690*/  BRA `(.L_x_15670) ;  /* 0x00000008005c7947 */ /* 0x000fea0003800000 */
.L_x_15678:
        /* <DEDUP_REMOVED lines=27> */
.L_x_15681:
        /* <DEDUP_REMOVED lines=14> */
.L_x_15680:
[----:B------:R-:W3:Y:S02]  /*2930*/  LDG.E.U16 R24, desc[UR36][R2.64] ;  /* 0x0000002402187981 */ /* 0x000ee4000c1e1500 */
[----:B---3--:R-:W-:-:S06]  /*2940*/  IMAD.U32 R24, R24, 0x10000, RZ ;  /* 0x0001000018187824 */ /* 0x008fcc00078e00ff */
[----:B------:R-:W0:Y:S01]  /*2950*/  F2I.S64.TRUNC R24, R24 ;  /* 0x0000001800187311 */ /* 0x000e22000020d900 */
[----:B------:R-:W-:Y:S05]  /*2960*/  BRA `(.L_x_15670) ;  /* 0x0000000400a87947 */ /* 0x000fea0003800000 */
.L_x_15677:
        /* <DEDUP_REMOVED lines=11> */
.L_x_15684:
        /* <DEDUP_REMOVED lines=21> */
.L_x_15688:
[----:B------:R-:W-:Y:S05]  /*2b70*/  BSYNC B1 ;  /* 0x0000000000017941 */ /* 0x000fea0003800000 */
.L_x_15687:
[----:B------:R-:W-:Y:S01]  /*2b80*/  IMAD.SHL.U32 R2, R2, 0x100000, RZ ;  /* 0x0010000002027824 */ /* 0x000fe200078e00ff */
[----:B------:R-:W-:-:S04]  /*2b90*/  LEA R3, R0, 0x3b800000, 0x17 ;  /* 0x3b80000000037811 */ /* 0x000fc800078eb8ff */
[----:B------:R-:W-:-:S07]  /*2ba0*/  LOP3.LUT R24, R3, R2, R24, 0xfe, !PT ;  /* 0x0000000203187212 */ /* 0x000fce00078efe18 */
.L_x_15686:
[----:B------:R-:W-:Y:S05]  /*2bb0*/  BSYNC B0 ;  /* 0x0000000000007941 */ /* 0x000fea0003800000 */
.L_x_15685:
[----:B------:R-:W0:Y:S01]  /*2bc0*/  F2I.S64.TRUNC R24, R24 ;  /* 0x0000001800187311 */ /* 0x000e22000020d900 */
[----:B------:R-:W-:Y:S05]  /*2bd0*/  BRA `(.L_x_15670) ;  /* 0x00000004000c7947 */ /* 0x000fea0003800000 */
.L_x_15683:
        /* <DEDUP_REMOVED lines=21> */
.L_x_15692:
[----:B------:R-:W-:Y:S05]  /*2d30*/  BSYNC B1 ;  /* 0x0000000000017941 */ /* 0x000fea0003800000 */
.L_x_15691:
[----:B------:R-:W-:Y:S01]  /*2d40*/  IMAD.SHL.U32 R2, R2, 0x200000, RZ ;  /* 0x0020000002027824 */ /* 0x000fe200078e00ff */
[----:B------:R-:W-:-:S04]  /*2d50*/  LEA R3, R0, 0x37800000, 0x17 ;  /* 0x3780000000037811 */ /* 0x000fc800078eb8ff */
[----:B------:R-:W-:-:S07]  /*2d60*/  LOP3.LUT R24, R3, R2, R24, 0xfe, !PT ;  /* 0x0000000203187212 */ /* 0x000fce00078efe18 */
.L_x_15690:
[----:B------:R-:W-:Y:S05]  /*2d70*/  BSYNC B0 ;  /* 0x0000000000007941 */ /* 0x000fea0003800000 */
.L_x_15689:
[----:B------:R-:W0:Y:S01]  /*2d80*/  F2I.S64.TRUNC R24, R24 ;  /* 0x0000001800187311 */ /* 0x000e22000020d900 */
[----:B------:R-:W-:Y:S05]  /*2d90*/  BRA `(.L_x_15670) ;  /* 0x00000000009c7947 */ /* 0x000fea0003800000 */
.L_x_15682:
        /* <DEDUP_REMOVED lines=14> */
.L_x_15696:
[----:B------:R-:W-:Y:S05]  /*2e80*/  BSYNC B0 ;  /* 0x0000000000007941 */ /* 0x000fea0003800000 */
.L_x_15695:
[----:B------:R-:W0:Y:S01]  /*2e90*/  F2I.S64.TRUNC R24, R24 ;  /* 0x0000001800187311 */ /* 0x000e22000020d900 */
[----:B------:R-:W-:Y:S05]  /*2ea0*/  BRA `(.L_x_15670) ;  /* 0x0000000000587947 */ /* 0x000fea0003800000 */
.L_x_15669:
        /* <DEDUP_REMOVED lines=16> */
.L_x_15697:
[----:B------:R-:W-:Y:S01]  /*2fb0*/  CS2R R24, SRZ ;  /* 0x0000000000187805 */ /* 0x000fe2000001ff00 */
[----:B------:R-:W-:Y:S06]  /*2fc0*/  BRA `(.L_x_15670) ;  /* 0x0000000000107947 */ /* 0x000fec0003800000 */
.L_x_15694:
[----:B------:R0:W5:Y:S01]  /*2fd0*/  LDG.E.64 R24, desc[UR36][R2.64] ;  /* 0x0000002402187981 */ /* 0x000162000c1e1b00 */
[----:B------:R-:W-:Y:S05]  /*2fe0*/  BRA `(.L_x_15670) ;  /* 0x0000000000087947 */ /* 0x000fea0003800000 */
.L_x_15693:
[----:B------:R0:W5:Y:S01]  /*2ff0*/  LDG.E R24, desc[UR36][R2.64] ;  /* 0x0000002402187981 */ /* 0x000162000c1e1900 */
[----:B------:R-:W-:-:S07]  /*3000*/  IMAD.MOV.U32 R25, RZ, RZ, RZ ;  /* 0x000000ffff197224 */ /* 0x000fce00078e00ff */
.L_x_15670:
        /* <DEDUP_REMOVED lines=19> */
.L_x_15701:
[----:B------:R0:W5:Y:S01]  /*3140*/  LDG.E.U8 R28, desc[UR36][R2.64] ;  /* 0x00000024021c7981 */ /* 0x000162000c1e1100 */
[----:B------:R-:W-:Y:S01]  /*3150*/  IMAD.MOV.U32 R29, RZ, RZ, RZ ;  /* 0x000000ffff1d7224 */ /* 0x000fe200078e00ff */
[----:B------:R-:W-:Y:S06]  /*3160*/  BRA `(.L_x_15703) ;  /* 0x0000000c00487947 */ /* 0x000fec0003800000 */
.L_x_15700:
        /* <DEDUP_REMOVED lines=8> */
.L_x_15705:
[----:B------:R-:W2:Y:S02]  /*31f0*/  LDG.E R28, desc[UR36][R2.64] ;  /* 0x00000024021c7981 */ /* 0x000ea4000c1e1900 */
[----:B--2---:R-:W-:Y:S01]  /*3200*/  SHF.R.S32.HI R29, RZ, 0x1f, R28 ;  /* 0x0000001fff1d7819 */ /* 0x004fe2000001141c */
[----:B------:R-:W-:Y:S06]  /*3210*/  BRA `(.L_x_15703) ;  /* 0x0000000c001c7947 */ /* 0x000fec0003800000 */
.L_x_15704:
[----:B------:R-:W2:Y:S02]  /*3220*/  LDG.E.S16 R28, desc[UR36][R2.64] ;  /* 0x00000024021c7981 */ /* 0x000ea4000c1e1700 */
[----:B--2---:R-:W-:Y:S01]  /*3230*/  SHF.R.S32.HI R29, RZ, 0x1f, R28 ;  /* 0x0000001fff1d7819 */ /* 0x004fe2000001141c */
[----:B------:R-:W-:Y:S06]  /*3240*/  BRA `(.L_x_15703) ;  /* 0x0000000c00107947 */ /* 0x000fec0003800000 */
.L_x_15699:
        /* <DEDUP_REMOVED lines=9> */
.L_x_15707:
[----:B------:R-:W2:Y:S02]  /*32e0*/  LDG.E.U16 R2, desc[UR36][R2.64] ;  /* 0x0000002402027981 */ /* 0x000ea4000c1e1500 */
[----:B--2---:R-:W-:-:S06]  /*32f0*/  HADD2.F32 R28, -RZ, R2.H0_H0 ;  /* 0x20000002ff1c7230 */ /* 0x004fcc0000004100 */
[----:B------:R-:W0:Y:S01]  /*3300*/  F2I.S64.TRUNC R28, R28 ;  /* 0x0000001c001c7311 */ /* 0x000e22000020d900 */
[----:B------:R-:W-:Y:S05]  /*3310*/  BRA `(.L_x_15703) ;  /* 0x0000000800dc7947 */ /* 0x000fea0003800000 */
.L_x_15706:
        /* <DEDUP_REMOVED lines=9> */
.L_x_15709:
[----:B------:R-:W2:Y:S02]  /*33b0*/  LDG.E.U16 R2, desc[UR36][R2.64] ;  /* 0x0000002402027981 */ /* 0x000ea4000c1e1500 */
[----:B--2---:R-:W-:-:S06]  /*33c0*/  HADD2.F32 R28, -RZ, R2.H0_H0 ;  /* 0x20000002ff1c7230 */ /* 0x004fcc0000004100 */
[----:B------:R-:W0:Y:S01]  /*33d0*/  F2I.S64.TRUNC R28, R28 ;  /* 0x0000001c001c7311 */ /* 0x000e22000020d900 */
[----:B------:R-:W-:Y:S05]  /*33e0*/  BRA `(.L_x_15703) ;  /* 0x0000000800a87947 */ /* 0x000fea0003800000 */
.L_x_15708:
[----:B------:R-:W2:Y:S02]  /*33f0*/  LDG.E.64 R2, desc[UR36][R2.64] ;  /* 0x0000002402027981 */ /* 0x000ea4000c1e1b00 */
[----:B--2---:R0:W2:Y:S01]  /*3400*/  F2I.S64.F64.TRUNC R28, R2 ;  /* 0x00000002001c7311 */ /* 0x0040a2000030d900 */
[----:B------:R-:W-:Y:S05]  /*3410*/  BRA `(.L_x_15703) ;  /* 0x00000008009c7947 */ /* 0x000fea0003800000 */
.L_x_15698:
        /* <DEDUP_REMOVED lines=13> */
.L_x_15712:
[----:B------:R-:W2:Y:S02]  /*34f0*/  LDG.E.64 R2, desc[UR36][R2.64] ;  /* 0x0000002402027981 */ /* 0x000ea4000c1e1b00 */
[----:B--2---:R0:W2:Y:S01]  /*3500*/  F2I.S64.F64.TRUNC R28, R2 ;  /* 0x00000002001c7311 */ /* 0x0040a2000030d900 */
[----:B------:R-:W-:Y:S05]  /*3510*/  BRA `(.L_x_15703) ;  /* 0x00000008005c7947 */ /* 0x000fea0003800000 */
.L_x_15711:
        /* <DEDUP_REMOVED lines=27> */
.L_x_15714:
        /* <DEDUP_REMOVED lines=14> */
.L_x_15713:
[----:B------:R-:W2:Y:S02]  /*37b0*/  LDG.E.U16 R28, desc[UR36][R2.64] ;  /* 0x00000024021c7981 */ /* 0x000ea4000c1e1500 */
[----:B--2---:R-:W-:-:S06]  /*37c0*/  IMAD.U32 R28, R28, 0x10000, RZ ;  /* 0x000100001c1c7824 */ /* 0x004fcc00078e00ff */
[----:B------:R-:W0:Y:S01]  /*37d0*/  F2I.S64.TRUNC R28, R28 ;  /* 0x0000001c001c7311 */ /* 0x000e22000020d900 */
[----:B------:R-:W-:Y:S05]  /*37e0*/  BRA `(.L_x_15703) ;  /* 0x0000000400a87947 */ /* 0x000fea0003800000 */
.L_x_15710:
        /* <DEDUP_REMOVED lines=11> */
.L_x_15717:
        /* <DEDUP_REMOVED lines=21> */
.L_x_15721:
[----:B------:R-:W-:Y:S05]  /*39f0*/  BSYNC B1 ;  /* 0x0000000000017941 */ /* 0x000fea0003800000 */
.L_x_15720:
[----:B------:R-:W-:Y:S01]  /*3a00*/  IMAD.SHL.U32 R2, R2, 0x100000, RZ ;  /* 0x0010000002027824 */ /* 0x000fe200078e00ff */
[----:B------:R-:W-:-:S04]  /*3a10*/  LEA R3, R0, 0x3b800000, 0x17 ;  /* 0x3b80000000037811 */ /* 0x000fc800078eb8ff */
[----:B------:R-:W-:-:S07]  /*3a20*/  LOP3.LUT R28, R3, R2, R28, 0xfe, !PT ;  /* 0x00000002031c7212 */ /* 0x000fce00078efe1c */
.L_x_15719:
[----:B------:R-:W-:Y:S05]  /*3a30*/  BSYNC B0 ;  /* 0x0000000000007941 */ /* 0x000fea0003800000 */
.L_x_15718:
[----:B------:R-:W0:Y:S01]  /*3a40*/  F2I.S64.TRUNC R28, R28 ;  /* 0x0000001c001c7311 */ /* 0x000e22000020d900 */
[----:B------:R-:W-:Y:S05]  /*3a50*/  BRA `(.L_x_15703) ;  /* 0x00000004000c7947 */ /* 0x000fea0003800000 */
.L_x_15716:
        /* <DEDUP_REMOVED lines=21> */
.L_x_15725:
[----:B------:R-:W-:Y:S05]  /*3bb0*/  BSYNC B1 ;  /* 0x0000000000017941 */ /* 0x000fea0003800000 */
.L_x_15724:
[----:B------:R-:W-:Y:S01]  /*3bc0*/  IMAD.SHL.U32 R2, R2, 0x200000, RZ ;  /* 0x0020000002027824 */ /* 0x000fe200078e00ff */
[----:B------:R-:W-:-:S04]  /*3bd0*/  LEA R3, R0, 0x37800000, 0x17 ;  /* 0x3780000000037811 */ /* 0x000fc800078eb8ff */
[----:B------:R-:W-:-:S07]  /*3be0*/  LOP3.LUT R28, R3, R2, R28, 0xfe, !PT ;  /* 0x00000002031c7212 */ /* 0x000fce00078efe1c */
.L_x_15723:
[----:B------:R-:W-:Y:S05]  /*3bf0*/  BSYNC B0 ;  /* 0x0000000000007941 */ /* 0x000fea0003800000 */
.L_x_15722:
[----:B------:R-:W0:Y:S01]  /*3c00*/  F2I.S64.TRUNC R28, R28 ;  /* 0x0000001c001c7311 */ /* 0x000e22000020d900 */
[----:B------:R-:W-:Y:S05]  /*3c10*/  BRA `(.L_x_15703) ;  /* 0x00000000009c7947 */ /* 0x000fea0003800000 */
.L_x_15715:
        /* <DEDUP_REMOVED lines=14> */
.L_x_15729:
[----:B------:R-:W-:Y:S05]  /*3d00*/  BSYNC B0 ;  /* 0x0000000000007941 */ /* 0x000fea0003800000 */
.L_x_15728:
[----:B------:R-:W0:Y:S01]  /*3d10*/  F2I.S64.TRUNC R28, R28 ;  /* 0x0000001c001c7311 */ /* 0x000e22000020d900 */
[----:B------:R-:W-:Y:S05]  /*3d20*/  BRA `(.L_x_15703) ;  /* 0x0000000000587947 */ /* 0x000fea0003800000 */
.L_x_15702:
        /* <DEDUP_REMOVED lines=16> */
.L_x_15730:
[----:B------:R-:W-:Y:S01]  /*3e30*/  CS2R R28, SRZ ;  /* 0x00000000001c7805 */ /* 0x000fe2000001ff00 */
[----:B------:R-:W-:Y:S06]  /*3e40*/  BRA `(.L_x_15703) ;  /* 0x0000000000107947 */ /* 0x000fec0003800000 */
.L_x_15727:
[----:B------:R0:W5:Y:S01]  /*3e50*/  LDG.E.64 R28, desc[UR36][R2.64] ;  /* 0x00000024021c7981 */ /* 0x000162000c1e1b00 */
[----:B------:R-:W-:Y:S05]  /*3e60*/  BRA `(.L_x_15703) ;  /* 0x0000000000087947 */ /* 0x000fea0003800000 */
.L_x_15726:
[----:B------:R0:W5:Y:S01]  /*3e70*/  LDG.E R28, desc[UR36][R2.64] ;  /* 0x00000024021c7981 */ /* 0x000162000c1e1900 */
[----:B------:R-:W-:-:S07]  /*3e80*/  IMAD.MOV.U32 R29, RZ, RZ, RZ ;  /* 0x000000ffff1d7224 */ /* 0x000fce00078e00ff */
.L_x_15703:
[----:B------:R-:W-:-:S07]  /*3e90*/  VIADD R34, R34, 0x80 ;  /* 0x0000008022227836 */ /* 0x000fce0000000000 */
.L_x_15663:
[----:B------:R-:W-:Y:S05]  /*3ea0*/  BSYNC B6 ;  /* 0x0000000000067941 */ /* 0x000fea0003800000 */
.L_x_15662:
[----:B------:R-:W-:Y:S01]  /*3eb0*/  ISETP.GE.AND P0, PT, R34, R36, PT ;  /* 0x000000242200720c */ /* 0x000fe20003f06270 */
[----:B------:R-:W-:Y:S01]  /*3ec0*/  BSSY B6, `(.L_x_15731) ;  /* 0x00001f0000067945 */ /* 0x000fe20003800000 */
[----:B------:R-:W-:Y:S02]  /*3ed0*/  CS2R R32, SRZ ;  /* 0x0000000000207805 */ /* 0x000fe4000001ff00 */
[----:B0-----:R-:W-:Y:S02]  /*3ee0*/  CS2R R18, SRZ ;  /* 0x0000000000127805 */ /* 0x001fe4000001ff00 */
[----:B------:R-:W-:-:S07]  /*3ef0*/  CS2R R26, SRZ ;  /* 0x00000000001a7805 */ /* 0x000fce000001ff00 */
[----:B------:R-:W-:Y:S05]  /*3f00*/  @P0 BRA `(.L_x_15732) ;  /* 0x0000001c00ac0947 */ /* 0x000fea0003800000 */
        /* <DEDUP_REMOVED lines=25> */
.L_x_15733:
        /* <DEDUP_REMOVED lines=19> */
.L_x_15737:
[----:B------:R0:W5:Y:S01]  /*41d0*/  LDG.E.U8 R18, desc[UR36][R2.64] ;  /* 0x0000002402127981 */ /* 0x000162000c1e1100 */
[----:B------:R-:W-:Y:S01]  /*41e0*/  IMAD.MOV.U32 R19, RZ, RZ, RZ ;  /* 0x000000ffff137224 */ /* 0x000fe200078e00ff */
[----:B------:R-:W-:Y:S06]  /*41f0*/  BRA `(.L_x_15739) ;  /* 0x0000000c00487947 */ /* 0x000fec0003800000 */
.L_x_15736:
        /* <DEDUP_REMOVED lines=8> */
.L_x_15741:
[----:B------:R-:W2:Y:S02]  /*4280*/  LDG.E R18, desc[UR36][R2.64] ;  /* 0x0000002402127981 */ /* 0x000ea4000c1e1900 */
[----:B--2---:R-:W-:Y:S01]  /*4290*/  SHF.R.S32.HI R19, RZ, 0x1f, R18 ;  /* 0x0000001fff137819 */ /* 0x004fe20000011412 */
[----:B------:R-:W-:Y:S06]  /*42a0*/  BRA `(.L_x_15739) ;  /* 0x0000000c001c7947 */ /* 0x000fec0003800000 */
.L_x_15740:
[----:B------:R-:W2:Y:S02]  /*42b0*/  LDG.E.S16 R18, desc[UR36][R2.64] ;  /* 0x0000002402127981 */ /* 0x000ea4000c1e1700 */
[----:B--2---:R-:W-:Y:S01]  /*42c0*/  SHF.R.S32.HI R19, RZ, 0x1f, R18 ;  /* 0x0000001fff137819 */ /* 0x004fe20000011412 */
[----:B------:R-:W-:Y:S06]  /*42d0*/  BRA `(.L_x_15739) ;  /* 0x0000000c00107947 */ /* 0x000fec0003800000 */
.L_x_15735:
        /* <DEDUP_REMOVED lines=9> */
.L_x_15743:
[----:B------:R-:W2:Y:S02]  /*4370*/  LDG.E.U16 R2, desc[UR36][R2.64] ;  /* 0x0000002402027981 */ /* 0x000ea4000c1e1500 */
[----:B--2---:R-:W-:-:S06]  /*4380*/  HADD2.F32 R18, -RZ, R2.H0_H0 ;  /* 0x20000002ff127230 */ /* 0x004fcc0000004100 */
[----:B------:R-:W0:Y:S01]  /*4390*/  F2I.S64.TRUNC R18, R18 ;  /* 0x0000001200127311 */ /* 0x000e22000020d900 */
[----:B------:R-:W-:Y:S05]  /*43a0*/  BRA `(.L_x_15739) ;  /* 0x0000000800dc7947 */ /* 0x000fea0003800000 */
.L_x_15742:
        /* <DEDUP_REMOVED lines=9> */
.L_x_15745:
[----:B------:R-:W2:Y:S02]  /*4440*/  LDG.E.U16 R2, desc[UR36][R2.64] ;  /* 0x0000002402027981 */ /* 0x000ea4000c1e1500 */
[----:B--2---:R-:W-:-:S06]  /*4450*/  HADD2.F32 R18, -RZ, R2.H0_H0 ;  /* 0x20000002ff127230 */ /* 0x004fcc0000004100 */
[----:B------:R-:W0:Y:S01]  /*4460*/  F2I.S64.TRUNC R18, R18 ;  /* 0x0000001200127311 */ /* 0x000e22000020d900 */
[----:B------:R-:W-:Y:S05]  /*4470*/  BRA `(.L_x_15739) ;  /* 0x0000000800a87947 */ /* 0x000fea0003800000 */
.L_x_15744:
[----:B------:R-:W2:Y:S02]  /*4480*/  LDG.E.64 R2, desc[UR36][R2.64] ;  /* 0x0000002402027981 */ /* 0x000ea4000c1e1b00 */
[----:B--2---:R0:W2:Y:S01]  /*4490*/  F2I.S64.F64.TRUNC R18, R2 ;  /* 0x0000000200127311 */ /* 0x0040a2000030d900 */
[----:B------:R-:W-:Y:S05]  /*44a0*/  BRA `(.L_x_15739) ;  /* 0x00000008009c7947 */ /* 0x000fea0003800000 */
.L_x_15734:
        /* <DEDUP_REMOVED lines=13> */
.L_x_15748:
[----:B------:R-:W2:Y:S02]  /*4580*/  LDG.E.64 R2, desc[UR36][R2.64] ;  /* 0x0000002402027981 */ /* 0x000ea4000c1e1b00 */
[----:B--2---:R0:W2:Y:S01]  /*4590*/  F2I.S64.F64.TRUNC R18, R2 ;  /* 0x0000000200127311 */ /* 0x0040a2000030d900 */
[----:B------:R-:W-:Y:S05]  /*45a0*/  BRA `(.L_x_15739) ;  /* 0x00000008005c7947 */ /* 0x000fea0003800000 */
.L_x_15747:
        /* <DEDUP_REMOVED lines=27> */
.L_x_15750:
        /* <DEDUP_REMOVED lines=14> */
.L_x_15749:
[----:B------:R-:W2:Y:S02]  /*4840*/  LDG.E.U16 R18, desc[UR36][R2.64] ;  /* 0x0000002402127981 */ /* 0x000ea4000c1e1500 */
[----:B--2---:R-:W-:-:S06]  /*4850*/  IMAD.U32 R18, R18, 0x10000, RZ ;  /* 0x0001000012127824 */ /* 0x004fcc00078e00ff */
[----:B------:R-:W0:Y:S01]  /*4860*/  F2I.S64.TRUNC R18, R18 ;  /* 0x0000001200127311 */ /* 0x000e22000020d900 */
[----:B------:R-:W-:Y:S05]  /*4870*/  BRA `(.L_x_15739) ;  /* 0x0000000400a87947 */ /* 0x000fea0003800000 */
.L_x_15746:
        /* <DEDUP_REMOVED lines=11> */
.L_x_15753:
        /* <DEDUP_REMOVED lines=21> */
.L_x_15757:
[----:B------:R-:W-:Y:S05]  /*4a80*/  BSYNC B1 ;  /* 0x0000000000017941 */ /* 0x000fea0003800000 */
.L_x_15756:
[----:B------:R-:W-:Y:S01]  /*4a90*/  IMAD.SHL.U32 R2, R2, 0x100000, RZ ;  /* 0x0010000002027824 */ /* 0x000fe200078e00ff */
[----:B------:R-:W-:-:S04]  /*4aa0*/  LEA R3, R0, 0x3b800000, 0x17 ;  /* 0x3b80000000037811 */ /* 0x000fc800078eb8ff */
[----:B------:R-:W-:-:S07]  /*4ab0*/  LOP3.LUT R18, R3, R2, R18, 0xfe, !PT ;  /* 0x0000000203127212 */ /* 0x000fce00078efe12 */
.L_x_15755:
[----:B------:R-:W-:Y:S05]  /*4ac0*/  BSYNC B0 ;  /* 0x0000000000007941 */ /* 0x000fea0003800000 */
.L_x_15754:
[----:B------:R-:W0:Y:S01]  /*4ad0*/  F2I.S64.TRUNC R18, R18 ;  /* 0x0000001200127311 */ /* 0x000e22000020d900 */
[----:B------:R-:W-:Y:S05]  /*4ae0*/  BRA `(.L_x_15739) ;  /* 0x00000004000c7947 */ /* 0x000fea0003800000 */
.L_x_15752:
        /* <DEDUP_REMOVED lines=21> */
.L_x_15761:
[----:B------:R-:W-:Y:S05]  /*4c40*/  BSYNC B1 ;  /* 0x0000000000017941 */ /* 0x000fea0003800000 */
.L_x_15760:
[----:B------:R-:W-:Y:S01]  /*4c50*/  IMAD.SHL.U32 R2, R2, 0x200000, RZ ;  /* 0x0020000002027824 */ /* 0x000fe200078e00ff */
[----:B------:R-:W-:-:S04]  /*4c60*/  LEA R3, R0, 0x37800000, 0x17 ;  /* 0x3780000000037811 */ /* 0x000fc800078eb8ff */
[----:B------:R-:W-:-:S07]  /*4c70*/  LOP3.LUT R18, R3, R2, R18, 0xfe, !PT ;  /* 0x0000000203127212 */ /* 0x000fce00078efe12 */
.L_x_15759:
[----:B------:R-:W-:Y:S05]  /*4c80*/  BSYNC B0 ;  /* 0x0000000000007941 */ /* 0x000fea0003800000 */
.L_x_15758:
[----:B------:R-:W0:Y:S01]  /*4c90*/  F2I.S64.TRUNC R18, R18 ;  /* 0x0000001200127311 */ /* 0x000e22000020d900 */
[----:B------:R-:W-:Y:S05]  /*4ca0*/  BRA `(.L_x_15739) ;  /* 0x00000000009c7947 */ /* 0x000fea0003800000 */
.L_x_15751:
        /* <DEDUP_REMOVED lines=14> */
.L_x_15765:
[----:B------:R-:W-:Y:S05]  /*4d90*/  BSYNC B0 ;  /* 0x0000000000007941 */ /* 0x000fea0003800000 */
.L_x_15764:
[----:B------:R-:W0:Y:S01]  /*4da0*/  F2I.S64.TRUNC R18, R18 ;  /* 0x0000001200127311 */ /* 0x000e22000020d900 */
[----:B------:R-:W-:Y:S05]  /*4db0*/  BRA `(.L_x_15739) ;  /* 0x0000000000587947 */ /* 0x000fea0003800000 */
.L_x_15738:
        /* <DEDUP_REMOVED lines=16> */
.L_x_15766:
[----:B------:R-:W-:Y:S01]  /*4ec0*/  CS2R R18, SRZ ;  /* 0x0000000000127805 */ /* 0x000fe2000001ff00 */
[----:B------:R-:W-:Y:S06]  /*4ed0*/  BRA `(.L_x_15739) ;  /* 0x0000000000107947 */ /* 0x000fec0003800000 */
.L_x_15763:
[----:B------:R0:W5:Y:S01]  /*4ee0*/  LDG.E.64 R18, desc[UR36][R2.64] ;  /* 0x0000002402127981 */ /* 0x000162000c1e1b00 */
[----:B------:R-:W-:Y:S05]  /*4ef0*/  BRA `(.L_x_15739) ;  /* 0x0000000000087947 */ /* 0x000fea0003800000 */
.L_x_15762:
[----:B------:R0:W5:Y:S01]  /*4f00*/  LDG.E R18, desc[UR36][R2.64] ;  /* 0x0000002402127981 */ /* 0x000162000c1e1900 */
[----:B------:R-:W-:-:S07]  /*4f10*/  IMAD.MOV.U32 R19, RZ, RZ, RZ ;  /* 0x000000ffff137224 */ /* 0x000fce00078e00ff */
.L_x_15739:
        /* <DEDUP_REMOVED lines=20> */
.L_x_15770:
[----:B------:R0:W5:Y:S01]  /*5060*/  LDG.E.U8 R26, desc[UR36][R2.64] ;  /* 0x00000024021a7981 */ /* 0x000162000c1e1100 */
[----:B------:R-:W-:Y:S01]  /*5070*/  IMAD.MOV.U32 R27, RZ, RZ, RZ ;  /* 0x000000ffff1b7224 */ /* 0x000fe200078e00ff */
[----:B------:R-:W-:Y:S06]  /*5080*/  BRA `(.L_x_15772) ;  /* 0x0000000c00487947 */ /* 0x000fec0003800000 */
.L_x_15769:
        /* <DEDUP_REMOVED lines=8> */
.L_x_15774:
[----:B------:R-:W2:Y:S02]  /*5110*/  LDG.E R26, desc[UR36][R2.64] ;  /* 0x00000024021a7981 */ /* 0x000ea4000c1e1900 */
[----:B--2---:R-:W-:Y:S01]  /*5120*/  SHF.R.S32.HI R27, RZ, 0x1f, R26 ;  /* 0x0000001fff1b7819 */ /* 0x004fe2000001141a */
[----:B------:R-:W-:Y:S06]  /*5130*/  BRA `(.L_x_15772) ;  /* 0x0000000c001c7947 */ /* 0x000fec0003800000 */
.L_x_15773:
[----:B------:R-:W2:Y:S02]  /*5140*/  LDG.E.S16 R26, desc[UR36][R2.64] ;  /* 0x00000024021a7981 */ /* 0x000ea4000c1e1700 */
[----:B--2---:R-:W-:Y:S01]  /*5150*/  SHF.R.S32.HI R27, RZ, 0x1f, R26 ;  /* 0x0000001fff1b7819 */ /* 0x004fe2000001141a */
[----:B------:R-:W-:Y:S06]  /*5160*/  BRA `(.L_x_15772) ;  /* 0x0000000c00107947 */ /* 0x000fec0003800000 */
.L_x_15768:
        /* <DEDUP_REMOVED lines=9> */
.L_x_15776:
[----:B------:R-:W2:Y:S02]  /*5200*/  LDG.E.U16 R2, desc[UR36][R2.64] ;  /* 0x0000002402027981 */ /* 0x000ea4000c1e1500 */
[----:B--2---:R-:W-:-:S06]  /*5210*/  HADD2.F32 R26, -RZ, R2.H0_H0 ;  /* 0x20000002ff1a7230 */ /* 0x004fcc0000004100 */
[----:B------:R-:W0:Y:S01]  /*5220*/  F2I.S64.TRUNC R26, R26 ;  /* 0x0000001a001a7311 */ /* 0x000e22000020d900 */
[----:B------:R-:W-:Y:S05]  /*5230*/  BRA `(.L_x_15772) ;  /* 0x0000000800dc7947 */ /* 0x000fea0003800000 */
.L_x_15775:
        /* <DEDUP_REMOVED lines=9> */
.L_x_15778:
[----:B------:R-:W2:Y:S02]  /*52d0*/  LDG.E.U16 R2, desc[UR36][R2.64] ;  /* 0x0000002402027981 */ /* 0x000ea4000c1e1500 */
[----:B--2---:R-:W-:-:S06]  /*52e0*/  HADD2.F32 R26, -RZ, R2.H0_H0 ;  /* 0x20000002ff1a7230 */ /* 0x004fcc0000004100 */
[----:B------:R-:W0:Y:S01]  /*52f0*/  F2I.S64.TRUNC R26, R26 ;  /* 0x0000001a001a7311 */ /* 0x000e22000020d900 */
[----:B------:R-:W-:Y:S05]  /*5300*/  BRA `(.L_x_15772) ;  /* 0x0000000800a87947 */ /* 0x000fea0003800000 */
.L_x_15777:
[----:B------:R-:W2:Y:S02]  /*5310*/  LDG.E.64 R2, desc[UR36][R2.64] ;  /* 0x0000002402027981 */ /* 0x000ea4000c1e1b00 */
[----:B--2---:R0:W1:Y:S01]  /*5320*/  F2I.S64.F64.TRUNC R26, R2 ;  /* 0x00000002001a7311 */ /* 0x004062000030d900 */
[----:B------:R-:W-:Y:S05]  /*5330*/  BRA `(.L_x_15772) ;  /* 0x00000008009c7947 */ /* 0x000fea0003800000 */
.L_x_15767:
        /* <DEDUP_REMOVED lines=13> */
.L_x_15781:
[----:B------:R-:W2:Y:S02]  /*5410*/  LDG.E.64 R2, desc[UR36][R2.64] ;  /* 0x0000002402027981 */ /* 0x000ea4000c1e1b00 */
[----:B--2---:R0:W1:Y:S01]  /*5420*/  F2I.S64.F64.TRUNC R26, R2 ;  /* 0x00000002001a7311 */ /* 0x004062000030d900 */
[----:B------:R-:W-:Y:S05]  /*5430*/  BRA `(.L_x_15772) ;  /* 0x00000008005c7947 */ /* 0x000fea0003800000 */
.L_x_15780:
        /* <DEDUP_REMOVED lines=27> */
.L_x_15783:
        /* <DEDUP_REMOVED lines=14> */
.L_x_15782:
[----:B------:R-:W2:Y:S02]  /*56d0*/  LDG.E.U16 R26, desc[UR36][R2.64] ;  /* 0x00000024021a7981 */ /* 0x000ea4000c1e1500 */
[----:B--2---:R-:W-:-:S06]  /*56e0*/  IMAD.U32 R26, R26, 0x10000, RZ ;  /* 0x000100001a1a7824 */ /* 0x004fcc00078e00ff */
[----:B------:R-:W0:Y:S01]  /*56f0*/  F2I.S64.TRUNC R26, R26 ;  /* 0x0000001a001a7311 */ /* 0x000e22000020d900 */
[----:B------:R-:W-:Y:S05]  /*5700*/  BRA `(.L_x_15772) ;  /* 0x0000000400a87947 */ /* 0x000fea0003800000 */
.L_x_15779:
        /* <DEDUP_REMOVED lines=11> */
.L_x_15786:
        /* <DEDUP_REMOVED lines=21> */
.L_x_15790:
[----:B------:R-:W-:Y:S05]  /*5910*/  BSYNC B1 ;  /* 0x0000000000017941 */ /* 0x000fea0003800000 */
.L_x_15789:
[----:B------:R-:W-:Y:S01]  /*5920*/  IMAD.SHL.U32 R2, R2, 0x100000, RZ ;  /* 0x0010000002027824 */ /* 0x000fe200078e00ff */
[----:B------:R-:W-:-:S04]  /*5930*/  LEA R3, R0, 0x3b800000, 0x17 ;  /* 0x3b80000000037811 */ /* 0x000fc800078eb8ff */
[----:B------:R-:W-:-:S07]  /*5940*/  LOP3.LUT R26, R3, R2, R26, 0xfe, !PT ;  /* 0x00000002031a7212 */ /* 0x000fce00078efe1a */
.L_x_15788:
[----:B------:R-:W-:Y:S05]  /*5950*/  BSYNC B0 ;  /* 0x0000000000007941 */ /* 0x000fea0003800000 */
.L_x_15787:
[----:B------:R-:W0:Y:S01]  /*5960*/  F2I.S64.TRUNC R26, R26 ;  /* 0x0000001a001a7311 */ /* 0x000e22000020d900 */
[----:B------:R-:W-:Y:S05]  /*5970*/  BRA `(.L_x_15772) ;  /* 0x00000004000c7947 */ /* 0x000fea0003800000 */
.L_x_15785:
        /* <DEDUP_REMOVED lines=21> */
.L_x_15794:
[----:B------:R-:W-:Y:S05]  /*5ad0*/  BSYNC B1 ;  /* 0x0000000000017941 */ /* 0x000fea0003800000 */
.L_x_15793:
[----:B------:R-:W-:Y:S01]  /*5ae0*/  IMAD.SHL.U32 R2, R2, 0x200000, RZ ;  /* 0x0020000002027824 */ /* 0x000fe200078e00ff */
[----:B------:R-:W-:-:S04]  /*5af0*/  LEA R3, R0, 0x37800000, 0x17 ;  /* 0x3780000000037811 */ /* 0x000fc800078eb8ff */
[----:B------:R-:W-:-:S07]  /*5b00*/  LOP3.LUT R26, R3, R2, R26, 0xfe, !PT ;  /* 0x00000002031a7212 */ /* 0x000fce00078efe1a */
.L_x_15792:
[----:B------:R-:W-:Y:S05]  /*5b10*/  BSYNC B0 ;  /* 0x0000000000007941 */ /* 0x000fea0003800000 */
.L_x_15791:
[----:B------:R-:W0:Y:S01]  /*5b20*/  F2I.S64.TRUNC R26, R26 ;  /* 0x0000001a001a7311 */ /* 0x000e22000020d900 */
[----:B------:R-:W-:Y:S05]  /*5b30*/  BRA `(.L_x_15772) ;  /* 0x00000000009c7947 */ /* 0x000fea0003800000 */
.L_x_15784:
        /* <DEDUP_REMOVED lines=14> */
.L_x_15798:
[----:B------:R-:W-:Y:S05]  /*5c20*/  BSYNC B0 ;  /* 0x0000000000007941 */ /* 0x000fea0003800000 */
.L_x_15797:
[----:B------:R-:W0:Y:S01]  /*5c30*/  F2I.S64.TRUNC R26, R26 ;  /* 0x0000001a001a7311 */ /* 0x000e22000020d900 */
[----:B------:R-:W-:Y:S05]  /*5c40*/  BRA `(.L_x_15772) ;  /* 0x0000000000587947 */ /* 0x000fea0003800000 */
.L_x_15771:
        /* <DEDUP_REMOVED lines=16> */
.L_x_15799:
[----:B------:R-:W-:Y:S01]  /*5d50*/  CS2R R26, SRZ ;  /* 0x00000000001a7805 */ /* 0x000fe2000001ff00 */
[----:B------:R-:W-:Y:S06]  /*5d60*/  BRA `(.L_x_15772) ;  /* 0x0000000000107947 */ /* 0x000fec0003800000 */
.L_x_15796:
[----:B------:R0:W5:Y:S01]  /*5d70*/  LDG.E.64 R26, desc[UR36][R2.64] ;  /* 0x00000024021a7981 */ /* 0x000162000c1e1b00 */
[----:B------:R-:W-:Y:S05]  /*5d80*/  BRA `(.L_x_15772) ;  /* 0x0000000000087947 */ /* 0x000fea0003800000 */
.L_x_15795:
[----:B------:R0:W5:Y:S01]  /*5d90*/  LDG.E R26, desc[UR36][R2.64] ;  /* 0x00000024021a7981 */ /* 0x000162000c1e1900 */
[----:B------:R-:W-:-:S07]  /*5da0*/  IMAD.MOV.U32 R27, RZ, RZ, RZ ;  /* 0x000000ffff1b7224 */ /* 0x000fce00078e00ff */
.L_x_15772:
[----:B------:R-:W-:-:S07]  /*5db0*/  VIADD R34, R34, 0x80 ;  /* 0x0000008022227836 */ /* 0x000fce0000000000 */
.L_x_15732:
[----:B------:R-:W-:Y:S05]  /*5dc0*/  BSYNC B6 ;  /* 0x0000000000067941 */ /* 0x000fea0003800000 */
.L_x_15731:
        /* <DEDUP_REMOVED lines=17> */
[----:B-1----:R-:W-:Y:S01]  /*5ee0*/  IMAD.U32 R5, RZ, RZ, UR5 ;  /* 0x00000005ff057e24 */ /* 0x002fe2000f8e00ff */
        /* <DEDUP_REMOVED lines=11> */
.L_x_15802:
[----:B------:R-:W0:Y:S01]  /*5fa0*/  LDC.U8 R4, c[0x0][0x24d] ;  /* 0x00009340ff047b82 */ /* 0x000e220000000000 */
[----:B------:R-:W-:Y:S02]  /*5fb0*/  ULDC UR4, c[0x0][0x254] ;  /* 0x0000950000047ab9 */ /* 0x000fe40000000800 */
[----:B-1----:R-:W-:-:S05]  /*5fc0*/  IMAD R5, R34, UR4, RZ ;  /* 0x0000000422057c24 */ /* 0x002fca000f8e02ff */
        /* <DEDUP_REMOVED lines=17> */
.L_x_15806:
[----:B------:R0:W5:Y:S01]  /*60e0*/  LDG.E.U8 R16, desc[UR36][R2.64] ;  /* 0x0000002402107981 */ /* 0x000162000c1e1100 */
[----:B------:R-:W-:Y:S01]  /*60f0*/  IMAD.MOV.U32 R17, RZ, RZ, RZ ;  /* 0x000000ffff117224 */ /* 0x000fe200078e00ff */
[----:B------:R-:W-:Y:S06]  /*6100*/  BRA `(.L_x_15808) ;  /* 0x0000000c00487947 */ /* 0x000fec0003800000 */
.L_x_15805:
        /* <DEDUP_REMOVED lines=8> */
.L_x_15810:
[----:B------:R-:W2:Y:S02]  /*6190*/  LDG.E R16, desc[UR36][R2.64] ;  /* 0x0000002402107981 */ /* 0x000ea4000c1e1900 */
[----:B--2---:R-:W-:Y:S01]  /*61a0*/  SHF.R.S32.HI R17, RZ, 0x1f, R16 ;  /* 0x0000001fff117819 */ /* 0x004fe20000011410 */
[----:B------:R-:W-:Y:S06]  /*61b0*/  BRA `(.L_x_15808) ;  /* 0x0000000c001c7947 */ /* 0x000fec0003800000 */
.L_x_15809:
[----:B------:R-:W2:Y:S02]  /*61c0*/  LDG.E.S16 R16, desc[UR36][R2.64] ;  /* 0x0000002402107981 */ /* 0x000ea4000c1e1700 */
[----:B--2---:R-:W-:Y:S01]  /*61d0*/  SHF.R.S32.HI R17, RZ, 0x1f, R16 ;  /* 0x0000001fff117819 */ /* 0x004fe20000011410 */
[----:B------:R-:W-:Y:S06]  /*61e0*/  BRA `(.L_x_15808) ;  /* 0x0000000c00107947 */ /* 0x000fec0003800000 */
.L_x_15804:
        /* <DEDUP_REMOVED lines=9> */
.L_x_15812:
[----:B------:R-:W2:Y:S02]  /*6280*/  LDG.E.U16 R2, desc[UR36][R2.64] ;  /* 0x0000002402027981 */ /* 0x000ea4000c1e1500 */
[----:B--2---:R-:W-:-:S06]  /*6290*/  HADD2.F32 R16, -RZ, R2.H0_H0 ;  /* 0x20000002ff107230 */ /* 0x004fcc0000004100 */
[----:B------:R-:W0:Y:S01]  /*62a0*/  F2I.S64.TRUNC R16, R16 ;  /* 0x0000001000107311 */ /* 0x000e22000020d900 */
[----:B------:R-:W-:Y:S05]  /*62b0*/  BRA `(.L_x_15808) ;  /* 0x0000000800dc7947 */ /* 0x000fea0003800000 */
.L_x_15811:
        /* <DEDUP_REMOVED lines=9> */
.L_x_15814:
[----:B------:R-:W2:Y:S02]  /*6350*/  LDG.E.U16 R2, desc[UR36][R2.64] ;  /* 0x0000002402027981 */ /* 0x000ea4000c1e1500 */
[----:B--2---:R-:W-:-:S06]  /*6360*/  HADD2.F32 R16, -RZ, R2.H0_H0 ;  /* 0x20000002ff107230 */ /* 0x004fcc0000004100 */
[----:B------:R-:W0:Y:S01]  /*6370*/  F2I.S64.TRUNC R16, R16 ;  /* 0x0000001000107311 */ /* 0x000e22000020d900 */
[----:B------:R-:W-:Y:S05]  /*6380*/  BRA `(.L_x_15808) ;  /* 0x0000000800a87947 */ /* 0x000fea0003800000 */
.L_x_15813:
[----:B------:R-:W2:Y:S02]  /*6390*/  LDG.E.64 R2, desc[UR36][R2.64] ;  /* 0x0000002402027981 */ /* 0x000ea4000c1e1b00 */
[----:B--2---:R0:W1:Y:S01]  /*63a0*/  F2I.S64.F64.TRUNC R16, R2 ;  /* 0x0000000200107311 */ /* 0x004062000030d900 */
[----:B------:R-:W-:Y:S05]  /*63b0*/  BRA `(.L_x_15808) ;  /* 0x00000008009c7947 */ /* 0x000fea0003800000 */
.L_x_15803:
        /* <DEDUP_REMOVED lines=13> */
.L_x_15817:
[----:B------:R-:W2:Y:S02]  /*6490*/  LDG.E.64 R2, desc[UR36][R2.64] ;  /* 0x0000002402027981 */ /* 0x000ea4000c1e1b00 */
[----:B--2---:R0:W1:Y:S01]  /*64a0*/  F2I.S64.F64.TRUNC R16, R2 ;  /* 0x0000000200107311 */ /* 0x004062000030d900 */
[----:B------:R-:W-:Y:S05]  /*64b0*/  BRA `(.L_x_15808) ;  /* 0x00000008005c7947 */ /* 0x000fea0003800000 */
.L_x_15816:
        /* <DEDUP_REMOVED lines=27> */
.L_x_15819:
        /* <DEDUP_REMOVED lines=14> */
.L_x_15818:
[----:B------:R-:W2:Y:S02]  /*6750*/  LDG.E.U16 R16, desc[UR36][R2.64] ;  /* 0x0000002402107981 */ /* 0x000ea4000c1e1500 */
[----:B--2---:R-:W-:-:S06]  /*6760*/  IMAD.U32 R16, R16, 0x10000, RZ ;  /* 0x0001000010107824 */ /* 0x004fcc00078e00ff */
[----:B------:R-:W0:Y:S01]  /*6770*/  F2I.S64.TRUNC R16, R16 ;  /* 0x0000001000107311 */ /* 0x000e22000020d900 */
[----:B------:R-:W-:Y:S05]  /*6780*/  BRA `(.L_x_15808) ;  /* 0x0000000400a87947 */ /* 0x000fea0003800000 */
.L_x_15815:
        /* <DEDUP_REMOVED lines=11> */
.L_x_15822:
        /* <DEDUP_REMOVED lines=21> */
.L_x_15826:
[----:B------:R-:W-:Y:S05]  /*6990*/  BSYNC B1 ;  /* 0x0000000000017941 */ /* 0x000fea0003800000 */
.L_x_15825:
[----:B------:R-:W-:Y:S01]  /*69a0*/  IMAD.SHL.U32 R2, R2, 0x100000, RZ ;  /* 0x0010000002027824 */ /* 0x000fe200078e00ff */
[----:B------:R-:W-:-:S04]  /*69b0*/  LEA R3, R0, 0x3b800000, 0x17 ;  /* 0x3b80000000037811 */ /* 0x000fc800078eb8ff */
[----:B------:R-:W-:-:S07]  /*69c0*/  LOP3.LUT R16, R3, R2, R16, 0xfe, !PT ;  /* 0x0000000203107212 */ /* 0x000fce00078efe10 */
.L_x_15824:
[----:B------:R-:W-:Y:S05]  /*69d0*/  BSYNC B0 ;  /* 0x0000000000007941 */ /* 0x000fea0003800000 */
.L_x_15823:
[----:B------:R-:W0:Y:S01]  /*69e0*/  F2I.S64.TRUNC R16, R16 ;  /* 0x0000001000107311 */ /* 0x000e22000020d900 */
[----:B------:R-:W-:Y:S05]  /*69f0*/  BRA `(.L_x_15808) ;  /* 0x00000004000c7947 */ /* 0x000fea0003800000 */
.L_x_15821:
        /* <DEDUP_REMOVED lines=21> */
.L_x_15830:
[----:B------:R-:W-:Y:S05]  /*6b50*/  BSYNC B1 ;  /* 0x0000000000017941 */ /* 0x000fea0003800000 */
.L_x_15829:
[----:B------:R-:W-:Y:S01]  /*6b60*/  IMAD.SHL.U32 R2, R2, 0x200000, RZ ;  /* 0x0020000002027824 */ /* 0x000fe200078e00ff */
[----:B------:R-:W-:-:S04]  /*6b70*/  LEA R3, R0, 0x37800000, 0x17 ;  /* 0x3780000000037811 */ /* 0x000fc800078eb8ff */
[----:B------:R-:W-:-:S07]  /*6b80*/  LOP3.LUT R16, R3, R2, R16, 0xfe, !PT ;  /* 0x0000000203107212 */ /* 0x000fce00078efe10 */
.L_x_15828:
[----:B------:R-:W-:Y:S05]  /*6b90*/  BSYNC B0 ;  /* 0x0000000000007941 */ /* 0x000fea0003800000 */
.L_x_15827:
[----:B------:R-:W0:Y:S01]  /*6ba0*/  F2I.S64.TRUNC R16, R16 ;  /* 0x0000001000107311 */ /* 0x000e22000020d900 */
[----:B------:R-:W-:Y:S05]  /*6bb0*/  BRA `(.L_x_15808) ;  /* 0x00000000009c7947 */ /* 0x000fea0003800000 */
.L_x_15820:
        /* <DEDUP_REMOVED lines=14> */
.L_x_15834:
[----:B------:R-:W-:Y:S05]  /*6ca0*/  BSYNC B0 ;  /* 0x0000000000007941 */ /* 0x000fea0003800000 */
.L_x_15833:
[----:B------:R-:W0:Y:S01]  /*6cb0*/  F2I.S64.TRUNC R16, R16 ;  /* 0x0000001000107311 */ /* 0x000e22000020d900 */
[----:B------:R-:W-:Y:S05]  /*6cc0*/  BRA `(.L_x_15808) ;  /* 0x0000000000587947 */ /* 0x000fea0003800000 */
.L_x_15807:
        /* <DEDUP_REMOVED lines=16> */
.L_x_15835:
[----:B------:R-:W-:Y:S01]  /*6dd0*/  CS2R R16, SRZ ;  /* 0x0000000000107805 */ /* 0x000fe2000001ff00 */
[----:B------:R-:W-:Y:S06]  /*6de0*/  BRA `(.L_x_15808) ;  /* 0x0000000000107947 */ /* 0x000fec0003800000 */
.L_x_15832:
[----:B------:R0:W5:Y:S01]  /*6df0*/  LDG.E.64 R16, desc[UR36][R2.64] ;  /* 0x0000002402107981 */ /* 0x000162000c1e1b00 */
[----:B------:R-:W-:Y:S05]  /*6e00*/  BRA `(.L_x_15808) ;  /* 0x0000000000087947 */ /* 0x000fea0003800000 */
.L_x_15831:
[----:B------:R0:W5:Y:S01]  /*6e10*/  LDG.E R16, desc[UR36][R2.64] ;  /* 0x0000002402107981 */ /* 0x000162000c1e1900 */
[----:B------:R-:W-:-:S07]  /*6e20*/  IMAD.MOV.U32 R17, RZ, RZ, RZ ;  /* 0x000000ffff117224 */ /* 0x000fce00078e00ff */
.L_x_15808:
        /* <DEDUP_REMOVED lines=20> */
.L_x_15839:
[----:B------:R0:W5:Y:S01]  /*6f70*/  LDG.E.U8 R32, desc[UR36][R2.64] ;  /* 0x0000002402207981 */ /* 0x000162000c1e1100 */
[----:B------:R-:W-:Y:S01]  /*6f80*/  IMAD.MOV.U32 R33, RZ, RZ, RZ ;  /* 0x000000ffff217224 */ /* 0x000fe200078e00ff */
[----:B------:R-:W-:Y:S06]  /*6f90*/  BRA `(.L_x_15801) ;  /* 0x0000000c00447947 */ /* 0x000fec0003800000 */
.L_x_15838:
        /* <DEDUP_REMOVED lines=8> */
.L_x_15842:
[----:B------:R-:W2:Y:S02]  /*7020*/  LDG.E R32, desc[UR36][R2.64] ;  /* 0x0000002402207981 */ /* 0x000ea4000c1e1900 */
[----:B--2---:R-:W-:Y:S01]  /*7030*/  SHF.R.S32.HI R33, RZ, 0x1f, R32 ;  /* 0x0000001fff217819 */ /* 0x004fe20000011420 */
[----:B------:R-:W-:Y:S06]  /*7040*/  BRA `(.L_x_15801) ;  /* 0x0000000c00187947 */ /* 0x000fec0003800000 */
.L_x_15841:
[----:B------:R-:W2:Y:S02]  /*7050*/  LDG.E.S16 R32, desc[UR36][R2.64] ;  /* 0x0000002402207981 */ /* 0x000ea4000c1e1700 */
[----:B--2---:R-:W-:Y:S01]  /*7060*/  SHF.R.S32.HI R33, RZ, 0x1f, R32 ;  /* 0x0000001fff217819 */ /* 0x004fe20000011420 */
[----:B------:R-:W-:Y:S06]  /*7070*/  BRA `(.L_x_15801) ;  /* 0x0000000c000c7947 */ /* 0x000fec0003800000 */
.L_x_15837:
        /* <DEDUP_REMOVED lines=9> */
.L_x_15844:
[----:B------:R-:W2:Y:S02]  /*7110*/  LDG.E.U16 R2, desc[UR36][R2.64] ;  /* 0x0000002402027981 */ /* 0x000ea4000c1e1500 */
[----:B--2---:R-:W-:-:S06]  /*7120*/  HADD2.F32 R32, -RZ, R2.H0_H0 ;  /* 0x20000002ff207230 */ /* 0x004fcc0000004100 */
[----:B------:R-:W0:Y:S01]  /*7130*/  F2I.S64.TRUNC R32, R32 ;  /* 0x0000002000207311 */ /* 0x000e22000020d900 */
[----:B------:R-:W-:Y:S05]  /*7140*/  BRA `(.L_x_15801) ;  /* 0x0000000800d87947 */ /* 0x000fea0003800000 */
.L_x_15843:
        /* <DEDUP_REMOVED lines=9> */
.L_x_15846:
[----:B------:R-:W2:Y:S02]  /*71e0*/  LDG.E.U16 R2, desc[UR36][R2.64] ;  /* 0x0000002402027981 */ /* 0x000ea4000c1e1500 */
[----:B--2---:R-:W-:-:S06]  /*71f0*/  HADD2.F32 R32, -RZ, R2.H0_H0 ;  /* 0x20000002ff207230 */ /* 0x004fcc0000004100 */
[----:B------:R-:W0:Y:S01]  /*7200*/  F2I.S64.TRUNC R32, R32 ;  /* 0x0000002000207311 */ /* 0x000e22000020d900 */
[----:B------:R-:W-:Y:S05]  /*7210*/  BRA `(.L_x_15801) ;  /* 0x0000000800a47947 */ /* 0x000fea0003800000 */
.L_x_15845:
[----:B------:R-:W2:Y:S02]  /*7220*/  LDG.E.64 R2, desc[UR36][R2.64] ;  /* 0x0000002402027981 */ /* 0x000ea4000c1e1b00 */
[----:B--2---:R0:W1:Y:S01]  /*7230*/  F2I.S64.F64.TRUNC R32, R2 ;  /* 0x0000000200207311 */ /* 0x004062000030d900 */
[----:B------:R-:W-:Y:S05]  /*7240*/  BRA `(.L_x_15801) ;  /* 0x0000000800987947 */ /* 0x000fea0003800000 */
.L_x_15836:
        /* <DEDUP_REMOVED lines=13> */
.L_x_15849:
[----:B------:R-:W2:Y:S02]  /*7320*/  LDG.E.64 R2, desc[UR36][R2.64] ;  /* 0x0000002402027981 */ /* 0x000ea4000c1e1b00 */
[----:B--2---:R0:W1:Y:S01]  /*7330*/  F2I.S64.F64.TRUNC R32, R2 ;  /* 0x0000000200207311 */ /* 0x004062000030d900 */
[----:B------:R-:W-:Y:S05]  /*7340*/  BRA `(.L_x_15801) ;  /* 0x0000000800587947 */ /* 0x000fea0003800000 */
.L_x_15848:
        /* <DEDUP_REMOVED lines=27> */
.L_x_15851:
        /* <DEDUP_REMOVED lines=14> */
.L_x_15850:
[----:B------:R-:W2:Y:S02]  /*75e0*/  LDG.E.U16 R32, desc[UR36][R2.64] ;  /* 0x0000002402207981 */ /* 0x000ea4000c1e1500 */
[----:B--2---:R-:W-:-:S06]  /*75f0*/  IMAD.U32 R32, R32, 0x10000, RZ ;  /* 0x0001000020207824 */ /* 0x004fcc00078e00ff */
[----:B------:R-:W0:Y:S01]  /*7600*/  F2I.S64.TRUNC R32, R32 ;  /* 0x0000002000207311 */ /* 0x000e22000020d900 */
[----:B------:R-:W-:Y:S05]  /*7610*/  BRA `(.L_x_15801) ;  /* 0x0000000400a47947 */ /* 0x000fea0003800000 */
.L_x_15847:
        /* <DEDUP_REMOVED lines=11> */
.L_x_15854:
        /* <DEDUP_REMOVED lines=21> */
.L_x_15858:
[----:B------:R-:W-:Y:S05]  /*7820*/  BSYNC B1 ;  /* 0x0000000000017941 */ /* 0x000fea0003800000 */
.L_x_15857:
[----:B------:R-:W-:Y:S01]  /*7830*/  IMAD.SHL.U32 R2, R2, 0x100000, RZ ;  /* 0x0010000002027824 */ /* 0x000fe200078e00ff */
[----:B------:R-:W-:-:S04]  /*7840*/  LEA R3, R0, 0x3b800000, 0x17 ;  /* 0x3b80000000037811 */ /* 0x000fc800078eb8ff */
[----:B------:R-:W-:-:S07]  /*7850*/  LOP3.LUT R32, R3, R2, R32, 0xfe, !PT ;  /* 0x0000000203207212 */ /* 0x000fce00078efe20 */
.L_x_15856:
[----:B------:R-:W-:Y:S05]  /*7860*/  BSYNC B0 ;  /* 0x0000000000007941 */ /* 0x000fea0003800000 */
.L_x_15855:
[----:B------:R-:W0:Y:S01]  /*7870*/  F2I.S64.TRUNC R32, R32 ;  /* 0x0000002000207311 */ /* 0x000e22000020d900 */
[----:B------:R-:W-:Y:S05]  /*7880*/  BRA `(.L_x_15801) ;  /* 0x0000000400087947 */ /* 0x000fea0003800000 */
.L_x_15853:
        /* <DEDUP_REMOVED lines=21> */
.L_x_15862:
[----:B------:R-:W-:Y:S05]  /*79e0*/  BSYNC B1 ;  /* 0x0000000000017941 */ /* 0x000fea0003800000 */
.L_x_15861:
[----:B------:R-:W-:Y:S01]  /*79f0*/  IMAD.SHL.U32 R2, R2, 0x200000, RZ ;  /* 0x0020000002027824 */ /* 0x000fe200078e00ff */
[----:B------:R-:W-:-:S04]  /*7a00*/  LEA R3, R0, 0x37800000, 0x17 ;  /* 0x3780000000037811 */ /* 0x000fc800078eb8ff */
[----:B------:R-:W-:-:S07]  /*7a10*/  LOP3.LUT R32, R3, R2, R32, 0xfe, !PT ;  /* 0x0000000203207212 */ /* 0x000fce00078efe20 */
.L_x_15860:
[----:B------:R-:W-:Y:S05]  /*7a20*/  BSYNC B0 ;  /* 0x0000000000007941 */ /* 0x000fea0003800000 */
.L_x_15859:
[----:B------:R-:W0:Y:S01]  /*7a30*/  F2I.S64.TRUNC R32, R32 ;  /* 0x0000002000207311 */ /* 0x000e22000020d900 */
[----:B------:R-:W-:Y:S05]  /*7a40*/  BRA `(.L_x_15801) ;  /* 0x0000000000987947 */ /* 0x000fea0003800000 */
.L_x_15852:
        /* <DEDUP_REMOVED lines=14> */
.L_x_15866:
[----:B------:R-:W-:Y:S05]  /*7b30*/  BSYNC B0 ;  /* 0x0000000000007941 */ /* 0x000fea0003800000 */
.L_x_15865:
[----:B------:R-:W0:Y:S01]  /*7b40*/  F2I.S64.TRUNC R32, R32 ;  /* 0x0000002000207311 */ /* 0x000e22000020d900 */
[----:B------:R-:W-:Y:S05]  /*7b50*/  BRA `(.L_x_15801) ;  /* 0x0000000000547947 */ /* 0x000fea0003800000 */
.L_x_15840:
        /* <DEDUP_REMOVED lines=16> */
.L_x_15867:
[----:B------:R-:W-:Y:S05]  /*7c60*/  BRA `(.L_x_15801) ;  /* 0x0000000000107947 */ /* 0x000fea0003800000 */
.L_x_15864:
[----:B------:R0:W5:Y:S01]  /*7c70*/  LDG.E.64 R32, desc[UR36][R2.64] ;  /* 0x0000002402207981 */ /* 0x000162000c1e1b00 */
[----:B------:R-:W-:Y:S05]  /*7c80*/  BRA `(.L_x_15801) ;  /* 0x0000000000087947 */ /* 0x000fea0003800000 */
.L_x_15863:
[----:B------:R0:W5:Y:S01]  /*7c90*/  LDG.E R32, desc[UR36][R2.64] ;  /* 0x0000002402207981 */ /* 0x000162000c1e1900 */
[----:B------:R-:W-:-:S07]  /*7ca0*/  IMAD.MOV.U32 R33, RZ, RZ, RZ ;  /* 0x000000ffff217224 */ /* 0x000fce00078e00ff */
.L_x_15801:
[----:B------:R-:W-:Y:S05]  /*7cb0*/  BSYNC B6 ;  /* 0x0000000000067941 */ /* 0x000fea0003800000 */
.L_x_15800:
[----:B0-----:R-:W0:Y:S01]  /*7cc0*/  S2R R2, SR_TID.X ;  /* 0x0000000000027919 */ /* 0x001e220000002100 */
[----:B------:R-:W-:Y:S01]  /*7cd0*/  ULDC.64 UR4, c[0x0][0x218] ;  /* 0x0000860000047ab9 */ /* 0x000fe20000000a00 */
[----:B------:R-:W0:Y:S01]  /*7ce0*/  LDC.U8 R12, c[0x0][0x25c] ;  /* 0x00009700ff0c7b82 */ /* 0x000e220000000000 */
[----:B---3-5:R-:W-:Y:S01]  /*7cf0*/  IMAD R3, R25, UR4, RZ ;  /* 0x0000000419037c24 */ /* 0x028fe2000f8e02ff */
[----:B------:R-:W-:Y:S01]  /*7d00*/  BSSY B6, `(.L_x_15868) ;  /* 0x0000126000067945 */ /* 0x000fe20003800000 */
[----:B-12---:R-:W-:Y:S02]  /*7d10*/  IMAD R5, R19, UR4, RZ ;  /* 0x0000000413057c24 */ /* 0x006fe4000f8e02ff */
[C---:B------:R-:W-:Y:S02]  /*7d20*/  IMAD R3, R24.reuse, UR5, R3 ;  /* 0x0000000518037c24 */ /* 0x040fe4000f8e0203 */
[----:B------:R-:W-:-:S04]  /*7d30*/  IMAD.WIDE.U32 R24, R24, UR4, RZ ;  /* 0x0000000418187c25 */ /* 0x000fc8000f8e00ff */
[----:B------:R-:W-:Y:S02]  /*7d40*/  IMAD R7, R17, UR4, RZ ;  /* 0x0000000411077c24 */ /* 0x000fe4000f8e02ff */
[C---:B------:R-:W-:Y:S02]  /*7d50*/  IMAD R9, R18.reuse, UR5, R5 ;  /* 0x0000000512097c24 */ /* 0x040fe4000f8e0205 */
[----:B----4-:R-:W-:Y:S02]  /*7d60*/  IMAD R5, R23, UR4, RZ ;  /* 0x0000000417057c24 */ /* 0x010fe4000f8e02ff */
[----:B------:R-:W-:-:S04]  /*7d70*/  IMAD.WIDE.U32 R18, R18, UR4, RZ ;  /* 0x0000000412127c25 */ /* 0x000fc8000f8e00ff */
[C---:B------:R-:W-:Y:S02]  /*7d80*/  IMAD R11, R16.reuse, UR5, R7 ;  /* 0x00000005100b7c24 */ /* 0x040fe4000f8e0207 */
[----:B------:R-:W-:Y:S02]  /*7d90*/  IMAD.IADD R3, R25, 0x1, R3 ;  /* 0x0000000119037824 */ /* 0x000fe400078e0203 */
[----:B------:R-:W-:-:S04]  /*7da0*/  IMAD.WIDE.U32 R16, R16, UR4, RZ ;  /* 0x0000000410107c25 */ /* 0x000fc8000f8e00ff */
[----:B------:R-:W-:Y:S01]  /*7db0*/  IMAD R7, R22, UR5, R5 ;  /* 0x0000000516077c24 */ /* 0x000fe2000f8e0205 */
[----:B0-----:R-:W-:Y:S01]  /*7dc0*/  ISETP.GE.AND P0, PT, R2, R36, PT ;  /* 0x000000240200720c */ /* 0x001fe20003f06270 */
[----:B------:R-:W-:Y:S02]  /*7dd0*/  IMAD.IADD R5, R19, 0x1, R9 ;  /* 0x0000000113057824 */ /* 0x000fe400078e0209 */
[----:B------:R-:W-:Y:S02]  /*7de0*/  IMAD R9, R3, R28, RZ ;  /* 0x0000001c03097224 */ /* 0x000fe400078e02ff */
[----:B------:R-:W-:Y:S02]  /*7df0*/  IMAD.IADD R3, R17, 0x1, R11 ;  /* 0x0000000111037824 */ /* 0x000fe400078e020b */
[----:B------:R-:W-:-:S04]  /*7e00*/  IMAD.WIDE.U32 R22, R22, UR4, RZ ;  /* 0x0000000416167c25 */ /* 0x000fc8000f8e00ff */
[----:B------:R-:W-:Y:S02]  /*7e10*/  IMAD R5, R5, R26, RZ ;  /* 0x0000001a05057224 */ /* 0x000fe400078e02ff */
[----:B------:R-:W-:Y:S02]  /*7e20*/  IMAD R11, R3, R32, RZ ;  /* 0x00000020030b7224 */ /* 0x000fe400078e02ff */
[----:B------:R-:W-:Y:S02]  /*7e30*/  IMAD.IADD R3, R23, 0x1, R7 ;  /* 0x0000000117037824 */ /* 0x000fe400078e0207 */
[----:B------:R-:W-:-:S04]  /*7e40*/  IMAD.WIDE.U32 R34, R24, R28, RZ ;  /* 0x0000001c18227225 */ /* 0x000fc800078e00ff */
[----:B------:R-:W-:Y:S02]  /*7e50*/  IMAD R9, R29, R24, R9 ;  /* 0x000000181d097224 */ /* 0x000fe400078e0209 */
[----:B------:R-:W-:-:S04]  /*7e60*/  IMAD.WIDE.U32 R28, R18, R26, RZ ;  /* 0x0000001a121c7225 */ /* 0x000fc800078e00ff */
[----:B------:R-:W-:Y:S02]  /*7e70*/  IMAD R5, R27, R18, R5 ;  /* 0x000000121b057224 */ /* 0x000fe400078e0205 */
[----:B------:R-:W-:Y:S02]  /*7e80*/  IMAD R3, R3, R30, RZ ;  /* 0x0000001e03037224 */ /* 0x000fe400078e02ff */
[----:B------:R-:W-:-:S04]  /*7e90*/  IMAD.WIDE.U32 R24, R16, R32, RZ ;  /* 0x0000002010187225 */ /* 0x000fc800078e00ff */
[----:B------:R-:W-:Y:S02]  /*7ea0*/  IMAD R11, R33, R16, R11 ;  /* 0x00000010210b7224 */ /* 0x000fe400078e020b */
[----:B------:R-:W-:Y:S02]  /*7eb0*/  IMAD.IADD R19, R29, 0x1, R5 ;  /* 0x000000011d137824 */ /* 0x000fe400078e0205 */
[----:B------:R-:W-:-:S04]  /*7ec0*/  IMAD.WIDE.U32 R4, R22, R30, RZ ;  /* 0x0000001e16047225 */ /* 0x000fc800078e00ff */
[----:B------:R-:W-:Y:S02]  /*7ed0*/  IMAD R3, R31, R22, R3 ;  /* 0x000000161f037224 */ /* 0x000fe400078e0203 */
[----:B------:R-:W-:Y:S02]  /*7ee0*/  IMAD.IADD R23, R35, 0x1, R9 ;  /* 0x0000000123177824 */ /* 0x000fe400078e0209 */
[----:B------:R-:W-:Y:S02]  /*7ef0*/  IMAD.IADD R17, R25, 0x1, R11 ;  /* 0x0000000119117824 */ /* 0x000fe400078e020b */
[----:B------:R-:W-:Y:S02]  /*7f00*/  IMAD.MOV.U32 R22, RZ, RZ, R34 ;  /* 0x000000ffff167224 */ /* 0x000fe400078e0022 */
[----:B------:R-:W-:Y:S02]  /*7f10*/  IMAD.MOV.U32 R18, RZ, RZ, R28 ;  /* 0x000000ffff127224 */ /* 0x000fe400078e001c */
[----:B------:R-:W-:Y:S01]  /*7f20*/  IMAD.MOV.U32 R16, RZ, RZ, R24 ;  /* 0x000000ffff107224 */ /* 0x000fe200078e0018 */
[----:B------:R-:W-:Y:S06]  /*7f30*/  @P0 BRA `(.L_x_15869) ;  /* 0x0000001000080947 */ /* 0x000fec0003800000 */
        /* <DEDUP_REMOVED lines=24> */
.L_x_15873:
[----:B------:R0:W-:Y:S01]  /*80c0*/  STG.E.U8 desc[UR36][R8.64], R4 ;  /* 0x0000000408007986 */ /* 0x0001e2000c101124 */
[----:B------:R-:W-:Y:S01]  /*80d0*/  IMAD.MOV.U32 R2, RZ, RZ, R26 ;  /* 0x000000ffff027224 */ /* 0x000fe200078e001a */
[----:B------:R-:W-:Y:S06]  /*80e0*/  BRA `(.L_x_15869) ;  /* 0x0000000c009c7947 */ /* 0x000fec0003800000 */
.L_x_15872:
        /* <DEDUP_REMOVED lines=9> */
.L_x_15876:
[----:B------:R0:W-:Y:S01]  /*8180*/  STG.E desc[UR36][R8.64], R4 ;  /* 0x0000000408007986 */ /* 0x0001e2000c101924 */
[----:B------:R-:W-:Y:S01]  /*8190*/  IMAD.MOV.U32 R2, RZ, RZ, R26 ;  /* 0x000000ffff027224 */ /* 0x000fe200078e001a */
[----:B------:R-:W-:Y:S06]  /*81a0*/  BRA `(.L_x_15869) ;  /* 0x0000000c006c7947 */ /* 0x000fec0003800000 */
.L_x_15875:
[----:B------:R0:W-:Y:S01]  /*81b0*/  STG.E.U16 desc[UR36][R8.64], R4 ;  /* 0x0000000408007986 */ /* 0x0001e2000c101524 */
[----:B------:R-:W-:Y:S01]  /*81c0*/  IMAD.MOV.U32 R2, RZ, RZ, R26 ;  /* 0x000000ffff027224 */ /* 0x000fe200078e001a */
[----:B------:R-:W-:Y:S06]  /*81d0*/  BRA `(.L_x_15869) ;  /* 0x0000000c00607947 */ /* 0x000fec0003800000 */
.L_x_15871:
        /* <DEDUP_REMOVED lines=10> */
.L_x_15878:
[----:B------:R-:W0:Y:S01]  /*8280*/  I2F.S64 R0, R10 ;  /* 0x0000000a00007312 */ /* 0x000e220000301400 */
[----:B------:R-:W-:Y:S01]  /*8290*/  IMAD.MOV.U32 R2, RZ, RZ, R26 ;  /* 0x000000ffff027224 */ /* 0x000fe200078e001a */
[----:B0-----:R-:W-:-:S05]  /*82a0*/  F2FP.F16.F32.PACK_AB R0, RZ, R0 ;  /* 0x00000000ff00723e */ /* 0x001fca00000000ff */
[----:B------:R0:W-:Y:S01]  /*82b0*/  STG.E.U16 desc[UR36][R8.64], R0 ;  /* 0x0000000008007986 */ /* 0x0001e2000c101524 */
[----:B------:R-:W-:Y:S05]  /*82c0*/  BRA `(.L_x_15869) ;  /* 0x0000000c00247947 */ /* 0x000fea0003800000 */
.L_x_15877:
        /* <DEDUP_REMOVED lines=11> */
.L_x_15880:
[----:B------:R-:W0:Y:S01]  /*8380*/  I2F.S64 R10, R10 ;  /* 0x0000000a000a7312 */ /* 0x000e220000301400 */
[----:B------:R-:W-:Y:S01]  /*8390*/  IMAD.MOV.U32 R2, RZ, RZ, R26 ;  /* 0x000000ffff027224 */ /* 0x000fe200078e001a */
[----:B0-----:R-:W-:-:S04]  /*83a0*/  F2FP.F16.F32.PACK_AB R3, RZ, R10 ;  /* 0x0000000aff03723e */ /* 0x001fc800000000ff */
[----:B------:R-:W-:-:S05]  /*83b0*/  PRMT R3, R3, 0x5410, RZ ;  /* 0x0000541003037816 */ /* 0x000fca00000000ff */
[----:B------:R3:W-:Y:S01]  /*83c0*/  STG.E desc[UR36][R8.64], R3 ;  /* 0x0000000308007986 */ /* 0x0007e2000c101924 */
[----:B------:R-:W-:Y:S05]  /*83d0*/  BRA `(.L_x_15869) ;  /* 0x0000000800e07947 */ /* 0x000fea0003800000 */
.L_x_15879:
[----:B------:R-:W0:Y:S01]  /*83e0*/  I2F.F64.S64 R4, R10 ;  /* 0x0000000a00047312 */ /* 0x000e220000301c00 */
[----:B------:R-:W-:Y:S01]  /*83f0*/  IMAD.MOV.U32 R2, RZ, RZ, R26 ;  /* 0x000000ffff027224 */ /* 0x000fe200078e001a */
[----:B0-----:R4:W-:Y:S01]  /*8400*/  STG.E.64 desc[UR36][R8.64], R4 ;  /* 0x0000000408007986 */ /* 0x0019e2000c101b24 */
[----:B------:R-:W-:Y:S05]  /*8410*/  BRA `(.L_x_15869) ;  /* 0x0000000800d07947 */ /* 0x000fea0003800000 */
.L_x_15870:
        /* <DEDUP_REMOVED lines=14> */
.L_x_15883:
[----:B------:R-:W0:Y:S01]  /*8500*/  I2F.F64.S64 R4, R10 ;  /* 0x0000000a00047312 */ /* 0x000e220000301c00 */
[----:B------:R-:W-:Y:S01]  /*8510*/  CS2R R6, SRZ ;  /* 0x0000000000067805 */ /* 0x000fe2000001ff00 */
[----:B------:R-:W-:-:S04]  /*8520*/  IMAD.MOV.U32 R2, RZ, RZ, R26 ;  /* 0x000000ffff027224 */ /* 0x000fc800078e001a */
[----:B0-----:R0:W-:Y:S01]  /*8530*/  STG.E.128 desc[UR36][R8.64], R4 ;  /* 0x0000000408007986 */ /* 0x0011e2000c101d24 */
[----:B------:R-:W-:Y:S05]  /*8540*/  BRA `(.L_x_15869) ;  /* 0x0000000800847947 */ /* 0x000fea0003800000 */
.L_x_15882:
        /* <DEDUP_REMOVED lines=21> */
.L_x_15887:
[----:B------:R-:W-:Y:S05]  /*86a0*/  BSYNC B0 ;  /* 0x0000000000007941 */ /* 0x000fea0003800000 */
.L_x_15886:
[----:B------:R-:W-:Y:S01]  /*86b0*/  LOP3.LUT R3, R0, R3, RZ, 0xfc, !PT ;  /* 0x0000000300037212 */ /* 0x000fe200078efcff */
[----:B------:R-:W-:-:S04]  /*86c0*/  IMAD.MOV.U32 R2, RZ, RZ, R26 ;  /* 0x000000ffff027224 */ /* 0x000fc800078e001a */
[----:B------:R0:W-:Y:S01]  /*86d0*/  STG.E.U8 desc[UR36][R8.64], R3 ;  /* 0x0000000308007986 */ /* 0x0001e2000c101124 */
[----:B------:R-:W-:Y:S05]  /*86e0*/  BRA `(.L_x_15869) ;  /* 0x00000008001c7947 */ /* 0x000fea0003800000 */
.L_x_15885:
        /* <DEDUP_REMOVED lines=13> */
.L_x_15889:
[----:B------:R-:W-:Y:S01]  /*87c0*/  IMAD.MOV.U32 R0, RZ, RZ, 0x7f ;  /* 0x0000007fff007424 */ /* 0x000fe200078e00ff */
[----:B------:R-:W-:-:S04]  /*87d0*/  ISETP.GT.U32.AND P0, PT, R2, 0x7f800000, PT ;  /* 0x7f8000000200780c */ /* 0x000fc80003f04070 */
[----:B------:R-:W-:-:S09]  /*87e0*/  SEL R0, R0, 0x7c, P0 ;  /* 0x0000007c00007807 */ /* 0x000fd20000000000 */
.L_x_15890:
[----:B------:R-:W-:Y:S05]  /*87f0*/  BSYNC B0 ;  /* 0x0000000000007941 */ /* 0x000fea0003800000 */
.L_x_15888:
[----:B------:R-:W-:-:S04]  /*8800*/  LOP3.LUT R2, R11, 0x80000000, RZ, 0xc0, !PT ;  /* 0x800000000b027812 */ /* 0x000fc800078ec0ff */
[----:B------:R-:W-:Y:S01]  /*8810*/  SHF.R.U32.HI R3, RZ, 0x18, R2 ;  /* 0x00000018ff037819 */ /* 0x000fe20000011602 */
[----:B------:R-:W-:-:S03]  /*8820*/  IMAD.MOV.U32 R2, RZ, RZ, R26 ;  /* 0x000000ffff027224 */ /* 0x000fc600078e001a */
[----:B------:R-:W-:-:S05]  /*8830*/  LOP3.LUT R3, R0, R3, RZ, 0xfc, !PT ;  /* 0x0000000300037212 */ /* 0x000fca00078efcff */
[----:B------:R0:W-:Y:S01]  /*8840*/  STG.E.U8 desc[UR36][R8.64], R3 ;  /* 0x0000000308007986 */ /* 0x0001e2000c101124 */
[----:B------:R-:W-:Y:S05]  /*8850*/  BRA `(.L_x_15869) ;  /* 0x0000000400c07947 */ /* 0x000fea0003800000 */
.L_x_15884:
[----:B------:R-:W0:Y:S01]  /*8860*/  I2F.S64 R0, R10 ;  /* 0x0000000a00007312 */ /* 0x000e220000301400 */
[----:B------:R-:W-:Y:S01]  /*8870*/  IMAD.MOV.U32 R2, RZ, RZ, R26 ;  /* 0x000000ffff027224 */ /* 0x000fe200078e001a */
[----:B0-----:R-:W-:-:S05]  /*8880*/  F2FP.BF16.F32.PACK_AB R0, RZ, R0 ;  /* 0x00000000ff00723e */ /* 0x001fca00000010ff */
[----:B------:R0:W-:Y:S01]  /*8890*/  STG.E.U16 desc[UR36][R8.64], R0 ;  /* 0x0000000008007986 */ /* 0x0001e2000c101524 */
[----:B------:R-:W-:Y:S05]  /*88a0*/  BRA `(.L_x_15869) ;  /* 0x0000000400ac7947 */ /* 0x000fea0003800000 */
.L_x_15881:
        /* <DEDUP_REMOVED lines=11> */
.L_x_15893:
        /* <DEDUP_REMOVED lines=17> */
.L_x_15896:
[----:B------:R-:W-:-:S04]  /*8a70*/  LOP3.LUT R2, R11, 0x80000000, RZ, 0xc0, !PT ;  /* 0x800000000b027812 */ /* 0x000fc800078ec0ff */
[----:B------:R-:W-:-:S04]  /*8a80*/  SHF.R.U32.HI R3, RZ, 0x18, R2 ;  /* 0x00000018ff037819 */ /* 0x000fc80000011602 */
[----:B------:R-:W-:-:S04]  /*8a90*/  LOP3.LUT R0, R0, R3, RZ, 0xfc, !PT ;  /* 0x0000000300007212 */ /* 0x000fc800078efcff */
[----:B------:R-:W-:-:S07]  /*8aa0*/  PRMT R4, R0, 0x7610, R4 ;  /* 0x0000761000047816 */ /* 0x000fce0000000004 */
.L_x_15895:
[----:B------:R-:W-:Y:S05]  /*8ab0*/  BSYNC B0 ;  /* 0x0000000000007941 */ /* 0x000fea0003800000 */
.L_x_15894:
[----:B------:R0:W-:Y:S01]  /*8ac0*/  STG.E.U8 desc[UR36][R8.64], R4 ;  /* 0x0000000408007986 */ /* 0x0001e2000c101124 */
[----:B------:R-:W-:Y:S01]  /*8ad0*/  IMAD.MOV.U32 R2, RZ, RZ, R26 ;  /* 0x000000ffff027224 */ /* 0x000fe200078e001a */
[----:B------:R-:W-:Y:S06]  /*8ae0*/  BRA `(.L_x_15869) ;  /* 0x00000004001c7947 */ /* 0x000fec0003800000 */
.L_x_15892:
        /* <DEDUP_REMOVED lines=17> */
.L_x_15899:
[----:B------:R-:W-:-:S04]  /*8c00*/  LOP3.LUT R2, R11, 0x80000000, RZ, 0xc0, !PT ;  /* 0x800000000b027812 */ /* 0x000fc800078ec0ff */
[----:B------:R-:W-:-:S04]  /*8c10*/  SHF.R.U32.HI R3, RZ, 0x18, R2 ;  /* 0x00000018ff037819 */ /* 0x000fc80000011602 */
[----:B------:R-:W-:-:S04]  /*8c20*/  LOP3.LUT R0, R0, R3, RZ, 0xfc, !PT ;  /* 0x0000000300007212 */ /* 0x000fc800078efcff */
[----:B------:R-:W-:-:S07]  /*8c30*/  PRMT R4, R0, 0x7610, R4 ;  /* 0x0000761000047816 */ /* 0x000fce0000000004 */
.L_x_15898:
[----:B------:R-:W-:Y:S05]  /*8c40*/  BSYNC B0 ;  /* 0x0000000000007941 */ /* 0x000fea0003800000 */
.L_x_15897:
[----:B------:R0:W-:Y:S01]  /*8c50*/  STG.E.U8 desc[UR36][R8.64], R4 ;  /* 0x0000000408007986 */ /* 0x0001e2000c101124 */
[----:B------:R-:W-:Y:S01]  /*8c60*/  IMAD.MOV.U32 R2, RZ, RZ, R26 ;  /* 0x000000ffff027224 */ /* 0x000fe200078e001a */
[----:B------:R-:W-:Y:S06]  /*8c70*/  BRA `(.L_x_15869) ;  /* 0x0000000000b87947 */ /* 0x000fec0003800000 */
.L_x_15891:
        /* <DEDUP_REMOVED lines=23> */
.L_x_15874:
        /* <DEDUP_REMOVED lines=16> */
.L_x_15902:
[----:B------:R-:W-:Y:S01]  /*8ef0*/  IMAD.MOV.U32 R2, RZ, RZ, R26 ;  /* 0x000000ffff027224 */ /* 0x000fe200078e001a */
[----:B------:R-:W-:Y:S06]  /*8f00*/  BRA `(.L_x_15869) ;  /* 0x0000000000147947 */ /* 0x000fec0003800000 */
.L_x_15901:
[----:B------:R0:W-:Y:S01]  /*8f10*/  STG.E.64 desc[UR36][R8.64], R10 ;  /* 0x0000000a08007986 */ /* 0x0001e2000c101b24 */
[----:B------:R-:W-:Y:S01]  /*8f20*/  IMAD.MOV.U32 R2, RZ, RZ, R26 ;  /* 0x000000ffff027224 */ /* 0x000fe200078e001a */
[----:B------:R-:W-:Y:S06]  /*8f30*/  BRA `(.L_x_15869) ;  /* 0x0000000000087947 */ /* 0x000fec0003800000 */
.L_x_15900:
[----:B------:R0:W-:Y:S01]  /*8f40*/  STG.E desc[UR36][R8.64], R4 ;  /* 0x0000000408007986 */ /* 0x0001e2000c101924 */
[----:B------:R-:W-:-:S07]  /*8f50*/  IMAD.MOV.U32 R2, RZ, RZ, R26 ;  /* 0x000000ffff027224 */ /* 0x000fce00078e001a */
.L_x_15869:
[----:B------:R-:W-:Y:S05]  /*8f60*/  BSYNC B6 ;  /* 0x0000000000067941 */ /* 0x000fea0003800000 */
.L_x_15868:
[----:B------:R-:W-:Y:S01]  /*8f70*/  ISETP.GE.AND P0, PT, R2, R36, PT ;  /* 0x000000240200720c */ /* 0x000fe20003f06270 */
[----:B------:R-:W-:-:S12]  /*8f80*/  BSSY B6, `(.L_x_15903) ;  /* 0x00001d7000067945 */ /* 0x000fd80003800000 */
[----:B------:R-:W-:Y:S05]  /*8f90*/  @P0 BRA `(.L_x_15904) ;  /* 0x0000001c00540947 */ /* 0x000fea0003800000 */
[----:B------:R-:W5:Y:S01]  /*8fa0*/  LDC.U8 R26, c[0x0][0x25c] ;  /* 0x00009700ff1a7b82 */ /* 0x000f620000000000 */
[----:B0-----:R-:W-:Y:S01]  /*8fb0*/  IMAD R0, R37, 0x200, R2 ;  /* 0x0000020025007824 */ /* 0x001fe200078e0202 */
[----:B------:R-:W-:-:S03]  /*8fc0*/  ULDC UR4, c[0x0][0x260] ;  /* 0x0000980000047ab9 */ /* 0x000fc60000000800 */
[----:B---3--:R-:W-:-:S03]  /*8fd0*/  IMAD R3, R0, UR4, RZ ;  /* 0x0000000400037c24 */ /* 0x008fc6000f8e02ff */
[----:B-12-4-:R-:W0:Y:S01]  /*8fe0*/  LDC.64 R8, c[0x0][0x228] ;  /* 0x00008a00ff087b82 */ /* 0x016e220000000a00 */
        /* <DEDUP_REMOVED lines=16> */
.L_x_15908:
[----:B------:R0:W-:Y:S01]  /*90f0*/  STG.E.U8 desc[UR36][R8.64], R34 ;  /* 0x0000002208007986 */ /* 0x0001e2000c101124 */
[----:B------:R-:W-:Y:S05]  /*9100*/  BRA `(.L_x_15910) ;  /* 0x0000000c004c7947 */ /* 0x000fea0003800000 */
.L_x_15907:
        /* <DEDUP_REMOVED lines=8> */
.L_x_15912:
[----:B------:R0:W-:Y:S01]  /*9190*/  STG.E desc[UR36][R8.64], R34 ;  /* 0x0000002208007986 */ /* 0x0001e2000c101924 */
[----:B------:R-:W-:Y:S05]  /*91a0*/  BRA `(.L_x_15910) ;  /* 0x0000000c00247947 */ /* 0x000fea0003800000 */
.L_x_15911:
[----:B------:R0:W-:Y:S01]  /*91b0*/  STG.E.U16 desc[UR36][R8.64], R34 ;  /* 0x0000002208007986 */ /* 0x0001e2000c101524 */
[----:B------:R-:W-:Y:S05]  /*91c0*/  BRA `(.L_x_15910) ;  /* 0x0000000c001c7947 */ /* 0x000fea0003800000 */
.L_x_15906:
        /* <DEDUP_REMOVED lines=9> */
.L_x_15914:
[----:B------:R-:W0:Y:S02]  /*9260*/  I2F.S64 R0, R22 ;  /* 0x0000001600007312 */ /* 0x000e240000301400 */
[----:B0-----:R-:W-:-:S05]  /*9270*/  F2FP.F16.F32.PACK_AB R0, RZ, R0 ;  /* 0x00000000ff00723e */ /* 0x001fca00000000ff */
[----:B------:R0:W-:Y:S01]  /*9280*/  STG.E.U16 desc[UR36][R8.64], R0 ;  /* 0x0000000008007986 */ /* 0x0001e2000c101524 */
[----:B------:R-:W-:Y:S05]  /*9290*/  BRA `(.L_x_15910) ;  /* 0x0000000800e87947 */ /* 0x000fea0003800000 */
.L_x_15913:
        /* <DEDUP_REMOVED lines=10> */
.L_x_15916:
[----:B------:R-:W0:Y:S02]  /*9340*/  I2F.S64 R22, R22 ;  /* 0x0000001600167312 */ /* 0x000e240000301400 */
[----:B0-----:R-:W-:-:S04]  /*9350*/  F2FP.F16.F32.PACK_AB R3, RZ, R22 ;  /* 0x00000016ff03723e */ /* 0x001fc800000000ff */
[----:B------:R-:W-:-:S05]  /*9360*/  PRMT R3, R3, 0x5410, RZ ;  /* 0x0000541003037816 */ /* 0x000fca00000000ff */
[----:B------:R3:W-:Y:S01]  /*9370*/  STG.E desc[UR36][R8.64], R3 ;  /* 0x0000000308007986 */ /* 0x0007e2000c101924 */
[----:B------:R-:W-:Y:S05]  /*9380*/  BRA `(.L_x_15910) ;  /* 0x0000000800ac7947 */ /* 0x000fea0003800000 */
.L_x_15915:
[----:B------:R-:W0:Y:S02]  /*9390*/  I2F.F64.S64 R22, R22 ;  /* 0x0000001600167312 */ /* 0x000e240000301c00 */
[----:B0-----:R4:W-:Y:S01]  /*93a0*/  STG.E.64 desc[UR36][R8.64], R22 ;  /* 0x0000001608007986 */ /* 0x0019e2000c101b24 */
[----:B------:R-:W-:Y:S05]  /*93b0*/  BRA `(.L_x_15910) ;  /* 0x0000000800a07947 */ /* 0x000fea0003800000 */
.L_x_15905:
        /* <DEDUP_REMOVED lines=13> */
.L_x_15919:
[----:B------:R-:W0:Y:S01]  /*9490*/  I2F.F64.S64 R4, R22 ;  /* 0x0000001600047312 */ /* 0x000e220000301c00 */
[----:B------:R-:W-:-:S05]  /*94a0*/  CS2R R6, SRZ ;  /* 0x0000000000067805 */ /* 0x000fca000001ff00 */
[----:B0-----:R0:W-:Y:S01]  /*94b0*/  STG.E.128 desc[UR36][R8.64], R4 ;  /* 0x0000000408007986 */ /* 0x0011e2000c101d24 */
[----:B------:R-:W-:Y:S05]  /*94c0*/  BRA `(.L_x_15910) ;  /* 0x00000008005c7947 */ /* 0x000fea0003800000 */
.L_x_15918:
        /* <DEDUP_REMOVED lines=21> */
.L_x_15923:
[----:B------:R-:W-:Y:S05]  /*9620*/  BSYNC B0 ;  /* 0x0000000000007941 */ /* 0x000fea0003800000 */
.L_x_15922:
[----:B------:R-:W-:-:S05]  /*9630*/  LOP3.LUT R5, R0, R5, RZ, 0xfc, !PT ;  /* 0x0000000500057212 */ /* 0x000fca00078efcff */
[----:B------:R0:W-:Y:S01]  /*9640*/  STG.E.U8 desc[UR36][R8.64], R5 ;  /* 0x0000000508007986 */ /* 0x0001e2000c101124 */
[----:B------:R-:W-:Y:S05]  /*9650*/  BRA `(.L_x_15910) ;  /* 0x0000000400f87947 */ /* 0x000fea0003800000 */
.L_x_15921:
        /* <DEDUP_REMOVED lines=13> */
.L_x_15925:
[----:B------:R-:W-:Y:S01]  /*9730*/  IMAD.MOV.U32 R0, RZ, RZ, 0x7f ;  /* 0x0000007fff007424 */ /* 0x000fe200078e00ff */
[----:B------:R-:W-:-:S04]  /*9740*/  ISETP.GT.U32.AND P0, PT, R3, 0x7f800000, PT ;  /* 0x7f8000000300780c */ /* 0x000fc80003f04070 */
[----:B------:R-:W-:-:S09]  /*9750*/  SEL R0, R0, 0x7c, P0 ;  /* 0x0000007c00007807 */ /* 0x000fd20000000000 */
.L_x_15926:
[----:B------:R-:W-:Y:S05]  /*9760*/  BSYNC B0 ;  /* 0x0000000000007941 */ /* 0x000fea0003800000 */
.L_x_15924:
[----:B------:R-:W-:-:S04]  /*9770*/  LOP3.LUT R3, R23, 0x80000000, RZ, 0xc0, !PT ;  /* 0x8000000017037812 */ /* 0x000fc800078ec0ff */
[----:B------:R-:W-:-:S04]  /*9780*/  SHF.R.U32.HI R3, RZ, 0x18, R3 ;  /* 0x00000018ff037819 */ /* 0x000fc80000011603 */
[----:B------:R-:W-:-:S05]  /*9790*/  LOP3.LUT R3, R0, R3, RZ, 0xfc, !PT ;  /* 0x0000000300037212 */ /* 0x000fca00078efcff */
[----:B------:R0:W-:Y:S01]  /*97a0*/  STG.E.U8 desc[UR36][R8.64], R3 ;  /* 0x0000000308007986 */ /* 0x0001e2000c101124 */
[----:B------:R-:W-:Y:S05]  /*97b0*/  BRA `(.L_x_15910) ;  /* 0x0000000400a07947 */ /* 0x000fea0003800000 */
.L_x_15920:
[----:B------:R-:W0:Y:S02]  /*97c0*/  I2F.S64 R0, R22 ;  /* 0x0000001600007312 */ /* 0x000e240000301400 */
[----:B0-----:R-:W-:-:S05]  /*97d0*/  F2FP.BF16.F32.PACK_AB R0, RZ, R0 ;  /* 0x00000000ff00723e */ /* 0x001fca00000010ff */
[----:B------:R0:W-:Y:S01]  /*97e0*/  STG.E.U16 desc[UR36][R8.64], R0 ;  /* 0x0000000008007986 */ /* 0x0001e2000c101524 */
[----:B------:R-:W-:Y:S05]  /*97f0*/  BRA `(.L_x_15910) ;  /* 0x0000000400907947 */ /* 0x000fea0003800000 */
.L_x_15917:
        /* <DEDUP_REMOVED lines=10> */
.L_x_15929:
        /* <DEDUP_REMOVED lines=17> */
.L_x_15932:
[----:B------:R-:W-:-:S04]  /*99b0*/  LOP3.LUT R3, R23, 0x80000000, RZ, 0xc0, !PT ;  /* 0x8000000017037812 */ /* 0x000fc800078ec0ff */
[----:B------:R-:W-:-:S04]  /*99c0*/  SHF.R.U32.HI R3, RZ, 0x18, R3 ;  /* 0x00000018ff037819 */ /* 0x000fc80000011603 */
[----:B------:R-:W-:-:S04]  /*99d0*/  LOP3.LUT R0, R0, R3, RZ, 0xfc, !PT ;  /* 0x0000000300007212 */ /* 0x000fc800078efcff */
[----:B------:R-:W-:-:S07]  /*99e0*/  PRMT R4, R0, 0x7610, R4 ;  /* 0x0000761000047816 */ /* 0x000fce0000000004 */
.L_x_15931:
[----:B------:R-:W-:Y:S05]  /*99f0*/  BSYNC B0 ;  /* 0x0000000000007941 */ /* 0x000fea0003800000 */
.L_x_15930:
[----:B------:R0:W-:Y:S01]  /*9a00*/  STG.E.U8 desc[UR36][R8.64], R4 ;  /* 0x0000000408007986 */ /* 0x0001e2000c101124 */
[----:B------:R-:W-:Y:S05]  /*9a10*/  BRA `(.L_x_15910) ;  /* 0x0000000400087947 */ /* 0x000fea0003800000 */
.L_x_15928:
        /* <DEDUP_REMOVED lines=17> */
.L_x_15935:
[----:B------:R-:W-:-:S04]  /*9b30*/  LOP3.LUT R3, R23, 0x80000000, RZ, 0xc0, !PT ;  /* 0x8000000017037812 */ /* 0x000fc800078ec0ff */
[----:B------:R-:W-:-:S04]  /*9b40*/  SHF.R.U32.HI R3, RZ, 0x18, R3 ;  /* 0x00000018ff037819 */ /* 0x000fc80000011603 */
[----:B------:R-:W-:-:S04]  /*9b50*/  LOP3.LUT R0, R0, R3, RZ, 0xfc, !PT ;  /* 0x0000000300007212 */ /* 0x000fc800078efcff */
[----:B------:R-:W-:-:S07]  /*9b60*/  PRMT R4, R0, 0x7610, R4 ;  /* 0x0000761000047816 */ /* 0x000fce0000000004 */
.L_x_15934:
[----:B------:R-:W-:Y:S05]  /*9b70*/  BSYNC B0 ;  /* 0x0000000000007941 */ /* 0x000fea0003800000 */
.L_x_15933:
[----:B------:R0:W-:Y:S01]  /*9b80*/  STG.E.U8 desc[UR36][R8.64], R4 ;  /* 0x0000000408007986 */ /* 0x0001e2000c101124 */
[----:B------:R-:W-:Y:S05]  /*9b90*/  BRA `(.L_x_15910) ;  /* 0x0000000000a87947 */ /* 0x000fea0003800000 */
.L_x_15927:
        /* <DEDUP_REMOVED lines=22> */
.L_x_15909:
        /* <DEDUP_REMOVED lines=16> */
.L_x_15938:
[----:B------:R-:W-:Y:S05]  /*9e00*/  BRA `(.L_x_15910) ;  /* 0x00000000000c7947 */ /* 0x000fea0003800000 */
.L_x_15937:
[----:B------:R0:W-:Y:S01]  /*9e10*/  STG.E.64 desc[UR36][R8.64], R22 ;  /* 0x0000001608007986 */ /* 0x0001e2000c101b24 */
[----:B------:R-:W-:Y:S05]  /*9e20*/  BRA `(.L_x_15910) ;  /* 0x0000000000047947 */ /* 0x000fea0003800000 */
.L_x_15936:
[----:B------:R0:W-:Y:S02]  /*9e30*/  STG.E desc[UR36][R8.64], R34 ;  /* 0x0000002208007986 */ /* 0x0001e4000c101924 */
.L_x_15910:
[----:B------:R-:W-:-:S05]  /*9e40*/  VIADD R2, R2, 0x80 ;  /* 0x0000008002027836 */ /* 0x000fca0000000000 */
[----:B------:R-:W-:-:S13]  /*9e50*/  ISETP.GE.AND P0, PT, R2, R36, PT ;  /* 0x000000240200720c */ /* 0x000fda0003f06270 */
[----:B------:R-:W-:Y:S05]  /*9e60*/  @P0 BRA `(.L_x_15904) ;  /* 0x0000000c00a00947 */ /* 0x000fea0003800000 */
[----:B0-2---:R-:W0:Y:S01]  /*9e70*/  LDC.64 R4, c[0x0][0x228] ;  /* 0x00008a00ff047b82 */ /* 0x005e220000000a00 */
[----:B------:R-:W-:Y:S01]  /*9e80*/  IMAD R0, R37, 0x200, R2 ;  /* 0x0000020025007824 */ /* 0x000fe200078e0202 */
[----:B------:R-:W-:Y:S01]  /*9e90*/  PRMT R6, R26, 0x9910, RZ ;  /* 0x000099101a067816 */ /* 0x000fe200000000ff */
[----:B------:R-:W-:Y:S02]  /*9ea0*/  ULDC UR4, c[0x0][0x260] ;  /* 0x0000980000047ab9 */ /* 0x000fe40000000800 */
[----:B---3--:R-:W-:Y:S02]  /*9eb0*/  IMAD R3, R0, UR4, RZ ;  /* 0x0000000400037c24 */ /* 0x008fe4000f8e02ff */
        /* <DEDUP_REMOVED lines=15> */
.L_x_15942:
[----:B------:R0:W-:Y:S01]  /*9fb0*/  STG.E.U8 desc[UR36][R4.64], R28 ;  /* 0x0000001c04007986 */ /* 0x0001e2000c101124 */
[----:B------:R-:W-:Y:S05]  /*9fc0*/  BRA `(.L_x_15944) ;  /* 0x0000000c00447947 */ /* 0x000fea0003800000 */
.L_x_15941:
        /* <DEDUP_REMOVED lines=8> */
.L_x_15946:
[----:B------:R0:W-:Y:S01]  /*a050*/  STG.E desc[UR36][R4.64], R28 ;  /* 0x0000001c04007986 */ /* 0x0001e2000c101924 */
[----:B------:R-:W-:Y:S05]  /*a060*/  BRA `(.L_x_15944) ;  /* 0x0000000c001c7947 */ /* 0x000fea0003800000 */
.L_x_15945:
[----:B------:R0:W-:Y:S01]  /*a070*/  STG.E.U16 desc[UR36][R4.64], R28 ;  /* 0x0000001c04007986 */ /* 0x0001e2000c101524 */
[----:B------:R-:W-:Y:S05]  /*a080*/  BRA `(.L_x_15944) ;  /* 0x0000000c00147947 */ /* 0x000fea0003800000 */
.L_x_15940:
        /* <DEDUP_REMOVED lines=9> */
.L_x_15948:
[----:B------:R-:W0:Y:S02]  /*a120*/  I2F.S64 R0, R18 ;  /* 0x0000001200007312 */ /* 0x000e240000301400 */
[----:B0-----:R-:W-:-:S05]  /*a130*/  F2FP.F16.F32.PACK_AB R0, RZ, R0 ;  /* 0x00000000ff00723e */ /* 0x001fca00000000ff */
[----:B------:R0:W-:Y:S01]  /*a140*/  STG.E.U16 desc[UR36][R4.64], R0 ;  /* 0x0000000004007986 */ /* 0x0001e2000c101524 */
[----:B------:R-:W-:Y:S05]  /*a150*/  BRA `(.L_x_15944) ;  /* 0x0000000800e07947 */ /* 0x000fea0003800000 */
.L_x_15947:
        /* <DEDUP_REMOVED lines=10> */
.L_x_15950:
[----:B------:R-:W0:Y:S02]  /*a200*/  I2F.S64 R18, R18 ;  /* 0x0000001200127312 */ /* 0x000e240000301400 */
[----:B0-----:R-:W-:-:S04]  /*a210*/  F2FP.F16.F32.PACK_AB R3, RZ, R18 ;  /* 0x00000012ff03723e */ /* 0x001fc800000000ff */
[----:B------:R-:W-:-:S05]  /*a220*/  PRMT R3, R3, 0x5410, RZ ;  /* 0x0000541003037816 */ /* 0x000fca00000000ff */
[----:B------:R3:W-:Y:S01]  /*a230*/  STG.E desc[UR36][R4.64], R3 ;  /* 0x0000000304007986 */ /* 0x0007e2000c101924 */
[----:B------:R-:W-:Y:S05]  /*a240*/  BRA `(.L_x_15944) ;  /* 0x0000000800a47947 */ /* 0x000fea0003800000 */
.L_x_15949:
[----:B------:R-:W0:Y:S02]  /*a250*/  I2F.F64.S64 R18, R18 ;  /* 0x0000001200127312 */ /* 0x000e240000301c00 */
[----:B0-----:R0:W-:Y:S01]  /*a260*/  STG.E.64 desc[UR36][R4.64], R18 ;  /* 0x0000001204007986 */ /* 0x0011e2000c101b24 */
[----:B------:R-:W-:Y:S05]  /*a270*/  BRA `(.L_x_15944) ;  /* 0x0000000800987947 */ /* 0x000fea0003800000 */
.L_x_15939:
        /* <DEDUP_REMOVED lines=13> */
.L_x_15953:
[----:B-1--4-:R-:W0:Y:S01]  /*a350*/  I2F.F64.S64 R8, R18 ;  /* 0x0000001200087312 */ /* 0x012e220000301c00 */
[----:B------:R-:W-:-:S05]  /*a360*/  CS2R R10, SRZ ;  /* 0x00000000000a7805 */ /* 0x000fca000001ff00 */
[----:B0-----:R0:W-:Y:S01]  /*a370*/  STG.E.128 desc[UR36][R4.64], R8 ;  /* 0x0000000804007986 */ /* 0x0011e2000c101d24 */
[----:B------:R-:W-:Y:S05]  /*a380*/  BRA `(.L_x_15944) ;  /* 0x0000000800547947 */ /* 0x000fea0003800000 */
.L_x_15952:
        /* <DEDUP_REMOVED lines=21> */
.L_x_15957:
[----:B------:R-:W-:Y:S05]  /*a4e0*/  BSYNC B0 ;  /* 0x0000000000007941 */ /* 0x000fea0003800000 */
.L_x_15956:
[----:B------:R-:W-:-:S05]  /*a4f0*/  LOP3.LUT R7, R0, R7, RZ, 0xfc, !PT ;  /* 0x0000000700077212 */ /* 0x000fca00078efcff */
[----:B------:R0:W-:Y:S01]  /*a500*/  STG.E.U8 desc[UR36][R4.64], R7 ;  /* 0x0000000704007986 */ /* 0x0001e2000c101124 */
[----:B------:R-:W-:Y:S05]  /*a510*/  BRA `(.L_x_15944) ;  /* 0x0000000400f07947 */ /* 0x000fea0003800000 */
.L_x_15955:
        /* <DEDUP_REMOVED lines=13> */
.L_x_15959:
[----:B------:R-:W-:Y:S01]  /*a5f0*/  IMAD.MOV.U32 R0, RZ, RZ, 0x7f ;  /* 0x0000007fff007424 */ /* 0x000fe200078e00ff */
[----:B------:R-:W-:-:S04]  /*a600*/  ISETP.GT.U32.AND P0, PT, R3, 0x7f800000, PT ;  /* 0x7f8000000300780c */ /* 0x000fc80003f04070 */
[----:B------:R-:W-:-:S09]  /*a610*/  SEL R0, R0, 0x7c, P0 ;  /* 0x0000007c00007807 */ /* 0x000fd20000000000 */
.L_x_15960:
[----:B------:R-:W-:Y:S05]  /*a620*/  BSYNC B0 ;  /* 0x0000000000007941 */ /* 0x000fea0003800000 */
.L_x_15958:
[----:B------:R-:W-:-:S04]  /*a630*/  LOP3.LUT R3, R19, 0x80000000, RZ, 0xc0, !PT ;  /* 0x8000000013037812 */ /* 0x000fc800078ec0ff */
[----:B------:R-:W-:-:S04]  /*a640*/  SHF.R.U32.HI R3, RZ, 0x18, R3 ;  /* 0x00000018ff037819 */ /* 0x000fc80000011603 */
[----:B------:R-:W-:-:S05]  /*a650*/  LOP3.LUT R3, R0, R3, RZ, 0xfc, !PT ;  /* 0x0000000300037212 */ /* 0x000fca00078efcff */
[----:B------:R0:W-:Y:S01]  /*a660*/  STG.E.U8 desc[UR36][R4.64], R3 ;  /* 0x0000000304007986 */ /* 0x0001e2000c101124 */
[----:B------:R-:W-:Y:S05]  /*a670*/  BRA `(.L_x_15944) ;  /* 0x0000000400987947 */ /* 0x000fea0003800000 */
.L_x_15954:
[----:B------:R-:W0:Y:S02]  /*a680*/  I2F.S64 R0, R18 ;  /* 0x0000001200007312 */ /* 0x000e240000301400 */
[----:B0-----:R-:W-:-:S05]  /*a690*/  F2FP.BF16.F32.PACK_AB R0, RZ, R0 ;  /* 0x00000000ff00723e */ /* 0x001fca00000010ff */
[----:B------:R0:W-:Y:S01]  /*a6a0*/  STG.E.U16 desc[UR36][R4.64], R0 ;  /* 0x0000000004007986 */ /* 0x0001e2000c101524 */
[----:B------:R-:W-:Y:S05]  /*a6b0*/  BRA `(.L_x_15944) ;  /* 0x0000000400887947 */ /* 0x000fea0003800000 */
.L_x_15951:
        /* <DEDUP_REMOVED lines=10> */
.L_x_15963:
        /* <DEDUP_REMOVED lines=17> */
.L_x_15966:
[----:B------:R-:W-:-:S04]  /*a870*/  LOP3.LUT R0, R19, 0x80000000, RZ, 0xc0, !PT ;  /* 0x8000000013007812 */ /* 0x000fc800078ec0ff */
[----:B------:R-:W-:-:S04]  /*a880*/  SHF.R.U32.HI R0, RZ, 0x18, R0 ;  /* 0x00000018ff007819 */ /* 0x000fc80000011600 */
[----:B------:R-:W-:-:S07]  /*a890*/  LOP3.LUT R0, R3, R0, RZ, 0xfc, !PT ;  /* 0x0000000003007212 */ /* 0x000fce00078efcff */
.L_x_15965:
[----:B------:R-:W-:Y:S05]  /*a8a0*/  BSYNC B0 ;  /* 0x0000000000007941 */ /* 0x000fea0003800000 */
.L_x_15964:
[----:B------:R0:W-:Y:S01]  /*a8b0*/  STG.E.U8 desc[UR36][R4.64], R0 ;  /* 0x0000000004007986 */ /* 0x0001e2000c101124 */
[----:B------:R-:W-:Y:S05]  /*a8c0*/  BRA `(.L_x_15944) ;  /* 0x0000000400047947 */ /* 0x000fea0003800000 */
.L_x_15962:
        /* <DEDUP_REMOVED lines=17> */
.L_x_15969:
[----:B------:R-:W-:-:S04]  /*a9e0*/  LOP3.LUT R0, R19, 0x80000000, RZ, 0xc0, !PT ;  /* 0x8000000013007812 */ /* 0x000fc800078ec0ff */
[----:B------:R-:W-:-:S04]  /*a9f0*/  SHF.R.U32.HI R0, RZ, 0x18, R0 ;  /* 0x00000018ff007819 */ /* 0x000fc80000011600 */
[----:B------:R-:W-:-:S07]  /*aa00*/  LOP3.LUT R0, R3, R0, RZ, 0xfc, !PT ;  /* 0x0000000003007212 */ /* 0x000fce00078efcff */
.L_x_15968:
[----:B------:R-:W-:Y:S05]  /*aa10*/  BSYNC B0 ;  /* 0x0000000000007941 */ /* 0x000fea0003800000 */
.L_x_15967:
[----:B------:R0:W-:Y:S01]  /*aa20*/  STG.E.U8 desc[UR36][R4.64], R0 ;  /* 0x0000000004007986 */ /* 0x0001e2000c101124 */
[----:B------:R-:W-:Y:S05]  /*aa30*/  BRA `(.L_x_15944) ;  /* 0x0000000000a87947 */ /* 0x000fea0003800000 */
.L_x_15961:
        /* <DEDUP_REMOVED lines=22> */
.L_x_15943:
        /* <DEDUP_REMOVED lines=11> */
[----:B-1--4-:R-:W-:Y:S02]  /*ac50*/  IMAD.MOV.U32 R8, RZ, RZ, 0x65 ;  /* 0x00000065ff087424 */ /* 0x012fe400078e00ff */
[----:B------:R-:W-:Y:S02]  /*ac60*/  IMAD.MOV.U32 R12, RZ, RZ, 0x1 ;  /* 0x00000001ff0c7424 */ /* 0x000fe400078e00ff */
[----:B------:R-:W-:-:S07]  /*ac70*/  IMAD.MOV.U32 R13, RZ, RZ, RZ ;  /* 0x000000ffff0d7224 */ /* 0x000fce00078e00ff */
[----:B------:R-:W-:-:S07]  /*ac80*/  LEPC R20, `(.L_x_15972) ;  /* 0x000000001014794e */ /* 0x000fce0000000000 */
[----:B0-----:R-:W-:Y:S05]  /*ac90*/  CALL.ABS.NOINC R14 ;  /* 0x000000000e007343 */ /* 0x001fea0003c00000 */
.L_x_15972:
[----:B------:R-:W-:Y:S05]  /*aca0*/  BRA `(.L_x_15944) ;  /* 0x00000000000c7947 */ /* 0x000fea0003800000 */
.L_x_15971:
[----:B------:R0:W-:Y:S01]  /*acb0*/  STG.E.64 desc[UR36][R4.64], R18 ;  /* 0x0000001204007986 */ /* 0x0001e2000c101b24 */
[----:B------:R-:W-:Y:S05]  /*acc0*/  BRA `(.L_x_15944) ;  /* 0x0000000000047947 */ /* 0x000fea0003800000 */
.L_x_15970:
[----:B------:R0:W-:Y:S02]  /*acd0*/  STG.E desc[UR36][R4.64], R28 ;  /* 0x0000001c04007986 */ /* 0x0001e4000c101924 */
.L_x_15944:
[----:B------:R-:W-:-:S07]  /*ace0*/  VIADD R2, R2, 0x80 ;  /* 0x0000008002027836 */ /* 0x000fce0000000000 */
.L_x_15904:
[----:B------:R-:W-:Y:S05]  /*acf0*/  BSYNC B6 ;  /* 0x0000000000067941 */ /* 0x000fea0003800000 */
.L_x_15903:
[----:B------:R-:W-:-:S13]  /*ad00*/  ISETP.GE.AND P0, PT, R2, R36, PT ;  /* 0x000000240200720c */ /* 0x000fda0003f06270 */
[----:B------:R-:W-:Y:S05]  /*ad10*/  @P0 EXIT ;  /* 0x000000000000094d */ /* 0x000fea0003800000 */
[----:B0-2---:R-:W0:Y:S01]  /*ad20*/  LDC.U8 R6, c[0x0][0x25c] ;  /* 0x00009700ff067b82 */ /* 0x005e220000000000 */
[----:B------:R-:W-:Y:S01]  /*ad30*/  IMAD R2, R37, 0x200, R2 ;  /* 0x0000020025027824 */ /* 0x000fe200078e0202 */
[----:B------:R-:W-:-:S03]  /*ad40*/  ULDC UR4, c[0x0][0x260] ;  /* 0x0000980000047ab9 */ /* 0x000fc60000000800 */
[----:B---3--:R-:W-:-:S03]  /*ad50*/  IMAD R3, R2, UR4, RZ ;  /* 0x0000000402037c24 */ /* 0x008fc6000f8e02ff */
[----:B----4-:R-:W2:Y:S01]  /*ad60*/  LDC.64 R4, c[0x0][0x228] ;  /* 0x00008a00ff047b82 */ /* 0x010ea20000000a00 */
        /* <DEDUP_REMOVED lines=15> */
.L_x_15976:
[----:B------:R-:W-:Y:S01]  /*ae60*/  STG.E.U8 desc[UR36][R2.64], R24 ;  /* 0x0000001802007986 */ /* 0x000fe2000c101124 */
[----:B------:R-:W-:Y:S05]  /*ae70*/  EXIT ;  /* 0x000000000000794d */ /* 0x000fea0003800000 */
.L_x_15975:
        /* <DEDUP_REMOVED lines=8> */
.L_x_15979:
[----:B------:R-:W-:Y:S01]  /*af00*/  STG.E desc[UR36][R2.64], R24 ;  /* 0x0000001802007986 */ /* 0x000fe2000c101924 */
[----:B------:R-:W-:Y:S05]  /*af10*/  EXIT ;  /* 0x000000000000794d */ /* 0x000fea0003800000 */
.L_x_15978:
[----:B------:R-:W-:Y:S01]  /*af20*/  STG.E.U16 desc[UR36][R2.64], R24 ;  /* 0x0000001802007986 */ /* 0x000fe2000c101524 */
[----:B------:R-:W-:Y:S05]  /*af30*/  EXIT ;  /* 0x000000000000794d */ /* 0x000fea0003800000 */
.L_x_15974:
        /* <DEDUP_REMOVED lines=9> */
.L_x_15981:
[----:B------:R-:W0:Y:S02]  /*afd0*/  I2F.S64 R0, R16 ;  /* 0x0000001000007312 */ /* 0x000e240000301400 */
[----:B0-----:R-:W-:-:S05]  /*afe0*/  F2FP.F16.F32.PACK_AB R0, RZ, R0 ;  /* 0x00000000ff00723e */ /* 0x001fca00000000ff */
[----:B------:R-:W-:Y:S01]  /*aff0*/  STG.E.U16 desc[UR36][R2.64], R0 ;  /* 0x0000000002007986 */ /* 0x000fe2000c101524 */
[----:B------:R-:W-:Y:S05]  /*b000*/  EXIT ;  /* 0x000000000000794d */ /* 0x000fea0003800000 */
.L_x_15980:
        /* <DEDUP_REMOVED lines=10> */
.L_x_15983:
[----:B------:R-:W0:Y:S02]  /*b0b0*/  I2F.S64 R16, R16 ;  /* 0x0000001000107312 */ /* 0x000e240000301400 */
[----:B0-----:R-:W-:-:S04]  /*b0c0*/  F2FP.F16.F32.PACK_AB R5, RZ, R16 ;  /* 0x00000010ff05723e */ /* 0x001fc800000000ff */
[----:B------:R-:W-:-:S05]  /*b0d0*/  PRMT R5, R5, 0x5410, RZ ;  /* 0x0000541005057816 */ /* 0x000fca00000000ff */
[----:B------:R-:W-:Y:S01]  /*b0e0*/  STG.E desc[UR36][R2.64], R5 ;  /* 0x0000000502007986 */ /* 0x000fe2000c101924 */
[----:B------:R-:W-:Y:S05]  /*b0f0*/  EXIT ;  /* 0x000000000000794d */ /* 0x000fea0003800000 */
.L_x_15982:
[----:B------:R-:W0:Y:S02]  /*b100*/  I2F.F64.S64 R16, R16 ;  /* 0x0000001000107312 */ /* 0x000e240000301c00 */
[----:B0-----:R-:W-:Y:S01]  /*b110*/  STG.E.64 desc[UR36][R2.64], R16 ;  /* 0x0000001002007986 */ /* 0x001fe2000c101b24 */
[----:B------:R-:W-:Y:S05]  /*b120*/  EXIT ;  /* 0x000000000000794d */ /* 0x000fea0003800000 */
.L_x_15973:
        /* <DEDUP_REMOVED lines=13> */
.L_x_15986:
[----:B------:R-:W0:Y:S01]  /*b200*/  I2F.F64.S64 R16, R16 ;  /* 0x0000001000107312 */ /* 0x000e220000301c00 */
[----:B------:R-:W-:-:S05]  /*b210*/  CS2R R18, SRZ ;  /* 0x0000000000127805 */ /* 0x000fca000001ff00 */
[----:B0-----:R-:W-:Y:S01]  /*b220*/  STG.E.128 desc[UR36][R2.64], R16 ;  /* 0x0000001002007986 */ /* 0x001fe2000c101d24 */
[----:B------:R-:W-:Y:S05]  /*b230*/  EXIT ;  /* 0x000000000000794d */ /* 0x000fea0003800000 */
.L_x_15985:
        /* <DEDUP_REMOVED lines=21> */
.L_x_15990:
[----:B------:R-:W-:Y:S05]  /*b390*/  BSYNC B0 ;  /* 0x0000000000007941 */ /* 0x000fea0003800000 */
.L_x_15989:
[----:B------:R-:W-:-:S05]  /*b3a0*/  LOP3.LUT R5, R0, R5, RZ, 0xfc, !PT ;  /* 0x0000000500057212 */ /* 0x000fca00078efcff */
[----:B------:R-:W-:Y:S01]  /*b3b0*/  STG.E.U8 desc[UR36][R2.64], R5 ;  /* 0x0000000502007986 */ /* 0x000fe2000c101124 */
[----:B------:R-:W-:Y:S05]  /*b3c0*/  EXIT ;  /* 0x000000000000794d */ /* 0x000fea0003800000 */
.L_x_15988:
        /* <DEDUP_REMOVED lines=13> */
.L_x_15992:
[----:B------:R-:W-:Y:S01]  /*b4a0*/  IMAD.MOV.U32 R0, RZ, RZ, 0x7f ;  /* 0x0000007fff007424 */ /* 0x000fe200078e00ff */
[----:B------:R-:W-:-:S04]  /*b4b0*/  ISETP.GT.U32.AND P0, PT, R4, 0x7f800000, PT ;  /* 0x7f8000000400780c */ /* 0x000fc80003f04070 */
[----:B------:R-:W-:-:S09]  /*b4c0*/  SEL R0, R0, 0x7c, P0 ;  /* 0x0000007c00007807 */ /* 0x000fd20000000000 */
.L_x_15993:
[----:B------:R-:W-:Y:S05]  /*b4d0*/  BSYNC B0 ;  /* 0x0000000000007941 */ /* 0x000fea0003800000 */
.L_x_15991:
[----:B------:R-:W-:-:S04]  /*b4e0*/  LOP3.LUT R4, R17, 0x80000000, RZ, 0xc0, !PT ;  /* 0x8000000011047812 */ /* 0x000fc800078ec0ff */
[----:B------:R-:W-:-:S04]  /*b4f0*/  SHF.R.U32.HI R5, RZ, 0x18, R4 ;  /* 0x00000018ff057819 */ /* 0x000fc80000011604 */
[----:B------:R-:W-:-:S05]  /*b500*/  LOP3.LUT R5, R0, R5, RZ, 0xfc, !PT ;  /* 0x0000000500057212 */ /* 0x000fca00078efcff */
[----:B------:R-:W-:Y:S01]  /*b510*/  STG.E.U8 desc[UR36][R2.64], R5 ;  /* 0x0000000502007986 */ /* 0x000fe2000c101124 */
[----:B------:R-:W-:Y:S05]  /*b520*/  EXIT ;  /* 0x000000000000794d */ /* 0x000fea0003800000 */
.L_x_15987:
[----:B------:R-:W0:Y:S02]  /*b530*/  I2F.S64 R0, R16 ;  /* 0x0000001000007312 */ /* 0x000e240000301400 */
[----:B0-----:R-:W-:-:S05]  /*b540*/  F2FP.BF16.F32.PACK_AB R0, RZ, R0 ;  /* 0x00000000ff00723e */ /* 0x001fca00000010ff */
[----:B------:R-:W-:Y:S01]  /*b550*/  STG.E.U16 desc[UR36][R2.64], R0 ;  /* 0x0000000002007986 */ /* 0x000fe2000c101524 */
[----:B------:R-:W-:Y:S05]  /*b560*/  EXIT ;  /* 0x000000000000794d */ /* 0x000fea0003800000 */
.L_x_15984:
        /* <DEDUP_REMOVED lines=10> */
.L_x_15996:
        /* <DEDUP_REMOVED lines=17> */
.L_x_15999:
[----:B------:R-:W-:-:S04]  /*b720*/  LOP3.LUT R0, R17, 0x80000000, RZ, 0xc0, !PT ;  /* 0x8000000011007812 */ /* 0x000fc800078ec0ff */
[----:B------:R-:W-:-:S04]  /*b730*/  SHF.R.U32.HI R5, RZ, 0x18, R0 ;  /* 0x00000018ff057819 */ /* 0x000fc80000011600 */
[----:B------:R-:W-:-:S04]  /*b740*/  LOP3.LUT R4, R4, R5, RZ, 0xfc, !PT ;  /* 0x0000000504047212 */ /* 0x000fc800078efcff */
[----:B------:R-:W-:-:S07]  /*b750*/  PRMT R0, R4, 0x7610, R0 ;  /* 0x0000761004007816 */ /* 0x000fce0000000000 */
.L_x_15998:
[----:B------:R-:W-:Y:S05]  /*b760*/  BSYNC B0 ;  /* 0x0000000000007941 */ /* 0x000fea0003800000 */
.L_x_15997:
[----:B------:R-:W-:Y:S01]  /*b770*/  STG.E.U8 desc[UR36][R2.64], R0 ;  /* 0x0000000002007986 */ /* 0x000fe2000c101124 */
[----:B------:R-:W-:Y:S05]  /*b780*/  EXIT ;  /* 0x000000000000794d */ /* 0x000fea0003800000 */
.L_x_15995:
        /* <DEDUP_REMOVED lines=17> */
.L_x_16002:
[----:B------:R-:W-:-:S04]  /*b8a0*/  LOP3.LUT R0, R17, 0x80000000, RZ, 0xc0, !PT ;  /* 0x8000000011007812 */ /* 0x000fc800078ec0ff */
[----:B------:R-:W-:-:S04]  /*b8b0*/  SHF.R.U32.HI R5, RZ, 0x18, R0 ;  /* 0x00000018ff057819 */ /* 0x000fc80000011600 */
[----:B------:R-:W-:-:S04]  /*b8c0*/  LOP3.LUT R4, R4, R5, RZ, 0xfc, !PT ;  /* 0x0000000504047212 */ /* 0x000fc800078efcff */
[----:B------:R-:W-:-:S07]  /*b8d0*/  PRMT R0, R4, 0x7610, R0 ;  /* 0x0000761004007816 */ /* 0x000fce0000000000 */
.L_x_16001:
[----:B------:R-:W-:Y:S05]  /*b8e0*/  BSYNC B0 ;  /* 0x0000000000007941 */ /* 0x000fea0003800000 */
.L_x_16000:
[----:B------:R-:W-:Y:S01]  /*b8f0*/  STG.E.U8 desc[UR36][R2.64], R0 ;  /* 0x0000000002007986 */ /* 0x000fe2000c101124 */
[----:B------:R-:W-:Y:S05]  /*b900*/  EXIT ;  /* 0x000000000000794d */ /* 0x000fea0003800000 */
.L_x_15994:
        /* <DEDUP_REMOVED lines=22> */
.L_x_15977:
        /* <DEDUP_REMOVED lines=10> */
[----:B-1----:R-:W-:Y:S02]  /*bb10*/  IMAD.U32 R11, RZ, RZ, UR7 ;  /* 0x00000007ff0b7e24 */ /* 0x002fe4000f8e00ff */
[----:B------:R-:W-:Y:S02]  /*bb20*/  IMAD.MOV.U32 R8, RZ, RZ, 0x65 ;  /* 0x00000065ff087424 */ /* 0x000fe400078e00ff */
[----:B------:R-:W-:Y:S02]  /*bb30*/  IMAD.MOV.U32 R12, RZ, RZ, 0x1 ;  /* 0x00000001ff0c7424 */ /* 0x000fe400078e00ff */
[----:B0-----:R-:W-:-:S07]  /*bb40*/  IMAD.MOV.U32 R13, RZ, RZ, RZ ;  /* 0x000000ffff0d7224 */ /* 0x001fce00078e00ff */
[----:B------:R-:W-:-:S07]  /*bb50*/  LEPC R20, `(.L_x_16005) ;  /* 0x000000001014794e */ /* 0x000fce0000000000 */
[----:B--2---:R-:W-:Y:S05]  /*bb60*/  CALL.ABS.NOINC R2 ;  /* 0x0000000002007343 */ /* 0x004fea0003c00000 */
.L_x_16005:
[----:B------:R-:W-:Y:S05]  /*bb70*/  EXIT ;  /* 0x000000000000794d */ /* 0x000fea0003800000 */
.L_x_16004:
[----:B------:R-:W-:Y:S01]  /*bb80*/  STG.E.64 desc[UR36][R2.64], R16 ;  /* 0x0000001002007986 */ /* 0x000fe2000c101b24 */
[----:B------:R-:W-:Y:S05]  /*bb90*/  EXIT ;  /* 0x000000000000794d */ /* 0x000fea0003800000 */
.L_x_16003:
[----:B------:R-:W-:Y:S01]  /*bba0*/  STG.E desc[UR36][R2.64], R24 ;  /* 0x0000001802007986 */ /* 0x000fe2000c101924 */
[----:B------:R-:W-:Y:S05]  /*bbb0*/  EXIT ;  /* 0x000000000000794d */ /* 0x000fea0003800000 */
.L_x_16006:
        /* <DEDUP_REMOVED lines=12> */
.L_x_24190:


//--------------------- .text._ZN2at6native18elementwise_kernelILi128ELi2EZNS0_22gpu_kernel_impl_nocastIZZZNS0_54_GLOBAL__N__d8c5977b_16_LinearAlgebra_cu_7dd49032_297216addr_kernel_cudaERNS_14TensorIteratorERKN3c106ScalarES9_ENKUlvE_clEvENKUlvE2_clEvEUllllE_EEvRNS_18TensorIteratorBaseERKT_EUliE_EEviT1_ --------------------------
	.section	.text._ZN2at6native18elementwise_kernelILi128ELi2EZNS0_22gpu_kernel_impl_nocastIZZZNS0_54_GLOBAL__N__d8c5977b_16_LinearAlgebra_cu_7dd49032_297216addr_kernel_cudaERNS_14TensorIteratorERKN3c106ScalarES9_ENKUlvE_clEvENKUlvE2_clEvEUllllE_EEvRNS_18TensorIteratorBaseERKT_EUliE_EEviT1_,"ax",@progbits
	.align	128
        .global         _ZN2at6native18elementwise_kernelILi128ELi2EZNS0_22gpu_kernel_impl_nocastIZZZNS0_54_GLOBAL__N__d8c5977b_16_LinearAlgebra_cu_7dd49032_297216addr_kernel_cudaERNS_14TensorIteratorERKN3c106ScalarES9_ENKUlvE_clEvENKUlvE2_clEvEUllllE_EEvRNS_18TensorIteratorBaseERKT_EUliE_EEviT1_
        .type           _ZN2at6native18elementwise_kernelILi128ELi2EZNS0_22gpu_kernel_impl_nocastIZZZNS0_54_GLOBAL__N__d8c5977b_16_LinearAlgebra_cu_7dd49032_297216addr_kernel_cudaERNS_14TensorIteratorERKN3c106ScalarES9_ENKUlvE_clEvENKUlvE2_clEvEUllllE_EEvRNS_18TensorIteratorBaseERKT_EUliE_EEviT1_,@function
        .size           _ZN2at6native18elementwise_kernelILi128ELi2EZNS0_22gpu_kernel_impl_nocastIZZZNS0_54_GLOBAL__N__d8c5977b_16_LinearAlgebra_cu_7dd49032_297216addr_kernel_cudaERNS_14TensorIteratorERKN3c106ScalarES9_ENKUlvE_clEvENKUlvE2_clEvEUllllE_EEvRNS_18TensorIteratorBaseERKT_EUliE_EEviT1_,(.L_x_24191 - _ZN2at6native18elementwise_kernelILi128ELi2EZNS0_22gpu_kernel_impl_nocastIZZZNS0_54_GLOBAL__N__d8c5977b_16_LinearAlgebra_cu_7dd49032_297216addr_kernel_cudaERNS_14TensorIteratorERKN3c106ScalarES9_ENKUlvE_clEvENKUlvE2_clEvEUllllE_EEvRNS_18TensorIteratorBaseERKT_EUliE_EEviT1_)
        .other          _ZN2at6native18elementwise_kernelILi128ELi2EZNS0_22gpu_kernel_impl_nocastIZZZNS0_54_GLOBAL__N__d8c5977b_16_LinearAlgebra_cu_7dd49032_297216addr_kernel_cudaERNS_14TensorIteratorERKN3c106ScalarES9_ENKUlvE_clEvENKUlvE2_clEvEUllllE_EEvRNS_18TensorIteratorBaseERKT_EUliE_EEviT1_,@"STO_CUDA_ENTRY STV_DEFAULT"
_ZN2at6native18elementwise_kernelILi128ELi2EZNS0_22gpu_kernel_impl_nocastIZZZNS0_54_GLOBAL__N__d8c5977b_16_LinearAlgebra_cu_7dd49032_297216addr_kernel_cudaERNS_14TensorIteratorERKN3c106ScalarES9_ENKUlvE_clEvENKUlvE2_clEvEUllllE_EEvRNS_18TensorIteratorBaseERKT_EUliE_EEviT1_:
.text._ZN2at6native18elementwise_kernelILi128ELi2EZNS0_22gpu_kernel_impl_nocastIZZZNS0_54_GLOBAL__N__d8c5977b_16_LinearAlgebra_cu_7dd49032_297216addr_kernel_cudaERNS_14TensorIteratorERKN3c106ScalarES9_ENKUlvE_clEvENKUlvE2_clEvEUllllE_EEvRNS_18TensorIteratorBaseERKT_EUliE_EEviT1_:
        /* <DEDUP_REMOVED lines=363> */
.L_x_16009:
[----:B------:R-:W-:Y:S01]  /*16b0*/  ULDC.64 UR10, c[0x0][0x4f0] ;  /* 0x00013c00000a7ab9 */ /* 0x000fe20000000a00 */
[----:B------:R-:W-:Y:S01]  /*16c0*/  ULDC.64 UR8, c[0x0][0x4e8] ;  /* 0x00013a0000087ab9 */ /* 0x000fe20000000a00 */
[----:B------:R-:W-:Y:S02]  /*16d0*/  IADD3 R4, P1, R4, UR10, RZ ;  /* 0x0000000a04047c10 */ /* 0x000fe4000ff3e0ff */
[----:B------:R-:W-:Y:S02]  /*16e0*/  IADD3 R6, P0, R3, UR8, RZ ;  /* 0x0000000803067c10 */ /* 0x000fe4000ff1e0ff */
[----:B------:R-:W-:Y:S01]  /*16f0*/  IADD3.X R5, RZ, UR11, RZ, P1, !PT ;  /* 0x0000000bff057c10 */ /* 0x000fe20008ffe4ff */
[----:B------:R-:W-:Y:S01]  /*1700*/  ULDC.64 UR10, c[0x0][0x4f8] ;  /* 0x00013e00000a7ab9 */ /* 0x000fe20000000a00 */
[----:B------:R-:W-:Y:S01]  /*1710*/  IADD3.X R7, RZ, UR9, RZ, P0, !PT ;  /* 0x00000009ff077c10 */ /* 0x000fe200087fe4ff */
[----:B------:R-:W-:-:S03]  /*1720*/  ULDC.64 UR8, c[0x0][0x4d8] ;  /* 0x0001360000087ab9 */ /* 0x000fc60000000a00 */
[----:B------:R-:W2:Y:S04]  /*1730*/  LDG.E.64 R4, desc[UR4][R4.64] ;  /* 0x0000000404047981 */ /* 0x000ea8000c1e1b00 */
[----:B------:R-:W2:Y:S01]  /*1740*/  LDG.E.64 R6, desc[UR4][R6.64] ;  /* 0x0000000406067981 */ /* 0x000ea2000c1e1b00 */
[----:B------:R-:W-:-:S04]  /*1750*/  IADD3 R10, P0, R2, UR8, RZ ;  /* 0x00000008020a7c10 */ /* 0x000fc8000ff1e0ff */
[----:B------:R-:W-:Y:S01]  /*1760*/  IADD3.X R11, RZ, UR9, RZ, P0, !PT ;  /* 0x00000009ff0b7c10 */ /* 0x000fe200087fe4ff */
[-C--:B--2---:R-:W-:Y:S02]  /*1770*/  IMAD R3, R5, R6.reuse, RZ ;  /* 0x0000000605037224 */ /* 0x084fe400078e02ff */
[----:B------:R-:W-:-:S04]  /*1780*/  IMAD.WIDE.U32 R8, R4, R6, RZ ;  /* 0x0000000604087225 */ /* 0x000fc800078e00ff */
[----:B------:R-:W-:-:S05]  /*1790*/  IMAD R3, R4, R7, R3 ;  /* 0x0000000704037224 */ /* 0x000fca00078e0203 */
[----:B------:R-:W-:-:S05]  /*17a0*/  IADD3 R3, R9, R3, RZ ;  /* 0x0000000309037210 */ /* 0x000fca0007ffe0ff */
[----:B------:R-:W-:Y:S02]  /*17b0*/  IMAD R9, R3, UR10, RZ ;  /* 0x0000000a03097c24 */ /* 0x000fe4000f8e02ff */
[----:B------:R-:W-:-:S04]  /*17c0*/  IMAD.WIDE.U32 R2, R8, UR10, RZ ;  /* 0x0000000a08027c25 */ /* 0x000fc8000f8e00ff */
[----:B------:R-:W-:-:S05]  /*17d0*/  IMAD R9, R8, UR11, R9 ;  /* 0x0000000b08097c24 */ /* 0x000fca000f8e0209 */
[----:B------:R-:W-:Y:S02]  /*17e0*/  IADD3 R3, R3, R9, RZ ;  /* 0x0000000903037210 */ /* 0x000fe40007ffe0ff */
[----:B------:R-:W-:-:S03]  /*17f0*/  IADD3 R9, R0, 0x80, RZ ;  /* 0x0000008000097810 */ /* 0x000fc60007ffe0ff */
[----:B------:R0:W-:Y:S04]  /*1800*/  STG.E.64 desc[UR4][R10.64], R2 ;  /* 0x000000020a007986 */ /* 0x0001e8000c101b04 */
.L_x_16008:
[----:B------:R-:W-:Y:S05]  /*1810*/  BSYNC B0 ;  /* 0x0000000000007941 */ /* 0x000fea0003800000 */
.L_x_16007:
        /* <DEDUP_REMOVED lines=355> */
.L_x_16010:
        /* <DEDUP_REMOVED lines=15> */
[----:B------:R-:W-:Y:S01]  /*2f40*/  IADD3 R7, R7, R9, RZ ;  /* 0x0000000907077210 */ /* 0x000fe20007ffe0ff */
[----:B------:R-:W-:-:S04]  /*2f50*/  IMAD.WIDE.U32 R8, R6, UR8, RZ ;  /* 0x0000000806087c25 */ /* 0x000fc8000f8e00ff */
[----:B------:R-:W-:-:S04]  /*2f60*/  IMAD R7, R7, UR8, RZ ;  /* 0x0000000807077c24 */ /* 0x000fc8000f8e02ff */
[----:B------:R-:W-:-:S05]  /*2f70*/  IMAD R7, R6, UR9, R7 ;  /* 0x0000000906077c24 */ /* 0x000fca000f8e0207 */
[----:B------:R-:W-:-:S05]  /*2f80*/  IADD3 R9, R9, R7, RZ ;  /* 0x0000000709097210 */ /* 0x000fca0007ffe0ff */
[----:B------:R-:W-:Y:S01]  /*2f90*/  STG.E.64 desc[UR4][R10.64], R8 ;  /* 0x000000080a007986 */ /* 0x000fe2000c101b04 */
[----:B------:R-:W-:Y:S05]  /*2fa0*/  EXIT ;  /* 0x000000000000794d */ /* 0x000fea0003800000 */
.L_x_16011:
        /* <DEDUP_REMOVED lines=13> */
.L_x_24191:


//--------------------- .text._ZN2at6native27unrolled_elementwise_kernelIZZZNS0_54_GLOBAL__N__d8c5977b_16_LinearAlgebra_cu_7dd49032_297216addr_kernel_cudaERNS_14TensorIteratorERKN3c106ScalarES8_ENKUlvE_clEvENKUlvE2_clEvEUllllE_St5arrayIPcLm4EELi4E23TrivialOffsetCalculatorILi3EjESF_ILi1EjENS0_6memory15LoadWithoutCastENSI_16StoreWithoutCastEEEviT_T0_T2_T3_T4_T5_ --------------------------
	.section	.text._ZN2at6native27unrolled_elementwise_kernelIZZZNS0_54_GLOBAL__N__d8c5977b_16_LinearAlgebra_cu_7dd49032_297216addr_kernel_cudaERNS_14TensorIteratorERKN3c106ScalarES8_ENKUlvE_clEvENKUlvE2_clEvEUllllE_St5arrayIPcLm4EELi4E23TrivialOffsetCalculatorILi3EjESF_ILi1EjENS0_6memory15LoadWithoutCastENSI_16StoreWithoutCastEEEviT_T0_T2_T3_T4_T5_,"ax",@progbits
	.align	128
        .global         _ZN2at6native27unrolled_elementwise_kernelIZZZNS0_54_GLOBAL__N__d8c5977b_16_LinearAlgebra_cu_7dd49032_297216addr_kernel_cudaERNS_14TensorIteratorERKN3c106ScalarES8_ENKUlvE_clEvENKUlvE2_clEvEUllllE_St5arrayIPcLm4EELi4E23TrivialOffsetCalculatorILi3EjESF_ILi1EjENS0_6memory15LoadWithoutCastENSI_16StoreWithoutCastEEEviT_T0_T2_T3_T4_T5_
        .type           _ZN2at6native27unrolled_elementwise_kernelIZZZNS0_54_GLOBAL__N__d8c5977b_16_LinearAlgebra_cu_7dd49032_297216addr_kernel_cudaERNS_14TensorIteratorERKN3c106ScalarES8_ENKUlvE_clEvENKUlvE2_clEvEUllllE_St5arrayIPcLm4EELi4E23TrivialOffsetCalculatorILi3EjESF_ILi1EjENS0_6memory15LoadWithoutCastENSI_16StoreWithoutCastEEEviT_T0_T2_T3_T4_T5_,@function
        .size           _ZN2at6native27unrolled_elementwise_kernelIZZZNS0_54_GLOBAL__N__d8c5977b_16_LinearAlgebra_cu_7dd49032_297216addr_kernel_cudaERNS_14TensorIteratorERKN3c106ScalarES8_ENKUlvE_clEvENKUlvE2_clEvEUllllE_St5arrayIPcLm4EELi4E23TrivialOffsetCalculatorILi3EjESF_ILi1EjENS0_6memory15LoadWithoutCastENSI_16StoreWithoutCastEEEviT_T0_T2_T3_T4_T5_,(.L_x_24192 - _ZN2at6native27unrolled_elementwise_kernelIZZZNS0_54_GLOBAL__N__d8c5977b_16_LinearAlgebra_cu_7dd49032_297216addr_kernel_cudaERNS_14TensorIteratorERKN3c106ScalarES8_ENKUlvE_clEvENKUlvE2_clEvEUllllE_St5arrayIPcLm4EELi4E23TrivialOffsetCalculatorILi3EjESF_ILi1EjENS0_6memory15LoadWithoutCastENSI_16StoreWithoutCastEEEviT_T0_T2_T3_T4_T5_)
        .other          _ZN2at6native27unrolled_elementwise_kernelIZZZNS0_54_GLOBAL__N__d8c5977b_16_LinearAlgebra_cu_7dd49032_297216addr_kernel_cudaERNS_14TensorIteratorERKN3c106ScalarES8_ENKUlvE_clEvENKUlvE2_clEvEUllllE_St5arrayIPcLm4EELi4E23TrivialOffsetCalculatorILi3EjESF_ILi1EjENS0_6memory15LoadWithoutCastENSI_16StoreWithoutCastEEEviT_T0_T2_T3_T4_T5_,@"STO_CUDA_ENTRY STV_DEFAULT"
_ZN2at6native27unrolled_elementwise_kernelIZZZNS0_54_GLOBAL__N__d8c5977b_16_LinearAlgebra_cu_7dd49032_297216addr_kernel_cudaERNS_14TensorIteratorERKN3c106ScalarES8_ENKUlvE_clEvENKUlvE2_clEvEUllllE_St5arrayIPcLm4EELi4E23TrivialOffsetCalculatorILi3EjESF_ILi1EjENS0_6memory15LoadWithoutCastENSI_16StoreWithoutCastEEEviT_T0_T2_T3_T4_T5_:
.text._ZN2at6native27unrolled_elementwise_kernelIZZZNS0_54_GLOBAL__N__d8c5977b_16_LinearAlgebra_cu_7dd49032_297216addr_kernel_cudaERNS_14TensorIteratorERKN3c106ScalarES8_ENKUlvE_clEvENKUlvE2_clEvEUllllE_St5arrayIPcLm4EELi4E23TrivialOffsetCalculatorILi3EjESF_ILi1EjENS0_6memory15LoadWithoutCastENSI_16StoreWithoutCastEEEviT_T0_T2_T3_T4_T5_:
        /* <DEDUP_REMOVED lines=16> */
[----:B------:R-:W-:Y:S01]  /*0100*/  @!P1 LEA R29, R0, R23, 0x9 ;  /* 0x00000017001d9211 */ /* 0x000fe200078e48ff */
[----:B------:R-:W2:Y:S01]  /*0110*/  @!P1 LDC.64 R20, c[0x0][0x238] ;  /* 0x00008e00ff149b82 */ /* 0x000ea20000000a00 */
[----:B------:R-:W-:-:S04]  /*0120*/  @!P1 IADD3 R23, R23, 0x80, RZ ;  /* 0x0000008017179810 */ /* 0x000fc80007ffe0ff */
[----:B------:R-:W-:Y:S01]  /*0130*/  ISETP.GE.AND P3, PT, R23, R10, PT ;  /* 0x0000000a1700720c */ /* 0x000fe20003f66270 */
[----:B0-----:R-:W-:Y:S02]  /*0140*/  @!P0 IMAD.WIDE.U32 R2, R7, 0x8, R2 ;  /* 0x0000000807028825 */ /* 0x001fe400078e0002 */
[----:B------:R-:W0:Y:S03]  /*0150*/  @!P1 LDC.64 R12, c[0x0][0x240] ;  /* 0x00009000ff0c9b82 */ /* 0x000e260000000a00 */
[----:B------:R3:W4:Y:S07]  /*0160*/  @!P0 LDG.E.64 R4, desc[UR4][R2.64] ;  /* 0x0000000402048981 */ /* 0x00072e000c1e1b00 */
[----:B------:R-:W-:Y:S01]  /*0170*/  @!P3 LEA R25, R0, R23, 0x9 ;  /* 0x000000170019b211 */ /* 0x000fe200078e48ff */
[----:B------:R-:W0:Y:S01]  /*0180*/  @!P3 LDC.64 R16, c[0x0][0x238] ;  /* 0x00008e00ff10bb82 */ /* 0x000e220000000a00 */
[----:B------:R-:W-:Y:S01]  /*0190*/  @!P3 IADD3 R23, R23, 0x80, RZ ;  /* 0x000000801717b810 */ /* 0x000fe20007ffe0ff */
[----:B-1----:R-:W-:-:S03]  /*01a0*/  @!P0 IMAD.WIDE.U32 R26, R7, 0x8, R26 ;  /* 0x00000008071a8825 */ /* 0x002fc600078e001a */
[----:B------:R-:W-:Y:S02]  /*01b0*/  ISETP.GE.AND P2, PT, R23, R10, PT ;  /* 0x0000000a1700720c */ /* 0x000fe40003f46270 */
[----:B------:R-:W-:Y:S02]  /*01c0*/  CS2R R6, SRZ ;  /* 0x0000000000067805 */ /* 0x000fe4000001ff00 */
[----:B---3--:R-:W-:Y:S01]  /*01d0*/  CS2R R2, SRZ ;  /* 0x0000000000027805 */ /* 0x008fe2000001ff00 */
[----:B--2---:R-:W-:Y:S01]  /*01e0*/  @!P1 IMAD.WIDE.U32 R20, R29, 0x8, R20 ;  /* 0x000000081d149825 */ /* 0x004fe200078e0014 */
[----:B------:R-:W1:Y:S02]  /*01f0*/  @!P3 LDC.64 R14, c[0x0][0x240] ;  /* 0x00009000ff0ebb82 */ /* 0x000e640000000a00 */
[----:B------:R0:W2:Y:S04]  /*0200*/  @!P0 LDG.E.64 R6, desc[UR4][R26.64] ;  /* 0x000000041a068981 */ /* 0x0000a8000c1e1b00 */
[----:B------:R1:W3:Y:S02]  /*0210*/  @!P1 LDG.E.64 R2, desc[UR4][R20.64] ;  /* 0x0000000414029981 */ /* 0x0002e4000c1e1b00 */
[----:B------:R-:W1:Y:S01]  /*0220*/  @!P2 LDC.64 R18, c[0x0][0x238] ;  /* 0x00008e00ff12ab82 */ /* 0x000e620000000a00 */
[----:B0-----:R-:W-:-:S05]  /*0230*/  @!P3 IMAD.WIDE.U32 R26, R25, 0x8, R16 ;  /* 0x00000008191ab825 */ /* 0x001fca00078e0010 */
[----:B------:R0:W3:Y:S01]  /*0240*/  @!P3 LDG.E.64 R8, desc[UR4][R26.64] ;  /* 0x000000041a08b981 */ /* 0x0000e2000c1e1b00 */
[----:B------:R-:W-:Y:S02]  /*0250*/  @!P2 LEA R23, R0, R23, 0x9 ;  /* 0x000000170017a211 */ /* 0x000fe400078e48ff */
[----:B------:R-:W-:Y:S01]  /*0260*/  CS2R R16, SRZ ;  /* 0x0000000000107805 */ /* 0x000fe2000001ff00 */
[----:B-1----:R-:W-:Y:S01]  /*0270*/  @!P3 IMAD.WIDE.U32 R20, R25, 0x8, R14 ;  /* 0x000000081914b825 */ /* 0x002fe200078e000e */
[----:B------:R-:W-:-:S03]  /*0280*/  CS2R R14, SRZ ;  /* 0x00000000000e7805 */ /* 0x000fc6000001ff00 */
[----:B------:R-:W-:Y:S01]  /*0290*/  @!P1 IMAD.WIDE.U32 R28, R29, 0x8, R12 ;  /* 0x000000081d1c9825 */ /* 0x000fe200078e000c */
[----:B------:R-:W-:Y:S01]  /*02a0*/  CS2R R12, SRZ ;  /* 0x00000000000c7805 */ /* 0x000fe2000001ff00 */
[----:B0-----:R-:W0:Y:S01]  /*02b0*/  @!P2 LDC.64 R26, c[0x0][0x240] ;  /* 0x00009000ff1aab82 */ /* 0x001e220000000a00 */
[----:B------:R-:W3:Y:S01]  /*02c0*/  @!P3 LDG.E.64 R14, desc[UR4][R20.64] ;  /* 0x00000004140eb981 */ /* 0x000ee2000c1e1b00 */
[----:B------:R-:W-:-:S03]  /*02d0*/  @!P2 IMAD.WIDE.U32 R24, R23, 0x8, R18 ;  /* 0x000000081718a825 */ /* 0x000fc600078e0012 */
[----:B------:R1:W3:Y:S04]  /*02e0*/  @!P1 LDG.E.64 R12, desc[UR4][R28.64] ;  /* 0x000000041c0c9981 */ /* 0x0002e8000c1e1b00 */
[----:B------:R3:W3:Y:S01]  /*02f0*/  @!P2 LDG.E.64 R16, desc[UR4][R24.64] ;  /* 0x000000041810a981 */ /* 0x0006e2000c1e1b00 */
[----:B0-----:R-:W-:Y:S01]  /*0300*/  @!P2 IMAD.WIDE.U32 R26, R23, 0x8, R26 ;  /* 0x00000008171aa825 */ /* 0x001fe200078e001a */
[----:B------:R-:W-:-:S06]  /*0310*/  CS2R R18, SRZ ;  /* 0x0000000000127805 */ /* 0x000fcc000001ff00 */
[----:B------:R0:W5:Y:S01]  /*0320*/  @!P2 LDG.E.64 R18, desc[UR4][R26.64] ;  /* 0x000000041a12a981 */ /* 0x000162000c1e1b00 */
[----:B------:R-:W-:Y:S01]  /*0330*/  BSSY B0, `(.L_x_16012) ;  /* 0x000002e000007945 */ /* 0x000fe20003800000 */
[----:B----4-:R-:W-:Y:S02]  /*0340*/  IMAD R5, R5, UR6, RZ ;  /* 0x0000000605057c24 */ /* 0x010fe4000f8e02ff */
[----:B------:R-:W-:-:S04]  /*0350*/  IMAD.WIDE.U32 R22, R4, UR6, RZ ;  /* 0x0000000604167c25 */ /* 0x000fc8000f8e00ff */
[----:B-1----:R-:W-:Y:S02]  /*0360*/  IMAD R29, R4, UR7, R5 ;  /* 0x00000007041d7c24 */ /* 0x002fe4000f8e0205 */
[----:B------:R-:W1:Y:S03]  /*0370*/  @!P0 LDC.64 R4, c[0x0][0x228] ;  /* 0x00008a00ff048b82 */ /* 0x000e660000000a00 */
[----:B------:R-:W-:-:S05]  /*0380*/  IADD3 R21, R23, R29, RZ ;  /* 0x0000001d17157210 */ /* 0x000fca0007ffe0ff */
[-C--:B--2---:R-:W-:Y:S02]  /*0390*/  IMAD R23, R21, R6.reuse, RZ ;  /* 0x0000000615177224 */ /* 0x084fe400078e02ff */
[----:B------:R-:W-:-:S04]  /*03a0*/  IMAD.WIDE.U32 R20, R22, R6, RZ ;  /* 0x0000000616147225 */ /* 0x000fc800078e00ff */
[----:B------:R-:W-:Y:S02]  /*03b0*/  IMAD R23, R7, R22, R23 ;  /* 0x0000001607177224 */ /* 0x000fe400078e0217 */
[----:B---3--:R-:W-:Y:S01]  /*03c0*/  IMAD R7, R3, UR6, RZ ;  /* 0x0000000603077c24 */ /* 0x008fe2000f8e02ff */
[----:B------:R-:W-:Y:S02]  /*03d0*/  IADD3 R6, R11, 0x80, RZ ;  /* 0x000000800b067810 */ /* 0x000fe40007ffe0ff */
[----:B------:R-:W-:Y:S01]  /*03e0*/  IADD3 R21, R21, R23, RZ ;  /* 0x0000001715157210 */ /* 0x000fe20007ffe0ff */
[----:B------:R-:W-:Y:S01]  /*03f0*/  IMAD R7, R2, UR7, R7 ;  /* 0x0000000702077c24 */ /* 0x000fe2000f8e0207 */
[----:B------:R-:W-:Y:S01]  /*0400*/  @!P0 LEA R23, R0, R11, 0x9 ;  /* 0x0000000b00178211 */ /* 0x000fe200078e48ff */
[----:B------:R-:W-:Y:S01]  /*0410*/  IMAD.WIDE.U32 R2, R2, UR6, RZ ;  /* 0x0000000602027c25 */ /* 0x000fe2000f8e00ff */
[----:B------:R-:W-:-:S04]  /*0420*/  @!P0 MOV R11, R6 ;  /* 0x00000006000b8202 */ /* 0x000fc80000000f00 */
[----:B------:R-:W-:Y:S01]  /*0430*/  IADD3 R25, R3, R7, RZ ;  /* 0x0000000703197210 */ /* 0x000fe20007ffe0ff */
[----:B-1----:R-:W-:-:S04]  /*0440*/  @!P0 IMAD.WIDE.U32 R6, R23, 0x8, R4 ;  /* 0x0000000817068825 */ /* 0x002fc800078e0004 */
[----:B------:R-:W-:Y:S01]  /*0450*/  IMAD R9, R9, UR6, RZ ;  /* 0x0000000609097c24 */ /* 0x000fe2000f8e02ff */
[----:B------:R1:W-:Y:S03]  /*0460*/  @!P0 STG.E.64 desc[UR4][R6.64], R20 ;  /* 0x0000001406008986 */ /* 0x0003e6000c101b04 */
[C---:B0-----:R-:W-:Y:S02]  /*0470*/  IMAD R27, R8.reuse, UR7, R9 ;  /* 0x00000007081b7c24 */ /* 0x041fe4000f8e0209 */
[----:B------:R-:W-:Y:S01]  /*0480*/  IMAD.WIDE.U32 R8, R8, UR6, RZ ;  /* 0x0000000608087c25 */ /* 0x000fe2000f8e00ff */
[----:B------:R-:W-:-:S04]  /*0490*/  ISETP.GE.AND P1, PT, R11, R10, PT ;  /* 0x0000000a0b00720c */ /* 0x000fc80003f26270 */
[----:B------:R-:W-:Y:S01]  /*04a0*/  IADD3 R3, R9, R27, RZ ;  /* 0x0000001b09037210 */ /* 0x000fe20007ffe0ff */
[----:B------:R-:W-:-:S04]  /*04b0*/  IMAD R17, R17, UR6, RZ ;  /* 0x0000000611117c24 */ /* 0x000fc8000f8e02ff */
[----:B------:R-:W-:Y:S02]  /*04c0*/  IMAD R9, R3, R14, RZ ;  /* 0x0000000e03097224 */ /* 0x000fe400078e02ff */
[----:B------:R-:W-:Y:S02]  /*04d0*/  IMAD R25, R25, R12, RZ ;  /* 0x0000000c19197224 */ /* 0x000fe400078e02ff */
[----:B------:R-:W-:Y:S02]  /*04e0*/  IMAD R23, R15, R8, R9 ;  /* 0x000000080f177224 */ /* 0x000fe400078e0209 */
[C---:B------:R-:W-:Y:S02]  /*04f0*/  IMAD R9, R16.reuse, UR7, R17 ;  /* 0x0000000710097c24 */ /* 0x040fe4000f8e0211 */
[----:B------:R-:W-:-:S04]  /*0500*/  IMAD.WIDE.U32 R16, R16, UR6, RZ ;  /* 0x0000000610107c25 */ /* 0x000fc8000f8e00ff */
[----:B------:R-:W-:-:S04]  /*0510*/  IMAD.WIDE.U32 R4, R2, R12, RZ ;  /* 0x0000000c02047225 */ /* 0x000fc800078e00ff */
[----:B------:R-:W-:Y:S02]  /*0520*/  IMAD R13, R13, R2, R25 ;  /* 0x000000020d0d7224 */ /* 0x000fe400078e0219 */
[----:B------:R-:W-:Y:S01]  /*0530*/  IMAD.WIDE.U32 R2, R8, R14, RZ ;  /* 0x0000000e08027225 */ /* 0x000fe200078e00ff */
[----:B-1----:R-:W-:Y:S06]  /*0540*/  @P1 BRA `(.L_x_16013) ;  /* 0x0000000000301947 */ /* 0x002fec0003800000 */
        /* <DEDUP_REMOVED lines=12> */
.L_x_16013:
[----:B------:R-:W-:Y:S05]  /*0610*/  BSYNC B0 ;  /* 0x0000000000007941 */ /* 0x000fea0003800000 */
.L_x_16012:
[----:B------:R-:W-:-:S13]  /*0620*/  ISETP.GE.AND P0, PT, R11, R10, PT ;  /* 0x0000000a0b00720c */ /* 0x000fda0003f06270 */
[----:B------:R-:W-:Y:S05]  /*0630*/  @P0 EXIT ;  /* 0x000000000000094d */ /* 0x000fea0003800000 */
[----:B0-----:R-:W0:Y:S01]  /*0640*/  LDC.64 R2, c[0x0][0x228] ;  /* 0x00008a00ff027b82 */ /* 0x001e220000000a00 */
[----:B------:R-:W-:Y:S01]  /*0650*/  IADD3 R9, R17, R9, RZ ;  /* 0x0000000911097210 */ /* 0x000fe20007ffe0ff */
[----:B-----5:R-:W-:Y:S01]  /*0660*/  IMAD.WIDE.U32 R4, R16, R18, RZ ;  /* 0x0000001210047225 */ /* 0x020fe200078e00ff */
[----:B------:R-:W-:-:S03]  /*0670*/  LEA R11, R0, R11, 0x9 ;  /* 0x0000000b000b7211 */ /* 0x000fc600078e48ff */
[----:B------:R-:W-:-:S04]  /*0680*/  IMAD R9, R9, R18, RZ ;  /* 0x0000001209097224 */ /* 0x000fc800078e02ff */
[----:B------:R-:W-:-:S05]  /*0690*/  IMAD R9, R19, R16, R9 ;  /* 0x0000001013097224 */ /* 0x000fca00078e0209 */
[----:B------:R-:W-:Y:S01]  /*06a0*/  IADD3 R5, R5, R9, RZ ;  /* 0x0000000905057210 */ /* 0x000fe20007ffe0ff */
[----:B0-----:R-:W-:-:S05]  /*06b0*/  IMAD.WIDE.U32 R2, R11, 0x8, R2 ;  /* 0x000000080b027825 */ /* 0x001fca00078e0002 */
[----:B------:R-:W-:Y:S01]  /*06c0*/  STG.E.64 desc[UR4][R2.64], R4 ;  /* 0x0000000402007986 */ /* 0x000fe2000c101b04 */
[----:B------:R-:W-:Y:S05]  /*06d0*/  EXIT ;  /* 0x000000000000794d */ /* 0x000fea0003800000 */
.L_x_16014:
        /* <DEDUP_REMOVED lines=10> */
.L_x_24192:


//--------------------- .text._ZN2at6native29vectorized_elementwise_kernelILi2EZZZNS0_54_GLOBAL__N__d8c5977b_16_LinearAlgebra_cu_7dd49032_297216addr_kernel_cudaERNS_14TensorIteratorERKN3c106ScalarES8_ENKUlvE_clEvENKUlvE2_clEvEUllllE_St5arrayIPcLm4EEEEviT0_T1_ --------------------------
	.section	.text._ZN2at6native29vectorized_elementwise_kernelILi2EZZZNS0_54_GLOBAL__N__d8c5977b_16_LinearAlgebra_cu_7dd49032_297216addr_kernel_cudaERNS_14TensorIteratorERKN3c106ScalarES8_ENKUlvE_clEvENKUlvE2_clEvEUllllE_St5arrayIPcLm4EEEEviT0_T1_,"ax",@progbits
	.align	128
        .global         _ZN2at6native29vectorized_elementwise_kernelILi2EZZZNS0_54_GLOBAL__N__d8c5977b_16_LinearAlgebra_cu_7dd49032_297216addr_kernel_cudaERNS_14TensorIteratorERKN3c106ScalarES8_ENKUlvE_clEvENKUlvE2_clEvEUllllE_St5arrayIPcLm4EEEEviT0_T1_
        .type           _ZN2at6native29vectorized_elementwise_kernelILi2EZZZNS0_54_GLOBAL__N__d8c5977b_16_LinearAlgebra_cu_7dd49032_297216addr_kernel_cudaERNS_14TensorIteratorERKN3c106ScalarES8_ENKUlvE_clEvENKUlvE2_clEvEUllllE_St5arrayIPcLm4EEEEviT0_T1_,@function
        .size           _ZN2at6native29vectorized_elementwise_kernelILi2EZZZNS0_54_GLOBAL__N__d8c5977b_16_LinearAlgebra_cu_7dd49032_297216addr_kernel_cudaERNS_14TensorIteratorERKN3c106ScalarES8_ENKUlvE_clEvENKUlvE2_clEvEUllllE_St5arrayIPcLm4EEEEviT0_T1_,(.L_x_24193 - _ZN2at6native29vectorized_elementwise_kernelILi2EZZZNS0_54_GLOBAL__N__d8c5977b_16_LinearAlgebra_cu_7dd49032_297216addr_kernel_cudaERNS_14TensorIteratorERKN3c106ScalarES8_ENKUlvE_clEvENKUlvE2_clEvEUllllE_St5arrayIPcLm4EEEEviT0_T1_)
        .other          _ZN2at6native29vectorized_elementwise_kernelILi2EZZZNS0_54_GLOBAL__N__d8c5977b_16_LinearAlgebra_cu_7dd49032_297216addr_kernel_cudaERNS_14TensorIteratorERKN3c106ScalarES8_ENKUlvE_clEvENKUlvE2_clEvEUllllE_St5arrayIPcLm4EEEEviT0_T1_,@"STO_CUDA_ENTRY STV_DEFAULT"
_ZN2at6native29vectorized_elementwise_kernelILi2EZZZNS0_54_GLOBAL__N__d8c5977b_16_LinearAlgebra_cu_7dd49032_297216addr_kernel_cudaERNS_14TensorIteratorERKN3c106ScalarES8_ENKUlvE_clEvENKUlvE2_clEvEUllllE_St5arrayIPcLm4EEEEviT0_T1_:
.text._ZN2at6native29vectorized_elementwise_kernelILi2EZZZNS0_54_GLOBAL__N__d8c5977b_16_LinearAlgebra_cu_7dd49032_297216addr_kernel_cudaERNS_14TensorIteratorERKN3c106ScalarES8_ENKUlvE_clEvENKUlvE2_clEvEUllllE_St5arrayIPcLm4EEEEviT0_T1_:
        /* <DEDUP_REMOVED lines=23> */
[----:B------:R-:W4:Y:S01]  /*0170*/  LDG.E.128 R32, desc[UR4][R36.64+0x1800] ;  /* 0x0018000424207981 */ /* 0x000f22000c1e1d00 */
[----:B---3--:R-:W-:-:S04]  /*0180*/  IMAD R3, R7, UR6, RZ ;  /* 0x0000000607037c24 */ /* 0x008fc8000f8e02ff */
[C---:B------:R-:W-:Y:S02]  /*0190*/  IMAD R3, R6.reuse, UR7, R3 ;  /* 0x0000000706037c24 */ /* 0x040fe4000f8e0203 */
[----:B------:R-:W-:-:S05]  /*01a0*/  IMAD.WIDE.U32 R6, R6, UR6, RZ ;  /* 0x0000000606067c25 */ /* 0x000fca000f8e00ff */
[----:B------:R-:W-:Y:S01]  /*01b0*/  IADD3 R3, R7, R3, RZ ;  /* 0x0000000307037210 */ /* 0x000fe20007ffe0ff */
[----:B------:R-:W-:-:S04]  /*01c0*/  IMAD R5, R5, UR6, RZ ;  /* 0x0000000605057c24 */ /* 0x000fc8000f8e02ff */
[----:B-----5:R-:W-:Y:S02]  /*01d0*/  IMAD R3, R3, R10, RZ ;  /* 0x0000000a03037224 */ /* 0x020fe400078e02ff */
[----:B------:R-:W-:Y:S02]  /*01e0*/  IMAD R5, R4, UR7, R5 ;  /* 0x0000000704057c24 */ /* 0x000fe4000f8e0205 */
[----:B------:R-:W-:Y:S02]  /*01f0*/  IMAD R3, R11, R6, R3 ;  /* 0x000000060b037224 */ /* 0x000fe400078e0203 */
[----:B------:R-:W-:-:S04]  /*0200*/  IMAD.WIDE.U32 R10, R6, R10, RZ ;  /* 0x0000000a060a7225 */ /* 0x000fc800078e00ff */
[----:B------:R-:W-:-:S05]  /*0210*/  IMAD.WIDE.U32 R6, R4, UR6, RZ ;  /* 0x0000000604067c25 */ /* 0x000fca000f8e00ff */
[----:B------:R-:W-:-:S05]  /*0220*/  IADD3 R5, R7, R5, RZ ;  /* 0x0000000507057210 */ /* 0x000fca0007ffe0ff */
[----:B------:R-:W-:-:S04]  /*0230*/  IMAD R5, R5, R8, RZ ;  /* 0x0000000805057224 */ /* 0x000fc800078e02ff */
[----:B------:R-:W-:Y:S02]  /*0240*/  IMAD R4, R9, R6, R5 ;  /* 0x0000000609047224 */ /* 0x000fe400078e0205 */
[----:B--2---:R-:W-:-:S04]  /*0250*/  IMAD R5, R15, UR6, RZ ;  /* 0x000000060f057c24 */ /* 0x004fc8000f8e02ff */
[C---:B------:R-:W-:Y:S02]  /*0260*/  IMAD R5, R14.reuse, UR7, R5 ;  /* 0x000000070e057c24 */ /* 0x040fe4000f8e0205 */
[----:B------:R-:W-:-:S04]  /*0270*/  IMAD.WIDE.U32 R14, R14, UR6, RZ ;  /* 0x000000060e0e7c25 */ /* 0x000fc8000f8e00ff */
[----:B------:R-:W-:Y:S01]  /*0280*/  IMAD R13, R13, UR6, RZ ;  /* 0x000000060d0d7c24 */ /* 0x000fe2000f8e02ff */
[----:B------:R-:W-:Y:S01]  /*0290*/  IADD3 R5, R15, R5, RZ ;  /* 0x000000050f057210 */ /* 0x000fe20007ffe0ff */
[----:B------:R-:W-:Y:S02]  /*02a0*/  IMAD.WIDE.U32 R8, R6, R8, RZ ;  /* 0x0000000806087225 */ /* 0x000fe400078e00ff */
[----:B------:R-:W0:Y:S02]  /*02b0*/  LDC.64 R6, c[0x0][0x228] ;  /* 0x00008a00ff067b82 */ /* 0x000e240000000a00 */
[C---:B------:R-:W-:Y:S02]  /*02c0*/  IMAD R15, R12.reuse, UR7, R13 ;  /* 0x000000070c0f7c24 */ /* 0x040fe4000f8e020d */
[----:B------:R-:W-:-:S05]  /*02d0*/  IMAD.WIDE.U32 R12, R12, UR6, RZ ;  /* 0x000000060c0c7c25 */ /* 0x000fca000f8e00ff */
[----:B------:R-:W-:Y:S01]  /*02e0*/  IADD3 R13, R13, R15, RZ ;  /* 0x0000000f0d0d7210 */ /* 0x000fe20007ffe0ff */
[----:B----4-:R-:W-:-:S04]  /*02f0*/  IMAD R15, R23, UR6, RZ ;  /* 0x00000006170f7c24 */ /* 0x010fc8000f8e02ff */
[C---:B------:R-:W-:Y:S02]  /*0300*/  IMAD R15, R22.reuse, UR7, R15 ;  /* 0x00000007160f7c24 */ /* 0x040fe4000f8e020f */
[----:B------:R-:W-:-:S05]  /*0310*/  IMAD.WIDE.U32 R22, R22, UR6, RZ ;  /* 0x0000000616167c25 */ /* 0x000fca000f8e00ff */
[----:B------:R-:W-:-:S05]  /*0320*/  IADD3 R15, R23, R15, RZ ;  /* 0x0000000f170f7210 */ /* 0x000fca0007ffe0ff */
[----:B------:R-:W-:Y:S02]  /*0330*/  IMAD R15, R15, R26, RZ ;  /* 0x0000001a0f0f7224 */ /* 0x000fe400078e02ff */
[----:B0-----:R-:W-:-:S04]  /*0340*/  IMAD.WIDE.U32 R6, R2, 0x8, R6 ;  /* 0x0000000802067825 */ /* 0x001fc800078e0006 */
[----:B------:R-:W-:Y:S02]  /*0350*/  IMAD R2, R27, R22, R15 ;  /* 0x000000161b027224 */ /* 0x000fe400078e020f */
[----:B------:R-:W-:-:S04]  /*0360*/  IMAD R15, R21, UR6, RZ ;  /* 0x00000006150f7c24 */ /* 0x000fc8000f8e02ff */
[C---:B------:R-:W-:Y:S02]  /*0370*/  IMAD R15, R20.reuse, UR7, R15 ;  /* 0x00000007140f7c24 */ /* 0x040fe4000f8e020f */
[----:B------:R-:W-:-:S05]  /*0380*/  IMAD.WIDE.U32 R20, R20, UR6, RZ ;  /* 0x0000000614147c25 */ /* 0x000fca000f8e00ff */
[----:B------:R-:W-:Y:S01]  /*0390*/  IADD3 R15, R21, R15, RZ ;  /* 0x0000000f150f7210 */ /* 0x000fe20007ffe0ff */
[----:B------:R-:W-:-:S04]  /*03a0*/  IMAD R13, R13, R16, RZ ;  /* 0x000000100d0d7224 */ /* 0x000fc800078e02ff */
[----:B------:R-:W-:Y:S02]  /*03b0*/  IMAD R21, R15, R24, RZ ;  /* 0x000000180f157224 */ /* 0x000fe400078e02ff */
[----:B------:R-:W-:Y:S02]  /*03c0*/  IMAD R15, R29, UR6, RZ ;  /* 0x000000061d0f7c24 */ /* 0x000fe4000f8e02ff */
[----:B------:R-:W-:Y:S02]  /*03d0*/  IMAD R13, R17, R12, R13 ;  /* 0x0000000c110d7224 */ /* 0x000fe400078e020d */
[----:B------:R-:W-:-:S04]  /*03e0*/  IMAD.WIDE.U32 R16, R12, R16, RZ ;  /* 0x000000100c107225 */ /* 0x000fc800078e00ff */
[C---:B------:R-:W-:Y:S02]  /*03f0*/  IMAD R15, R28.reuse, UR7, R15 ;  /* 0x000000071c0f7c24 */ /* 0x040fe4000f8e020f */
[----:B------:R-:W-:Y:S02]  /*0400*/  IMAD R12, R25, R20, R21 ;  /* 0x00000014190c7224 */ /* 0x000fe400078e0215 */
[----:B------:R-:W-:-:S04]  /*0410*/  IMAD.WIDE.U32 R28, R28, UR6, RZ ;  /* 0x000000061c1c7c25 */ /* 0x000fc8000f8e00ff */
[----:B------:R-:W-:Y:S01]  /*0420*/  IMAD R21, R31, UR6, RZ ;  /* 0x000000061f157c24 */ /* 0x000fe2000f8e02ff */
[----:B------:R-:W-:-:S03]  /*0430*/  IADD3 R15, R29, R15, RZ ;  /* 0x0000000f1d0f7210 */ /* 0x000fc60007ffe0ff */
[C---:B------:R-:W-:Y:S02]  /*0440*/  IMAD R21, R30.reuse, UR7, R21 ;  /* 0x000000071e157c24 */ /* 0x040fe4000f8e0215 */
[----:B------:R-:W-:-:S04]  /*0450*/  IMAD.WIDE.U32 R30, R30, UR6, RZ ;  /* 0x000000061e1e7c25 */ /* 0x000fc8000f8e00ff */
[----:B------:R-:W-:Y:S01]  /*0460*/  IMAD R23, R15, R32, RZ ;  /* 0x000000200f177224 */ /* 0x000fe200078e02ff */
[----:B------:R-:W-:Y:S01]  /*0470*/  IADD3 R15, R31, R21, RZ ;  /* 0x000000151f0f7210 */ /* 0x000fe20007ffe0ff */
[----:B------:R-:W-:-:S04]  /*0480*/  IMAD R5, R5, R18, RZ ;  /* 0x0000001205057224 */ /* 0x000fc800078e02ff */
[----:B------:R-:W-:Y:S02]  /*0490*/  IMAD R31, R15, R34, RZ ;  /* 0x000000220f1f7224 */ /* 0x000fe400078e02ff */
[----:B------:R-:W-:Y:S02]  /*04a0*/  IMAD R5, R19, R14, R5 ;  /* 0x0000000e13057224 */ /* 0x000fe400078e0205 */
[----:B------:R-:W-:-:S04]  /*04b0*/  IMAD.WIDE.U32 R18, R14, R18, RZ ;  /* 0x000000120e127225 */ /* 0x000fc800078e00ff */
[----:B------:R-:W-:-:S04]  /*04c0*/  IMAD.WIDE.U32 R24, R20, R24, RZ ;  /* 0x0000001814187225 */ /* 0x000fc800078e00ff */
[----:B------:R-:W-:Y:S02]  /*04d0*/  IMAD R21, R33, R28, R23 ;  /* 0x0000001c21157224 */ /* 0x000fe400078e0217 */
[----:B------:R-:W-:-:S04]  /*04e0*/  IMAD.WIDE.U32 R26, R22, R26, RZ ;  /* 0x0000001a161a7225 */ /* 0x000fc800078e00ff */
[----:B------:R-:W-:-:S04]  /*04f0*/  IMAD.WIDE.U32 R32, R28, R32, RZ ;  /* 0x000000201c207225 */ /* 0x000fc800078e00ff */
[----:B------:R-:W-:-:S04]  /*0500*/  IMAD.WIDE.U32 R14, R30, R34, RZ ;  /* 0x000000221e0e7225 */ /* 0x000fc800078e00ff */
[----:B------:R-:W-:Y:S01]  /*0510*/  IMAD R31, R35, R30, R31 ;  /* 0x0000001e231f7224 */ /* 0x000fe200078e021f */
[----:B------:R-:W-:Y:S01]  /*0520*/  IADD3 R17, R17, R13, RZ ;  /* 0x0000000d11117210 */ /* 0x000fe20007ffe0ff */
[----:B------:R-:W-:Y:S01]  /*0530*/  IMAD.WIDE R6, R0, 0x10, R6 ;  /* 0x0000001000067825 */ /* 0x000fe200078e0206 */
[----:B------:R-:W-:Y:S02]  /*0540*/  IADD3 R25, R25, R12, RZ ;  /* 0x0000000c19197210 */ /* 0x000fe40007ffe0ff */
[----:B------:R-:W-:Y:S02]  /*0550*/  IADD3 R11, R11, R3, RZ ;  /* 0x000000030b0b7210 */ /* 0x000fe40007ffe0ff */
[----:B------:R-:W-:Y:S02]  /*0560*/  IADD3 R9, R9, R4, RZ ;  /* 0x0000000409097210 */ /* 0x000fe40007ffe0ff */
[----:B------:R-:W-:Y:S02]  /*0570*/  IADD3 R19, R19, R5, RZ ;  /* 0x0000000513137210 */ /* 0x000fe40007ffe0ff */
[----:B------:R-:W-:-:S02]  /*0580*/  IADD3 R27, R27, R2, RZ ;  /* 0x000000021b1b7210 */ /* 0x000fc40007ffe0ff */
[----:B------:R-:W-:Y:S02]  /*0590*/  IADD3 R13, R33, R21, RZ ;  /* 0x00000015210d7210 */ /* 0x000fe40007ffe0ff */
[----:B------:R-:W-:Y:S02]  /*05a0*/  IADD3 R15, R15, R31, RZ ;  /* 0x0000001f0f0f7210 */ /* 0x000fe40007ffe0ff */
[----:B------:R-:W-:Y:S01]  /*05b0*/  MOV R12, R32 ;  /* 0x00000020000c7202 */ /* 0x000fe20000000f00 */
[----:B------:R-:W-:Y:S04]  /*05c0*/  STG.E.128 desc[UR4][R6.64], R8 ;  /* 0x0000000806007986 */ /* 0x000fe8000c101d04 */
[----:B------:R-:W-:Y:S04]  /*05d0*/  STG.E.128 desc[UR4][R6.64+0x800], R16 ;  /* 0x0008001006007986 */ /* 0x000fe8000c101d04 */
[----:B------:R-:W-:Y:S04]  /*05e0*/  STG.E.128 desc[UR4][R6.64+0x1000], R24 ;  /* 0x0010001806007986 */ /* 0x000fe8000c101d04 */
[----:B------:R-:W-:Y:S01]  /*05f0*/  STG.E.128 desc[UR4][R6.64+0x1800], R12 ;  /* 0x0018000c06007986 */ /* 0x000fe2000c101d04 */
[----:B------:R-:W-:Y:S05]  /*0600*/  EXIT ;  /* 0x000000000000794d */ /* 0x000fea0003800000 */
.L_x_16015:
[----:B------:R-:W0:Y:S01]  /*0610*/  S2R R37, SR_TID.X ;  /* 0x0000000000257919 */ /* 0x000e220000002100 */
[----:B------:R-:W-:Y:S02]  /*0620*/  CS2R R4, SRZ ;  /* 0x0000000000047805 */ /* 0x000fe4000001ff00 */
[----:B------:R-:W-:Y:S01]  /*0630*/  CS2R R14, SRZ ;  /* 0x00000000000e7805 */ /* 0x000fe2000001ff00 */
[----:B------:R-:W-:Y:S01]  /*0640*/  ULDC.64 UR6, c[0x0][0x218] ;  /* 0x0000860000067ab9 */ /* 0x000fe20000000a00 */
[----:B0-----:R-:W-:Y:S02]  /*0650*/  ISETP.GE.AND P0, PT, R37, R0, PT ;  /* 0x000000002500720c */ /* 0x001fe40003f06270 */
[----:B------:R-:W-:-:S11]  /*0660*/  MOV R35, R37 ;  /* 0x0000002500237202 */ /* 0x000fd60000000f00 */
[----:B------:R-:W-:Y:S01]  /*0670*/  @!P0 IADD3 R3, R2, R35, RZ ;  /* 0x0000002302038210 */ /* 0x000fe20007ffe0ff */
[----:B------:R-:W0:Y:S01]  /*0680*/  @!P0 LDC.64 R10, c[0x0][0x238] ;  /* 0x00008e00ff0a8b82 */ /* 0x000e220000000a00 */
[----:B------:R-:W-:-:S04]  /*0690*/  @!P0 IADD3 R35, R35, 0x80, RZ ;  /* 0x0000008023238810 */ /* 0x000fc80007ffe0ff */
[----:B------:R-:W-:-:S03]  /*06a0*/  ISETP.GE.AND P1, PT, R35, R0, PT ;  /* 0x000000002300720c */ /* 0x000fc60003f26270 */
[----:B------:R-:W1:Y:S10]  /*06b0*/  @!P0 LDC.64 R12, c[0x0][0x240] ;  /* 0x00009000ff0c8b82 */ /* 0x000e740000000a00 */
[----:B------:R-:W2:Y:S01]  /*06c0*/  @!P1 LDC.64 R6, c[0x0][0x238] ;  /* 0x00008e00ff069b82 */ /* 0x000ea20000000a00 */
[----:B------:R-:W-:Y:S01]  /*06d0*/  @!P1 IADD3 R19, R2, R35, RZ ;  /* 0x0000002302139210 */ /* 0x000fe20007ffe0ff */
[----:B0-----:R-:W-:-:S06]  /*06e0*/  @!P0 IMAD.WIDE.U32 R10, R3, 0x8, R10 ;  /* 0x00000008030a8825 */ /* 0x001fcc00078e000a */
[----:B------:R-:W0:Y:S01]  /*06f0*/  @!P1 LDC.64 R8, c[0x0][0x240] ;  /* 0x00009000ff089b82 */ /* 0x000e220000000a00 */
[----:B------:R3:W4:Y:S01]  /*0700*/  @!P0 LDG.E.64 R4, desc[UR4][R10.64] ;  /* 0x000000040a048981 */ /* 0x000722000c1e1b00 */
[----:B--2---:R-:W-:-:S05]  /*0710*/  @!P1 IMAD.WIDE.U32 R16, R19, 0x8, R6 ;  /* 0x0000000813109825 */ /* 0x004fca00078e0006 */
[----:B------:R-:W2:Y:S01]  /*0720*/  @!P1 LDG.E.64 R14, desc[UR4][R16.64] ;  /* 0x00000004100e9981 */ /* 0x000ea2000c1e1b00 */
[----:B------:R-:W-:Y:S01]  /*0730*/  CS2R R6, SRZ ;  /* 0x0000000000067805 */ /* 0x000fe2000001ff00 */
[----:B-1----:R-:W-:-:S04]  /*0740*/  @!P0 IMAD.WIDE.U32 R12, R3, 0x8, R12 ;  /* 0x00000008030c8825 */ /* 0x002fc800078e000c */
[----:B0-----:R-:W-:Y:S01]  /*0750*/  @!P1 IMAD.WIDE.U32 R18, R19, 0x8, R8 ;  /* 0x0000000813129825 */ /* 0x001fe200078e0008 */
[----:B------:R-:W-:Y:S01]  /*0760*/  CS2R R8, SRZ ;  /* 0x0000000000087805 */ /* 0x000fe2000001ff00 */
[----:B------:R-:W5:Y:S05]  /*0770*/  @!P0 LDG.E.64 R6, desc[UR4][R12.64] ;  /* 0x000000040c068981 */ /* 0x000f6a000c1e1b00 */
[----:B------:R0:W5:Y:S01]  /*0780*/  @!P1 LDG.E.64 R8, desc[UR4][R18.64] ;  /* 0x0000000412089981 */ /* 0x000162000c1e1b00 */
[----:B------:R-:W-:Y:S02]  /*0790*/  @!P1 IADD3 R35, R35, 0x80, RZ ;  /* 0x0000008023239810 */ /* 0x000fe40007ffe0ff */
[----:B------:R-:W-:-:S02]  /*07a0*/  CS2R R24, SRZ ;  /* 0x0000000000187805 */ /* 0x000fc4000001ff00 */
[----:B------:R-:W-:-:S13]  /*07b0*/  ISETP.GE.AND P1, PT, R35, R0, PT ;  /* 0x000000002300720c */ /* 0x000fda0003f26270 */
[----:B------:R-:W-:Y:S01]  /*07c0*/  @!P1 IADD3 R21, R2, R35, RZ ;  /* 0x0000002302159210 */ /* 0x000fe20007ffe0ff */
[----:B------:R-:W1:Y:S01]  /*07d0*/  @!P1 LDC.64 R32, c[0x0][0x238] ;  /* 0x00008e00ff209b82 */ /* 0x000e620000000a00 */
[----:B------:R-:W-:-:S04]  /*07e0*/  @!P1 IADD3 R35, R35, 0x80, RZ ;  /* 0x0000008023239810 */ /* 0x000fc80007ffe0ff */
[----:B------:R-:W-:-:S03]  /*07f0*/  ISETP.GE.AND P3, PT, R35, R0, PT ;  /* 0x000000002300720c */ /* 0x000fc60003f66270 */
[----:B------:R-:W1:Y:S10]  /*0800*/  @!P1 LDC.64 R26, c[0x0][0x240] ;  /* 0x00009000ff1a9b82 */ /* 0x000e740000000a00 */
[----:B---3--:R-:W-:Y:S01]  /*0810*/  @!P3 IADD3 R11, R2, R35, RZ ;  /* 0x00000023020bb210 */ /* 0x008fe20007ffe0ff */
[----:B0-----:R-:W0:Y:S01]  /*0820*/  @!P3 LDC.64 R18, c[0x0][0x238] ;  /* 0x00008e00ff12bb82 */ /* 0x001e220000000a00 */
[----:B------:R-:W-:-:S04]  /*0830*/  @!P3 IADD3 R35, R35, 0x80, RZ ;  /* 0x000000802323b810 */ /* 0x000fc80007ffe0ff */
[----:B------:R-:W-:Y:S01]  /*0840*/  ISETP.GE.AND P4, PT, R35, R0, PT ;  /* 0x000000002300720c */ /* 0x000fe20003f86270 */
[C---:B-1----:R-:W-:Y:S02]  /*0850*/  @!P1 IMAD.WIDE.U32 R32, R21.reuse, 0x8, R32 ;  /* 0x0000000815209825 */ /* 0x042fe400078e0020 */
[----:B------:R-:W1:Y:S03]  /*0860*/  @!P3 LDC.64 R30, c[0x0][0x240] ;  /* 0x00009000ff1ebb82 */ /* 0x000e660000000a00 */
[----:B------:R-:W3:Y:S01]  /*0870*/  @!P1 LDG.E.64 R24, desc[UR4][R32.64] ;  /* 0x0000000420189981 */ /* 0x000ee2000c1e1b00 */
[----:B------:R-:W-:-:S06]  /*0880*/  @!P1 IMAD.WIDE.U32 R26, R21, 0x8, R26 ;  /* 0x00000008151a9825 */ /* 0x000fcc00078e001a */
[----:B------:R-:W5:Y:S01]  /*0890*/  @!P4 LDC.64 R16, c[0x0][0x238] ;  /* 0x00008e00ff10cb82 */ /* 0x000f620000000a00 */
[----:B------:R-:W-:Y:S01]  /*08a0*/  CS2R R22, SRZ ;  /* 0x0000000000167805 */ /* 0x000fe2000001ff00 */
[----:B0-----:R-:W-:-:S04]  /*08b0*/  @!P3 IMAD.WIDE.U32 R18, R11, 0x8, R18 ;  /* 0x000000080b12b825 */ /* 0x001fc800078e0012 */
[----:B-1----:R-:W-:Y:S01]  /*08c0*/  @!P3 IMAD.WIDE.U32 R30, R11, 0x8, R30 ;  /* 0x000000080b1eb825 */ /* 0x002fe200078e001e */
[----:B------:R-:W-:-:S04]  /*08d0*/  CS2R R10, SRZ ;  /* 0x00000000000a7805 */ /* 0x000fc8000001ff00 */
[----:B------:R-:W3:Y:S04]  /*08e0*/  @!P3 LDG.E.64 R22, desc[UR4][R30.64] ;  /* 0x000000041e16b981 */ /* 0x000ee8000c1e1b00 */
[----:B------:R0:W3:Y:S02]  /*08f0*/  @!P3 LDG.E.64 R10, desc[UR4][R18.64] ;  /* 0x00000004120ab981 */ /* 0x0000e4000c1e1b00 */
[----:B0-----:R-:W-:Y:S01]  /*0900*/  CS2R R18, SRZ ;  /* 0x0000000000127805 */ /* 0x001fe2000001ff00 */
[----:B----4-:R-:W-:-:S04]  /*0910*/  IMAD R3, R5, UR6, RZ ;  /* 0x0000000605037c24 */ /* 0x010fc8000f8e02ff */
[C---:B------:R-:W-:Y:S02]  /*0920*/  IMAD R3, R4.reuse, UR7, R3 ;  /* 0x0000000704037c24 */ /* 0x040fe4000f8e0203 */
[----:B------:R-:W-:-:S05]  /*0930*/  IMAD.WIDE.U32 R4, R4, UR6, RZ ;  /* 0x0000000604047c25 */ /* 0x000fca000f8e00ff */
[----:B------:R-:W-:Y:S02]  /*0940*/  IADD3 R13, R5, R3, RZ ;  /* 0x00000003050d7210 */ /* 0x000fe40007ffe0ff */
[----:B------:R-:W-:Y:S02]  /*0950*/  @!P4 IADD3 R5, R2, R35, RZ ;  /* 0x000000230205c210 */ /* 0x000fe40007ffe0ff */
[----:B------:R-:W-:Y:S01]  /*0960*/  @!P4 IADD3 R35, R35, 0x80, RZ ;  /* 0x000000802323c810 */ /* 0x000fe20007ffe0ff */
[----:B--2---:R-:W-:-:S03]  /*0970*/  IMAD R15, R15, UR6, RZ ;  /* 0x000000060f0f7c24 */ /* 0x004fc6000f8e02ff */
[----:B------:R-:W-:Y:S01]  /*0980*/  ISETP.GE.AND P2, PT, R35, R0, PT ;  /* 0x000000002300720c */ /* 0x000fe20003f46270 */
[C---:B------:R-:W-:Y:S02]  /*0990*/  IMAD R3, R14.reuse, UR7, R15 ;  /* 0x000000070e037c24 */ /* 0x040fe4000f8e020f */
[----:B------:R-:W-:-:S05]  /*09a0*/  IMAD.WIDE.U32 R14, R14, UR6, RZ ;  /* 0x000000060e0e7c25 */ /* 0x000fca000f8e00ff */
[----:B------:R-:W-:Y:S01]  /*09b0*/  IADD3 R3, R15, R3, RZ ;  /* 0x000000030f037210 */ /* 0x000fe20007ffe0ff */
[-C--:B-----5:R-:W-:Y:S02]  /*09c0*/  IMAD R15, R13, R6.reuse, RZ ;  /* 0x000000060d0f7224 */ /* 0x0a0fe400078e02ff */
[----:B------:R-:W-:Y:S02]  /*09d0*/  IMAD.WIDE.U32 R12, R4, R6, RZ ;  /* 0x00000006040c7225 */ /* 0x000fe400078e00ff */
[----:B------:R-:W-:Y:S01]  /*09e0*/  @!P2 IADD3 R21, R2, R35, RZ ;  /* 0x000000230215a210 */ /* 0x000fe20007ffe0ff */
[----:B------:R-:W0:Y:S01]  /*09f0*/  @!P2 LDC.64 R28, c[0x0][0x238] ;  /* 0x00008e00ff1cab82 */ /* 0x000e220000000a00 */
[----:B------:R-:W-:Y:S01]  /*0a00*/  @!P2 IADD3 R35, R35, 0x80, RZ ;  /* 0x000000802323a810 */ /* 0x000fe20007ffe0ff */
[----:B------:R-:W-:Y:S02]  /*0a10*/  IMAD R3, R3, R8, RZ ;  /* 0x0000000803037224 */ /* 0x000fe400078e02ff */
[----:B------:R-:W-:-:S02]  /*0a20*/  IMAD R4, R7, R4, R15 ;  /* 0x0000000407047224 */ /* 0x000fc400078e020f */
[----:B------:R-:W-:Y:S02]  /*0a30*/  IMAD.WIDE.U32 R6, R14, R8, RZ ;  /* 0x000000080e067225 */ /* 0x000fe400078e00ff */
[----:B------:R-:W1:Y:S02]  /*0a40*/  @!P2 LDC.64 R32, c[0x0][0x240] ;  /* 0x00009000ff20ab82 */ /* 0x000e640000000a00 */
[----:B------:R-:W-:Y:S01]  /*0a50*/  IMAD R3, R9, R14, R3 ;  /* 0x0000000e09037224 */ /* 0x000fe200078e0203 */
[----:B------:R-:W-:-:S05]  /*0a60*/  CS2R R8, SRZ ;  /* 0x0000000000087805 */ /* 0x000fca000001ff00 */
[----:B------:R-:W2:Y:S01]  /*0a70*/  @!P4 LDC.64 R14, c[0x0][0x240] ;  /* 0x00009000ff0ecb82 */ /* 0x000ea20000000a00 */
[----:B------:R4:W5:Y:S01]  /*0a80*/  @!P1 LDG.E.64 R8, desc[UR4][R26.64] ;  /* 0x000000041a089981 */ /* 0x000962000c1e1b00 */
[----:B------:R-:W-:Y:S01]  /*0a90*/  ISETP.GE.AND P1, PT, R35, R0, PT ;  /* 0x000000002300720c */ /* 0x000fe20003f26270 */
[----:B------:R-:W-:Y:S01]  /*0aa0*/  @!P4 IMAD.WIDE.U32 R16, R5, 0x8, R16 ;  /* 0x000000080510c825 */ /* 0x000fe200078e0010 */
[----:B----4-:R-:W-:-:S03]  /*0ab0*/  CS2R R26, SRZ ;  /* 0x00000000001a7805 */ /* 0x010fc6000001ff00 */
[----:B0-----:R-:W-:-:S08]  /*0ac0*/  @!P2 IMAD.WIDE.U32 R28, R21, 0x8, R28 ;  /* 0x00000008151ca825 */ /* 0x001fd000078e001c */
[----:B------:R-:W0:Y:S01]  /*0ad0*/  @!P1 LDC.64 R30, c[0x0][0x238] ;  /* 0x00008e00ff1e9b82 */ /* 0x000e220000000a00 */
[----:B------:R4:W5:Y:S01]  /*0ae0*/  @!P4 LDG.E.64 R26, desc[UR4][R16.64] ;  /* 0x00000004101ac981 */ /* 0x000962000c1e1b00 */
[----:B--2---:R-:W-:Y:S01]  /*0af0*/  @!P4 IMAD.WIDE.U32 R14, R5, 0x8, R14 ;  /* 0x00000008050ec825 */ /* 0x004fe200078e000e */
[----:B------:R-:W-:Y:S02]  /*0b00*/  @!P1 IADD3 R5, R2, R35, RZ ;  /* 0x0000002302059210 */ /* 0x000fe40007ffe0ff */
[----:B------:R-:W-:Y:S02]  /*0b10*/  @!P1 IADD3 R35, R35, 0x80, RZ ;  /* 0x0000008023239810 */ /* 0x000fe40007ffe0ff */
[----:B----4-:R-:W-:Y:S01]  /*0b20*/  CS2R R16, SRZ ;  /* 0x0000000000107805 */ /* 0x010fe2000001ff00 */
[----:B-1----:R-:W-:Y:S01]  /*0b30*/  @!P2 IMAD.WIDE.U32 R32, R21, 0x8, R32 ;  /* 0x000000081520a825 */ /* 0x002fe200078e0020 */
[----:B------:R-:W2:Y:S01]  /*0b40*/  @!P4 LDG.E.64 R18, desc[UR4][R14.64] ;  /* 0x000000040e12c981 */ /* 0x000ea2000c1e1b00 */
[----:B------:R-:W-:-:S02]  /*0b50*/  ISETP.GE.AND P3, PT, R35, R0, PT ;  /* 0x000000002300720c */ /* 0x000fc40003f66270 */
[----:B------:R-:W-:Y:S01]  /*0b60*/  CS2R R20, SRZ ;  /* 0x0000000000147805 */ /* 0x000fe2000001ff00 */
[----:B------:R1:W4:Y:S05]  /*0b70*/  @!P2 LDG.E.64 R16, desc[UR4][R28.64] ;  /* 0x000000041c10a981 */ /* 0x00032a000c1e1b00 */
[----:B------:R0:W2:Y:S01]  /*0b80*/  @!P2 LDG.E.64 R20, desc[UR4][R32.64] ;  /* 0x000000042014a981 */ /* 0x0000a2000c1e1b00 */
[----:B-1----:R-:W1:Y:S08]  /*0b90*/  @!P1 LDC.64 R28, c[0x0][0x240] ;  /* 0x00009000ff1c9b82 */ /* 0x002e700000000a00 */
[----:B0-----:R-:W0:Y:S01]  /*0ba0*/  @!P3 LDC.64 R32, c[0x0][0x238] ;  /* 0x00008e00ff20bb82 */ /* 0x001e220000000a00 */
[----:B------:R-:W-:Y:S01]  /*0bb0*/  CS2R R14, SRZ ;  /* 0x00000000000e7805 */ /* 0x000fe2000001ff00 */
[----:B------:R-:W-:-:S05]  /*0bc0*/  @!P1 IMAD.WIDE.U32 R30, R5, 0x8, R30 ;  /* 0x00000008051e9825 */ /* 0x000fca00078e001e */
[----:B------:R1:W2:Y:S02]  /*0bd0*/  @!P1 LDG.E.64 R14, desc[UR4][R30.64] ;  /* 0x000000041e0e9981 */ /* 0x0002a4000c1e1b00 */
[----:B-1----:R-:W-:Y:S01]  /*0be0*/  @!P1 IMAD.WIDE.U32 R28, R5, 0x8, R28 ;  /* 0x00000008051c9825 */ /* 0x002fe200078e001c */
[----:B------:R-:W-:Y:S02]  /*0bf0*/  CS2R R30, SRZ ;  /* 0x00000000001e7805 */ /* 0x000fe4000001ff00 */
[----:B------:R-:W-:-:S04]  /*0c00*/  @!P3 IADD3 R5, R2, R35, RZ ;  /* 0x000000230205b210 */ /* 0x000fc80007ffe0ff */
[----:B------:R0:W2:Y:S02]  /*0c10*/  @!P1 LDG.E.64 R30, desc[UR4][R28.64] ;  /* 0x000000041c1e9981 */ /* 0x0000a4000c1e1b00 */
[----:B0-----:R-:W-:Y:S02]  /*0c20*/  @!P3 IMAD.WIDE.U32 R28, R5, 0x8, R32 ;  /* 0x00000008051cb825 */ /* 0x001fe400078e0020 */
[----:B------:R-:W0:Y:S01]  /*0c30*/  @!P3 LDC.64 R32, c[0x0][0x240] ;  /* 0x00009000ff20bb82 */ /* 0x000e220000000a00 */
[----:B------:R-:W-:-:S06]  /*0c40*/  CS2R R34, SRZ ;  /* 0x0000000000227805 */ /* 0x000fcc000001ff00 */
[----:B------:R0:W2:Y:S02]  /*0c50*/  @!P3 LDG.E.64 R34, desc[UR4][R28.64] ;  /* 0x000000041c22b981 */ /* 0x0000a4000c1e1b00 */
[----:B0-----:R-:W-:Y:S01]  /*0c60*/  @!P3 IMAD.WIDE.U32 R28, R5, 0x8, R32 ;  /* 0x00000008051cb825 */ /* 0x001fe200078e0020 */
[----:B------:R-:W-:-:S06]  /*0c70*/  CS2R R32, SRZ ;  /* 0x0000000000207805 */ /* 0x000fcc000001ff00 */
[----:B------:R0:W2:Y:S01]  /*0c80*/  @!P3 LDG.E.64 R32, desc[UR4][R28.64] ;  /* 0x000000041c20b981 */ /* 0x0000a2000c1e1b00 */
[----:B---3--:R-:W-:-:S04]  /*0c90*/  IMAD R5, R25, UR6, RZ ;  /* 0x0000000619057c24 */ /* 0x008fc8000f8e02ff */
[C---:B------:R-:W-:Y:S02]  /*0ca0*/  IMAD R5, R24.reuse, UR7, R5 ;  /* 0x0000000718057c24 */ /* 0x040fe4000f8e0205 */
[----:B------:R-:W-:-:S04]  /*0cb0*/  IMAD.WIDE.U32 R24, R24, UR6, RZ ;  /* 0x0000000618187c25 */ /* 0x000fc8000f8e00ff */
[----:B------:R-:W-:Y:S01]  /*0cc0*/  IMAD R11, R11, UR6, RZ ;  /* 0x000000060b0b7c24 */ /* 0x000fe2000f8e02ff */
[----:B------:R-:W-:-:S03]  /*0cd0*/  IADD3 R5, R25, R5, RZ ;  /* 0x0000000519057210 */ /* 0x000fc60007ffe0ff */
[C---:B------:R-:W-:Y:S02]  /*0ce0*/  IMAD R25, R10.reuse, UR7, R11 ;  /* 0x000000070a197c24 */ /* 0x040fe4000f8e020b */
[----:B------:R-:W-:-:S05]  /*0cf0*/  IMAD.WIDE.U32 R10, R10, UR6, RZ ;  /* 0x000000060a0a7c25 */ /* 0x000fca000f8e00ff */
[----:B------:R-:W-:-:S05]  /*0d00*/  IADD3 R11, R11, R25, RZ ;  /* 0x000000190b0b7210 */ /* 0x000fca0007ffe0ff */
[----:B------:R-:W-:-:S04]  /*0d10*/  IMAD R11, R11, R22, RZ ;  /* 0x000000160b0b7224 */ /* 0x000fc800078e02ff */
[----:B------:R-:W-:Y:S02]  /*0d20*/  IMAD R25, R23, R10, R11 ;  /* 0x0000000a17197224 */ /* 0x000fe400078e020b */
[----:B------:R-:W-:Y:S01]  /*0d30*/  IMAD.WIDE.U32 R22, R10, R22, RZ ;  /* 0x000000160a167225 */ /* 0x000fe200078e00ff */
[----:B------:R-:W-:Y:S01]  /*0d40*/  IADD3 R13, R13, R4, RZ ;  /* 0x000000040d0d7210 */ /* 0x000fe20007ffe0ff */
[----:B------:R-:W-:Y:S04]  /*0d50*/  BSSY B0, `(.L_x_16016) ;  /* 0x000005d000007945 */ /* 0x000fe80003800000 */
[----:B------:R-:W-:Y:S01]  /*0d60*/  BSSY B1, `(.L_x_16017) ;  /* 0x0000054000017945 */ /* 0x000fe20003800000 */
[----:B-----5:R-:W-:-:S04]  /*0d70*/  IMAD R11, R27, UR6, RZ ;  /* 0x000000061b0b7c24 */ /* 0x020fc8000f8e02ff */
[C---:B0-----:R-:W-:Y:S02]  /*0d80*/  IMAD R29, R26.reuse, UR7, R11 ;  /* 0x000000071a1d7c24 */ /* 0x041fe4000f8e020b */
[----:B------:R-:W0:Y:S01]  /*0d90*/  @!P0 LDC.64 R10, c[0x0][0x228] ;  /* 0x00008a00ff0a8b82 */ /* 0x000e220000000a00 */
[----:B------:R-:W-:-:S05]  /*0da0*/  IMAD.WIDE.U32 R26, R26, UR6, RZ ;  /* 0x000000061a1a7c25 */ /* 0x000fca000f8e00ff */
[----:B------:R-:W-:Y:S02]  /*0db0*/  IADD3 R27, R27, R29, RZ ;  /* 0x0000001d1b1b7210 */ /* 0x000fe40007ffe0ff */
[----:B------:R-:W-:Y:S01]  /*0dc0*/  @!P0 IADD3 R29, R2, R37, RZ ;  /* 0x00000025021d8210 */ /* 0x000fe20007ffe0ff */
[----:B----4-:R-:W-:-:S04]  /*0dd0*/  IMAD R17, R17, UR6, RZ ;  /* 0x0000000611117c24 */ /* 0x010fc8000f8e02ff */
[----:B0-----:R-:W-:-:S04]  /*0de0*/  @!P0 IMAD.WIDE.U32 R10, R29, 0x8, R10 ;  /* 0x000000081d0a8825 */ /* 0x001fc800078e000a */
[C---:B------:R-:W-:Y:S02]  /*0df0*/  IMAD R29, R16.reuse, UR7, R17 ;  /* 0x00000007101d7c24 */ /* 0x040fe4000f8e0211 */
[----:B------:R-:W-:-:S04]  /*0e00*/  IMAD.WIDE.U32 R16, R16, UR6, RZ ;  /* 0x0000000610107c25 */ /* 0x000fc8000f8e00ff */
[----:B--2---:R-:W-:-:S04]  /*0e10*/  IMAD R15, R15, UR6, RZ ;  /* 0x000000060f0f7c24 */ /* 0x004fc8000f8e02ff */
[C---:B------:R-:W-:Y:S02]  /*0e20*/  IMAD R4, R14.reuse, UR7, R15 ;  /* 0x000000070e047c24 */ /* 0x040fe4000f8e020f */
[----:B------:R-:W-:Y:S01]  /*0e30*/  IMAD.WIDE.U32 R14, R14, UR6, RZ ;  /* 0x000000060e0e7c25 */ /* 0x000fe2000f8e00ff */
[----:B------:R0:W-:Y:S01]  /*0e40*/  @!P0 STG.E.64 desc[UR4][R10.64], R12 ;  /* 0x0000000c0a008986 */ /* 0x0001e2000c101b04 */
[----:B------:R-:W-:-:S03]  /*0e50*/  IADD3 R17, R17, R29, RZ ;  /* 0x0000001d11117210 */ /* 0x000fc60007ffe0ff */
[----:B0-----:R-:W-:Y:S02]  /*0e60*/  IADD3 R11, R15, R4, RZ ;  /* 0x000000040f0b7210 */ /* 0x001fe40007ffe0ff */
[----:B------:R-:W-:-:S04]  /*0e70*/  IADD3 R4, R37, 0x80, RZ ;  /* 0x0000008025047810 */ /* 0x000fc80007ffe0ff */
[----:B------:R-:W-:Y:S01]  /*0e80*/  @!P0 MOV R37, R4 ;  /* 0x0000000400258202 */ /* 0x000fe20000000f00 */
[----:B------:R-:W-:-:S04]  /*0e90*/  IMAD R29, R35, UR6, RZ ;  /* 0x00000006231d7c24 */ /* 0x000fc8000f8e02ff */
[C---:B------:R-:W-:Y:S02]  /*0ea0*/  IMAD R29, R34.reuse, UR7, R29 ;  /* 0x00000007221d7c24 */ /* 0x040fe4000f8e021d */
[----:B------:R-:W-:Y:S01]  /*0eb0*/  IMAD.WIDE.U32 R34, R34, UR6, RZ ;  /* 0x0000000622227c25 */ /* 0x000fe2000f8e00ff */
[----:B------:R-:W-:-:S03]  /*0ec0*/  ISETP.GE.AND P0, PT, R37, R0, PT ;  /* 0x000000002500720c */ /* 0x000fc60003f06270 */
[----:B------:R-:W-:Y:S01]  /*0ed0*/  IMAD R15, R11, R30, RZ ;  /* 0x0000001e0b0f7224 */ /* 0x000fe200078e02ff */
[----:B------:R-:W-:Y:S01]  /*0ee0*/  IADD3 R11, R35, R29, RZ ;  /* 0x0000001d230b7210 */ /* 0x000fe20007ffe0ff */
[----:B------:R-:W-:Y:S02]  /*0ef0*/  IMAD R17, R17, R20, RZ ;  /* 0x0000001411117224 */ /* 0x000fe400078e02ff */
[----:B------:R-:W-:Y:S02]  /*0f00*/  IMAD R27, R27, R18, RZ ;  /* 0x000000121b1b7224 */ /* 0x000fe400078e02ff */
[----:B------:R-:W-:Y:S02]  /*0f10*/  IMAD R13, R21, R16, R17 ;  /* 0x00000010150d7224 */ /* 0x000fe400078e0211 */
[----:B------:R-:W-:Y:S02]  /*0f20*/  IMAD R27, R19, R26, R27 ;  /* 0x0000001a131b7224 */ /* 0x000fe400078e021b */
[----:B------:R-:W-:-:S04]  /*0f30*/  IMAD.WIDE.U32 R18, R26, R18, RZ ;  /* 0x000000121a127225 */ /* 0x000fc800078e00ff */
[----:B------:R-:W-:Y:S02]  /*0f40*/  IMAD R21, R11, R32, RZ ;  /* 0x000000200b157224 */ /* 0x000fe400078e02ff */
[----:B------:R-:W-:-:S04]  /*0f50*/  IMAD.WIDE.U32 R16, R16, R20, RZ ;  /* 0x0000001410107225 */ /* 0x000fc800078e00ff */
[----:B------:R-:W-:Y:S02]  /*0f60*/  IMAD R29, R31, R14, R15 ;  /* 0x0000000e1f1d7224 */ /* 0x000fe400078e020f */
[----:B------:R-:W-:Y:S02]  /*0f70*/  IMAD R5, R5, R8, RZ ;  /* 0x0000000805057224 */ /* 0x000fe400078e02ff */
[----:B------:R-:W-:-:S04]  /*0f80*/  IMAD.WIDE.U32 R14, R14, R30, RZ ;  /* 0x0000001e0e0e7225 */ /* 0x000fc800078e00ff */
[----:B------:R-:W-:-:S04]  /*0f90*/  IMAD.WIDE.U32 R10, R34, R32, RZ ;  /* 0x00000020220a7225 */ /* 0x000fc800078e00ff */
[----:B------:R-:W-:Y:S01]  /*0fa0*/  IMAD R33, R33, R34, R21 ;  /* 0x0000002221217224 */ /* 0x000fe200078e0215 */
[----:B------:R-:W-:Y:S01]  /*0fb0*/  IADD3 R21, R23, R25, RZ ;  /* 0x0000001917157210 */ /* 0x000fe20007ffe0ff */
[----:B------:R-:W-:Y:S01]  /*0fc0*/  IMAD R5, R9, R24, R5 ;  /* 0x0000001809057224 */ /* 0x000fe200078e0205 */
[----:B------:R-:W-:Y:S01]  /*0fd0*/  IADD3 R25, R19, R27, RZ ;  /* 0x0000001b13197210 */ /* 0x000fe20007ffe0ff */
[----:B------:R-:W-:Y:S01]  /*0fe0*/  IMAD.WIDE.U32 R8, R24, R8, RZ ;  /* 0x0000000818087225 */ /* 0x000fe200078e00ff */
        /* <DEDUP_REMOVED lines=18> */
.L_x_16018:
[----:B------:R-:W-:-:S13]  /*1110*/  ISETP.GE.AND P0, PT, R37, R0, PT ;  /* 0x000000002500720c */ /* 0x000fda0003f06270 */
[----:B------:R-:W-:Y:S05]  /*1120*/  @P0 BRA `(.L_x_16020) ;  /* 0x0000000000380947 */ /* 0x000fea0003800000 */
[----:B------:R-:W1:Y:S01]  /*1130*/  LDC.64 R4, c[0x0][0x228] ;  /* 0x00008a00ff047b82 */ /* 0x000e620000000a00 */
[----:B------:R-:W-:Y:S02]  /*1140*/  IADD3 R3, R2, R37, RZ ;  /* 0x0000002502037210 */ /* 0x000fe40007ffe0ff */
[----:B------:R-:W-:Y:S02]  /*1150*/  MOV R20, R22 ;  /* 0x0000001600147202 */ /* 0x000fe40000000f00 */
[----:B------:R-:W-:Y:S01]  /*1160*/  IADD3 R37, R37, 0x80, RZ ;  /* 0x0000008025257810 */ /* 0x000fe20007ffe0ff */
[----:B-1----:R-:W-:-:S05]  /*1170*/  IMAD.WIDE.U32 R4, R3, 0x8, R4 ;  /* 0x0000000803047825 */ /* 0x002fca00078e0004 */
[----:B------:R1:W-:Y:S02]  /*1180*/  STG.E.64 desc[UR4][R4.64], R20 ;  /* 0x0000001404007986 */ /* 0x0003e4000c101b04 */
.L_x_16019:
        /* <DEDUP_REMOVED lines=8> */
.L_x_16020:
[----:B------:R-:W-:-:S13]  /*1210*/  ISETP.GE.AND P0, PT, R37, R0, PT ;  /* 0x000000002500720c */ /* 0x000fda0003f06270 */
[----:B------:R-:W-:Y:S05]  /*1220*/  @P0 BREAK B1 ;  /* 0x0000000000010942 */ /* 0x000fea0003800000 */
[----:B------:R-:W-:Y:S05]  /*1230*/  @P0 BRA `(.L_x_16022) ;  /* 0x0000000000380947 */ /* 0x000fea0003800000 */
[----:B-1----:R-:W1:Y:S01]  /*1240*/  LDC.64 R4, c[0x0][0x228] ;  /* 0x00008a00ff047b82 */ /* 0x002e620000000a00 */
[----:B------:R-:W-:Y:S02]  /*1250*/  IADD3 R3, R2, R37, RZ ;  /* 0x0000002502037210 */ /* 0x000fe40007ffe0ff */
[----:B------:R-:W-:Y:S02]  /*1260*/  MOV R26, R16 ;  /* 0x00000010001a7202 */ /* 0x000fe40000000f00 */
[----:B------:R-:W-:Y:S01]  /*1270*/  IADD3 R37, R37, 0x80, RZ ;  /* 0x0000008025257810 */ /* 0x000fe20007ffe0ff */
[----:B-1----:R-:W-:-:S05]  /*1280*/  IMAD.WIDE.U32 R4, R3, 0x8, R4 ;  /* 0x0000000803047825 */ /* 0x002fca00078e0004 */
[----:B------:R2:W-:Y:S02]  /*1290*/  STG.E.64 desc[UR4][R4.64], R26 ;  /* 0x0000001a04007986 */ /* 0x0005e4000c101b04 */
.L_x_16021:
[----:B------:R-:W-:Y:S05]  /*12a0*/  BSYNC B1 ;  /* 0x0000000000017941 */ /* 0x000fea0003800000 */
.L_x_16017:
[----:B------:R-:W-:-:S13]  /*12b0*/  ISETP.GE.AND P0, PT, R37, R0, PT ;  /* 0x000000002500720c */ /* 0x000fda0003f06270 */
[----:B-12---:R-:W1:Y:S01]  /*12c0*/  @!P0 LDC.64 R4, c[0x0][0x228] ;  /* 0x00008a00ff048b82 */ /* 0x006e620000000a00 */
[----:B------:R-:W-:Y:S02]  /*12d0*/  @!P0 IADD3 R3, R2, R37, RZ ;  /* 0x0000002502038210 */ /* 0x000fe40007ffe0ff */
[----:B------:R-:W-:Y:S02]  /*12e0*/  @!P0 MOV R28, R14 ;  /* 0x0000000e001c8202 */ /* 0x000fe40000000f00 */
[----:B------:R-:W-:Y:S01]  /*12f0*/  @!P0 IADD3 R37, R37, 0x80, RZ ;  /* 0x0000008025258810 */ /* 0x000fe20007ffe0ff */
[----:B-1----:R-:W-:-:S05]  /*1300*/  @!P0 IMAD.WIDE.U32 R4, R3, 0x8, R4 ;  /* 0x0000000803048825 */ /* 0x002fca00078e0004 */
[----:B------:R2:W-:Y:S02]  /*1310*/  @!P0 STG.E.64 desc[UR4][R4.64], R28 ;  /* 0x0000001c04008986 */ /* 0x0005e4000c101b04 */
.L_x_16022:
[----:B------:R-:W-:Y:S05]  /*1320*/  BSYNC B0 ;  /* 0x0000000000007941 */ /* 0x000fea0003800000 */
.L_x_16016:
[----:B------:R-:W-:Y:S05]  /*1330*/  WARPSYNC.ALL ;  /* 0x0000000000007948 */ /* 0x000fea0003800000 */
[----:B------:R-:W-:-:S13]  /*1340*/  ISETP.GE.AND P0, PT, R37, R0, PT ;  /* 0x000000002500720c */ /* 0x000fda0003f06270 */
[----:B------:R-:W-:Y:S05]  /*1350*/  @P0 EXIT ;  /* 0x000000000000094d */ /* 0x000fea0003800000 */
[----:B-12---:R-:W1:Y:S01]  /*1360*/  LDC.64 R4, c[0x0][0x228] ;  /* 0x00008a00ff047b82 */ /* 0x006e620000000a00 */
[----:B------:R-:W-:Y:S02]  /*1370*/  IADD3 R3, R2, R37, RZ ;  /* 0x0000002502037210 */ /* 0x000fe40007ffe0ff */
[----:B------:R-:W-:-:S03]  /*1380*/  MOV R12, R10 ;  /* 0x0000000a000c7202 */ /* 0x000fc60000000f00 */
[----:B-1----:R-:W-:-:S05]  /*1390*/  IMAD.WIDE.U32 R2, R3, 0x8, R4 ;  /* 0x0000000803027825 */ /* 0x002fca00078e0004 */
[----:B------:R-:W-:Y:S01]  /*13a0*/  STG.E.64 desc[UR4][R2.64], R12 ;  /* 0x0000000c02007986 */ /* 0x000fe2000c101b04 */
[----:B------:R-:W-:Y:S05]  /*13b0*/  EXIT ;  /* 0x000000000000794d */ /* 0x000fea0003800000 */
.L_x_16023:
        /* <DEDUP_REMOVED lines=12> */
.L_x_24193:


//--------------------- .text._ZN2at6native29vectorized_elementwise_kernelILi4EZZZNS0_54_GLOBAL__N__d8c5977b_16_LinearAlgebra_cu_7dd49032_297216addr_kernel_cudaERNS_14TensorIteratorERKN3c106ScalarES8_ENKUlvE_clEvENKUlvE2_clEvEUllllE_St5arrayIPcLm4EEEEviT0_T1_ --------------------------
	.section	.text._ZN2at6native29vectorized_elementwise_kernelILi4EZZZNS0_54_GLOBAL__N__d8c5977b_16_LinearAlgebra_cu_7dd49032_297216addr_kernel_cudaERNS_14TensorIteratorERKN3c106ScalarES8_ENKUlvE_clEvENKUlvE2_clEvEUllllE_St5arrayIPcLm4EEEEviT0_T1_,"ax",@progbits
	.align	128
        .global         _ZN2at6native29vectorized_elementwise_kernelILi4EZZZNS0_54_GLOBAL__N__d8c5977b_16_LinearAlgebra_cu_7dd49032_297216addr_kernel_cudaERNS_14TensorIteratorERKN3c106ScalarES8_ENKUlvE_clEvENKUlvE2_clEvEUllllE_St5arrayIPcLm4EEEEviT0_T1_
        .type           _ZN2at6native29vectorized_elementwise_kernelILi4EZZZNS0_54_GLOBAL__N__d8c5977b_16_LinearAlgebra_cu_7dd49032_297216addr_kernel_cudaERNS_14TensorIteratorERKN3c106ScalarES8_ENKUlvE_clEvENKUlvE2_clEvEUllllE_St5arrayIPcLm4EEEEviT0_T1_,@function
        .size           _ZN2at6native29vectorized_elementwise_kernelILi4EZZZNS0_54_GLOBAL__N__d8c5977b_16_LinearAlgebra_cu_7dd49032_297216addr_kernel_cudaERNS_14TensorIteratorERKN3c106ScalarES8_ENKUlvE_clEvENKUlvE2_clEvEUllllE_St5arrayIPcLm4EEEEviT0_T1_,(.L_x_24194 - _ZN2at6native29vectorized_elementwise_kernelILi4EZZZNS0_54_GLOBAL__N__d8c5977b_16_LinearAlgebra_cu_7dd49032_297216addr_kernel_cudaERNS_14TensorIteratorERKN3c106ScalarES8_ENKUlvE_clEvENKUlvE2_clEvEUllllE_St5arrayIPcLm4EEEEviT0_T1_)
        .other          _ZN2at6native29vectorized_elementwise_kernelILi4EZZZNS0_54_GLOBAL__N__d8c5977b_16_LinearAlgebra_cu_7dd49032_297216addr_kernel_cudaERNS_14TensorIteratorERKN3c106ScalarES8_ENKUlvE_clEvENKUlvE2_clEvEUllllE_St5arrayIPcLm4EEEEviT0_T1_,@"STO_CUDA_ENTRY STV_DEFAULT"
_ZN2at6native29vectorized_elementwise_kernelILi4EZZZNS0_54_GLOBAL__N__d8c5977b_16_LinearAlgebra_cu_7dd49032_297216addr_kernel_cudaERNS_14TensorIteratorERKN3c106ScalarES8_ENKUlvE_clEvENKUlvE2_clEvEUllllE_St5arrayIPcLm4EEEEviT0_T1_:
.text._ZN2at6native29vectorized_elementwise_kernelILi4EZZZNS0_54_GLOBAL__N__d8c5977b_16_LinearAlgebra_cu_7dd49032_297216addr_kernel_cudaERNS_14TensorIteratorERKN3c106ScalarES8_ENKUlvE_clEvENKUlvE2_clEvEUllllE_St5arrayIPcLm4EEEEviT0_T1_:
        /* <DEDUP_REMOVED lines=97> */
.L_x_16024:
        /* <DEDUP_REMOVED lines=176> */
.L_x_16027:
        /* <DEDUP_REMOVED lines=8> */
.L_x_16028:
        /* <DEDUP_REMOVED lines=8> */
.L_x_16029:
        /* <DEDUP_REMOVED lines=9> */
.L_x_16030:
[----:B------:R-:W-:Y:S05]  /*12a0*/  BSYNC B1 ;  /* 0x0000000000017941 */ /* 0x000fea0003800000 */
.L_x_16026:
[----:B------:R-:W-:-:S13]  /*12b0*/  ISETP.GE.AND P0, PT, R37, R0, PT ;  /* 0x000000002500720c */ /* 0x000fda0003f06270 */
[----:B-12---:R-:W1:Y:S01]  /*12c0*/  @!P0 LDC.64 R4, c[0x0][0x228] ;  /* 0x00008a00ff048b82 */ /* 0x006e620000000a00 */
[----:B------:R-:W-:Y:S02]  /*12d0*/  @!P0 IADD3 R3, R2, R37, RZ ;  /* 0x0000002502038210 */ /* 0x000fe40007ffe0ff */
[----:B------:R-:W-:Y:S02]  /*12e0*/  @!P0 MOV R28, R14 ;  /* 0x0000000e001c8202 */ /* 0x000fe40000000f00 */
[----:B------:R-:W-:Y:S01]  /*12f0*/  @!P0 IADD3 R37, R37, 0x80, RZ ;  /* 0x0000008025258810 */ /* 0x000fe20007ffe0ff */
[----:B-1----:R-:W-:-:S05]  /*1300*/  @!P0 IMAD.WIDE.U32 R4, R3, 0x8, R4 ;  /* 0x0000000803048825 */ /* 0x002fca00078e0004 */
[----:B------:R2:W-:Y:S02]  /*1310*/  @!P0 STG.E.64 desc[UR4][R4.64], R28 ;  /* 0x0000001c04008986 */ /* 0x0005e4000c101b04 */
.L_x_16031:
[----:B------:R-:W-:Y:S05]  /*1320*/  BSYNC B0 ;  /* 0x0000000000007941 */ /* 0x000fea0003800000 */
.L_x_16025:
        /* <DEDUP_REMOVED lines=9> */
.L_x_16032:
        /* <DEDUP_REMOVED lines=12> */
.L_x_24194:


//--------------------- .text._ZN2at6native29vectorized_elementwise_kernelILi8EZZZNS0_54_GLOBAL__N__d8c5977b_16_LinearAlgebra_cu_7dd49032_297216addr_kernel_cudaERNS_14TensorIteratorERKN3c106ScalarES8_ENKUlvE_clEvENKUlvE2_clEvEUllllE_St5arrayIPcLm4EEEEviT0_T1_ --------------------------
	.section	.text._ZN2at6native29vectorized_elementwise_kernelILi8EZZZNS0_54_GLOBAL__N__d8c5977b_16_LinearAlgebra_cu_7dd49032_297216addr_kernel_cudaERNS_14TensorIteratorERKN3c106ScalarES8_ENKUlvE_clEvENKUlvE2_clEvEUllllE_St5arrayIPcLm4EEEEviT0_T1_,"ax",@progbits
	.align	128
        .global         _ZN2at6native29vectorized_elementwise_kernelILi8EZZZNS0_54_GLOBAL__N__d8c5977b_16_LinearAlgebra_cu_7dd49032_297216addr_kernel_cudaERNS_14TensorIteratorERKN3c106ScalarES8_ENKUlvE_clEvENKUlvE2_clEvEUllllE_St5arrayIPcLm4EEEEviT0_T1_
        .type           _ZN2at6native29vectorized_elementwise_kernelILi8EZZZNS0_54_GLOBAL__N__d8c5977b_16_LinearAlgebra_cu_7dd49032_297216addr_kernel_cudaERNS_14TensorIteratorERKN3c106ScalarES8_ENKUlvE_clEvENKUlvE2_clEvEUllllE_St5arrayIPcLm4EEEEviT0_T1_,@function
        .size           _ZN2at6native29vectorized_elementwise_kernelILi8EZZZNS0_54_GLOBAL__N__d8c5977b_16_LinearAlgebra_cu_7dd49032_297216addr_kernel_cudaERNS_14TensorIteratorERKN3c106ScalarES8_ENKUlvE_clEvENKUlvE2_clEvEUllllE_St5arrayIPcLm4EEEEviT0_T1_,(.L_x_24195 - _ZN2at6native29vectorized_elementwise_kernelILi8EZZZNS0_54_GLOBAL__N__d8c5977b_16_LinearAlgebra_cu_7dd49032_297216addr_kernel_cudaERNS_14TensorIteratorERKN3c106ScalarES8_ENKUlvE_clEvENKUlvE2_clEvEUllllE_St5arrayIPcLm4EEEEviT0_T1_)
        .other          _ZN2at6native29vectorized_elementwise_kernelILi8EZZZNS0_54_GLOBAL__N__d8c5977b_16_LinearAlgebra_cu_7dd49032_297216addr_kernel_cudaERNS_14TensorIteratorERKN3c106ScalarES8_ENKUlvE_clEvENKUlvE2_clEvEUllllE_St5arrayIPcLm4EEEEviT0_T1_,@"STO_CUDA_ENTRY STV_DEFAULT"
_ZN2at6native29vectorized_elementwise_kernelILi8EZZZNS0_54_GLOBAL__N__d8c5977b_16_LinearAlgebra_cu_7dd49032_297216addr_kernel_cudaERNS_14TensorIteratorERKN3c106ScalarES8_ENKUlvE_clEvENKUlvE2_clEvEUllllE_St5arrayIPcLm4EEEEviT0_T1_:
.text._ZN2at6native29vectorized_elementwise_kernelILi8EZZZNS0_54_GLOBAL__N__d8c5977b_16_LinearAlgebra_cu_7dd49032_297216addr_kernel_cudaERNS_14TensorIteratorERKN3c106ScalarES8_ENKUlvE_clEvENKUlvE2_clEvEUllllE_St5arrayIPcLm4EEEEviT0_T1_:
        /* <DEDUP_REMOVED lines=97> */
.L_x_16033:
        /* <DEDUP_REMOVED lines=176> */
.L_x_16036:
        /* <DEDUP_REMOVED lines=8> */
.L_x_16037:
        /* <DEDUP_REMOVED lines=8> */
.L_x_16038:
        /* <DEDUP_REMOVED lines=9> */
.L_x_16039:
[----:B------:R-:W-:Y:S05]  /*12a0*/  BSYNC B1 ;  /* 0x0000000000017941 */ /* 0x000fea0003800000 */
.L_x_16035:
[----:B------:R-:W-:-:S13]  /*12b0*/  ISETP.GE.AND P0, PT, R37, R0, PT ;  /* 0x000000002500720c */ /* 0x000fda0003f06270 */
[----:B-12---:R-:W1:Y:S01]  /*12c0*/  @!P0 LDC.64 R4, c[0x0][0x228] ;  /* 0x00008a00ff048b82 */ /* 0x006e620000000a00 */
[----:B------:R-:W-:Y:S02]  /*12d0*/  @!P0 IADD3 R3, R2, R37, RZ ;  /* 0x0000002502038210 */ /* 0x000fe40007ffe0ff */
[----:B------:R-:W-:Y:S02]  /*12e0*/  @!P0 MOV R28, R14 ;  /* 0x0000000e001c8202 */ /* 0x000fe40000000f00 */
[----:B------:R-:W-:Y:S01]  /*12f0*/  @!P0 IADD3 R37, R37, 0x80, RZ ;  /* 0x0000008025258810 */ /* 0x000fe20007ffe0ff */
[----:B-1----:R-:W-:-:S05]  /*1300*/  @!P0 IMAD.WIDE.U32 R4, R3, 0x8, R4 ;  /* 0x0000000803048825 */ /* 0x002fca00078e0004 */
[----:B------:R2:W-:Y:S02]  /*1310*/  @!P0 STG.E.64 desc[UR4][R4.64], R28 ;  /* 0x0000001c04008986 */ /* 0x0005e4000c101b04 */
.L_x_16040:
[----:B------:R-:W-:Y:S05]  /*1320*/  BSYNC B0 ;  /* 0x0000000000007941 */ /* 0x000fea0003800000 */
.L_x_16034:
        /* <DEDUP_REMOVED lines=9> */
.L_x_16041:
        /* <DEDUP_REMOVED lines=12> */
.L_x_24195:


//--------------------- .text._ZN2at6native18elementwise_kernelILi128ELi4EZNS0_15gpu_kernel_implIZZZNS0_54_GLOBAL__N__d8c5977b_16_LinearAlgebra_cu_7dd49032_297216addr_kernel_cudaERNS_14TensorIteratorERKN3c106ScalarES9_ENKUlvE_clEvENKUlvE1_clEvEUliiiE0_EEvRNS_18TensorIteratorBaseERKT_EUliE_EEviT1_ --------------------------
	.section	.text._ZN2at6native18elementwise_kernelILi128ELi4EZNS0_15gpu_kernel_implIZZZNS0_54_GLOBAL__N__d8c5977b_16_LinearAlgebra_cu_7dd49032_297216addr_kernel_cudaERNS_14TensorIteratorERKN3c106ScalarES9_ENKUlvE_clEvENKUlvE1_clEvEUliiiE0_EEvRNS_18TensorIteratorBaseERKT_EUliE_EEviT1_,"ax",@progbits
	.align	128
        .global         _ZN2at6native18elementwise_kernelILi128ELi4EZNS0_15gpu_kernel_implIZZZNS0_54_GLOBAL__N__d8c5977b_16_LinearAlgebra_cu_7dd49032_297216addr_kernel_cudaERNS_14TensorIteratorERKN3c106ScalarES9_ENKUlvE_clEvENKUlvE1_clEvEUliiiE0_EEvRNS_18TensorIteratorBaseERKT_EUliE_EEviT1_
        .type           _ZN2at6native18elementwise_kernelILi128ELi4EZNS0_15gpu_kernel_implIZZZNS0_54_GLOBAL__N__d8c5977b_16_LinearAlgebra_cu_7dd49032_297216addr_kernel_cudaERNS_14TensorIteratorERKN3c106ScalarES9_ENKUlvE_clEvENKUlvE1_clEvEUliiiE0_EEvRNS_18TensorIteratorBaseERKT_EUliE_EEviT1_,@function
        .size           _ZN2at6native18elementwise_kernelILi128ELi4EZNS0_15gpu_kernel_implIZZZNS0_54_GLOBAL__N__d8c5977b_16_LinearAlgebra_cu_7dd49032_297216addr_kernel_cudaERNS_14TensorIteratorERKN3c106ScalarES9_ENKUlvE_clEvENKUlvE1_clEvEUliiiE0_EEvRNS_18TensorIteratorBaseERKT_EUliE_EEviT1_,(.L_x_24196 - _ZN2at6native18elementwise_kernelILi128ELi4EZNS0_15gpu_kernel_implIZZZNS0_54_GLOBAL__N__d8c5977b_16_LinearAlgebra_cu_7dd49032_297216addr_kernel_cudaERNS_14TensorIteratorERKN3c106ScalarES9_ENKUlvE_clEvENKUlvE1_clEvEUliiiE0_EEvRNS_18TensorIteratorBaseERKT_EUliE_EEviT1_)
        .other          _ZN2at6native18elementwise_kernelILi128ELi4EZNS0_15gpu_kernel_implIZZZNS0_54_GLOBAL__N__d8c5977b_16_LinearAlgebra_cu_7dd49032_297216addr_kernel_cudaERNS_14TensorIteratorERKN3c106ScalarES9_ENKUlvE_clEvENKUlvE1_clEvEUliiiE0_EEvRNS_18TensorIteratorBaseERKT_EUliE_EEviT1_,@"STO_CUDA_ENTRY STV_DEFAULT"
_ZN2at6native18elementwise_kernelILi128ELi4EZNS0_15gpu_kernel_implIZZZNS0_54_GLOBAL__N__d8c5977b_16_LinearAlgebra_cu_7dd49032_297216addr_kernel_cudaERNS_14TensorIteratorERKN3c106ScalarES9_ENKUlvE_clEvENKUlvE1_clEvEUliiiE0_EEvRNS_18TensorIteratorBaseERKT_EUliE_EEviT1_:
.text._ZN2at6native18elementwise_kernelILi128ELi4EZNS0_15gpu_kernel_implIZZZNS0_54_GLOBAL__N__d8c5977b_16_LinearAlgebra_cu_7dd49032_297216addr_kernel_cudaERNS_14TensorIteratorERKN3c106ScalarES9_ENKUlvE_clEvENKUlvE1_clEvEUliiiE0_EEvRNS_18TensorIteratorBaseERKT_EUliE_EEviT1_:
        /* <DEDUP_REMOVED lines=391> */
.L_x_16044:
        /* <DEDUP_REMOVED lines=20> */
.L_x_16048:
[----:B------:R0:W5:Y:S01]  /*19b0*/  LDG.E.U8 R19, desc[UR36][R2.64] ;  /* 0x0000002402137981 */ /* 0x000162000c1e1100 */
[----:B------:R-:W-:Y:S05]  /*19c0*/  BRA `(.L_x_16050) ;  /* 0x0000000c00347947 */ /* 0x000fea0003800000 */
.L_x_16047:
        /* <DEDUP_REMOVED lines=8> */
.L_x_16052:
[----:B------:R0:W5:Y:S01]  /*1a50*/  LDG.E R19, desc[UR36][R2.64] ;  /* 0x0000002402137981 */ /* 0x000162000c1e1900 */
[----:B------:R-:W-:Y:S05]  /*1a60*/  BRA `(.L_x_16050) ;  /* 0x0000000c000c7947 */ /* 0x000fea0003800000 */
.L_x_16051:
[----:B------:R0:W5:Y:S01]  /*1a70*/  LDG.E.S16 R19, desc[UR36][R2.64] ;  /* 0x0000002402137981 */ /* 0x000162000c1e1700 */
[----:B------:R-:W-:Y:S05]  /*1a80*/  BRA `(.L_x_16050) ;  /* 0x0000000c00047947 */ /* 0x000fea0003800000 */
.L_x_16046:
        /* <DEDUP_REMOVED lines=9> */
.L_x_16054:
[----:B------:R-:W2:Y:S02]  /*1b20*/  LDG.E.U16 R2, desc[UR36][R2.64] ;  /* 0x0000002402027981 */ /* 0x000ea4000c1e1500 */
[----:B--2---:R-:W-:-:S06]  /*1b30*/  HADD2.F32 R19, -RZ, R2.H0_H0 ;  /* 0x20000002ff137230 */ /* 0x004fcc0000004100 */
[----:B------:R-:W0:Y:S01]  /*1b40*/  F2I.FTZ.TRUNC.NTZ R19, R19 ;  /* 0x0000001300137305 */ /* 0x000e22000021f100 */
[----:B------:R-:W-:Y:S05]  /*1b50*/  BRA `(.L_x_16050) ;  /* 0x0000000800d07947 */ /* 0x000fea0003800000 */
.L_x_16053:
        /* <DEDUP_REMOVED lines=9> */
.L_x_16056:
[----:B------:R-:W2:Y:S02]  /*1bf0*/  LDG.E.U16 R2, desc[UR36][R2.64] ;  /* 0x0000002402027981 */ /* 0x000ea4000c1e1500 */
[----:B--2---:R-:W-:-:S06]  /*1c00*/  HADD2.F32 R19, -RZ, R2.H0_H0 ;  /* 0x20000002ff137230 */ /* 0x004fcc0000004100 */
[----:B------:R-:W0:Y:S01]  /*1c10*/  F2I.FTZ.TRUNC.NTZ R19, R19 ;  /* 0x0000001300137305 */ /* 0x000e22000021f100 */
[----:B------:R-:W-:Y:S05]  /*1c20*/  BRA `(.L_x_16050) ;  /* 0x00000008009c7947 */ /* 0x000fea0003800000 */
.L_x_16055:
[----:B------:R-:W2:Y:S02]  /*1c30*/  LDG.E.64 R2, desc[UR36][R2.64] ;  /* 0x0000002402027981 */ /* 0x000ea4000c1e1b00 */
[----:B--2---:R0:W1:Y:S01]  /*1c40*/  F2I.F64.TRUNC R19, R2 ;  /* 0x0000000200137311 */ /* 0x004062000030d100 */
[----:B------:R-:W-:Y:S05]  /*1c50*/  BRA `(.L_x_16050) ;  /* 0x0000000800907947 */ /* 0x000fea0003800000 */
.L_x_16045:
        /* <DEDUP_REMOVED lines=12> */
.L_x_16059:
[----:B------:R-:W2:Y:S02]  /*1d20*/  LDG.E.64 R2, desc[UR36][R2.64] ;  /* 0x0000002402027981 */ /* 0x000ea4000c1e1b00 */
[----:B--2---:R0:W1:Y:S01]  /*1d30*/  F2I.F64.TRUNC R19, R2 ;  /* 0x0000000200137311 */ /* 0x004062000030d100 */
[----:B------:R-:W-:Y:S05]  /*1d40*/  BRA `(.L_x_16050) ;  /* 0x0000000800547947 */ /* 0x000fea0003800000 */
.L_x_16058:
        /* <DEDUP_REMOVED lines=25> */
[----:B------:R0:W1:Y:S01]  /*1ee0*/  F2I.FTZ.TRUNC.NTZ R19, R5 ;  /* 0x0000000500137305 */ /* 0x000062000021f100 */
[----:B------:R-:W-:Y:S05]  /*1ef0*/  BRA `(.L_x_16050) ;  /* 0x0000000400e87947 */ /* 0x000fea0003800000 */
.L_x_16061:
        /* <DEDUP_REMOVED lines=12> */
[----:B------:R0:W1:Y:S01]  /*1fc0*/  F2I.FTZ.TRUNC.NTZ R19, R4 ;  /* 0x0000000400137305 */ /* 0x000062000021f100 */
[----:B------:R-:W-:Y:S05]  /*1fd0*/  BRA `(.L_x_16050) ;  /* 0x0000000400b07947 */ /* 0x000fea0003800000 */
.L_x_16060:
[----:B------:R-:W2:Y:S02]  /*1fe0*/  LDG.E.U16 R19, desc[UR36][R2.64] ;  /* 0x0000002402137981 */ /* 0x000ea4000c1e1500 */
[----:B--2---:R-:W-:-:S06]  /*1ff0*/  IMAD.U32 R19, R19, 0x10000, RZ ;  /* 0x0001000013137824 */ /* 0x004fcc00078e00ff */
[----:B------:R-:W0:Y:S01]  /*2000*/  F2I.FTZ.TRUNC.NTZ R19, R19 ;  /* 0x0000001300137305 */ /* 0x000e22000021f100 */
[----:B------:R-:W-:Y:S05]  /*2010*/  BRA `(.L_x_16050) ;  /* 0x0000000400a07947 */ /* 0x000fea0003800000 */
.L_x_16057:
        /* <DEDUP_REMOVED lines=10> */
.L_x_16064:
        /* <DEDUP_REMOVED lines=21> */
.L_x_16068:
[----:B------:R-:W-:Y:S05]  /*2210*/  BSYNC B1 ;  /* 0x0000000000017941 */ /* 0x000fea0003800000 */
.L_x_16067:
[----:B------:R-:W-:Y:S01]  /*2220*/  IMAD.SHL.U32 R2, R2, 0x100000, RZ ;  /* 0x0010000002027824 */ /* 0x000fe200078e00ff */
[----:B------:R-:W-:-:S04]  /*2230*/  LEA R0, R0, 0x3b800000, 0x17 ;  /* 0x3b80000000007811 */ /* 0x000fc800078eb8ff */
[----:B------:R-:W-:-:S07]  /*2240*/  LOP3.LUT R19, R0, R2, R19, 0xfe, !PT ;  /* 0x0000000200137212 */ /* 0x000fce00078efe13 */
.L_x_16066:
[----:B------:R-:W-:Y:S05]  /*2250*/  BSYNC B0 ;  /* 0x0000000000007941 */ /* 0x000fea0003800000 */
.L_x_16065:
[----:B------:R-:W1:Y:S01]  /*2260*/  F2I.FTZ.TRUNC.NTZ R19, R19 ;  /* 0x0000001300137305 */ /* 0x000e62000021f100 */
[----:B------:R-:W-:Y:S05]  /*2270*/  BRA `(.L_x_16050) ;  /* 0x0000000400087947 */ /* 0x000fea0003800000 */
.L_x_16063:
        /* <DEDUP_REMOVED lines=21> */
.L_x_16072:
[----:B------:R-:W-:Y:S05]  /*23d0*/  BSYNC B1 ;  /* 0x0000000000017941 */ /* 0x000fea0003800000 */
.L_x_16071:
[----:B------:R-:W-:Y:S01]  /*23e0*/  IMAD.SHL.U32 R2, R2, 0x200000, RZ ;  /* 0x0020000002027824 */ /* 0x000fe200078e00ff */
[----:B------:R-:W-:-:S04]  /*23f0*/  LEA R0, R0, 0x37800000, 0x17 ;  /* 0x3780000000007811 */ /* 0x000fc800078eb8ff */
[----:B------:R-:W-:-:S07]  /*2400*/  LOP3.LUT R19, R0, R2, R19, 0xfe, !PT ;  /* 0x0000000200137212 */ /* 0x000fce00078efe13 */
.L_x_16070:
[----:B------:R-:W-:Y:S05]  /*2410*/  BSYNC B0 ;  /* 0x0000000000007941 */ /* 0x000fea0003800000 */
.L_x_16069:
[----:B------:R-:W2:Y:S01]  /*2420*/  F2I.FTZ.TRUNC.NTZ R19, R19 ;  /* 0x0000001300137305 */ /* 0x000ea2000021f100 */
[----:B------:R-:W-:Y:S05]  /*2430*/  BRA `(.L_x_16050) ;  /* 0x0000000000987947 */ /* 0x000fea0003800000 */
.L_x_16062:
        /* <DEDUP_REMOVED lines=14> */
.L_x_16076:
[----:B------:R-:W-:Y:S05]  /*2520*/  BSYNC B0 ;  /* 0x0000000000007941 */ /* 0x000fea0003800000 */
.L_x_16075:
[----:B------:R-:W4:Y:S01]  /*2530*/  F2I.FTZ.TRUNC.NTZ R19, R19 ;  /* 0x0000001300137305 */ /* 0x000f22000021f100 */
[----:B------:R-:W-:Y:S05]  /*2540*/  BRA `(.L_x_16050) ;  /* 0x0000000000547947 */ /* 0x000fea0003800000 */
.L_x_16049:
        /* <DEDUP_REMOVED lines=13> */
[----:B------:R-:W-:Y:S02]  /*2620*/  IMAD.MOV.U32 R13, RZ, RZ, RZ ;  /* 0x000000ffff0d7224 */ /* 0x000fe400078e00ff */
[----:B------:R-:W-:-:S07]  /*2630*/  IMAD.MOV.U32 R19, RZ, RZ, RZ ;  /* 0x000000ffff137224 */ /* 0x000fce00078e00ff */
[----:B------:R-:W-:-:S07]  /*2640*/  LEPC R20, `(.L_x_16077) ;  /* 0x000000001014794e */ /* 0x000fce0000000000 */
[----:B0-----:R-:W-:Y:S05]  /*2650*/  CALL.ABS.NOINC R2 ;  /* 0x0000000002007343 */ /* 0x001fea0003c00000 */
.L_x_16077:
[----:B------:R-:W-:Y:S05]  /*2660*/  BRA `(.L_x_16050) ;  /* 0x00000000000c7947 */ /* 0x000fea0003800000 */
.L_x_16074:
[----:B------:R0:W5:Y:S01]  /*2670*/  LDG.E R19, desc[UR36][R2.64] ;  /* 0x0000002402137981 */ /* 0x000162000c1e1900 */
[----:B------:R-:W-:Y:S05]  /*2680*/  BRA `(.L_x_16050) ;  /* 0x0000000000047947 */ /* 0x000fea0003800000 */
.L_x_16073:
[----:B------:R3:W5:Y:S02]  /*2690*/  LDG.E R19, desc[UR36][R2.64] ;  /* 0x0000002402137981 */ /* 0x000764000c1e1900 */
.L_x_16050:
        /* <DEDUP_REMOVED lines=17> */
.L_x_16081:
[----:B------:R0:W5:Y:S01]  /*27b0*/  LDG.E.U8 R24, desc[UR36][R2.64] ;  /* 0x0000002402187981 */ /* 0x000162000c1e1100 */
[----:B------:R-:W-:Y:S05]  /*27c0*/  BRA `(.L_x_16083) ;  /* 0x0000000c00347947 */ /* 0x000fea0003800000 */
.L_x_16080:
        /* <DEDUP_REMOVED lines=8> */
.L_x_16085:
[----:B------:R3:W5:Y:S01]  /*2850*/  LDG.E R24, desc[UR36][R2.64] ;  /* 0x0000002402187981 */ /* 0x000762000c1e1900 */
[----:B------:R-:W-:Y:S05]  /*2860*/  BRA `(.L_x_16083) ;  /* 0x0000000c000c7947 */ /* 0x000fea0003800000 */
.L_x_16084:
[----:B------:R0:W5:Y:S01]  /*2870*/  LDG.E.S16 R24, desc[UR36][R2.64] ;  /* 0x0000002402187981 */ /* 0x000162000c1e1700 */
[----:B------:R-:W-:Y:S05]  /*2880*/  BRA `(.L_x_16083) ;  /* 0x0000000c00047947 */ /* 0x000fea0003800000 */
.L_x_16079:
[----:B------:R-:W-:-:S13]  /*2890*/  ISETP.GT.AND P0, PT, R0, 0x6, PT ;  /* 0x000000060000780c */ /* 0x000fda0003f04270 */
[----:B------:R-:W-:Y:S05]  /*28a0*/  @P0 BRA `(.L_x_16086) ;  /* 0x00000000002c0947 */ /* 0x000fea0003800000 */
[----:B------:R-:W-:-:S13]  /*28b0*/  ISETP.NE.AND P0, PT, R0, 0x5, PT ;  /* 0x000000050000780c */ /* 0x000fda0003f05270 */
[----:B------:R-:W-:Y:S05]  /*28c0*/  @!P0 BRA `(.L_x_16087) ;  /* 0x0000000000148947 */ /* 0x000fea0003800000 */
[----:B------:R-:W-:-:S13]  /*28d0*/  ISETP.NE.AND P0, PT, R0, 0x6, PT ;  /* 0x000000060000780c */ /* 0x000fda0003f05270 */
[----:B------:R-:W-:Y:S05]  /*28e0*/  @P0 BRA `(.L_x_16082) ;  /* 0x0000000800980947 */ /* 0x000fea0003800000 */
[----:B------:R-:W3:Y:S02]  /*28f0*/  LDG.E R2, desc[UR36][R2.64] ;  /* 0x0000002402027981 */ /* 0x000ee4000c1e1900 */
[----:B---3--:R0:W3:Y:S01]  /*2900*/  F2I.FTZ.TRUNC.NTZ R24, R2 ;  /* 0x0000000200187305 */ /* 0x0080e2000021f100 */
[----:B------:R-:W-:Y:S05]  /*2910*/  BRA `(.L_x_16083) ;  /* 0x0000000800e07947 */ /* 0x000fea0003800000 */
.L_x_16087:
[----:B------:R-:W3:Y:S02]  /*2920*/  LDG.E.U16 R2, desc[UR36][R2.64] ;  /* 0x0000002402027981 */ /* 0x000ee4000c1e1500 */
[----:B---3--:R-:W-:-:S06]  /*2930*/  HADD2.F32 R24, -RZ, R2.H0_H0 ;  /* 0x20000002ff187230 */ /* 0x008fcc0000004100 */
[----:B------:R-:W0:Y:S01]  /*2940*/  F2I.FTZ.TRUNC.NTZ R24, R24 ;  /* 0x0000001800187305 */ /* 0x000e22000021f100 */
[----:B------:R-:W-:Y:S05]  /*2950*/  BRA `(.L_x_16083) ;  /* 0x0000000800d07947 */ /* 0x000fea0003800000 */
.L_x_16086:
[----:B------:R-:W-:-:S13]  /*2960*/  ISETP.NE.AND P0, PT, R0, 0x7, PT ;  /* 0x000000070000780c */ /* 0x000fda0003f05270 */
[----:B------:R-:W-:Y:S05]  /*2970*/  @!P0 BRA `(.L_x_16088) ;  /* 0x00000000002c8947 */ /* 0x000fea0003800000 */
[----:B------:R-:W-:-:S13]  /*2980*/  ISETP.NE.AND P0, PT, R0, 0x8, PT ;  /* 0x000000080000780c */ /* 0x000fda0003f05270 */
[----:B------:R-:W-:Y:S05]  /*2990*/  @!P0 BRA `(.L_x_16089) ;  /* 0x0000000000148947 */ /* 0x000fea0003800000 */
[----:B------:R-:W-:-:S13]  /*29a0*/  ISETP.NE.AND P0, PT, R0, 0x9, PT ;  /* 0x000000090000780c */ /* 0x000fda0003f05270 */
[----:B------:R-:W-:Y:S05]  /*29b0*/  @P0 BRA `(.L_x_16082) ;  /* 0x0000000800640947 */ /* 0x000fea0003800000 */
[----:B------:R-:W3:Y:S02]  /*29c0*/  LDG.E R2, desc[UR36][R2.64] ;  /* 0x0000002402027981 */ /* 0x000ee4000c1e1900 */
[----:B---3--:R0:W3:Y:S01]  /*29d0*/  F2I.FTZ.TRUNC.NTZ R24, R2 ;  /* 0x0000000200187305 */ /* 0x0080e2000021f100 */
[----:B------:R-:W-:Y:S05]  /*29e0*/  BRA `(.L_x_16083) ;  /* 0x0000000800ac7947 */ /* 0x000fea0003800000 */
.L_x_16089:
[----:B------:R-:W3:Y:S02]  /*29f0*/  LDG.E.U16 R2, desc[UR36][R2.64] ;  /* 0x0000002402027981 */ /* 0x000ee4000c1e1500 */
[----:B---3--:R-:W-:-:S06]  /*2a00*/  HADD2.F32 R24, -RZ, R2.H0_H0 ;  /* 0x20000002ff187230 */ /* 0x008fcc0000004100 */
[----:B------:R-:W0:Y:S01]  /*2a10*/  F2I.FTZ.TRUNC.NTZ R24, R24 ;  /* 0x0000001800187305 */ /* 0x000e22000021f100 */
[----:B------:R-:W-:Y:S05]  /*2a20*/  BRA `(.L_x_16083) ;  /* 0x00000008009c7947 */ /* 0x000fea0003800000 */
.L_x_16088:
[----:B------:R-:W3:Y:S02]  /*2a30*/  LDG.E.64 R24, desc[UR36][R2.64] ;  /* 0x0000002402187981 */ /* 0x000ee4000c1e1b00 */
[----:B---3--:R0:W3:Y:S01]  /*2a40*/  F2I.F64.TRUNC R24, R24 ;  /* 0x0000001800187311 */ /* 0x0080e2000030d100 */
[----:B------:R-:W-:Y:S05]  /*2a50*/  BRA `(.L_x_16083) ;  /* 0x0000000800907947 */ /* 0x000fea0003800000 */
.L_x_16078:
        /* <DEDUP_REMOVED lines=12> */
.L_x_16092:
[----:B------:R-:W3:Y:S02]  /*2b20*/  LDG.E.64 R2, desc[UR36][R2.64] ;  /* 0x0000002402027981 */ /* 0x000ee4000c1e1b00 */
[----:B---3--:R0:W3:Y:S01]  /*2b30*/  F2I.F64.TRUNC R24, R2 ;  /* 0x0000000200187311 */ /* 0x0080e2000030d100 */
[----:B------:R-:W-:Y:S05]  /*2b40*/  BRA `(.L_x_16083) ;  /* 0x0000000800547947 */ /* 0x000fea0003800000 */
.L_x_16091:
        /* <DEDUP_REMOVED lines=25> */
[----:B------:R0:W3:Y:S01]  /*2ce0*/  F2I.FTZ.TRUNC.NTZ R24, R5 ;  /* 0x0000000500187305 */ /* 0x0000e2000021f100 */
[----:B------:R-:W-:Y:S05]  /*2cf0*/  BRA `(.L_x_16083) ;  /* 0x0000000400e87947 */ /* 0x000fea0003800000 */
.L_x_16094:
        /* <DEDUP_REMOVED lines=12> */
[----:B------:R0:W3:Y:S01]  /*2dc0*/  F2I.FTZ.TRUNC.NTZ R24, R4 ;  /* 0x0000000400187305 */ /* 0x0000e2000021f100 */
[----:B------:R-:W-:Y:S05]  /*2dd0*/  BRA `(.L_x_16083) ;  /* 0x0000000400b07947 */ /* 0x000fea0003800000 */
.L_x_16093:
[----:B------:R-:W3:Y:S02]  /*2de0*/  LDG.E.U16 R24, desc[UR36][R2.64] ;  /* 0x0000002402187981 */ /* 0x000ee4000c1e1500 */
[----:B---3--:R-:W-:-:S06]  /*2df0*/  IMAD.U32 R24, R24, 0x10000, RZ ;  /* 0x0001000018187824 */ /* 0x008fcc00078e00ff */
[----:B------:R-:W0:Y:S01]  /*2e00*/  F2I.FTZ.TRUNC.NTZ R24, R24 ;  /* 0x0000001800187305 */ /* 0x000e22000021f100 */
[----:B------:R-:W-:Y:S05]  /*2e10*/  BRA `(.L_x_16083) ;  /* 0x0000000400a07947 */ /* 0x000fea0003800000 */
.L_x_16090:
        /* <DEDUP_REMOVED lines=10> */
.L_x_16097:
        /* <DEDUP_REMOVED lines=21> */
.L_x_16101:
[----:B------:R-:W-:Y:S05]  /*3010*/  BSYNC B1 ;  /* 0x0000000000017941 */ /* 0x000fea0003800000 */
.L_x_16100:
[----:B------:R-:W-:Y:S01]  /*3020*/  IMAD.SHL.U32 R2, R2, 0x100000, RZ ;  /* 0x0010000002027824 */ /* 0x000fe200078e00ff */
[----:B------:R-:W-:-:S04]  /*3030*/  LEA R3, R0, 0x3b800000, 0x17 ;  /* 0x3b80000000037811 */ /* 0x000fc800078eb8ff */
[----:B------:R-:W-:-:S07]  /*3040*/  LOP3.LUT R24, R3, R2, R24, 0xfe, !PT ;  /* 0x0000000203187212 */ /* 0x000fce00078efe18 */
.L_x_16099:
[----:B------:R-:W-:Y:S05]  /*3050*/  BSYNC B0 ;  /* 0x0000000000007941 */ /* 0x000fea0003800000 */
.L_x_16098:
[----:B------:R-:W0:Y:S01]  /*3060*/  F2I.FTZ.TRUNC.NTZ R24, R24 ;  /* 0x0000001800187305 */ /* 0x000e22000021f100 */
[----:B------:R-:W-:Y:S05]  /*3070*/  BRA `(.L_x_16083) ;  /* 0x0000000400087947 */ /* 0x000fea0003800000 */
.L_x_16096:
        /* <DEDUP_REMOVED lines=21> */
.L_x_16105:
[----:B------:R-:W-:Y:S05]  /*31d0*/  BSYNC B1 ;  /* 0x0000000000017941 */ /* 0x000fea0003800000 */
.L_x_16104:
[----:B------:R-:W-:Y:S01]  /*31e0*/  IMAD.SHL.U32 R2, R2, 0x200000, RZ ;  /* 0x0020000002027824 */ /* 0x000fe200078e00ff */
[----:B------:R-:W-:-:S04]  /*31f0*/  LEA R3, R0, 0x37800000, 0x17 ;  /* 0x3780000000037811 */ /* 0x000fc800078eb8ff */
[----:B------:R-:W-:-:S07]  /*3200*/  LOP3.LUT R24, R3, R2, R24, 0xfe, !PT ;  /* 0x0000000203187212 */ /* 0x000fce00078efe18 */
.L_x_16103:
[----:B------:R-:W-:Y:S05]  /*3210*/  BSYNC B0 ;  /* 0x0000000000007941 */ /* 0x000fea0003800000 */
.L_x_16102:
[----:B------:R-:W0:Y:S01]  /*3220*/  F2I.FTZ.TRUNC.NTZ R24, R24 ;  /* 0x0000001800187305 */ /* 0x000e22000021f100 */
[----:B------:R-:W-:Y:S05]  /*3230*/  BRA `(.L_x_16083) ;  /* 0x0000000000987947 */ /* 0x000fea0003800000 */
.L_x_16095:
        /* <DEDUP_REMOVED lines=14> */
.L_x_16109:
[----:B------:R-:W-:Y:S05]  /*3320*/  BSYNC B0 ;  /* 0x0000000000007941 */ /* 0x000fea0003800000 */
.L_x_16108:
[----:B------:R-:W0:Y:S01]  /*3330*/  F2I.FTZ.TRUNC.NTZ R24, R24 ;  /* 0x0000001800187305 */ /* 0x000e22000021f100 */
[----:B------:R-:W-:Y:S05]  /*3340*/  BRA `(.L_x_16083) ;  /* 0x0000000000547947 */ /* 0x000fea0003800000 */
.L_x_16082:
        /* <DEDUP_REMOVED lines=16> */
[----:B012-45:R-:W-:Y:S05]  /*3450*/  CALL.ABS.NOINC R2 ;  /* 0x0000000002007343 */ /* 0x037fea0003c00000 */
.L_x_16110:
[----:B------:R-:W-:Y:S05]  /*3460*/  BRA `(.L_x_16083) ;  /* 0x00000000000c7947 */ /* 0x000fea0003800000 */
.L_x_16107:
[----:B------:R0:W5:Y:S01]  /*3470*/  LDG.E R24, desc[UR36][R2.64] ;  /* 0x0000002402187981 */ /* 0x000162000c1e1900 */
[----:B------:R-:W-:Y:S05]  /*3480*/  BRA `(.L_x_16083) ;  /* 0x0000000000047947 */ /* 0x000fea0003800000 */
.L_x_16106:
[----:B------:R0:W5:Y:S02]  /*3490*/  LDG.E R24, desc[UR36][R2.64] ;  /* 0x0000002402187981 */ /* 0x000164000c1e1900 */
.L_x_16083:
        /* <DEDUP_REMOVED lines=17> */
.L_x_16114:
[----:B------:R3:W5:Y:S01]  /*35b0*/  LDG.E.U8 R25, desc[UR36][R2.64] ;  /* 0x0000002402197981 */ /* 0x000762000c1e1100 */
[----:B------:R-:W-:Y:S05]  /*35c0*/  BRA `(.L_x_16116) ;  /* 0x0000000c00347947 */ /* 0x000fea0003800000 */
.L_x_16113:
        /* <DEDUP_REMOVED lines=8> */
.L_x_16118:
[----:B------:R0:W5:Y:S01]  /*3650*/  LDG.E R25, desc[UR36][R2.64] ;  /* 0x0000002402197981 */ /* 0x000162000c1e1900 */
[----:B------:R-:W-:Y:S05]  /*3660*/  BRA `(.L_x_16116) ;  /* 0x0000000c000c7947 */ /* 0x000fea0003800000 */
.L_x_16117:
[----:B------:R0:W5:Y:S01]  /*3670*/  LDG.E.S16 R25, desc[UR36][R2.64] ;  /* 0x0000002402197981 */ /* 0x000162000c1e1700 */
[----:B------:R-:W-:Y:S05]  /*3680*/  BRA `(.L_x_16116) ;  /* 0x0000000c00047947 */ /* 0x000fea0003800000 */
.L_x_16112:
        /* <DEDUP_REMOVED lines=9> */
.L_x_16120:
[----:B------:R-:W3:Y:S02]  /*3720*/  LDG.E.U16 R2, desc[UR36][R2.64] ;  /* 0x0000002402027981 */ /* 0x000ee4000c1e1500 */
[----:B---3--:R-:W-:-:S06]  /*3730*/  HADD2.F32 R25, -RZ, R2.H0_H0 ;  /* 0x20000002ff197230 */ /* 0x008fcc0000004100 */
[----:B------:R-:W0:Y:S01]  /*3740*/  F2I.FTZ.TRUNC.NTZ R25, R25 ;  /* 0x0000001900197305 */ /* 0x000e22000021f100 */
[----:B------:R-:W-:Y:S05]  /*3750*/  BRA `(.L_x_16116) ;  /* 0x0000000800d07947 */ /* 0x000fea0003800000 */
.L_x_16119:
        /* <DEDUP_REMOVED lines=9> */
.L_x_16122:
[----:B------:R-:W3:Y:S02]  /*37f0*/  LDG.E.U16 R2, desc[UR36][R2.64] ;  /* 0x0000002402027981 */ /* 0x000ee4000c1e1500 */
[----:B---3--:R-:W-:-:S06]  /*3800*/  HADD2.F32 R25, -RZ, R2.H0_H0 ;  /* 0x20000002ff197230 */ /* 0x008fcc0000004100 */
[----:B------:R-:W0:Y:S01]  /*3810*/  F2I.FTZ.TRUNC.NTZ R25, R25 ;  /* 0x0000001900197305 */ /* 0x000e22000021f100 */
[----:B------:R-:W-:Y:S05]  /*3820*/  BRA `(.L_x_16116) ;  /* 0x00000008009c7947 */ /* 0x000fea0003800000 */
.L_x_16121:
[----:B------:R-:W3:Y:S02]  /*3830*/  LDG.E.64 R2, desc[UR36][R2.64] ;  /* 0x0000002402027981 */ /* 0x000ee4000c1e1b00 */
[----:B---3--:R0:W3:Y:S01]  /*3840*/  F2I.F64.TRUNC R25, R2 ;  /* 0x0000000200197311 */ /* 0x0080e2000030d100 */
[----:B------:R-:W-:Y:S05]  /*3850*/  BRA `(.L_x_16116) ;  /* 0x0000000800907947 */ /* 0x000fea0003800000 */
.L_x_16111:
        /* <DEDUP_REMOVED lines=12> */
.L_x_16125:
[----:B------:R-:W3:Y:S02]  /*3920*/  LDG.E.64 R2, desc[UR36][R2.64] ;  /* 0x0000002402027981 */ /* 0x000ee4000c1e1b00 */
[----:B---3--:R0:W3:Y:S01]  /*3930*/  F2I.F64.TRUNC R25, R2 ;  /* 0x0000000200197311 */ /* 0x0080e2000030d100 */
[----:B------:R-:W-:Y:S05]  /*3940*/  BRA `(.L_x_16116) ;  /* 0x0000000800547947 */ /* 0x000fea0003800000 */
.L_x_16124:
        /* <DEDUP_REMOVED lines=27> */
.L_x_16127:
        /* <DEDUP_REMOVED lines=14> */
.L_x_16126:
[----:B------:R-:W3:Y:S02]  /*3be0*/  LDG.E.U16 R25, desc[UR36][R2.64] ;  /* 0x0000002402197981 */ /* 0x000ee4000c1e1500 */
[----:B---3--:R-:W-:-:S06]  /*3bf0*/  IMAD.U32 R25, R25, 0x10000, RZ ;  /* 0x0001000019197824 */ /* 0x008fcc00078e00ff */
[----:B------:R-:W0:Y:S01]  /*3c00*/  F2I.FTZ.TRUNC.NTZ R25, R25 ;  /* 0x0000001900197305 */ /* 0x000e22000021f100 */
[----:B------:R-:W-:Y:S05]  /*3c10*/  BRA `(.L_x_16116) ;  /* 0x0000000400a07947 */ /* 0x000fea0003800000 */
.L_x_16123:
        /* <DEDUP_REMOVED lines=10> */
.L_x_16130:
        /* <DEDUP_REMOVED lines=21> */
.L_x_16134:
[----:B------:R-:W-:Y:S05]  /*3e10*/  BSYNC B1 ;  /* 0x0000000000017941 */ /* 0x000fea0003800000 */
.L_x_16133:
[----:B------:R-:W-:Y:S01]  /*3e20*/  IMAD.SHL.U32 R2, R2, 0x100000, RZ ;  /* 0x0010000002027824 */ /* 0x000fe200078e00ff */
[----:B------:R-:W-:-:S04]  /*3e30*/  LEA R0, R0, 0x3b800000, 0x17 ;  /* 0x3b80000000007811 */ /* 0x000fc800078eb8ff */
[----:B------:R-:W-:-:S07]  /*3e40*/  LOP3.LUT R25, R0, R2, R25, 0xfe, !PT ;  /* 0x0000000200197212 */ /* 0x000fce00078efe19 */
.L_x_16132:
[----:B------:R-:W-:Y:S05]  /*3e50*/  BSYNC B0 ;  /* 0x0000000000007941 */ /* 0x000fea0003800000 */
.L_x_16131:
[----:B------:R-:W0:Y:S01]  /*3e60*/  F2I.FTZ.TRUNC.NTZ R25, R25 ;  /* 0x0000001900197305 */ /* 0x000e22000021f100 */
[----:B------:R-:W-:Y:S05]  /*3e70*/  BRA `(.L_x_16116) ;  /* 0x0000000400087947 */ /* 0x000fea0003800000 */
.L_x_16129:
        /* <DEDUP_REMOVED lines=21> */
.L_x_16138:
[----:B------:R-:W-:Y:S05]  /*3fd0*/  BSYNC B1 ;  /* 0x0000000000017941 */ /* 0x000fea0003800000 */
.L_x_16137:
[----:B------:R-:W-:Y:S01]  /*3fe0*/  IMAD.SHL.U32 R2, R2, 0x200000, RZ ;  /* 0x0020000002027824 */ /* 0x000fe200078e00ff */
[----:B------:R-:W-:-:S04]  /*3ff0*/  LEA R0, R0, 0x37800000, 0x17 ;  /* 0x3780000000007811 */ /* 0x000fc800078eb8ff */
[----:B------:R-:W-:-:S07]  /*4000*/  LOP3.LUT R25, R0, R2, R25, 0xfe, !PT ;  /* 0x0000000200197212 */ /* 0x000fce00078efe19 */
.L_x_16136:
[----:B------:R-:W-:Y:S05]  /*4010*/  BSYNC B0 ;  /* 0x0000000000007941 */ /* 0x000fea0003800000 */
.L_x_16135:
[----:B------:R-:W0:Y:S01]  /*4020*/  F2I.FTZ.TRUNC.NTZ R25, R25 ;  /* 0x0000001900197305 */ /* 0x000e22000021f100 */
[----:B------:R-:W-:Y:S05]  /*4030*/  BRA `(.L_x_16116) ;  /* 0x0000000000987947 */ /* 0x000fea0003800000 */
.L_x_16128:
        /* <DEDUP_REMOVED lines=14> */
.L_x_16142:
[----:B------:R-:W-:Y:S05]  /*4120*/  BSYNC B0 ;  /* 0x0000000000007941 */ /* 0x000fea0003800000 */
.L_x_16141:
[----:B------:R-:W0:Y:S01]  /*4130*/  F2I.FTZ.TRUNC.NTZ R25, R25 ;  /* 0x0000001900197305 */ /* 0x000e22000021f100 */
[----:B------:R-:W-:Y:S05]  /*4140*/  BRA `(.L_x_16116) ;  /* 0x0000000000547947 */ /* 0x000fea0003800000 */
.L_x_16115:
        /* <DEDUP_REMOVED lines=17> */
.L_x_16143:
[----:B------:R-:W-:Y:S05]  /*4260*/  BRA `(.L_x_16116) ;  /* 0x00000000000c7947 */ /* 0x000fea0003800000 */
.L_x_16140:
[----:B------:R0:W5:Y:S01]  /*4270*/  LDG.E R25, desc[UR36][R2.64] ;  /* 0x0000002402197981 */ /* 0x000162000c1e1900 */
[----:B------:R-:W-:Y:S05]  /*4280*/  BRA `(.L_x_16116) ;  /* 0x0000000000047947 */ /* 0x000fea0003800000 */
.L_x_16139:
[----:B------:R0:W5:Y:S02]  /*4290*/  LDG.E R25, desc[UR36][R2.64] ;  /* 0x0000002402197981 */ /* 0x000164000c1e1900 */
.L_x_16116:
[----:B0--3--:R-:W0:Y:S01]  /*42a0*/  LDC.U8 R3, c[0x0][0x508] ;  /* 0x00014200ff037b82 */ /* 0x009e220000000000 */
[----:B------:R-:W-:Y:S01]  /*42b0*/  ULDC.64 UR4, c[0x0][0x4f8] ;  /* 0x00013e0000047ab9 */ /* 0x000fe20000000a00 */
[----:B-----5:R-:W-:Y:S02]  /*42c0*/  IMAD R24, R25, R24, RZ ;  /* 0x0000001819187224 */ /* 0x020fe400078e02ff */
[----:B-12-4-:R-:W-:-:S04]  /*42d0*/  IMAD R19, R19, UR4, RZ ;  /* 0x0000000413137c24 */ /* 0x016fc8000f8e02ff */
[----:B------:R-:W-:Y:S01]  /*42e0*/  IMAD R2, R24, UR5, R19 ;  /* 0x0000000518027c24 */ /* 0x000fe2000f8e0213 */
        /* <DEDUP_REMOVED lines=13> */
.L_x_16147:
[----:B------:R0:W-:Y:S01]  /*43c0*/  STG.E.U8 desc[UR36][R16.64], R2 ;  /* 0x0000000210007986 */ /* 0x0001e2000c101124 */
[----:B------:R-:W-:Y:S05]  /*43d0*/  BRA `(.L_x_16149) ;  /* 0x0000000c00507947 */ /* 0x000fea0003800000 */
.L_x_16146:
[----:B------:R-:W-:-:S13]  /*43e0*/  ISETP.NE.AND P0, PT, R0, 0x2, PT ;  /* 0x000000020000780c */ /* 0x000fda0003f05270 */
[----:B------:R-:W-:Y:S05]  /*43f0*/  @!P0 BRA `(.L_x_16150) ;  /* 0x0000000000248947 */ /* 0x000fea0003800000 */
[----:B------:R-:W-:-:S13]  /*4400*/  ISETP.NE.AND P0, PT, R0, 0x3, PT ;  /* 0x000000030000780c */ /* 0x000fda0003f05270 */
[----:B------:R-:W-:Y:S05]  /*4410*/  @!P0 BRA `(.L_x_16151) ;  /* 0x0000000000148947 */ /* 0x000fea0003800000 */
[----:B------:R-:W-:-:S13]  /*4420*/  ISETP.NE.AND P0, PT, R0, 0x4, PT ;  /* 0x000000040000780c */ /* 0x000fda0003f05270 */
[----:B------:R-:W-:Y:S05]  /*4430*/  @P0 BRA `(.L_x_16148) ;  /* 0x0000000800e40947 */ /* 0x000fea0003800000 */
[----:B------:R-:W-:-:S05]  /*4440*/  SHF.R.S32.HI R3, RZ, 0x1f, R2 ;  /* 0x0000001fff037819 */ /* 0x000fca0000011402 */
[----:B------:R0:W-:Y:S01]  /*4450*/  STG.E.64 desc[UR36][R16.64], R2 ;  /* 0x0000000210007986 */ /* 0x0001e2000c101b24 */
[----:B------:R-:W-:Y:S05]  /*4460*/  BRA `(.L_x_16149) ;  /* 0x0000000c002c7947 */ /* 0x000fea0003800000 */
.L_x_16151:
[----:B------:R0:W-:Y:S01]  /*4470*/  STG.E desc[UR36][R16.64], R2 ;  /* 0x0000000210007986 */ /* 0x0001e2000c101924 */
[----:B------:R-:W-:Y:S05]  /*4480*/  BRA `(.L_x_16149) ;  /* 0x0000000c00247947 */ /* 0x000fea0003800000 */
.L_x_16150:
[----:B------:R0:W-:Y:S01]  /*4490*/  STG.E.U16 desc[UR36][R16.64], R2 ;  /* 0x0000000210007986 */ /* 0x0001e2000c101524 */
[----:B------:R-:W-:Y:S05]  /*44a0*/  BRA `(.L_x_16149) ;  /* 0x0000000c001c7947 */ /* 0x000fea0003800000 */
.L_x_16145:
[----:B------:R-:W-:-:S13]  /*44b0*/  ISETP.GT.AND P0, PT, R0, 0x6, PT ;  /* 0x000000060000780c */ /* 0x000fda0003f04270 */
[----:B------:R-:W-:Y:S05]  /*44c0*/  @P0 BRA `(.L_x_16152) ;  /* 0x00000000002c0947 */ /* 0x000fea0003800000 */
[----:B------:R-:W-:-:S13]  /*44d0*/  ISETP.NE.AND P0, PT, R0, 0x5, PT ;  /* 0x000000050000780c */ /* 0x000fda0003f05270 */
[----:B------:R-:W-:Y:S05]  /*44e0*/  @!P0 BRA `(.L_x_16153) ;  /* 0x0000000000148947 */ /* 0x000fea0003800000 */
[----:B------:R-:W-:-:S13]  /*44f0*/  ISETP.NE.AND P0, PT, R0, 0x6, PT ;  /* 0x000000060000780c */ /* 0x000fda0003f05270 */
[----:B------:R-:W-:Y:S05]  /*4500*/  @P0 BRA `(.L_x_16148) ;  /* 0x0000000800b00947 */ /* 0x000fea0003800000 */
[----:B------:R-:W-:-:S05]  /*4510*/  I2FP.F32.S32 R3, R2 ;  /* 0x0000000200037245 */ /* 0x000fca0000201400 */
[----:B------:R0:W-:Y:S01]  /*4520*/  STG.E desc[UR36][R16.64], R3 ;  /* 0x0000000310007986 */ /* 0x0001e2000c101924 */
[----:B------:R-:W-:Y:S05]  /*4530*/  BRA `(.L_x_16149) ;  /* 0x0000000800f87947 */ /* 0x000fea0003800000 */
.L_x_16153:
[----:B------:R-:W-:-:S04]  /*4540*/  I2FP.F32.S32 R0, R2 ;  /* 0x0000000200007245 */ /* 0x000fc80000201400 */
[----:B------:R-:W-:-:S05]  /*4550*/  F2FP.F16.F32.PACK_AB R0, RZ, R0 ;  /* 0x00000000ff00723e */ /* 0x000fca00000000ff */
[----:B------:R0:W-:Y:S01]  /*4560*/  STG.E.U16 desc[UR36][R16.64], R0 ;  /* 0x0000000010007986 */ /* 0x0001e2000c101524 */
[----:B------:R-:W-:Y:S05]  /*4570*/  BRA `(.L_x_16149) ;  /* 0x0000000800e87947 */ /* 0x000fea0003800000 */
.L_x_16152:
[----:B------:R-:W-:-:S13]  /*4580*/  ISETP.NE.AND P0, PT, R0, 0x7, PT ;  /* 0x000000070000780c */ /* 0x000fda0003f05270 */
[----:B------:R-:W-:Y:S05]  /*4590*/  @!P0 BRA `(.L_x_16154) ;  /* 0x0000000000348947 */ /* 0x000fea0003800000 */
[----:B------:R-:W-:-:S13]  /*45a0*/  ISETP.NE.AND P0, PT, R0, 0x8, PT ;  /* 0x000000080000780c */ /* 0x000fda0003f05270 */
[----:B------:R-:W-:Y:S05]  /*45b0*/  @!P0 BRA `(.L_x_16155) ;  /* 0x0000000000188947 */ /* 0x000fea0003800000 */
[----:B------:R-:W-:-:S13]  /*45c0*/  ISETP.NE.AND P0, PT, R0, 0x9, PT ;  /* 0x000000090000780c */ /* 0x000fda0003f05270 */
[----:B------:R-:W-:Y:S05]  /*45d0*/  @P0 BRA `(.L_x_16148) ;  /* 0x00000008007c0947 */ /* 0x000fea0003800000 */
[----:B------:R-:W-:Y:S01]  /*45e0*/  I2FP.F32.S32 R2, R2 ;  /* 0x0000000200027245 */ /* 0x000fe20000201400 */
[----:B------:R-:W-:-:S05]  /*45f0*/  IMAD.MOV.U32 R3, RZ, RZ, RZ ;  /* 0x000000ffff037224 */ /* 0x000fca00078e00ff */
[----:B------:R0:W-:Y:S01]  /*4600*/  STG.E.64 desc[UR36][R16.64], R2 ;  /* 0x0000000210007986 */ /* 0x0001e2000c101b24 */
[----:B------:R-:W-:Y:S05]  /*4610*/  BRA `(.L_x_16149) ;  /* 0x0000000800c07947 */ /* 0x000fea0003800000 */
.L_x_16155:
[----:B------:R-:W-:-:S04]  /*4620*/  I2FP.F32.S32 R2, R2 ;  /* 0x0000000200027245 */ /* 0x000fc80000201400 */
[----:B------:R-:W-:-:S04]  /*4630*/  F2FP.F16.F32.PACK_AB R3, RZ, R2 ;  /* 0x00000002ff03723e */ /* 0x000fc800000000ff */
[----:B------:R-:W-:-:S05]  /*4640*/  PRMT R3, R3, 0x5410, RZ ;  /* 0x0000541003037816 */ /* 0x000fca00000000ff */
[----:B------:R0:W-:Y:S01]  /*4650*/  STG.E desc[UR36][R16.64], R3 ;  /* 0x0000000310007986 */ /* 0x0001e2000c101924 */
[----:B------:R-:W-:Y:S05]  /*4660*/  BRA `(.L_x_16149) ;  /* 0x0000000800ac7947 */ /* 0x000fea0003800000 */
.L_x_16154:
[----:B------:R-:W0:Y:S02]  /*4670*/  I2F.F64 R2, R2 ;  /* 0x0000000200027312 */ /* 0x000e240000201c00 */
[----:B0-----:R0:W-:Y:S01]  /*4680*/  STG.E.64 desc[UR36][R16.64], R2 ;  /* 0x0000000210007986 */ /* 0x0011e2000c101b24 */
[----:B------:R-:W-:Y:S05]  /*4690*/  BRA `(.L_x_16149) ;  /* 0x0000000800a07947 */ /* 0x000fea0003800000 */
.L_x_16144:
        /* <DEDUP_REMOVED lines=8> */
[----:B------:R-:W-:-:S04]  /*4720*/  ISETP.NE.AND P0, PT, R2, RZ, PT ;  /* 0x000000ff0200720c */ /* 0x000fc80003f05270 */
[----:B------:R-:W-:-:S05]  /*4730*/  SEL R3, RZ, 0x1, !P0 ;  /* 0x00000001ff037807 */ /* 0x000fca0004000000 */
[----:B------:R0:W-:Y:S01]  /*4740*/  STG.E.U8 desc[UR36][R16.64], R3 ;  /* 0x0000000310007986 */ /* 0x0001e2000c101124 */
[----:B------:R-:W-:Y:S05]  /*4750*/  BRA `(.L_x_16149) ;  /* 0x0000000800707947 */ /* 0x000fea0003800000 */
.L_x_16158:
[----:B------:R-:W0:Y:S01]  /*4760*/  I2F.F64 R4, R2 ;  /* 0x0000000200047312 */ /* 0x000e220000201c00 */
[----:B------:R-:W-:-:S05]  /*4770*/  CS2R R6, SRZ ;  /* 0x0000000000067805 */ /* 0x000fca000001ff00 */
[----:B0-----:R0:W-:Y:S01]  /*4780*/  STG.E.128 desc[UR36][R16.64], R4 ;  /* 0x0000000410007986 */ /* 0x0011e2000c101d24 */
[----:B------:R-:W-:Y:S05]  /*4790*/  BRA `(.L_x_16149) ;  /* 0x0000000800607947 */ /* 0x000fea0003800000 */
.L_x_16157:
[----:B------:R-:W-:-:S13]  /*47a0*/  ISETP.NE.AND P0, PT, R0, 0xf, PT ;  /* 0x0000000f0000780c */ /* 0x000fda0003f05270 */
[----:B------:R-:W-:Y:S05]  /*47b0*/  @!P0 BRA `(.L_x_16159) ;  /* 0x0000000000b48947 */ /* 0x000fea0003800000 */
[----:B------:R-:W-:-:S13]  /*47c0*/  ISETP.NE.AND P0, PT, R0, 0x17, PT ;  /* 0x000000170000780c */ /* 0x000fda0003f05270 */
[----:B------:R-:W-:Y:S05]  /*47d0*/  @!P0 BRA `(.L_x_16160) ;  /* 0x0000000000548947 */ /* 0x000fea0003800000 */
[----:B------:R-:W-:-:S13]  /*47e0*/  ISETP.NE.AND P0, PT, R0, 0x18, PT ;  /* 0x000000180000780c */ /* 0x000fda0003f05270 */
[----:B------:R-:W-:Y:S05]  /*47f0*/  @P0 BRA `(.L_x_16148) ;  /* 0x0000000400f40947 */ /* 0x000fea0003800000 */
[----:B------:R-:W-:Y:S01]  /*4800*/  I2FP.F32.S32 R5, R2 ;  /* 0x0000000200057245 */ /* 0x000fe20000201400 */
[----:B------:R-:W-:Y:S03]  /*4810*/  BSSY B0, `(.L_x_16161) ;  /* 0x000000e000007945 */ /* 0x000fe60003800000 */
        /* <DEDUP_REMOVED lines=13> */
.L_x_16162:
[----:B------:R-:W-:Y:S05]  /*48f0*/  BSYNC B0 ;  /* 0x0000000000007941 */ /* 0x000fea0003800000 */
.L_x_16161:
[----:B------:R-:W-:-:S05]  /*4900*/  LOP3.LUT R3, R0, R3, RZ, 0xfc, !PT ;  /* 0x0000000300037212 */ /* 0x000fca00078efcff */
[----:B------:R0:W-:Y:S01]  /*4910*/  STG.E.U8 desc[UR36][R16.64], R3 ;  /* 0x0000000310007986 */ /* 0x0001e2000c101124 */
[----:B------:R-:W-:Y:S05]  /*4920*/  BRA `(.L_x_16149) ;  /* 0x0000000400fc7947 */ /* 0x000fea0003800000 */
.L_x_16160:
[----:B------:R-:W-:Y:S01]  /*4930*/  I2FP.F32.S32 R3, R2 ;  /* 0x0000000200037245 */ /* 0x000fe20000201400 */
[----:B------:R-:W-:Y:S03]  /*4940*/  BSSY B0, `(.L_x_16163) ;  /* 0x000000f000007945 */ /* 0x000fe60003800000 */
        /* <DEDUP_REMOVED lines=11> */
.L_x_16164:
[----:B------:R-:W-:Y:S01]  /*4a00*/  IMAD.MOV.U32 R0, RZ, RZ, 0x7f ;  /* 0x0000007fff007424 */ /* 0x000fe200078e00ff */
[----:B------:R-:W-:-:S04]  /*4a10*/  ISETP.GT.U32.AND P0, PT, R2, 0x7f800000, PT ;  /* 0x7f8000000200780c */ /* 0x000fc80003f04070 */
[----:B------:R-:W-:-:S09]  /*4a20*/  SEL R0, R0, 0x7c, P0 ;  /* 0x0000007c00007807 */ /* 0x000fd20000000000 */
.L_x_16165:
[----:B------:R-:W-:Y:S05]  /*4a30*/  BSYNC B0 ;  /* 0x0000000000007941 */ /* 0x000fea0003800000 */
.L_x_16163:
[----:B------:R-:W-:-:S04]  /*4a40*/  LOP3.LUT R2, R3, 0x80000000, RZ, 0xc0, !PT ;  /* 0x8000000003027812 */ /* 0x000fc800078ec0ff */
[----:B------:R-:W-:-:S04]  /*4a50*/  SHF.R.U32.HI R3, RZ, 0x18, R2 ;  /* 0x00000018ff037819 */ /* 0x000fc80000011602 */
[----:B------:R-:W-:-:S05]  /*4a60*/  LOP3.LUT R3, R0, R3, RZ, 0xfc, !PT ;  /* 0x0000000300037212 */ /* 0x000fca00078efcff */
[----:B------:R0:W-:Y:S01]  /*4a70*/  STG.E.U8 desc[UR36][R16.64], R3 ;  /* 0x0000000310007986 */ /* 0x0001e2000c101124 */
[----:B------:R-:W-:Y:S05]  /*4a80*/  BRA `(.L_x_16149) ;  /* 0x0000000400a47947 */ /* 0x000fea0003800000 */
.L_x_16159:
[----:B------:R-:W-:-:S04]  /*4a90*/  I2FP.F32.S32 R0, R2 ;  /* 0x0000000200007245 */ /* 0x000fc80000201400 */
[----:B------:R-:W-:-:S05]  /*4aa0*/  F2FP.BF16.F32.PACK_AB R0, RZ, R0 ;  /* 0x00000000ff00723e */ /* 0x000fca00000010ff */
[----:B------:R0:W-:Y:S01]  /*4ab0*/  STG.E.U16 desc[UR36][R16.64], R0 ;  /* 0x0000000010007986 */ /* 0x0001e2000c101524 */
[----:B------:R-:W-:Y:S05]  /*4ac0*/  BRA `(.L_x_16149) ;  /* 0x0000000400947947 */ /* 0x000fea0003800000 */
.L_x_16156:
        /* <DEDUP_REMOVED lines=10> */
.L_x_16168:
[----:B------:R-:W-:Y:S01]  /*4b70*/  I2FP.F32.S32 R3, R2 ;  /* 0x0000000200037245 */ /* 0x000fe20000201400 */
[----:B------:R-:W-:Y:S01]  /*4b80*/  BSSY B0, `(.L_x_16169) ;  /* 0x0000014000007945 */ /* 0x000fe20003800000 */
[----:B------:R-:W-:Y:S02]  /*4b90*/  IMAD.MOV.U32 R8, RZ, RZ, 0x80 ;  /* 0x00000080ff087424 */ /* 0x000fe400078e00ff */
        /* <DEDUP_REMOVED lines=14> */
.L_x_16171:
[----:B------:R-:W-:-:S04]  /*4c80*/  LOP3.LUT R2, R3, 0x80000000, RZ, 0xc0, !PT ;  /* 0x8000000003027812 */ /* 0x000fc800078ec0ff */
[----:B------:R-:W-:-:S04]  /*4c90*/  SHF.R.U32.HI R3, RZ, 0x18, R2 ;  /* 0x00000018ff037819 */ /* 0x000fc80000011602 */
[----:B------:R-:W-:-:S04]  /*4ca0*/  LOP3.LUT R0, R0, R3, RZ, 0xfc, !PT ;  /* 0x0000000300007212 */ /* 0x000fc800078efcff */
[----:B------:R-:W-:-:S07]  /*4cb0*/  PRMT R8, R0, 0x7610, R8 ;  /* 0x0000761000087816 */ /* 0x000fce0000000008 */
.L_x_16170:
[----:B------:R-:W-:Y:S05]  /*4cc0*/  BSYNC B0 ;  /* 0x0000000000007941 */ /* 0x000fea0003800000 */
.L_x_16169:
[----:B------:R3:W-:Y:S01]  /*4cd0*/  STG.E.U8 desc[UR36][R16.64], R8 ;  /* 0x0000000810007986 */ /* 0x0007e2000c101124 */
[----:B------:R-:W-:Y:S05]  /*4ce0*/  BRA `(.L_x_16149) ;  /* 0x00000004000c7947 */ /* 0x000fea0003800000 */
.L_x_16167:
        /* <DEDUP_REMOVED lines=17> */
.L_x_16174:
[----:B------:R-:W-:-:S04]  /*4e00*/  LOP3.LUT R2, R3, 0x80000000, RZ, 0xc0, !PT ;  /* 0x8000000003027812 */ /* 0x000fc800078ec0ff */
[----:B------:R-:W-:-:S04]  /*4e10*/  SHF.R.U32.HI R3, RZ, 0x18, R2 ;  /* 0x00000018ff037819 */ /* 0x000fc80000011602 */
[----:B------:R-:W-:-:S04]  /*4e20*/  LOP3.LUT R0, R0, R3, RZ, 0xfc, !PT ;  /* 0x0000000300007212 */ /* 0x000fc800078efcff */
[----:B------:R-:W-:-:S07]  /*4e30*/  PRMT R8, R0, 0x7610, R8 ;  /* 0x0000761000087816 */ /* 0x000fce0000000008 */
.L_x_16173:
[----:B------:R-:W-:Y:S05]  /*4e40*/  BSYNC B0 ;  /* 0x0000000000007941 */ /* 0x000fea0003800000 */
.L_x_16172:
[----:B------:R0:W-:Y:S01]  /*4e50*/  STG.E.U8 desc[UR36][R16.64], R8 ;  /* 0x0000000810007986 */ /* 0x0001e2000c101124 */
[----:B------:R-:W-:Y:S05]  /*4e60*/  BRA `(.L_x_16149) ;  /* 0x0000000000ac7947 */ /* 0x000fea0003800000 */
.L_x_16166:
[----:B------:R-:W-:-:S13]  /*4e70*/  ISETP.NE.AND P0, PT, R0, 0x1c, PT ;  /* 0x0000001c0000780c */ /* 0x000fda0003f05270 */
[----:B------:R-:W-:Y:S05]  /*4e80*/  @!P0 BRA `(.L_x_16175) ;  /* 0x0000000000a08947 */ /* 0x000fea0003800000 */
[----:B------:R-:W-:-:S13]  /*4e90*/  ISETP.NE.AND P0, PT, R0, 0x1d, PT ;  /* 0x0000001d0000780c */ /* 0x000fda0003f05270 */
[----:B------:R-:W-:Y:S05]  /*4ea0*/  @!P0 BRA `(.L_x_16176) ;  /* 0x00000000008c8947 */ /* 0x000fea0003800000 */
[----:B------:R-:W-:-:S13]  /*4eb0*/  ISETP.NE.AND P0, PT, R0, 0x2c, PT ;  /* 0x0000002c0000780c */ /* 0x000fda0003f05270 */
[----:B------:R-:W-:Y:S05]  /*4ec0*/  @P0 BRA `(.L_x_16148) ;  /* 0x0000000000400947 */ /* 0x000fea0003800000 */
[----:B------:R-:W-:-:S04]  /*4ed0*/  I2FP.F32.S32 R3, R2 ;  /* 0x0000000200037245 */ /* 0x000fc80000201400 */
        /* <DEDUP_REMOVED lines=15> */
.L_x_16148:
        /* <DEDUP_REMOVED lines=16> */
.L_x_16177:
[----:B------:R-:W-:Y:S05]  /*50d0*/  BRA `(.L_x_16149) ;  /* 0x0000000000107947 */ /* 0x000fea0003800000 */
.L_x_16176:
[----:B------:R-:W-:-:S05]  /*50e0*/  SHF.R.S32.HI R3, RZ, 0x1f, R2 ;  /* 0x0000001fff037819 */ /* 0x000fca0000011402 */
[----:B------:R1:W-:Y:S01]  /*50f0*/  STG.E.64 desc[UR36][R16.64], R2 ;  /* 0x0000000210007986 */ /* 0x0003e2000c101b24 */
[----:B------:R-:W-:Y:S05]  /*5100*/  BRA `(.L_x_16149) ;  /* 0x0000000000047947 */ /* 0x000fea0003800000 */
.L_x_16175:
[----:B------:R0:W-:Y:S02]  /*5110*/  STG.E desc[UR36][R16.64], R2 ;  /* 0x0000000210007986 */ /* 0x0001e4000c101924 */
.L_x_16149:
[----:B------:R-:W-:-:S04]  /*5120*/  IMAD R18, R23, 0x200, R18 ;  /* 0x0000020017127824 */ /* 0x000fc800078e0212 */
[----:B------:R-:W-:-:S07]  /*5130*/  VIADD R19, R18, 0x80 ;  /* 0x0000008012137836 */ /* 0x000fce0000000000 */
.L_x_16043:
[----:B------:R-:W-:Y:S05]  /*5140*/  BSYNC B6 ;  /* 0x0000000000067941 */ /* 0x000fea0003800000 */
.L_x_16042:
[----:B------:R-:W-:Y:S01]  /*5150*/  ULDC UR4, c[0x0][0x210] ;  /* 0x0000840000047ab9 */ /* 0x000fe20000000800 */
[----:B------:R-:W-:Y:S01]  /*5160*/  BSSY B6, `(.L_x_16178) ;  /* 0x000050a000067945 */ /* 0x000fe20003800000 */
[----:B------:R-:W-:-:S13]  /*5170*/  ISETP.GE.AND P0, PT, R19, UR4, PT ;  /* 0x0000000413007c0c */ /* 0x000fda000bf06270 */
[----:B------:R-:W-:Y:S05]  /*5180*/  @P0 BRA `(.L_x_16179) ;  /* 0x00000050001c0947 */ /* 0x000fea0003800000 */
        /* <DEDUP_REMOVED lines=379> */
.L_x_16180:
        /* <DEDUP_REMOVED lines=20> */
.L_x_16184:
[----:B------:R4:W5:Y:S01]  /*6a80*/  LDG.E.U8 R18, desc[UR36][R2.64] ;  /* 0x0000002402127981 */ /* 0x000962000c1e1100 */
[----:B------:R-:W-:Y:S05]  /*6a90*/  BRA `(.L_x_16186) ;  /* 0x0000000c00347947 */ /* 0x000fea0003800000 */
.L_x_16183:
        /* <DEDUP_REMOVED lines=8> */
.L_x_16188:
[----:B------:R2:W5:Y:S01]  /*6b20*/  LDG.E R18, desc[UR36][R2.64] ;  /* 0x0000002402127981 */ /* 0x000562000c1e1900 */
[----:B------:R-:W-:Y:S05]  /*6b30*/  BRA `(.L_x_16186) ;  /* 0x0000000c000c7947 */ /* 0x000fea0003800000 */
.L_x_16187:
[----:B------:R0:W5:Y:S01]  /*6b40*/  LDG.E.S16 R18, desc[UR36][R2.64] ;  /* 0x0000002402127981 */ /* 0x000162000c1e1700 */
[----:B------:R-:W-:Y:S05]  /*6b50*/  BRA `(.L_x_16186) ;  /* 0x0000000c00047947 */ /* 0x000fea0003800000 */
.L_x_16182:
        /* <DEDUP_REMOVED lines=9> */
.L_x_16190:
[----:B------:R-:W2:Y:S02]  /*6bf0*/  LDG.E.U16 R2, desc[UR36][R2.64] ;  /* 0x0000002402027981 */ /* 0x000ea4000c1e1500 */
[----:B--2---:R-:W-:-:S06]  /*6c00*/  HADD2.F32 R18, -RZ, R2.H0_H0 ;  /* 0x20000002ff127230 */ /* 0x004fcc0000004100 */
[----:B------:R-:W0:Y:S01]  /*6c10*/  F2I.FTZ.TRUNC.NTZ R18, R18 ;  /* 0x0000001200127305 */ /* 0x000e22000021f100 */
[----:B------:R-:W-:Y:S05]  /*6c20*/  BRA `(.L_x_16186) ;  /* 0x0000000800d07947 */ /* 0x000fea0003800000 */
.L_x_16189:
        /* <DEDUP_REMOVED lines=9> */
.L_x_16192:
[----:B------:R-:W2:Y:S02]  /*6cc0*/  LDG.E.U16 R2, desc[UR36][R2.64] ;  /* 0x0000002402027981 */ /* 0x000ea4000c1e1500 */
[----:B--2---:R-:W-:-:S06]  /*6cd0*/  HADD2.F32 R18, -RZ, R2.H0_H0 ;  /* 0x20000002ff127230 */ /* 0x004fcc0000004100 */
[----:B------:R-:W0:Y:S01]  /*6ce0*/  F2I.FTZ.TRUNC.NTZ R18, R18 ;  /* 0x0000001200127305 */ /* 0x000e22000021f100 */
[----:B------:R-:W-:Y:S05]  /*6cf0*/  BRA `(.L_x_16186) ;  /* 0x00000008009c7947 */ /* 0x000fea0003800000 */
.L_x_16191:
[----:B------:R-:W2:Y:S02]  /*6d00*/  LDG.E.64 R2, desc[UR36][R2.64] ;  /* 0x0000002402027981 */ /* 0x000ea4000c1e1b00 */
[----:B--2---:R0:W1:Y:S01]  /*6d10*/  F2I.F64.TRUNC R18, R2 ;  /* 0x0000000200127311 */ /* 0x004062000030d100 */
[----:B------:R-:W-:Y:S05]  /*6d20*/  BRA `(.L_x_16186) ;  /* 0x0000000800907947 */ /* 0x000fea0003800000 */
.L_x_16181:
        /* <DEDUP_REMOVED lines=12> */
.L_x_16195:
[----:B------:R-:W2:Y:S02]  /*6df0*/  LDG.E.64 R2, desc[UR36][R2.64] ;  /* 0x0000002402027981 */ /* 0x000ea4000c1e1b00 */
[----:B--2---:R0:W1:Y:S01]  /*6e00*/  F2I.F64.TRUNC R18, R2 ;  /* 0x0000000200127311 */ /* 0x004062000030d100 */
[----:B------:R-:W-:Y:S05]  /*6e10*/  BRA `(.L_x_16186) ;  /* 0x0000000800547947 */ /* 0x000fea0003800000 */
.L_x_16194:
        /* <DEDUP_REMOVED lines=27> */
.L_x_16197:
        /* <DEDUP_REMOVED lines=14> */
.L_x_16196:
[----:B------:R-:W2:Y:S02]  /*70b0*/  LDG.E.U16 R18, desc[UR36][R2.64] ;  /* 0x0000002402127981 */ /* 0x000ea4000c1e1500 */
[----:B--2---:R-:W-:-:S06]  /*70c0*/  IMAD.U32 R18, R18, 0x10000, RZ ;  /* 0x0001000012127824 */ /* 0x004fcc00078e00ff */
[----:B------:R-:W0:Y:S01]  /*70d0*/  F2I.FTZ.TRUNC.NTZ R18, R18 ;  /* 0x0000001200127305 */ /* 0x000e22000021f100 */
[----:B------:R-:W-:Y:S05]  /*70e0*/  BRA `(.L_x_16186) ;  /* 0x0000000400a07947 */ /* 0x000fea0003800000 */
.L_x_16193:
        /* <DEDUP_REMOVED lines=10> */
.L_x_16200:
        /* <DEDUP_REMOVED lines=21> */
.L_x_16204:
[----:B------:R-:W-:Y:S05]  /*72e0*/  BSYNC B1 ;  /* 0x0000000000017941 */ /* 0x000fea0003800000 */
.L_x_16203:
[----:B------:R-:W-:Y:S01]  /*72f0*/  IMAD.SHL.U32 R2, R2, 0x100000, RZ ;  /* 0x0010000002027824 */ /* 0x000fe200078e00ff */
[----:B------:R-:W-:-:S04]  /*7300*/  LEA R3, R0, 0x3b800000, 0x17 ;  /* 0x3b80000000037811 */ /* 0x000fc800078eb8ff */
[----:B------:R-:W-:-:S07]  /*7310*/  LOP3.LUT R18, R3, R2, R18, 0xfe, !PT ;  /* 0x0000000203127212 */ /* 0x000fce00078efe12 */
.L_x_16202:
[----:B------:R-:W-:Y:S05]  /*7320*/  BSYNC B0 ;  /* 0x0000000000007941 */ /* 0x000fea0003800000 */
.L_x_16201:
[----:B------:R-:W0:Y:S01]  /*7330*/  F2I.FTZ.TRUNC.NTZ R18, R18 ;  /* 0x0000001200127305 */ /* 0x000e22000021f100 */
[----:B------:R-:W-:Y:S05]  /*7340*/  BRA `(.L_x_16186) ;  /* 0x0000000400087947 */ /* 0x000fea0003800000 */
.L_x_16199:
        /* <DEDUP_REMOVED lines=21> */
.L_x_16208:
[----:B------:R-:W-:Y:S05]  /*74a0*/  BSYNC B1 ;  /* 0x0000000000017941 */ /* 0x000fea0003800000 */
.L_x_16207:
[----:B------:R-:W-:Y:S01]  /*74b0*/  IMAD.SHL.U32 R2, R2, 0x200000, RZ ;  /* 0x0020000002027824 */ /* 0x000fe200078e00ff */
[----:B------:R-:W-:-:S04]  /*74c0*/  LEA R3, R0, 0x37800000, 0x17 ;  /* 0x3780000000037811 */ /* 0x000fc800078eb8ff */
[----:B------:R-:W-:-:S07]  /*74d0*/  LOP3.LUT R18, R3, R2, R18, 0xfe, !PT ;  /* 0x0000000203127212 */ /* 0x000fce00078efe12 */
.L_x_16206:
[----:B------:R-:W-:Y:S05]  /*74e0*/  BSYNC B0 ;  /* 0x0000000000007941 */ /* 0x000fea0003800000 */
.L_x_16205:
[----:B------:R-:W0:Y:S01]  /*74f0*/  F2I.FTZ.TRUNC.NTZ R18, R18 ;  /* 0x0000001200127305 */ /* 0x000e22000021f100 */
[----:B------:R-:W-:Y:S05]  /*7500*/  BRA `(.L_x_16186) ;  /* 0x0000000000987947 */ /* 0x000fea0003800000 */
.L_x_16198:
        /* <DEDUP_REMOVED lines=14> */
.L_x_16212:
[----:B------:R-:W-:Y:S05]  /*75f0*/  BSYNC B0 ;  /* 0x0000000000007941 */ /* 0x000fea0003800000 */
.L_x_16211:
[----:B------:R-:W0:Y:S01]  /*7600*/  F2I.FTZ.TRUNC.NTZ R18, R18 ;  /* 0x0000001200127305 */ /* 0x000e22000021f100 */
[----:B------:R-:W-:Y:S05]  /*7610*/  BRA `(.L_x_16186) ;  /* 0x0000000000547947 */ /* 0x000fea0003800000 */
.L_x_16185:
        /* <DEDUP_REMOVED lines=17> */
.L_x_16213:
[----:B------:R-:W-:Y:S05]  /*7730*/  BRA `(.L_x_16186) ;  /* 0x00000000000c7947 */ /* 0x000fea0003800000 */
.L_x_16210:
[----:B------:R0:W5:Y:S01]  /*7740*/  LDG.E R18, desc[UR36][R2.64] ;  /* 0x0000002402127981 */ /* 0x000162000c1e1900 */
[----:B------:R-:W-:Y:S05]  /*7750*/  BRA `(.L_x_16186) ;  /* 0x0000000000047947 */ /* 0x000fea0003800000 */
.L_x_16209:
[----:B------:R0:W5:Y:S02]  /*7760*/  LDG.E R18, desc[UR36][R2.64] ;  /* 0x0000002402127981 */ /* 0x000164000c1e1900 */
.L_x_16186:
[----:B0-----:R-:W0:Y:S01]  /*7770*/  LDC.U8 R4, c[0x0][0x50a] ;  /* 0x00014280ff047b82 */ /* 0x001e220000000000 */
[----:B------:R-:W-:Y:S02]  /*7780*/  ULDC.64 UR4, c[0x0][0x4e8] ;  /* 0x00013a0000047ab9 */ /* 0x000fe40000000a00 */
[----:B-1234-:R-:W-:-:S05]  /*7790*/  IADD3 R2, P0, R23, UR4, RZ ;  /* 0x0000000417027c10 */ /* 0x01efca000ff1e0ff */
        /* <DEDUP_REMOVED lines=14> */
.L_x_16217:
[----:B------:R0:W5:Y:S01]  /*7880*/  LDG.E.U8 R23, desc[UR36][R2.64] ;  /* 0x0000002402177981 */ /* 0x000162000c1e1100 */
[----:B------:R-:W-:Y:S05]  /*7890*/  BRA `(.L_x_16219) ;  /* 0x0000000c00347947 */ /* 0x000fea0003800000 */
.L_x_16216:
        /* <DEDUP_REMOVED lines=8> */
.L_x_16221:
[----:B------:R3:W5:Y:S01]  /*7920*/  LDG.E R23, desc[UR36][R2.64] ;  /* 0x0000002402177981 */ /* 0x000762000c1e1900 */
[----:B------:R-:W-:Y:S05]  /*7930*/  BRA `(.L_x_16219) ;  /* 0x0000000c000c7947 */ /* 0x000fea0003800000 */
.L_x_16220:
[----:B------:R2:W5:Y:S01]  /*7940*/  LDG.E.S16 R23, desc[UR36][R2.64] ;  /* 0x0000002402177981 */ /* 0x000562000c1e1700 */
[----:B------:R-:W-:Y:S05]  /*7950*/  BRA `(.L_x_16219) ;  /* 0x0000000c00047947 */ /* 0x000fea0003800000 */
.L_x_16215:
        /* <DEDUP_REMOVED lines=9> */
.L_x_16223:
[----:B------:R-:W2:Y:S02]  /*79f0*/  LDG.E.U16 R2, desc[UR36][R2.64] ;  /* 0x0000002402027981 */ /* 0x000ea4000c1e1500 */
[----:B--2---:R-:W-:-:S06]  /*7a00*/  HADD2.F32 R23, -RZ, R2.H0_H0 ;  /* 0x20000002ff177230 */ /* 0x004fcc0000004100 */
[----:B------:R-:W0:Y:S01]  /*7a10*/  F2I.FTZ.TRUNC.NTZ R23, R23 ;  /* 0x0000001700177305 */ /* 0x000e22000021f100 */
[----:B------:R-:W-:Y:S05]  /*7a20*/  BRA `(.L_x_16219) ;  /* 0x0000000800d07947 */ /* 0x000fea0003800000 */
.L_x_16222:
        /* <DEDUP_REMOVED lines=9> */
.L_x_16225:
[----:B------:R-:W2:Y:S02]  /*7ac0*/  LDG.E.U16 R2, desc[UR36][R2.64] ;  /* 0x0000002402027981 */ /* 0x000ea4000c1e1500 */
[----:B--2---:R-:W-:-:S06]  /*7ad0*/  HADD2.F32 R23, -RZ, R2.H0_H0 ;  /* 0x20000002ff177230 */ /* 0x004fcc0000004100 */
[----:B------:R-:W0:Y:S01]  /*7ae0*/  F2I.FTZ.TRUNC.NTZ R23, R23 ;  /* 0x0000001700177305 */ /* 0x000e22000021f100 */
[----:B------:R-:W-:Y:S05]  /*7af0*/  BRA `(.L_x_16219) ;  /* 0x00000008009c7947 */ /* 0x000fea0003800000 */
.L_x_16224:
[----:B------:R-:W2:Y:S02]  /*7b00*/  LDG.E.64 R2, desc[UR36][R2.64] ;  /* 0x0000002402027981 */ /* 0x000ea4000c1e1b00 */
[----:B--2---:R0:W1:Y:S01]  /*7b10*/  F2I.F64.TRUNC R23, R2 ;  /* 0x0000000200177311 */ /* 0x004062000030d100 */
[----:B------:R-:W-:Y:S05]  /*7b20*/  BRA `(.L_x_16219) ;  /* 0x0000000800907947 */ /* 0x000fea0003800000 */
.L_x_16214:
        /* <DEDUP_REMOVED lines=12> */
.L_x_16228:
[----:B------:R-:W2:Y:S02]  /*7bf0*/  LDG.E.64 R2, desc[UR36][R2.64] ;  /* 0x0000002402027981 */ /* 0x000ea4000c1e1b00 */
[----:B--2---:R0:W1:Y:S01]  /*7c00*/  F2I.F64.TRUNC R23, R2 ;  /* 0x0000000200177311 */ /* 0x004062000030d100 */
[----:B------:R-:W-:Y:S05]  /*7c10*/  BRA `(.L_x_16219) ;  /* 0x0000000800547947 */ /* 0x000fea0003800000 */
.L_x_16227:
        /* <DEDUP_REMOVED lines=27> */
.L_x_16230:
        /* <DEDUP_REMOVED lines=14> */
.L_x_16229:
[----:B------:R-:W2:Y:S02]  /*7eb0*/  LDG.E.U16 R23, desc[UR36][R2.64] ;  /* 0x0000002402177981 */ /* 0x000ea4000c1e1500 */
[----:B--2---:R-:W-:-:S06]  /*7ec0*/  IMAD.U32 R23, R23, 0x10000, RZ ;  /* 0x0001000017177824 */ /* 0x004fcc00078e00ff */
[----:B------:R-:W0:Y:S01]  /*7ed0*/  F2I.FTZ.TRUNC.NTZ R23, R23 ;  /* 0x0000001700177305 */ /* 0x000e22000021f100 */
[----:B------:R-:W-:Y:S05]  /*7ee0*/  BRA `(.L_x_16219) ;  /* 0x0000000400a07947 */ /* 0x000fea0003800000 */
.L_x_16226:
        /* <DEDUP_REMOVED lines=10> */
.L_x_16233:
        /* <DEDUP_REMOVED lines=21> */
.L_x_16237:
[----:B------:R-:W-:Y:S05]  /*80e0*/  BSYNC B1 ;  /* 0x0000000000017941 */ /* 0x000fea0003800000 */
.L_x_16236:
[----:B------:R-:W-:Y:S01]  /*80f0*/  IMAD.SHL.U32 R2, R2, 0x100000, RZ ;  /* 0x0010000002027824 */ /* 0x000fe200078e00ff */
[----:B------:R-:W-:-:S04]  /*8100*/  LEA R0, R0, 0x3b800000, 0x17 ;  /* 0x3b80000000007811 */ /* 0x000fc800078eb8ff */
[----:B------:R-:W-:-:S07]  /*8110*/  LOP3.LUT R23, R0, R2, R23, 0xfe, !PT ;  /* 0x0000000200177212 */ /* 0x000fce00078efe17 */
.L_x_16235:
[----:B------:R-:W-:Y:S05]  /*8120*/  BSYNC B0 ;  /* 0x0000000000007941 */ /* 0x000fea0003800000 */
.L_x_16234:
[----:B------:R-:W0:Y:S01]  /*8130*/  F2I.FTZ.TRUNC.NTZ R23, R23 ;  /* 0x0000001700177305 */ /* 0x000e22000021f100 */
[----:B------:R-:W-:Y:S05]  /*8140*/  BRA `(.L_x_16219) ;  /* 0x0000000400087947 */ /* 0x000fea0003800000 */
.L_x_16232:
        /* <DEDUP_REMOVED lines=21> */
.L_x_16241:
[----:B------:R-:W-:Y:S05]  /*82a0*/  BSYNC B1 ;  /* 0x0000000000017941 */ /* 0x000fea0003800000 */
.L_x_16240:
[----:B------:R-:W-:Y:S01]  /*82b0*/  IMAD.SHL.U32 R2, R2, 0x200000, RZ ;  /* 0x0020000002027824 */ /* 0x000fe200078e00ff */
[----:B------:R-:W-:-:S04]  /*82c0*/  LEA R0, R0, 0x37800000, 0x17 ;  /* 0x3780000000007811 */ /* 0x000fc800078eb8ff */
[----:B------:R-:W-:-:S07]  /*82d0*/  LOP3.LUT R23, R0, R2, R23, 0xfe, !PT ;  /* 0x0000000200177212 */ /* 0x000fce00078efe17 */
.L_x_16239:
[----:B------:R-:W-:Y:S05]  /*82e0*/  BSYNC B0 ;  /* 0x0000000000007941 */ /* 0x000fea0003800000 */
.L_x_16238:
[----:B------:R-:W0:Y:S01]  /*82f0*/  F2I.FTZ.TRUNC.NTZ R23, R23 ;  /* 0x0000001700177305 */ /* 0x000e22000021f100 */
[----:B------:R-:W-:Y:S05]  /*8300*/  BRA `(.L_x_16219) ;  /* 0x0000000000987947 */ /* 0x000fea0003800000 */
.L_x_16231:
        /* <DEDUP_REMOVED lines=14> */
.L_x_16245:
[----:B------:R-:W-:Y:S05]  /*83f0*/  BSYNC B0 ;  /* 0x0000000000007941 */ /* 0x000fea0003800000 */
.L_x_16244:
[----:B------:R-:W0:Y:S01]  /*8400*/  F2I.FTZ.TRUNC.NTZ R23, R23 ;  /* 0x0000001700177305 */ /* 0x000e22000021f100 */
[----:B------:R-:W-:Y:S05]  /*8410*/  BRA `(.L_x_16219) ;  /* 0x0000000000547947 */ /* 0x000fea0003800000 */
.L_x_16218:
        /* <DEDUP_REMOVED lines=16> */
[----:B0----5:R-:W-:Y:S05]  /*8520*/  CALL.ABS.NOINC R2 ;  /* 0x0000000002007343 */ /* 0x021fea0003c00000 */
.L_x_16246:
[----:B------:R-:W-:Y:S05]  /*8530*/  BRA `(.L_x_16219) ;  /* 0x00000000000c7947 */ /* 0x000fea0003800000 */
.L_x_16243:
[----:B------:R0:W5:Y:S01]  /*8540*/  LDG.E R23, desc[UR36][R2.64] ;  /* 0x0000002402177981 */ /* 0x000162000c1e1900 */
[----:B------:R-:W-:Y:S05]  /*8550*/  BRA `(.L_x_16219) ;  /* 0x0000000000047947 */ /* 0x000fea0003800000 */
.L_x_16242:
[----:B------:R0:W5:Y:S02]  /*8560*/  LDG.E R23, desc[UR36][R2.64] ;  /* 0x0000002402177981 */ /* 0x000164000c1e1900 */
.L_x_16219:
        /* <DEDUP_REMOVED lines=17> */
.L_x_16250:
[----:B------:R0:W5:Y:S01]  /*8680*/  LDG.E.U8 R22, desc[UR36][R2.64] ;  /* 0x0000002402167981 */ /* 0x000162000c1e1100 */
[----:B------:R-:W-:Y:S05]  /*8690*/  BRA `(.L_x_16252) ;  /* 0x0000000c00347947 */ /* 0x000fea0003800000 */
.L_x_16249:
        /* <DEDUP_REMOVED lines=8> */
.L_x_16254:
[----:B------:R0:W5:Y:S01]  /*8720*/  LDG.E R22, desc[UR36][R2.64] ;  /* 0x0000002402167981 */ /* 0x000162000c1e1900 */
[----:B------:R-:W-:Y:S05]  /*8730*/  BRA `(.L_x_16252) ;  /* 0x0000000c000c7947 */ /* 0x000fea0003800000 */
.L_x_16253:
[----:B------:R0:W5:Y:S01]  /*8740*/  LDG.E.S16 R22, desc[UR36][R2.64] ;  /* 0x0000002402167981 */ /* 0x000162000c1e1700 */
[----:B------:R-:W-:Y:S05]  /*8750*/  BRA `(.L_x_16252) ;  /* 0x0000000c00047947 */ /* 0x000fea0003800000 */
.L_x_16248:
        /* <DEDUP_REMOVED lines=9> */
.L_x_16256:
[----:B------:R-:W2:Y:S02]  /*87f0*/  LDG.E.U16 R2, desc[UR36][R2.64] ;  /* 0x0000002402027981 */ /* 0x000ea4000c1e1500 */
[----:B--2---:R-:W-:-:S06]  /*8800*/  HADD2.F32 R22, -RZ, R2.H0_H0 ;  /* 0x20000002ff167230 */ /* 0x004fcc0000004100 */
[----:B------:R-:W0:Y:S01]  /*8810*/  F2I.FTZ.TRUNC.NTZ R22, R22 ;  /* 0x0000001600167305 */ /* 0x000e22000021f100 */
[----:B------:R-:W-:Y:S05]  /*8820*/  BRA `(.L_x_16252) ;  /* 0x0000000800d07947 */ /* 0x000fea0003800000 */
.L_x_16255:
        /* <DEDUP_REMOVED lines=9> */
.L_x_16258:
[----:B------:R-:W2:Y:S02]  /*88c0*/  LDG.E.U16 R2, desc[UR36][R2.64] ;  /* 0x0000002402027981 */ /* 0x000ea4000c1e1500 */
[----:B--2---:R-:W-:-:S06]  /*88d0*/  HADD2.F32 R22, -RZ, R2.H0_H0 ;  /* 0x20000002ff167230 */ /* 0x004fcc0000004100 */
[----:B------:R-:W0:Y:S01]  /*88e0*/  F2I.FTZ.TRUNC.NTZ R22, R22 ;  /* 0x0000001600167305 */ /* 0x000e22000021f100 */
[----:B------:R-:W-:Y:S05]  /*88f0*/  BRA `(.L_x_16252) ;  /* 0x00000008009c7947 */ /* 0x000fea0003800000 */
.L_x_16257:
[----:B------:R-:W2:Y:S02]  /*8900*/  LDG.E.64 R2, desc[UR36][R2.64] ;  /* 0x0000002402027981 */ /* 0x000ea4000c1e1b00 */
[----:B--2---:R0:W1:Y:S01]  /*8910*/  F2I.F64.TRUNC R22, R2 ;  /* 0x0000000200167311 */ /* 0x004062000030d100 */
[----:B------:R-:W-:Y:S05]  /*8920*/  BRA `(.L_x_16252) ;  /* 0x0000000800907947 */ /* 0x000fea0003800000 */
.L_x_16247:
        /* <DEDUP_REMOVED lines=12> */
.L_x_16261:
[----:B------:R-:W2:Y:S02]  /*89f0*/  LDG.E.64 R2, desc[UR36][R2.64] ;  /* 0x0000002402027981 */ /* 0x000ea4000c1e1b00 */
[----:B--2---:R0:W1:Y:S01]  /*8a00*/  F2I.F64.TRUNC R22, R2 ;  /* 0x0000000200167311 */ /* 0x004062000030d100 */
[----:B------:R-:W-:Y:S05]  /*8a10*/  BRA `(.L_x_16252) ;  /* 0x0000000800547947 */ /* 0x000fea0003800000 */
.L_x_16260:
        /* <DEDUP_REMOVED lines=27> */
.L_x_16263:
        /* <DEDUP_REMOVED lines=14> */
.L_x_16262:
[----:B------:R-:W2:Y:S02]  /*8cb0*/  LDG.E.U16 R22, desc[UR36][R2.64] ;  /* 0x0000002402167981 */ /* 0x000ea4000c1e1500 */
[----:B--2---:R-:W-:-:S06]  /*8cc0*/  IMAD.U32 R22, R22, 0x10000, RZ ;  /* 0x0001000016167824 */ /* 0x004fcc00078e00ff */
[----:B------:R-:W0:Y:S01]  /*8cd0*/  F2I.FTZ.TRUNC.NTZ R22, R22 ;  /* 0x0000001600167305 */ /* 0x000e22000021f100 */
[----:B------:R-:W-:Y:S05]  /*8ce0*/  BRA `(.L_x_16252) ;  /* 0x0000000400a07947 */ /* 0x000fea0003800000 */
.L_x_16259:
        /* <DEDUP_REMOVED lines=10> */
.L_x_16266:
        /* <DEDUP_REMOVED lines=21> */
.L_x_16270:
[----:B------:R-:W-:Y:S05]  /*8ee0*/  BSYNC B1 ;  /* 0x0000000000017941 */ /* 0x000fea0003800000 */
.L_x_16269:
[----:B------:R-:W-:Y:S01]  /*8ef0*/  IMAD.SHL.U32 R2, R2, 0x100000, RZ ;  /* 0x0010000002027824 */ /* 0x000fe200078e00ff */
[----:B------:R-:W-:-:S04]  /*8f00*/  LEA R3, R0, 0x3b800000, 0x17 ;  /* 0x3b80000000037811 */ /* 0x000fc800078eb8ff */
[----:B------:R-:W-:-:S07]  /*8f10*/  LOP3.LUT R22, R3, R2, R22, 0xfe, !PT ;  /* 0x0000000203167212 */ /* 0x000fce00078efe16 */
.L_x_16268:
[----:B------:R-:W-:Y:S05]  /*8f20*/  BSYNC B0 ;  /* 0x0000000000007941 */ /* 0x000fea0003800000 */
.L_x_16267:
[----:B------:R-:W4:Y:S01]  /*8f30*/  F2I.FTZ.TRUNC.NTZ R22, R22 ;  /* 0x0000001600167305 */ /* 0x000f22000021f100 */
[----:B------:R-:W-:Y:S05]  /*8f40*/  BRA `(.L_x_16252) ;  /* 0x0000000400087947 */ /* 0x000fea0003800000 */
.L_x_16265:
        /* <DEDUP_REMOVED lines=21> */
.L_x_16274:
[----:B------:R-:W-:Y:S05]  /*90a0*/  BSYNC B1 ;  /* 0x0000000000017941 */ /* 0x000fea0003800000 */
.L_x_16273:
[----:B------:R-:W-:Y:S01]  /*90b0*/  IMAD.SHL.U32 R2, R2, 0x200000, RZ ;  /* 0x0020000002027824 */ /* 0x000fe200078e00ff */
[----:B------:R-:W-:-:S04]  /*90c0*/  LEA R3, R0, 0x37800000, 0x17 ;  /* 0x3780000000037811 */ /* 0x000fc800078eb8ff */
[----:B------:R-:W-:-:S07]  /*90d0*/  LOP3.LUT R22, R3, R2, R22, 0xfe, !PT ;  /* 0x0000000203167212 */ /* 0x000fce00078efe16 */
.L_x_16272:
[----:B------:R-:W-:Y:S05]  /*90e0*/  BSYNC B0 ;  /* 0x0000000000007941 */ /* 0x000fea0003800000 */
.L_x_16271:
[----:B------:R-:W3:Y:S01]  /*90f0*/  F2I.FTZ.TRUNC.NTZ R22, R22 ;  /* 0x0000001600167305 */ /* 0x000ee2000021f100 */
[----:B------:R-:W-:Y:S05]  /*9100*/  BRA `(.L_x_16252) ;  /* 0x0000000000987947 */ /* 0x000fea0003800000 */
.L_x_16264:
        /* <DEDUP_REMOVED lines=14> */
.L_x_16278:
[----:B------:R-:W-:Y:S05]  /*91f0*/  BSYNC B0 ;  /* 0x0000000000007941 */ /* 0x000fea0003800000 */
.L_x_16277:
[----:B------:R-:W2:Y:S01]  /*9200*/  F2I.FTZ.TRUNC.NTZ R22, R22 ;  /* 0x0000001600167305 */ /* 0x000ea2000021f100 */
[----:B------:R-:W-:Y:S05]  /*9210*/  BRA `(.L_x_16252) ;  /* 0x0000000000547947 */ /* 0x000fea0003800000 */
.L_x_16251:
        /* <DEDUP_REMOVED lines=17> */
.L_x_16279:
[----:B------:R-:W-:Y:S05]  /*9330*/  BRA `(.L_x_16252) ;  /* 0x00000000000c7947 */ /* 0x000fea0003800000 */
.L_x_16276:
[----:B------:R1:W5:Y:S01]  /*9340*/  LDG.E R22, desc[UR36][R2.64] ;  /* 0x0000002402167981 */ /* 0x000362000c1e1900 */
[----:B------:R-:W-:Y:S05]  /*9350*/  BRA `(.L_x_16252) ;  /* 0x0000000000047947 */ /* 0x000fea0003800000 */
.L_x_16275:
[----:B------:R0:W5:Y:S02]  /*9360*/  LDG.E R22, desc[UR36][R2.64] ;  /* 0x0000002402167981 */ /* 0x000164000c1e1900 */
.L_x_16252:
[----:B01----:R-:W0:Y:S01]  /*9370*/  LDC.U8 R3, c[0x0][0x508] ;  /* 0x00014200ff037b82 */ /* 0x003e220000000000 */
[----:B------:R-:W-:Y:S01]  /*9380*/  ULDC.64 UR4, c[0x0][0x4f8] ;  /* 0x00013e0000047ab9 */ /* 0x000fe20000000a00 */
[----:B--2345:R-:W-:Y:S02]  /*9390*/  IMAD R23, R22, R23, RZ ;  /* 0x0000001716177224 */ /* 0x03cfe400078e02ff */
[----:B------:R-:W-:-:S04]  /*93a0*/  IMAD R18, R18, UR4, RZ ;  /* 0x0000000412127c24 */ /* 0x000fc8000f8e02ff */
        /* <DEDUP_REMOVED lines=14> */
.L_x_16283:
[----:B------:R0:W-:Y:S01]  /*9490*/  STG.E.U8 desc[UR36][R16.64], R2 ;  /* 0x0000000210007986 */ /* 0x0001e2000c101124 */
[----:B------:R-:W-:Y:S05]  /*94a0*/  BRA `(.L_x_16285) ;  /* 0x0000000c00507947 */ /* 0x000fea0003800000 */
.L_x_16282:
        /* <DEDUP_REMOVED lines=9> */
.L_x_16287:
[----:B------:R0:W-:Y:S01]  /*9540*/  STG.E desc[UR36][R16.64], R2 ;  /* 0x0000000210007986 */ /* 0x0001e2000c101924 */
[----:B------:R-:W-:Y:S05]  /*9550*/  BRA `(.L_x_16285) ;  /* 0x0000000c00247947 */ /* 0x000fea0003800000 */
.L_x_16286:
[----:B------:R0:W-:Y:S01]  /*9560*/  STG.E.U16 desc[UR36][R16.64], R2 ;  /* 0x0000000210007986 */ /* 0x0001e2000c101524 */
[----:B------:R-:W-:Y:S05]  /*9570*/  BRA `(.L_x_16285) ;  /* 0x0000000c001c7947 */ /* 0x000fea0003800000 */
.L_x_16281:
        /* <DEDUP_REMOVED lines=9> */
.L_x_16289:
[----:B------:R-:W-:-:S04]  /*9610*/  I2FP.F32.S32 R0, R2 ;  /* 0x0000000200007245 */ /* 0x000fc80000201400 */
[----:B------:R-:W-:-:S05]  /*9620*/  F2FP.F16.F32.PACK_AB R0, RZ, R0 ;  /* 0x00000000ff00723e */ /* 0x000fca00000000ff */
[----:B------:R0:W-:Y:S01]  /*9630*/  STG.E.U16 desc[UR36][R16.64], R0 ;  /* 0x0000000010007986 */ /* 0x0001e2000c101524 */
[----:B------:R-:W-:Y:S05]  /*9640*/  BRA `(.L_x_16285) ;  /* 0x0000000800e87947 */ /* 0x000fea0003800000 */
.L_x_16288:
        /* <DEDUP_REMOVED lines=10> */
.L_x_16291:
[----:B------:R-:W-:-:S04]  /*96f0*/  I2FP.F32.S32 R2, R2 ;  /* 0x0000000200027245 */ /* 0x000fc80000201400 */
[----:B------:R-:W-:-:S04]  /*9700*/  F2FP.F16.F32.PACK_AB R3, RZ, R2 ;  /* 0x00000002ff03723e */ /* 0x000fc800000000ff */
[----:B------:R-:W-:-:S05]  /*9710*/  PRMT R3, R3, 0x5410, RZ ;  /* 0x0000541003037816 */ /* 0x000fca00000000ff */
[----:B------:R0:W-:Y:S01]  /*9720*/  STG.E desc[UR36][R16.64], R3 ;  /* 0x0000000310007986 */ /* 0x0001e2000c101924 */
[----:B------:R-:W-:Y:S05]  /*9730*/  BRA `(.L_x_16285) ;  /* 0x0000000800ac7947 */ /* 0x000fea0003800000 */
.L_x_16290:
[----:B------:R-:W0:Y:S02]  /*9740*/  I2F.F64 R2, R2 ;  /* 0x0000000200027312 */ /* 0x000e240000201c00 */
[----:B0-----:R0:W-:Y:S01]  /*9750*/  STG.E.64 desc[UR36][R16.64], R2 ;  /* 0x0000000210007986 */ /* 0x0011e2000c101b24 */
[----:B------:R-:W-:Y:S05]  /*9760*/  BRA `(.L_x_16285) ;  /* 0x0000000800a07947 */ /* 0x000fea0003800000 */
.L_x_16280:
        /* <DEDUP_REMOVED lines=12> */
.L_x_16294:
[----:B------:R-:W0:Y:S01]  /*9830*/  I2F.F64 R4, R2 ;  /* 0x0000000200047312 */ /* 0x000e220000201c00 */
[----:B------:R-:W-:-:S05]  /*9840*/  CS2R R6, SRZ ;  /* 0x0000000000067805 */ /* 0x000fca000001ff00 */
[----:B0-----:R0:W-:Y:S01]  /*9850*/  STG.E.128 desc[UR36][R16.64], R4 ;  /* 0x0000000410007986 */ /* 0x0011e2000c101d24 */
[----:B------:R-:W-:Y:S05]  /*9860*/  BRA `(.L_x_16285) ;  /* 0x0000000800607947 */ /* 0x000fea0003800000 */
.L_x_16293:
        /* <DEDUP_REMOVED lines=21> */
.L_x_16298:
[----:B------:R-:W-:Y:S05]  /*99c0*/  BSYNC B0 ;  /* 0x0000000000007941 */ /* 0x000fea0003800000 */
.L_x_16297:
[----:B------:R-:W-:-:S05]  /*99d0*/  LOP3.LUT R3, R0, R3, RZ, 0xfc, !PT ;  /* 0x0000000300037212 */ /* 0x000fca00078efcff */
[----:B------:R0:W-:Y:S01]  /*99e0*/  STG.E.U8 desc[UR36][R16.64], R3 ;  /* 0x0000000310007986 */ /* 0x0001e2000c101124 */
[----:B------:R-:W-:Y:S05]  /*99f0*/  BRA `(.L_x_16285) ;  /* 0x0000000400fc7947 */ /* 0x000fea0003800000 */
.L_x_16296:
        /* <DEDUP_REMOVED lines=13> */
.L_x_16300:
[----:B------:R-:W-:Y:S01]  /*9ad0*/  IMAD.MOV.U32 R0, RZ, RZ, 0x7f ;  /* 0x0000007fff007424 */ /* 0x000fe200078e00ff */
[----:B------:R-:W-:-:S04]  /*9ae0*/  ISETP.GT.U32.AND P0, PT, R2, 0x7f800000, PT ;  /* 0x7f8000000200780c */ /* 0x000fc80003f04070 */
[----:B------:R-:W-:-:S09]  /*9af0*/  SEL R0, R0, 0x7c, P0 ;  /* 0x0000007c00007807 */ /* 0x000fd20000000000 */
.L_x_16301:
[----:B------:R-:W-:Y:S05]  /*9b00*/  BSYNC B0 ;  /* 0x0000000000007941 */ /* 0x000fea0003800000 */
.L_x_16299:
[----:B------:R-:W-:-:S04]  /*9b10*/  LOP3.LUT R2, R3, 0x80000000, RZ, 0xc0, !PT ;  /* 0x8000000003027812 */ /* 0x000fc800078ec0ff */
[----:B------:R-:W-:-:S04]  /*9b20*/  SHF.R.U32.HI R3, RZ, 0x18, R2 ;  /* 0x00000018ff037819 */ /* 0x000fc80000011602 */
[----:B------:R-:W-:-:S05]  /*9b30*/  LOP3.LUT R3, R0, R3, RZ, 0xfc, !PT ;  /* 0x0000000300037212 */ /* 0x000fca00078efcff */
[----:B------:R0:W-:Y:S01]  /*9b40*/  STG.E.U8 desc[UR36][R16.64], R3 ;  /* 0x0000000310007986 */ /* 0x0001e2000c101124 */
[----:B------:R-:W-:Y:S05]  /*9b50*/  BRA `(.L_x_16285) ;  /* 0x0000000400a47947 */ /* 0x000fea0003800000 */
.L_x_16295:
[----:B------:R-:W-:-:S04]  /*9b60*/  I2FP.F32.S32 R0, R2 ;  /* 0x0000000200007245 */ /* 0x000fc80000201400 */
[----:B------:R-:W-:-:S05]  /*9b70*/  F2FP.BF16.F32.PACK_AB R0, RZ, R0 ;  /* 0x00000000ff00723e */ /* 0x000fca00000010ff */
[----:B------:R0:W-:Y:S01]  /*9b80*/  STG.E.U16 desc[UR36][R16.64], R0 ;  /* 0x0000000010007986 */ /* 0x0001e2000c101524 */
[----:B------:R-:W-:Y:S05]  /*9b90*/  BRA `(.L_x_16285) ;  /* 0x0000000400947947 */ /* 0x000fea0003800000 */
.L_x_16292:
        /* <DEDUP_REMOVED lines=10> */
.L_x_16304:
        /* <DEDUP_REMOVED lines=17> */
.L_x_16307:
[----:B------:R-:W-:-:S04]  /*9d50*/  LOP3.LUT R2, R3, 0x80000000, RZ, 0xc0, !PT ;  /* 0x8000000003027812 */ /* 0x000fc800078ec0ff */
[----:B------:R-:W-:-:S04]  /*9d60*/  SHF.R.U32.HI R3, RZ, 0x18, R2 ;  /* 0x00000018ff037819 */ /* 0x000fc80000011602 */
[----:B------:R-:W-:-:S04]  /*9d70*/  LOP3.LUT R0, R0, R3, RZ, 0xfc, !PT ;  /* 0x0000000300007212 */ /* 0x000fc800078efcff */
[----:B------:R-:W-:-:S07]  /*9d80*/  PRMT R8, R0, 0x7610, R8 ;  /* 0x0000761000087816 */ /* 0x000fce0000000008 */
.L_x_16306:
[----:B------:R-:W-:Y:S05]  /*9d90*/  BSYNC B0 ;  /* 0x0000000000007941 */ /* 0x000fea0003800000 */
.L_x_16305:
[----:B------:R0:W-:Y:S01]  /*9da0*/  STG.E.U8 desc[UR36][R16.64], R8 ;  /* 0x0000000810007986 */ /* 0x0001e2000c101124 */
[----:B------:R-:W-:Y:S05]  /*9db0*/  BRA `(.L_x_16285) ;  /* 0x00000004000c7947 */ /* 0x000fea0003800000 */
.L_x_16303:
        /* <DEDUP_REMOVED lines=17> */
.L_x_16310:
[----:B------:R-:W-:-:S04]  /*9ed0*/  LOP3.LUT R2, R3, 0x80000000, RZ, 0xc0, !PT ;  /* 0x8000000003027812 */ /* 0x000fc800078ec0ff */
[----:B------:R-:W-:-:S04]  /*9ee0*/  SHF.R.U32.HI R3, RZ, 0x18, R2 ;  /* 0x00000018ff037819 */ /* 0x000fc80000011602 */
[----:B------:R-:W-:-:S04]  /*9ef0*/  LOP3.LUT R0, R0, R3, RZ, 0xfc, !PT ;  /* 0x0000000300007212 */ /* 0x000fc800078efcff */
[----:B------:R-:W-:-:S07]  /*9f00*/  PRMT R8, R0, 0x7610, R8 ;  /* 0x0000761000087816 */ /* 0x000fce0000000008 */
.L_x_16309:
[----:B------:R-:W-:Y:S05]  /*9f10*/  BSYNC B0 ;  /* 0x0000000000007941 */ /* 0x000fea0003800000 */
.L_x_16308:
[----:B------:R3:W-:Y:S01]  /*9f20*/  STG.E.U8 desc[UR36][R16.64], R8 ;  /* 0x0000000810007986 */ /* 0x0007e2000c101124 */
[----:B------:R-:W-:Y:S05]  /*9f30*/  BRA `(.L_x_16285) ;  /* 0x0000000000ac7947 */ /* 0x000fea0003800000 */
.L_x_16302:
        /* <DEDUP_REMOVED lines=22> */
.L_x_16284:
        /* <DEDUP_REMOVED lines=16> */
.L_x_16313:
[----:B------:R-:W-:Y:S05]  /*a1a0*/  BRA `(.L_x_16285) ;  /* 0x0000000000107947 */ /* 0x000fea0003800000 */
.L_x_16312:
[----:B------:R-:W-:-:S05]  /*a1b0*/  SHF.R.S32.HI R3, RZ, 0x1f, R2 ;  /* 0x0000001fff037819 */ /* 0x000fca0000011402 */
[----:B------:R2:W-:Y:S01]  /*a1c0*/  STG.E.64 desc[UR36][R16.64], R2 ;  /* 0x0000000210007986 */ /* 0x0005e2000c101b24 */
[----:B------:R-:W-:Y:S05]  /*a1d0*/  BRA `(.L_x_16285) ;  /* 0x0000000000047947 */ /* 0x000fea0003800000 */
.L_x_16311:
[----:B------:R0:W-:Y:S02]  /*a1e0*/  STG.E desc[UR36][R16.64], R2 ;  /* 0x0000000210007986 */ /* 0x0001e4000c101924 */
.L_x_16285:
[----:B------:R-:W-:-:S07]  /*a1f0*/  VIADD R19, R19, 0x80 ;  /* 0x0000008013137836 */ /* 0x000fce0000000000 */
.L_x_16179:
[----:B------:R-:W-:Y:S05]  /*a200*/  BSYNC B6 ;  /* 0x0000000000067941 */ /* 0x000fea0003800000 */
.L_x_16178:
        /* <DEDUP_REMOVED lines=383> */
.L_x_16316:
        /* <DEDUP_REMOVED lines=20> */
.L_x_16320:
[----:B------:R0:W5:Y:S01]  /*bb40*/  LDG.E.U8 R18, desc[UR36][R2.64] ;  /* 0x0000002402127981 */ /* 0x000162000c1e1100 */
[----:B------:R-:W-:Y:S05]  /*bb50*/  BRA `(.L_x_16322) ;  /* 0x0000000c00347947 */ /* 0x000fea0003800000 */
.L_x_16319:
        /* <DEDUP_REMOVED lines=8> */
.L_x_16324:
[----:B------:R0:W5:Y:S01]  /*bbe0*/  LDG.E R18, desc[UR36][R2.64] ;  /* 0x0000002402127981 */ /* 0x000162000c1e1900 */
[----:B------:R-:W-:Y:S05]  /*bbf0*/  BRA `(.L_x_16322) ;  /* 0x0000000c000c7947 */ /* 0x000fea0003800000 */
.L_x_16323:
[----:B------:R0:W5:Y:S01]  /*bc00*/  LDG.E.S16 R18, desc[UR36][R2.64] ;  /* 0x0000002402127981 */ /* 0x000162000c1e1700 */
[----:B------:R-:W-:Y:S05]  /*bc10*/  BRA `(.L_x_16322) ;  /* 0x0000000c00047947 */ /* 0x000fea0003800000 */
.L_x_16318:
        /* <DEDUP_REMOVED lines=9> */
.L_x_16326:
[----:B------:R-:W2:Y:S02]  /*bcb0*/  LDG.E.U16 R2, desc[UR36][R2.64] ;  /* 0x0000002402027981 */ /* 0x000ea4000c1e1500 */
[----:B--2---:R-:W-:-:S06]  /*bcc0*/  HADD2.F32 R18, -RZ, R2.H0_H0 ;  /* 0x20000002ff127230 */ /* 0x004fcc0000004100 */
[----:B------:R-:W0:Y:S01]  /*bcd0*/  F2I.FTZ.TRUNC.NTZ R18, R18 ;  /* 0x0000001200127305 */ /* 0x000e22000021f100 */
[----:B------:R-:W-:Y:S05]  /*bce0*/  BRA `(.L_x_16322) ;  /* 0x0000000800d07947 */ /* 0x000fea0003800000 */
.L_x_16325:
        /* <DEDUP_REMOVED lines=9> */
.L_x_16328:
[----:B------:R-:W2:Y:S02]  /*bd80*/  LDG.E.U16 R2, desc[UR36][R2.64] ;  /* 0x0000002402027981 */ /* 0x000ea4000c1e1500 */
[----:B--2---:R-:W-:-:S06]  /*bd90*/  HADD2.F32 R18, -RZ, R2.H0_H0 ;  /* 0x20000002ff127230 */ /* 0x004fcc0000004100 */
[----:B------:R-:W0:Y:S01]  /*bda0*/  F2I.FTZ.TRUNC.NTZ R18, R18 ;  /* 0x0000001200127305 */ /* 0x000e22000021f100 */
[----:B------:R-:W-:Y:S05]  /*bdb0*/  BRA `(.L_x_16322) ;  /* 0x00000008009c7947 */ /* 0x000fea0003800000 */
.L_x_16327:
[----:B------:R-:W2:Y:S02]  /*bdc0*/  LDG.E.64 R2, desc[UR36][R2.64] ;  /* 0x0000002402027981 */ /* 0x000ea4000c1e1b00 */
[----:B--2---:R0:W1:Y:S01]  /*bdd0*/  F2I.F64.TRUNC R18, R2 ;  /* 0x0000000200127311 */ /* 0x004062000030d100 */
[----:B------:R-:W-:Y:S05]  /*bde0*/  BRA `(.L_x_16322) ;  /* 0x0000000800907947 */ /* 0x000fea0003800000 */
.L_x_16317:
        /* <DEDUP_REMOVED lines=12> */
.L_x_16331:
[----:B------:R-:W2:Y:S02]  /*beb0*/  LDG.E.64 R2, desc[UR36][R2.64] ;  /* 0x0000002402027981 */ /* 0x000ea4000c1e1b00 */
[----:B--2---:R0:W1:Y:S01]  /*bec0*/  F2I.F64.TRUNC R18, R2 ;  /* 0x0000000200127311 */ /* 0x004062000030d100 */
[----:B------:R-:W-:Y:S05]  /*bed0*/  BRA `(.L_x_16322) ;  /* 0x0000000800547947 */ /* 0x000fea0003800000 */
.L_x_16330:
        /* <DEDUP_REMOVED lines=27> */
.L_x_16333:
        /* <DEDUP_REMOVED lines=14> */
.L_x_16332:
[----:B------:R-:W2:Y:S02]  /*c170*/  LDG.E.U16 R18, desc[UR36][R2.64] ;  /* 0x0000002402127981 */ /* 0x000ea4000c1e1500 */
[----:B--2---:R-:W-:-:S06]  /*c180*/  IMAD.U32 R18, R18, 0x10000, RZ ;  /* 0x0001000012127824 */ /* 0x004fcc00078e00ff */
[----:B------:R-:W0:Y:S01]  /*c190*/  F2I.FTZ.TRUNC.NTZ R18, R18 ;  /* 0x0000001200127305 */ /* 0x000e22000021f100 */
[----:B------:R-:W-:Y:S05]  /*c1a0*/  BRA `(.L_x_16322) ;  /* 0x0000000400a07947 */ /* 0x000fea0003800000 */
.L_x_16329:
        /* <DEDUP_REMOVED lines=10> */
.L_x_16336:
        /* <DEDUP_REMOVED lines=21> */
.L_x_16340:
[----:B------:R-:W-:Y:S05]  /*c3a0*/  BSYNC B1 ;  /* 0x0000000000017941 */ /* 0x000fea0003800000 */
.L_x_16339:
[----:B------:R-:W-:Y:S01]  /*c3b0*/  IMAD.SHL.U32 R2, R2, 0x100000, RZ ;  /* 0x0010000002027824 */ /* 0x000fe200078e00ff */
[----:B------:R-:W-:-:S04]  /*c3c0*/  LEA R3, R0, 0x3b800000, 0x17 ;  /* 0x3b80000000037811 */ /* 0x000fc800078eb8ff */
[----:B------:R-:W-:-:S07]  /*c3d0*/  LOP3.LUT R18, R3, R2, R18, 0xfe, !PT ;  /* 0x0000000203127212 */ /* 0x000fce00078efe12 */
.L_x_16338:
[----:B------:R-:W-:Y:S05]  /*c3e0*/  BSYNC B0 ;  /* 0x0000000000007941 */ /* 0x000fea0003800000 */
.L_x_16337:
[----:B------:R-:W2:Y:S01]  /*c3f0*/  F2I.FTZ.TRUNC.NTZ R18, R18 ;  /* 0x0000001200127305 */ /* 0x000ea2000021f100 */
[----:B------:R-:W-:Y:S05]  /*c400*/  BRA `(.L_x_16322) ;  /* 0x0000000400087947 */ /* 0x000fea0003800000 */
.L_x_16335:
        /* <DEDUP_REMOVED lines=21> */
.L_x_16344:
[----:B------:R-:W-:Y:S05]  /*c560*/  BSYNC B1 ;  /* 0x0000000000017941 */ /* 0x000fea0003800000 */
.L_x_16343:
[----:B------:R-:W-:Y:S01]  /*c570*/  IMAD.SHL.U32 R2, R2, 0x200000, RZ ;  /* 0x0020000002027824 */ /* 0x000fe200078e00ff */
[----:B------:R-:W-:-:S04]  /*c580*/  LEA R3, R0, 0x37800000, 0x17 ;  /* 0x3780000000037811 */ /* 0x000fc800078eb8ff */
[----:B------:R-:W-:-:S07]  /*c590*/  LOP3.LUT R18, R3, R2, R18, 0xfe, !PT ;  /* 0x0000000203127212 */ /* 0x000fce00078efe12 */
.L_x_16342:
[----:B------:R-:W-:Y:S05]  /*c5a0*/  BSYNC B0 ;  /* 0x0000000000007941 */ /* 0x000fea0003800000 */
.L_x_16341:
[----:B------:R-:W0:Y:S01]  /*c5b0*/  F2I.FTZ.TRUNC.NTZ R18, R18 ;  /* 0x0000001200127305 */ /* 0x000e22000021f100 */
[----:B------:R-:W-:Y:S05]  /*c5c0*/  BRA `(.L_x_16322) ;  /* 0x0000000000987947 */ /* 0x000fea0003800000 */
.L_x_16334:
        /* <DEDUP_REMOVED lines=14> */
.L_x_16348:
[----:B------:R-:W-:Y:S05]  /*c6b0*/  BSYNC B0 ;  /* 0x0000000000007941 */ /* 0x000fea0003800000 */
.L_x_16347:
[----:B------:R-:W4:Y:S01]  /*c6c0*/  F2I.FTZ.TRUNC.NTZ R18, R18 ;  /* 0x0000001200127305 */ /* 0x000f22000021f100 */
[----:B------:R-:W-:Y:S05]  /*c6d0*/  BRA `(.L_x_16322) ;  /* 0x0000000000547947 */ /* 0x000fea0003800000 */
.L_x_16321:
        /* <DEDUP_REMOVED lines=17> */
.L_x_16349:
[----:B------:R-:W-:Y:S05]  /*c7f0*/  BRA `(.L_x_16322) ;  /* 0x00000000000c7947 */ /* 0x000fea0003800000 */
.L_x_16346:
[----:B------:R0:W5:Y:S01]  /*c800*/  LDG.E R18, desc[UR36][R2.64] ;  /* 0x0000002402127981 */ /* 0x000162000c1e1900 */
[----:B------:R-:W-:Y:S05]  /*c810*/  BRA `(.L_x_16322) ;  /* 0x0000000000047947 */ /* 0x000fea0003800000 */
.L_x_16345:
[----:B------:R3:W5:Y:S02]  /*c820*/  LDG.E R18, desc[UR36][R2.64] ;  /* 0x0000002402127981 */ /* 0x000764000c1e1900 */
.L_x_16322:
        /* <DEDUP_REMOVED lines=17> */
.L_x_16353:
[----:B------:R0:W5:Y:S01]  /*c940*/  LDG.E.U8 R23, desc[UR36][R2.64] ;  /* 0x0000002402177981 */ /* 0x000162000c1e1100 */
[----:B------:R-:W-:Y:S05]  /*c950*/  BRA `(.L_x_16355) ;  /* 0x0000000c00347947 */ /* 0x000fea0003800000 */
.L_x_16352:
        /* <DEDUP_REMOVED lines=8> */
.L_x_16357:
[----:B------:R0:W5:Y:S01]  /*c9e0*/  LDG.E R23, desc[UR36][R2.64] ;  /* 0x0000002402177981 */ /* 0x000162000c1e1900 */
[----:B------:R-:W-:Y:S05]  /*c9f0*/  BRA `(.L_x_16355) ;  /* 0x0000000c000c7947 */ /* 0x000fea0003800000 */
.L_x_16356:
[----:B------:R0:W5:Y:S01]  /*ca00*/  LDG.E.S16 R23, desc[UR36][R2.64] ;  /* 0x0000002402177981 */ /* 0x000162000c1e1700 */
[----:B------:R-:W-:Y:S05]  /*ca10*/  BRA `(.L_x_16355) ;  /* 0x0000000c00047947 */ /* 0x000fea0003800000 */
.L_x_16351:
        /* <DEDUP_REMOVED lines=9> */
.L_x_16359:
[----:B------:R-:W3:Y:S02]  /*cab0*/  LDG.E.U16 R2, desc[UR36][R2.64] ;  /* 0x0000002402027981 */ /* 0x000ee4000c1e1500 */
[----:B---3--:R-:W-:-:S06]  /*cac0*/  HADD2.F32 R23, -RZ, R2.H0_H0 ;  /* 0x20000002ff177230 */ /* 0x008fcc0000004100 */
[----:B------:R-:W0:Y:S01]  /*cad0*/  F2I.FTZ.TRUNC.NTZ R23, R23 ;  /* 0x0000001700177305 */ /* 0x000e22000021f100 */
[----:B------:R-:W-:Y:S05]  /*cae0*/  BRA `(.L_x_16355) ;  /* 0x0000000800d07947 */ /* 0x000fea0003800000 */
.L_x_16358:
[----:B------:R-:W-:-:S13]  /*caf0*/  ISETP.NE.AND P0, PT, R0, 0x7, PT ;  /* 0x000000070000780c */ /* 0x000fda0003f05270 */
[----:B------:R-:W-:Y:S05]  /*cb00*/  @!P0 BRA `(.L_x_16360) ;  /* 0x00000000002c8947 */ /* 0x000fea0003800000 */
[----:B------:R-:W-:-:S13]  /*cb10*/  ISETP.NE.AND P0, PT, R0, 0x8, PT ;  /* 0x000000080000780c */ /* 0x000fda0003f05270 */
[----:B------:R-:W-:Y:S05]  /*cb20*/  @!P0 BRA `(.L_x_16361) ;  /* 0x0000000000148947 */ /* 0x000fea0003800000 */
[----:B------:R-:W-:-:S13]  /*cb30*/  ISETP.NE.AND P0, PT, R0, 0x9, PT ;  /* 0x000000090000780c */ /* 0x000fda0003f05270 */
[----:B------:R-:W-:Y:S05]  /*cb40*/  @P0 BRA `(.L_x_16354) ;  /* 0x0000000800640947 */ /* 0x000fea0003800000 */
[----:B------:R-:W3:Y:S02]  /*cb50*/  LDG.E R2, desc[UR36][R2.64] ;  /* 0x0000002402027981 */ /* 0x000ee4000c1e1900 */
[----:B---3--:R3:W0:Y:S01]  /*cb60*/  F2I.FTZ.TRUNC.NTZ R23, R2 ;  /* 0x0000000200177305 */ /* 0x008622000021f100 */
[----:B------:R-:W-:Y:S05]  /*cb70*/  BRA `(.L_x_16355) ;  /* 0x0000000800ac7947 */ /* 0x000fea0003800000 */
.L_x_16361:
[----:B------:R-:W3:Y:S02]  /*cb80*/  LDG.E.U16 R2, desc[UR36][R2.64] ;  /* 0x0000002402027981 */ /* 0x000ee4000c1e1500 */
[----:B---3--:R-:W-:-:S06]  /*cb90*/  HADD2.F32 R23, -RZ, R2.H0_H0 ;  /* 0x20000002ff177230 */ /* 0x008fcc0000004100 */
[----:B------:R-:W0:Y:S01]  /*cba0*/  F2I.FTZ.TRUNC.NTZ R23, R23 ;  /* 0x0000001700177305 */ /* 0x000e22000021f100 */
[----:B------:R-:W-:Y:S05]  /*cbb0*/  BRA `(.L_x_16355) ;  /* 0x00000008009c7947 */ /* 0x000fea0003800000 */
.L_x_16360:
[----:B------:R-:W3:Y:S02]  /*cbc0*/  LDG.E.64 R2, desc[UR36][R2.64] ;  /* 0x0000002402027981 */ /* 0x000ee4000c1e1b00 */
[----:B---3--:R0:W1:Y:S01]  /*cbd0*/  F2I.F64.TRUNC R23, R2 ;  /* 0x0000000200177311 */ /* 0x008062000030d100 */
[----:B------:R-:W-:Y:S05]  /*cbe0*/  BRA `(.L_x_16355) ;  /* 0x0000000800907947 */ /* 0x000fea0003800000 */
.L_x_16350:
        /* <DEDUP_REMOVED lines=12> */
.L_x_16364:
[----:B------:R-:W3:Y:S02]  /*ccb0*/  LDG.E.64 R2, desc[UR36][R2.64] ;  /* 0x0000002402027981 */ /* 0x000ee4000c1e1b00 */
[----:B---3--:R0:W1:Y:S01]  /*ccc0*/  F2I.F64.TRUNC R23, R2 ;  /* 0x0000000200177311 */ /* 0x008062000030d100 */
[----:B------:R-:W-:Y:S05]  /*ccd0*/  BRA `(.L_x_16355) ;  /* 0x0000000800547947 */ /* 0x000fea0003800000 */
.L_x_16363:
        /* <DEDUP_REMOVED lines=27> */
.L_x_16366:
        /* <DEDUP_REMOVED lines=14> */
.L_x_16365:
[----:B------:R-:W3:Y:S02]  /*cf70*/  LDG.E.U16 R23, desc[UR36][R2.64] ;  /* 0x0000002402177981 */ /* 0x000ee4000c1e1500 */
[----:B---3--:R-:W-:-:S06]  /*cf80*/  IMAD.U32 R23, R23, 0x10000, RZ ;  /* 0x0001000017177824 */ /* 0x008fcc00078e00ff */
[----:B------:R-:W0:Y:S01]  /*cf90*/  F2I.FTZ.TRUNC.NTZ R23, R23 ;  /* 0x0000001700177305 */ /* 0x000e22000021f100 */
[----:B------:R-:W-:Y:S05]  /*cfa0*/  BRA `(.L_x_16355) ;  /* 0x0000000400a07947 */ /* 0x000fea0003800000 */
.L_x_16362:
        /* <DEDUP_REMOVED lines=10> */
.L_x_16369:
        /* <DEDUP_REMOVED lines=21> */
.L_x_16373:
[----:B------:R-:W-:Y:S05]  /*d1a0*/  BSYNC B1 ;  /* 0x0000000000017941 */ /* 0x000fea0003800000 */
.L_x_16372:
[----:B------:R-:W-:Y:S01]  /*d1b0*/  IMAD.SHL.U32 R2, R2, 0x100000, RZ ;  /* 0x0010000002027824 */ /* 0x000fe200078e00ff */
[----:B------:R-:W-:-:S04]  /*d1c0*/  LEA R0, R0, 0x3b800000, 0x17 ;  /* 0x3b80000000007811 */ /* 0x000fc800078eb8ff */
[----:B------:R-:W-:-:S07]  /*d1d0*/  LOP3.LUT R23, R0, R2, R23, 0xfe, !PT ;  /* 0x0000000200177212 */ /* 0x000fce00078efe17 */
.L_x_16371:
[----:B------:R-:W-:Y:S05]  /*d1e0*/  BSYNC B0 ;  /* 0x0000000000007941 */ /* 0x000fea0003800000 */
.L_x_16370:
[----:B------:R-:W0:Y:S01]  /*d1f0*/  F2I.FTZ.TRUNC.NTZ R23, R23 ;  /* 0x0000001700177305 */ /* 0x000e22000021f100 */
[----:B------:R-:W-:Y:S05]  /*d200*/  BRA `(.L_x_16355) ;  /* 0x0000000400087947 */ /* 0x000fea0003800000 */
.L_x_16368:
        /* <DEDUP_REMOVED lines=21> */
.L_x_16377:
[----:B------:R-:W-:Y:S05]  /*d360*/  BSYNC B1 ;  /* 0x0000000000017941 */ /* 0x000fea0003800000 */
.L_x_16376:
[----:B------:R-:W-:Y:S01]  /*d370*/  IMAD.SHL.U32 R2, R2, 0x200000, RZ ;  /* 0x0020000002027824 */ /* 0x000fe200078e00ff */
[----:B------:R-:W-:-:S04]  /*d380*/  LEA R0, R0, 0x37800000, 0x17 ;  /* 0x3780000000007811 */ /* 0x000fc800078eb8ff */
[----:B------:R-:W-:-:S07]  /*d390*/  LOP3.LUT R23, R0, R2, R23, 0xfe, !PT ;  /* 0x0000000200177212 */ /* 0x000fce00078efe17 */
.L_x_16375:
[----:B------:R-:W-:Y:S05]  /*d3a0*/  BSYNC B0 ;  /* 0x0000000000007941 */ /* 0x000fea0003800000 */
.L_x_16374:
[----:B------:R-:W0:Y:S01]  /*d3b0*/  F2I.FTZ.TRUNC.NTZ R23, R23 ;  /* 0x0000001700177305 */ /* 0x000e22000021f100 */
[----:B------:R-:W-:Y:S05]  /*d3c0*/  BRA `(.L_x_16355) ;  /* 0x0000000000987947 */ /* 0x000fea0003800000 */
.L_x_16367:
        /* <DEDUP_REMOVED lines=14> */
.L_x_16381:
[----:B------:R-:W-:Y:S05]  /*d4b0*/  BSYNC B0 ;  /* 0x0000000000007941 */ /* 0x000fea0003800000 */
.L_x_16380:
[----:B------:R-:W0:Y:S01]  /*d4c0*/  F2I.FTZ.TRUNC.NTZ R23, R23 ;  /* 0x0000001700177305 */ /* 0x000e22000021f100 */
[----:B------:R-:W-:Y:S05]  /*d4d0*/  BRA `(.L_x_16355) ;  /* 0x0000000000547947 */ /* 0x000fea0003800000 */
.L_x_16354:
        /* <DEDUP_REMOVED lines=16> */
[----:B0-2-45:R-:W-:Y:S05]  /*d5e0*/  CALL.ABS.NOINC R2 ;  /* 0x0000000002007343 */ /* 0x035fea0003c00000 */
.L_x_16382:
[----:B------:R-:W-:Y:S05]  /*d5f0*/  BRA `(.L_x_16355) ;  /* 0x00000000000c7947 */ /* 0x000fea0003800000 */
.L_x_16379:
[----:B------:R0:W5:Y:S01]  /*d600*/  LDG.E R23, desc[UR36][R2.64] ;  /* 0x0000002402177981 */ /* 0x000162000c1e1900 */
[----:B------:R-:W-:Y:S05]  /*d610*/  BRA `(.L_x_16355) ;  /* 0x0000000000047947 */ /* 0x000fea0003800000 */
.L_x_16378:
[----:B------:R0:W5:Y:S02]  /*d620*/  LDG.E R23, desc[UR36][R2.64] ;  /* 0x0000002402177981 */ /* 0x000164000c1e1900 */
.L_x_16355:
        /* <DEDUP_REMOVED lines=17> */
.L_x_16386:
[----:B------:R0:W5:Y:S01]  /*d740*/  LDG.E.U8 R22, desc[UR36][R2.64] ;  /* 0x0000002402167981 */ /* 0x000162000c1e1100 */
[----:B------:R-:W-:Y:S05]  /*d750*/  BRA `(.L_x_16388) ;  /* 0x0000000c00347947 */ /* 0x000fea0003800000 */
.L_x_16385:
        /* <DEDUP_REMOVED lines=8> */
.L_x_16390:
[----:B------:R0:W5:Y:S01]  /*d7e0*/  LDG.E R22, desc[UR36][R2.64] ;  /* 0x0000002402167981 */ /* 0x000162000c1e1900 */
[----:B------:R-:W-:Y:S05]  /*d7f0*/  BRA `(.L_x_16388) ;  /* 0x0000000c000c7947 */ /* 0x000fea0003800000 */
.L_x_16389:
[----:B------:R0:W5:Y:S01]  /*d800*/  LDG.E.S16 R22, desc[UR36][R2.64] ;  /* 0x0000002402167981 */ /* 0x000162000c1e1700 */
[----:B------:R-:W-:Y:S05]  /*d810*/  BRA `(.L_x_16388) ;  /* 0x0000000c00047947 */ /* 0x000fea0003800000 */
.L_x_16384:
        /* <DEDUP_REMOVED lines=9> */
.L_x_16392:
[----:B------:R-:W3:Y:S02]  /*d8b0*/  LDG.E.U16 R2, desc[UR36][R2.64] ;  /* 0x0000002402027981 */ /* 0x000ee4000c1e1500 */
[----:B---3--:R-:W-:-:S06]  /*d8c0*/  HADD2.F32 R22, -RZ, R2.H0_H0 ;  /* 0x20000002ff167230 */ /* 0x008fcc0000004100 */
[----:B------:R-:W0:Y:S01]  /*d8d0*/  F2I.FTZ.TRUNC.NTZ R22, R22 ;  /* 0x0000001600167305 */ /* 0x000e22000021f100 */
[----:B------:R-:W-:Y:S05]  /*d8e0*/  BRA `(.L_x_16388) ;  /* 0x0000000800d07947 */ /* 0x000fea0003800000 */
.L_x_16391:
        /* <DEDUP_REMOVED lines=9> */
.L_x_16394:
[----:B------:R-:W3:Y:S02]  /*d980*/  LDG.E.U16 R2, desc[UR36][R2.64] ;  /* 0x0000002402027981 */ /* 0x000ee4000c1e1500 */
[----:B---3--:R-:W-:-:S06]  /*d990*/  HADD2.F32 R22, -RZ, R2.H0_H0 ;  /* 0x20000002ff167230 */ /* 0x008fcc0000004100 */
[----:B------:R-:W0:Y:S01]  /*d9a0*/  F2I.FTZ.TRUNC.NTZ R22, R22 ;  /* 0x0000001600167305 */ /* 0x000e22000021f100 */
[----:B------:R-:W-:Y:S05]  /*d9b0*/  BRA `(.L_x_16388) ;  /* 0x00000008009c7947 */ /* 0x000fea0003800000 */
.L_x_16393:
[----:B------:R-:W3:Y:S02]  /*d9c0*/  LDG.E.64 R2, desc[UR36][R2.64] ;  /* 0x0000002402027981 */ /* 0x000ee4000c1e1b00 */
[----:B---3--:R0:W3:Y:S01]  /*d9d0*/  F2I.F64.TRUNC R22, R2 ;  /* 0x0000000200167311 */ /* 0x0080e2000030d100 */
[----:B------:R-:W-:Y:S05]  /*d9e0*/  BRA `(.L_x_16388) ;  /* 0x0000000800907947 */ /* 0x000fea0003800000 */
.L_x_16383:
        /* <DEDUP_REMOVED lines=12> */
.L_x_16397:
[----:B------:R-:W3:Y:S02]  /*dab0*/  LDG.E.64 R2, desc[UR36][R2.64] ;  /* 0x0000002402027981 */ /* 0x000ee4000c1e1b00 */
[----:B---3--:R0:W3:Y:S01]  /*dac0*/  F2I.F64.TRUNC R22, R2 ;  /* 0x0000000200167311 */ /* 0x0080e2000030d100 */
[----:B------:R-:W-:Y:S05]  /*dad0*/  BRA `(.L_x_16388) ;  /* 0x0000000800547947 */ /* 0x000fea0003800000 */
.L_x_16396:
        /* <DEDUP_REMOVED lines=27> */
.L_x_16399:
        /* <DEDUP_REMOVED lines=14> */
.L_x_16398:
[----:B------:R-:W3:Y:S02]  /*dd70*/  LDG.E.U16 R22, desc[UR36][R2.64] ;  /* 0x0000002402167981 */ /* 0x000ee4000c1e1500 */
[----:B---3--:R-:W-:-:S06]  /*dd80*/  IMAD.U32 R22, R22, 0x10000, RZ ;  /* 0x0001000016167824 */ /* 0x008fcc00078e00ff */
[----:B------:R-:W0:Y:S01]  /*dd90*/  F2I.FTZ.TRUNC.NTZ R22, R22 ;  /* 0x0000001600167305 */ /* 0x000e22000021f100 */
[----:B------:R-:W-:Y:S05]  /*dda0*/  BRA `(.L_x_16388) ;  /* 0x0000000400a07947 */ /* 0x000fea0003800000 */
.L_x_16395:
        /* <DEDUP_REMOVED lines=10> */
.L_x_16402:
        /* <DEDUP_REMOVED lines=21> */
.L_x_16406:
[----:B------:R-:W-:Y:S05]  /*dfa0*/  BSYNC B1 ;  /* 0x0000000000017941 */ /* 0x000fea0003800000 */
.L_x_16405:
[----:B------:R-:W-:Y:S01]  /*dfb0*/  IMAD.SHL.U32 R2, R2, 0x100000, RZ ;  /* 0x0010000002027824 */ /* 0x000fe200078e00ff */
[----:B------:R-:W-:-:S04]  /*dfc0*/  LEA R3, R0, 0x3b800000, 0x17 ;  /* 0x3b80000000037811 */ /* 0x000fc800078eb8ff */
[----:B------:R-:W-:-:S07]  /*dfd0*/  LOP3.LUT R22, R3, R2, R22, 0xfe, !PT ;  /* 0x0000000203167212 */ /* 0x000fce00078efe16 */
.L_x_16404:
[----:B------:R-:W-:Y:S05]  /*dfe0*/  BSYNC B0 ;  /* 0x0000000000007941 */ /* 0x000fea0003800000 */
.L_x_16403:
[----:B------:R-:W0:Y:S01]  /*dff0*/  F2I.FTZ.TRUNC.NTZ R22, R22 ;  /* 0x0000001600167305 */ /* 0x000e22000021f100 */
[----:B------:R-:W-:Y:S05]  /*e000*/  BRA `(.L_x_16388) ;  /* 0x0000000400087947 */ /* 0x000fea0003800000 */
.L_x_16401:
        /* <DEDUP_REMOVED lines=21> */
.L_x_16410:
[----:B------:R-:W-:Y:S05]  /*e160*/  BSYNC B1 ;  /* 0x0000000000017941 */ /* 0x000fea0003800000 */
.L_x_16409:
[----:B------:R-:W-:Y:S01]  /*e170*/  IMAD.SHL.U32 R2, R2, 0x200000, RZ ;  /* 0x0020000002027824 */ /* 0x000fe200078e00ff */
[----:B------:R-:W-:-:S04]  /*e180*/  LEA R3, R0, 0x37800000, 0x17 ;  /* 0x3780000000037811 */ /* 0x000fc800078eb8ff */
[----:B------:R-:W-:-:S07]  /*e190*/  LOP3.LUT R22, R3, R2, R22, 0xfe, !PT ;  /* 0x0000000203167212 */ /* 0x000fce00078efe16 */
.L_x_16408:
[----:B------:R-:W-:Y:S05]  /*e1a0*/  BSYNC B0 ;  /* 0x0000000000007941 */ /* 0x000fea0003800000 */
.L_x_16407:
[----:B------:R-:W0:Y:S01]  /*e1b0*/  F2I.FTZ.TRUNC.NTZ R22, R22 ;  /* 0x0000001600167305 */ /* 0x000e22000021f100 */
[----:B------:R-:W-:Y:S05]  /*e1c0*/  BRA `(.L_x_16388) ;  /* 0x0000000000987947 */ /* 0x000fea0003800000 */
.L_x_16400:
        /* <DEDUP_REMOVED lines=14> */
.L_x_16414:
[----:B------:R-:W-:Y:S05]  /*e2b0*/  BSYNC B0 ;  /* 0x0000000000007941 */ /* 0x000fea0003800000 */
.L_x_16413:
[----:B------:R-:W0:Y:S01]  /*e2c0*/  F2I.FTZ.TRUNC.NTZ R22, R22 ;  /* 0x0000001600167305 */ /* 0x000e22000021f100 */
[----:B------:R-:W-:Y:S05]  /*e2d0*/  BRA `(.L_x_16388) ;  /* 0x0000000000547947 */ /* 0x000fea0003800000 */
.L_x_16387:
        /* <DEDUP_REMOVED lines=17> */
.L_x_16415:
[----:B------:R-:W-:Y:S05]  /*e3f0*/  BRA `(.L_x_16388) ;  /* 0x00000000000c7947 */ /* 0x000fea0003800000 */
.L_x_16412:
[----:B------:R0:W5:Y:S01]  /*e400*/  LDG.E R22, desc[UR36][R2.64] ;  /* 0x0000002402167981 */ /* 0x000162000c1e1900 */
[----:B------:R-:W-:Y:S05]  /*e410*/  BRA `(.L_x_16388) ;  /* 0x0000000000047947 */ /* 0x000fea0003800000 */
.L_x_16411:
[----:B------:R0:W5:Y:S02]  /*e420*/  LDG.E R22, desc[UR36][R2.64] ;  /* 0x0000002402167981 */ /* 0x000164000c1e1900 */
.L_x_16388:
[----:B0-----:R-:W0:Y:S01]  /*e430*/  LDC.U8 R3, c[0x0][0x508] ;  /* 0x00014200ff037b82 */ /* 0x001e220000000000 */
[----:B------:R-:W-:Y:S01]  /*e440*/  ULDC.64 UR4, c[0x0][0x4f8] ;  /* 0x00013e0000047ab9 */ /* 0x000fe20000000a00 */
[----:B-1-3-5:R-:W-:Y:S02]  /*e450*/  IMAD R23, R22, R23, RZ ;  /* 0x0000001716177224 */ /* 0x02afe400078e02ff */
[----:B--2-4-:R-:W-:-:S04]  /*e460*/  IMAD R18, R18, UR4, RZ ;  /* 0x0000000412127c24 */ /* 0x014fc8000f8e02ff */
        /* <DEDUP_REMOVED lines=14> */
.L_x_16419:
[----:B------:R0:W-:Y:S01]  /*e550*/  STG.E.U8 desc[UR36][R16.64], R2 ;  /* 0x0000000210007986 */ /* 0x0001e2000c101124 */
[----:B------:R-:W-:Y:S05]  /*e560*/  BRA `(.L_x_16421) ;  /* 0x0000000c00507947 */ /* 0x000fea0003800000 */
.L_x_16418:
        /* <DEDUP_REMOVED lines=9> */
.L_x_16423:
[----:B------:R0:W-:Y:S01]  /*e600*/  STG.E desc[UR36][R16.64], R2 ;  /* 0x0000000210007986 */ /* 0x0001e2000c101924 */
[----:B------:R-:W-:Y:S05]  /*e610*/  BRA `(.L_x_16421) ;  /* 0x0000000c00247947 */ /* 0x000fea0003800000 */
.L_x_16422:
[----:B------:R0:W-:Y:S01]  /*e620*/  STG.E.U16 desc[UR36][R16.64], R2 ;  /* 0x0000000210007986 */ /* 0x0001e2000c101524 */
[----:B------:R-:W-:Y:S05]  /*e630*/  BRA `(.L_x_16421) ;  /* 0x0000000c001c7947 */ /* 0x000fea0003800000 */
.L_x_16417:
        /* <DEDUP_REMOVED lines=9> */
.L_x_16425:
[----:B------:R-:W-:-:S04]  /*e6d0*/  I2FP.F32.S32 R0, R2 ;  /* 0x0000000200007245 */ /* 0x000fc80000201400 */
[----:B------:R-:W-:-:S05]  /*e6e0*/  F2FP.F16.F32.PACK_AB R0, RZ, R0 ;  /* 0x00000000ff00723e */ /* 0x000fca00000000ff */
[----:B------:R0:W-:Y:S01]  /*e6f0*/  STG.E.U16 desc[UR36][R16.64], R0 ;  /* 0x0000000010007986 */ /* 0x0001e2000c101524 */
[----:B------:R-:W-:Y:S05]  /*e700*/  BRA `(.L_x_16421) ;  /* 0x0000000800e87947 */ /* 0x000fea0003800000 */
.L_x_16424:
        /* <DEDUP_REMOVED lines=10> */
.L_x_16427:
[----:B------:R-:W-:-:S04]  /*e7b0*/  I2FP.F32.S32 R2, R2 ;  /* 0x0000000200027245 */ /* 0x000fc80000201400 */
[----:B------:R-:W-:-:S04]  /*e7c0*/  F2FP.F16.F32.PACK_AB R3, RZ, R2 ;  /* 0x00000002ff03723e */ /* 0x000fc800000000ff */
[----:B------:R-:W-:-:S05]  /*e7d0*/  PRMT R3, R3, 0x5410, RZ ;  /* 0x0000541003037816 */ /* 0x000fca00000000ff */
[----:B------:R0:W-:Y:S01]  /*e7e0*/  STG.E desc[UR36][R16.64], R3 ;  /* 0x0000000310007986 */ /* 0x0001e2000c101924 */
[----:B------:R-:W-:Y:S05]  /*e7f0*/  BRA `(.L_x_16421) ;  /* 0x0000000800ac7947 */ /* 0x000fea0003800000 */
.L_x_16426:
[----:B------:R-:W0:Y:S02]  /*e800*/  I2F.F64 R2, R2 ;  /* 0x0000000200027312 */ /* 0x000e240000201c00 */
[----:B0-----:R0:W-:Y:S01]  /*e810*/  STG.E.64 desc[UR36][R16.64], R2 ;  /* 0x0000000210007986 */ /* 0x0011e2000c101b24 */
[----:B------:R-:W-:Y:S05]  /*e820*/  BRA `(.L_x_16421) ;  /* 0x0000000800a07947 */ /* 0x000fea0003800000 */
.L_x_16416:
        /* <DEDUP_REMOVED lines=12> */
.L_x_16430:
[----:B------:R-:W0:Y:S01]  /*e8f0*/  I2F.F64 R4, R2 ;  /* 0x0000000200047312 */ /* 0x000e220000201c00 */
[----:B------:R-:W-:-:S05]  /*e900*/  CS2R R6, SRZ ;  /* 0x0000000000067805 */ /* 0x000fca000001ff00 */
[----:B0-----:R1:W-:Y:S01]  /*e910*/  STG.E.128 desc[UR36][R16.64], R4 ;  /* 0x0000000410007986 */ /* 0x0013e2000c101d24 */
[----:B------:R-:W-:Y:S05]  /*e920*/  BRA `(.L_x_16421) ;  /* 0x0000000800607947 */ /* 0x000fea0003800000 */
.L_x_16429:
        /* <DEDUP_REMOVED lines=21> */
.L_x_16434:
[----:B------:R-:W-:Y:S05]  /*ea80*/  BSYNC B0 ;  /* 0x0000000000007941 */ /* 0x000fea0003800000 */
.L_x_16433:
[----:B------:R-:W-:-:S05]  /*ea90*/  LOP3.LUT R3, R0, R3, RZ, 0xfc, !PT ;  /* 0x0000000300037212 */ /* 0x000fca00078efcff */
[----:B------:R2:W-:Y:S01]  /*eaa0*/  STG.E.U8 desc[UR36][R16.64], R3 ;  /* 0x0000000310007986 */ /* 0x0005e2000c101124 */
[----:B------:R-:W-:Y:S05]  /*eab0*/  BRA `(.L_x_16421) ;  /* 0x0000000400fc7947 */ /* 0x000fea0003800000 */
.L_x_16432:
        /* <DEDUP_REMOVED lines=13> */
.L_x_16436:
[----:B------:R-:W-:Y:S01]  /*eb90*/  IMAD.MOV.U32 R0, RZ, RZ, 0x7f ;  /* 0x0000007fff007424 */ /* 0x000fe200078e00ff */
[----:B------:R-:W-:-:S04]  /*eba0*/  ISETP.GT.U32.AND P0, PT, R2, 0x7f800000, PT ;  /* 0x7f8000000200780c */ /* 0x000fc80003f04070 */
[----:B------:R-:W-:-:S09]  /*ebb0*/  SEL R0, R0, 0x7c, P0 ;  /* 0x0000007c00007807 */ /* 0x000fd20000000000 */
.L_x_16437:
[----:B------:R-:W-:Y:S05]  /*ebc0*/  BSYNC B0 ;  /* 0x0000000000007941 */ /* 0x000fea0003800000 */
.L_x_16435:
[----:B------:R-:W-:-:S04]  /*ebd0*/  LOP3.LUT R2, R3, 0x80000000, RZ, 0xc0, !PT ;  /* 0x8000000003027812 */ /* 0x000fc800078ec0ff */
[----:B------:R-:W-:-:S04]  /*ebe0*/  SHF.R.U32.HI R3, RZ, 0x18, R2 ;  /* 0x00000018ff037819 */ /* 0x000fc80000011602 */
[----:B------:R-:W-:-:S05]  /*ebf0*/  LOP3.LUT R3, R0, R3, RZ, 0xfc, !PT ;  /* 0x0000000300037212 */ /* 0x000fca00078efcff */
[----:B------:R3:W-:Y:S01]  /*ec00*/  STG.E.U8 desc[UR36][R16.64], R3 ;  /* 0x0000000310007986 */ /* 0x0007e2000c101124 */
[----:B------:R-:W-:Y:S05]  /*ec10*/  BRA `(.L_x_16421) ;  /* 0x0000000400a47947 */ /* 0x000fea0003800000 */
.L_x_16431:
[----:B------:R-:W-:-:S04]  /*ec20*/  I2FP.F32.S32 R0, R2 ;  /* 0x0000000200007245 */ /* 0x000fc80000201400 */
[----:B------:R-:W-:-:S05]  /*ec30*/  F2FP.BF16.F32.PACK_AB R0, RZ, R0 ;  /* 0x00000000ff00723e */ /* 0x000fca00000010ff */
[----:B------:R4:W-:Y:S01]  /*ec40*/  STG.E.U16 desc[UR36][R16.64], R0 ;  /* 0x0000000010007986 */ /* 0x0009e2000c101524 */
[----:B------:R-:W-:Y:S05]  /*ec50*/  BRA `(.L_x_16421) ;  /* 0x0000000400947947 */ /* 0x000fea0003800000 */
.L_x_16428:
        /* <DEDUP_REMOVED lines=10> */
.L_x_16440:
        /* <DEDUP_REMOVED lines=17> */
.L_x_16443:
[----:B------:R-:W-:-:S04]  /*ee10*/  LOP3.LUT R2, R3, 0x80000000, RZ, 0xc0, !PT ;  /* 0x8000000003027812 */ /* 0x000fc800078ec0ff */
[----:B------:R-:W-:-:S04]  /*ee20*/  SHF.R.U32.HI R3, RZ, 0x18, R2 ;  /* 0x00000018ff037819 */ /* 0x000fc80000011602 */
[----:B------:R-:W-:-:S04]  /*ee30*/  LOP3.LUT R0, R0, R3, RZ, 0xfc, !PT ;  /* 0x0000000300007212 */ /* 0x000fc800078efcff */
[----:B------:R-:W-:-:S07]  /*ee40*/  PRMT R8, R0, 0x7610, R8 ;  /* 0x0000761000087816 */ /* 0x000fce0000000008 */
.L_x_16442:
[----:B------:R-:W-:Y:S05]  /*ee50*/  BSYNC B0 ;  /* 0x0000000000007941 */ /* 0x000fea0003800000 */
.L_x_16441:
[----:B------:R0:W-:Y:S01]  /*ee60*/  STG.E.U8 desc[UR36][R16.64], R8 ;  /* 0x0000000810007986 */ /* 0x0001e2000c101124 */
[----:B------:R-:W-:Y:S05]  /*ee70*/  BRA `(.L_x_16421) ;  /* 0x00000004000c7947 */ /* 0x000fea0003800000 */
.L_x_16439:
        /* <DEDUP_REMOVED lines=17> */
.L_x_16446:
[----:B------:R-:W-:-:S04]  /*ef90*/  LOP3.LUT R2, R3, 0x80000000, RZ, 0xc0, !PT ;  /* 0x8000000003027812 */ /* 0x000fc800078ec0ff */
[----:B------:R-:W-:-:S04]  /*efa0*/  SHF.R.U32.HI R3, RZ, 0x18, R2 ;  /* 0x00000018ff037819 */ /* 0x000fc80000011602 */
[----:B------:R-:W-:-:S04]  /*efb0*/  LOP3.LUT R0, R0, R3, RZ, 0xfc, !PT ;  /* 0x0000000300007212 */ /* 0x000fc800078efcff */
[----:B------:R-:W-:-:S07]  /*efc0*/  PRMT R8, R0, 0x7610, R8 ;  /* 0x0000761000087816 */ /* 0x000fce0000000008 */
.L_x_16445:
[----:B------:R-:W-:Y:S05]  /*efd0*/  BSYNC B0 ;  /* 0x0000000000007941 */ /* 0x000fea0003800000 */
.L_x_16444:
[----:B------:R0:W-:Y:S01]  /*efe0*/  STG.E.U8 desc[UR36][R16.64], R8 ;  /* 0x0000000810007986 */ /* 0x0001e2000c101124 */
[----:B------:R-:W-:Y:S05]  /*eff0*/  BRA `(.L_x_16421) ;  /* 0x0000000000ac7947 */ /* 0x000fea0003800000 */
.L_x_16438:
        /* <DEDUP_REMOVED lines=22> */
.L_x_16420:
        /* <DEDUP_REMOVED lines=16> */
.L_x_16449:
[----:B------:R-:W-:Y:S05]  /*f260*/  BRA `(.L_x_16421) ;  /* 0x0000000000107947 */ /* 0x000fea0003800000 */
.L_x_16448:
[----:B------:R-:W-:-:S05]  /*f270*/  SHF.R.S32.HI R3, RZ, 0x1f, R2 ;  /* 0x0000001fff037819 */ /* 0x000fca0000011402 */
[----:B------:R0:W-:Y:S01]  /*f280*/  STG.E.64 desc[UR36][R16.64], R2 ;  /* 0x0000000210007986 */ /* 0x0001e2000c101b24 */
[----:B------:R-:W-:Y:S05]  /*f290*/  BRA `(.L_x_16421) ;  /* 0x0000000000047947 */ /* 0x000fea0003800000 */
.L_x_16447:
[----:B------:R0:W-:Y:S02]  /*f2a0*/  STG.E desc[UR36][R16.64], R2 ;  /* 0x0000000210007986 */ /* 0x0001e4000c101924 */
.L_x_16421:
[----:B------:R-:W-:-:S07]  /*f2b0*/  VIADD R19, R19, 0x80 ;  /* 0x0000008013137836 */ /* 0x000fce0000000000 */
.L_x_16315:
[----:B------:R-:W-:Y:S05]  /*f2c0*/  BSYNC B6 ;  /* 0x0000000000067941 */ /* 0x000fea0003800000 */
.L_x_16314:
[----:B------:R-:W-:Y:S02]  /*f2d0*/  ULDC UR4, c[0x0][0x210] ;  /* 0x0000840000047ab9 */ /* 0x000fe40000000800 */
[----:B------:R-:W-:-:S13]  /*f2e0*/  ISETP.GE.AND P0, PT, R19, UR4, PT ;  /* 0x0000000413007c0c */ /* 0x000fda000bf06270 */
[----:B------:R-:W-:Y:S05]  /*f2f0*/  @P0 EXIT ;  /* 0x000000000000094d */ /* 0x000fea0003800000 */
[----:B01----:R-:W0:Y:S01]  /*f300*/  LDC R6, c[0x0][0x218] ;  /* 0x00008600ff067b82 */ /* 0x003e220000000800 */
[----:B------:R-:W-:Y:S01]  /*f310*/  CS2R R22, SRZ ;  /* 0x0000000000167805 */ /* 0x000fe2000001ff00 */
        /* <DEDUP_REMOVED lines=377> */
.L_x_16450:
        /* <DEDUP_REMOVED lines=20> */
.L_x_16454:
[----:B------:R0:W5:Y:S01]  /*10bf0*/  LDG.E.U8 R18, desc[UR36][R2.64] ;  /* 0x0000002402127981 */ /* 0x000162000c1e1100 */
[----:B------:R-:W-:Y:S05]  /*10c00*/  BRA `(.L_x_16456) ;  /* 0x0000000c00347947 */ /* 0x000fea0003800000 */
.L_x_16453:
        /* <DEDUP_REMOVED lines=8> */
.L_x_16458:
[----:B------:R0:W5:Y:S01]  /*10c90*/  LDG.E R18, desc[UR36][R2.64] ;  /* 0x0000002402127981 */ /* 0x000162000c1e1900 */
[----:B------:R-:W-:Y:S05]  /*10ca0*/  BRA `(.L_x_16456) ;  /* 0x0000000c000c7947 */ /* 0x000fea0003800000 */
.L_x_16457:
[----:B------:R0:W5:Y:S01]  /*10cb0*/  LDG.E.S16 R18, desc[UR36][R2.64] ;  /* 0x0000002402127981 */ /* 0x000162000c1e1700 */
[----:B------:R-:W-:Y:S05]  /*10cc0*/  BRA `(.L_x_16456) ;  /* 0x0000000c00047947 */ /* 0x000fea0003800000 */
.L_x_16452:
        /* <DEDUP_REMOVED lines=9> */
.L_x_16460:
[----:B------:R-:W2:Y:S02]  /*10d60*/  LDG.E.U16 R2, desc[UR36][R2.64] ;  /* 0x0000002402027981 */ /* 0x000ea4000c1e1500 */
[----:B--2---:R-:W-:-:S06]  /*10d70*/  HADD2.F32 R18, -RZ, R2.H0_H0 ;  /* 0x20000002ff127230 */ /* 0x004fcc0000004100 */
[----:B------:R-:W2:Y:S01]  /*10d80*/  F2I.FTZ.TRUNC.NTZ R18, R18 ;  /* 0x0000001200127305 */ /* 0x000ea2000021f100 */
[----:B------:R-:W-:Y:S05]  /*10d90*/  BRA `(.L_x_16456) ;  /* 0x0000000800d07947 */ /* 0x000fea0003800000 */
.L_x_16459:
        /* <DEDUP_REMOVED lines=9> */
.L_x_16462:
[----:B------:R-:W2:Y:S02]  /*10e30*/  LDG.E.U16 R2, desc[UR36][R2.64] ;  /* 0x0000002402027981 */ /* 0x000ea4000c1e1500 */
[----:B--2---:R-:W-:-:S06]  /*10e40*/  HADD2.F32 R18, -RZ, R2.H0_H0 ;  /* 0x20000002ff127230 */ /* 0x004fcc0000004100 */
[----:B------:R-:W0:Y:S01]  /*10e50*/  F2I.FTZ.TRUNC.NTZ R18, R18 ;  /* 0x0000001200127305 */ /* 0x000e22000021f100 */
[----:B------:R-:W-:Y:S05]  /*10e60*/  BRA `(.L_x_16456) ;  /* 0x00000008009c7947 */ /* 0x000fea0003800000 */
.L_x_16461:
[----:B------:R-:W2:Y:S02]  /*10e70*/  LDG.E.64 R18, desc[UR36][R2.64] ;  /* 0x0000002402127981 */ /* 0x000ea4000c1e1b00 */
[----:B--2---:R3:W4:Y:S01]  /*10e80*/  F2I.F64.TRUNC R18, R18 ;  /* 0x0000001200127311 */ /* 0x004722000030d100 */
[----:B------:R-:W-:Y:S05]  /*10e90*/  BRA `(.L_x_16456) ;  /* 0x0000000800907947 */ /* 0x000fea0003800000 */
.L_x_16451:
        /* <DEDUP_REMOVED lines=12> */
.L_x_16465:
[----:B------:R-:W2:Y:S02]  /*10f60*/  LDG.E.64 R2, desc[UR36][R2.64] ;  /* 0x0000002402027981 */ /* 0x000ea4000c1e1b00 */
[----:B--2---:R0:W1:Y:S01]  /*10f70*/  F2I.F64.TRUNC R18, R2 ;  /* 0x0000000200127311 */ /* 0x004062000030d100 */
[----:B------:R-:W-:Y:S05]  /*10f80*/  BRA `(.L_x_16456) ;  /* 0x0000000800547947 */ /* 0x000fea0003800000 */
.L_x_16464:
        /* <DEDUP_REMOVED lines=27> */
.L_x_16467:
        /* <DEDUP_REMOVED lines=14> */
.L_x_16466:
[----:B------:R-:W2:Y:S02]  /*11220*/  LDG.E.U16 R18, desc[UR36][R2.64] ;  /* 0x0000002402127981 */ /* 0x000ea4000c1e1500 */
[----:B--2---:R-:W-:-:S06]  /*11230*/  IMAD.U32 R18, R18, 0x10000, RZ ;  /* 0x0001000012127824 */ /* 0x004fcc00078e00ff */
[----:B------:R-:W0:Y:S01]  /*11240*/  F2I.FTZ.TRUNC.NTZ R18, R18 ;  /* 0x0000001200127305 */ /* 0x000e22000021f100 */
[----:B------:R-:W-:Y:S05]  /*11250*/  BRA `(.L_x_16456) ;  /* 0x0000000400a07947 */ /* 0x000fea0003800000 */
.L_x_16463:
        /* <DEDUP_REMOVED lines=10> */
.L_x_16470:
        /* <DEDUP_REMOVED lines=21> */
.L_x_16474:
[----:B------:R-:W-:Y:S05]  /*11450*/  BSYNC B1 ;  /* 0x0000000000017941 */ /* 0x000fea0003800000 */
.L_x_16473:
[----:B------:R-:W-:Y:S01]  /*11460*/  IMAD.SHL.U32 R2, R2, 0x100000, RZ ;  /* 0x0010000002027824 */ /* 0x000fe200078e00ff */
[----:B------:R-:W-:-:S04]  /*11470*/  LEA R3, R0, 0x3b800000, 0x17 ;  /* 0x3b80000000037811 */ /* 0x000fc800078eb8ff */
[----:B------:R-:W-:-:S07]  /*11480*/  LOP3.LUT R18, R3, R2, R18, 0xfe, !PT ;  /* 0x0000000203127212 */ /* 0x000fce00078efe12 */
.L_x_16472:
[----:B------:R-:W-:Y:S05]  /*11490*/  BSYNC B0 ;  /* 0x0000000000007941 */ /* 0x000fea0003800000 */
.L_x_16471:
[----:B------:R-:W0:Y:S01]  /*114a0*/  F2I.FTZ.TRUNC.NTZ R18, R18 ;  /* 0x0000001200127305 */ /* 0x000e22000021f100 */
[----:B------:R-:W-:Y:S05]  /*114b0*/  BRA `(.L_x_16456) ;  /* 0x0000000400087947 */ /* 0x000fea0003800000 */
.L_x_16469:
        /* <DEDUP_REMOVED lines=21> */
.L_x_16478:
[----:B------:R-:W-:Y:S05]  /*11610*/  BSYNC B1 ;  /* 0x0000000000017941 */ /* 0x000fea0003800000 */
.L_x_16477:
[----:B------:R-:W-:Y:S01]  /*11620*/  IMAD.SHL.U32 R2, R2, 0x200000, RZ ;  /* 0x0020000002027824 */ /* 0x000fe200078e00ff */
[----:B------:R-:W-:-:S04]  /*11630*/  LEA R3, R0, 0x37800000, 0x17 ;  /* 0x3780000000037811 */ /* 0x000fc800078eb8ff */
[----:B------:R-:W-:-:S07]  /*11640*/  LOP3.LUT R18, R3, R2, R18, 0xfe, !PT ;  /* 0x0000000203127212 */ /* 0x000fce00078efe12 */
.L_x_16476:
[----:B------:R-:W-:Y:S05]  /*11650*/  BSYNC B0 ;  /* 0x0000000000007941 */ /* 0x000fea0003800000 */
.L_x_16475:
[----:B------:R-:W0:Y:S01]  /*11660*/  F2I.FTZ.TRUNC.NTZ R18, R18 ;  /* 0x0000001200127305 */ /* 0x000e22000021f100 */
[----:B------:R-:W-:Y:S05]  /*11670*/  BRA `(.L_x_16456) ;  /* 0x0000000000987947 */ /* 0x000fea0003800000 */
.L_x_16468:
        /* <DEDUP_REMOVED lines=14> */
.L_x_16482:
[----:B------:R-:W-:Y:S05]  /*11760*/  BSYNC B0 ;  /* 0x0000000000007941 */ /* 0x000fea0003800000 */
.L_x_16481:
[----:B------:R-:W0:Y:S01]  /*11770*/  F2I.FTZ.TRUNC.NTZ R18, R18 ;  /* 0x0000001200127305 */ /* 0x000e22000021f100 */
[----:B------:R-:W-:Y:S05]  /*11780*/  BRA `(.L_x_16456) ;  /* 0x0000000000547947 */ /* 0x000fea0003800000 */
.L_x_16455:
        /* <DEDUP_REMOVED lines=17> */
.L_x_16483:
[----:B------:R-:W-:Y:S05]  /*118a0*/  BRA `(.L_x_16456) ;  /* 0x00000000000c7947 */ /* 0x000fea0003800000 */
.L_x_16480:
[----:B------:R0:W5:Y:S01]  /*118b0*/  LDG.E R18, desc[UR36][R2.64] ;  /* 0x0000002402127981 */ /* 0x000162000c1e1900 */
[----:B------:R-:W-:Y:S05]  /*118c0*/  BRA `(.L_x_16456) ;  /* 0x0000000000047947 */ /* 0x000fea0003800000 */
.L_x_16479:
[----:B------:R0:W5:Y:S02]  /*118d0*/  LDG.E R18, desc[UR36][R2.64] ;  /* 0x0000002402127981 */ /* 0x000164000c1e1900 */
.L_x_16456:
        /* <DEDUP_REMOVED lines=15> */
[----:B---3--:R0:W5:Y:S01]  /*119d0*/  LDG.E.S8 R19, desc[UR36][R2.64] ;  /* 0x0000002402137981 */ /* 0x008162000c1e1300 */
[----:B------:R-:W-:Y:S05]  /*119e0*/  BRA `(.L_x_16489) ;  /* 0x0000000c003c7947 */ /* 0x000fea0003800000 */
.L_x_16487:
[----:B---3--:R0:W5:Y:S01]  /*119f0*/  LDG.E.U8 R19, desc[UR36][R2.64] ;  /* 0x0000002402137981 */ /* 0x008162000c1e1100 */
[----:B------:R-:W-:Y:S05]  /*11a00*/  BRA `(.L_x_16489) ;  /* 0x0000000c00347947 */ /* 0x000fea0003800000 */
.L_x_16486:
[----:B------:R-:W-:-:S13]  /*11a10*/  ISETP.NE.AND P0, PT, R0, 0x2, PT ;  /* 0x000000020000780c */ /* 0x000fda0003f05270 */
[----:B------:R-:W-:Y:S05]  /*11a20*/  @!P0 BRA `(.L_x_16490) ;  /* 0x0000000000208947 */ /* 0x000fea0003800000 */
[----:B------:R-:W-:-:S13]  /*11a30*/  ISETP.NE.AND P0, PT, R0, 0x3, PT ;  /* 0x000000030000780c */ /* 0x000fda0003f05270 */
[----:B------:R-:W-:Y:S05]  /*11a40*/  @!P0 BRA `(.L_x_16491) ;  /* 0x0000000000108947 */ /* 0x000fea0003800000 */
[----:B------:R-:W-:-:S13]  /*11a50*/  ISETP.NE.AND P0, PT, R0, 0x4, PT ;  /* 0x000000040000780c */ /* 0x000fda0003f05270 */
[----:B------:R-:W-:Y:S05]  /*11a60*/  @P0 BRA `(.L_x_16488) ;  /* 0x0000000800c80947 */ /* 0x000fea0003800000 */
[----:B---3--:R0:W5:Y:S01]  /*11a70*/  LDG.E R19, desc[UR36][R2.64] ;  /* 0x0000002402137981 */ /* 0x008162000c1e1900 */
[----:B------:R-:W-:Y:S05]  /*11a80*/  BRA `(.L_x_16489) ;  /* 0x0000000c00147947 */ /* 0x000fea0003800000 */
.L_x_16491:
[----:B---3--:R0:W5:Y:S01]  /*11a90*/  LDG.E R19, desc[UR36][R2.64] ;  /* 0x0000002402137981 */ /* 0x008162000c1e1900 */
[----:B------:R-:W-:Y:S05]  /*11aa0*/  BRA `(.L_x_16489) ;  /* 0x0000000c000c7947 */ /* 0x000fea0003800000 */
.L_x_16490:
[----:B---3--:R0:W5:Y:S01]  /*11ab0*/  LDG.E.S16 R19, desc[UR36][R2.64] ;  /* 0x0000002402137981 */ /* 0x008162000c1e1700 */
[----:B------:R-:W-:Y:S05]  /*11ac0*/  BRA `(.L_x_16489) ;  /* 0x0000000c00047947 */ /* 0x000fea0003800000 */
.L_x_16485:
        /* <DEDUP_REMOVED lines=9> */
.L_x_16493:
[----:B------:R-:W3:Y:S02]  /*11b60*/  LDG.E.U16 R2, desc[UR36][R2.64] ;  /* 0x0000002402027981 */ /* 0x000ee4000c1e1500 */
[----:B---3--:R-:W-:-:S06]  /*11b70*/  HADD2.F32 R19, -RZ, R2.H0_H0 ;  /* 0x20000002ff137230 */ /* 0x008fcc0000004100 */
[----:B------:R-:W0:Y:S01]  /*11b80*/  F2I.FTZ.TRUNC.NTZ R19, R19 ;  /* 0x0000001300137305 */ /* 0x000e22000021f100 */
[----:B------:R-:W-:Y:S05]  /*11b90*/  BRA `(.L_x_16489) ;  /* 0x0000000800d07947 */ /* 0x000fea0003800000 */
.L_x_16492:
        /* <DEDUP_REMOVED lines=9> */
.L_x_16495:
[----:B------:R-:W3:Y:S02]  /*11c30*/  LDG.E.U16 R2, desc[UR36][R2.64] ;  /* 0x0000002402027981 */ /* 0x000ee4000c1e1500 */
[----:B---3--:R-:W-:-:S06]  /*11c40*/  HADD2.F32 R19, -RZ, R2.H0_H0 ;  /* 0x20000002ff137230 */ /* 0x008fcc0000004100 */
[----:B------:R-:W0:Y:S01]  /*11c50*/  F2I.FTZ.TRUNC.NTZ R19, R19 ;  /* 0x0000001300137305 */ /* 0x000e22000021f100 */
[----:B------:R-:W-:Y:S05]  /*11c60*/  BRA `(.L_x_16489) ;  /* 0x00000008009c7947 */ /* 0x000fea0003800000 */
.L_x_16494:
[----:B------:R-:W3:Y:S02]  /*11c70*/  LDG.E.64 R2, desc[UR36][R2.64] ;  /* 0x0000002402027981 */ /* 0x000ee4000c1e1b00 */
[----:B---3--:R0:W3:Y:S01]  /*11c80*/  F2I.F64.TRUNC R19, R2 ;  /* 0x0000000200137311 */ /* 0x0080e2000030d100 */
[----:B------:R-:W-:Y:S05]  /*11c90*/  BRA `(.L_x_16489) ;  /* 0x0000000800907947 */ /* 0x000fea0003800000 */
.L_x_16484:
        /* <DEDUP_REMOVED lines=10> */
[----:B---3--:R-:W-:Y:S01]  /*11d40*/  SEL R19, RZ, 0x1, !P0 ;  /* 0x00000001ff137807 */ /* 0x008fe20004000000 */
[----:B------:R-:W-:Y:S08]  /*11d50*/  BRA `(.L_x_16489) ;  /* 0x0000000800607947 */ /* 0x000ff00003800000 */
.L_x_16498:
[----:B------:R-:W3:Y:S02]  /*11d60*/  LDG.E.64 R2, desc[UR36][R2.64] ;  /* 0x0000002402027981 */ /* 0x000ee4000c1e1b00 */
[----:B---3--:R0:W3:Y:S01]  /*11d70*/  F2I.F64.TRUNC R19, R2 ;  /* 0x0000000200137311 */ /* 0x0080e2000030d100 */
[----:B------:R-:W-:Y:S05]  /*11d80*/  BRA `(.L_x_16489) ;  /* 0x0000000800547947 */ /* 0x000fea0003800000 */
.L_x_16497:
        /* <DEDUP_REMOVED lines=25> */
[----:B---3--:R0:W2:Y:S01]  /*11f20*/  F2I.FTZ.TRUNC.NTZ R19, R5 ;  /* 0x0000000500137305 */ /* 0x0080a2000021f100 */
[----:B------:R-:W-:Y:S05]  /*11f30*/  BRA `(.L_x_16489) ;  /* 0x0000000400e87947 */ /* 0x000fea0003800000 */
.L_x_16500:
        /* <DEDUP_REMOVED lines=12> */
[----:B---3--:R0:W2:Y:S01]  /*12000*/  F2I.FTZ.TRUNC.NTZ R19, R4 ;  /* 0x0000000400137305 */ /* 0x0080a2000021f100 */
[----:B------:R-:W-:Y:S05]  /*12010*/  BRA `(.L_x_16489) ;  /* 0x0000000400b07947 */ /* 0x000fea0003800000 */
.L_x_16499:
[----:B---3--:R-:W3:Y:S02]  /*12020*/  LDG.E.U16 R19, desc[UR36][R2.64] ;  /* 0x0000002402137981 */ /* 0x008ee4000c1e1500 */
[----:B---3--:R-:W-:-:S06]  /*12030*/  IMAD.U32 R19, R19, 0x10000, RZ ;  /* 0x0001000013137824 */ /* 0x008fcc00078e00ff */
[----:B------:R-:W0:Y:S01]  /*12040*/  F2I.FTZ.TRUNC.NTZ R19, R19 ;  /* 0x0000001300137305 */ /* 0x000e22000021f100 */
[----:B------:R-:W-:Y:S05]  /*12050*/  BRA `(.L_x_16489) ;  /* 0x0000000400a07947 */ /* 0x000fea0003800000 */
.L_x_16496:
        /* <DEDUP_REMOVED lines=8> */
[----:B---3--:R0:W5:Y:S01]  /*120e0*/  LDG.E.U16 R19, desc[UR36][R2.64] ;  /* 0x0000002402137981 */ /* 0x008162000c1e1500 */
[----:B------:R-:W-:Y:S05]  /*120f0*/  BRA `(.L_x_16489) ;  /* 0x0000000400787947 */ /* 0x000fea0003800000 */
.L_x_16503:
[----:B------:R-:W2:Y:S01]  /*12100*/  LDG.E.U8 R2, desc[UR36][R2.64] ;  /* 0x0000002402027981 */ /* 0x000ea2000c1e1100 */
[----:B------:R-:W-:Y:S01]  /*12110*/  BSSY B0, `(.L_x_16504) ;  /* 0x0000018000007945 */ /* 0x000fe20003800000 */
[----:B---3--:R-:W-:Y:S01]  /*12120*/  IMAD.MOV.U32 R19, RZ, RZ, RZ ;  /* 0x000000ffff137224 */ /* 0x008fe200078e00ff */
        /* <DEDUP_REMOVED lines=18> */
.L_x_16507:
[----:B------:R-:W-:Y:S05]  /*12250*/  BSYNC B1 ;  /* 0x0000000000017941 */ /* 0x000fea0003800000 */
.L_x_16506:
[----:B------:R-:W-:Y:S01]  /*12260*/  IMAD.SHL.U32 R2, R2, 0x100000, RZ ;  /* 0x0010000002027824 */ /* 0x000fe200078e00ff */
[----:B------:R-:W-:-:S04]  /*12270*/  LEA R0, R0, 0x3b800000, 0x17 ;  /* 0x3b80000000007811 */ /* 0x000fc800078eb8ff */
[----:B------:R-:W-:-:S07]  /*12280*/  LOP3.LUT R19, R0, R2, R19, 0xfe, !PT ;  /* 0x0000000200137212 */ /* 0x000fce00078efe13 */
.L_x_16505:
[----:B------:R-:W-:Y:S05]  /*12290*/  BSYNC B0 ;  /* 0x0000000000007941 */ /* 0x000fea0003800000 */
.L_x_16504:
[----:B------:R-:W3:Y:S01]  /*122a0*/  F2I.FTZ.TRUNC.NTZ R19, R19 ;  /* 0x0000001300137305 */ /* 0x000ee2000021f100 */
[----:B------:R-:W-:Y:S05]  /*122b0*/  BRA `(.L_x_16489) ;  /* 0x0000000400087947 */ /* 0x000fea0003800000 */
.L_x_16502:
        /* <DEDUP_REMOVED lines=21> */
.L_x_16511:
[----:B------:R-:W-:Y:S05]  /*12410*/  BSYNC B1 ;  /* 0x0000000000017941 */ /* 0x000fea0003800000 */
.L_x_16510:
[----:B------:R-:W-:Y:S01]  /*12420*/  IMAD.SHL.U32 R2, R2, 0x200000, RZ ;  /* 0x0020000002027824 */ /* 0x000fe200078e00ff */
[----:B------:R-:W-:-:S04]  /*12430*/  LEA R0, R0, 0x37800000, 0x17 ;  /* 0x3780000000007811 */ /* 0x000fc800078eb8ff */
[----:B------:R-:W-:-:S07]  /*12440*/  LOP3.LUT R19, R0, R2, R19, 0xfe, !PT ;  /* 0x0000000200137212 */ /* 0x000fce00078efe13 */
.L_x_16509:
[----:B------:R-:W-:Y:S05]  /*12450*/  BSYNC B0 ;  /* 0x0000000000007941 */ /* 0x000fea0003800000 */
.L_x_16508:
[----:B------:R-:W0:Y:S01]  /*12460*/  F2I.FTZ.TRUNC.NTZ R19, R19 ;  /* 0x0000001300137305 */ /* 0x000e22000021f100 */
[----:B------:R-:W-:Y:S05]  /*12470*/  BRA `(.L_x_16489) ;  /* 0x0000000000987947 */ /* 0x000fea0003800000 */
.L_x_16501:
        /* <DEDUP_REMOVED lines=8> */
[----:B---3--:R-:W-:Y:S01]  /*12500*/  IMAD.MOV.U32 R19, RZ, RZ, 0x400000 ;  /* 0x00400000ff137424 */ /* 0x008fe200078e00ff */
[----:B--2---:R-:W-:-:S13]  /*12510*/  ISETP.NE.AND P0, PT, R2, RZ, PT ;  /* 0x000000ff0200720c */ /* 0x004fda0003f05270 */
[----:B------:R-:W-:Y:S05]  /*12520*/  @!P0 BRA `(.L_x_16515) ;  /* 0x00000000000c8947 */ /* 0x000fea0003800000 */
[----:B------:R-:W-:-:S13]  /*12530*/  ISETP.NE.AND P0, PT, R2, 0xff, PT ;  /* 0x000000ff0200780c */ /* 0x000fda0003f05270 */
[----:B------:R-:W-:Y:S02]  /*12540*/  @!P0 IMAD.MOV.U32 R19, RZ, RZ, 0x7f800001 ;  /* 0x7f800001ff138424 */ /* 0x000fe400078e00ff */
[----:B------:R-:W-:-:S07]  /*12550*/  @P0 IMAD.SHL.U32 R19, R2, 0x800000, RZ ;  /* 0x0080000002130824 */ /* 0x000fce00078e00ff */
.L_x_16515:
[----:B------:R-:W-:Y:S05]  /*12560*/  BSYNC B0 ;  /* 0x0000000000007941 */ /* 0x000fea0003800000 */
.L_x_16514:
[----:B------:R-:W0:Y:S01]  /*12570*/  F2I.FTZ.TRUNC.NTZ R19, R19 ;  /* 0x0000001300137305 */ /* 0x000e22000021f100 */
[----:B------:R-:W-:Y:S05]  /*12580*/  BRA `(.L_x_16489) ;  /* 0x0000000000547947 */ /* 0x000fea0003800000 */
.L_x_16488:
        /* <DEDUP_REMOVED lines=14> */
[----:B---3--:R-:W-:-:S07]  /*12670*/  IMAD.MOV.U32 R19, RZ, RZ, RZ ;  /* 0x000000ffff137224 */ /* 0x008fce00078e00ff */
[----:B------:R-:W-:-:S07]  /*12680*/  LEPC R20, `(.L_x_16516) ;  /* 0x000000001014794e */ /* 0x000fce0000000000 */
[----:B012-45:R-:W-:Y:S05]  /*12690*/  CALL.ABS.NOINC R2 ;  /* 0x0000000002007343 */ /* 0x037fea0003c00000 */
.L_x_16516:
[----:B------:R-:W-:Y:S05]  /*126a0*/  BRA `(.L_x_16489) ;  /* 0x00000000000c7947 */ /* 0x000fea0003800000 */
.L_x_16513:
[----:B---3--:R0:W5:Y:S01]  /*126b0*/  LDG.E R19, desc[UR36][R2.64] ;  /* 0x0000002402137981 */ /* 0x008162000c1e1900 */
[----:B------:R-:W-:Y:S05]  /*126c0*/  BRA `(.L_x_16489) ;  /* 0x0000000000047947 */ /* 0x000fea0003800000 */
.L_x_16512:
[----:B---3--:R0:W5:Y:S02]  /*126d0*/  LDG.E R19, desc[UR36][R2.64] ;  /* 0x0000002402137981 */ /* 0x008164000c1e1900 */
.L_x_16489:
        /* <DEDUP_REMOVED lines=17> */
.L_x_16520:
[----:B------:R0:W5:Y:S01]  /*127f0*/  LDG.E.U8 R22, desc[UR36][R2.64] ;  /* 0x0000002402167981 */ /* 0x000162000c1e1100 */
[----:B------:R-:W-:Y:S05]  /*12800*/  BRA `(.L_x_16522) ;  /* 0x0000000c00347947 */ /* 0x000fea0003800000 */
.L_x_16519:
        /* <DEDUP_REMOVED lines=8> */
.L_x_16524:
[----:B------:R0:W5:Y:S01]  /*12890*/  LDG.E R22, desc[UR36][R2.64] ;  /* 0x0000002402167981 */ /* 0x000162000c1e1900 */
[----:B------:R-:W-:Y:S05]  /*128a0*/  BRA `(.L_x_16522) ;  /* 0x0000000c000c7947 */ /* 0x000fea0003800000 */
.L_x_16523:
[----:B------:R0:W5:Y:S01]  /*128b0*/  LDG.E.S16 R22, desc[UR36][R2.64] ;  /* 0x0000002402167981 */ /* 0x000162000c1e1700 */
[----:B------:R-:W-:Y:S05]  /*128c0*/  BRA `(.L_x_16522) ;  /* 0x0000000c00047947 */ /* 0x000fea0003800000 */
.L_x_16518:
        /* <DEDUP_REMOVED lines=9> */
.L_x_16526:
[----:B------:R-:W2:Y:S02]  /*12960*/  LDG.E.U16 R2, desc[UR36][R2.64] ;  /* 0x0000002402027981 */ /* 0x000ea4000c1e1500 */
[----:B--2---:R-:W-:-:S06]  /*12970*/  HADD2.F32 R22, -RZ, R2.H0_H0 ;  /* 0x20000002ff167230 */ /* 0x004fcc0000004100 */
[----:B------:R-:W0:Y:S01]  /*12980*/  F2I.FTZ.TRUNC.NTZ R22, R22 ;  /* 0x0000001600167305 */ /* 0x000e22000021f100 */
[----:B------:R-:W-:Y:S05]  /*12990*/  BRA `(.L_x_16522) ;  /* 0x0000000800d07947 */ /* 0x000fea0003800000 */
.L_x_16525:
        /* <DEDUP_REMOVED lines=9> */
.L_x_16528:
[----:B------:R-:W2:Y:S02]  /*12a30*/  LDG.E.U16 R2, desc[UR36][R2.64] ;  /* 0x0000002402027981 */ /* 0x000ea4000c1e1500 */
[----:B--2---:R-:W-:-:S06]  /*12a40*/  HADD2.F32 R22, -RZ, R2.H0_H0 ;  /* 0x20000002ff167230 */ /* 0x004fcc0000004100 */
[----:B------:R-:W0:Y:S01]  /*12a50*/  F2I.FTZ.TRUNC.NTZ R22, R22 ;  /* 0x0000001600167305 */ /* 0x000e22000021f100 */
[----:B------:R-:W-:Y:S05]  /*12a60*/  BRA `(.L_x_16522) ;  /* 0x00000008009c7947 */ /* 0x000fea0003800000 */
.L_x_16527:
[----:B------:R-:W2:Y:S02]  /*12a70*/  LDG.E.64 R2, desc[UR36][R2.64] ;  /* 0x0000002402027981 */ /* 0x000ea4000c1e1b00 */
[----:B--2---:R0:W2:Y:S01]  /*12a80*/  F2I.F64.TRUNC R22, R2 ;  /* 0x0000000200167311 */ /* 0x0040a2000030d100 */
[----:B------:R-:W-:Y:S05]  /*12a90*/  BRA `(.L_x_16522) ;  /* 0x0000000800907947 */ /* 0x000fea0003800000 */
.L_x_16517:
        /* <DEDUP_REMOVED lines=12> */
.L_x_16531:
[----:B------:R-:W2:Y:S02]  /*12b60*/  LDG.E.64 R2, desc[UR36][R2.64] ;  /* 0x0000002402027981 */ /* 0x000ea4000c1e1b00 */
[----:B--2---:R0:W2:Y:S01]  /*12b70*/  F2I.F64.TRUNC R22, R2 ;  /* 0x0000000200167311 */ /* 0x0040a2000030d100 */
[----:B------:R-:W-:Y:S05]  /*12b80*/  BRA `(.L_x_16522) ;  /* 0x0000000800547947 */ /* 0x000fea0003800000 */
.L_x_16530:
        /* <DEDUP_REMOVED lines=25> */
[----:B------:R0:W2:Y:S01]  /*12d20*/  F2I.FTZ.TRUNC.NTZ R22, R5 ;  /* 0x0000000500167305 */ /* 0x0000a2000021f100 */
[----:B------:R-:W-:Y:S05]  /*12d30*/  BRA `(.L_x_16522) ;  /* 0x0000000400e87947 */ /* 0x000fea0003800000 */
.L_x_16533:
        /* <DEDUP_REMOVED lines=12> */
[----:B------:R0:W2:Y:S01]  /*12e00*/  F2I.FTZ.TRUNC.NTZ R22, R4 ;  /* 0x0000000400167305 */ /* 0x0000a2000021f100 */
[----:B------:R-:W-:Y:S05]  /*12e10*/  BRA `(.L_x_16522) ;  /* 0x0000000400b07947 */ /* 0x000fea0003800000 */
.L_x_16532:
[----:B------:R-:W2:Y:S02]  /*12e20*/  LDG.E.U16 R22, desc[UR36][R2.64] ;  /* 0x0000002402167981 */ /* 0x000ea4000c1e1500 */
[----:B--2---:R-:W-:-:S06]  /*12e30*/  IMAD.U32 R22, R22, 0x10000, RZ ;  /* 0x0001000016167824 */ /* 0x004fcc00078e00ff */
[----:B------:R-:W0:Y:S01]  /*12e40*/  F2I.FTZ.TRUNC.NTZ R22, R22 ;  /* 0x0000001600167305 */ /* 0x000e22000021f100 */
[----:B------:R-:W-:Y:S05]  /*12e50*/  BRA `(.L_x_16522) ;  /* 0x0000000400a07947 */ /* 0x000fea0003800000 */
.L_x_16529:
        /* <DEDUP_REMOVED lines=10> */
.L_x_16536:
        /* <DEDUP_REMOVED lines=21> */
.L_x_16540:
[----:B------:R-:W-:Y:S05]  /*13050*/  BSYNC B1 ;  /* 0x0000000000017941 */ /* 0x000fea0003800000 */
.L_x_16539:
[----:B------:R-:W-:Y:S01]  /*13060*/  IMAD.SHL.U32 R2, R2, 0x100000, RZ ;  /* 0x0010000002027824 */ /* 0x000fe200078e00ff */
[----:B------:R-:W-:-:S04]  /*13070*/  LEA R3, R0, 0x3b800000, 0x17 ;  /* 0x3b80000000037811 */ /* 0x000fc800078eb8ff */
[----:B------:R-:W-:-:S07]  /*13080*/  LOP3.LUT R22, R3, R2, R22, 0xfe, !PT ;  /* 0x0000000203167212 */ /* 0x000fce00078efe16 */
.L_x_16538:
[----:B------:R-:W-:Y:S05]  /*13090*/  BSYNC B0 ;  /* 0x0000000000007941 */ /* 0x000fea0003800000 */
.L_x_16537:
[----:B------:R-:W0:Y:S01]  /*130a0*/  F2I.FTZ.TRUNC.NTZ R22, R22 ;  /* 0x0000001600167305 */ /* 0x000e22000021f100 */
[----:B------:R-:W-:Y:S05]  /*130b0*/  BRA `(.L_x_16522) ;  /* 0x0000000400087947 */ /* 0x000fea0003800000 */
.L_x_16535:
        /* <DEDUP_REMOVED lines=21> */
.L_x_16544:
[----:B------:R-:W-:Y:S05]  /*13210*/  BSYNC B1 ;  /* 0x0000000000017941 */ /* 0x000fea0003800000 */
.L_x_16543:
[----:B------:R-:W-:Y:S01]  /*13220*/  IMAD.SHL.U32 R2, R2, 0x200000, RZ ;  /* 0x0020000002027824 */ /* 0x000fe200078e00ff */
[----:B------:R-:W-:-:S04]  /*13230*/  LEA R3, R0, 0x37800000, 0x17 ;  /* 0x3780000000037811 */ /* 0x000fc800078eb8ff */
[----:B------:R-:W-:-:S07]  /*13240*/  LOP3.LUT R22, R3, R2, R22, 0xfe, !PT ;  /* 0x0000000203167212 */ /* 0x000fce00078efe16 */
.L_x_16542:
[----:B------:R-:W-:Y:S05]  /*13250*/  BSYNC B0 ;  /* 0x0000000000007941 */ /* 0x000fea0003800000 */
.L_x_16541:
[----:B------:R-:W0:Y:S01]  /*13260*/  F2I.FTZ.TRUNC.NTZ R22, R22 ;  /* 0x0000001600167305 */ /* 0x000e22000021f100 */
[----:B------:R-:W-:Y:S05]  /*13270*/  BRA `(.L_x_16522) ;  /* 0x0000000000987947 */ /* 0x000fea0003800000 */
.L_x_16534:
        /* <DEDUP_REMOVED lines=14> */
.L_x_16548:
[----:B------:R-:W-:Y:S05]  /*13360*/  BSYNC B0 ;  /* 0x0000000000007941 */ /* 0x000fea0003800000 */
.L_x_16547:
[----:B------:R-:W0:Y:S01]  /*13370*/  F2I.FTZ.TRUNC.NTZ R22, R22 ;  /* 0x0000001600167305 */ /* 0x000e22000021f100 */
[----:B------:R-:W-:Y:S05]  /*13380*/  BRA `(.L_x_16522) ;  /* 0x0000000000547947 */ /* 0x000fea0003800000 */
.L_x_16521:
        /* <DEDUP_REMOVED lines=16> */
[----:B012345:R-:W-:Y:S05]  /*13490*/  CALL.ABS.NOINC R2 ;  /* 0x0000000002007343 */ /* 0x03ffea0003c00000 */
.L_x_16549:
[----:B------:R-:W-:Y:S05]  /*134a0*/  BRA `(.L_x_16522) ;  /* 0x00000000000c7947 */ /* 0x000fea0003800000 */
.L_x_16546:
[----:B------:R0:W5:Y:S01]  /*134b0*/  LDG.E R22, desc[UR36][R2.64] ;  /* 0x0000002402167981 */ /* 0x000162000c1e1900 */
[----:B------:R-:W-:Y:S05]  /*134c0*/  BRA `(.L_x_16522) ;  /* 0x0000000000047947 */ /* 0x000fea0003800000 */
.L_x_16545:
[----:B------:R0:W5:Y:S02]  /*134d0*/  LDG.E R22, desc[UR36][R2.64] ;  /* 0x0000002402167981 */ /* 0x000164000c1e1900 */
.L_x_16522:
[----:B0-----:R-:W0:Y:S01]  /*134e0*/  LDC.U8 R3, c[0x0][0x508] ;  /* 0x00014200ff037b82 */ /* 0x001e220000000000 */
[----:B------:R-:W-:Y:S01]  /*134f0*/  ULDC.64 UR4, c[0x0][0x4f8] ;  /* 0x00013e0000047ab9 */ /* 0x000fe20000000a00 */
[----:B--23-5:R-:W-:Y:S02]  /*13500*/  IMAD R19, R22, R19, RZ ;  /* 0x0000001316137224 */ /* 0x02cfe400078e02ff */
[----:B-1--4-:R-:W-:-:S04]  /*13510*/  IMAD R18, R18, UR4, RZ ;  /* 0x0000000412127c24 */ /* 0x012fc8000f8e02ff */
        /* <DEDUP_REMOVED lines=14> */
.L_x_16553:
[----:B------:R-:W-:Y:S01]  /*13600*/  STG.E.U8 desc[UR36][R16.64], R2 ;  /* 0x0000000210007986 */ /* 0x000fe2000c101124 */
[----:B------:R-:W-:Y:S05]  /*13610*/  EXIT ;  /* 0x000000000000794d */ /* 0x000fea0003800000 */
.L_x_16552:
[----:B------:R-:W-:-:S13]  /*13620*/  ISETP.NE.AND P0, PT, R0, 0x2, PT ;  /* 0x000000020000780c */ /* 0x000fda0003f05270 */
[----:B------:R-:W-:Y:S05]  /*13630*/  @!P0 BRA `(.L_x_16555) ;  /* 0x0000000000248947 */ /* 0x000fea0003800000 */
[----:B------:R-:W-:-:S13]  /*13640*/  ISETP.NE.AND P0, PT, R0, 0x3, PT ;  /* 0x000000030000780c */ /* 0x000fda0003f05270 */
[----:B------:R-:W-:Y:S05]  /*13650*/  @!P0 BRA `(.L_x_16556) ;  /* 0x0000000000148947 */ /* 0x000fea0003800000 */
[----:B------:R-:W-:-:S13]  /*13660*/  ISETP.NE.AND P0, PT, R0, 0x4, PT ;  /* 0x000000040000780c */ /* 0x000fda0003f05270 */
[----:B------:R-:W-:Y:S05]  /*13670*/  @P0 BRA `(.L_x_16554) ;  /* 0x0000000800e40947 */ /* 0x000fea0003800000 */
[----:B------:R-:W-:-:S05]  /*13680*/  SHF.R.S32.HI R3, RZ, 0x1f, R2 ;  /* 0x0000001fff037819 */ /* 0x000fca0000011402 */
[----:B------:R-:W-:Y:S01]  /*13690*/  STG.E.64 desc[UR36][R16.64], R2 ;  /* 0x0000000210007986 */ /* 0x000fe2000c101b24 */
[----:B------:R-:W-:Y:S05]  /*136a0*/  EXIT ;  /* 0x000000000000794d */ /* 0x000fea0003800000 */
.L_x_16556:
[----:B------:R-:W-:Y:S01]  /*136b0*/  STG.E desc[UR36][R16.64], R2 ;  /* 0x0000000210007986 */ /* 0x000fe2000c101924 */
[----:B------:R-:W-:Y:S05]  /*136c0*/  EXIT ;  /* 0x000000000000794d */ /* 0x000fea0003800000 */
.L_x_16555:
[----:B------:R-:W-:Y:S01]  /*136d0*/  STG.E.U16 desc[UR36][R16.64], R2 ;  /* 0x0000000210007986 */ /* 0x000fe2000c101524 */
[----:B------:R-:W-:Y:S05]  /*136e0*/  EXIT ;  /* 0x000000000000794d */ /* 0x000fea0003800000 */
.L_x_16551:
[----:B------:R-:W-:-:S13]  /*136f0*/  ISETP.GT.AND P0, PT, R0, 0x6, PT ;  /* 0x000000060000780c */ /* 0x000fda0003f04270 */
[----:B------:R-:W-:Y:S05]  /*13700*/  @P0 BRA `(.L_x_16557) ;  /* 0x00000000002c0947 */ /* 0x000fea0003800000 */
[----:B------:R-:W-:-:S13]  /*13710*/  ISETP.NE.AND P0, PT, R0, 0x5, PT ;  /* 0x000000050000780c */ /* 0x000fda0003f05270 */
[----:B------:R-:W-:Y:S05]  /*13720*/  @!P0 BRA `(.L_x_16558) ;  /* 0x0000000000148947 */ /* 0x000fea0003800000 */
[----:B------:R-:W-:-:S13]  /*13730*/  ISETP.NE.AND P0, PT, R0, 0x6, PT ;  /* 0x000000060000780c */ /* 0x000fda0003f05270 */
[----:B------:R-:W-:Y:S05]  /*13740*/  @P0 BRA `(.L_x_16554) ;  /* 0x0000000800b00947 */ /* 0x000fea0003800000 */
[----:B------:R-:W-:-:S05]  /*13750*/  I2FP.F32.S32 R3, R2 ;  /* 0x0000000200037245 */ /* 0x000fca0000201400 */
[----:B------:R-:W-:Y:S01]  /*13760*/  STG.E desc[UR36][R16.64], R3 ;  /* 0x0000000310007986 */ /* 0x000fe2000c101924 */
[----:B------:R-:W-:Y:S05]  /*13770*/  EXIT ;  /* 0x000000000000794d */ /* 0x000fea0003800000 */
.L_x_16558:
[----:B------:R-:W-:-:S04]  /*13780*/  I2FP.F32.S32 R0, R2 ;  /* 0x0000000200007245 */ /* 0x000fc80000201400 */
[----:B------:R-:W-:-:S05]  /*13790*/  F2FP.F16.F32.PACK_AB R0, RZ, R0 ;  /* 0x00000000ff00723e */ /* 0x000fca00000000ff */
[----:B------:R-:W-:Y:S01]  /*137a0*/  STG.E.U16 desc[UR36][R16.64], R0 ;  /* 0x0000000010007986 */ /* 0x000fe2000c101524 */
[----:B------:R-:W-:Y:S05]  /*137b0*/  EXIT ;  /* 0x000000000000794d */ /* 0x000fea0003800000 */
.L_x_16557:
        /* <DEDUP_REMOVED lines=8> */
[----:B------:R-:W-:Y:S01]  /*13840*/  STG.E.64 desc[UR36][R16.64], R2 ;  /* 0x0000000210007986 */ /* 0x000fe2000c101b24 */
[----:B------:R-:W-:Y:S05]  /*13850*/  EXIT ;  /* 0x000000000000794d */ /* 0x000fea0003800000 */
.L_x_16560:
[----:B------:R-:W-:-:S04]  /*13860*/  I2FP.F32.S32 R2, R2 ;  /* 0x0000000200027245 */ /* 0x000fc80000201400 */
[----:B------:R-:W-:-:S04]  /*13870*/  F2FP.F16.F32.PACK_AB R3, RZ, R2 ;  /* 0x00000002ff03723e */ /* 0x000fc800000000ff */
[----:B------:R-:W-:-:S05]  /*13880*/  PRMT R3, R3, 0x5410, RZ ;  /* 0x0000541003037816 */ /* 0x000fca00000000ff */
[----:B------:R-:W-:Y:S01]  /*13890*/  STG.E desc[UR36][R16.64], R3 ;  /* 0x0000000310007986 */ /* 0x000fe2000c101924 */
[----:B------:R-:W-:Y:S05]  /*138a0*/  EXIT ;  /* 0x000000000000794d */ /* 0x000fea0003800000 */
.L_x_16559:
[----:B------:R-:W0:Y:S02]  /*138b0*/  I2F.F64 R2, R2 ;  /* 0x0000000200027312 */ /* 0x000e240000201c00 */
[----:B0-----:R-:W-:Y:S01]  /*138c0*/  STG.E.64 desc[UR36][R16.64], R2 ;  /* 0x0000000210007986 */ /* 0x001fe2000c101b24 */
[----:B------:R-:W-:Y:S05]  /*138d0*/  EXIT ;  /* 0x000000000000794d */ /* 0x000fea0003800000 */
.L_x_16550:
        /* <DEDUP_REMOVED lines=10> */
[----:B------:R-:W-:Y:S01]  /*13980*/  STG.E.U8 desc[UR36][R16.64], R3 ;  /* 0x0000000310007986 */ /* 0x000fe2000c101124 */
[----:B------:R-:W-:Y:S05]  /*13990*/  EXIT ;  /* 0x000000000000794d */ /* 0x000fea0003800000 */
.L_x_16563:
[----:B------:R-:W0:Y:S01]  /*139a0*/  I2F.F64 R4, R2 ;  /* 0x0000000200047312 */ /* 0x000e220000201c00 */
[----:B------:R-:W-:-:S05]  /*139b0*/  CS2R R6, SRZ ;  /* 0x0000000000067805 */ /* 0x000fca000001ff00 */
[----:B0-----:R-:W-:Y:S01]  /*139c0*/  STG.E.128 desc[UR36][R16.64], R4 ;  /* 0x0000000410007986 */ /* 0x001fe2000c101d24 */
[----:B------:R-:W-:Y:S05]  /*139d0*/  EXIT ;  /* 0x000000000000794d */ /* 0x000fea0003800000 */
.L_x_16562:
        /* <DEDUP_REMOVED lines=21> */
.L_x_16567:
[----:B------:R-:W-:Y:S05]  /*13b30*/  BSYNC B0 ;  /* 0x0000000000007941 */ /* 0x000fea0003800000 */
.L_x_16566:
[----:B------:R-:W-:-:S05]  /*13b40*/  LOP3.LUT R3, R0, R3, RZ, 0xfc, !PT ;  /* 0x0000000300037212 */ /* 0x000fca00078efcff */
[----:B------:R-:W-:Y:S01]  /*13b50*/  STG.E.U8 desc[UR36][R16.64], R3 ;  /* 0x0000000310007986 */ /* 0x000fe2000c101124 */
[----:B------:R-:W-:Y:S05]  /*13b60*/  EXIT ;  /* 0x000000000000794d */ /* 0x000fea0003800000 */
.L_x_16565:
        /* <DEDUP_REMOVED lines=13> */
.L_x_16569:
[----:B------:R-:W-:Y:S01]  /*13c40*/  IMAD.MOV.U32 R0, RZ, RZ, 0x7f ;  /* 0x0000007fff007424 */ /* 0x000fe200078e00ff */
[----:B------:R-:W-:-:S04]  /*13c50*/  ISETP.GT.U32.AND P0, PT, R2, 0x7f800000, PT ;  /* 0x7f8000000200780c */ /* 0x000fc80003f04070 */
[----:B------:R-:W-:-:S09]  /*13c60*/  SEL R0, R0, 0x7c, P0 ;  /* 0x0000007c00007807 */ /* 0x000fd20000000000 */
.L_x_16570:
[----:B------:R-:W-:Y:S05]  /*13c70*/  BSYNC B0 ;  /* 0x0000000000007941 */ /* 0x000fea0003800000 */
.L_x_16568:
[----:B------:R-:W-:-:S04]  /*13c80*/  LOP3.LUT R2, R3, 0x80000000, RZ, 0xc0, !PT ;  /* 0x8000000003027812 */ /* 0x000fc800078ec0ff */
[----:B------:R-:W-:-:S04]  /*13c90*/  SHF.R.U32.HI R3, RZ, 0x18, R2 ;  /* 0x00000018ff037819 */ /* 0x000fc80000011602 */
[----:B------:R-:W-:-:S05]  /*13ca0*/  LOP3.LUT R3, R0, R3, RZ, 0xfc, !PT ;  /* 0x0000000300037212 */ /* 0x000fca00078efcff */
[----:B------:R-:W-:Y:S01]  /*13cb0*/  STG.E.U8 desc[UR36][R16.64], R3 ;  /* 0x0000000310007986 */ /* 0x000fe2000c101124 */
[----:B------:R-:W-:Y:S05]  /*13cc0*/  EXIT ;  /* 0x000000000000794d */ /* 0x000fea0003800000 */
.L_x_16564:
[----:B------:R-:W-:-:S04]  /*13cd0*/  I2FP.F32.S32 R0, R2 ;  /* 0x0000000200007245 */ /* 0x000fc80000201400 */
[----:B------:R-:W-:-:S05]  /*13ce0*/  F2FP.BF16.F32.PACK_AB R0, RZ, R0 ;  /* 0x00000000ff00723e */ /* 0x000fca00000010ff */
[----:B------:R-:W-:Y:S01]  /*13cf0*/  STG.E.U16 desc[UR36][R16.64], R0 ;  /* 0x0000000010007986 */ /* 0x000fe2000c101524 */
[----:B------:R-:W-:Y:S05]  /*13d00*/  EXIT ;  /* 0x000000000000794d */ /* 0x000fea0003800000 */
.L_x_16561:
        /* <DEDUP_REMOVED lines=10> */
.L_x_16573:
        /* <DEDUP_REMOVED lines=17> */
.L_x_16576:
[----:B------:R-:W-:-:S04]  /*13ec0*/  LOP3.LUT R2, R3, 0x80000000, RZ, 0xc0, !PT ;  /* 0x8000000003027812 */ /* 0x000fc800078ec0ff */
[----:B------:R-:W-:-:S04]  /*13ed0*/  SHF.R.U32.HI R3, RZ, 0x18, R2 ;  /* 0x00000018ff037819 */ /* 0x000fc80000011602 */
[----:B------:R-:W-:-:S04]  /*13ee0*/  LOP3.LUT R0, R0, R3, RZ, 0xfc, !PT ;  /* 0x0000000300007212 */ /* 0x000fc800078efcff */
[----:B------:R-:W-:-:S07]  /*13ef0*/  PRMT R8, R0, 0x7610, R8 ;  /* 0x0000761000087816 */ /* 0x000fce0000000008 */
.L_x_16575:
[----:B------:R-:W-:Y:S05]  /*13f00*/  BSYNC B0 ;  /* 0x0000000000007941 */ /* 0x000fea0003800000 */
.L_x_16574:
[----:B------:R-:W-:Y:S01]  /*13f10*/  STG.E.U8 desc[UR36][R16.64], R8 ;  /* 0x0000000810007986 */ /* 0x000fe2000c101124 */
[----:B------:R-:W-:Y:S05]  /*13f20*/  EXIT ;  /* 0x000000000000794d */ /* 0x000fea0003800000 */
.L_x_16572:
        /* <DEDUP_REMOVED lines=17> */
.L_x_16579:
[----:B------:R-:W-:-:S04]  /*14040*/  LOP3.LUT R2, R3, 0x80000000, RZ, 0xc0, !PT ;  /* 0x8000000003027812 */ /* 0x000fc800078ec0ff */
[----:B------:R-:W-:-:S04]  /*14050*/  SHF.R.U32.HI R3, RZ, 0x18, R2 ;  /* 0x00000018ff037819 */ /* 0x000fc80000011602 */
[----:B------:R-:W-:-:S04]  /*14060*/  LOP3.LUT R0, R0, R3, RZ, 0xfc, !PT ;  /* 0x0000000300007212 */ /* 0x000fc800078efcff */
[----:B------:R-:W-:-:S07]  /*14070*/  PRMT R8, R0, 0x7610, R8 ;  /* 0x0000761000087816 */ /* 0x000fce0000000008 */
.L_x_16578:
[----:B------:R-:W-:Y:S05]  /*14080*/  BSYNC B0 ;  /* 0x0000000000007941 */ /* 0x000fea0003800000 */
.L_x_16577:
[----:B------:R-:W-:Y:S01]  /*14090*/  STG.E.U8 desc[UR36][R16.64], R8 ;  /* 0x0000000810007986 */ /* 0x000fe2000c101124 */
[----:B------:R-:W-:Y:S05]  /*140a0*/  EXIT ;  /* 0x000000000000794d */ /* 0x000fea0003800000 */
.L_x_16571:
        /* <DEDUP_REMOVED lines=22> */
.L_x_16554:
        /* <DEDUP_REMOVED lines=16> */
.L_x_16582:
[----:B------:R-:W-:Y:S05]  /*14310*/  EXIT ;  /* 0x000000000000794d */ /* 0x000fea0003800000 */
.L_x_16581:
[----:B------:R-:W-:-:S05]  /*14320*/  SHF.R.S32.HI R3, RZ, 0x1f, R2 ;  /* 0x0000001fff037819 */ /* 0x000fca0000011402 */
[----:B------:R-:W-:Y:S01]  /*14330*/  STG.E.64 desc[UR36][R16.64], R2 ;  /* 0x0000000210007986 */ /* 0x000fe2000c101b24 */
[----:B------:R-:W-:Y:S05]  /*14340*/  EXIT ;  /* 0x000000000000794d */ /* 0x000fea0003800000 */
.L_x_16580:
[----:B------:R-:W-:Y:S01]  /*14350*/  STG.E desc[UR36][R16.64], R2 ;  /* 0x0000000210007986 */ /* 0x000fe2000c101924 */
[----:B------:R-:W-:Y:S05]  /*14360*/  EXIT ;  /* 0x000000000000794d */ /* 0x000fea0003800000 */
.L_x_16583:
        /* <DEDUP_REMOVED lines=9> */
.L_x_24196:


//--------------------- .text._ZN2at6native27unrolled_elementwise_kernelIZZZNS0_54_GLOBAL__N__d8c5977b_16_LinearAlgebra_cu_7dd49032_297216addr_kernel_cudaERNS_14TensorIteratorERKN3c106ScalarES8_ENKUlvE_clEvENKUlvE1_clEvEUliiiE0_St5arrayIPcLm4EELi4E23TrivialOffsetCalculatorILi3EjESF_ILi1EjENS0_6memory12LoadWithCastILi3EEENSI_13StoreWithCastILi1EEEEEviT_T0_T2_T3_T4_T5_ --------------------------
	.section	.text._ZN2at6native27unrolled_elementwise_kernelIZZZNS0_54_GLOBAL__N__d8c5977b_16_LinearAlgebra_cu_7dd49032_297216addr_kernel_cudaERNS_14TensorIteratorERKN3c106ScalarES8_ENKUlvE_clEvENKUlvE1_clEvEUliiiE0_St5arrayIPcLm4EELi4E23TrivialOffsetCalculatorILi3EjESF_ILi1EjENS0_6memory12LoadWithCastILi3EEENSI_13StoreWithCastILi1EEEEEviT_T0_T2_T3_T4_T5_,"ax",@progbits
	.align	128
        .global         _ZN2at6native27unrolled_elementwise_kernelIZZZNS0_54_GLOBAL__N__d8c5977b_16_LinearAlgebra_cu_7dd49032_297216addr_kernel_cudaERNS_14TensorIteratorERKN3c106ScalarES8_ENKUlvE_clEvENKUlvE1_clEvEUliiiE0_St5arrayIPcLm4EELi4E23TrivialOffsetCalculatorILi3EjESF_ILi1EjENS0_6memory12LoadWithCastILi3EEENSI_13StoreWithCastILi1EEEEEviT_T0_T2_T3_T4_T5_
        .type           _ZN2at6native27unrolled_elementwise_kernelIZZZNS0_54_GLOBAL__N__d8c5977b_16_LinearAlgebra_cu_7dd49032_297216addr_kernel_cudaERNS_14TensorIteratorERKN3c106ScalarES8_ENKUlvE_clEvENKUlvE1_clEvEUliiiE0_St5arrayIPcLm4EELi4E23TrivialOffsetCalculatorILi3EjESF_ILi1EjENS0_6memory12LoadWithCastILi3EEENSI_13StoreWithCastILi1EEEEEviT_T0_T2_T3_T4_T5_,@function
        .size           _ZN2at6native27unrolled_elementwise_kernelIZZZNS0_54_GLOBAL__N__d8c5977b_16_LinearAlgebra_cu_7dd49032_297216addr_kernel_cudaERNS_14TensorIteratorERKN3c106ScalarES8_ENKUlvE_clEvENKUlvE1_clEvEUliiiE0_St5arrayIPcLm4EELi4E23TrivialOffsetCalculatorILi3EjESF_ILi1EjENS0_6memory12LoadWithCastILi3EEENSI_13StoreWithCastILi1EEEEEviT_T0_T2_T3_T4_T5_,(.L_x_24197 - _ZN2at6native27unrolled_elementwise_kernelIZZZNS0_54_GLOBAL__N__d8c5977b_16_LinearAlgebra_cu_7dd49032_297216addr_kernel_cudaERNS_14TensorIteratorERKN3c106ScalarES8_ENKUlvE_clEvENKUlvE1_clEvEUliiiE0_St5arrayIPcLm4EELi4E23TrivialOffsetCalculatorILi3EjESF_ILi1EjENS0_6memory12LoadWithCastILi3EEENSI_13StoreWithCastILi1EEEEEviT_T0_T2_T3_T4_T5_)
        .other          _ZN2at6native27unrolled_elementwise_kernelIZZZNS0_54_GLOBAL__N__d8c5977b_16_LinearAlgebra_cu_7dd49032_297216addr_kernel_cudaERNS_14TensorIteratorERKN3c106ScalarES8_ENKUlvE_clEvENKUlvE1_clEvEUliiiE0_St5arrayIPcLm4EELi4E23TrivialOffsetCalculatorILi3EjESF_ILi1EjENS0_6memory12LoadWithCastILi3EEENSI_13StoreWithCastILi1EEEEEviT_T0_T2_T3_T4_T5_,@"STO_CUDA_ENTRY STV_DEFAULT"
_ZN2at6native27unrolled_elementwise_kernelIZZZNS0_54_GLOBAL__N__d8c5977b_16_LinearAlgebra_cu_7dd49032_297216addr_kernel_cudaERNS_14TensorIteratorERKN3c106ScalarES8_ENKUlvE_clEvENKUlvE1_clEvEUliiiE0_St5arrayIPcLm4EELi4E23TrivialOffsetCalculatorILi3EjESF_ILi1EjENS0_6memory12LoadWithCastILi3EEENSI_13StoreWithCastILi1EEEEEviT_T0_T2_T3_T4_T5_:
.text._ZN2at6native27unrolled_elementwise_kernelIZZZNS0_54_GLOBAL__N__d8c5977b_16_LinearAlgebra_cu_7dd49032_297216addr_kernel_cudaERNS_14TensorIteratorERKN3c106ScalarES8_ENKUlvE_clEvENKUlvE1_clEvEUliiiE0_St5arrayIPcLm4EELi4E23TrivialOffsetCalculatorILi3EjESF_ILi1EjENS0_6memory12LoadWithCastILi3EEENSI_13StoreWithCastILi1EEEEEviT_T0_T2_T3_T4_T5_:
        /* <DEDUP_REMOVED lines=34> */
.L_x_16589:
[----:B------:R4:W5:Y:S01]  /*0220*/  LDG.E.U8 R28, desc[UR36][R2.64] ;  /* 0x00000024021c7981 */ /* 0x000962000c1e1100 */
[----:B------:R-:W-:Y:S05]  /*0230*/  BRA `(.L_x_16591) ;  /* 0x0000000c00347947 */ /* 0x000fea0003800000 */
.L_x_16588:
        /* <DEDUP_REMOVED lines=8> */
.L_x_16593:
[----:B------:R2:W5:Y:S01]  /*02c0*/  LDG.E R28, desc[UR36][R2.64] ;  /* 0x00000024021c7981 */ /* 0x000562000c1e1900 */
[----:B------:R-:W-:Y:S05]  /*02d0*/  BRA `(.L_x_16591) ;  /* 0x0000000c000c7947 */ /* 0x000fea0003800000 */
.L_x_16592:
[----:B------:R3:W5:Y:S01]  /*02e0*/  LDG.E.S16 R28, desc[UR36][R2.64] ;  /* 0x00000024021c7981 */ /* 0x000762000c1e1700 */
[----:B------:R-:W-:Y:S05]  /*02f0*/  BRA `(.L_x_16591) ;  /* 0x0000000c00047947 */ /* 0x000fea0003800000 */
.L_x_16587:
        /* <DEDUP_REMOVED lines=9> */
.L_x_16595:
[----:B------:R-:W2:Y:S02]  /*0390*/  LDG.E.U16 R2, desc[UR36][R2.64] ;  /* 0x0000002402027981 */ /* 0x000ea4000c1e1500 */
[----:B--2---:R-:W-:-:S06]  /*03a0*/  HADD2.F32 R28, -RZ, R2.H0_H0 ;  /* 0x20000002ff1c7230 */ /* 0x004fcc0000004100 */
[----:B------:R-:W1:Y:S01]  /*03b0*/  F2I.FTZ.TRUNC.NTZ R28, R28 ;  /* 0x0000001c001c7305 */ /* 0x000e62000021f100 */
[----:B------:R-:W-:Y:S05]  /*03c0*/  BRA `(.L_x_16591) ;  /* 0x0000000800d07947 */ /* 0x000fea0003800000 */
.L_x_16594:
        /* <DEDUP_REMOVED lines=9> */
.L_x_16597:
[----:B------:R-:W2:Y:S02]  /*0460*/  LDG.E.U16 R2, desc[UR36][R2.64] ;  /* 0x0000002402027981 */ /* 0x000ea4000c1e1500 */
[----:B--2---:R-:W-:-:S06]  /*0470*/  HADD2.F32 R28, -RZ, R2.H0_H0 ;  /* 0x20000002ff1c7230 */ /* 0x004fcc0000004100 */
[----:B------:R-:W1:Y:S01]  /*0480*/  F2I.FTZ.TRUNC.NTZ R28, R28 ;  /* 0x0000001c001c7305 */ /* 0x000e62000021f100 */
[----:B------:R-:W-:Y:S05]  /*0490*/  BRA `(.L_x_16591) ;  /* 0x00000008009c7947 */ /* 0x000fea0003800000 */
.L_x_16596:
[----:B------:R-:W2:Y:S02]  /*04a0*/  LDG.E.64 R2, desc[UR36][R2.64] ;  /* 0x0000002402027981 */ /* 0x000ea4000c1e1b00 */
[----:B--2---:R1:W2:Y:S01]  /*04b0*/  F2I.F64.TRUNC R28, R2 ;  /* 0x00000002001c7311 */ /* 0x0042a2000030d100 */
[----:B------:R-:W-:Y:S05]  /*04c0*/  BRA `(.L_x_16591) ;  /* 0x0000000800907947 */ /* 0x000fea0003800000 */
.L_x_16586:
        /* <DEDUP_REMOVED lines=12> */
.L_x_16600:
[----:B------:R-:W2:Y:S02]  /*0590*/  LDG.E.64 R2, desc[UR36][R2.64] ;  /* 0x0000002402027981 */ /* 0x000ea4000c1e1b00 */
[----:B--2---:R1:W2:Y:S01]  /*05a0*/  F2I.F64.TRUNC R28, R2 ;  /* 0x00000002001c7311 */ /* 0x0042a2000030d100 */
[----:B------:R-:W-:Y:S05]  /*05b0*/  BRA `(.L_x_16591) ;  /* 0x0000000800547947 */ /* 0x000fea0003800000 */
.L_x_16599:
        /* <DEDUP_REMOVED lines=27> */
.L_x_16602:
        /* <DEDUP_REMOVED lines=14> */
.L_x_16601:
[----:B------:R-:W2:Y:S02]  /*0850*/  LDG.E.U16 R28, desc[UR36][R2.64] ;  /* 0x00000024021c7981 */ /* 0x000ea4000c1e1500 */
[----:B--2---:R-:W-:-:S06]  /*0860*/  IMAD.U32 R28, R28, 0x10000, RZ ;  /* 0x000100001c1c7824 */ /* 0x004fcc00078e00ff */
[----:B------:R-:W1:Y:S01]  /*0870*/  F2I.FTZ.TRUNC.NTZ R28, R28 ;  /* 0x0000001c001c7305 */ /* 0x000e62000021f100 */
[----:B------:R-:W-:Y:S05]  /*0880*/  BRA `(.L_x_16591) ;  /* 0x0000000400a07947 */ /* 0x000fea0003800000 */
.L_x_16598:
        /* <DEDUP_REMOVED lines=10> */
.L_x_16605:
        /* <DEDUP_REMOVED lines=21> */
.L_x_16609:
[----:B------:R-:W-:Y:S05]  /*0a80*/  BSYNC B1 ;  /* 0x0000000000017941 */ /* 0x000fea0003800000 */
.L_x_16608:
[----:B------:R-:W-:Y:S01]  /*0a90*/  IMAD.SHL.U32 R2, R2, 0x100000, RZ ;  /* 0x0010000002027824 */ /* 0x000fe200078e00ff */
[----:B------:R-:W-:-:S04]  /*0aa0*/  LEA R3, R0, 0x3b800000, 0x17 ;  /* 0x3b80000000037811 */ /* 0x000fc800078eb8ff */
[----:B------:R-:W-:-:S07]  /*0ab0*/  LOP3.LUT R28, R3, R2, R28, 0xfe, !PT ;  /* 0x00000002031c7212 */ /* 0x000fce00078efe1c */
.L_x_16607:
[----:B------:R-:W-:Y:S05]  /*0ac0*/  BSYNC B0 ;  /* 0x0000000000007941 */ /* 0x000fea0003800000 */
.L_x_16606:
[----:B------:R-:W1:Y:S01]  /*0ad0*/  F2I.FTZ.TRUNC.NTZ R28, R28 ;  /* 0x0000001c001c7305 */ /* 0x000e62000021f100 */
[----:B------:R-:W-:Y:S05]  /*0ae0*/  BRA `(.L_x_16591) ;  /* 0x0000000400087947 */ /* 0x000fea0003800000 */
.L_x_16604:
        /* <DEDUP_REMOVED lines=21> */
.L_x_16613:
[----:B------:R-:W-:Y:S05]  /*0c40*/  BSYNC B1 ;  /* 0x0000000000017941 */ /* 0x000fea0003800000 */
.L_x_16612:
[----:B------:R-:W-:Y:S01]  /*0c50*/  IMAD.SHL.U32 R2, R2, 0x200000, RZ ;  /* 0x0020000002027824 */ /* 0x000fe200078e00ff */
[----:B------:R-:W-:-:S04]  /*0c60*/  LEA R3, R0, 0x37800000, 0x17 ;  /* 0x3780000000037811 */ /* 0x000fc800078eb8ff */
[----:B------:R-:W-:-:S07]  /*0c70*/  LOP3.LUT R28, R3, R2, R28, 0xfe, !PT ;  /* 0x00000002031c7212 */ /* 0x000fce00078efe1c */
.L_x_16611:
[----:B------:R-:W-:Y:S05]  /*0c80*/  BSYNC B0 ;  /* 0x0000000000007941 */ /* 0x000fea0003800000 */
.L_x_16610:
[----:B------:R-:W1:Y:S01]  /*0c90*/  F2I.FTZ.TRUNC.NTZ R28, R28 ;  /* 0x0000001c001c7305 */ /* 0x000e62000021f100 */
[----:B------:R-:W-:Y:S05]  /*0ca0*/  BRA `(.L_x_16591) ;  /* 0x0000000000987947 */ /* 0x000fea0003800000 */
.L_x_16603:
        /* <DEDUP_REMOVED lines=14> */
.L_x_16617:
[----:B------:R-:W-:Y:S05]  /*0d90*/  BSYNC B0 ;  /* 0x0000000000007941 */ /* 0x000fea0003800000 */
.L_x_16616:
[----:B------:R-:W1:Y:S01]  /*0da0*/  F2I.FTZ.TRUNC.NTZ R28, R28 ;  /* 0x0000001c001c7305 */ /* 0x000e62000021f100 */
[----:B------:R-:W-:Y:S05]  /*0db0*/  BRA `(.L_x_16591) ;  /* 0x0000000000547947 */ /* 0x000fea0003800000 */
.L_x_16590:
        /* <DEDUP_REMOVED lines=16> */
[----:B01----:R-:W-:Y:S05]  /*0ec0*/  CALL.ABS.NOINC R2 ;  /* 0x0000000002007343 */ /* 0x003fea0003c00000 */
.L_x_16618:
[----:B------:R-:W-:Y:S05]  /*0ed0*/  BRA `(.L_x_16591) ;  /* 0x00000000000c7947 */ /* 0x000fea0003800000 */
.L_x_16615:
[----:B------:R1:W5:Y:S01]  /*0ee0*/  LDG.E R28, desc[UR36][R2.64] ;  /* 0x00000024021c7981 */ /* 0x000362000c1e1900 */
[----:B------:R-:W-:Y:S05]  /*0ef0*/  BRA `(.L_x_16591) ;  /* 0x0000000000047947 */ /* 0x000fea0003800000 */
.L_x_16614:
[----:B------:R1:W5:Y:S02]  /*0f00*/  LDG.E R28, desc[UR36][R2.64] ;  /* 0x00000024021c7981 */ /* 0x000364000c1e1900 */
.L_x_16591:
        /* <DEDUP_REMOVED lines=18> */
.L_x_16622:
[----:B------:R2:W5:Y:S01]  /*1030*/  LDG.E.U8 R26, desc[UR36][R2.64] ;  /* 0x00000024021a7981 */ /* 0x000562000c1e1100 */
[----:B------:R-:W-:Y:S05]  /*1040*/  BRA `(.L_x_16624) ;  /* 0x0000000c00347947 */ /* 0x000fea0003800000 */
.L_x_16621:
        /* <DEDUP_REMOVED lines=8> */
.L_x_16626:
[----:B------:R4:W5:Y:S01]  /*10d0*/  LDG.E R26, desc[UR36][R2.64] ;  /* 0x00000024021a7981 */ /* 0x000962000c1e1900 */
[----:B------:R-:W-:Y:S05]  /*10e0*/  BRA `(.L_x_16624) ;  /* 0x0000000c000c7947 */ /* 0x000fea0003800000 */
.L_x_16625:
[----:B------:R3:W5:Y:S01]  /*10f0*/  LDG.E.S16 R26, desc[UR36][R2.64] ;  /* 0x00000024021a7981 */ /* 0x000762000c1e1700 */
[----:B------:R-:W-:Y:S05]  /*1100*/  BRA `(.L_x_16624) ;  /* 0x0000000c00047947 */ /* 0x000fea0003800000 */
.L_x_16620:
        /* <DEDUP_REMOVED lines=9> */
.L_x_16628:
[----:B------:R-:W2:Y:S02]  /*11a0*/  LDG.E.U16 R2, desc[UR36][R2.64] ;  /* 0x0000002402027981 */ /* 0x000ea4000c1e1500 */
[----:B--2---:R-:W-:-:S06]  /*11b0*/  HADD2.F32 R26, -RZ, R2.H0_H0 ;  /* 0x20000002ff1a7230 */ /* 0x004fcc0000004100 */
[----:B------:R-:W1:Y:S01]  /*11c0*/  F2I.FTZ.TRUNC.NTZ R26, R26 ;  /* 0x0000001a001a7305 */ /* 0x000e62000021f100 */
[----:B------:R-:W-:Y:S05]  /*11d0*/  BRA `(.L_x_16624) ;  /* 0x0000000800d07947 */ /* 0x000fea0003800000 */
.L_x_16627:
        /* <DEDUP_REMOVED lines=9> */
.L_x_16630:
[----:B------:R-:W2:Y:S02]  /*1270*/  LDG.E.U16 R2, desc[UR36][R2.64] ;  /* 0x0000002402027981 */ /* 0x000ea4000c1e1500 */
[----:B--2---:R-:W-:-:S06]  /*1280*/  HADD2.F32 R26, -RZ, R2.H0_H0 ;  /* 0x20000002ff1a7230 */ /* 0x004fcc0000004100 */
[----:B------:R-:W1:Y:S01]  /*1290*/  F2I.FTZ.TRUNC.NTZ R26, R26 ;  /* 0x0000001a001a7305 */ /* 0x000e62000021f100 */
[----:B------:R-:W-:Y:S05]  /*12a0*/  BRA `(.L_x_16624) ;  /* 0x00000008009c7947 */ /* 0x000fea0003800000 */
.L_x_16629:
[----:B------:R-:W2:Y:S02]  /*12b0*/  LDG.E.64 R2, desc[UR36][R2.64] ;  /* 0x0000002402027981 */ /* 0x000ea4000c1e1b00 */
[----:B--2---:R1:W2:Y:S01]  /*12c0*/  F2I.F64.TRUNC R26, R2 ;  /* 0x00000002001a7311 */ /* 0x0042a2000030d100 */
[----:B------:R-:W-:Y:S05]  /*12d0*/  BRA `(.L_x_16624) ;  /* 0x0000000800907947 */ /* 0x000fea0003800000 */
.L_x_16619:
        /* <DEDUP_REMOVED lines=12> */
.L_x_16633:
[----:B------:R-:W2:Y:S02]  /*13a0*/  LDG.E.64 R2, desc[UR36][R2.64] ;  /* 0x0000002402027981 */ /* 0x000ea4000c1e1b00 */
[----:B--2---:R1:W2:Y:S01]  /*13b0*/  F2I.F64.TRUNC R26, R2 ;  /* 0x00000002001a7311 */ /* 0x0042a2000030d100 */
[----:B------:R-:W-:Y:S05]  /*13c0*/  BRA `(.L_x_16624) ;  /* 0x0000000800547947 */ /* 0x000fea0003800000 */
.L_x_16632:
        /* <DEDUP_REMOVED lines=27> */
.L_x_16635:
        /* <DEDUP_REMOVED lines=14> */
.L_x_16634:
[----:B------:R-:W2:Y:S02]  /*1660*/  LDG.E.U16 R26, desc[UR36][R2.64] ;  /* 0x00000024021a7981 */ /* 0x000ea4000c1e1500 */
[----:B--2---:R-:W-:-:S06]  /*1670*/  IMAD.U32 R26, R26, 0x10000, RZ ;  /* 0x000100001a1a7824 */ /* 0x004fcc00078e00ff */
[----:B------:R-:W1:Y:S01]  /*1680*/  F2I.FTZ.TRUNC.NTZ R26, R26 ;  /* 0x0000001a001a7305 */ /* 0x000e62000021f100 */
[----:B------:R-:W-:Y:S05]  /*1690*/  BRA `(.L_x_16624) ;  /* 0x0000000400a07947 */ /* 0x000fea0003800000 */
.L_x_16631:
        /* <DEDUP_REMOVED lines=10> */
.L_x_16638:
        /* <DEDUP_REMOVED lines=21> */
.L_x_16642:
[----:B------:R-:W-:Y:S05]  /*1890*/  BSYNC B1 ;  /* 0x0000000000017941 */ /* 0x000fea0003800000 */
.L_x_16641:
[----:B------:R-:W-:Y:S01]  /*18a0*/  IMAD.SHL.U32 R2, R2, 0x100000, RZ ;  /* 0x0010000002027824 */ /* 0x000fe200078e00ff */
[----:B------:R-:W-:-:S04]  /*18b0*/  LEA R3, R0, 0x3b800000, 0x17 ;  /* 0x3b80000000037811 */ /* 0x000fc800078eb8ff */
[----:B------:R-:W-:-:S07]  /*18c0*/  LOP3.LUT R26, R3, R2, R26, 0xfe, !PT ;  /* 0x00000002031a7212 */ /* 0x000fce00078efe1a */
.L_x_16640:
[----:B------:R-:W-:Y:S05]  /*18d0*/  BSYNC B0 ;  /* 0x0000000000007941 */ /* 0x000fea0003800000 */
.L_x_16639:
[----:B------:R-:W1:Y:S01]  /*18e0*/  F2I.FTZ.TRUNC.NTZ R26, R26 ;  /* 0x0000001a001a7305 */ /* 0x000e62000021f100 */
[----:B------:R-:W-:Y:S05]  /*18f0*/  BRA `(.L_x_16624) ;  /* 0x0000000400087947 */ /* 0x000fea0003800000 */
.L_x_16637:
        /* <DEDUP_REMOVED lines=21> */
.L_x_16646:
[----:B------:R-:W-:Y:S05]  /*1a50*/  BSYNC B1 ;  /* 0x0000000000017941 */ /* 0x000fea0003800000 */
.L_x_16645:
[----:B------:R-:W-:Y:S01]  /*1a60*/  IMAD.SHL.U32 R2, R2, 0x200000, RZ ;  /* 0x0020000002027824 */ /* 0x000fe200078e00ff */
[----:B------:R-:W-:-:S04]  /*1a70*/  LEA R3, R0, 0x37800000, 0x17 ;  /* 0x3780000000037811 */ /* 0x000fc800078eb8ff */
[----:B------:R-:W-:-:S07]  /*1a80*/  LOP3.LUT R26, R3, R2, R26, 0xfe, !PT ;  /* 0x00000002031a7212 */ /* 0x000fce00078efe1a */
.L_x_16644:
[----:B------:R-:W-:Y:S05]  /*1a90*/  BSYNC B0 ;  /* 0x0000000000007941 */ /* 0x000fea0003800000 */
.L_x_16643:
[----:B------:R-:W1:Y:S01]  /*1aa0*/  F2I.FTZ.TRUNC.NTZ R26, R26 ;  /* 0x0000001a001a7305 */ /* 0x000e62000021f100 */
[----:B------:R-:W-:Y:S05]  /*1ab0*/  BRA `(.L_x_16624) ;  /* 0x0000000000987947 */ /* 0x000fea0003800000 */
.L_x_16636:
        /* <DEDUP_REMOVED lines=14> */
.L_x_16650:
[----:B------:R-:W-:Y:S05]  /*1ba0*/  BSYNC B0 ;  /* 0x0000000000007941 */ /* 0x000fea0003800000 */
.L_x_16649:
[----:B------:R-:W1:Y:S01]  /*1bb0*/  F2I.FTZ.TRUNC.NTZ R26, R26 ;  /* 0x0000001a001a7305 */ /* 0x000e62000021f100 */
[----:B------:R-:W-:Y:S05]  /*1bc0*/  BRA `(.L_x_16624) ;  /* 0x0000000000547947 */ /* 0x000fea0003800000 */
.L_x_16623:
        /* <DEDUP_REMOVED lines=16> */
[----:B01---5:R-:W-:Y:S05]  /*1cd0*/  CALL.ABS.NOINC R2 ;  /* 0x0000000002007343 */ /* 0x023fea0003c00000 */
.L_x_16651:
[----:B------:R-:W-:Y:S05]  /*1ce0*/  BRA `(.L_x_16624) ;  /* 0x00000000000c7947 */ /* 0x000fea0003800000 */
.L_x_16648:
[----:B------:R1:W5:Y:S01]  /*1cf0*/  LDG.E R26, desc[UR36][R2.64] ;  /* 0x00000024021a7981 */ /* 0x000362000c1e1900 */
[----:B------:R-:W-:Y:S05]  /*1d00*/  BRA `(.L_x_16624) ;  /* 0x0000000000047947 */ /* 0x000fea0003800000 */
.L_x_16647:
[----:B------:R1:W5:Y:S02]  /*1d10*/  LDG.E R26, desc[UR36][R2.64] ;  /* 0x00000024021a7981 */ /* 0x000364000c1e1900 */
.L_x_16624:
        /* <DEDUP_REMOVED lines=18> */
.L_x_16655:
[----:B------:R0:W5:Y:S01]  /*1e40*/  LDG.E.U8 R25, desc[UR36][R2.64] ;  /* 0x0000002402197981 */ /* 0x000162000c1e1100 */
[----:B------:R-:W-:Y:S05]  /*1e50*/  BRA `(.L_x_16657) ;  /* 0x0000000c00347947 */ /* 0x000fea0003800000 */
.L_x_16654:
        /* <DEDUP_REMOVED lines=8> */
.L_x_16659:
[----:B------:R0:W5:Y:S01]  /*1ee0*/  LDG.E R25, desc[UR36][R2.64] ;  /* 0x0000002402197981 */ /* 0x000162000c1e1900 */
[----:B------:R-:W-:Y:S05]  /*1ef0*/  BRA `(.L_x_16657) ;  /* 0x0000000c000c7947 */ /* 0x000fea0003800000 */
.L_x_16658:
[----:B------:R0:W5:Y:S01]  /*1f00*/  LDG.E.S16 R25, desc[UR36][R2.64] ;  /* 0x0000002402197981 */ /* 0x000162000c1e1700 */
[----:B------:R-:W-:Y:S05]  /*1f10*/  BRA `(.L_x_16657) ;  /* 0x0000000c00047947 */ /* 0x000fea0003800000 */
.L_x_16653:
        /* <DEDUP_REMOVED lines=9> */
.L_x_16661:
[----:B------:R-:W2:Y:S02]  /*1fb0*/  LDG.E.U16 R2, desc[UR36][R2.64] ;  /* 0x0000002402027981 */ /* 0x000ea4000c1e1500 */
[----:B--2---:R-:W-:-:S06]  /*1fc0*/  HADD2.F32 R25, -RZ, R2.H0_H0 ;  /* 0x20000002ff197230 */ /* 0x004fcc0000004100 */
[----:B------:R-:W0:Y:S01]  /*1fd0*/  F2I.FTZ.TRUNC.NTZ R25, R25 ;  /* 0x0000001900197305 */ /* 0x000e22000021f100 */
[----:B------:R-:W-:Y:S05]  /*1fe0*/  BRA `(.L_x_16657) ;  /* 0x0000000800d07947 */ /* 0x000fea0003800000 */
.L_x_16660:
        /* <DEDUP_REMOVED lines=9> */
.L_x_16663:
[----:B------:R-:W2:Y:S02]  /*2080*/  LDG.E.U16 R2, desc[UR36][R2.64] ;  /* 0x0000002402027981 */ /* 0x000ea4000c1e1500 */
[----:B--2---:R-:W-:-:S06]  /*2090*/  HADD2.F32 R25, -RZ, R2.H0_H0 ;  /* 0x20000002ff197230 */ /* 0x004fcc0000004100 */
[----:B------:R-:W3:Y:S01]  /*20a0*/  F2I.FTZ.TRUNC.NTZ R25, R25 ;  /* 0x0000001900197305 */ /* 0x000ee2000021f100 */
[----:B------:R-:W-:Y:S05]  /*20b0*/  BRA `(.L_x_16657) ;  /* 0x00000008009c7947 */ /* 0x000fea0003800000 */
.L_x_16662:
[----:B------:R-:W2:Y:S02]  /*20c0*/  LDG.E.64 R2, desc[UR36][R2.64] ;  /* 0x0000002402027981 */ /* 0x000ea4000c1e1b00 */
[----:B--2---:R0:W1:Y:S01]  /*20d0*/  F2I.F64.TRUNC R25, R2 ;  /* 0x0000000200197311 */ /* 0x004062000030d100 */
[----:B------:R-:W-:Y:S05]  /*20e0*/  BRA `(.L_x_16657) ;  /* 0x0000000800907947 */ /* 0x000fea0003800000 */
.L_x_16652:
        /* <DEDUP_REMOVED lines=12> */
.L_x_16666:
[----:B------:R-:W2:Y:S02]  /*21b0*/  LDG.E.64 R2, desc[UR36][R2.64] ;  /* 0x0000002402027981 */ /* 0x000ea4000c1e1b00 */
[----:B--2---:R0:W1:Y:S01]  /*21c0*/  F2I.F64.TRUNC R25, R2 ;  /* 0x0000000200197311 */ /* 0x004062000030d100 */
[----:B------:R-:W-:Y:S05]  /*21d0*/  BRA `(.L_x_16657) ;  /* 0x0000000800547947 */ /* 0x000fea0003800000 */
.L_x_16665:
        /* <DEDUP_REMOVED lines=27> */
.L_x_16668:
        /* <DEDUP_REMOVED lines=14> */
.L_x_16667:
[----:B------:R-:W2:Y:S02]  /*2470*/  LDG.E.U16 R25, desc[UR36][R2.64] ;  /* 0x0000002402197981 */ /* 0x000ea4000c1e1500 */
[----:B--2---:R-:W-:-:S06]  /*2480*/  IMAD.U32 R25, R25, 0x10000, RZ ;  /* 0x0001000019197824 */ /* 0x004fcc00078e00ff */
[----:B------:R-:W0:Y:S01]  /*2490*/  F2I.FTZ.TRUNC.NTZ R25, R25 ;  /* 0x0000001900197305 */ /* 0x000e22000021f100 */
[----:B------:R-:W-:Y:S05]  /*24a0*/  BRA `(.L_x_16657) ;  /* 0x0000000400a07947 */ /* 0x000fea0003800000 */
.L_x_16664:
        /* <DEDUP_REMOVED lines=10> */
.L_x_16671:
        /* <DEDUP_REMOVED lines=21> */
.L_x_16675:
[----:B------:R-:W-:Y:S05]  /*26a0*/  BSYNC B1 ;  /* 0x0000000000017941 */ /* 0x000fea0003800000 */
.L_x_16674:
[----:B------:R-:W-:Y:S01]  /*26b0*/  IMAD.SHL.U32 R2, R2, 0x100000, RZ ;  /* 0x0010000002027824 */ /* 0x000fe200078e00ff */
[----:B------:R-:W-:-:S04]  /*26c0*/  LEA R0, R0, 0x3b800000, 0x17 ;  /* 0x3b80000000007811 */ /* 0x000fc800078eb8ff */
[----:B------:R-:W-:-:S07]  /*26d0*/  LOP3.LUT R25, R0, R2, R25, 0xfe, !PT ;  /* 0x0000000200197212 */ /* 0x000fce00078efe19 */
.L_x_16673:
[----:B------:R-:W-:Y:S05]  /*26e0*/  BSYNC B0 ;  /* 0x0000000000007941 */ /* 0x000fea0003800000 */
.L_x_16672:
[----:B------:R-:W0:Y:S01]  /*26f0*/  F2I.FTZ.TRUNC.NTZ R25, R25 ;  /* 0x0000001900197305 */ /* 0x000e22000021f100 */
[----:B------:R-:W-:Y:S05]  /*2700*/  BRA `(.L_x_16657) ;  /* 0x0000000400087947 */ /* 0x000fea0003800000 */
.L_x_16670:
        /* <DEDUP_REMOVED lines=21> */
.L_x_16679:
[----:B------:R-:W-:Y:S05]  /*2860*/  BSYNC B1 ;  /* 0x0000000000017941 */ /* 0x000fea0003800000 */
.L_x_16678:
[----:B------:R-:W-:Y:S01]  /*2870*/  IMAD.SHL.U32 R2, R2, 0x200000, RZ ;  /* 0x0020000002027824 */ /* 0x000fe200078e00ff */
[----:B------:R-:W-:-:S04]  /*2880*/  LEA R0, R0, 0x37800000, 0x17 ;  /* 0x3780000000007811 */ /* 0x000fc800078eb8ff */
[----:B------:R-:W-:-:S07]  /*2890*/  LOP3.LUT R25, R0, R2, R25, 0xfe, !PT ;  /* 0x0000000200197212 */ /* 0x000fce00078efe19 */
.L_x_16677:
[----:B------:R-:W-:Y:S05]  /*28a0*/  BSYNC B0 ;  /* 0x0000000000007941 */ /* 0x000fea0003800000 */
.L_x_16676:
[----:B------:R-:W0:Y:S01]  /*28b0*/  F2I.FTZ.TRUNC.NTZ R25, R25 ;  /* 0x0000001900197305 */ /* 0x000e22000021f100 */
[----:B------:R-:W-:Y:S05]  /*28c0*/  BRA `(.L_x_16657) ;  /* 0x0000000000987947 */ /* 0x000fea0003800000 */
.L_x_16669:
        /* <DEDUP_REMOVED lines=14> */
.L_x_16683:
[----:B------:R-:W-:Y:S05]  /*29b0*/  BSYNC B0 ;  /* 0x0000000000007941 */ /* 0x000fea0003800000 */
.L_x_16682:
[----:B------:R-:W0:Y:S01]  /*29c0*/  F2I.FTZ.TRUNC.NTZ R25, R25 ;  /* 0x0000001900197305 */ /* 0x000e22000021f100 */
[----:B------:R-:W-:Y:S05]  /*29d0*/  BRA `(.L_x_16657) ;  /* 0x0000000000547947 */ /* 0x000fea0003800000 */
.L_x_16656:
        /* <DEDUP_REMOVED lines=17> */
.L_x_16684:
[----:B------:R-:W-:Y:S05]  /*2af0*/  BRA `(.L_x_16657) ;  /* 0x00000000000c7947 */ /* 0x000fea0003800000 */
.L_x_16681:
[----:B------:R0:W5:Y:S01]  /*2b00*/  LDG.E R25, desc[UR36][R2.64] ;  /* 0x0000002402197981 */ /* 0x000162000c1e1900 */
[----:B------:R-:W-:Y:S05]  /*2b10*/  BRA `(.L_x_16657) ;  /* 0x0000000000047947 */ /* 0x000fea0003800000 */
.L_x_16680:
[----:B------:R0:W5:Y:S02]  /*2b20*/  LDG.E R25, desc[UR36][R2.64] ;  /* 0x0000002402197981 */ /* 0x000164000c1e1900 */
.L_x_16657:
[----:B------:R-:W-:-:S07]  /*2b30*/  VIADD R27, R27, 0x80 ;  /* 0x000000801b1b7836 */ /* 0x000fce0000000000 */
.L_x_16585:
[----:B------:R-:W-:Y:S05]  /*2b40*/  BSYNC B6 ;  /* 0x0000000000067941 */ /* 0x000fea0003800000 */
.L_x_16584:
[----:B------:R-:W-:Y:S01]  /*2b50*/  ISETP.GE.AND P0, PT, R27, R19, PT ;  /* 0x000000131b00720c */ /* 0x000fe20003f06270 */
[----:B------:R-:W-:Y:S01]  /*2b60*/  BSSY B6, `(.L_x_16685) ;  /* 0x00002aa000067945 */ /* 0x000fe20003800000 */
[----:B------:R-:W-:Y:S02]  /*2b70*/  IMAD.MOV.U32 R22, RZ, RZ, RZ ;  /* 0x000000ffff167224 */ /* 0x000fe400078e00ff */
[----:B------:R-:W-:-:S09]  /*2b80*/  IMAD.MOV.U32 R18, RZ, RZ, RZ ;  /* 0x000000ffff127224 */ /* 0x000fd200078e00ff */
[----:B------:R-:W-:Y:S05]  /*2b90*/  @P0 BRA `(.L_x_16686) ;  /* 0x0000002800980947 */ /* 0x000fea0003800000 */
[----:B------:R-:W2:Y:S01]  /*2ba0*/  S2R R0, SR_CTAID.X ;  /* 0x0000000000007919 */ /* 0x000ea20000002500 */
[----:B01--4-:R-:W0:Y:S01]  /*2bb0*/  LDC.64 R2, c[0x0][0x230] ;  /* 0x00008c00ff027b82 */ /* 0x013e220000000a00 */
[----:B------:R-:W-:Y:S01]  /*2bc0*/  ULDC UR4, c[0x0][0x250] ;  /* 0x0000940000047ab9 */ /* 0x000fe20000000800 */
[----:B--2---:R-:W-:Y:S01]  /*2bd0*/  IMAD R16, R0, 0x200, R27 ;  /* 0x0000020000107824 */ /* 0x004fe200078e021b */
[----:B------:R-:W-:-:S03]  /*2be0*/  PRMT R0, R24, 0x9910, RZ ;  /* 0x0000991018007816 */ /* 0x000fc600000000ff */
        /* <DEDUP_REMOVED lines=15> */
.L_x_16690:
[----:B------:R0:W5:Y:S01]  /*2ce0*/  LDG.E.U8 R29, desc[UR36][R2.64] ;  /* 0x00000024021d7981 */ /* 0x000162000c1e1100 */
[----:B------:R-:W-:Y:S05]  /*2cf0*/  BRA `(.L_x_16692) ;  /* 0x0000000c00347947 */ /* 0x000fea0003800000 */
.L_x_16689:
        /* <DEDUP_REMOVED lines=8> */
.L_x_16694:
[----:B------:R0:W5:Y:S01]  /*2d80*/  LDG.E R29, desc[UR36][R2.64] ;  /* 0x00000024021d7981 */ /* 0x000162000c1e1900 */
[----:B------:R-:W-:Y:S05]  /*2d90*/  BRA `(.L_x_16692) ;  /* 0x0000000c000c7947 */ /* 0x000fea0003800000 */
.L_x_16693:
[----:B------:R0:W5:Y:S01]  /*2da0*/  LDG.E.S16 R29, desc[UR36][R2.64] ;  /* 0x00000024021d7981 */ /* 0x000162000c1e1700 */
[----:B------:R-:W-:Y:S05]  /*2db0*/  BRA `(.L_x_16692) ;  /* 0x0000000c00047947 */ /* 0x000fea0003800000 */
.L_x_16688:
        /* <DEDUP_REMOVED lines=9> */
.L_x_16696:
[----:B------:R-:W2:Y:S02]  /*2e50*/  LDG.E.U16 R2, desc[UR36][R2.64] ;  /* 0x0000002402027981 */ /* 0x000ea4000c1e1500 */
[----:B--2---:R-:W-:-:S06]  /*2e60*/  HADD2.F32 R29, -RZ, R2.H0_H0 ;  /* 0x20000002ff1d7230 */ /* 0x004fcc0000004100 */
[----:B------:R-:W0:Y:S01]  /*2e70*/  F2I.FTZ.TRUNC.NTZ R29, R29 ;  /* 0x0000001d001d7305 */ /* 0x000e22000021f100 */
[----:B------:R-:W-:Y:S05]  /*2e80*/  BRA `(.L_x_16692) ;  /* 0x0000000800d07947 */ /* 0x000fea0003800000 */
.L_x_16695:
        /* <DEDUP_REMOVED lines=9> */
.L_x_16698:
[----:B------:R-:W2:Y:S02]  /*2f20*/  LDG.E.U16 R2, desc[UR36][R2.64] ;  /* 0x0000002402027981 */ /* 0x000ea4000c1e1500 */
[----:B--2---:R-:W-:-:S06]  /*2f30*/  HADD2.F32 R29, -RZ, R2.H0_H0 ;  /* 0x20000002ff1d7230 */ /* 0x004fcc0000004100 */
[----:B------:R-:W0:Y:S01]  /*2f40*/  F2I.FTZ.TRUNC.NTZ R29, R29 ;  /* 0x0000001d001d7305 */ /* 0x000e22000021f100 */
[----:B------:R-:W-:Y:S05]  /*2f50*/  BRA `(.L_x_16692) ;  /* 0x00000008009c7947 */ /* 0x000fea0003800000 */
.L_x_16697:
[----:B------:R-:W2:Y:S02]  /*2f60*/  LDG.E.64 R2, desc[UR36][R2.64] ;  /* 0x0000002402027981 */ /* 0x000ea4000c1e1b00 */
[----:B--2---:R0:W1:Y:S01]  /*2f70*/  F2I.F64.TRUNC R29, R2 ;  /* 0x00000002001d7311 */ /* 0x004062000030d100 */
[----:B------:R-:W-:Y:S05]  /*2f80*/  BRA `(.L_x_16692) ;  /* 0x0000000800907947 */ /* 0x000fea0003800000 */
.L_x_16687:
        /* <DEDUP_REMOVED lines=12> */
.L_x_16701:
[----:B------:R-:W2:Y:S02]  /*3050*/  LDG.E.64 R2, desc[UR36][R2.64] ;  /* 0x0000002402027981 */ /* 0x000ea4000c1e1b00 */
[----:B--2---:R0:W1:Y:S01]  /*3060*/  F2I.F64.TRUNC R29, R2 ;  /* 0x00000002001d7311 */ /* 0x004062000030d100 */
[----:B------:R-:W-:Y:S05]  /*3070*/  BRA `(.L_x_16692) ;  /* 0x0000000800547947 */ /* 0x000fea0003800000 */
.L_x_16700:
        /* <DEDUP_REMOVED lines=27> */
.L_x_16703:
        /* <DEDUP_REMOVED lines=14> */
.L_x_16702:
[----:B------:R-:W2:Y:S02]  /*3310*/  LDG.E.U16 R29, desc[UR36][R2.64] ;  /* 0x00000024021d7981 */ /* 0x000ea4000c1e1500 */
[----:B--2---:R-:W-:-:S06]  /*3320*/  IMAD.U32 R29, R29, 0x10000, RZ ;  /* 0x000100001d1d7824 */ /* 0x004fcc00078e00ff */
[----:B------:R-:W0:Y:S01]  /*3330*/  F2I.FTZ.TRUNC.NTZ R29, R29 ;  /* 0x0000001d001d7305 */ /* 0x000e22000021f100 */
[----:B------:R-:W-:Y:S05]  /*3340*/  BRA `(.L_x_16692) ;  /* 0x0000000400a07947 */ /* 0x000fea0003800000 */
.L_x_16699:
        /* <DEDUP_REMOVED lines=10> */
.L_x_16706:
        /* <DEDUP_REMOVED lines=21> */
.L_x_16710:
[----:B------:R-:W-:Y:S05]  /*3540*/  BSYNC B1 ;  /* 0x0000000000017941 */ /* 0x000fea0003800000 */
.L_x_16709:
[----:B------:R-:W-:Y:S01]  /*3550*/  IMAD.SHL.U32 R2, R2, 0x100000, RZ ;  /* 0x0010000002027824 */ /* 0x000fe200078e00ff */
[----:B------:R-:W-:-:S04]  /*3560*/  LEA R0, R0, 0x3b800000, 0x17 ;  /* 0x3b80000000007811 */ /* 0x000fc800078eb8ff */
[----:B------:R-:W-:-:S07]  /*3570*/  LOP3.LUT R29, R0, R2, R29, 0xfe, !PT ;  /* 0x00000002001d7212 */ /* 0x000fce00078efe1d */
.L_x_16708:
[----:B------:R-:W-:Y:S05]  /*3580*/  BSYNC B0 ;  /* 0x0000000000007941 */ /* 0x000fea0003800000 */
.L_x_16707:
[----:B------:R-:W1:Y:S01]  /*3590*/  F2I.FTZ.TRUNC.NTZ R29, R29 ;  /* 0x0000001d001d7305 */ /* 0x000e62000021f100 */
[----:B------:R-:W-:Y:S05]  /*35a0*/  BRA `(.L_x_16692) ;  /* 0x0000000400087947 */ /* 0x000fea0003800000 */
.L_x_16705:
        /* <DEDUP_REMOVED lines=21> */
.L_x_16714:
[----:B------:R-:W-:Y:S05]  /*3700*/  BSYNC B1 ;  /* 0x0000000000017941 */ /* 0x000fea0003800000 */
.L_x_16713:
[----:B------:R-:W-:Y:S01]  /*3710*/  IMAD.SHL.U32 R2, R2, 0x200000, RZ ;  /* 0x0020000002027824 */ /* 0x000fe200078e00ff */
[----:B------:R-:W-:-:S04]  /*3720*/  LEA R0, R0, 0x37800000, 0x17 ;  /* 0x3780000000007811 */ /* 0x000fc800078eb8ff */
[----:B------:R-:W-:-:S07]  /*3730*/  LOP3.LUT R29, R0, R2, R29, 0xfe, !PT ;  /* 0x00000002001d7212 */ /* 0x000fce00078efe1d */
.L_x_16712:
[----:B------:R-:W-:Y:S05]  /*3740*/  BSYNC B0 ;  /* 0x0000000000007941 */ /* 0x000fea0003800000 */
.L_x_16711:
[----:B------:R-:W0:Y:S01]  /*3750*/  F2I.FTZ.TRUNC.NTZ R29, R29 ;  /* 0x0000001d001d7305 */ /* 0x000e22000021f100 */
[----:B------:R-:W-:Y:S05]  /*3760*/  BRA `(.L_x_16692) ;  /* 0x0000000000987947 */ /* 0x000fea0003800000 */
.L_x_16704:
        /* <DEDUP_REMOVED lines=14> */
.L_x_16718:
[----:B------:R-:W-:Y:S05]  /*3850*/  BSYNC B0 ;  /* 0x0000000000007941 */ /* 0x000fea0003800000 */
.L_x_16717:
[----:B------:R-:W4:Y:S01]  /*3860*/  F2I.FTZ.TRUNC.NTZ R29, R29 ;  /* 0x0000001d001d7305 */ /* 0x000f22000021f100 */
[----:B------:R-:W-:Y:S05]  /*3870*/  BRA `(.L_x_16692) ;  /* 0x0000000000547947 */ /* 0x000fea0003800000 */
.L_x_16691:
        /* <DEDUP_REMOVED lines=16> */
[----:B0--3-5:R-:W-:Y:S05]  /*3980*/  CALL.ABS.NOINC R2 ;  /* 0x0000000002007343 */ /* 0x029fea0003c00000 */
.L_x_16719:
[----:B------:R-:W-:Y:S05]  /*3990*/  BRA `(.L_x_16692) ;  /* 0x00000000000c7947 */ /* 0x000fea0003800000 */
.L_x_16716:
[----:B------:R0:W5:Y:S01]  /*39a0*/  LDG.E R29, desc[UR36][R2.64] ;  /* 0x00000024021d7981 */ /* 0x000162000c1e1900 */
[----:B------:R-:W-:Y:S05]  /*39b0*/  BRA `(.L_x_16692) ;  /* 0x0000000000047947 */ /* 0x000fea0003800000 */
.L_x_16715:
[----:B------:R0:W5:Y:S02]  /*39c0*/  LDG.E R29, desc[UR36][R2.64] ;  /* 0x00000024021d7981 */ /* 0x000164000c1e1900 */
.L_x_16692:
[----:B0-2---:R-:W0:Y:S01]  /*39d0*/  LDC.64 R2, c[0x0][0x238] ;  /* 0x00008e00ff027b82 */ /* 0x005e220000000a00 */
        /* <DEDUP_REMOVED lines=17> */
.L_x_16723:
[----:B------:R0:W5:Y:S01]  /*3af0*/  LDG.E.U8 R22, desc[UR36][R2.64] ;  /* 0x0000002402167981 */ /* 0x000162000c1e1100 */
[----:B------:R-:W-:Y:S05]  /*3b00*/  BRA `(.L_x_16725) ;  /* 0x0000000c00347947 */ /* 0x000fea0003800000 */
.L_x_16722:
        /* <DEDUP_REMOVED lines=8> */
.L_x_16727:
[----:B------:R0:W5:Y:S01]  /*3b90*/  LDG.E R22, desc[UR36][R2.64] ;  /* 0x0000002402167981 */ /* 0x000162000c1e1900 */
[----:B------:R-:W-:Y:S05]  /*3ba0*/  BRA `(.L_x_16725) ;  /* 0x0000000c000c7947 */ /* 0x000fea0003800000 */
.L_x_16726:
[----:B------:R0:W5:Y:S01]  /*3bb0*/  LDG.E.S16 R22, desc[UR36][R2.64] ;  /* 0x0000002402167981 */ /* 0x000162000c1e1700 */
[----:B------:R-:W-:Y:S05]  /*3bc0*/  BRA `(.L_x_16725) ;  /* 0x0000000c00047947 */ /* 0x000fea0003800000 */
.L_x_16721:
        /* <DEDUP_REMOVED lines=9> */
.L_x_16729:
[----:B------:R-:W2:Y:S02]  /*3c60*/  LDG.E.U16 R2, desc[UR36][R2.64] ;  /* 0x0000002402027981 */ /* 0x000ea4000c1e1500 */
[----:B--2---:R-:W-:-:S06]  /*3c70*/  HADD2.F32 R22, -RZ, R2.H0_H0 ;  /* 0x20000002ff167230 */ /* 0x004fcc0000004100 */
[----:B------:R-:W0:Y:S01]  /*3c80*/  F2I.FTZ.TRUNC.NTZ R22, R22 ;  /* 0x0000001600167305 */ /* 0x000e22000021f100 */
[----:B------:R-:W-:Y:S05]  /*3c90*/  BRA `(.L_x_16725) ;  /* 0x0000000800d07947 */ /* 0x000fea0003800000 */
.L_x_16728:
        /* <DEDUP_REMOVED lines=9> */
.L_x_16731:
[----:B------:R-:W2:Y:S02]  /*3d30*/  LDG.E.U16 R2, desc[UR36][R2.64] ;  /* 0x0000002402027981 */ /* 0x000ea4000c1e1500 */
[----:B--2---:R-:W-:-:S06]  /*3d40*/  HADD2.F32 R22, -RZ, R2.H0_H0 ;  /* 0x20000002ff167230 */ /* 0x004fcc0000004100 */
[----:B------:R-:W0:Y:S01]  /*3d50*/  F2I.FTZ.TRUNC.NTZ R22, R22 ;  /* 0x0000001600167305 */ /* 0x000e22000021f100 */
[----:B------:R-:W-:Y:S05]  /*3d60*/  BRA `(.L_x_16725) ;  /* 0x00000008009c7947 */ /* 0x000fea0003800000 */
.L_x_16730:
[----:B------:R-:W2:Y:S02]  /*3d70*/  LDG.E.64 R2, desc[UR36][R2.64] ;  /* 0x0000002402027981 */ /* 0x000ea4000c1e1b00 */
[----:B--2---:R0:W2:Y:S01]  /*3d80*/  F2I.F64.TRUNC R22, R2 ;  /* 0x0000000200167311 */ /* 0x0040a2000030d100 */
[----:B------:R-:W-:Y:S05]  /*3d90*/  BRA `(.L_x_16725) ;  /* 0x0000000800907947 */ /* 0x000fea0003800000 */
.L_x_16720:
        /* <DEDUP_REMOVED lines=12> */
.L_x_16734:
[----:B------:R-:W2:Y:S02]  /*3e60*/  LDG.E.64 R2, desc[UR36][R2.64] ;  /* 0x0000002402027981 */ /* 0x000ea4000c1e1b00 */
[----:B--2---:R0:W2:Y:S01]  /*3e70*/  F2I.F64.TRUNC R22, R2 ;  /* 0x0000000200167311 */ /* 0x0040a2000030d100 */
[----:B------:R-:W-:Y:S05]  /*3e80*/  BRA `(.L_x_16725) ;  /* 0x0000000800547947 */ /* 0x000fea0003800000 */
.L_x_16733:
        /* <DEDUP_REMOVED lines=25> */
[----:B------:R2:W0:Y:S01]  /*4020*/  F2I.FTZ.TRUNC.NTZ R22, R5 ;  /* 0x0000000500167305 */ /* 0x000422000021f100 */
[----:B------:R-:W-:Y:S05]  /*4030*/  BRA `(.L_x_16725) ;  /* 0x0000000400e87947 */ /* 0x000fea0003800000 */
.L_x_16736:
        /* <DEDUP_REMOVED lines=14> */
.L_x_16735:
[----:B------:R-:W2:Y:S02]  /*4120*/  LDG.E.U16 R22, desc[UR36][R2.64] ;  /* 0x0000002402167981 */ /* 0x000ea4000c1e1500 */
[----:B--2---:R-:W-:-:S06]  /*4130*/  IMAD.U32 R22, R22, 0x10000, RZ ;  /* 0x0001000016167824 */ /* 0x004fcc00078e00ff */
[----:B------:R-:W0:Y:S01]  /*4140*/  F2I.FTZ.TRUNC.NTZ R22, R22 ;  /* 0x0000001600167305 */ /* 0x000e22000021f100 */
[----:B------:R-:W-:Y:S05]  /*4150*/  BRA `(.L_x_16725) ;  /* 0x0000000400a07947 */ /* 0x000fea0003800000 */
.L_x_16732:
        /* <DEDUP_REMOVED lines=10> */
.L_x_16739:
        /* <DEDUP_REMOVED lines=21> */
.L_x_16743:
[----:B------:R-:W-:Y:S05]  /*4350*/  BSYNC B1 ;  /* 0x0000000000017941 */ /* 0x000fea0003800000 */
.L_x_16742:
[----:B------:R-:W-:Y:S01]  /*4360*/  IMAD.SHL.U32 R2, R2, 0x100000, RZ ;  /* 0x0010000002027824 */ /* 0x000fe200078e00ff */
[----:B------:R-:W-:-:S04]  /*4370*/  LEA R3, R0, 0x3b800000, 0x17 ;  /* 0x3b80000000037811 */ /* 0x000fc800078eb8ff */
[----:B------:R-:W-:-:S07]  /*4380*/  LOP3.LUT R22, R3, R2, R22, 0xfe, !PT ;  /* 0x0000000203167212 */ /* 0x000fce00078efe16 */
.L_x_16741:
[----:B------:R-:W-:Y:S05]  /*4390*/  BSYNC B0 ;  /* 0x0000000000007941 */ /* 0x000fea0003800000 */
.L_x_16740:
[----:B------:R-:W0:Y:S01]  /*43a0*/  F2I.FTZ.TRUNC.NTZ R22, R22 ;  /* 0x0000001600167305 */ /* 0x000e22000021f100 */
[----:B------:R-:W-:Y:S05]  /*43b0*/  BRA `(.L_x_16725) ;  /* 0x0000000400087947 */ /* 0x000fea0003800000 */
.L_x_16738:
        /* <DEDUP_REMOVED lines=21> */
.L_x_16747:
[----:B------:R-:W-:Y:S05]  /*4510*/  BSYNC B1 ;  /* 0x0000000000017941 */ /* 0x000fea0003800000 */
.L_x_16746:
[----:B------:R-:W-:Y:S01]  /*4520*/  IMAD.SHL.U32 R2, R2, 0x200000, RZ ;  /* 0x0020000002027824 */ /* 0x000fe200078e00ff */
[----:B------:R-:W-:-:S04]  /*4530*/  LEA R3, R0, 0x37800000, 0x17 ;  /* 0x3780000000037811 */ /* 0x000fc800078eb8ff */
[----:B------:R-:W-:-:S07]  /*4540*/  LOP3.LUT R22, R3, R2, R22, 0xfe, !PT ;  /* 0x0000000203167212 */ /* 0x000fce00078efe16 */
.L_x_16745:
[----:B------:R-:W-:Y:S05]  /*4550*/  BSYNC B0 ;  /* 0x0000000000007941 */ /* 0x000fea0003800000 */
.L_x_16744:
[----:B------:R-:W0:Y:S01]  /*4560*/  F2I.FTZ.TRUNC.NTZ R22, R22 ;  /* 0x0000001600167305 */ /* 0x000e22000021f100 */
[----:B------:R-:W-:Y:S05]  /*4570*/  BRA `(.L_x_16725) ;  /* 0x0000000000987947 */ /* 0x000fea0003800000 */
.L_x_16737:
        /* <DEDUP_REMOVED lines=14> */
.L_x_16751:
[----:B------:R-:W-:Y:S05]  /*4660*/  BSYNC B0 ;  /* 0x0000000000007941 */ /* 0x000fea0003800000 */
.L_x_16750:
[----:B------:R-:W0:Y:S01]  /*4670*/  F2I.FTZ.TRUNC.NTZ R22, R22 ;  /* 0x0000001600167305 */ /* 0x000e22000021f100 */
[----:B------:R-:W-:Y:S05]  /*4680*/  BRA `(.L_x_16725) ;  /* 0x0000000000547947 */ /* 0x000fea0003800000 */
.L_x_16724:
        /* <DEDUP_REMOVED lines=17> */
.L_x_16752:
[----:B------:R-:W-:Y:S05]  /*47a0*/  BRA `(.L_x_16725) ;  /* 0x00000000000c7947 */ /* 0x000fea0003800000 */
.L_x_16749:
[----:B------:R0:W5:Y:S01]  /*47b0*/  LDG.E R22, desc[UR36][R2.64] ;  /* 0x0000002402167981 */ /* 0x000162000c1e1900 */
[----:B------:R-:W-:Y:S05]  /*47c0*/  BRA `(.L_x_16725) ;  /* 0x0000000000047947 */ /* 0x000fea0003800000 */
.L_x_16748:
[----:B------:R0:W5:Y:S02]  /*47d0*/  LDG.E R22, desc[UR36][R2.64] ;  /* 0x0000002402167981 */ /* 0x000164000c1e1900 */
.L_x_16725:
[----:B0-----:R-:W0:Y:S01]  /*47e0*/  LDC.64 R2, c[0x0][0x240] ;  /* 0x00009000ff027b82 */ /* 0x001e220000000a00 */
[----:B------:R-:W-:Y:S01]  /*47f0*/  PRMT R0, R23, 0x9910, RZ ;  /* 0x0000991017007816 */ /* 0x000fe200000000ff */
[----:B------:R-:W-:Y:S02]  /*4800*/  ULDC UR4, c[0x0][0x258] ;  /* 0x0000960000047ab9 */ /* 0x000fe40000000800 */
[----:B--2---:R-:W-:Y:S01]  /*4810*/  IMAD R5, R16, UR4, RZ ;  /* 0x0000000410057c24 */ /* 0x004fe2000f8e02ff */
        /* <DEDUP_REMOVED lines=14> */
.L_x_16756:
[----:B------:R0:W5:Y:S01]  /*4900*/  LDG.E.U8 R18, desc[UR36][R2.64] ;  /* 0x0000002402127981 */ /* 0x000162000c1e1100 */
[----:B------:R-:W-:Y:S05]  /*4910*/  BRA `(.L_x_16758) ;  /* 0x0000000c00347947 */ /* 0x000fea0003800000 */
.L_x_16755:
        /* <DEDUP_REMOVED lines=8> */
.L_x_16760:
[----:B------:R0:W5:Y:S01]  /*49a0*/  LDG.E R18, desc[UR36][R2.64] ;  /* 0x0000002402127981 */ /* 0x000162000c1e1900 */
[----:B------:R-:W-:Y:S05]  /*49b0*/  BRA `(.L_x_16758) ;  /* 0x0000000c000c7947 */ /* 0x000fea0003800000 */
.L_x_16759:
[----:B------:R0:W5:Y:S01]  /*49c0*/  LDG.E.S16 R18, desc[UR36][R2.64] ;  /* 0x0000002402127981 */ /* 0x000162000c1e1700 */
[----:B------:R-:W-:Y:S05]  /*49d0*/  BRA `(.L_x_16758) ;  /* 0x0000000c00047947 */ /* 0x000fea0003800000 */
.L_x_16754:
        /* <DEDUP_REMOVED lines=9> */
.L_x_16762:
[----:B------:R-:W2:Y:S02]  /*4a70*/  LDG.E.U16 R2, desc[UR36][R2.64] ;  /* 0x0000002402027981 */ /* 0x000ea4000c1e1500 */
[----:B--2---:R-:W-:-:S06]  /*4a80*/  HADD2.F32 R18, -RZ, R2.H0_H0 ;  /* 0x20000002ff127230 */ /* 0x004fcc0000004100 */
[----:B------:R-:W0:Y:S01]  /*4a90*/  F2I.FTZ.TRUNC.NTZ R18, R18 ;  /* 0x0000001200127305 */ /* 0x000e22000021f100 */
[----:B------:R-:W-:Y:S05]  /*4aa0*/  BRA `(.L_x_16758) ;  /* 0x0000000800d07947 */ /* 0x000fea0003800000 */
.L_x_16761:
        /* <DEDUP_REMOVED lines=9> */
.L_x_16764:
[----:B------:R-:W2:Y:S02]  /*4b40*/  LDG.E.U16 R2, desc[UR36][R2.64] ;  /* 0x0000002402027981 */ /* 0x000ea4000c1e1500 */
[----:B--2---:R-:W-:-:S06]  /*4b50*/  HADD2.F32 R18, -RZ, R2.H0_H0 ;  /* 0x20000002ff127230 */ /* 0x004fcc0000004100 */
[----:B------:R-:W0:Y:S01]  /*4b60*/  F2I.FTZ.TRUNC.NTZ R18, R18 ;  /* 0x0000001200127305 */ /* 0x000e22000021f100 */
[----:B------:R-:W-:Y:S05]  /*4b70*/  BRA `(.L_x_16758) ;  /* 0x00000008009c7947 */ /* 0x000fea0003800000 */
.L_x_16763:
[----:B------:R-:W2:Y:S02]  /*4b80*/  LDG.E.64 R2, desc[UR36][R2.64] ;  /* 0x0000002402027981 */ /* 0x000ea4000c1e1b00 */
[----:B--2---:R0:W2:Y:S01]  /*4b90*/  F2I.F64.TRUNC R18, R2 ;  /* 0x0000000200127311 */ /* 0x0040a2000030d100 */
[----:B------:R-:W-:Y:S05]  /*4ba0*/  BRA `(.L_x_16758) ;  /* 0x0000000800907947 */ /* 0x000fea0003800000 */
.L_x_16753:
        /* <DEDUP_REMOVED lines=12> */
.L_x_16767:
[----:B------:R-:W2:Y:S02]  /*4c70*/  LDG.E.64 R2, desc[UR36][R2.64] ;  /* 0x0000002402027981 */ /* 0x000ea4000c1e1b00 */
[----:B--2---:R0:W2:Y:S01]  /*4c80*/  F2I.F64.TRUNC R18, R2 ;  /* 0x0000000200127311 */ /* 0x0040a2000030d100 */
[----:B------:R-:W-:Y:S05]  /*4c90*/  BRA `(.L_x_16758) ;  /* 0x0000000800547947 */ /* 0x000fea0003800000 */
.L_x_16766:
        /* <DEDUP_REMOVED lines=27> */
.L_x_16769:
        /* <DEDUP_REMOVED lines=14> */
.L_x_16768:
[----:B------:R-:W2:Y:S02]  /*4f30*/  LDG.E.U16 R18, desc[UR36][R2.64] ;  /* 0x0000002402127981 */ /* 0x000ea4000c1e1500 */
[----:B--2---:R-:W-:-:S06]  /*4f40*/  IMAD.U32 R18, R18, 0x10000, RZ ;  /* 0x0001000012127824 */ /* 0x004fcc00078e00ff */
[----:B------:R-:W0:Y:S01]  /*4f50*/  F2I.FTZ.TRUNC.NTZ R18, R18 ;  /* 0x0000001200127305 */ /* 0x000e22000021f100 */
[----:B------:R-:W-:Y:S05]  /*4f60*/  BRA `(.L_x_16758) ;  /* 0x0000000400a07947 */ /* 0x000fea0003800000 */
.L_x_16765:
        /* <DEDUP_REMOVED lines=10> */
.L_x_16772:
        /* <DEDUP_REMOVED lines=21> */
.L_x_16776:
[----:B------:R-:W-:Y:S05]  /*5160*/  BSYNC B1 ;  /* 0x0000000000017941 */ /* 0x000fea0003800000 */
.L_x_16775:
[----:B------:R-:W-:Y:S01]  /*5170*/  IMAD.SHL.U32 R2, R2, 0x100000, RZ ;  /* 0x0010000002027824 */ /* 0x000fe200078e00ff */
[----:B------:R-:W-:-:S04]  /*5180*/  LEA R3, R0, 0x3b800000, 0x17 ;  /* 0x3b80000000037811 */ /* 0x000fc800078eb8ff */
[----:B------:R-:W-:-:S07]  /*5190*/  LOP3.LUT R18, R3, R2, R18, 0xfe, !PT ;  /* 0x0000000203127212 */ /* 0x000fce00078efe12 */
.L_x_16774:
[----:B------:R-:W-:Y:S05]  /*51a0*/  BSYNC B0 ;  /* 0x0000000000007941 */ /* 0x000fea0003800000 */
.L_x_16773:
[----:B------:R-:W0:Y:S01]  /*51b0*/  F2I.FTZ.TRUNC.NTZ R18, R18 ;  /* 0x0000001200127305 */ /* 0x000e22000021f100 */
[----:B------:R-:W-:Y:S05]  /*51c0*/  BRA `(.L_x_16758) ;  /* 0x0000000400087947 */ /* 0x000fea0003800000 */
.L_x_16771:
        /* <DEDUP_REMOVED lines=21> */
.L_x_16780:
[----:B------:R-:W-:Y:S05]  /*5320*/  BSYNC B1 ;  /* 0x0000000000017941 */ /* 0x000fea0003800000 */
.L_x_16779:
[----:B------:R-:W-:Y:S01]  /*5330*/  IMAD.SHL.U32 R2, R2, 0x200000, RZ ;  /* 0x0020000002027824 */ /* 0x000fe200078e00ff */
[----:B------:R-:W-:-:S04]  /*5340*/  LEA R3, R0, 0x37800000, 0x17 ;  /* 0x3780000000037811 */ /* 0x000fc800078eb8ff */
[----:B------:R-:W-:-:S07]  /*5350*/  LOP3.LUT R18, R3, R2, R18, 0xfe, !PT ;  /* 0x0000000203127212 */ /* 0x000fce00078efe12 */
.L_x_16778:
[----:B------:R-:W-:Y:S05]  /*5360*/  BSYNC B0 ;  /* 0x0000000000007941 */ /* 0x000fea0003800000 */
.L_x_16777:
[----:B------:R-:W0:Y:S01]  /*5370*/  F2I.FTZ.TRUNC.NTZ R18, R18 ;  /* 0x0000001200127305 */ /* 0x000e22000021f100 */
[----:B------:R-:W-:Y:S05]  /*5380*/  BRA `(.L_x_16758) ;  /* 0x0000000000987947 */ /* 0x000fea0003800000 */
.L_x_16770:
        /* <DEDUP_REMOVED lines=14> */
.L_x_16784:
[----:B------:R-:W-:Y:S05]  /*5470*/  BSYNC B0 ;  /* 0x0000000000007941 */ /* 0x000fea0003800000 */
.L_x_16783:
[----:B------:R-:W0:Y:S01]  /*5480*/  F2I.FTZ.TRUNC.NTZ R18, R18 ;  /* 0x0000001200127305 */ /* 0x000e22000021f100 */
[----:B------:R-:W-:Y:S05]  /*5490*/  BRA `(.L_x_16758) ;  /* 0x0000000000547947 */ /* 0x000fea0003800000 */
.L_x_16757:
        /* <DEDUP_REMOVED lines=17> */
.L_x_16785:
[----:B------:R-:W-:Y:S05]  /*55b0*/  BRA `(.L_x_16758) ;  /* 0x00000000000c7947 */ /* 0x000fea0003800000 */
.L_x_16782:
[----:B------:R0:W5:Y:S01]  /*55c0*/  LDG.E R18, desc[UR36][R2.64] ;  /* 0x0000002402127981 */ /* 0x000162000c1e1900 */
[----:B------:R-:W-:Y:S05]  /*55d0*/  BRA `(.L_x_16758) ;  /* 0x0000000000047947 */ /* 0x000fea0003800000 */
.L_x_16781:
[----:B------:R0:W5:Y:S02]  /*55e0*/  LDG.E R18, desc[UR36][R2.64] ;  /* 0x0000002402127981 */ /* 0x000164000c1e1900 */
.L_x_16758:
[----:B------:R-:W-:-:S07]  /*55f0*/  VIADD R27, R27, 0x80 ;  /* 0x000000801b1b7836 */ /* 0x000fce0000000000 */
.L_x_16686:
[----:B------:R-:W-:Y:S05]  /*5600*/  BSYNC B6 ;  /* 0x0000000000067941 */ /* 0x000fea0003800000 */
.L_x_16685:
[----:B------:R-:W-:Y:S01]  /*5610*/  ISETP.GE.AND P0, PT, R27, R19, PT ;  /* 0x000000131b00720c */ /* 0x000fe20003f06270 */
[----:B------:R-:W-:Y:S01]  /*5620*/  BSSY B6, `(.L_x_16786) ;  /* 0x00002ae000067945 */ /* 0x000fe20003800000 */
[----:B------:R-:W-:Y:S01]  /*5630*/  IMAD.MOV.U32 R24, RZ, RZ, RZ ;  /* 0x000000ffff187224 */ /* 0x000fe200078e00ff */
[----:B------:R-:W-:Y:S01]  /*5640*/  CS2R R16, SRZ ;  /* 0x0000000000107805 */ /* 0x000fe2000001ff00 */
[----:B01--4-:R-:W-:-:S09]  /*5650*/  IMAD.MOV.U32 R2, RZ, RZ, RZ ;  /* 0x000000ffff027224 */ /* 0x013fd200078e00ff */
[----:B------:R-:W-:Y:S05]  /*5660*/  @P0 BRA `(.L_x_16787) ;  /* 0x0000002800a40947 */ /* 0x000fea0003800000 */
[----:B------:R-:W0:Y:S01]  /*5670*/  S2R R0, SR_CTAID.X ;  /* 0x0000000000007919 */ /* 0x000e220000002500 */
[----:B------:R-:W1:Y:S01]  /*5680*/  LDC.U8 R6, c[0x0][0x24c] ;  /* 0x00009300ff067b82 */ /* 0x000e620000000000 */
[----:B------:R-:W-:-:S07]  /*5690*/  ULDC UR4, c[0x0][0x250] ;  /* 0x0000940000047ab9 */ /* 0x000fce0000000800 */
[----:B------:R-:W4:Y:S01]  /*56a0*/  LDC.64 R4, c[0x0][0x230] ;  /* 0x00008c00ff047b82 */ /* 0x000f220000000a00 */
[----:B0-----:R-:W-:Y:S01]  /*56b0*/  IMAD R17, R0, 0x200, R27 ;  /* 0x0000020000117824 */ /* 0x001fe200078e021b */
[----:B-1----:R-:W-:-:S03]  /*56c0*/  PRMT R0, R6, 0x9910, RZ ;  /* 0x0000991006007816 */ /* 0x002fc600000000ff */
[----:B------:R-:W-:Y:S01]  /*56d0*/  IMAD R3, R17, UR4, RZ ;  /* 0x0000000411037c24 */ /* 0x000fe2000f8e02ff */
[----:B------:R-:W-:-:S04]  /*56e0*/  ISETP.GT.AND P1, PT, R0, 0x9, PT ;  /* 0x000000090000780c */ /* 0x000fc80003f24270 */
[----:B----4-:R-:W-:-:S05]  /*56f0*/  IADD3 R4, P0, R3, R4, RZ ;  /* 0x0000000403047210 */ /* 0x010fca0007f1e0ff */
        /* <DEDUP_REMOVED lines=12> */
.L_x_16791:
[----:B------:R0:W5:Y:S01]  /*57c0*/  LDG.E.U8 R2, desc[UR36][R4.64] ;  /* 0x0000002404027981 */ /* 0x000162000c1e1100 */
[----:B------:R-:W-:Y:S05]  /*57d0*/  BRA `(.L_x_16793) ;  /* 0x0000000c00347947 */ /* 0x000fea0003800000 */
.L_x_16790:
        /* <DEDUP_REMOVED lines=8> */
.L_x_16795:
[----:B------:R4:W5:Y:S01]  /*5860*/  LDG.E R2, desc[UR36][R4.64] ;  /* 0x0000002404027981 */ /* 0x000962000c1e1900 */
[----:B------:R-:W-:Y:S05]  /*5870*/  BRA `(.L_x_16793) ;  /* 0x0000000c000c7947 */ /* 0x000fea0003800000 */
.L_x_16794:
[----:B------:R0:W5:Y:S01]  /*5880*/  LDG.E.S16 R2, desc[UR36][R4.64] ;  /* 0x0000002404027981 */ /* 0x000162000c1e1700 */
[----:B------:R-:W-:Y:S05]  /*5890*/  BRA `(.L_x_16793) ;  /* 0x0000000c00047947 */ /* 0x000fea0003800000 */
.L_x_16789:
[----:B------:R-:W-:-:S13]  /*58a0*/  ISETP.GT.AND P0, PT, R0, 0x6, PT ;  /* 0x000000060000780c */ /* 0x000fda0003f04270 */
[----:B------:R-:W-:Y:S05]  /*58b0*/  @P0 BRA `(.L_x_16796) ;  /* 0x00000000002c0947 */ /* 0x000fea0003800000 */
[----:B------:R-:W-:-:S13]  /*58c0*/  ISETP.NE.AND P0, PT, R0, 0x5, PT ;  /* 0x000000050000780c */ /* 0x000fda0003f05270 */
[----:B------:R-:W-:Y:S05]  /*58d0*/  @!P0 BRA `(.L_x_16797) ;  /* 0x0000000000148947 */ /* 0x000fea0003800000 */
[----:B------:R-:W-:-:S13]  /*58e0*/  ISETP.NE.AND P0, PT, R0, 0x6, PT ;  /* 0x000000060000780c */ /* 0x000fda0003f05270 */
[----:B------:R-:W-:Y:S05]  /*58f0*/  @P0 BRA `(.L_x_16792) ;  /* 0x0000000800980947 */ /* 0x000fea0003800000 */
[----:B------:R-:W4:Y:S02]  /*5900*/  LDG.E R2, desc[UR36][R4.64] ;  /* 0x0000002404027981 */ /* 0x000f24000c1e1900 */
[----:B----4-:R-:W0:Y:S01]  /*5910*/  F2I.FTZ.TRUNC.NTZ R2, R2 ;  /* 0x0000000200027305 */ /* 0x010e22000021f100 */
[----:B------:R-:W-:Y:S05]  /*5920*/  BRA `(.L_x_16793) ;  /* 0x0000000800e07947 */ /* 0x000fea0003800000 */
.L_x_16797:
[----:B------:R-:W4:Y:S02]  /*5930*/  LDG.E.U16 R4, desc[UR36][R4.64] ;  /* 0x0000002404047981 */ /* 0x000f24000c1e1500 */
[----:B----4-:R-:W-:-:S06]  /*5940*/  HADD2.F32 R2, -RZ, R4.H0_H0 ;  /* 0x20000004ff027230 */ /* 0x010fcc0000004100 */
[----:B------:R-:W0:Y:S01]  /*5950*/  F2I.FTZ.TRUNC.NTZ R2, R2 ;  /* 0x0000000200027305 */ /* 0x000e22000021f100 */
[----:B------:R-:W-:Y:S05]  /*5960*/  BRA `(.L_x_16793) ;  /* 0x0000000800d07947 */ /* 0x000fea0003800000 */
.L_x_16796:
[----:B------:R-:W-:-:S13]  /*5970*/  ISETP.NE.AND P0, PT, R0, 0x7, PT ;  /* 0x000000070000780c */ /* 0x000fda0003f05270 */
[----:B------:R-:W-:Y:S05]  /*5980*/  @!P0 BRA `(.L_x_16798) ;  /* 0x00000000002c8947 */ /* 0x000fea0003800000 */
[----:B------:R-:W-:-:S13]  /*5990*/  ISETP.NE.AND P0, PT, R0, 0x8, PT ;  /* 0x000000080000780c */ /* 0x000fda0003f05270 */
[----:B------:R-:W-:Y:S05]  /*59a0*/  @!P0 BRA `(.L_x_16799) ;  /* 0x0000000000148947 */ /* 0x000fea0003800000 */
[----:B------:R-:W-:-:S13]  /*59b0*/  ISETP.NE.AND P0, PT, R0, 0x9, PT ;  /* 0x000000090000780c */ /* 0x000fda0003f05270 */
[----:B------:R-:W-:Y:S05]  /*59c0*/  @P0 BRA `(.L_x_16792) ;  /* 0x0000000800640947 */ /* 0x000fea0003800000 */
[----:B------:R-:W4:Y:S02]  /*59d0*/  LDG.E R2, desc[UR36][R4.64] ;  /* 0x0000002404027981 */ /* 0x000f24000c1e1900 */
[----:B----4-:R-:W0:Y:S01]  /*59e0*/  F2I.FTZ.TRUNC.NTZ R2, R2 ;  /* 0x0000000200027305 */ /* 0x010e22000021f100 */
[----:B------:R-:W-:Y:S05]  /*59f0*/  BRA `(.L_x_16793) ;  /* 0x0000000800ac7947 */ /* 0x000fea0003800000 */
.L_x_16799:
[----:B------:R-:W4:Y:S02]  /*5a00*/  LDG.E.U16 R4, desc[UR36][R4.64] ;  /* 0x0000002404047981 */ /* 0x000f24000c1e1500 */
[----:B----4-:R-:W-:-:S06]  /*5a10*/  HADD2.F32 R2, -RZ, R4.H0_H0 ;  /* 0x20000004ff027230 */ /* 0x010fcc0000004100 */
[----:B------:R-:W0:Y:S01]  /*5a20*/  F2I.FTZ.TRUNC.NTZ R2, R2 ;  /* 0x0000000200027305 */ /* 0x000e22000021f100 */
[----:B------:R-:W-:Y:S05]  /*5a30*/  BRA `(.L_x_16793) ;  /* 0x00000008009c7947 */ /* 0x000fea0003800000 */
.L_x_16798:
[----:B------:R-:W4:Y:S02]  /*5a40*/  LDG.E.64 R2, desc[UR36][R4.64] ;  /* 0x0000002404027981 */ /* 0x000f24000c1e1b00 */
[----:B----4-:R0:W1:Y:S01]  /*5a50*/  F2I.F64.TRUNC R2, R2 ;  /* 0x0000000200027311 */ /* 0x010062000030d100 */
[----:B------:R-:W-:Y:S05]  /*5a60*/  BRA `(.L_x_16793) ;  /* 0x0000000800907947 */ /* 0x000fea0003800000 */
.L_x_16788:
        /* <DEDUP_REMOVED lines=12> */
.L_x_16802:
[----:B------:R-:W4:Y:S02]  /*5b30*/  LDG.E.64 R2, desc[UR36][R4.64] ;  /* 0x0000002404027981 */ /* 0x000f24000c1e1b00 */
[----:B----4-:R0:W1:Y:S01]  /*5b40*/  F2I.F64.TRUNC R2, R2 ;  /* 0x0000000200027311 */ /* 0x010062000030d100 */
[----:B------:R-:W-:Y:S05]  /*5b50*/  BRA `(.L_x_16793) ;  /* 0x0000000800547947 */ /* 0x000fea0003800000 */
.L_x_16801:
        /* <DEDUP_REMOVED lines=25> */
[----:B------:R0:W1:Y:S01]  /*5cf0*/  F2I.FTZ.TRUNC.NTZ R2, R3 ;  /* 0x0000000300027305 */ /* 0x000062000021f100 */
[----:B------:R-:W-:Y:S05]  /*5d00*/  BRA `(.L_x_16793) ;  /* 0x0000000400e87947 */ /* 0x000fea0003800000 */
.L_x_16804:
        /* <DEDUP_REMOVED lines=12> */
[----:B------:R-:W0:Y:S01]  /*5dd0*/  F2I.FTZ.TRUNC.NTZ R2, R2 ;  /* 0x0000000200027305 */ /* 0x000e22000021f100 */
[----:B------:R-:W-:Y:S05]  /*5de0*/  BRA `(.L_x_16793) ;  /* 0x0000000400b07947 */ /* 0x000fea0003800000 */
.L_x_16803:
[----:B------:R-:W4:Y:S02]  /*5df0*/  LDG.E.U16 R2, desc[UR36][R4.64] ;  /* 0x0000002404027981 */ /* 0x000f24000c1e1500 */
[----:B----4-:R-:W-:-:S06]  /*5e00*/  IMAD.U32 R2, R2, 0x10000, RZ ;  /* 0x0001000002027824 */ /* 0x010fcc00078e00ff */
[----:B------:R-:W0:Y:S01]  /*5e10*/  F2I.FTZ.TRUNC.NTZ R2, R2 ;  /* 0x0000000200027305 */ /* 0x000e22000021f100 */
[----:B------:R-:W-:Y:S05]  /*5e20*/  BRA `(.L_x_16793) ;  /* 0x0000000400a07947 */ /* 0x000fea0003800000 */
.L_x_16800:
        /* <DEDUP_REMOVED lines=10> */
.L_x_16807:
        /* <DEDUP_REMOVED lines=21> */
.L_x_16811:
[----:B------:R-:W-:Y:S05]  /*6020*/  BSYNC B1 ;  /* 0x0000000000017941 */ /* 0x000fea0003800000 */
.L_x_16810:
[----:B------:R-:W-:Y:S01]  /*6030*/  IMAD.SHL.U32 R2, R2, 0x100000, RZ ;  /* 0x0010000002027824 */ /* 0x000fe200078e00ff */
[----:B------:R-:W-:-:S04]  /*6040*/  LEA R3, R0, 0x3b800000, 0x17 ;  /* 0x3b80000000037811 */ /* 0x000fc800078eb8ff */
[----:B------:R-:W-:-:S07]  /*6050*/  LOP3.LUT R2, R3, R2, R4, 0xfe, !PT ;  /* 0x0000000203027212 */ /* 0x000fce00078efe04 */
.L_x_16809:
[----:B------:R-:W-:Y:S05]  /*6060*/  BSYNC B0 ;  /* 0x0000000000007941 */ /* 0x000fea0003800000 */
.L_x_16808:
[----:B------:R-:W0:Y:S01]  /*6070*/  F2I.FTZ.TRUNC.NTZ R2, R2 ;  /* 0x0000000200027305 */ /* 0x000e22000021f100 */
[----:B------:R-:W-:Y:S05]  /*6080*/  BRA `(.L_x_16793) ;  /* 0x0000000400087947 */ /* 0x000fea0003800000 */
.L_x_16806:
        /* <DEDUP_REMOVED lines=21> */
.L_x_16815:
[----:B------:R-:W-:Y:S05]  /*61e0*/  BSYNC B1 ;  /* 0x0000000000017941 */ /* 0x000fea0003800000 */
.L_x_16814:
[----:B------:R-:W-:Y:S01]  /*61f0*/  IMAD.SHL.U32 R2, R2, 0x200000, RZ ;  /* 0x0020000002027824 */ /* 0x000fe200078e00ff */
[----:B------:R-:W-:-:S04]  /*6200*/  LEA R3, R0, 0x37800000, 0x17 ;  /* 0x3780000000037811 */ /* 0x000fc800078eb8ff */
[----:B------:R-:W-:-:S07]  /*6210*/  LOP3.LUT R2, R3, R2, R4, 0xfe, !PT ;  /* 0x0000000203027212 */ /* 0x000fce00078efe04 */
.L_x_16813:
[----:B------:R-:W-:Y:S05]  /*6220*/  BSYNC B0 ;  /* 0x0000000000007941 */ /* 0x000fea0003800000 */
.L_x_16812:
[----:B------:R-:W0:Y:S01]  /*6230*/  F2I.FTZ.TRUNC.NTZ R2, R2 ;  /* 0x0000000200027305 */ /* 0x000e22000021f100 */
[----:B------:R-:W-:Y:S05]  /*6240*/  BRA `(.L_x_16793) ;  /* 0x0000000000987947 */ /* 0x000fea0003800000 */
.L_x_16805:
        /* <DEDUP_REMOVED lines=14> */
.L_x_16819:
[----:B------:R-:W-:Y:S05]  /*6330*/  BSYNC B0 ;  /* 0x0000000000007941 */ /* 0x000fea0003800000 */
.L_x_16818:
[----:B------:R-:W0:Y:S01]  /*6340*/  F2I.FTZ.TRUNC.NTZ R2, R2 ;  /* 0x0000000200027305 */ /* 0x000e22000021f100 */
[----:B------:R-:W-:Y:S05]  /*6350*/  BRA `(.L_x_16793) ;  /* 0x0000000000547947 */ /* 0x000fea0003800000 */
.L_x_16792:
        /* <DEDUP_REMOVED lines=17> */
.L_x_16820:
[----:B------:R-:W-:Y:S05]  /*6470*/  BRA `(.L_x_16793) ;  /* 0x00000000000c7947 */ /* 0x000fea0003800000 */
.L_x_16817:
[----:B------:R0:W5:Y:S01]  /*6480*/  LDG.E R2, desc[UR36][R4.64] ;  /* 0x0000002404027981 */ /* 0x000162000c1e1900 */
[----:B------:R-:W-:Y:S05]  /*6490*/  BRA `(.L_x_16793) ;  /* 0x0000000000047947 */ /* 0x000fea0003800000 */
.L_x_16816:
[----:B------:R0:W5:Y:S02]  /*64a0*/  LDG.E R2, desc[UR36][R4.64] ;  /* 0x0000002404027981 */ /* 0x000164000c1e1900 */
.L_x_16793:
[----:B------:R-:W2:Y:S01]  /*64b0*/  LDC.U8 R6, c[0x0][0x24d] ;  /* 0x00009340ff067b82 */ /* 0x000ea20000000000 */
[----:B------:R-:W-:Y:S02]  /*64c0*/  ULDC UR4, c[0x0][0x254] ;  /* 0x0000950000047ab9 */ /* 0x000fe40000000800 */
[----:B0-----:R-:W-:-:S05]  /*64d0*/  IMAD R3, R17, UR4, RZ ;  /* 0x0000000411037c24 */ /* 0x001fca000f8e02ff */
[----:B-1--4-:R-:W0:Y:S01]  /*64e0*/  LDC.64 R4, c[0x0][0x238] ;  /* 0x00008e00ff047b82 */ /* 0x012e220000000a00 */
        /* <DEDUP_REMOVED lines=15> */
.L_x_16824:
[----:B------:R0:W5:Y:S01]  /*65e0*/  LDG.E.U8 R16, desc[UR36][R4.64] ;  /* 0x0000002404107981 */ /* 0x000162000c1e1100 */
[----:B------:R-:W-:Y:S05]  /*65f0*/  BRA `(.L_x_16826) ;  /* 0x0000000c00347947 */ /* 0x000fea0003800000 */
.L_x_16823:
        /* <DEDUP_REMOVED lines=8> */
.L_x_16828:
[----:B------:R2:W5:Y:S01]  /*6680*/  LDG.E R16, desc[UR36][R4.64] ;  /* 0x0000002404107981 */ /* 0x000562000c1e1900 */
[----:B------:R-:W-:Y:S05]  /*6690*/  BRA `(.L_x_16826) ;  /* 0x0000000c000c7947 */ /* 0x000fea0003800000 */
.L_x_16827:
[----:B------:R0:W5:Y:S01]  /*66a0*/  LDG.E.S16 R16, desc[UR36][R4.64] ;  /* 0x0000002404107981 */ /* 0x000162000c1e1700 */
[----:B------:R-:W-:Y:S05]  /*66b0*/  BRA `(.L_x_16826) ;  /* 0x0000000c00047947 */ /* 0x000fea0003800000 */
.L_x_16822:
        /* <DEDUP_REMOVED lines=9> */
.L_x_16830:
[----:B------:R-:W2:Y:S02]  /*6750*/  LDG.E.U16 R4, desc[UR36][R4.64] ;  /* 0x0000002404047981 */ /* 0x000ea4000c1e1500 */
[----:B--2---:R-:W-:-:S06]  /*6760*/  HADD2.F32 R16, -RZ, R4.H0_H0 ;  /* 0x20000004ff107230 */ /* 0x004fcc0000004100 */
[----:B------:R-:W0:Y:S01]  /*6770*/  F2I.FTZ.TRUNC.NTZ R16, R16 ;  /* 0x0000001000107305 */ /* 0x000e22000021f100 */
[----:B------:R-:W-:Y:S05]  /*6780*/  BRA `(.L_x_16826) ;  /* 0x0000000800d07947 */ /* 0x000fea0003800000 */
.L_x_16829:
        /* <DEDUP_REMOVED lines=9> */
.L_x_16832:
[----:B------:R-:W2:Y:S02]  /*6820*/  LDG.E.U16 R4, desc[UR36][R4.64] ;  /* 0x0000002404047981 */ /* 0x000ea4000c1e1500 */
[----:B--2---:R-:W-:-:S06]  /*6830*/  HADD2.F32 R16, -RZ, R4.H0_H0 ;  /* 0x20000004ff107230 */ /* 0x004fcc0000004100 */
[----:B------:R-:W0:Y:S01]  /*6840*/  F2I.FTZ.TRUNC.NTZ R16, R16 ;  /* 0x0000001000107305 */ /* 0x000e22000021f100 */
[----:B------:R-:W-:Y:S05]  /*6850*/  BRA `(.L_x_16826) ;  /* 0x00000008009c7947 */ /* 0x000fea0003800000 */
.L_x_16831:
[----:B------:R-:W2:Y:S02]  /*6860*/  LDG.E.64 R4, desc[UR36][R4.64] ;  /* 0x0000002404047981 */ /* 0x000ea4000c1e1b00 */
[----:B--2---:R0:W1:Y:S01]  /*6870*/  F2I.F64.TRUNC R16, R4 ;  /* 0x0000000400107311 */ /* 0x004062000030d100 */
[----:B------:R-:W-:Y:S05]  /*6880*/  BRA `(.L_x_16826) ;  /* 0x0000000800907947 */ /* 0x000fea0003800000 */
.L_x_16821:
        /* <DEDUP_REMOVED lines=12> */
.L_x_16835:
[----:B------:R-:W2:Y:S02]  /*6950*/  LDG.E.64 R4, desc[UR36][R4.64] ;  /* 0x0000002404047981 */ /* 0x000ea4000c1e1b00 */
[----:B--2---:R0:W1:Y:S01]  /*6960*/  F2I.F64.TRUNC R16, R4 ;  /* 0x0000000400107311 */ /* 0x004062000030d100 */
[----:B------:R-:W-:Y:S05]  /*6970*/  BRA `(.L_x_16826) ;  /* 0x0000000800547947 */ /* 0x000fea0003800000 */
.L_x_16834:
        /* <DEDUP_REMOVED lines=27> */
.L_x_16837:
        /* <DEDUP_REMOVED lines=12> */
[----:B------:R0:W1:Y:S01]  /*6bf0*/  F2I.FTZ.TRUNC.NTZ R16, R0 ;  /* 0x0000000000107305 */ /* 0x000062000021f100 */
[----:B------:R-:W-:Y:S05]  /*6c00*/  BRA `(.L_x_16826) ;  /* 0x0000000400b07947 */ /* 0x000fea0003800000 */
.L_x_16836:
[----:B------:R-:W2:Y:S02]  /*6c10*/  LDG.E.U16 R16, desc[UR36][R4.64] ;  /* 0x0000002404107981 */ /* 0x000ea4000c1e1500 */
[----:B--2---:R-:W-:-:S06]  /*6c20*/  IMAD.U32 R16, R16, 0x10000, RZ ;  /* 0x0001000010107824 */ /* 0x004fcc00078e00ff */
[----:B------:R-:W0:Y:S01]  /*6c30*/  F2I.FTZ.TRUNC.NTZ R16, R16 ;  /* 0x0000001000107305 */ /* 0x000e22000021f100 */
[----:B------:R-:W-:Y:S05]  /*6c40*/  BRA `(.L_x_16826) ;  /* 0x0000000400a07947 */ /* 0x000fea0003800000 */
.L_x_16833:
        /* <DEDUP_REMOVED lines=10> */
.L_x_16840:
        /* <DEDUP_REMOVED lines=21> */
.L_x_16844:
[----:B------:R-:W-:Y:S05]  /*6e40*/  BSYNC B1 ;  /* 0x0000000000017941 */ /* 0x000fea0003800000 */
.L_x_16843:
[----:B------:R-:W-:Y:S01]  /*6e50*/  IMAD.SHL.U32 R3, R3, 0x100000, RZ ;  /* 0x0010000003037824 */ /* 0x000fe200078e00ff */
[----:B------:R-:W-:-:S04]  /*6e60*/  LEA R5, R0, 0x3b800000, 0x17 ;  /* 0x3b80000000057811 */ /* 0x000fc800078eb8ff */
[----:B------:R-:W-:-:S07]  /*6e70*/  LOP3.LUT R16, R5, R3, R16, 0xfe, !PT ;  /* 0x0000000305107212 */ /* 0x000fce00078efe10 */
.L_x_16842:
[----:B------:R-:W-:Y:S05]  /*6e80*/  BSYNC B0 ;  /* 0x0000000000007941 */ /* 0x000fea0003800000 */
.L_x_16841:
[----:B------:R-:W0:Y:S01]  /*6e90*/  F2I.FTZ.TRUNC.NTZ R16, R16 ;  /* 0x0000001000107305 */ /* 0x000e22000021f100 */
[----:B------:R-:W-:Y:S05]  /*6ea0*/  BRA `(.L_x_16826) ;  /* 0x0000000400087947 */ /* 0x000fea0003800000 */
.L_x_16839:
        /* <DEDUP_REMOVED lines=21> */
.L_x_16848:
[----:B------:R-:W-:Y:S05]  /*7000*/  BSYNC B1 ;  /* 0x0000000000017941 */ /* 0x000fea0003800000 */
.L_x_16847:
[----:B------:R-:W-:Y:S01]  /*7010*/  IMAD.SHL.U32 R3, R3, 0x200000, RZ ;  /* 0x0020000003037824 */ /* 0x000fe200078e00ff */
[----:B------:R-:W-:-:S04]  /*7020*/  LEA R5, R0, 0x37800000, 0x17 ;  /* 0x3780000000057811 */ /* 0x000fc800078eb8ff */
[----:B------:R-:W-:-:S07]  /*7030*/  LOP3.LUT R16, R5, R3, R16, 0xfe, !PT ;  /* 0x0000000305107212 */ /* 0x000fce00078efe10 */
.L_x_16846:
[----:B------:R-:W-:Y:S05]  /*7040*/  BSYNC B0 ;  /* 0x0000000000007941 */ /* 0x000fea0003800000 */
.L_x_16845:
[----:B------:R-:W0:Y:S01]  /*7050*/  F2I.FTZ.TRUNC.NTZ R16, R16 ;  /* 0x0000001000107305 */ /* 0x000e22000021f100 */
[----:B------:R-:W-:Y:S05]  /*7060*/  BRA `(.L_x_16826) ;  /* 0x0000000000987947 */ /* 0x000fea0003800000 */
.L_x_16838:
        /* <DEDUP_REMOVED lines=14> */
.L_x_16852:
[----:B------:R-:W-:Y:S05]  /*7150*/  BSYNC B0 ;  /* 0x0000000000007941 */ /* 0x000fea0003800000 */
.L_x_16851:
[----:B------:R-:W0:Y:S01]  /*7160*/  F2I.FTZ.TRUNC.NTZ R16, R16 ;  /* 0x0000001000107305 */ /* 0x000e22000021f100 */
[----:B------:R-:W-:Y:S05]  /*7170*/  BRA `(.L_x_16826) ;  /* 0x0000000000547947 */ /* 0x000fea0003800000 */
.L_x_16825:
        /* <DEDUP_REMOVED lines=17> */
.L_x_16853:
[----:B------:R-:W-:Y:S05]  /*7290*/  BRA `(.L_x_16826) ;  /* 0x00000000000c7947 */ /* 0x000fea0003800000 */
.L_x_16850:
[----:B------:R0:W5:Y:S01]  /*72a0*/  LDG.E R16, desc[UR36][R4.64] ;  /* 0x0000002404107981 */ /* 0x000162000c1e1900 */
[----:B------:R-:W-:Y:S05]  /*72b0*/  BRA `(.L_x_16826) ;  /* 0x0000000000047947 */ /* 0x000fea0003800000 */
.L_x_16849:
[----:B------:R0:W5:Y:S02]  /*72c0*/  LDG.E R16, desc[UR36][R4.64] ;  /* 0x0000002404107981 */ /* 0x000164000c1e1900 */
.L_x_16826:
        /* <DEDUP_REMOVED lines=19> */
.L_x_16857:
[----:B------:R0:W5:Y:S01]  /*7400*/  LDG.E.U8 R17, desc[UR36][R4.64] ;  /* 0x0000002404117981 */ /* 0x000162000c1e1100 */
[----:B------:R-:W-:Y:S05]  /*7410*/  BRA `(.L_x_16859) ;  /* 0x0000000c00347947 */ /* 0x000fea0003800000 */
.L_x_16856:
        /* <DEDUP_REMOVED lines=8> */
.L_x_16861:
[----:B------:R0:W5:Y:S01]  /*74a0*/  LDG.E R17, desc[UR36][R4.64] ;  /* 0x0000002404117981 */ /* 0x000162000c1e1900 */
[----:B------:R-:W-:Y:S05]  /*74b0*/  BRA `(.L_x_16859) ;  /* 0x0000000c000c7947 */ /* 0x000fea0003800000 */
.L_x_16860:
[----:B------:R0:W5:Y:S01]  /*74c0*/  LDG.E.S16 R17, desc[UR36][R4.64] ;  /* 0x0000002404117981 */ /* 0x000162000c1e1700 */
[----:B------:R-:W-:Y:S05]  /*74d0*/  BRA `(.L_x_16859) ;  /* 0x0000000c00047947 */ /* 0x000fea0003800000 */
.L_x_16855:
        /* <DEDUP_REMOVED lines=9> */
.L_x_16863:
[----:B------:R-:W2:Y:S02]  /*7570*/  LDG.E.U16 R4, desc[UR36][R4.64] ;  /* 0x0000002404047981 */ /* 0x000ea4000c1e1500 */
[----:B--2---:R-:W-:-:S06]  /*7580*/  HADD2.F32 R17, -RZ, R4.H0_H0 ;  /* 0x20000004ff117230 */ /* 0x004fcc0000004100 */
[----:B------:R-:W0:Y:S01]  /*7590*/  F2I.FTZ.TRUNC.NTZ R17, R17 ;  /* 0x0000001100117305 */ /* 0x000e22000021f100 */
[----:B------:R-:W-:Y:S05]  /*75a0*/  BRA `(.L_x_16859) ;  /* 0x0000000800d07947 */ /* 0x000fea0003800000 */
.L_x_16862:
        /* <DEDUP_REMOVED lines=9> */
.L_x_16865:
[----:B------:R-:W2:Y:S02]  /*7640*/  LDG.E.U16 R4, desc[UR36][R4.64] ;  /* 0x0000002404047981 */ /* 0x000ea4000c1e1500 */
[----:B--2---:R-:W-:-:S06]  /*7650*/  HADD2.F32 R17, -RZ, R4.H0_H0 ;  /* 0x20000004ff117230 */ /* 0x004fcc0000004100 */
[----:B------:R-:W3:Y:S01]  /*7660*/  F2I.FTZ.TRUNC.NTZ R17, R17 ;  /* 0x0000001100117305 */ /* 0x000ee2000021f100 */
[----:B------:R-:W-:Y:S05]  /*7670*/  BRA `(.L_x_16859) ;  /* 0x00000008009c7947 */ /* 0x000fea0003800000 */
.L_x_16864:
[----:B------:R-:W2:Y:S02]  /*7680*/  LDG.E.64 R4, desc[UR36][R4.64] ;  /* 0x0000002404047981 */ /* 0x000ea4000c1e1b00 */
[----:B--2---:R0:W1:Y:S01]  /*7690*/  F2I.F64.TRUNC R17, R4 ;  /* 0x0000000400117311 */ /* 0x004062000030d100 */
[----:B------:R-:W-:Y:S05]  /*76a0*/  BRA `(.L_x_16859) ;  /* 0x0000000800907947 */ /* 0x000fea0003800000 */
.L_x_16854:
        /* <DEDUP_REMOVED lines=12> */
.L_x_16868:
[----:B------:R-:W2:Y:S02]  /*7770*/  LDG.E.64 R4, desc[UR36][R4.64] ;  /* 0x0000002404047981 */ /* 0x000ea4000c1e1b00 */
[----:B--2---:R0:W1:Y:S01]  /*7780*/  F2I.F64.TRUNC R17, R4 ;  /* 0x0000000400117311 */ /* 0x004062000030d100 */
[----:B------:R-:W-:Y:S05]  /*7790*/  BRA `(.L_x_16859) ;  /* 0x0000000800547947 */ /* 0x000fea0003800000 */
.L_x_16867:
        /* <DEDUP_REMOVED lines=27> */
.L_x_16870:
        /* <DEDUP_REMOVED lines=14> */
.L_x_16869:
[----:B------:R-:W2:Y:S02]  /*7a30*/  LDG.E.U16 R17, desc[UR36][R4.64] ;  /* 0x0000002404117981 */ /* 0x000ea4000c1e1500 */
[----:B--2---:R-:W-:-:S06]  /*7a40*/  IMAD.U32 R17, R17, 0x10000, RZ ;  /* 0x0001000011117824 */ /* 0x004fcc00078e00ff */
[----:B------:R-:W0:Y:S01]  /*7a50*/  F2I.FTZ.TRUNC.NTZ R17, R17 ;  /* 0x0000001100117305 */ /* 0x000e22000021f100 */
[----:B------:R-:W-:Y:S05]  /*7a60*/  BRA `(.L_x_16859) ;  /* 0x0000000400a07947 */ /* 0x000fea0003800000 */
.L_x_16866:
        /* <DEDUP_REMOVED lines=10> */
.L_x_16873:
        /* <DEDUP_REMOVED lines=21> */
.L_x_16877:
[----:B------:R-:W-:Y:S05]  /*7c60*/  BSYNC B1 ;  /* 0x0000000000017941 */ /* 0x000fea0003800000 */
.L_x_16876:
[----:B------:R-:W-:Y:S01]  /*7c70*/  IMAD.SHL.U32 R3, R3, 0x100000, RZ ;  /* 0x0010000003037824 */ /* 0x000fe200078e00ff */
[----:B------:R-:W-:-:S04]  /*7c80*/  LEA R0, R0, 0x3b800000, 0x17 ;  /* 0x3b80000000007811 */ /* 0x000fc800078eb8ff */
[----:B------:R-:W-:-:S07]  /*7c90*/  LOP3.LUT R17, R0, R3, R17, 0xfe, !PT ;  /* 0x0000000300117212 */ /* 0x000fce00078efe11 */
.L_x_16875:
[----:B------:R-:W-:Y:S05]  /*7ca0*/  BSYNC B0 ;  /* 0x0000000000007941 */ /* 0x000fea0003800000 */
.L_x_16874:
[----:B------:R-:W0:Y:S01]  /*7cb0*/  F2I.FTZ.TRUNC.NTZ R17, R17 ;  /* 0x0000001100117305 */ /* 0x000e22000021f100 */
[----:B------:R-:W-:Y:S05]  /*7cc0*/  BRA `(.L_x_16859) ;  /* 0x0000000400087947 */ /* 0x000fea0003800000 */
.L_x_16872:
        /* <DEDUP_REMOVED lines=21> */
.L_x_16881:
[----:B------:R-:W-:Y:S05]  /*7e20*/  BSYNC B1 ;  /* 0x0000000000017941 */ /* 0x000fea0003800000 */
.L_x_16880:
[----:B------:R-:W-:Y:S01]  /*7e30*/  IMAD.SHL.U32 R3, R3, 0x200000, RZ ;  /* 0x0020000003037824 */ /* 0x000fe200078e00ff */
[----:B------:R-:W-:-:S04]  /*7e40*/  LEA R0, R0, 0x37800000, 0x17 ;  /* 0x3780000000007811 */ /* 0x000fc800078eb8ff */
[----:B------:R-:W-:-:S07]  /*7e50*/  LOP3.LUT R17, R0, R3, R17, 0xfe, !PT ;  /* 0x0000000300117212 */ /* 0x000fce00078efe11 */
.L_x_16879:
[----:B------:R-:W-:Y:S05]  /*7e60*/  BSYNC B0 ;  /* 0x0000000000007941 */ /* 0x000fea0003800000 */
.L_x_16878:
[----:B------:R-:W0:Y:S01]  /*7e70*/  F2I.FTZ.TRUNC.NTZ R17, R17 ;  /* 0x0000001100117305 */ /* 0x000e22000021f100 */
[----:B------:R-:W-:Y:S05]  /*7e80*/  BRA `(.L_x_16859) ;  /* 0x0000000000987947 */ /* 0x000fea0003800000 */
.L_x_16871:
        /* <DEDUP_REMOVED lines=14> */
.L_x_16885:
[----:B------:R-:W-:Y:S05]  /*7f70*/  BSYNC B0 ;  /* 0x0000000000007941 */ /* 0x000fea0003800000 */
.L_x_16884:
[----:B------:R-:W0:Y:S01]  /*7f80*/  F2I.FTZ.TRUNC.NTZ R17, R17 ;  /* 0x0000001100117305 */ /* 0x000e22000021f100 */
[----:B------:R-:W-:Y:S05]  /*7f90*/  BRA `(.L_x_16859) ;  /* 0x0000000000547947 */ /* 0x000fea0003800000 */
.L_x_16858:
        /* <DEDUP_REMOVED lines=17> */
.L_x_16886:
[----:B------:R-:W-:Y:S05]  /*80b0*/  BRA `(.L_x_16859) ;  /* 0x00000000000c7947 */ /* 0x000fea0003800000 */
.L_x_16883:
[----:B------:R0:W5:Y:S01]  /*80c0*/  LDG.E R17, desc[UR36][R4.64] ;  /* 0x0000002404117981 */ /* 0x000162000c1e1900 */
[----:B------:R-:W-:Y:S05]  /*80d0*/  BRA `(.L_x_16859) ;  /* 0x0000000000047947 */ /* 0x000fea0003800000 */
.L_x_16882:
[----:B------:R0:W5:Y:S02]  /*80e0*/  LDG.E R17, desc[UR36][R4.64] ;  /* 0x0000002404117981 */ /* 0x000164000c1e1900 */
.L_x_16859:
[----:B------:R-:W-:-:S07]  /*80f0*/  VIADD R27, R27, 0x80 ;  /* 0x000000801b1b7836 */ /* 0x000fce0000000000 */
.L_x_16787:
[----:B------:R-:W-:Y:S05]  /*8100*/  BSYNC B6 ;  /* 0x0000000000067941 */ /* 0x000fea0003800000 */
.L_x_16786:
[----:B------:R-:W-:Y:S01]  /*8110*/  ISETP.GE.AND P0, PT, R27, R19, PT ;  /* 0x000000131b00720c */ /* 0x000fe20003f06270 */
[----:B------:R-:W-:Y:S01]  /*8120*/  BSSY B6, `(.L_x_16887) ;  /* 0x00002ab000067945 */ /* 0x000fe20003800000 */
[----:B------:R-:W-:Y:S02]  /*8130*/  IMAD.MOV.U32 R19, RZ, RZ, RZ ;  /* 0x000000ffff137224 */ /* 0x000fe400078e00ff */
[----:B------:R-:W-:-:S09]  /*8140*/  IMAD.MOV.U32 R23, RZ, RZ, RZ ;  /* 0x000000ffff177224 */ /* 0x000fd200078e00ff */
[----:B------:R-:W-:Y:S05]  /*8150*/  @P0 BRA `(.L_x_16888) ;  /* 0x00000028009c0947 */ /* 0x000fea0003800000 */
[----:B0-----:R-:W0:Y:S01]  /*8160*/  S2R R0, SR_CTAID.X ;  /* 0x0000000000007919 */ /* 0x001e220000002500 */
[----:B------:R-:W2:Y:S01]  /*8170*/  LDC.U8 R6, c[0x0][0x24c] ;  /* 0x00009300ff067b82 */ /* 0x000ea20000000000 */
        /* <DEDUP_REMOVED lines=19> */
.L_x_16892:
[----:B------:R0:W5:Y:S01]  /*82b0*/  LDG.E.U8 R19, desc[UR36][R4.64] ;  /* 0x0000002404137981 */ /* 0x000162000c1e1100 */
[----:B------:R-:W-:Y:S05]  /*82c0*/  BRA `(.L_x_16894) ;  /* 0x0000000c00347947 */ /* 0x000fea0003800000 */
.L_x_16891:
        /* <DEDUP_REMOVED lines=8> */
.L_x_16896:
[----:B------:R0:W5:Y:S01]  /*8350*/  LDG.E R19, desc[UR36][R4.64] ;  /* 0x0000002404137981 */ /* 0x000162000c1e1900 */
[----:B------:R-:W-:Y:S05]  /*8360*/  BRA `(.L_x_16894) ;  /* 0x0000000c000c7947 */ /* 0x000fea0003800000 */
.L_x_16895:
[----:B------:R0:W5:Y:S01]  /*8370*/  LDG.E.S16 R19, desc[UR36][R4.64] ;  /* 0x0000002404137981 */ /* 0x000162000c1e1700 */
[----:B------:R-:W-:Y:S05]  /*8380*/  BRA `(.L_x_16894) ;  /* 0x0000000c00047947 */ /* 0x000fea0003800000 */
.L_x_16890:
        /* <DEDUP_REMOVED lines=9> */
.L_x_16898:
[----:B------:R-:W2:Y:S02]  /*8420*/  LDG.E.U16 R4, desc[UR36][R4.64] ;  /* 0x0000002404047981 */ /* 0x000ea4000c1e1500 */
[----:B--2---:R-:W-:-:S06]  /*8430*/  HADD2.F32 R19, -RZ, R4.H0_H0 ;  /* 0x20000004ff137230 */ /* 0x004fcc0000004100 */
[----:B------:R-:W0:Y:S01]  /*8440*/  F2I.FTZ.TRUNC.NTZ R19, R19 ;  /* 0x0000001300137305 */ /* 0x000e22000021f100 */
[----:B------:R-:W-:Y:S05]  /*8450*/  BRA `(.L_x_16894) ;  /* 0x0000000800d07947 */ /* 0x000fea0003800000 */
.L_x_16897:
        /* <DEDUP_REMOVED lines=9> */
.L_x_16900:
[----:B------:R-:W2:Y:S02]  /*84f0*/  LDG.E.U16 R4, desc[UR36][R4.64] ;  /* 0x0000002404047981 */ /* 0x000ea4000c1e1500 */
[----:B--2---:R-:W-:-:S06]  /*8500*/  HADD2.F32 R19, -RZ, R4.H0_H0 ;  /* 0x20000004ff137230 */ /* 0x004fcc0000004100 */
[----:B------:R-:W0:Y:S01]  /*8510*/  F2I.FTZ.TRUNC.NTZ R19, R19 ;  /* 0x0000001300137305 */ /* 0x000e22000021f100 */
[----:B------:R-:W-:Y:S05]  /*8520*/  BRA `(.L_x_16894) ;  /* 0x00000008009c7947 */ /* 0x000fea0003800000 */
.L_x_16899:
[----:B------:R-:W2:Y:S02]  /*8530*/  LDG.E.64 R4, desc[UR36][R4.64] ;  /* 0x0000002404047981 */ /* 0x000ea4000c1e1b00 */
[----:B--2---:R0:W1:Y:S01]  /*8540*/  F2I.F64.TRUNC R19, R4 ;  /* 0x0000000400137311 */ /* 0x004062000030d100 */
[----:B------:R-:W-:Y:S05]  /*8550*/  BRA `(.L_x_16894) ;  /* 0x0000000800907947 */ /* 0x000fea0003800000 */
.L_x_16889:
        /* <DEDUP_REMOVED lines=12> */
.L_x_16903:
[----:B------:R-:W2:Y:S02]  /*8620*/  LDG.E.64 R4, desc[UR36][R4.64] ;  /* 0x0000002404047981 */ /* 0x000ea4000c1e1b00 */
[----:B--2---:R0:W1:Y:S01]  /*8630*/  F2I.F64.TRUNC R19, R4 ;  /* 0x0000000400137311 */ /* 0x004062000030d100 */
[----:B------:R-:W-:Y:S05]  /*8640*/  BRA `(.L_x_16894) ;  /* 0x0000000800547947 */ /* 0x000fea0003800000 */
.L_x_16902:
        /* <DEDUP_REMOVED lines=27> */
.L_x_16905:
        /* <DEDUP_REMOVED lines=14> */
.L_x_16904:
[----:B------:R-:W2:Y:S02]  /*88e0*/  LDG.E.U16 R19, desc[UR36][R4.64] ;  /* 0x0000002404137981 */ /* 0x000ea4000c1e1500 */
[----:B--2---:R-:W-:-:S06]  /*88f0*/  IMAD.U32 R19, R19, 0x10000, RZ ;  /* 0x0001000013137824 */ /* 0x004fcc00078e00ff */
[----:B------:R-:W0:Y:S01]  /*8900*/  F2I.FTZ.TRUNC.NTZ R19, R19 ;  /* 0x0000001300137305 */ /* 0x000e22000021f100 */
[----:B------:R-:W-:Y:S05]  /*8910*/  BRA `(.L_x_16894) ;  /* 0x0000000400a07947 */ /* 0x000fea0003800000 */
.L_x_16901:
        /* <DEDUP_REMOVED lines=10> */
.L_x_16908:
        /* <DEDUP_REMOVED lines=21> */
.L_x_16912:
[----:B------:R-:W-:Y:S05]  /*8b10*/  BSYNC B1 ;  /* 0x0000000000017941 */ /* 0x000fea0003800000 */
.L_x_16911:
[----:B------:R-:W-:Y:S01]  /*8b20*/  IMAD.SHL.U32 R3, R3, 0x100000, RZ ;  /* 0x0010000003037824 */ /* 0x000fe200078e00ff */
[----:B------:R-:W-:-:S04]  /*8b30*/  LEA R0, R0, 0x3b800000, 0x17 ;  /* 0x3b80000000007811 */ /* 0x000fc800078eb8ff */
[----:B------:R-:W-:-:S07]  /*8b40*/  LOP3.LUT R19, R0, R3, R19, 0xfe, !PT ;  /* 0x0000000300137212 */ /* 0x000fce00078efe13 */
.L_x_16910:
[----:B------:R-:W-:Y:S05]  /*8b50*/  BSYNC B0 ;  /* 0x0000000000007941 */ /* 0x000fea0003800000 */
.L_x_16909:
[----:B------:R-:W2:Y:S01]  /*8b60*/  F2I.FTZ.TRUNC.NTZ R19, R19 ;  /* 0x0000001300137305 */ /* 0x000ea2000021f100 */
[----:B------:R-:W-:Y:S05]  /*8b70*/  BRA `(.L_x_16894) ;  /* 0x0000000400087947 */ /* 0x000fea0003800000 */
.L_x_16907:
        /* <DEDUP_REMOVED lines=21> */
.L_x_16916:
[----:B------:R-:W-:Y:S05]  /*8cd0*/  BSYNC B1 ;  /* 0x0000000000017941 */ /* 0x000fea0003800000 */
.L_x_16915:
[----:B------:R-:W-:Y:S01]  /*8ce0*/  IMAD.SHL.U32 R3, R3, 0x200000, RZ ;  /* 0x0020000003037824 */ /* 0x000fe200078e00ff */
[----:B------:R-:W-:-:S04]  /*8cf0*/  LEA R0, R0, 0x37800000, 0x17 ;  /* 0x3780000000007811 */ /* 0x000fc800078eb8ff */
[----:B------:R-:W-:-:S07]  /*8d00*/  LOP3.LUT R19, R0, R3, R19, 0xfe, !PT ;  /* 0x0000000300137212 */ /* 0x000fce00078efe13 */
.L_x_16914:
[----:B------:R-:W-:Y:S05]  /*8d10*/  BSYNC B0 ;  /* 0x0000000000007941 */ /* 0x000fea0003800000 */
.L_x_16913:
[----:B------:R-:W0:Y:S01]  /*8d20*/  F2I.FTZ.TRUNC.NTZ R19, R19 ;  /* 0x0000001300137305 */ /* 0x000e22000021f100 */
[----:B------:R-:W-:Y:S05]  /*8d30*/  BRA `(.L_x_16894) ;  /* 0x0000000000987947 */ /* 0x000fea0003800000 */
.L_x_16906:
        /* <DEDUP_REMOVED lines=14> */
.L_x_16920:
[----:B------:R-:W-:Y:S05]  /*8e20*/  BSYNC B0 ;  /* 0x0000000000007941 */ /* 0x000fea0003800000 */
.L_x_16919:
[----:B------:R-:W0:Y:S01]  /*8e30*/  F2I.FTZ.TRUNC.NTZ R19, R19 ;  /* 0x0000001300137305 */ /* 0x000e22000021f100 */
[----:B------:R-:W-:Y:S05]  /*8e40*/  BRA `(.L_x_16894) ;  /* 0x0000000000547947 */ /* 0x000fea0003800000 */
.L_x_16893:
        /* <DEDUP_REMOVED lines=17> */
.L_x_16921:
[----:B------:R-:W-:Y:S05]  /*8f60*/  BRA `(.L_x_16894) ;  /* 0x00000000000c7947 */ /* 0x000fea0003800000 */
.L_x_16918:
[----:B------:R0:W5:Y:S01]  /*8f70*/  LDG.E R19, desc[UR36][R4.64] ;  /* 0x0000002404137981 */ /* 0x000162000c1e1900 */
[----:B------:R-:W-:Y:S05]  /*8f80*/  BRA `(.L_x_16894) ;  /* 0x0000000000047947 */ /* 0x000fea0003800000 */
.L_x_16917:
[----:B------:R4:W5:Y:S02]  /*8f90*/  LDG.E R19, desc[UR36][R4.64] ;  /* 0x0000002404137981 */ /* 0x000964000c1e1900 */
.L_x_16894:
[----:B------:R-:W3:Y:S01]  /*8fa0*/  LDC.U8 R6, c[0x0][0x24d] ;  /* 0x00009340ff067b82 */ /* 0x000ee20000000000 */
[----:B------:R-:W-:Y:S02]  /*8fb0*/  ULDC UR4, c[0x0][0x254] ;  /* 0x0000950000047ab9 */ /* 0x000fe40000000800 */
[----:B------:R-:W-:-:S05]  /*8fc0*/  IMAD R3, R27, UR4, RZ ;  /* 0x000000041b037c24 */ /* 0x000fca000f8e02ff */
[----:B01--4-:R-:W0:Y:S01]  /*8fd0*/  LDC.64 R4, c[0x0][0x238] ;  /* 0x00008e00ff047b82 */ /* 0x013e220000000a00 */
        /* <DEDUP_REMOVED lines=15> */
.L_x_16925:
[----:B------:R0:W5:Y:S01]  /*90d0*/  LDG.E.U8 R23, desc[UR36][R4.64] ;  /* 0x0000002404177981 */ /* 0x000162000c1e1100 */
[----:B------:R-:W-:Y:S05]  /*90e0*/  BRA `(.L_x_16927) ;  /* 0x0000000c00347947 */ /* 0x000fea0003800000 */
.L_x_16924:
        /* <DEDUP_REMOVED lines=8> */
.L_x_16929:
[----:B------:R3:W5:Y:S01]  /*9170*/  LDG.E R23, desc[UR36][R4.64] ;  /* 0x0000002404177981 */ /* 0x000762000c1e1900 */
[----:B------:R-:W-:Y:S05]  /*9180*/  BRA `(.L_x_16927) ;  /* 0x0000000c000c7947 */ /* 0x000fea0003800000 */
.L_x_16928:
[----:B------:R0:W5:Y:S01]  /*9190*/  LDG.E.S16 R23, desc[UR36][R4.64] ;  /* 0x0000002404177981 */ /* 0x000162000c1e1700 */
[----:B------:R-:W-:Y:S05]  /*91a0*/  BRA `(.L_x_16927) ;  /* 0x0000000c00047947 */ /* 0x000fea0003800000 */
.L_x_16923:
        /* <DEDUP_REMOVED lines=9> */
.L_x_16931:
[----:B------:R-:W3:Y:S02]  /*9240*/  LDG.E.U16 R4, desc[UR36][R4.64] ;  /* 0x0000002404047981 */ /* 0x000ee4000c1e1500 */
[----:B---3--:R-:W-:-:S06]  /*9250*/  HADD2.F32 R23, -RZ, R4.H0_H0 ;  /* 0x20000004ff177230 */ /* 0x008fcc0000004100 */
[----:B------:R-:W0:Y:S01]  /*9260*/  F2I.FTZ.TRUNC.NTZ R23, R23 ;  /* 0x0000001700177305 */ /* 0x000e22000021f100 */
[----:B------:R-:W-:Y:S05]  /*9270*/  BRA `(.L_x_16927) ;  /* 0x0000000800d07947 */ /* 0x000fea0003800000 */
.L_x_16930:
        /* <DEDUP_REMOVED lines=9> */
.L_x_16933:
[----:B------:R-:W3:Y:S02]  /*9310*/  LDG.E.U16 R4, desc[UR36][R4.64] ;  /* 0x0000002404047981 */ /* 0x000ee4000c1e1500 */
[----:B---3--:R-:W-:-:S06]  /*9320*/  HADD2.F32 R23, -RZ, R4.H0_H0 ;  /* 0x20000004ff177230 */ /* 0x008fcc0000004100 */
[----:B------:R-:W0:Y:S01]  /*9330*/  F2I.FTZ.TRUNC.NTZ R23, R23 ;  /* 0x0000001700177305 */ /* 0x000e22000021f100 */
[----:B------:R-:W-:Y:S05]  /*9340*/  BRA `(.L_x_16927) ;  /* 0x00000008009c7947 */ /* 0x000fea0003800000 */
.L_x_16932:
[----:B------:R-:W3:Y:S02]  /*9350*/  LDG.E.64 R4, desc[UR36][R4.64] ;  /* 0x0000002404047981 */ /* 0x000ee4000c1e1b00 */
[----:B---3--:R0:W1:Y:S01]  /*9360*/  F2I.F64.TRUNC R23, R4 ;  /* 0x0000000400177311 */ /* 0x008062000030d100 */
[----:B------:R-:W-:Y:S05]  /*9370*/  BRA `(.L_x_16927) ;  /* 0x0000000800907947 */ /* 0x000fea0003800000 */
.L_x_16922:
        /* <DEDUP_REMOVED lines=12> */
.L_x_16936:
[----:B------:R-:W3:Y:S02]  /*9440*/  LDG.E.64 R4, desc[UR36][R4.64] ;  /* 0x0000002404047981 */ /* 0x000ee4000c1e1b00 */
[----:B---3--:R0:W1:Y:S01]  /*9450*/  F2I.F64.TRUNC R23, R4 ;  /* 0x0000000400177311 */ /* 0x008062000030d100 */
[----:B------:R-:W-:Y:S05]  /*9460*/  BRA `(.L_x_16927) ;  /* 0x0000000800547947 */ /* 0x000fea0003800000 */
.L_x_16935:
        /* <DEDUP_REMOVED lines=27> */
.L_x_16938:
        /* <DEDUP_REMOVED lines=14> */
.L_x_16937:
[----:B------:R-:W3:Y:S02]  /*9700*/  LDG.E.U16 R23, desc[UR36][R4.64] ;  /* 0x0000002404177981 */ /* 0x000ee4000c1e1500 */
[----:B---3--:R-:W-:-:S06]  /*9710*/  IMAD.U32 R23, R23, 0x10000, RZ ;  /* 0x0001000017177824 */ /* 0x008fcc00078e00ff */
[----:B------:R-:W0:Y:S01]  /*9720*/  F2I.FTZ.TRUNC.NTZ R23, R23 ;  /* 0x0000001700177305 */ /* 0x000e22000021f100 */
[----:B------:R-:W-:Y:S05]  /*9730*/  BRA `(.L_x_16927) ;  /* 0x0000000400a07947 */ /* 0x000fea0003800000 */
.L_x_16934:
        /* <DEDUP_REMOVED lines=10> */
.L_x_16941:
        /* <DEDUP_REMOVED lines=21> */
.L_x_16945:
[----:B------:R-:W-:Y:S05]  /*9930*/  BSYNC B1 ;  /* 0x0000000000017941 */ /* 0x000fea0003800000 */
.L_x_16944:
[----:B------:R-:W-:Y:S01]  /*9940*/  IMAD.SHL.U32 R3, R3, 0x100000, RZ ;  /* 0x0010000003037824 */ /* 0x000fe200078e00ff */
[----:B------:R-:W-:-:S04]  /*9950*/  LEA R0, R0, 0x3b800000, 0x17 ;  /* 0x3b80000000007811 */ /* 0x000fc800078eb8ff */
[----:B------:R-:W-:-:S07]  /*9960*/  LOP3.LUT R23, R0, R3, R23, 0xfe, !PT ;  /* 0x0000000300177212 */ /* 0x000fce00078efe17 */
.L_x_16943:
[----:B------:R-:W-:Y:S05]  /*9970*/  BSYNC B0 ;  /* 0x0000000000007941 */ /* 0x000fea0003800000 */
.L_x_16942:
[----:B------:R-:W0:Y:S01]  /*9980*/  F2I.FTZ.TRUNC.NTZ R23, R23 ;  /* 0x0000001700177305 */ /* 0x000e22000021f100 */
[----:B------:R-:W-:Y:S05]  /*9990*/  BRA `(.L_x_16927) ;  /* 0x0000000400087947 */ /* 0x000fea0003800000 */
.L_x_16940:
        /* <DEDUP_REMOVED lines=21> */
.L_x_16949:
[----:B------:R-:W-:Y:S05]  /*9af0*/  BSYNC B1 ;  /* 0x0000000000017941 */ /* 0x000fea0003800000 */
.L_x_16948:
[----:B------:R-:W-:Y:S01]  /*9b00*/  IMAD.SHL.U32 R3, R3, 0x200000, RZ ;  /* 0x0020000003037824 */ /* 0x000fe200078e00ff */
[----:B------:R-:W-:-:S04]  /*9b10*/  LEA R0, R0, 0x37800000, 0x17 ;  /* 0x3780000000007811 */ /* 0x000fc800078eb8ff */
[----:B------:R-:W-:-:S07]  /*9b20*/  LOP3.LUT R23, R0, R3, R23, 0xfe, !PT ;  /* 0x0000000300177212 */ /* 0x000fce00078efe17 */
.L_x_16947:
[----:B------:R-:W-:Y:S05]  /*9b30*/  BSYNC B0 ;  /* 0x0000000000007941 */ /* 0x000fea0003800000 */
.L_x_16946:
[----:B------:R-:W0:Y:S01]  /*9b40*/  F2I.FTZ.TRUNC.NTZ R23, R23 ;  /* 0x0000001700177305 */ /* 0x000e22000021f100 */
[----:B------:R-:W-:Y:S05]  /*9b50*/  BRA `(.L_x_16927) ;  /* 0x0000000000987947 */ /* 0x000fea0003800000 */
.L_x_16939:
        /* <DEDUP_REMOVED lines=14> */
.L_x_16953:
[----:B------:R-:W-:Y:S05]  /*9c40*/  BSYNC B0 ;  /* 0x0000000000007941 */ /* 0x000fea0003800000 */
.L_x_16952:
[----:B------:R-:W0:Y:S01]  /*9c50*/  F2I.FTZ.TRUNC.NTZ R23, R23 ;  /* 0x0000001700177305 */ /* 0x000e22000021f100 */
[----:B------:R-:W-:Y:S05]  /*9c60*/  BRA `(.L_x_16927) ;  /* 0x0000000000547947 */ /* 0x000fea0003800000 */
.L_x_16926:
        /* <DEDUP_REMOVED lines=16> */
[----:B0-2--5:R-:W-:Y:S05]  /*9d70*/  CALL.ABS.NOINC R14 ;  /* 0x000000000e007343 */ /* 0x025fea0003c00000 */
.L_x_16954:
[----:B------:R-:W-:Y:S05]  /*9d80*/  BRA `(.L_x_16927) ;  /* 0x00000000000c7947 */ /* 0x000fea0003800000 */
.L_x_16951:
[----:B------:R0:W5:Y:S01]  /*9d90*/  LDG.E R23, desc[UR36][R4.64] ;  /* 0x0000002404177981 */ /* 0x000162000c1e1900 */
[----:B------:R-:W-:Y:S05]  /*9da0*/  BRA `(.L_x_16927) ;  /* 0x0000000000047947 */ /* 0x000fea0003800000 */
.L_x_16950:
[----:B------:R0:W5:Y:S02]  /*9db0*/  LDG.E R23, desc[UR36][R4.64] ;  /* 0x0000002404177981 */ /* 0x000164000c1e1900 */
.L_x_16927:
[----:B------:R-:W2:Y:S01]  /*9dc0*/  LDC.U8 R3, c[0x0][0x24e] ;  /* 0x00009380ff037b82 */ /* 0x000ea20000000000 */
[----:B------:R-:W-:Y:S02]  /*9dd0*/  ULDC UR4, c[0x0][0x258] ;  /* 0x0000960000047ab9 */ /* 0x000fe40000000800 */
[----:B------:R-:W-:-:S05]  /*9de0*/  IMAD R27, R27, UR4, RZ ;  /* 0x000000041b1b7c24 */ /* 0x000fca000f8e02ff */
[----:B01-34-:R-:W0:Y:S01]  /*9df0*/  LDC.64 R4, c[0x0][0x240] ;  /* 0x00009000ff047b82 */ /* 0x01be220000000a00 */
        /* <DEDUP_REMOVED lines=15> */
.L_x_16958:
[----:B------:R0:W5:Y:S01]  /*9ef0*/  LDG.E.U8 R24, desc[UR36][R4.64] ;  /* 0x0000002404187981 */ /* 0x000162000c1e1100 */
[----:B------:R-:W-:Y:S05]  /*9f00*/  BRA `(.L_x_16888) ;  /* 0x0000000c00307947 */ /* 0x000fea0003800000 */
.L_x_16957:
        /* <DEDUP_REMOVED lines=8> */
.L_x_16961:
[----:B------:R0:W5:Y:S01]  /*9f90*/  LDG.E R24, desc[UR36][R4.64] ;  /* 0x0000002404187981 */ /* 0x000162000c1e1900 */
[----:B------:R-:W-:Y:S05]  /*9fa0*/  BRA `(.L_x_16888) ;  /* 0x0000000c00087947 */ /* 0x000fea0003800000 */
.L_x_16960:
[----:B------:R0:W5:Y:S01]  /*9fb0*/  LDG.E.S16 R24, desc[UR36][R4.64] ;  /* 0x0000002404187981 */ /* 0x000162000c1e1700 */
[----:B------:R-:W-:Y:S05]  /*9fc0*/  BRA `(.L_x_16888) ;  /* 0x0000000c00007947 */ /* 0x000fea0003800000 */
.L_x_16956:
        /* <DEDUP_REMOVED lines=9> */
.L_x_16963:
[----:B------:R-:W2:Y:S02]  /*a060*/  LDG.E.U16 R4, desc[UR36][R4.64] ;  /* 0x0000002404047981 */ /* 0x000ea4000c1e1500 */
[----:B--2---:R-:W-:-:S06]  /*a070*/  HADD2.F32 R24, -RZ, R4.H0_H0 ;  /* 0x20000004ff187230 */ /* 0x004fcc0000004100 */
[----:B------:R-:W0:Y:S01]  /*a080*/  F2I.FTZ.TRUNC.NTZ R24, R24 ;  /* 0x0000001800187305 */ /* 0x000e22000021f100 */
[----:B------:R-:W-:Y:S05]  /*a090*/  BRA `(.L_x_16888) ;  /* 0x0000000800cc7947 */ /* 0x000fea0003800000 */
.L_x_16962:
        /* <DEDUP_REMOVED lines=9> */
.L_x_16965:
[----:B------:R-:W2:Y:S02]  /*a130*/  LDG.E.U16 R4, desc[UR36][R4.64] ;  /* 0x0000002404047981 */ /* 0x000ea4000c1e1500 */
[----:B--2---:R-:W-:-:S06]  /*a140*/  HADD2.F32 R24, -RZ, R4.H0_H0 ;  /* 0x20000004ff187230 */ /* 0x004fcc0000004100 */
[----:B------:R-:W0:Y:S01]  /*a150*/  F2I.FTZ.TRUNC.NTZ R24, R24 ;  /* 0x0000001800187305 */ /* 0x000e22000021f100 */
[----:B------:R-:W-:Y:S05]  /*a160*/  BRA `(.L_x_16888) ;  /* 0x0000000800987947 */ /* 0x000fea0003800000 */
.L_x_16964:
[----:B------:R-:W2:Y:S02]  /*a170*/  LDG.E.64 R4, desc[UR36][R4.64] ;  /* 0x0000002404047981 */ /* 0x000ea4000c1e1b00 */
[----:B--2---:R0:W1:Y:S01]  /*a180*/  F2I.F64.TRUNC R24, R4 ;  /* 0x0000000400187311 */ /* 0x004062000030d100 */
[----:B------:R-:W-:Y:S05]  /*a190*/  BRA `(.L_x_16888) ;  /* 0x00000008008c7947 */ /* 0x000fea0003800000 */
.L_x_16955:
        /* <DEDUP_REMOVED lines=12> */
.L_x_16968:
[----:B------:R-:W2:Y:S02]  /*a260*/  LDG.E.64 R4, desc[UR36][R4.64] ;  /* 0x0000002404047981 */ /* 0x000ea4000c1e1b00 */
[----:B--2---:R0:W1:Y:S01]  /*a270*/  F2I.F64.TRUNC R24, R4 ;  /* 0x0000000400187311 */ /* 0x004062000030d100 */
[----:B------:R-:W-:Y:S05]  /*a280*/  BRA `(.L_x_16888) ;  /* 0x0000000800507947 */ /* 0x000fea0003800000 */
.L_x_16967:
        /* <DEDUP_REMOVED lines=27> */
.L_x_16970:
        /* <DEDUP_REMOVED lines=14> */
.L_x_16969:
[----:B------:R-:W2:Y:S02]  /*a520*/  LDG.E.U16 R24, desc[UR36][R4.64] ;  /* 0x0000002404187981 */ /* 0x000ea4000c1e1500 */
[----:B--2---:R-:W-:-:S06]  /*a530*/  IMAD.U32 R24, R24, 0x10000, RZ ;  /* 0x0001000018187824 */ /* 0x004fcc00078e00ff */
[----:B------:R-:W0:Y:S01]  /*a540*/  F2I.FTZ.TRUNC.NTZ R24, R24 ;  /* 0x0000001800187305 */ /* 0x000e22000021f100 */
[----:B------:R-:W-:Y:S05]  /*a550*/  BRA `(.L_x_16888) ;  /* 0x00000004009c7947 */ /* 0x000fea0003800000 */
.L_x_16966:
        /* <DEDUP_REMOVED lines=10> */
.L_x_16973:
        /* <DEDUP_REMOVED lines=21> */
.L_x_16977:
[----:B------:R-:W-:Y:S05]  /*a750*/  BSYNC B1 ;  /* 0x0000000000017941 */ /* 0x000fea0003800000 */
.L_x_16976:
[----:B------:R-:W-:Y:S01]  /*a760*/  IMAD.SHL.U32 R3, R3, 0x100000, RZ ;  /* 0x0010000003037824 */ /* 0x000fe200078e00ff */
[----:B------:R-:W-:-:S04]  /*a770*/  LEA R5, R0, 0x3b800000, 0x17 ;  /* 0x3b80000000057811 */ /* 0x000fc800078eb8ff */
[----:B------:R-:W-:-:S07]  /*a780*/  LOP3.LUT R24, R5, R3, R24, 0xfe, !PT ;  /* 0x0000000305187212 */ /* 0x000fce00078efe18 */
.L_x_16975:
[----:B------:R-:W-:Y:S05]  /*a790*/  BSYNC B0 ;  /* 0x0000000000007941 */ /* 0x000fea0003800000 */
.L_x_16974:
[----:B------:R-:W0:Y:S01]  /*a7a0*/  F2I.FTZ.TRUNC.NTZ R24, R24 ;  /* 0x0000001800187305 */ /* 0x000e22000021f100 */
[----:B------:R-:W-:Y:S05]  /*a7b0*/  BRA `(.L_x_16888) ;  /* 0x0000000400047947 */ /* 0x000fea0003800000 */
.L_x_16972:
        /* <DEDUP_REMOVED lines=21> */
.L_x_16981:
[----:B------:R-:W-:Y:S05]  /*a910*/  BSYNC B1 ;  /* 0x0000000000017941 */ /* 0x000fea0003800000 */
.L_x_16980:
[----:B------:R-:W-:Y:S01]  /*a920*/  IMAD.SHL.U32 R3, R3, 0x200000, RZ ;  /* 0x0020000003037824 */ /* 0x000fe200078e00ff */
[----:B------:R-:W-:-:S04]  /*a930*/  LEA R5, R0, 0x37800000, 0x17 ;  /* 0x3780000000057811 */ /* 0x000fc800078eb8ff */
[----:B------:R-:W-:-:S07]  /*a940*/  LOP3.LUT R24, R5, R3, R24, 0xfe, !PT ;  /* 0x0000000305187212 */ /* 0x000fce00078efe18 */
.L_x_16979:
[----:B------:R-:W-:Y:S05]  /*a950*/  BSYNC B0 ;  /* 0x0000000000007941 */ /* 0x000fea0003800000 */
.L_x_16978:
[----:B------:R-:W0:Y:S01]  /*a960*/  F2I.FTZ.TRUNC.NTZ R24, R24 ;  /* 0x0000001800187305 */ /* 0x000e22000021f100 */
[----:B------:R-:W-:Y:S05]  /*a970*/  BRA `(.L_x_16888) ;  /* 0x0000000000947947 */ /* 0x000fea0003800000 */
.L_x_16971:
        /* <DEDUP_REMOVED lines=14> */
.L_x_16985:
[----:B------:R-:W-:Y:S05]  /*aa60*/  BSYNC B0 ;  /* 0x0000000000007941 */ /* 0x000fea0003800000 */
.L_x_16984:
[----:B------:R-:W0:Y:S01]  /*aa70*/  F2I.FTZ.TRUNC.NTZ R24, R24 ;  /* 0x0000001800187305 */ /* 0x000e22000021f100 */
[----:B------:R-:W-:Y:S05]  /*aa80*/  BRA `(.L_x_16888) ;  /* 0x0000000000507947 */ /* 0x000fea0003800000 */
.L_x_16959:
        /* <DEDUP_REMOVED lines=16> */
.L_x_16986:
[----:B------:R-:W-:Y:S05]  /*ab90*/  BRA `(.L_x_16888) ;  /* 0x00000000000c7947 */ /* 0x000fea0003800000 */
.L_x_16983:
[----:B------:R0:W5:Y:S01]  /*aba0*/  LDG.E R24, desc[UR36][R4.64] ;  /* 0x0000002404187981 */ /* 0x000162000c1e1900 */
[----:B------:R-:W-:Y:S05]  /*abb0*/  BRA `(.L_x_16888) ;  /* 0x0000000000047947 */ /* 0x000fea0003800000 */
.L_x_16982:
[----:B------:R0:W5:Y:S02]  /*abc0*/  LDG.E R24, desc[UR36][R4.64] ;  /* 0x0000002404187981 */ /* 0x000164000c1e1900 */
.L_x_16888:
[----:B------:R-:W-:Y:S05]  /*abd0*/  BSYNC B6 ;  /* 0x0000000000067941 */ /* 0x000fea0003800000 */
.L_x_16887:
[----:B01--4-:R-:W0:Y:S01]  /*abe0*/  S2R R4, SR_CTAID.X ;  /* 0x0000000000047919 */ /* 0x013e220000002500 */
[----:B------:R-:W0:Y:S01]  /*abf0*/  LDC R3, c[0x0][0x210] ;  /* 0x00008400ff037b82 */ /* 0x000e220000000800 */
[----:B------:R-:W-:Y:S01]  /*ac00*/  ULDC.64 UR4, c[0x0][0x218] ;  /* 0x0000860000047ab9 */ /* 0x000fe20000000a00 */
[----:B------:R-:W-:Y:S01]  /*ac10*/  BSSY B6, `(.L_x_16987) ;  /* 0x00000ff000067945 */ /* 0x000fe20003800000 */
[----:B------:R-:W1:Y:S01]  /*ac20*/  S2R R27, SR_TID.X ;  /* 0x00000000001b7919 */ /* 0x000e620000002100 */
[----:B-----5:R-:W-:Y:S02]  /*ac30*/  IMAD R0, R26, UR5, RZ ;  /* 0x000000051a007c24 */ /* 0x020fe4000f8e02ff */
[----:B------:R-:W-:Y:S02]  /*ac40*/  IMAD R28, R28, UR4, RZ ;  /* 0x000000041c1c7c24 */ /* 0x000fe4000f8e02ff */
[----:B------:R-:W4:Y:S01]  /*ac50*/  LDC.U8 R6, c[0x0][0x25c] ;  /* 0x00009700ff067b82 */ /* 0x000f220000000000 */
[----:B------:R-:W-:-:S02]  /*ac60*/  IMAD R29, R29, UR4, RZ ;  /* 0x000000041d1d7c24 */ /* 0x000fc4000f8e02ff */
[----:B------:R-:W-:Y:S02]  /*ac70*/  IMAD R16, R16, UR5, RZ ;  /* 0x0000000510107c24 */ /* 0x000fe4000f8e02ff */
[----:B------:R-:W-:Y:S02]  /*ac80*/  IMAD R2, R2, UR4, RZ ;  /* 0x0000000402027c24 */ /* 0x000fe4000f8e02ff */
[----:B------:R-:W-:Y:S02]  /*ac90*/  IMAD R23, R23, UR5, RZ ;  /* 0x0000000517177c24 */ /* 0x000fe4000f8e02ff */
[----:B------:R-:W-:Y:S02]  /*aca0*/  IMAD R19, R19, UR4, RZ ;  /* 0x0000000413137c24 */ /* 0x000fe4000f8e02ff */
[----:B--23--:R-:W-:Y:S02]  /*acb0*/  IMAD R25, R0, R25, R28 ;  /* 0x0000001900197224 */ /* 0x00cfe400078e021c */
[----:B------:R-:W-:-:S02]  /*acc0*/  IMAD R17, R16, R17, R2 ;  /* 0x0000001110117224 */ /* 0x000fc400078e0202 */
[----:B------:R-:W-:Y:S02]  /*acd0*/  IMAD R24, R23, R24, R19 ;  /* 0x0000001817187224 */ /* 0x000fe400078e0213 */
[----:B0-----:R-:W-:Y:S02]  /*ace0*/  IMAD R26, R4, -0x200, R3 ;  /* 0xfffffe00041a7824 */ /* 0x001fe400078e0203 */
[----:B------:R-:W-:-:S03]  /*acf0*/  IMAD R3, R22, UR5, RZ ;  /* 0x0000000516037c24 */ /* 0x000fc6000f8e02ff */
[----:B-1----:R-:W-:Y:S01]  /*ad00*/  ISETP.GE.AND P0, PT, R27, R26, PT ;  /* 0x0000001a1b00720c */ /* 0x002fe20003f06270 */
[----:B------:R-:W-:-:S12]  /*ad10*/  IMAD R18, R3, R18, R29 ;  /* 0x0000001203127224 */ /* 0x000fd800078e021d */
[----:B----4-:R-:W-:Y:S05]  /*ad20*/  @P0 BRA `(.L_x_16988) ;  /* 0x0000000c00b40947 */ /* 0x010fea0003800000 */
        /* <DEDUP_REMOVED lines=21> */
.L_x_16992:
[----:B------:R1:W-:Y:S01]  /*ae80*/  STG.E.U8 desc[UR36][R2.64], R25 ;  /* 0x0000001902007986 */ /* 0x0003e2000c101124 */
[----:B------:R-:W-:Y:S05]  /*ae90*/  BRA `(.L_x_16988) ;  /* 0x0000000c00587947 */ /* 0x000fea0003800000 */
.L_x_16991:
[----:B------:R-:W-:-:S13]  /*aea0*/  ISETP.NE.AND P0, PT, R0, 0x2, PT ;  /* 0x000000020000780c */ /* 0x000fda0003f05270 */
[----:B------:R-:W-:Y:S05]  /*aeb0*/  @!P0 BRA `(.L_x_16994) ;  /* 0x0000000000288947 */ /* 0x000fea0003800000 */
[----:B------:R-:W-:-:S13]  /*aec0*/  ISETP.NE.AND P0, PT, R0, 0x3, PT ;  /* 0x000000030000780c */ /* 0x000fda0003f05270 */
[----:B------:R-:W-:Y:S05]  /*aed0*/  @!P0 BRA `(.L_x_16995) ;  /* 0x0000000000188947 */ /* 0x000fea0003800000 */
[----:B------:R-:W-:-:S13]  /*aee0*/  ISETP.NE.AND P0, PT, R0, 0x4, PT ;  /* 0x000000040000780c */ /* 0x000fda0003f05270 */
[----:B------:R-:W-:Y:S05]  /*aef0*/  @P0 BRA `(.L_x_16993) ;  /* 0x0000000800e80947 */ /* 0x000fea0003800000 */
[--C-:B------:R-:W-:Y:S01]  /*af00*/  SHF.R.S32.HI R5, RZ, 0x1f, R25.reuse ;  /* 0x0000001fff057819 */ /* 0x100fe20000011419 */
[----:B------:R-:W-:-:S05]  /*af10*/  IMAD.MOV.U32 R4, RZ, RZ, R25 ;  /* 0x000000ffff047224 */ /* 0x000fca00078e0019 */
[----:B------:R4:W-:Y:S01]  /*af20*/  STG.E.64 desc[UR36][R2.64], R4 ;  /* 0x0000000402007986 */ /* 0x0009e2000c101b24 */
[----:B------:R-:W-:Y:S05]  /*af30*/  BRA `(.L_x_16988) ;  /* 0x0000000c00307947 */ /* 0x000fea0003800000 */
.L_x_16995:
[----:B------:R3:W-:Y:S01]  /*af40*/  STG.E desc[UR36][R2.64], R25 ;  /* 0x0000001902007986 */ /* 0x0007e2000c101924 */
[----:B------:R-:W-:Y:S05]  /*af50*/  BRA `(.L_x_16988) ;  /* 0x0000000c00287947 */ /* 0x000fea0003800000 */
.L_x_16994:
[----:B------:R2:W-:Y:S01]  /*af60*/  STG.E.U16 desc[UR36][R2.64], R25 ;  /* 0x0000001902007986 */ /* 0x0005e2000c101524 */
[----:B------:R-:W-:Y:S05]  /*af70*/  BRA `(.L_x_16988) ;  /* 0x0000000c00207947 */ /* 0x000fea0003800000 */
.L_x_16990:
        /* <DEDUP_REMOVED lines=9> */
.L_x_16997:
[----:B------:R-:W-:-:S04]  /*b010*/  I2FP.F32.S32 R0, R25 ;  /* 0x0000001900007245 */ /* 0x000fc80000201400 */
[----:B------:R-:W-:-:S05]  /*b020*/  F2FP.F16.F32.PACK_AB R0, RZ, R0 ;  /* 0x00000000ff00723e */ /* 0x000fca00000000ff */
[----:B------:R0:W-:Y:S01]  /*b030*/  STG.E.U16 desc[UR36][R2.64], R0 ;  /* 0x0000000002007986 */ /* 0x0001e2000c101524 */
[----:B------:R-:W-:Y:S05]  /*b040*/  BRA `(.L_x_16988) ;  /* 0x0000000800ec7947 */ /* 0x000fea0003800000 */
.L_x_16996:
        /* <DEDUP_REMOVED lines=10> */
.L_x_16999:
[----:B------:R-:W-:-:S04]  /*b0f0*/  I2FP.F32.S32 R25, R25 ;  /* 0x0000001900197245 */ /* 0x000fc80000201400 */
[----:B------:R-:W-:-:S04]  /*b100*/  F2FP.F16.F32.PACK_AB R5, RZ, R25 ;  /* 0x00000019ff05723e */ /* 0x000fc800000000ff */
[----:B------:R-:W-:-:S05]  /*b110*/  PRMT R5, R5, 0x5410, RZ ;  /* 0x0000541005057816 */ /* 0x000fca00000000ff */
[----:B------:R0:W-:Y:S01]  /*b120*/  STG.E desc[UR36][R2.64], R5 ;  /* 0x0000000502007986 */ /* 0x0001e2000c101924 */
[----:B------:R-:W-:Y:S05]  /*b130*/  BRA `(.L_x_16988) ;  /* 0x0000000800b07947 */ /* 0x000fea0003800000 */
.L_x_16998:
[----:B------:R-:W0:Y:S02]  /*b140*/  I2F.F64 R4, R25 ;  /* 0x0000001900047312 */ /* 0x000e240000201c00 */
[----:B0-----:R0:W-:Y:S01]  /*b150*/  STG.E.64 desc[UR36][R2.64], R4 ;  /* 0x0000000402007986 */ /* 0x0011e2000c101b24 */
[----:B------:R-:W-:Y:S05]  /*b160*/  BRA `(.L_x_16988) ;  /* 0x0000000800a47947 */ /* 0x000fea0003800000 */
.L_x_16989:
        /* <DEDUP_REMOVED lines=12> */
.L_x_17002:
[----:B------:R-:W0:Y:S01]  /*b230*/  I2F.F64 R4, R25 ;  /* 0x0000001900047312 */ /* 0x000e220000201c00 */
[----:B------:R-:W-:-:S05]  /*b240*/  CS2R R6, SRZ ;  /* 0x0000000000067805 */ /* 0x000fca000001ff00 */
[----:B0-----:R0:W-:Y:S01]  /*b250*/  STG.E.128 desc[UR36][R2.64], R4 ;  /* 0x0000000402007986 */ /* 0x0011e2000c101d24 */
[----:B------:R-:W-:Y:S05]  /*b260*/  BRA `(.L_x_16988) ;  /* 0x0000000800647947 */ /* 0x000fea0003800000 */
.L_x_17001:
        /* <DEDUP_REMOVED lines=21> */
.L_x_17006:
[----:B------:R-:W-:Y:S05]  /*b3c0*/  BSYNC B0 ;  /* 0x0000000000007941 */ /* 0x000fea0003800000 */
.L_x_17005:
[----:B------:R-:W-:-:S05]  /*b3d0*/  LOP3.LUT R5, R0, R5, RZ, 0xfc, !PT ;  /* 0x0000000500057212 */ /* 0x000fca00078efcff */
[----:B------:R0:W-:Y:S01]  /*b3e0*/  STG.E.U8 desc[UR36][R2.64], R5 ;  /* 0x0000000502007986 */ /* 0x0001e2000c101124 */
[----:B------:R-:W-:Y:S05]  /*b3f0*/  BRA `(.L_x_16988) ;  /* 0x0000000800007947 */ /* 0x000fea0003800000 */
.L_x_17004:
        /* <DEDUP_REMOVED lines=13> */
.L_x_17008:
[----:B------:R-:W-:Y:S01]  /*b4d0*/  IMAD.MOV.U32 R0, RZ, RZ, 0x7f ;  /* 0x0000007fff007424 */ /* 0x000fe200078e00ff */
[----:B------:R-:W-:-:S04]  /*b4e0*/  ISETP.GT.U32.AND P0, PT, R4, 0x7f800000, PT ;  /* 0x7f8000000400780c */ /* 0x000fc80003f04070 */
[----:B------:R-:W-:-:S09]  /*b4f0*/  SEL R0, R0, 0x7c, P0 ;  /* 0x0000007c00007807 */ /* 0x000fd20000000000 */
.L_x_17009:
[----:B------:R-:W-:Y:S05]  /*b500*/  BSYNC B0 ;  /* 0x0000000000007941 */ /* 0x000fea0003800000 */
.L_x_17007:
[----:B------:R-:W-:-:S04]  /*b510*/  LOP3.LUT R4, R25, 0x80000000, RZ, 0xc0, !PT ;  /* 0x8000000019047812 */ /* 0x000fc800078ec0ff */
[----:B------:R-:W-:-:S04]  /*b520*/  SHF.R.U32.HI R5, RZ, 0x18, R4 ;  /* 0x00000018ff057819 */ /* 0x000fc80000011604 */
[----:B------:R-:W-:-:S05]  /*b530*/  LOP3.LUT R5, R0, R5, RZ, 0xfc, !PT ;  /* 0x0000000500057212 */ /* 0x000fca00078efcff */
[----:B------:R0:W-:Y:S01]  /*b540*/  STG.E.U8 desc[UR36][R2.64], R5 ;  /* 0x0000000502007986 */ /* 0x0001e2000c101124 */
[----:B------:R-:W-:Y:S05]  /*b550*/  BRA `(.L_x_16988) ;  /* 0x0000000400a87947 */ /* 0x000fea0003800000 */
.L_x_17003:
[----:B------:R-:W-:-:S04]  /*b560*/  I2FP.F32.S32 R0, R25 ;  /* 0x0000001900007245 */ /* 0x000fc80000201400 */
[----:B------:R-:W-:-:S05]  /*b570*/  F2FP.BF16.F32.PACK_AB R0, RZ, R0 ;  /* 0x00000000ff00723e */ /* 0x000fca00000010ff */
[----:B------:R0:W-:Y:S01]  /*b580*/  STG.E.U16 desc[UR36][R2.64], R0 ;  /* 0x0000000002007986 */ /* 0x0001e2000c101524 */
[----:B------:R-:W-:Y:S05]  /*b590*/  BRA `(.L_x_16988) ;  /* 0x0000000400987947 */ /* 0x000fea0003800000 */
.L_x_17000:
        /* <DEDUP_REMOVED lines=10> */
.L_x_17012:
        /* <DEDUP_REMOVED lines=17> */
.L_x_17015:
[----:B------:R-:W-:-:S04]  /*b750*/  LOP3.LUT R0, R25, 0x80000000, RZ, 0xc0, !PT ;  /* 0x8000000019007812 */ /* 0x000fc800078ec0ff */
[----:B------:R-:W-:-:S04]  /*b760*/  SHF.R.U32.HI R5, RZ, 0x18, R0 ;  /* 0x00000018ff057819 */ /* 0x000fc80000011600 */
[----:B------:R-:W-:-:S04]  /*b770*/  LOP3.LUT R4, R4, R5, RZ, 0xfc, !PT ;  /* 0x0000000504047212 */ /* 0x000fc800078efcff */
[----:B------:R-:W-:-:S07]  /*b780*/  PRMT R0, R4, 0x7610, R0 ;  /* 0x0000761004007816 */ /* 0x000fce0000000000 */
.L_x_17014:
[----:B------:R-:W-:Y:S05]  /*b790*/  BSYNC B0 ;  /* 0x0000000000007941 */ /* 0x000fea0003800000 */
.L_x_17013:
[----:B------:R0:W-:Y:S01]  /*b7a0*/  STG.E.U8 desc[UR36][R2.64], R0 ;  /* 0x0000000002007986 */ /* 0x0001e2000c101124 */
[----:B------:R-:W-:Y:S05]  /*b7b0*/  BRA `(.L_x_16988) ;  /* 0x0000000400107947 */ /* 0x000fea0003800000 */
.L_x_17011:
        /* <DEDUP_REMOVED lines=17> */
.L_x_17018:
[----:B------:R-:W-:-:S04]  /*b8d0*/  LOP3.LUT R0, R25, 0x80000000, RZ, 0xc0, !PT ;  /* 0x8000000019007812 */ /* 0x000fc800078ec0ff */
[----:B------:R-:W-:-:S04]  /*b8e0*/  SHF.R.U32.HI R5, RZ, 0x18, R0 ;  /* 0x00000018ff057819 */ /* 0x000fc80000011600 */
[----:B------:R-:W-:-:S04]  /*b8f0*/  LOP3.LUT R4, R4, R5, RZ, 0xfc, !PT ;  /* 0x0000000504047212 */ /* 0x000fc800078efcff */
[----:B------:R-:W-:-:S07]  /*b900*/  PRMT R0, R4, 0x7610, R0 ;  /* 0x0000761004007816 */ /* 0x000fce0000000000 */
.L_x_17017:
[----:B------:R-:W-:Y:S05]  /*b910*/  BSYNC B0 ;  /* 0x0000000000007941 */ /* 0x000fea0003800000 */
.L_x_17016:
[----:B------:R0:W-:Y:S01]  /*b920*/  STG.E.U8 desc[UR36][R2.64], R0 ;  /* 0x0000000002007986 */ /* 0x0001e2000c101124 */
[----:B------:R-:W-:Y:S05]  /*b930*/  BRA `(.L_x_16988) ;  /* 0x0000000000b07947 */ /* 0x000fea0003800000 */
.L_x_17010:
[----:B------:R-:W-:-:S13]  /*b940*/  ISETP.NE.AND P0, PT, R0, 0x1c, PT ;  /* 0x0000001c0000780c */ /* 0x000fda0003f05270 */
[----:B------:R-:W-:Y:S05]  /*b950*/  @!P0 BRA `(.L_x_17019) ;  /* 0x0000000000a48947 */ /* 0x000fea0003800000 */
[----:B------:R-:W-:-:S13]  /*b960*/  ISETP.NE.AND P0, PT, R0, 0x1d, PT ;  /* 0x0000001d0000780c */ /* 0x000fda0003f05270 */
[----:B------:R-:W-:Y:S05]  /*b970*/  @!P0 BRA `(.L_x_17020) ;  /* 0x00000000008c8947 */ /* 0x000fea0003800000 */
[----:B------:R-:W-:-:S13]  /*b980*/  ISETP.NE.AND P0, PT, R0, 0x2c, PT ;  /* 0x0000002c0000780c */ /* 0x000fda0003f05270 */
[----:B------:R-:W-:Y:S05]  /*b990*/  @P0 BRA `(.L_x_16993) ;  /* 0x0000000000400947 */ /* 0x000fea0003800000 */
[----:B------:R-:W-:Y:S01]  /*b9a0*/  I2FP.F32.S32 R25, R25 ;  /* 0x0000001900197245 */ /* 0x000fe20000201400 */
        /* <DEDUP_REMOVED lines=15> */
.L_x_16993:
        /* <DEDUP_REMOVED lines=16> */
.L_x_17021:
[----:B------:R-:W-:Y:S05]  /*bba0*/  BRA `(.L_x_16988) ;  /* 0x0000000000147947 */ /* 0x000fea0003800000 */
.L_x_17020:
[--C-:B------:R-:W-:Y:S01]  /*bbb0*/  SHF.R.S32.HI R5, RZ, 0x1f, R25.reuse ;  /* 0x0000001fff057819 */ /* 0x100fe20000011419 */
[----:B------:R-:W-:-:S05]  /*bbc0*/  IMAD.MOV.U32 R4, RZ, RZ, R25 ;  /* 0x000000ffff047224 */ /* 0x000fca00078e0019 */
[----:B------:R0:W-:Y:S01]  /*bbd0*/  STG.E.64 desc[UR36][R2.64], R4 ;  /* 0x0000000402007986 */ /* 0x0001e2000c101b24 */
[----:B------:R-:W-:Y:S05]  /*bbe0*/  BRA `(.L_x_16988) ;  /* 0x0000000000047947 */ /* 0x000fea0003800000 */
.L_x_17019:
[----:B------:R0:W-:Y:S02]  /*bbf0*/  STG.E desc[UR36][R2.64], R25 ;  /* 0x0000001902007986 */ /* 0x0001e4000c101924 */
.L_x_16988:
[----:B------:R-:W-:Y:S05]  /*bc00*/  BSYNC B6 ;  /* 0x0000000000067941 */ /* 0x000fea0003800000 */
.L_x_16987:
[----:B------:R-:W-:Y:S01]  /*bc10*/  ISETP.GE.AND P0, PT, R27, R26, PT ;  /* 0x0000001a1b00720c */ /* 0x000fe20003f06270 */
[----:B------:R-:W-:-:S12]  /*bc20*/  BSSY B6, `(.L_x_17022) ;  /* 0x00001de000067945 */ /* 0x000fd80003800000 */
[----:B------:R-:W-:Y:S05]  /*bc30*/  @P0 BRA `(.L_x_17023) ;  /* 0x0000001c00700947 */ /* 0x000fea0003800000 */
[----:B------:R-:W5:Y:S01]  /*bc40*/  S2R R22, SR_CTAID.X ;  /* 0x0000000000167919 */ /* 0x000f620000002500 */
[----:B------:R-:W5:Y:S01]  /*bc50*/  LDC.U8 R16, c[0x0][0x25c] ;  /* 0x00009700ff107b82 */ /* 0x000f620000000000 */
[----:B------:R-:W-:-:S07]  /*bc60*/  ULDC UR4, c[0x0][0x260] ;  /* 0x0000980000047ab9 */ /* 0x000fce0000000800 */
[----:B01234-:R-:W0:Y:S01]  /*bc70*/  LDC.64 R2, c[0x0][0x228] ;  /* 0x00008a00ff027b82 */ /* 0x01fe220000000a00 */
[----:B-----5:R-:W-:Y:S01]  /*bc80*/  PRMT R4, R16, 0x9910, RZ ;  /* 0x0000991010047816 */ /* 0x020fe200000000ff */
[----:B------:R-:W-:-:S04]  /*bc90*/  IMAD R0, R22, 0x200, R27 ;  /* 0x0000020016007824 */ /* 0x000fc800078e021b */
        /* <DEDUP_REMOVED lines=16> */
.L_x_17027:
[----:B------:R1:W-:Y:S01]  /*bda0*/  STG.E.U8 desc[UR36][R2.64], R18 ;  /* 0x0000001202007986 */ /* 0x0003e2000c101124 */
[----:B------:R-:W-:Y:S05]  /*bdb0*/  BRA `(.L_x_17029) ;  /* 0x0000000c00507947 */ /* 0x000fea0003800000 */
.L_x_17026:
        /* <DEDUP_REMOVED lines=9> */
.L_x_17031:
[----:B------:R3:W-:Y:S01]  /*be50*/  STG.E desc[UR36][R2.64], R18 ;  /* 0x0000001202007986 */ /* 0x0007e2000c101924 */
[----:B------:R-:W-:Y:S05]  /*be60*/  BRA `(.L_x_17029) ;  /* 0x0000000c00247947 */ /* 0x000fea0003800000 */
.L_x_17030:
[----:B------:R2:W-:Y:S01]  /*be70*/  STG.E.U16 desc[UR36][R2.64], R18 ;  /* 0x0000001202007986 */ /* 0x0005e2000c101524 */
[----:B------:R-:W-:Y:S05]  /*be80*/  BRA `(.L_x_17029) ;  /* 0x0000000c001c7947 */ /* 0x000fea0003800000 */
.L_x_17025:
        /* <DEDUP_REMOVED lines=9> */
.L_x_17033:
[----:B------:R-:W-:-:S04]  /*bf20*/  I2FP.F32.S32 R0, R18 ;  /* 0x0000001200007245 */ /* 0x000fc80000201400 */
[----:B------:R-:W-:-:S05]  /*bf30*/  F2FP.F16.F32.PACK_AB R0, RZ, R0 ;  /* 0x00000000ff00723e */ /* 0x000fca00000000ff */
[----:B------:R0:W-:Y:S01]  /*bf40*/  STG.E.U16 desc[UR36][R2.64], R0 ;  /* 0x0000000002007986 */ /* 0x0001e2000c101524 */
[----:B------:R-:W-:Y:S05]  /*bf50*/  BRA `(.L_x_17029) ;  /* 0x0000000800e87947 */ /* 0x000fea0003800000 */
.L_x_17032:
        /* <DEDUP_REMOVED lines=10> */
.L_x_17035:
[----:B------:R-:W-:-:S04]  /*c000*/  I2FP.F32.S32 R18, R18 ;  /* 0x0000001200127245 */ /* 0x000fc80000201400 */
[----:B------:R-:W-:-:S04]  /*c010*/  F2FP.F16.F32.PACK_AB R5, RZ, R18 ;  /* 0x00000012ff05723e */ /* 0x000fc800000000ff */
[----:B------:R-:W-:-:S05]  /*c020*/  PRMT R5, R5, 0x5410, RZ ;  /* 0x0000541005057816 */ /* 0x000fca00000000ff */
[----:B------:R0:W-:Y:S01]  /*c030*/  STG.E desc[UR36][R2.64], R5 ;  /* 0x0000000502007986 */ /* 0x0001e2000c101924 */
[----:B------:R-:W-:Y:S05]  /*c040*/  BRA `(.L_x_17029) ;  /* 0x0000000800ac7947 */ /* 0x000fea0003800000 */
.L_x_17034:
[----:B------:R-:W0:Y:S02]  /*c050*/  I2F.F64 R18, R18 ;  /* 0x0000001200127312 */ /* 0x000e240000201c00 */
[----:B0-----:R0:W-:Y:S01]  /*c060*/  STG.E.64 desc[UR36][R2.64], R18 ;  /* 0x0000001202007986 */ /* 0x0011e2000c101b24 */
[----:B------:R-:W-:Y:S05]  /*c070*/  BRA `(.L_x_17029) ;  /* 0x0000000800a07947 */ /* 0x000fea0003800000 */
.L_x_17024:
        /* <DEDUP_REMOVED lines=12> */
.L_x_17038:
[----:B------:R-:W0:Y:S01]  /*c140*/  I2F.F64 R4, R18 ;  /* 0x0000001200047312 */ /* 0x000e220000201c00 */
[----:B------:R-:W-:-:S05]  /*c150*/  CS2R R6, SRZ ;  /* 0x0000000000067805 */ /* 0x000fca000001ff00 */
[----:B0-----:R0:W-:Y:S01]  /*c160*/  STG.E.128 desc[UR36][R2.64], R4 ;  /* 0x0000000402007986 */ /* 0x0011e2000c101d24 */
[----:B------:R-:W-:Y:S05]  /*c170*/  BRA `(.L_x_17029) ;  /* 0x0000000800607947 */ /* 0x000fea0003800000 */
.L_x_17037:
        /* <DEDUP_REMOVED lines=21> */
.L_x_17042:
[----:B------:R-:W-:Y:S05]  /*c2d0*/  BSYNC B0 ;  /* 0x0000000000007941 */ /* 0x000fea0003800000 */
.L_x_17041:
[----:B------:R-:W-:-:S05]  /*c2e0*/  LOP3.LUT R5, R0, R5, RZ, 0xfc, !PT ;  /* 0x0000000500057212 */ /* 0x000fca00078efcff */
[----:B------:R0:W-:Y:S01]  /*c2f0*/  STG.E.U8 desc[UR36][R2.64], R5 ;  /* 0x0000000502007986 */ /* 0x0001e2000c101124 */
[----:B------:R-:W-:Y:S05]  /*c300*/  BRA `(.L_x_17029) ;  /* 0x0000000400fc7947 */ /* 0x000fea0003800000 */
.L_x_17040:
        /* <DEDUP_REMOVED lines=13> */
.L_x_17044:
[----:B------:R-:W-:Y:S01]  /*c3e0*/  IMAD.MOV.U32 R0, RZ, RZ, 0x7f ;  /* 0x0000007fff007424 */ /* 0x000fe200078e00ff */
[----:B------:R-:W-:-:S04]  /*c3f0*/  ISETP.GT.U32.AND P0, PT, R4, 0x7f800000, PT ;  /* 0x7f8000000400780c */ /* 0x000fc80003f04070 */
[----:B------:R-:W-:-:S09]  /*c400*/  SEL R0, R0, 0x7c, P0 ;  /* 0x0000007c00007807 */ /* 0x000fd20000000000 */
.L_x_17045:
[----:B------:R-:W-:Y:S05]  /*c410*/  BSYNC B0 ;  /* 0x0000000000007941 */ /* 0x000fea0003800000 */
.L_x_17043:
[----:B------:R-:W-:-:S04]  /*c420*/  LOP3.LUT R4, R5, 0x80000000, RZ, 0xc0, !PT ;  /* 0x8000000005047812 */ /* 0x000fc800078ec0ff */
[----:B------:R-:W-:-:S04]  /*c430*/  SHF.R.U32.HI R5, RZ, 0x18, R4 ;  /* 0x00000018ff057819 */ /* 0x000fc80000011604 */
[----:B------:R-:W-:-:S05]  /*c440*/  LOP3.LUT R5, R0, R5, RZ, 0xfc, !PT ;  /* 0x0000000500057212 */ /* 0x000fca00078efcff */
[----:B------:R0:W-:Y:S01]  /*c450*/  STG.E.U8 desc[UR36][R2.64], R5 ;  /* 0x0000000502007986 */ /* 0x0001e2000c101124 */
[----:B------:R-:W-:Y:S05]  /*c460*/  BRA `(.L_x_17029) ;  /* 0x0000000400a47947 */ /* 0x000fea0003800000 */
.L_x_17039:
[----:B------:R-:W-:-:S04]  /*c470*/  I2FP.F32.S32 R0, R18 ;  /* 0x0000001200007245 */ /* 0x000fc80000201400 */
[----:B------:R-:W-:-:S05]  /*c480*/  F2FP.BF16.F32.PACK_AB R0, RZ, R0 ;  /* 0x00000000ff00723e */ /* 0x000fca00000010ff */
[----:B------:R0:W-:Y:S01]  /*c490*/  STG.E.U16 desc[UR36][R2.64], R0 ;  /* 0x0000000002007986 */ /* 0x0001e2000c101524 */
[----:B------:R-:W-:Y:S05]  /*c4a0*/  BRA `(.L_x_17029) ;  /* 0x0000000400947947 */ /* 0x000fea0003800000 */
.L_x_17036:
        /* <DEDUP_REMOVED lines=10> */
.L_x_17048:
        /* <DEDUP_REMOVED lines=17> */
.L_x_17051:
[----:B------:R-:W-:-:S04]  /*c660*/  LOP3.LUT R0, R7, 0x80000000, RZ, 0xc0, !PT ;  /* 0x8000000007007812 */ /* 0x000fc800078ec0ff */
[----:B------:R-:W-:-:S04]  /*c670*/  SHF.R.U32.HI R5, RZ, 0x18, R0 ;  /* 0x00000018ff057819 */ /* 0x000fc80000011600 */
[----:B------:R-:W-:-:S04]  /*c680*/  LOP3.LUT R4, R4, R5, RZ, 0xfc, !PT ;  /* 0x0000000504047212 */ /* 0x000fc800078efcff */
[----:B------:R-:W-:-:S07]  /*c690*/  PRMT R0, R4, 0x7610, R0 ;  /* 0x0000761004007816 */ /* 0x000fce0000000000 */
.L_x_17050:
[----:B------:R-:W-:Y:S05]  /*c6a0*/  BSYNC B0 ;  /* 0x0000000000007941 */ /* 0x000fea0003800000 */
.L_x_17049:
[----:B------:R0:W-:Y:S01]  /*c6b0*/  STG.E.U8 desc[UR36][R2.64], R0 ;  /* 0x0000000002007986 */ /* 0x0001e2000c101124 */
[----:B------:R-:W-:Y:S05]  /*c6c0*/  BRA `(.L_x_17029) ;  /* 0x00000004000c7947 */ /* 0x000fea0003800000 */
.L_x_17047:
        /* <DEDUP_REMOVED lines=17> */
.L_x_17054:
[----:B------:R-:W-:-:S04]  /*c7e0*/  LOP3.LUT R0, R7, 0x80000000, RZ, 0xc0, !PT ;  /* 0x8000000007007812 */ /* 0x000fc800078ec0ff */
[----:B------:R-:W-:-:S04]  /*c7f0*/  SHF.R.U32.HI R5, RZ, 0x18, R0 ;  /* 0x00000018ff057819 */ /* 0x000fc80000011600 */
[----:B------:R-:W-:-:S04]  /*c800*/  LOP3.LUT R4, R4, R5, RZ, 0xfc, !PT ;  /* 0x0000000504047212 */ /* 0x000fc800078efcff */
[----:B------:R-:W-:-:S07]  /*c810*/  PRMT R0, R4, 0x7610, R0 ;  /* 0x0000761004007816 */ /* 0x000fce0000000000 */
.L_x_17053:
[----:B------:R-:W-:Y:S05]  /*c820*/  BSYNC B0 ;  /* 0x0000000000007941 */ /* 0x000fea0003800000 */
.L_x_17052:
[----:B------:R0:W-:Y:S01]  /*c830*/  STG.E.U8 desc[UR36][R2.64], R0 ;  /* 0x0000000002007986 */ /* 0x0001e2000c101124 */
[----:B------:R-:W-:Y:S05]  /*c840*/  BRA `(.L_x_17029) ;  /* 0x0000000000ac7947 */ /* 0x000fea0003800000 */
.L_x_17046:
        /* <DEDUP_REMOVED lines=22> */
.L_x_17028:
        /* <DEDUP_REMOVED lines=16> */
.L_x_17057:
[----:B------:R-:W-:Y:S05]  /*cab0*/  BRA `(.L_x_17029) ;  /* 0x0000000000107947 */ /* 0x000fea0003800000 */
.L_x_17056:
[----:B------:R-:W-:-:S05]  /*cac0*/  SHF.R.S32.HI R19, RZ, 0x1f, R18 ;  /* 0x0000001fff137819 */ /* 0x000fca0000011412 */
[----:B------:R0:W-:Y:S01]  /*cad0*/  STG.E.64 desc[UR36][R2.64], R18 ;  /* 0x0000001202007986 */ /* 0x0001e2000c101b24 */
[----:B------:R-:W-:Y:S05]  /*cae0*/  BRA `(.L_x_17029) ;  /* 0x0000000000047947 */ /* 0x000fea0003800000 */
.L_x_17055:
[----:B------:R0:W-:Y:S02]  /*caf0*/  STG.E desc[UR36][R2.64], R18 ;  /* 0x0000001202007986 */ /* 0x0001e4000c101924 */
.L_x_17029:
        /* <DEDUP_REMOVED lines=23> */
.L_x_17061:
[----:B------:R0:W-:Y:S01]  /*cc70*/  STG.E.U8 desc[UR36][R2.64], R17 ;  /* 0x0000001102007986 */ /* 0x0001e2000c101124 */
[----:B------:R-:W-:Y:S05]  /*cc80*/  BRA `(.L_x_17063) ;  /* 0x0000000c00587947 */ /* 0x000fea0003800000 */
.L_x_17060:
        /* <DEDUP_REMOVED lines=10> */
.L_x_17065:
[----:B------:R0:W-:Y:S01]  /*cd30*/  STG.E desc[UR36][R2.64], R17 ;  /* 0x0000001102007986 */ /* 0x0001e2000c101924 */
[----:B------:R-:W-:Y:S05]  /*cd40*/  BRA `(.L_x_17063) ;  /* 0x0000000c00287947 */ /* 0x000fea0003800000 */
.L_x_17064:
[----:B------:R0:W-:Y:S01]  /*cd50*/  STG.E.U16 desc[UR36][R2.64], R17 ;  /* 0x0000001102007986 */ /* 0x0001e2000c101524 */
[----:B------:R-:W-:Y:S05]  /*cd60*/  BRA `(.L_x_17063) ;  /* 0x0000000c00207947 */ /* 0x000fea0003800000 */
.L_x_17059:
        /* <DEDUP_REMOVED lines=9> */
.L_x_17067:
[----:B------:R-:W-:-:S04]  /*ce00*/  I2FP.F32.S32 R0, R17 ;  /* 0x0000001100007245 */ /* 0x000fc80000201400 */
[----:B------:R-:W-:-:S05]  /*ce10*/  F2FP.F16.F32.PACK_AB R0, RZ, R0 ;  /* 0x00000000ff00723e */ /* 0x000fca00000000ff */
[----:B------:R0:W-:Y:S01]  /*ce20*/  STG.E.U16 desc[UR36][R2.64], R0 ;  /* 0x0000000002007986 */ /* 0x0001e2000c101524 */
[----:B------:R-:W-:Y:S05]  /*ce30*/  BRA `(.L_x_17063) ;  /* 0x0000000800ec7947 */ /* 0x000fea0003800000 */
.L_x_17066:
        /* <DEDUP_REMOVED lines=10> */
.L_x_17069:
[----:B------:R-:W-:-:S04]  /*cee0*/  I2FP.F32.S32 R17, R17 ;  /* 0x0000001100117245 */ /* 0x000fc80000201400 */
[----:B------:R-:W-:-:S04]  /*cef0*/  F2FP.F16.F32.PACK_AB R5, RZ, R17 ;  /* 0x00000011ff05723e */ /* 0x000fc800000000ff */
[----:B------:R-:W-:-:S05]  /*cf00*/  PRMT R5, R5, 0x5410, RZ ;  /* 0x0000541005057816 */ /* 0x000fca00000000ff */
[----:B------:R0:W-:Y:S01]  /*cf10*/  STG.E desc[UR36][R2.64], R5 ;  /* 0x0000000502007986 */ /* 0x0001e2000c101924 */
[----:B------:R-:W-:Y:S05]  /*cf20*/  BRA `(.L_x_17063) ;  /* 0x0000000800b07947 */ /* 0x000fea0003800000 */
.L_x_17068:
[----:B------:R-:W0:Y:S02]  /*cf30*/  I2F.F64 R4, R17 ;  /* 0x0000001100047312 */ /* 0x000e240000201c00 */
[----:B0-----:R0:W-:Y:S01]  /*cf40*/  STG.E.64 desc[UR36][R2.64], R4 ;  /* 0x0000000402007986 */ /* 0x0011e2000c101b24 */
[----:B------:R-:W-:Y:S05]  /*cf50*/  BRA `(.L_x_17063) ;  /* 0x0000000800a47947 */ /* 0x000fea0003800000 */
.L_x_17058:
        /* <DEDUP_REMOVED lines=12> */
.L_x_17072:
[----:B------:R-:W0:Y:S01]  /*d020*/  I2F.F64 R4, R17 ;  /* 0x0000001100047312 */ /* 0x000e220000201c00 */
[----:B------:R-:W-:-:S05]  /*d030*/  CS2R R6, SRZ ;  /* 0x0000000000067805 */ /* 0x000fca000001ff00 */
[----:B0-----:R0:W-:Y:S01]  /*d040*/  STG.E.128 desc[UR36][R2.64], R4 ;  /* 0x0000000402007986 */ /* 0x0011e2000c101d24 */
[----:B------:R-:W-:Y:S05]  /*d050*/  BRA `(.L_x_17063) ;  /* 0x0000000800647947 */ /* 0x000fea0003800000 */
.L_x_17071:
        /* <DEDUP_REMOVED lines=21> */
.L_x_17076:
[----:B------:R-:W-:Y:S05]  /*d1b0*/  BSYNC B0 ;  /* 0x0000000000007941 */ /* 0x000fea0003800000 */
.L_x_17075:
[----:B------:R-:W-:-:S05]  /*d1c0*/  LOP3.LUT R5, R0, R5, RZ, 0xfc, !PT ;  /* 0x0000000500057212 */ /* 0x000fca00078efcff */
[----:B------:R0:W-:Y:S01]  /*d1d0*/  STG.E.U8 desc[UR36][R2.64], R5 ;  /* 0x0000000502007986 */ /* 0x0001e2000c101124 */
[----:B------:R-:W-:Y:S05]  /*d1e0*/  BRA `(.L_x_17063) ;  /* 0x0000000800007947 */ /* 0x000fea0003800000 */
.L_x_17074:
        /* <DEDUP_REMOVED lines=13> */
.L_x_17078:
[----:B------:R-:W-:Y:S01]  /*d2c0*/  IMAD.MOV.U32 R0, RZ, RZ, 0x7f ;  /* 0x0000007fff007424 */ /* 0x000fe200078e00ff */
[----:B------:R-:W-:-:S04]  /*d2d0*/  ISETP.GT.U32.AND P0, PT, R4, 0x7f800000, PT ;  /* 0x7f8000000400780c */ /* 0x000fc80003f04070 */
[----:B------:R-:W-:-:S09]  /*d2e0*/  SEL R0, R0, 0x7c, P0 ;  /* 0x0000007c00007807 */ /* 0x000fd20000000000 */
.L_x_17079:
[----:B------:R-:W-:Y:S05]  /*d2f0*/  BSYNC B0 ;  /* 0x0000000000007941 */ /* 0x000fea0003800000 */
.L_x_17077:
[----:B------:R-:W-:-:S04]  /*d300*/  LOP3.LUT R4, R17, 0x80000000, RZ, 0xc0, !PT ;  /* 0x8000000011047812 */ /* 0x000fc800078ec0ff */
[----:B------:R-:W-:-:S04]  /*d310*/  SHF.R.U32.HI R5, RZ, 0x18, R4 ;  /* 0x00000018ff057819 */ /* 0x000fc80000011604 */
[----:B------:R-:W-:-:S05]  /*d320*/  LOP3.LUT R5, R0, R5, RZ, 0xfc, !PT ;  /* 0x0000000500057212 */ /* 0x000fca00078efcff */
[----:B------:R0:W-:Y:S01]  /*d330*/  STG.E.U8 desc[UR36][R2.64], R5 ;  /* 0x0000000502007986 */ /* 0x0001e2000c101124 */
[----:B------:R-:W-:Y:S05]  /*d340*/  BRA `(.L_x_17063) ;  /* 0x0000000400a87947 */ /* 0x000fea0003800000 */
.L_x_17073:
[----:B------:R-:W-:-:S04]  /*d350*/  I2FP.F32.S32 R0, R17 ;  /* 0x0000001100007245 */ /* 0x000fc80000201400 */
[----:B------:R-:W-:-:S05]  /*d360*/  F2FP.BF16.F32.PACK_AB R0, RZ, R0 ;  /* 0x00000000ff00723e */ /* 0x000fca00000010ff */
[----:B------:R0:W-:Y:S01]  /*d370*/  STG.E.U16 desc[UR36][R2.64], R0 ;  /* 0x0000000002007986 */ /* 0x0001e2000c101524 */
[----:B------:R-:W-:Y:S05]  /*d380*/  BRA `(.L_x_17063) ;  /* 0x0000000400987947 */ /* 0x000fea0003800000 */
.L_x_17070:
        /* <DEDUP_REMOVED lines=10> */
.L_x_17082:
        /* <DEDUP_REMOVED lines=17> */
.L_x_17085:
[----:B------:R-:W-:-:S04]  /*d540*/  LOP3.LUT R0, R17, 0x80000000, RZ, 0xc0, !PT ;  /* 0x8000000011007812 */ /* 0x000fc800078ec0ff */
[----:B------:R-:W-:-:S04]  /*d550*/  SHF.R.U32.HI R5, RZ, 0x18, R0 ;  /* 0x00000018ff057819 */ /* 0x000fc80000011600 */
[----:B------:R-:W-:-:S04]  /*d560*/  LOP3.LUT R4, R4, R5, RZ, 0xfc, !PT ;  /* 0x0000000504047212 */ /* 0x000fc800078efcff */
[----:B------:R-:W-:-:S07]  /*d570*/  PRMT R0, R4, 0x7610, R0 ;  /* 0x0000761004007816 */ /* 0x000fce0000000000 */
.L_x_17084:
[----:B------:R-:W-:Y:S05]  /*d580*/  BSYNC B0 ;  /* 0x0000000000007941 */ /* 0x000fea0003800000 */
.L_x_17083:
[----:B------:R3:W-:Y:S01]  /*d590*/  STG.E.U8 desc[UR36][R2.64], R0 ;  /* 0x0000000002007986 */ /* 0x0007e2000c101124 */
[----:B------:R-:W-:Y:S05]  /*d5a0*/  BRA `(.L_x_17063) ;  /* 0x0000000400107947 */ /* 0x000fea0003800000 */
.L_x_17081:
        /* <DEDUP_REMOVED lines=17> */
.L_x_17088:
[----:B------:R-:W-:-:S04]  /*d6c0*/  LOP3.LUT R0, R17, 0x80000000, RZ, 0xc0, !PT ;  /* 0x8000000011007812 */ /* 0x000fc800078ec0ff */
[----:B------:R-:W-:-:S04]  /*d6d0*/  SHF.R.U32.HI R5, RZ, 0x18, R0 ;  /* 0x00000018ff057819 */ /* 0x000fc80000011600 */
[----:B------:R-:W-:-:S04]  /*d6e0*/  LOP3.LUT R4, R4, R5, RZ, 0xfc, !PT ;  /* 0x0000000504047212 */ /* 0x000fc800078efcff */
[----:B------:R-:W-:-:S07]  /*d6f0*/  PRMT R0, R4, 0x7610, R0 ;  /* 0x0000761004007816 */ /* 0x000fce0000000000 */
.L_x_17087:
[----:B------:R-:W-:Y:S05]  /*d700*/  BSYNC B0 ;  /* 0x0000000000007941 */ /* 0x000fea0003800000 */
.L_x_17086:
[----:B------:R0:W-:Y:S01]  /*d710*/  STG.E.U8 desc[UR36][R2.64], R0 ;  /* 0x0000000002007986 */ /* 0x0001e2000c101124 */
[----:B------:R-:W-:Y:S05]  /*d720*/  BRA `(.L_x_17063) ;  /* 0x0000000000b07947 */ /* 0x000fea0003800000 */
.L_x_17080:
        /* <DEDUP_REMOVED lines=22> */
.L_x_17062:
        /* <DEDUP_REMOVED lines=16> */
.L_x_17091:
[----:B------:R-:W-:Y:S05]  /*d990*/  BRA `(.L_x_17063) ;  /* 0x0000000000147947 */ /* 0x000fea0003800000 */
.L_x_17090:
[--C-:B------:R-:W-:Y:S01]  /*d9a0*/  SHF.R.S32.HI R5, RZ, 0x1f, R17.reuse ;  /* 0x0000001fff057819 */ /* 0x100fe20000011411 */
[----:B------:R-:W-:-:S05]  /*d9b0*/  IMAD.MOV.U32 R4, RZ, RZ, R17 ;  /* 0x000000ffff047224 */ /* 0x000fca00078e0011 */
[----:B------:R1:W-:Y:S01]  /*d9c0*/  STG.E.64 desc[UR36][R2.64], R4 ;  /* 0x0000000402007986 */ /* 0x0003e2000c101b24 */
[----:B------:R-:W-:Y:S05]  /*d9d0*/  BRA `(.L_x_17063) ;  /* 0x0000000000047947 */ /* 0x000fea0003800000 */
.L_x_17089:
[----:B------:R0:W-:Y:S02]  /*d9e0*/  STG.E desc[UR36][R2.64], R17 ;  /* 0x0000001102007986 */ /* 0x0001e4000c101924 */
.L_x_17063:
[----:B------:R-:W-:-:S07]  /*d9f0*/  VIADD R27, R27, 0x80 ;  /* 0x000000801b1b7836 */ /* 0x000fce0000000000 */
.L_x_17023:
[----:B------:R-:W-:Y:S05]  /*da00*/  BSYNC B6 ;  /* 0x0000000000067941 */ /* 0x000fea0003800000 */
.L_x_17022:
[----:B------:R-:W-:-:S13]  /*da10*/  ISETP.GE.AND P0, PT, R27, R26, PT ;  /* 0x0000001a1b00720c */ /* 0x000fda0003f06270 */
[----:B------:R-:W-:Y:S05]  /*da20*/  @P0 EXIT ;  /* 0x000000000000094d */ /* 0x000fea0003800000 */
[----:B0--3--:R-:W0:Y:S01]  /*da30*/  S2R R0, SR_CTAID.X ;  /* 0x0000000000007919 */ /* 0x009e220000002500 */
[----:B-1--4-:R-:W1:Y:S01]  /*da40*/  LDC.U8 R4, c[0x0][0x25c] ;  /* 0x00009700ff047b82 */ /* 0x012e620000000000 */
[----:B------:R-:W-:-:S07]  /*da50*/  ULDC UR4, c[0x0][0x260] ;  /* 0x0000980000047ab9 */ /* 0x000fce0000000800 */
[----:B--2---:R-:W2:Y:S01]  /*da60*/  LDC.64 R2, c[0x0][0x228] ;  /* 0x00008a00ff027b82 */ /* 0x004ea20000000a00 */
[----:B0-----:R-:W-:Y:S01]  /*da70*/  IMAD R27, R0, 0x200, R27 ;  /* 0x00000200001b7824 */ /* 0x001fe200078e021b */
[----:B-1----:R-:W-:-:S03]  /*da80*/  PRMT R0, R4, 0x9910, RZ ;  /* 0x0000991004007816 */ /* 0x002fc600000000ff */
        /* <DEDUP_REMOVED lines=15> */
.L_x_17095:
[----:B------:R-:W-:Y:S01]  /*db80*/  STG.E.U8 desc[UR36][R2.64], R24 ;  /* 0x0000001802007986 */ /* 0x000fe2000c101124 */
[----:B------:R-:W-:Y:S05]  /*db90*/  EXIT ;  /* 0x000000000000794d */ /* 0x000fea0003800000 */
.L_x_17094:
        /* <DEDUP_REMOVED lines=9> */
.L_x_17098:
[----:B------:R-:W-:Y:S01]  /*dc30*/  STG.E desc[UR36][R2.64], R24 ;  /* 0x0000001802007986 */ /* 0x000fe2000c101924 */
[----:B------:R-:W-:Y:S05]  /*dc40*/  EXIT ;  /* 0x000000000000794d */ /* 0x000fea0003800000 */
.L_x_17097:
[----:B------:R-:W-:Y:S01]  /*dc50*/  STG.E.U16 desc[UR36][R2.64], R24 ;  /* 0x0000001802007986 */ /* 0x000fe2000c101524 */
[----:B------:R-:W-:Y:S05]  /*dc60*/  EXIT ;  /* 0x000000000000794d */ /* 0x000fea0003800000 */
.L_x_17093:
        /* <DEDUP_REMOVED lines=9> */
.L_x_17100:
[----:B------:R-:W-:-:S04]  /*dd00*/  I2FP.F32.S32 R0, R24 ;  /* 0x0000001800007245 */ /* 0x000fc80000201400 */
[----:B------:R-:W-:-:S05]  /*dd10*/  F2FP.F16.F32.PACK_AB R0, RZ, R0 ;  /* 0x00000000ff00723e */ /* 0x000fca00000000ff */
[----:B------:R-:W-:Y:S01]  /*dd20*/  STG.E.U16 desc[UR36][R2.64], R0 ;  /* 0x0000000002007986 */ /* 0x000fe2000c101524 */
[----:B------:R-:W-:Y:S05]  /*dd30*/  EXIT ;  /* 0x000000000000794d */ /* 0x000fea0003800000 */
.L_x_17099:
        /* <DEDUP_REMOVED lines=10> */
.L_x_17102:
[----:B------:R-:W-:-:S04]  /*dde0*/  I2FP.F32.S32 R24, R24 ;  /* 0x0000001800187245 */ /* 0x000fc80000201400 */
[----:B------:R-:W-:-:S04]  /*ddf0*/  F2FP.F16.F32.PACK_AB R5, RZ, R24 ;  /* 0x00000018ff05723e */ /* 0x000fc800000000ff */
[----:B------:R-:W-:-:S05]  /*de00*/  PRMT R5, R5, 0x5410, RZ ;  /* 0x0000541005057816 */ /* 0x000fca00000000ff */
[----:B------:R-:W-:Y:S01]  /*de10*/  STG.E desc[UR36][R2.64], R5 ;  /* 0x0000000502007986 */ /* 0x000fe2000c101924 */
[----:B------:R-:W-:Y:S05]  /*de20*/  EXIT ;  /* 0x000000000000794d */ /* 0x000fea0003800000 */
.L_x_17101:
[----:B------:R-:W0:Y:S02]  /*de30*/  I2F.F64 R24, R24 ;  /* 0x0000001800187312 */ /* 0x000e240000201c00 */
[----:B0-----:R-:W-:Y:S01]  /*de40*/  STG.E.64 desc[UR36][R2.64], R24 ;  /* 0x0000001802007986 */ /* 0x001fe2000c101b24 */
[----:B------:R-:W-:Y:S05]  /*de50*/  EXIT ;  /* 0x000000000000794d */ /* 0x000fea0003800000 */
.L_x_17092:
        /* <DEDUP_REMOVED lines=12> */
.L_x_17105:
[----:B------:R-:W0:Y:S01]  /*df20*/  I2F.F64 R24, R24 ;  /* 0x0000001800187312 */ /* 0x000e220000201c00 */
[----:B------:R-:W-:-:S05]  /*df30*/  CS2R R26, SRZ ;  /* 0x00000000001a7805 */ /* 0x000fca000001ff00 */
[----:B0-----:R-:W-:Y:S01]  /*df40*/  STG.E.128 desc[UR36][R2.64], R24 ;  /* 0x0000001802007986 */ /* 0x001fe2000c101d24 */
[----:B------:R-:W-:Y:S05]  /*df50*/  EXIT ;  /* 0x000000000000794d */ /* 0x000fea0003800000 */
.L_x_17104:
        /* <DEDUP_REMOVED lines=21> */
.L_x_17109:
[----:B------:R-:W-:Y:S05]  /*e0b0*/  BSYNC B0 ;  /* 0x0000000000007941 */ /* 0x000fea0003800000 */
.L_x_17108:
[----:B------:R-:W-:-:S05]  /*e0c0*/  LOP3.LUT R5, R0, R5, RZ, 0xfc, !PT ;  /* 0x0000000500057212 */ /* 0x000fca00078efcff */
[----:B------:R-:W-:Y:S01]  /*e0d0*/  STG.E.U8 desc[UR36][R2.64], R5 ;  /* 0x0000000502007986 */ /* 0x000fe2000c101124 */
[----:B------:R-:W-:Y:S05]  /*e0e0*/  EXIT ;  /* 0x000000000000794d */ /* 0x000fea0003800000 */
.L_x_17107:
        /* <DEDUP_REMOVED lines=13> */
.L_x_17111:
[----:B------:R-:W-:Y:S01]  /*e1c0*/  IMAD.MOV.U32 R0, RZ, RZ, 0x7f ;  /* 0x0000007fff007424 */ /* 0x000fe200078e00ff */
[----:B------:R-:W-:-:S04]  /*e1d0*/  ISETP.GT.U32.AND P0, PT, R4, 0x7f800000, PT ;  /* 0x7f8000000400780c */ /* 0x000fc80003f04070 */
[----:B------:R-:W-:-:S09]  /*e1e0*/  SEL R0, R0, 0x7c, P0 ;  /* 0x0000007c00007807 */ /* 0x000fd20000000000 */
.L_x_17112:
[----:B------:R-:W-:Y:S05]  /*e1f0*/  BSYNC B0 ;  /* 0x0000000000007941 */ /* 0x000fea0003800000 */
.L_x_17110:
[----:B------:R-:W-:-:S04]  /*e200*/  LOP3.LUT R4, R5, 0x80000000, RZ, 0xc0, !PT ;  /* 0x8000000005047812 */ /* 0x000fc800078ec0ff */
[----:B------:R-:W-:-:S04]  /*e210*/  SHF.R.U32.HI R5, RZ, 0x18, R4 ;  /* 0x00000018ff057819 */ /* 0x000fc80000011604 */
[----:B------:R-:W-:-:S05]  /*e220*/  LOP3.LUT R5, R0, R5, RZ, 0xfc, !PT ;  /* 0x0000000500057212 */ /* 0x000fca00078efcff */
[----:B------:R-:W-:Y:S01]  /*e230*/  STG.E.U8 desc[UR36][R2.64], R5 ;  /* 0x0000000502007986 */ /* 0x000fe2000c101124 */
[----:B------:R-:W-:Y:S05]  /*e240*/  EXIT ;  /* 0x000000000000794d */ /* 0x000fea0003800000 */
.L_x_17106:
[----:B------:R-:W-:-:S04]  /*e250*/  I2FP.F32.S32 R0, R24 ;  /* 0x0000001800007245 */ /* 0x000fc80000201400 */
[----:B------:R-:W-:-:S05]  /*e260*/  F2FP.BF16.F32.PACK_AB R0, RZ, R0 ;  /* 0x00000000ff00723e */ /* 0x000fca00000010ff */
[----:B------:R-:W-:Y:S01]  /*e270*/  STG.E.U16 desc[UR36][R2.64], R0 ;  /* 0x0000000002007986 */ /* 0x000fe2000c101524 */
[----:B------:R-:W-:Y:S05]  /*e280*/  EXIT ;  /* 0x000000000000794d */ /* 0x000fea0003800000 */
.L_x_17103:
        /* <DEDUP_REMOVED lines=10> */
.L_x_17115:
        /* <DEDUP_REMOVED lines=17> */
.L_x_17118:
[----:B------:R-:W-:-:S04]  /*e440*/  LOP3.LUT R0, R7, 0x80000000, RZ, 0xc0, !PT ;  /* 0x8000000007007812 */ /* 0x000fc800078ec0ff */
[----:B------:R-:W-:-:S04]  /*e450*/  SHF.R.U32.HI R5, RZ, 0x18, R0 ;  /* 0x00000018ff057819 */ /* 0x000fc80000011600 */
[----:B------:R-:W-:-:S04]  /*e460*/  LOP3.LUT R4, R4, R5, RZ, 0xfc, !PT ;  /* 0x0000000504047212 */ /* 0x000fc800078efcff */
[----:B------:R-:W-:-:S07]  /*e470*/  PRMT R0, R4, 0x7610, R0 ;  /* 0x0000761004007816 */ /* 0x000fce0000000000 */
.L_x_17117:
[----:B------:R-:W-:Y:S05]  /*e480*/  BSYNC B0 ;  /* 0x0000000000007941 */ /* 0x000fea0003800000 */
.L_x_17116:
[----:B------:R-:W-:Y:S01]  /*e490*/  STG.E.U8 desc[UR36][R2.64], R0 ;  /* 0x0000000002007986 */ /* 0x000fe2000c101124 */
[----:B------:R-:W-:Y:S05]  /*e4a0*/  EXIT ;  /* 0x000000000000794d */ /* 0x000fea0003800000 */
.L_x_17114:
        /* <DEDUP_REMOVED lines=17> */
.L_x_17121:
[----:B------:R-:W-:-:S04]  /*e5c0*/  LOP3.LUT R0, R7, 0x80000000, RZ, 0xc0, !PT ;  /* 0x8000000007007812 */ /* 0x000fc800078ec0ff */
[----:B------:R-:W-:-:S04]  /*e5d0*/  SHF.R.U32.HI R5, RZ, 0x18, R0 ;  /* 0x00000018ff057819 */ /* 0x000fc80000011600 */
[----:B------:R-:W-:-:S04]  /*e5e0*/  LOP3.LUT R4, R4, R5, RZ, 0xfc, !PT ;  /* 0x0000000504047212 */ /* 0x000fc800078efcff */
[----:B------:R-:W-:-:S07]  /*e5f0*/  PRMT R0, R4, 0x7610, R0 ;  /* 0x0000761004007816 */ /* 0x000fce0000000000 */
.L_x_17120:
[----:B------:R-:W-:Y:S05]  /*e600*/  BSYNC B0 ;  /* 0x0000000000007941 */ /* 0x000fea0003800000 */
.L_x_17119:
[----:B------:R-:W-:Y:S01]  /*e610*/  STG.E.U8 desc[UR36][R2.64], R0 ;  /* 0x0000000002007986 */ /* 0x000fe2000c101124 */
[----:B------:R-:W-:Y:S05]  /*e620*/  EXIT ;  /* 0x000000000000794d */ /* 0x000fea0003800000 */
.L_x_17113:
        /* <DEDUP_REMOVED lines=22> */
.L_x_17096:
        /* <DEDUP_REMOVED lines=16> */
.L_x_17124:
[----:B------:R-:W-:Y:S05]  /*e890*/  EXIT ;  /* 0x000000000000794d */ /* 0x000fea0003800000 */
.L_x_17123:
[----:B------:R-:W-:-:S05]  /*e8a0*/  SHF.R.S32.HI R25, RZ, 0x1f, R24 ;  /* 0x0000001fff197819 */ /* 0x000fca0000011418 */
[----:B------:R-:W-:Y:S01]  /*e8b0*/  STG.E.64 desc[UR36][R2.64], R24 ;  /* 0x0000001802007986 */ /* 0x000fe2000c101b24 */
[----:B------:R-:W-:Y:S05]  /*e8c0*/  EXIT ;  /* 0x000000000000794d */ /* 0x000fea0003800000 */
.L_x_17122:
[----:B------:R-:W-:Y:S01]  /*e8d0*/  STG.E desc[UR36][R2.64], R24 ;  /* 0x0000001802007986 */ /* 0x000fe2000c101924 */
[----:B------:R-:W-:Y:S05]  /*e8e0*/  EXIT ;  /* 0x000000000000794d */ /* 0x000fea0003800000 */
.L_x_17125:
        /* <DEDUP_REMOVED lines=9> */
.L_x_24197:


//--------------------- .text._ZN2at6native18elementwise_kernelILi128ELi2EZNS0_22gpu_kernel_impl_nocastIZZZNS0_54_GLOBAL__N__d8c5977b_16_LinearAlgebra_cu_7dd49032_297216addr_kernel_cudaERNS_14TensorIteratorERKN3c106ScalarES9_ENKUlvE_clEvENKUlvE1_clEvEUliiiE0_EEvRNS_18TensorIteratorBaseERKT_EUliE_EEviT1_ --------------------------
	.section	.text._ZN2at6native18elementwise_kernelILi128ELi2EZNS0_22gpu_kernel_impl_nocastIZZZNS0_54_GLOBAL__N__d8c5977b_16_LinearAlgebra_cu_7dd49032_297216addr_kernel_cudaERNS_14TensorIteratorERKN3c106ScalarES9_ENKUlvE_clEvENKUlvE1_clEvEUliiiE0_EEvRNS_18TensorIteratorBaseERKT_EUliE_EEviT1_,"ax",@progbits
	.align	128
        .global         _ZN2at6native18elementwise_kernelILi128ELi2EZNS0_22gpu_kernel_impl_nocastIZZZNS0_54_GLOBAL__N__d8c5977b_16_LinearAlgebra_cu_7dd49032_297216addr_kernel_cudaERNS_14TensorIteratorERKN3c106ScalarES9_ENKUlvE_clEvENKUlvE1_clEvEUliiiE0_EEvRNS_18TensorIteratorBaseERKT_EUliE_EEviT1_
        .type           _ZN2at6native18elementwise_kernelILi128ELi2EZNS0_22gpu_kernel_impl_nocastIZZZNS0_54_GLOBAL__N__d8c5977b_16_LinearAlgebra_cu_7dd49032_297216addr_kernel_cudaERNS_14TensorIteratorERKN3c106ScalarES9_ENKUlvE_clEvENKUlvE1_clEvEUliiiE0_EEvRNS_18TensorIteratorBaseERKT_EUliE_EEviT1_,@function
        .size           _ZN2at6native18elementwise_kernelILi128ELi2EZNS0_22gpu_kernel_impl_nocastIZZZNS0_54_GLOBAL__N__d8c5977b_16_LinearAlgebra_cu_7dd49032_297216addr_kernel_cudaERNS_14TensorIteratorERKN3c106ScalarES9_ENKUlvE_clEvENKUlvE1_clEvEUliiiE0_EEvRNS_18TensorIteratorBaseERKT_EUliE_EEviT1_,(.L_x_24198 - _ZN2at6native18elementwise_kernelILi128ELi2EZNS0_22gpu_kernel_impl_nocastIZZZNS0_54_GLOBAL__N__d8c5977b_16_LinearAlgebra_cu_7dd49032_297216addr_kernel_cudaERNS_14TensorIteratorERKN3c106ScalarES9_ENKUlvE_clEvENKUlvE1_clEvEUliiiE0_EEvRNS_18TensorIteratorBaseERKT_EUliE_EEviT1_)
        .other          _ZN2at6native18elementwise_kernelILi128ELi2EZNS0_22gpu_kernel_impl_nocastIZZZNS0_54_GLOBAL__N__d8c5977b_16_LinearAlgebra_cu_7dd49032_297216addr_kernel_cudaERNS_14TensorIteratorERKN3c106ScalarES9_ENKUlvE_clEvENKUlvE1_clEvEUliiiE0_EEvRNS_18TensorIteratorBaseERKT_EUliE_EEviT1_,@"STO_CUDA_ENTRY STV_DEFAULT"
_ZN2at6native18elementwise_kernelILi128ELi2EZNS0_22gpu_kernel_impl_nocastIZZZNS0_54_GLOBAL__N__d8c5977b_16_LinearAlgebra_cu_7dd49032_297216addr_kernel_cudaERNS_14TensorIteratorERKN3c106ScalarES9_ENKUlvE_clEvENKUlvE1_clEvEUliiiE0_EEvRNS_18TensorIteratorBaseERKT_EUliE_EEviT1_:
.text._ZN2at6native18elementwise_kernelILi128ELi2EZNS0_22gpu_kernel_impl_nocastIZZZNS0_54_GLOBAL__N__d8c5977b_16_LinearAlgebra_cu_7dd49032_297216addr_kernel_cudaERNS_14TensorIteratorERKN3c106ScalarES9_ENKUlvE_clEvENKUlvE1_clEvEUliiiE0_EEvRNS_18TensorIteratorBaseERKT_EUliE_EEviT1_:
        /* <DEDUP_REMOVED lines=388> */
.L_x_17128:
[----:B------:R-:W-:Y:S01]  /*1840*/  ULDC.64 UR12, c[0x0][0x4f0] ;  /* 0x00013c00000c7ab9 */ /* 0x000fe20000000a00 */
[----:B------:R-:W-:Y:S01]  /*1850*/  ULDC.64 UR10, c[0x0][0x4e8] ;  /* 0x00013a00000a7ab9 */ /* 0x000fe20000000a00 */
[----:B------:R-:W-:Y:S01]  /*1860*/  ULDC.64 UR8, c[0x0][0x4e0] ;  /* 0x0001380000087ab9 */ /* 0x000fe20000000a00 */
[----:B------:R-:W-:Y:S02]  /*1870*/  IADD3 R6, P2, R4, UR12, RZ ;  /* 0x0000000c04067c10 */ /* 0x000fe4000ff5e0ff */
[----:B------:R-:W-:Y:S02]  /*1880*/  IADD3 R8, P1, R5, UR10, RZ ;  /* 0x0000000a05087c10 */ /* 0x000fe4000ff3e0ff */
[----:B------:R-:W-:Y:S02]  /*1890*/  IADD3 R4, P0, R2, UR8, RZ ;  /* 0x0000000802047c10 */ /* 0x000fe4000ff1e0ff */
[----:B------:R-:W-:Y:S01]  /*18a0*/  IADD3.X R9, RZ, UR11, RZ, P1, !PT ;  /* 0x0000000bff097c10 */ /* 0x000fe20008ffe4ff */
[----:B------:R-:W-:Y:S01]  /*18b0*/  ULDC.64 UR10, c[0x0][0x4f8] ;  /* 0x00013e00000a7ab9 */ /* 0x000fe20000000a00 */
[----:B------:R-:W-:-:S02]  /*18c0*/  IADD3.X R7, RZ, UR13, RZ, P2, !PT ;  /* 0x0000000dff077c10 */ /* 0x000fc400097fe4ff */
[----:B------:R-:W-:Y:S01]  /*18d0*/  IADD3.X R5, RZ, UR9, RZ, P0, !PT ;  /* 0x00000009ff057c10 */ /* 0x000fe200087fe4ff */
[----:B------:R-:W-:Y:S01]  /*18e0*/  ULDC.64 UR8, c[0x0][0x4d8] ;  /* 0x0001360000087ab9 */ /* 0x000fe20000000a00 */
[----:B------:R-:W2:Y:S04]  /*18f0*/  LDG.E R9, desc[UR4][R8.64] ;  /* 0x0000000408097981 */ /* 0x000ea8000c1e1900 */
[----:B------:R-:W2:Y:S04]  /*1900*/  LDG.E R6, desc[UR4][R6.64] ;  /* 0x0000000406067981 */ /* 0x000ea8000c1e1900 */
[----:B------:R-:W3:Y:S01]  /*1910*/  LDG.E R4, desc[UR4][R4.64] ;  /* 0x0000000404047981 */ /* 0x000ee2000c1e1900 */
[----:B------:R-:W-:-:S04]  /*1920*/  IADD3 R2, P0, R3, UR8, RZ ;  /* 0x0000000803027c10 */ /* 0x000fc8000ff1e0ff */
[----:B------:R-:W-:Y:S01]  /*1930*/  IADD3.X R3, RZ, UR9, RZ, P0, !PT ;  /* 0x00000009ff037c10 */ /* 0x000fe200087fe4ff */
[----:B--2---:R-:W-:Y:S02]  /*1940*/  IMAD R11, R6, R9, RZ ;  /* 0x00000009060b7224 */ /* 0x004fe400078e02ff */
[----:B---3--:R-:W-:-:S04]  /*1950*/  IMAD R10, R4, UR10, RZ ;  /* 0x0000000a040a7c24 */ /* 0x008fc8000f8e02ff */
[----:B------:R-:W-:-:S05]  /*1960*/  IMAD R13, R11, UR11, R10 ;  /* 0x0000000b0b0d7c24 */ /* 0x000fca000f8e020a */
[----:B------:R0:W-:Y:S01]  /*1970*/  STG.E desc[UR4][R2.64], R13 ;  /* 0x0000000d02007986 */ /* 0x0001e2000c101904 */
[----:B------:R-:W-:-:S07]  /*1980*/  IADD3 R11, R0, 0x80, RZ ;  /* 0x00000080000b7810 */ /* 0x000fce0007ffe0ff */
.L_x_17127:
[----:B------:R-:W-:Y:S05]  /*1990*/  BSYNC B0 ;  /* 0x0000000000007941 */ /* 0x000fea0003800000 */
.L_x_17126:
        /* <DEDUP_REMOVED lines=381> */
.L_x_17129:
        /* <DEDUP_REMOVED lines=19> */
[----:B------:R-:W-:Y:S01]  /*32a0*/  STG.E desc[UR4][R2.64], R11 ;  /* 0x0000000b02007986 */ /* 0x000fe2000c101904 */
[----:B------:R-:W-:Y:S05]  /*32b0*/  EXIT ;  /* 0x000000000000794d */ /* 0x000fea0003800000 */
.L_x_17130:
        /* <DEDUP_REMOVED lines=12> */
.L_x_24198:


//--------------------- .text._ZN2at6native27unrolled_elementwise_kernelIZZZNS0_54_GLOBAL__N__d8c5977b_16_LinearAlgebra_cu_7dd49032_297216addr_kernel_cudaERNS_14TensorIteratorERKN3c106ScalarES8_ENKUlvE_clEvENKUlvE1_clEvEUliiiE0_St5arrayIPcLm4EELi4E23TrivialOffsetCalculatorILi3EjESF_ILi1EjENS0_6memory15LoadWithoutCastENSI_16StoreWithoutCastEEEviT_T0_T2_T3_T4_T5_ --------------------------
	.section	.text._ZN2at6native27unrolled_elementwise_kernelIZZZNS0_54_GLOBAL__N__d8c5977b_16_LinearAlgebra_cu_7dd49032_297216addr_kernel_cudaERNS_14TensorIteratorERKN3c106ScalarES8_ENKUlvE_clEvENKUlvE1_clEvEUliiiE0_St5arrayIPcLm4EELi4E23TrivialOffsetCalculatorILi3EjESF_ILi1EjENS0_6memory15LoadWithoutCastENSI_16StoreWithoutCastEEEviT_T0_T2_T3_T4_T5_,"ax",@progbits
	.align	128
        .global         _ZN2at6native27unrolled_elementwise_kernelIZZZNS0_54_GLOBAL__N__d8c5977b_16_LinearAlgebra_cu_7dd49032_297216addr_kernel_cudaERNS_14TensorIteratorERKN3c106ScalarES8_ENKUlvE_clEvENKUlvE1_clEvEUliiiE0_St5arrayIPcLm4EELi4E23TrivialOffsetCalculatorILi3EjESF_ILi1EjENS0_6memory15LoadWithoutCastENSI_16StoreWithoutCastEEEviT_T0_T2_T3_T4_T5_
        .type           _ZN2at6native27unrolled_elementwise_kernelIZZZNS0_54_GLOBAL__N__d8c5977b_16_LinearAlgebra_cu_7dd49032_297216addr_kernel_cudaERNS_14TensorIteratorERKN3c106ScalarES8_ENKUlvE_clEvENKUlvE1_clEvEUliiiE0_St5arrayIPcLm4EELi4E23TrivialOffsetCalculatorILi3EjESF_ILi1EjENS0_6memory15LoadWithoutCastENSI_16StoreWithoutCastEEEviT_T0_T2_T3_T4_T5_,@function
        .size           _ZN2at6native27unrolled_elementwise_kernelIZZZNS0_54_GLOBAL__N__d8c5977b_16_LinearAlgebra_cu_7dd49032_297216addr_kernel_cudaERNS_14TensorIteratorERKN3c106ScalarES8_ENKUlvE_clEvENKUlvE1_clEvEUliiiE0_St5arrayIPcLm4EELi4E23TrivialOffsetCalculatorILi3EjESF_ILi1EjENS0_6memory15LoadWithoutCastENSI_16StoreWithoutCastEEEviT_T0_T2_T3_T4_T5_,(.L_x_24199 - _ZN2at6native27unrolled_elementwise_kernelIZZZNS0_54_GLOBAL__N__d8c5977b_16_LinearAlgebra_cu_7dd49032_297216addr_kernel_cudaERNS_14TensorIteratorERKN3c106ScalarES8_ENKUlvE_clEvENKUlvE1_clEvEUliiiE0_St5arrayIPcLm4EELi4E23TrivialOffsetCalculatorILi3EjESF_ILi1EjENS0_6memory15LoadWithoutCastENSI_16StoreWithoutCastEEEviT_T0_T2_T3_T4_T5_)
        .other          _ZN2at6native27unrolled_elementwise_kernelIZZZNS0_54_GLOBAL__N__d8c5977b_16_LinearAlgebra_cu_7dd49032_297216addr_kernel_cudaERNS_14TensorIteratorERKN3c106ScalarES8_ENKUlvE_clEvENKUlvE1_clEvEUliiiE0_St5arrayIPcLm4EELi4E23TrivialOffsetCalculatorILi3EjESF_ILi1EjENS0_6memory15LoadWithoutCastENSI_16StoreWithoutCastEEEviT_T0_T2_T3_T4_T5_,@"STO_CUDA_ENTRY STV_DEFAULT"
_ZN2at6native27unrolled_elementwise_kernelIZZZNS0_54_GLOBAL__N__d8c5977b_16_LinearAlgebra_cu_7dd49032_297216addr_kernel_cudaERNS_14TensorIteratorERKN3c106ScalarES8_ENKUlvE_clEvENKUlvE1_clEvEUliiiE0_St5arrayIPcLm4EELi4E23TrivialOffsetCalculatorILi3EjESF_ILi1EjENS0_6memory15LoadWithoutCastENSI_16StoreWithoutCastEEEviT_T0_T2_T3_T4_T5_:
.text._ZN2at6native27unrolled_elementwise_kernelIZZZNS0_54_GLOBAL__N__d8c5977b_16_LinearAlgebra_cu_7dd49032_297216addr_kernel_cudaERNS_14TensorIteratorERKN3c106ScalarES8_ENKUlvE_clEvENKUlvE1_clEvEUliiiE0_St5arrayIPcLm4EELi4E23TrivialOffsetCalculatorILi3EjESF_ILi1EjENS0_6memory15LoadWithoutCastENSI_16StoreWithoutCastEEEviT_T0_T2_T3_T4_T5_:
        /* <DEDUP_REMOVED lines=10> */
[----:B------:R-:W-:Y:S01]  /*00a0*/  ULDC.64 UR6, c[0x0][0x218] ;  /* 0x0000860000067ab9 */ /* 0x000fe20000000a00 */
        /* <DEDUP_REMOVED lines=15> */
[----:B------:R3:W4:Y:S01]  /*01a0*/  @!P0 LDG.E R3, desc[UR4][R8.64] ;  /* 0x0000000408038981 */ /* 0x000722000c1e1900 */
[----:B-1----:R-:W-:-:S03]  /*01b0*/  @!P0 IMAD.WIDE.U32 R12, R19, 0x4, R12 ;  /* 0x00000004130c8825 */ /* 0x002fc600078e000c */
[----:B------:R-:W1:Y:S03]  /*01c0*/  @!P1 LDC.64 R28, c[0x0][0x230] ;  /* 0x00008c00ff1c9b82 */ /* 0x000e660000000a00 */
[----:B------:R-:W-:Y:S01]  /*01d0*/  @!P3 LEA R25, R0, R7, 0x9 ;  /* 0x000000070019b211 */ /* 0x000fe200078e48ff */
[----:B------:R-:W4:Y:S01]  /*01e0*/  @!P0 LDG.E R23, desc[UR4][R12.64] ;  /* 0x000000040c178981 */ /* 0x000f22000c1e1900 */
[----:B------:R-:W-:Y:S01]  /*01f0*/  @!P3 IADD3 R7, R7, 0x80, RZ ;  /* 0x000000800707b810 */ /* 0x000fe20007ffe0ff */
[----:B--2---:R-:W-:Y:S02]  /*0200*/  @!P0 IMAD.WIDE.U32 R10, R19, 0x4, R10 ;  /* 0x00000004130a8825 */ /* 0x004fe400078e000a */
[----:B------:R-:W2:Y:S01]  /*0210*/  @!P3 LDC.64 R14, c[0x0][0x230] ;  /* 0x00008c00ff0ebb82 */ /* 0x000ea20000000a00 */
[----:B------:R-:W-:Y:S02]  /*0220*/  ISETP.GE.AND P2, PT, R7, R2, PT ;  /* 0x000000020700720c */ /* 0x000fe40003f46270 */
[----:B------:R3:W4:Y:S05]  /*0230*/  @!P0 LDG.E R6, desc[UR4][R10.64] ;  /* 0x000000040a068981 */ /* 0x00072a000c1e1900 */
[----:B------:R-:W1:Y:S08]  /*0240*/  @!P3 LDC.64 R16, c[0x0][0x238] ;  /* 0x00008e00ff10bb82 */ /* 0x000e700000000a00 */
[----:B------:R-:W1:Y:S08]  /*0250*/  @!P3 LDC.64 R18, c[0x0][0x240] ;  /* 0x00009000ff12bb82 */ /* 0x000e700000000a00 */
[----:B---3--:R-:W3:Y:S08]  /*0260*/  @!P1 LDC.64 R8, c[0x0][0x240] ;  /* 0x00009000ff089b82 */ /* 0x008ef00000000a00 */
[----:B------:R-:W3:Y:S08]  /*0270*/  @!P2 LDC.64 R10, c[0x0][0x230] ;  /* 0x00008c00ff0aab82 */ /* 0x000ef00000000a00 */
[----:B------:R-:W3:Y:S01]  /*0280*/  @!P2 LDC.64 R12, c[0x0][0x238] ;  /* 0x00008e00ff0cab82 */ /* 0x000ee20000000a00 */
[----:B0-----:R-:W-:-:S04]  /*0290*/  @!P1 IMAD.WIDE.U32 R20, R27, 0x4, R20 ;  /* 0x000000041b149825 */ /* 0x001fc800078e0014 */
[C---:B--2---:R-:W-:Y:S01]  /*02a0*/  @!P3 IMAD.WIDE.U32 R14, R25.reuse, 0x4, R14 ;  /* 0x00000004190eb825 */ /* 0x044fe200078e000e */
[----:B------:R0:W2:Y:S03]  /*02b0*/  @!P1 LDG.E R22, desc[UR4][R20.64] ;  /* 0x0000000414169981 */ /* 0x0000a6000c1e1900 */
[C---:B-1----:R-:W-:Y:S01]  /*02c0*/  @!P3 IMAD.WIDE.U32 R16, R25.reuse, 0x4, R16 ;  /* 0x000000041910b825 */ /* 0x042fe200078e0010 */
[----:B------:R1:W2:Y:S03]  /*02d0*/  @!P3 LDG.E R24, desc[UR4][R14.64] ;  /* 0x000000040e18b981 */ /* 0x0002a6000c1e1900 */
[----:B------:R-:W-:Y:S01]  /*02e0*/  @!P3 IMAD.WIDE.U32 R18, R25, 0x4, R18 ;  /* 0x000000041912b825 */ /* 0x000fe200078e0012 */
[----:B------:R-:W-:Y:S01]  /*02f0*/  HFMA2.MMA R25, -RZ, RZ, 0, 0 ;  /* 0x00000000ff197435 */ /* 0x000fe200000001ff */
[----:B------:R1:W2:Y:S02]  /*0300*/  @!P3 LDG.E R26, desc[UR4][R16.64] ;  /* 0x00000004101ab981 */ /* 0x0002a4000c1e1900 */
[----:B------:R-:W-:-:S04]  /*0310*/  @!P1 IMAD.WIDE.U32 R28, R27, 0x4, R28 ;  /* 0x000000041b1c9825 */ /* 0x000fc800078e001c */
[----:B---3--:R-:W-:Y:S01]  /*0320*/  @!P1 IMAD.WIDE.U32 R8, R27, 0x4, R8 ;  /* 0x000000041b089825 */ /* 0x008fe200078e0008 */
[----:B------:R-:W-:Y:S02]  /*0330*/  @!P2 LEA R27, R0, R7, 0x9 ;  /* 0x00000007001ba211 */ /* 0x000fe400078e48ff */
[----:B0-----:R-:W-:Y:S02]  /*0340*/  CS2R R20, SRZ ;  /* 0x0000000000147805 */ /* 0x001fe4000001ff00 */
[----:B------:R-:W-:Y:S01]  /*0350*/  MOV R7, RZ ;  /* 0x000000ff00077202 */ /* 0x000fe20000000f00 */
[----:B------:R-:W3:Y:S01]  /*0360*/  @!P1 LDG.E R4, desc[UR4][R28.64] ;  /* 0x000000041c049981 */ /* 0x000ee2000c1e1900 */
[----:B-1----:R-:W0:Y:S01]  /*0370*/  @!P2 LDC.64 R14, c[0x0][0x240] ;  /* 0x00009000ff0eab82 */ /* 0x002e220000000a00 */
[C---:B------:R-:W-:Y:S02]  /*0380*/  @!P2 IMAD.WIDE.U32 R10, R27.reuse, 0x4, R10 ;  /* 0x000000041b0aa825 */ /* 0x040fe400078e000a */
[----:B------:R1:W3:Y:S02]  /*0390*/  @!P1 LDG.E R25, desc[UR4][R8.64] ;  /* 0x0000000408199981 */ /* 0x0002e4000c1e1900 */
[----:B------:R-:W-:-:S02]  /*03a0*/  @!P2 IMAD.WIDE.U32 R12, R27, 0x4, R12 ;  /* 0x000000041b0ca825 */ /* 0x000fc400078e000c */
[----:B------:R-:W3:Y:S04]  /*03b0*/  @!P2 LDG.E R20, desc[UR4][R10.64] ;  /* 0x000000040a14a981 */ /* 0x000ee8000c1e1900 */
[----:B------:R-:W3:Y:S04]  /*03c0*/  @!P2 LDG.E R7, desc[UR4][R12.64] ;  /* 0x000000040c07a981 */ /* 0x000ee8000c1e1900 */
[----:B------:R-:W3:Y:S01]  /*03d0*/  @!P3 LDG.E R21, desc[UR4][R18.64] ;  /* 0x000000041215b981 */ /* 0x000ee2000c1e1900 */
[----:B0-----:R-:W-:Y:S02]  /*03e0*/  @!P2 IMAD.WIDE.U32 R16, R27, 0x4, R14 ;  /* 0x000000041b10a825 */ /* 0x001fe400078e000e */
[----:B------:R-:W0:Y:S01]  /*03f0*/  @!P0 LDC.64 R14, c[0x0][0x228] ;  /* 0x00008a00ff0e8b82 */ /* 0x000e220000000a00 */
[----:B------:R-:W-:Y:S01]  /*0400*/  HFMA2.MMA R27, -RZ, RZ, 0, 0 ;  /* 0x00000000ff1b7435 */ /* 0x000fe200000001ff */
[----:B-1----:R-:W-:Y:S01]  /*0410*/  @!P0 IMAD R9, R0, 0x200, R5 ;  /* 0x0000020000098824 */ /* 0x002fe200078e0205 */
[----:B------:R-:W-:-:S04]  /*0420*/  IADD3 R28, R5, 0x80, RZ ;  /* 0x00000080051c7810 */ /* 0x000fc80007ffe0ff */
[----:B------:R-:W-:-:S04]  /*0430*/  @!P0 MOV R5, R28 ;  /* 0x0000001c00058202 */ /* 0x000fc80000000f00 */
[----:B------:R1:W5:Y:S01]  /*0440*/  @!P2 LDG.E R27, desc[UR4][R16.64] ;  /* 0x00000004101ba981 */ /* 0x000362000c1e1900 */
[----:B------:R-:W-:Y:S01]  /*0450*/  ISETP.GE.AND P1, PT, R5, R2, PT ;  /* 0x000000020500720c */ /* 0x000fe20003f26270 */
[----:B0-----:R-:W-:Y:S01]  /*0460*/  @!P0 IMAD.WIDE.U32 R14, R9, 0x4, R14 ;  /* 0x00000004090e8825 */ /* 0x001fe200078e000e */
[----:B------:R-:W-:Y:S03]  /*0470*/  BSSY B0, `(.L_x_17131) ;  /* 0x0000018000007945 */ /* 0x000fe60003800000 */
[----:B----4-:R-:W-:Y:S02]  /*0480*/  IMAD R3, R3, UR7, RZ ;  /* 0x0000000703037c24 */ /* 0x010fe4000f8e02ff */
[----:B------:R-:W-:-:S04]  /*0490*/  IMAD R23, R23, UR6, RZ ;  /* 0x0000000617177c24 */ /* 0x000fc8000f8e02ff */
[----:B------:R-:W-:-:S05]  /*04a0*/  IMAD R3, R3, R6, R23 ;  /* 0x0000000603037224 */ /* 0x000fca00078e0217 */
[----:B------:R1:W-:Y:S01]  /*04b0*/  @!P0 STG.E desc[UR4][R14.64], R3 ;  /* 0x000000030e008986 */ /* 0x0003e2000c101904 */
        /* <DEDUP_REMOVED lines=19> */
.L_x_17132:
[----:B------:R-:W-:Y:S05]  /*05f0*/  BSYNC B0 ;  /* 0x0000000000007941 */ /* 0x000fea0003800000 */
.L_x_17131:
[----:B------:R-:W-:-:S13]  /*0600*/  ISETP.GE.AND P0, PT, R5, R2, PT ;  /* 0x000000020500720c */ /* 0x000fda0003f06270 */
[----:B------:R-:W-:Y:S05]  /*0610*/  @P0 EXIT ;  /* 0x000000000000094d */ /* 0x000fea0003800000 */
[----:B------:R-:W1:Y:S01]  /*0620*/  LDC.64 R2, c[0x0][0x228] ;  /* 0x00008a00ff027b82 */ /* 0x000e620000000a00 */
[----:B------:R-:W-:Y:S01]  /*0630*/  LEA R5, R0, R5, 0x9 ;  /* 0x0000000500057211 */ /* 0x000fe200078e48ff */
[----:B-----5:R-:W-:-:S04]  /*0640*/  IMAD R27, R4, R27, R20 ;  /* 0x0000001b041b7224 */ /* 0x020fc800078e0214 */
[----:B-1----:R-:W-:-:S05]  /*0650*/  IMAD.WIDE.U32 R2, R5, 0x4, R2 ;  /* 0x0000000405027825 */ /* 0x002fca00078e0002 */
[----:B------:R-:W-:Y:S01]  /*0660*/  STG.E desc[UR4][R2.64], R27 ;  /* 0x0000001b02007986 */ /* 0x000fe2000c101904 */
[----:B------:R-:W-:Y:S05]  /*0670*/  EXIT ;  /* 0x000000000000794d */ /* 0x000fea0003800000 */
.L_x_17133:
        /* <DEDUP_REMOVED lines=16> */
.L_x_24199:


//--------------------- .text._ZN2at6native29vectorized_elementwise_kernelILi2EZZZNS0_54_GLOBAL__N__d8c5977b_16_LinearAlgebra_cu_7dd49032_297216addr_kernel_cudaERNS_14TensorIteratorERKN3c106ScalarES8_ENKUlvE_clEvENKUlvE1_clEvEUliiiE0_St5arrayIPcLm4EEEEviT0_T1_ --------------------------
	.section	.text._ZN2at6native29vectorized_elementwise_kernelILi2EZZZNS0_54_GLOBAL__N__d8c5977b_16_LinearAlgebra_cu_7dd49032_297216addr_kernel_cudaERNS_14TensorIteratorERKN3c106ScalarES8_ENKUlvE_clEvENKUlvE1_clEvEUliiiE0_St5arrayIPcLm4EEEEviT0_T1_,"ax",@progbits
	.align	128
        .global         _ZN2at6native29vectorized_elementwise_kernelILi2EZZZNS0_54_GLOBAL__N__d8c5977b_16_LinearAlgebra_cu_7dd49032_297216addr_kernel_cudaERNS_14TensorIteratorERKN3c106ScalarES8_ENKUlvE_clEvENKUlvE1_clEvEUliiiE0_St5arrayIPcLm4EEEEviT0_T1_
        .type           _ZN2at6native29vectorized_elementwise_kernelILi2EZZZNS0_54_GLOBAL__N__d8c5977b_16_LinearAlgebra_cu_7dd49032_297216addr_kernel_cudaERNS_14TensorIteratorERKN3c106ScalarES8_ENKUlvE_clEvENKUlvE1_clEvEUliiiE0_St5arrayIPcLm4EEEEviT0_T1_,@function
        .size           _ZN2at6native29vectorized_elementwise_kernelILi2EZZZNS0_54_GLOBAL__N__d8c5977b_16_LinearAlgebra_cu_7dd49032_297216addr_kernel_cudaERNS_14TensorIteratorERKN3c106ScalarES8_ENKUlvE_clEvENKUlvE1_clEvEUliiiE0_St5arrayIPcLm4EEEEviT0_T1_,(.L_x_24200 - _ZN2at6native29vectorized_elementwise_kernelILi2EZZZNS0_54_GLOBAL__N__d8c5977b_16_LinearAlgebra_cu_7dd49032_297216addr_kernel_cudaERNS_14TensorIteratorERKN3c106ScalarES8_ENKUlvE_clEvENKUlvE1_clEvEUliiiE0_St5arrayIPcLm4EEEEviT0_T1_)
        .other          _ZN2at6native29vectorized_elementwise_kernelILi2EZZZNS0_54_GLOBAL__N__d8c5977b_16_LinearAlgebra_cu_7dd49032_297216addr_kernel_cudaERNS_14TensorIteratorERKN3c106ScalarES8_ENKUlvE_clEvENKUlvE1_clEvEUliiiE0_St5arrayIPcLm4EEEEviT0_T1_,@"STO_CUDA_ENTRY STV_DEFAULT"
_ZN2at6native29vectorized_elementwise_kernelILi2EZZZNS0_54_GLOBAL__N__d8c5977b_16_LinearAlgebra_cu_7dd49032_297216addr_kernel_cudaERNS_14TensorIteratorERKN3c106ScalarES8_ENKUlvE_clEvENKUlvE1_clEvEUliiiE0_St5arrayIPcLm4EEEEviT0_T1_:
.text._ZN2at6native29vectorized_elementwise_kernelILi2EZZZNS0_54_GLOBAL__N__d8c5977b_16_LinearAlgebra_cu_7dd49032_297216addr_kernel_cudaERNS_14TensorIteratorERKN3c106ScalarES8_ENKUlvE_clEvENKUlvE1_clEvEUliiiE0_St5arrayIPcLm4EEEEviT0_T1_:
        /* <DEDUP_REMOVED lines=15> */
[C---:B--2---:R-:W-:Y:S01]  /*00f0*/  IMAD.WIDE R20, R0.reuse, 0x4, R20 ;  /* 0x0000000400147825 */ /* 0x044fe200078e0214 */
[----:B------:R-:W2:Y:S03]  /*0100*/  LDG.E.64 R2, desc[UR4][R16.64] ;  /* 0x0000000410027981 */ /* 0x000ea6000c1e1b00 */
[----:B---3--:R-:W-:Y:S01]  /*0110*/  IMAD.WIDE R26, R0, 0x4, R26 ;  /* 0x00000004001a7825 */ /* 0x008fe200078e021a */
[----:B------:R-:W3:Y:S03]  /*0120*/  LDG.E.64 R8, desc[UR4][R16.64+0x400] ;  /* 0x0004000410087981 */ /* 0x000ee6000c1e1b00 */
[C---:B------:R-:W-:Y:S01]  /*0130*/  IMAD.WIDE.U32 R20, R28.reuse, 0x8, R20 ;  /* 0x000000081c147825 */ /* 0x040fe200078e0014 */
[----:B------:R-:W4:Y:S03]  /*0140*/  LDG.E.64 R14, desc[UR4][R16.64+0x800] ;  /* 0x00080004100e7981 */ /* 0x000f26000c1e1b00 */
[----:B------:R-:W-:Y:S01]  /*0150*/  IMAD.WIDE.U32 R26, R28, 0x8, R26 ;  /* 0x000000081c1a7825 */ /* 0x000fe200078e001a */
[----:B------:R-:W5:Y:S04]  /*0160*/  LDG.E.64 R4, desc[UR4][R20.64] ;  /* 0x0000000414047981 */ /* 0x000f68000c1e1b00 */
[----:B------:R-:W4:Y:S04]  /*0170*/  LDG.E.64 R6, desc[UR4][R26.64] ;  /* 0x000000041a067981 */ /* 0x000f28000c1e1b00 */
[----:B------:R-:W4:Y:S04]  /*0180*/  LDG.E.64 R10, desc[UR4][R20.64+0x400] ;  /* 0x00040004140a7981 */ /* 0x000f28000c1e1b00 */
[----:B------:R-:W4:Y:S04]  /*0190*/  LDG.E.64 R12, desc[UR4][R26.64+0x400] ;  /* 0x000400041a0c7981 */ /* 0x000f28000c1e1b00 */
[----:B------:R-:W4:Y:S04]  /*01a0*/  LDG.E.64 R18, desc[UR4][R20.64+0x800] ;  /* 0x0008000414127981 */ /* 0x000f28000c1e1b00 */
[----:B------:R-:W4:Y:S04]  /*01b0*/  LDG.E.64 R16, desc[UR4][R16.64+0xc00] ;  /* 0x000c000410107981 */ /* 0x000f28000c1e1b00 */
[----:B------:R-:W4:Y:S04]  /*01c0*/  LDG.E.64 R22, desc[UR4][R26.64+0x800] ;  /* 0x000800041a167981 */ /* 0x000f28000c1e1b00 */
[----:B------:R-:W4:Y:S04]  /*01d0*/  LDG.E.64 R20, desc[UR4][R20.64+0xc00] ;  /* 0x000c000414147981 */ /* 0x000f28000c1e1b00 */
[----:B------:R0:W4:Y:S02]  /*01e0*/  LDG.E.64 R24, desc[UR4][R26.64+0xc00] ;  /* 0x000c00041a187981 */ /* 0x000124000c1e1b00 */
[----:B0-----:R-:W0:Y:S02]  /*01f0*/  LDC.64 R26, c[0x0][0x228] ;  /* 0x00008a00ff1a7b82 */ /* 0x001e240000000a00 */
[----:B0-----:R-:W-:-:S04]  /*0200*/  IMAD.WIDE.U32 R26, R0, 0x4, R26 ;  /* 0x00000004001a7825 */ /* 0x001fc800078e001a */
[----:B------:R-:W-:-:S04]  /*0210*/  IMAD.WIDE R26, R28, 0x8, R26 ;  /* 0x000000081c1a7825 */ /* 0x000fc800078e021a */
[----:B--2---:R-:W-:Y:S02]  /*0220*/  IMAD R3, R3, UR6, RZ ;  /* 0x0000000603037c24 */ /* 0x004fe4000f8e02ff */
[----:B---3--:R-:W-:Y:S02]  /*0230*/  IMAD R0, R9, UR6, RZ ;  /* 0x0000000609007c24 */ /* 0x008fe4000f8e02ff */
[----:B-----5:R-:W-:Y:S02]  /*0240*/  IMAD R5, R5, UR7, RZ ;  /* 0x0000000705057c24 */ /* 0x020fe4000f8e02ff */
[----:B------:R-:W-:Y:S02]  /*0250*/  IMAD R4, R4, UR7, RZ ;  /* 0x0000000704047c24 */ /* 0x000fe4000f8e02ff */
[----:B----4-:R-:W-:Y:S02]  /*0260*/  IMAD R7, R7, R5, R3 ;  /* 0x0000000507077224 */ /* 0x010fe400078e0203 */
[----:B------:R-:W-:-:S02]  /*0270*/  IMAD R5, R2, UR6, RZ ;  /* 0x0000000602057c24 */ /* 0x000fc4000f8e02ff */
[----:B------:R-:W-:Y:S02]  /*0280*/  IMAD R3, R8, UR6, RZ ;  /* 0x0000000608037c24 */ /* 0x000fe4000f8e02ff */
[----:B------:R-:W-:Y:S02]  /*0290*/  IMAD R11, R11, UR7, RZ ;  /* 0x000000070b0b7c24 */ /* 0x000fe4000f8e02ff */
[----:B------:R-:W-:Y:S02]  /*02a0*/  IMAD R10, R10, UR7, RZ ;  /* 0x000000070a0a7c24 */ /* 0x000fe4000f8e02ff */
[----:B------:R-:W-:Y:S02]  /*02b0*/  IMAD R6, R6, R4, R5 ;  /* 0x0000000406067224 */ /* 0x000fe400078e0205 */
[----:B------:R-:W-:Y:S02]  /*02c0*/  IMAD R13, R13, R11, R0 ;  /* 0x0000000b0d0d7224 */ /* 0x000fe400078e0200 */
[----:B------:R-:W-:-:S02]  /*02d0*/  IMAD R12, R12, R10, R3 ;  /* 0x0000000a0c0c7224 */ /* 0x000fc400078e0203 */
        /* <DEDUP_REMOVED lines=11> */
[----:B------:R-:W-:Y:S01]  /*0390*/  IMAD R20, R24, R20, R5 ;  /* 0x0000001418147224 */ /* 0x000fe200078e0205 */
[----:B------:R-:W-:Y:S04]  /*03a0*/  STG.E.64 desc[UR4][R26.64], R6 ;  /* 0x000000061a007986 */ /* 0x000fe8000c101b04 */
[----:B------:R-:W-:Y:S04]  /*03b0*/  STG.E.64 desc[UR4][R26.64+0x400], R12 ;  /* 0x0004000c1a007986 */ /* 0x000fe8000c101b04 */
[----:B------:R-:W-:Y:S04]  /*03c0*/  STG.E.64 desc[UR4][R26.64+0x800], R18 ;  /* 0x000800121a007986 */ /* 0x000fe8000c101b04 */
[----:B------:R-:W-:Y:S01]  /*03d0*/  STG.E.64 desc[UR4][R26.64+0xc00], R20 ;  /* 0x000c00141a007986 */ /* 0x000fe2000c101b04 */
[----:B------:R-:W-:Y:S05]  /*03e0*/  EXIT ;  /* 0x000000000000794d */ /* 0x000fea0003800000 */
.L_x_17134:
[----:B------:R-:W0:Y:S01]  /*03f0*/  S2R R21, SR_TID.X ;  /* 0x0000000000157919 */ /* 0x000e220000002100 */
[----:B------:R-:W-:Y:S01]  /*0400*/  CS2R R4, SRZ ;  /* 0x0000000000047805 */ /* 0x000fe2000001ff00 */
[----:B------:R-:W-:Y:S02]  /*0410*/  HFMA2.MMA R20, -RZ, RZ, 0, 0 ;  /* 0x00000000ff147435 */ /* 0x000fe400000001ff */
[----:B------:R-:W-:Y:S01]  /*0420*/  HFMA2.MMA R3, -RZ, RZ, 0, 0 ;  /* 0x00000000ff037435 */ /* 0x000fe200000001ff */
[----:B------:R-:W-:Y:S01]  /*0430*/  MOV R8, RZ ;  /* 0x000000ff00087202 */ /* 0x000fe20000000f00 */
[----:B------:R-:W-:Y:S01]  /*0440*/  ULDC.64 UR6, c[0x0][0x218] ;  /* 0x0000860000067ab9 */ /* 0x000fe20000000a00 */
        /* <DEDUP_REMOVED lines=11> */
[----:B------:R0:W4:Y:S02]  /*0500*/  @!P0 LDG.E R4, desc[UR4][R22.64] ;  /* 0x0000000416048981 */ /* 0x000124000c1e1900 */
[----:B------:R-:W5:Y:S01]  /*0510*/  @!P1 LDC.64 R6, c[0x0][0x238] ;  /* 0x00008e00ff069b82 */ /* 0x000f620000000a00 */
[----:B-1----:R-:W-:-:S05]  /*0520*/  @!P0 IMAD.WIDE.U32 R16, R19, 0x4, R16 ;  /* 0x0000000413108825 */ /* 0x002fca00078e0010 */
[----:B------:R-:W4:Y:S01]  /*0530*/  @!P0 LDG.E R5, desc[UR4][R16.64] ;  /* 0x0000000410058981 */ /* 0x000f22000c1e1900 */
[----:B--2---:R-:W-:Y:S01]  /*0540*/  @!P0 IMAD.WIDE.U32 R18, R19, 0x4, R14 ;  /* 0x0000000413128825 */ /* 0x004fe200078e000e */
[----:B------:R-:W1:Y:S04]  /*0550*/  @!P1 LDC.64 R10, c[0x0][0x240] ;  /* 0x00009000ff0a9b82 */ /* 0x000e680000000a00 */
[----:B------:R-:W2:Y:S01]  /*0560*/  @!P0 LDG.E R20, desc[UR4][R18.64] ;  /* 0x0000000412148981 */ /* 0x000ea2000c1e1900 */
[----:B---3--:R-:W-:-:S05]  /*0570*/  @!P1 IMAD.WIDE.U32 R12, R25, 0x4, R12 ;  /* 0x00000004190c9825 */ /* 0x008fca00078e000c */
[----:B------:R-:W3:Y:S01]  /*0580*/  @!P1 LDG.E R3, desc[UR4][R12.64] ;  /* 0x000000040c039981 */ /* 0x000ee2000c1e1900 */
[----:B-----5:R-:W-:-:S05]  /*0590*/  @!P1 IMAD.WIDE.U32 R6, R25, 0x4, R6 ;  /* 0x0000000419069825 */ /* 0x020fca00078e0006 */
[----:B------:R5:W3:Y:S01]  /*05a0*/  @!P1 LDG.E R8, desc[UR4][R6.64] ;  /* 0x0000000406089981 */ /* 0x000ae2000c1e1900 */
[----:B-1----:R-:W-:Y:S01]  /*05b0*/  @!P1 IMAD.WIDE.U32 R24, R25, 0x4, R10 ;  /* 0x0000000419189825 */ /* 0x002fe200078e000a */
[----:B------:R-:W-:-:S06]  /*05c0*/  MOV R10, RZ ;  /* 0x000000ff000a7202 */ /* 0x000fcc0000000f00 */
[----:B------:R1:W3:Y:S01]  /*05d0*/  @!P1 LDG.E R10, desc[UR4][R24.64] ;  /* 0x00000004180a9981 */ /* 0x0002e2000c1e1900 */
[----:B------:R-:W-:-:S04]  /*05e0*/  @!P1 IADD3 R9, R9, 0x80, RZ ;  /* 0x0000008009099810 */ /* 0x000fc80007ffe0ff */
[----:B------:R-:W-:-:S13]  /*05f0*/  ISETP.GE.AND P2, PT, R9, R2, PT ;  /* 0x000000020900720c */ /* 0x000fda0003f46270 */
[----:B------:R-:W-:Y:S01]  /*0600*/  @!P2 IADD3 R11, R0, R9, RZ ;  /* 0x00000009000ba210 */ /* 0x000fe20007ffe0ff */
[----:B------:R-:W1:Y:S01]  /*0610*/  @!P2 LDC.64 R26, c[0x0][0x230] ;  /* 0x00008c00ff1aab82 */ /* 0x000e620000000a00 */
[----:B------:R-:W-:-:S04]  /*0620*/  @!P2 IADD3 R9, R9, 0x80, RZ ;  /* 0x000000800909a810 */ /* 0x000fc80007ffe0ff */
[----:B------:R-:W-:-:S03]  /*0630*/  ISETP.GE.AND P3, PT, R9, R2, PT ;  /* 0x000000020900720c */ /* 0x000fc60003f66270 */
[----:B0-----:R-:W0:Y:S08]  /*0640*/  @!P2 LDC.64 R22, c[0x0][0x238] ;  /* 0x00008e00ff16ab82 */ /* 0x001e300000000a00 */
[----:B------:R-:W0:Y:S02]  /*0650*/  @!P2 LDC.64 R14, c[0x0][0x240] ;  /* 0x00009000ff0eab82 */ /* 0x000e240000000a00 */
[----:B-----5:R-:W-:-:S02]  /*0660*/  @!P3 IADD3 R7, R0, R9, RZ ;  /* 0x000000090007b210 */ /* 0x020fc40007ffe0ff */
[----:B------:R-:W-:-:S04]  /*0670*/  @!P3 IADD3 R9, R9, 0x80, RZ ;  /* 0x000000800909b810 */ /* 0x000fc80007ffe0ff */
[----:B------:R-:W-:Y:S01]  /*0680*/  ISETP.GE.AND P1, PT, R9, R2, PT ;  /* 0x000000020900720c */ /* 0x000fe20003f26270 */
[----:B------:R-:W5:Y:S01]  /*0690*/  @!P3 LDC.64 R16, c[0x0][0x240] ;  /* 0x00009000ff10bb82 */ /* 0x000f620000000a00 */
[----:B-1----:R-:W-:Y:S01]  /*06a0*/  @!P2 IMAD.WIDE.U32 R26, R11, 0x4, R26 ;  /* 0x000000040b1aa825 */ /* 0x002fe200078e001a */
[----:B------:R-:W-:-:S06]  /*06b0*/  CS2R R24, SRZ ;  /* 0x0000000000187805 */ /* 0x000fcc000001ff00 */
[----:B------:R-:W1:Y:S01]  /*06c0*/  @!P3 LDC.64 R28, c[0x0][0x230] ;  /* 0x00008c00ff1cbb82 */ /* 0x000e620000000a00 */
[C---:B0-----:R-:W-:Y:S01]  /*06d0*/  @!P2 IMAD.WIDE.U32 R22, R11.reuse, 0x4, R22 ;  /* 0x000000040b16a825 */ /* 0x041fe200078e0016 */
[----:B------:R0:W3:Y:S06]  /*06e0*/  @!P2 LDG.E R25, desc[UR4][R26.64] ;  /* 0x000000041a19a981 */ /* 0x0000ec000c1e1900 */
[----:B------:R-:W0:Y:S01]  /*06f0*/  @!P3 LDC.64 R12, c[0x0][0x238] ;  /* 0x00008e00ff0cbb82 */ /* 0x000e220000000a00 */
[----:B------:R-:W-:Y:S01]  /*0700*/  @!P2 IMAD.WIDE.U32 R14, R11, 0x4, R14 ;  /* 0x000000040b0ea825 */ /* 0x000fe200078e000e */
[----:B------:R-:W-:-:S06]  /*0710*/  MOV R11, RZ ;  /* 0x000000ff000b7202 */ /* 0x000fcc0000000f00 */
[----:B------:R0:W3:Y:S01]  /*0720*/  @!P2 LDG.E R11, desc[UR4][R14.64] ;  /* 0x000000040e0ba981 */ /* 0x0000e2000c1e1900 */
[----:B------:R-:W3:Y:S01]  /*0730*/  @!P1 LDC.64 R18, c[0x0][0x230] ;  /* 0x00008c00ff129b82 */ /* 0x000ee20000000a00 */
[----:B-----5:R-:W-:-:S04]  /*0740*/  @!P3 IMAD.WIDE.U32 R16, R7, 0x4, R16 ;  /* 0x000000040710b825 */ /* 0x020fc800078e0010 */
[----:B-1----:R-:W-:-:S03]  /*0750*/  @!P3 IMAD.WIDE.U32 R28, R7, 0x4, R28 ;  /* 0x00000004071cb825 */ /* 0x002fc600078e001c */
[----:B0-----:R-:W0:Y:S02]  /*0760*/  @!P1 LDC.64 R26, c[0x0][0x238] ;  /* 0x00008e00ff1a9b82 */ /* 0x001e240000000a00 */
[----:B------:R-:W5:Y:S06]  /*0770*/  @!P3 LDG.E R24, desc[UR4][R28.64] ;  /* 0x000000041c18b981 */ /* 0x000f6c000c1e1900 */
[----:B------:R-:W1:Y:S01]  /*0780*/  @!P1 LDC.64 R14, c[0x0][0x240] ;  /* 0x00009000ff0e9b82 */ /* 0x000e620000000a00 */
[----:B------:R-:W-:-:S04]  /*0790*/  @!P3 IMAD.WIDE.U32 R12, R7, 0x4, R12 ;  /* 0x00000004070cb825 */ /* 0x000fc800078e000c */
[----:B----4-:R-:W-:Y:S02]  /*07a0*/  IMAD R4, R4, UR6, RZ ;  /* 0x0000000604047c24 */ /* 0x010fe4000f8e02ff */
[----:B------:R-:W-:-:S04]  /*07b0*/  IMAD R5, R5, UR7, RZ ;  /* 0x0000000705057c24 */ /* 0x000fc8000f8e02ff */
[----:B--2---:R-:W-:Y:S01]  /*07c0*/  IMAD R4, R5, R20, R4 ;  /* 0x0000001405047224 */ /* 0x004fe200078e0204 */
[----:B------:R-:W-:Y:S01]  /*07d0*/  HFMA2.MMA R5, -RZ, RZ, 0, 0 ;  /* 0x00000000ff057435 */ /* 0x000fe200000001ff */
[----:B---3--:R-:W-:-:S09]  /*07e0*/  IMAD R6, R3, UR6, RZ ;  /* 0x0000000603067c24 */ /* 0x008fd2000f8e02ff */
[----:B------:R2:W3:Y:S01]  /*07f0*/  @!P2 LDG.E R5, desc[UR4][R22.64] ;  /* 0x000000041605a981 */ /* 0x0004e2000c1e1900 */
[----:B------:R-:W-:Y:S01]  /*0800*/  IMAD R3, R8, UR7, RZ ;  /* 0x0000000708037c24 */ /* 0x000fe2000f8e02ff */
[----:B------:R-:W-:Y:S02]  /*0810*/  @!P1 IADD3 R8, R0, R9, RZ ;  /* 0x0000000900089210 */ /* 0x000fe40007ffe0ff */
[----:B------:R-:W-:-:S04]  /*0820*/  @!P1 IADD3 R9, R9, 0x80, RZ ;  /* 0x0000008009099810 */ /* 0x000fc80007ffe0ff */
[----:B------:R-:W-:Y:S02]  /*0830*/  ISETP.GE.AND P2, PT, R9, R2, PT ;  /* 0x000000020900720c */ /* 0x000fe40003f46270 */
[----:B--2---:R-:W-:-:S06]  /*0840*/  CS2R R22, SRZ ;  /* 0x0000000000167805 */ /* 0x004fcc000001ff00 */
[----:B------:R2:W4:Y:S01]  /*0850*/  @!P3 LDG.E R22, desc[UR4][R16.64] ;  /* 0x000000041016b981 */ /* 0x000522000c1e1900 */
[----:B------:R-:W-:-:S03]  /*0860*/  HFMA2.MMA R20, -RZ, RZ, 0, 0 ;  /* 0x00000000ff147435 */ /* 0x000fc600000001ff */
[----:B------:R0:W4:Y:S01]  /*0870*/  @!P3 LDG.E R23, desc[UR4][R12.64] ;  /* 0x000000040c17b981 */ /* 0x000122000c1e1900 */
[----:B------:R-:W-:Y:S01]  /*0880*/  @!P2 IADD3 R7, R0, R9, RZ ;  /* 0x000000090007a210 */ /* 0x000fe20007ffe0ff */
[----:B------:R-:W0:Y:S01]  /*0890*/  @!P2 LDC.64 R28, c[0x0][0x238] ;  /* 0x00008e00ff1cab82 */ /* 0x000e220000000a00 */
[----:B------:R-:W-:-:S07]  /*08a0*/  @!P2 IADD3 R9, R9, 0x80, RZ ;  /* 0x000000800909a810 */ /* 0x000fce0007ffe0ff */
[----:B--2---:R-:W2:Y:S01]  /*08b0*/  @!P2 LDC.64 R16, c[0x0][0x240] ;  /* 0x00009000ff10ab82 */ /* 0x004ea20000000a00 */
[----:B------:R-:W-:Y:S01]  /*08c0*/  ISETP.GE.AND P3, PT, R9, R2, PT ;  /* 0x000000020900720c */ /* 0x000fe20003f66270 */
[----:B------:R-:W-:Y:S01]  /*08d0*/  IMAD R3, R3, R10, R6 ;  /* 0x0000000a03037224 */ /* 0x000fe200078e0206 */
[----:B------:R-:W-:Y:S01]  /*08e0*/  HFMA2.MMA R6, -RZ, RZ, 0, 0 ;  /* 0x00000000ff067435 */ /* 0x000fe200000001ff */
[----:B-1----:R-:W-:-:S04]  /*08f0*/  @!P1 IMAD.WIDE.U32 R14, R8, 0x4, R14 ;  /* 0x00000004080e9825 */ /* 0x002fc800078e000e */
[----:B0-----:R-:W0:Y:S01]  /*0900*/  @!P2 LDC.64 R12, c[0x0][0x230] ;  /* 0x00008c00ff0cab82 */ /* 0x001e220000000a00 */
[----:B------:R-:W-:Y:S01]  /*0910*/  @!P1 IMAD.WIDE.U32 R18, R8, 0x4, R18 ;  /* 0x0000000408129825 */ /* 0x000fe200078e0012 */
[----:B------:R1:W4:Y:S04]  /*0920*/  @!P1 LDG.E R20, desc[UR4][R14.64] ;  /* 0x000000040e149981 */ /* 0x000328000c1e1900 */
[----:B------:R1:W4:Y:S02]  /*0930*/  @!P1 LDG.E R6, desc[UR4][R18.64] ;  /* 0x0000000412069981 */ /* 0x000324000c1e1900 */
[----:B-1----:R-:W1:Y:S01]  /*0940*/  @!P3 LDC.64 R14, c[0x0][0x238] ;  /* 0x00008e00ff0ebb82 */ /* 0x002e620000000a00 */
[----:B------:R-:W-:Y:S01]  /*0950*/  CS2R R18, SRZ ;  /* 0x0000000000127805 */ /* 0x000fe2000001ff00 */
[----:B--2---:R-:W-:Y:S01]  /*0960*/  @!P2 IMAD.WIDE.U32 R16, R7, 0x4, R16 ;  /* 0x000000040710a825 */ /* 0x004fe200078e0010 */
[----:B------:R-:W-:-:S03]  /*0970*/  MOV R10, RZ ;  /* 0x000000ff000a7202 */ /* 0x000fc60000000f00 */
[----:B------:R-:W-:Y:S01]  /*0980*/  @!P1 IMAD.WIDE.U32 R26, R8, 0x4, R26 ;  /* 0x00000004081a9825 */ /* 0x000fe200078e001a */
[----:B------:R2:W4:Y:S03]  /*0990*/  @!P2 LDG.E R18, desc[UR4][R16.64] ;  /* 0x000000041012a981 */ /* 0x000526000c1e1900 */
[C---:B0-----:R-:W-:Y:S01]  /*09a0*/  @!P2 IMAD.WIDE.U32 R12, R7.reuse, 0x4, R12 ;  /* 0x00000004070ca825 */ /* 0x041fe200078e000c */
[----:B------:R0:W4:Y:S03]  /*09b0*/  @!P1 LDG.E R10, desc[UR4][R26.64] ;  /* 0x000000041a0a9981 */ /* 0x000126000c1e1900 */
[----:B------:R-:W-:Y:S01]  /*09c0*/  @!P2 IMAD.WIDE.U32 R28, R7, 0x4, R28 ;  /* 0x00000004071ca825 */ /* 0x000fe200078e001c */
[----:B--2---:R-:W-:Y:S01]  /*09d0*/  @!P3 IADD3 R17, R0, R9, RZ ;  /* 0x000000090011b210 */ /* 0x004fe20007ffe0ff */
[----:B------:R-:W-:Y:S01]  /*09e0*/  HFMA2.MMA R8, -RZ, RZ, 0, 0 ;  /* 0x00000000ff087435 */ /* 0x000fe200000001ff */
[----:B------:R-:W-:Y:S01]  /*09f0*/  @!P3 IADD3 R9, R9, 0x80, RZ ;  /* 0x000000800909b810 */ /* 0x000fe20007ffe0ff */
[----:B------:R-:W2:Y:S01]  /*0a00*/  @!P2 LDG.E R19, desc[UR4][R12.64] ;  /* 0x000000040c13a981 */ /* 0x000ea2000c1e1900 */
[----:B------:R-:W-:Y:S01]  /*0a10*/  MOV R7, RZ ;  /* 0x000000ff00077202 */ /* 0x000fe20000000f00 */
[----:B0-----:R-:W0:Y:S01]  /*0a20*/  @!P3 LDC.64 R26, c[0x0][0x230] ;  /* 0x00008c00ff1abb82 */ /* 0x001e220000000a00 */
[----:B------:R-:W-:Y:S01]  /*0a30*/  ISETP.GE.AND P1, PT, R9, R2, PT ;  /* 0x000000020900720c */ /* 0x000fe20003f26270 */
[----:B-1----:R-:W-:-:S03]  /*0a40*/  @!P3 IMAD.WIDE.U32 R14, R17, 0x4, R14 ;  /* 0x00000004110eb825 */ /* 0x002fc600078e000e */
[----:B------:R1:W2:Y:S04]  /*0a50*/  @!P2 LDG.E R7, desc[UR4][R28.64] ;  /* 0x000000041c07a981 */ /* 0x0002a8000c1e1900 */
[----:B------:R1:W2:Y:S02]  /*0a60*/  @!P3 LDG.E R8, desc[UR4][R14.64] ;  /* 0x000000040e08b981 */ /* 0x0002a4000c1e1900 */
[----:B-1----:R-:W1:Y:S08]  /*0a70*/  @!P3 LDC.64 R28, c[0x0][0x240] ;  /* 0x00009000ff1cbb82 */ /* 0x002e700000000a00 */
[----:B------:R-:W5:Y:S01]  /*0a80*/  @!P1 LDC.64 R14, c[0x0][0x238] ;  /* 0x00008e00ff0e9b82 */ /* 0x000f620000000a00 */
[----:B------:R-:W-:-:S02]  /*0a90*/  CS2R R12, SRZ ;  /* 0x00000000000c7805 */ /* 0x000fc4000001ff00 */
[----:B------:R-:W-:Y:S01]  /*0aa0*/  @!P1 IADD3 R9, R0, R9, RZ ;  /* 0x0000000900099210 */ /* 0x000fe20007ffe0ff */
[----:B0-----:R-:W-:-:S05]  /*0ab0*/  @!P3 IMAD.WIDE.U32 R26, R17, 0x4, R26 ;  /* 0x00000004111ab825 */ /* 0x001fca00078e001a */
[----:B------:R-:W2:Y:S01]  /*0ac0*/  @!P3 LDG.E R13, desc[UR4][R26.64] ;  /* 0x000000041a0db981 */ /* 0x000ea2000c1e1900 */
[----:B-1----:R-:W-:Y:S02]  /*0ad0*/  @!P3 IMAD.WIDE.U32 R28, R17, 0x4, R28 ;  /* 0x00000004111cb825 */ /* 0x002fe400078e001c */
[----:B------:R-:W0:Y:S03]  /*0ae0*/  @!P1 LDC.64 R16, c[0x0][0x230] ;  /* 0x00008c00ff109b82 */ /* 0x000e260000000a00 */
[----:B------:R5:W2:Y:S02]  /*0af0*/  @!P3 LDG.E R12, desc[UR4][R28.64] ;  /* 0x000000041c0cb981 */ /* 0x000aa4000c1e1900 */
[----:B-----5:R-:W-:-:S03]  /*0b00*/  @!P1 IMAD.WIDE.U32 R28, R9, 0x4, R14 ;  /* 0x00000004091c9825 */ /* 0x020fc600078e000e */
[----:B------:R-:W1:Y:S01]  /*0b10*/  @!P1 LDC.64 R14, c[0x0][0x240] ;  /* 0x00009000ff0e9b82 */ /* 0x000e620000000a00 */
[----:B------:R-:W-:-:S06]  /*0b20*/  CS2R R26, SRZ ;  /* 0x00000000001a7805 */ /* 0x000fcc000001ff00 */
[----:B------:R-:W5:Y:S01]  /*0b30*/  @!P1 LDG.E R27, desc[UR4][R28.64] ;  /* 0x000000041c1b9981 */ /* 0x000f62000c1e1900 */
[----:B0-----:R-:W-:-:S05]  /*0b40*/  @!P1 IMAD.WIDE.U32 R16, R9, 0x4, R16 ;  /* 0x0000000409109825 */ /* 0x001fca00078e0010 */
[----:B------:R-:W5:Y:S01]  /*0b50*/  @!P1 LDG.E R26, desc[UR4][R16.64] ;  /* 0x00000004101a9981 */ /* 0x000f62000c1e1900 */
[----:B-1----:R-:W-:Y:S01]  /*0b60*/  @!P1 IMAD.WIDE.U32 R14, R9, 0x4, R14 ;  /* 0x00000004090e9825 */ /* 0x002fe200078e000e */
[----:B------:R-:W-:-:S06]  /*0b70*/  MOV R9, RZ ;  /* 0x000000ff00097202 */ /* 0x000fcc0000000f00 */
[----:B------:R0:W5:Y:S02]  /*0b80*/  @!P1 LDG.E R9, desc[UR4][R14.64] ;  /* 0x000000040e099981 */ /* 0x000164000c1e1900 */
[----:B0-----:R-:W0:Y:S01]  /*0b90*/  @!P0 LDC.64 R14, c[0x0][0x228] ;  /* 0x00008a00ff0e8b82 */ /* 0x001e220000000a00 */
[----:B------:R-:W-:Y:S01]  /*0ba0*/  IMAD R25, R25, UR6, RZ ;  /* 0x0000000619197c24 */ /* 0x000fe2000f8e02ff */
[----:B------:R-:W-:Y:S01]  /*0bb0*/  @!P0 IADD3 R17, R0, R21, RZ ;  /* 0x0000001500118210 */ /* 0x000fe20007ffe0ff */
[----:B------:R-:W-:Y:S01]  /*0bc0*/  IMAD R24, R24, UR6, RZ ;  /* 0x0000000618187c24 */ /* 0x000fe2000f8e02ff */
[----:B------:R-:W-:Y:S04]  /*0bd0*/  BSSY B0, `(.L_x_17135) ;  /* 0x0000041000007945 */ /* 0x000fe80003800000 */
[----:B------:R-:W-:Y:S01]  /*0be0*/  BSSY B1, `(.L_x_17136) ;  /* 0x0000039000017945 */ /* 0x000fe20003800000 */
[----:B0-----:R-:W-:-:S05]  /*0bf0*/  @!P0 IMAD.WIDE.U32 R16, R17, 0x4, R14 ;  /* 0x0000000411108825 */ /* 0x001fca00078e000e */
[----:B------:R5:W-:Y:S01]  /*0c00*/  @!P0 STG.E desc[UR4][R16.64], R4 ;  /* 0x0000000410008986 */ /* 0x000be2000c101904 */
[----:B---3--:R-:W-:-:S04]  /*0c10*/  IMAD R5, R5, UR7, RZ ;  /* 0x0000000705057c24 */ /* 0x008fc8000f8e02ff */
[----:B------:R-:W-:Y:S01]  /*0c20*/  IMAD R11, R5, R11, R25 ;  /* 0x0000000b050b7224 */ /* 0x000fe200078e0219 */
[----:B------:R-:W-:-:S04]  /*0c30*/  IADD3 R5, R21, 0x80, RZ ;  /* 0x0000008015057810 */ /* 0x000fc80007ffe0ff */
[----:B------:R-:W-:-:S04]  /*0c40*/  @!P0 MOV R21, R5 ;  /* 0x0000000500158202 */ /* 0x000fc80000000f00 */
[----:B------:R-:W-:Y:S01]  /*0c50*/  ISETP.GE.AND P0, PT, R21, R2, PT ;  /* 0x000000021500720c */ /* 0x000fe20003f06270 */
[----:B----4-:R-:W-:-:S04]  /*0c60*/  IMAD R23, R23, UR7, RZ ;  /* 0x0000000717177c24 */ /* 0x010fc8000f8e02ff */
[----:B------:R-:W-:Y:S02]  /*0c70*/  IMAD R22, R23, R22, R24 ;  /* 0x0000001617167224 */ /* 0x000fe400078e0218 */
[----:B------:R-:W-:Y:S02]  /*0c80*/  IMAD R6, R6, UR6, RZ ;  /* 0x0000000606067c24 */ /* 0x000fe4000f8e02ff */
[----:B------:R-:W-:-:S04]  /*0c90*/  IMAD R5, R10, UR7, RZ ;  /* 0x000000070a057c24 */ /* 0x000fc8000f8e02ff */
[----:B------:R-:W-:Y:S02]  /*0ca0*/  IMAD R20, R5, R20, R6 ;  /* 0x0000001405147224 */ /* 0x000fe400078e0206 */
[----:B--2---:R-:W-:Y:S02]  /*0cb0*/  IMAD R19, R19, UR6, RZ ;  /* 0x0000000613137c24 */ /* 0x004fe4000f8e02ff */
[----:B------:R-:W-:-:S04]  /*0cc0*/  IMAD R7, R7, UR7, RZ ;  /* 0x0000000707077c24 */ /* 0x000fc8000f8e02ff */
[----:B------:R-:W-:Y:S02]  /*0cd0*/  IMAD R18, R7, R18, R19 ;  /* 0x0000001207127224 */ /* 0x000fe400078e0213 */
[----:B------:R-:W-:Y:S02]  /*0ce0*/  IMAD R10, R13, UR6, RZ ;  /* 0x000000060d0a7c24 */ /* 0x000fe4000f8e02ff */
[----:B------:R-:W-:-:S04]  /*0cf0*/  IMAD R13, R8, UR7, RZ ;  /* 0x00000007080d7c24 */ /* 0x000fc8000f8e02ff */
[----:B------:R-:W-:Y:S02]  /*0d00*/  IMAD R12, R13, R12, R10 ;  /* 0x0000000c0d0c7224 */ /* 0x000fe400078e020a */
[----:B-----5:R-:W-:Y:S02]  /*0d10*/  IMAD R4, R27, UR7, RZ ;  /* 0x000000071b047c24 */ /* 0x020fe4000f8e02ff */
        /* <DEDUP_REMOVED lines=15> */
.L_x_17137:
[----:B------:R-:W-:-:S13]  /*0e10*/  ISETP.GE.AND P0, PT, R21, R2, PT ;  /* 0x000000021500720c */ /* 0x000fda0003f06270 */
[----:B------:R-:W-:Y:S05]  /*0e20*/  @P0 BRA `(.L_x_17139) ;  /* 0x0000000000300947 */ /* 0x000fea0003800000 */
[----:B0-----:R-:W0:Y:S01]  /*0e30*/  LDC.64 R4, c[0x0][0x228] ;  /* 0x00008a00ff047b82 */ /* 0x001e220000000a00 */
[----:B------:R-:W-:Y:S02]  /*0e40*/  IADD3 R3, R0, R21, RZ ;  /* 0x0000001500037210 */ /* 0x000fe40007ffe0ff */
[----:B------:R-:W-:-:S03]  /*0e50*/  IADD3 R21, R21, 0x80, RZ ;  /* 0x0000008015157810 */ /* 0x000fc60007ffe0ff */
[----:B0-----:R-:W-:-:S05]  /*0e60*/  IMAD.WIDE.U32 R4, R3, 0x4, R4 ;  /* 0x0000000403047825 */ /* 0x001fca00078e0004 */
[----:B------:R1:W-:Y:S02]  /*0e70*/  STG.E desc[UR4][R4.64], R22 ;  /* 0x0000001604007986 */ /* 0x0003e4000c101904 */
.L_x_17138:
[----:B------:R-:W-:-:S13]  /*0e80*/  ISETP.GE.AND P0, PT, R21, R2, PT ;  /* 0x000000021500720c */ /* 0x000fda0003f06270 */
[----:B------:R-:W-:Y:S05]  /*0e90*/  @P0 BRA `(.L_x_17140) ;  /* 0x0000000000340947 */ /* 0x000fea0003800000 */
[----:B01----:R-:W0:Y:S01]  /*0ea0*/  LDC.64 R4, c[0x0][0x228] ;  /* 0x00008a00ff047b82 */ /* 0x003e220000000a00 */
[----:B------:R-:W-:Y:S02]  /*0eb0*/  IADD3 R3, R0, R21, RZ ;  /* 0x0000001500037210 */ /* 0x000fe40007ffe0ff */
[----:B------:R-:W-:-:S03]  /*0ec0*/  IADD3 R21, R21, 0x80, RZ ;  /* 0x0000008015157810 */ /* 0x000fc60007ffe0ff */
[----:B0-----:R-:W-:-:S05]  /*0ed0*/  IMAD.WIDE.U32 R4, R3, 0x4, R4 ;  /* 0x0000000403047825 */ /* 0x001fca00078e0004 */
[----:B------:R1:W-:Y:S02]  /*0ee0*/  STG.E desc[UR4][R4.64], R20 ;  /* 0x0000001404007986 */ /* 0x0003e4000c101904 */
.L_x_17139:
        /* <DEDUP_REMOVED lines=8> */
.L_x_17140:
[----:B------:R-:W-:Y:S05]  /*0f70*/  BSYNC B1 ;  /* 0x0000000000017941 */ /* 0x000fea0003800000 */
.L_x_17136:
[----:B------:R-:W-:-:S13]  /*0f80*/  ISETP.GE.AND P0, PT, R21, R2, PT ;  /* 0x000000021500720c */ /* 0x000fda0003f06270 */
[----:B012---:R-:W0:Y:S01]  /*0f90*/  @!P0 LDC.64 R4, c[0x0][0x228] ;  /* 0x00008a00ff048b82 */ /* 0x007e220000000a00 */
[----:B------:R-:W-:Y:S02]  /*0fa0*/  @!P0 IADD3 R3, R0, R21, RZ ;  /* 0x0000001500038210 */ /* 0x000fe40007ffe0ff */
[----:B------:R-:W-:-:S03]  /*0fb0*/  @!P0 IADD3 R21, R21, 0x80, RZ ;  /* 0x0000008015158810 */ /* 0x000fc60007ffe0ff */
[----:B0-----:R-:W-:-:S05]  /*0fc0*/  @!P0 IMAD.WIDE.U32 R4, R3, 0x4, R4 ;  /* 0x0000000403048825 */ /* 0x001fca00078e0004 */
[----:B------:R2:W-:Y:S02]  /*0fd0*/  @!P0 STG.E desc[UR4][R4.64], R12 ;  /* 0x0000000c04008986 */ /* 0x0005e4000c101904 */
.L_x_17141:
[----:B------:R-:W-:Y:S05]  /*0fe0*/  BSYNC B0 ;  /* 0x0000000000007941 */ /* 0x000fea0003800000 */
.L_x_17135:
        /* <DEDUP_REMOVED lines=8> */
.L_x_17142:
        /* <DEDUP_REMOVED lines=9> */
.L_x_24200:


//--------------------- .text._ZN2at6native29vectorized_elementwise_kernelILi4EZZZNS0_54_GLOBAL__N__d8c5977b_16_LinearAlgebra_cu_7dd49032_297216addr_kernel_cudaERNS_14TensorIteratorERKN3c106ScalarES8_ENKUlvE_clEvENKUlvE1_clEvEUliiiE0_St5arrayIPcLm4EEEEviT0_T1_ --------------------------
	.section	.text._ZN2at6native29vectorized_elementwise_kernelILi4EZZZNS0_54_GLOBAL__N__d8c5977b_16_LinearAlgebra_cu_7dd49032_297216addr_kernel_cudaERNS_14TensorIteratorERKN3c106ScalarES8_ENKUlvE_clEvENKUlvE1_clEvEUliiiE0_St5arrayIPcLm4EEEEviT0_T1_,"ax",@progbits
	.align	128
        .global         _ZN2at6native29vectorized_elementwise_kernelILi4EZZZNS0_54_GLOBAL__N__d8c5977b_16_LinearAlgebra_cu_7dd49032_297216addr_kernel_cudaERNS_14TensorIteratorERKN3c106ScalarES8_ENKUlvE_clEvENKUlvE1_clEvEUliiiE0_St5arrayIPcLm4EEEEviT0_T1_
        .type           _ZN2at6native29vectorized_elementwise_kernelILi4EZZZNS0_54_GLOBAL__N__d8c5977b_16_LinearAlgebra_cu_7dd49032_297216addr_kernel_cudaERNS_14TensorIteratorERKN3c106ScalarES8_ENKUlvE_clEvENKUlvE1_clEvEUliiiE0_St5arrayIPcLm4EEEEviT0_T1_,@function
        .size           _ZN2at6native29vectorized_elementwise_kernelILi4EZZZNS0_54_GLOBAL__N__d8c5977b_16_LinearAlgebra_cu_7dd49032_297216addr_kernel_cudaERNS_14TensorIteratorERKN3c106ScalarES8_ENKUlvE_clEvENKUlvE1_clEvEUliiiE0_St5arrayIPcLm4EEEEviT0_T1_,(.L_x_24201 - _ZN2at6native29vectorized_elementwise_kernelILi4EZZZNS0_54_GLOBAL__N__d8c5977b_16_LinearAlgebra_cu_7dd49032_297216addr_kernel_cudaERNS_14TensorIteratorERKN3c106ScalarES8_ENKUlvE_clEvENKUlvE1_clEvEUliiiE0_St5arrayIPcLm4EEEEviT0_T1_)
        .other          _ZN2at6native29vectorized_elementwise_kernelILi4EZZZNS0_54_GLOBAL__N__d8c5977b_16_LinearAlgebra_cu_7dd49032_297216addr_kernel_cudaERNS_14TensorIteratorERKN3c106ScalarES8_ENKUlvE_clEvENKUlvE1_clEvEUliiiE0_St5arrayIPcLm4EEEEviT0_T1_,@"STO_CUDA_ENTRY STV_DEFAULT"
_ZN2at6native29vectorized_elementwise_kernelILi4EZZZNS0_54_GLOBAL__N__d8c5977b_16_LinearAlgebra_cu_7dd49032_297216addr_kernel_cudaERNS_14TensorIteratorERKN3c106ScalarES8_ENKUlvE_clEvENKUlvE1_clEvEUliiiE0_St5arrayIPcLm4EEEEviT0_T1_:
.text._ZN2at6native29vectorized_elementwise_kernelILi4EZZZNS0_54_GLOBAL__N__d8c5977b_16_LinearAlgebra_cu_7dd49032_297216addr_kernel_cudaERNS_14TensorIteratorERKN3c106ScalarES8_ENKUlvE_clEvENKUlvE1_clEvEUliiiE0_St5arrayIPcLm4EEEEviT0_T1_:
        /* <DEDUP_REMOVED lines=15> */
[----:B--2---:R-:W-:-:S04]  /*00f0*/  IMAD.WIDE R6, R0, 0x4, R6 ;  /* 0x0000000400067825 */ /* 0x004fc800078e0206 */
[----:B---3--:R-:W-:-:S04]  /*0100*/  IMAD.WIDE R24, R0, 0x4, R24 ;  /* 0x0000000400187825 */ /* 0x008fc800078e0218 */
[C---:B------:R-:W-:Y:S02]  /*0110*/  IMAD.WIDE.U32 R20, R2.reuse, 0x10, R6 ;  /* 0x0000001002147825 */ /* 0x040fe400078e0006 */
[----:B------:R-:W2:Y:S02]  /*0120*/  LDG.E.128 R4, desc[UR4][R16.64] ;  /* 0x0000000410047981 */ /* 0x000ea4000c1e1d00 */
[----:B------:R-:W-:Y:S02]  /*0130*/  IMAD.WIDE.U32 R24, R2, 0x10, R24 ;  /* 0x0000001002187825 */ /* 0x000fe400078e0018 */
[----:B------:R-:W3:Y:S04]  /*0140*/  LDG.E.128 R8, desc[UR4][R20.64] ;  /* 0x0000000414087981 */ /* 0x000ee8000c1e1d00 */
[----:B------:R-:W4:Y:S04]  /*0150*/  LDG.E.128 R12, desc[UR4][R24.64] ;  /* 0x00000004180c7981 */ /* 0x000f28000c1e1d00 */
[----:B------:R-:W5:Y:S04]  /*0160*/  LDG.E.128 R16, desc[UR4][R16.64+0x800] ;  /* 0x0008000410107981 */ /* 0x000f68000c1e1d00 */
[----:B------:R-:W5:Y:S04]  /*0170*/  LDG.E.128 R20, desc[UR4][R20.64+0x800] ;  /* 0x0008000414147981 */ /* 0x000f68000c1e1d00 */
[----:B------:R-:W5:Y:S01]  /*0180*/  LDG.E.128 R24, desc[UR4][R24.64+0x800] ;  /* 0x0008000418187981 */ /* 0x000f62000c1e1d00 */
[----:B--2---:R-:W-:-:S02]  /*0190*/  IMAD R28, R7, UR6, RZ ;  /* 0x00000006071c7c24 */ /* 0x004fc4000f8e02ff */
[----:B---3--:R-:W-:-:S04]  /*01a0*/  IMAD R11, R11, UR7, RZ ;  /* 0x000000070b0b7c24 */ /* 0x008fc8000f8e02ff */
[----:B----4-:R-:W-:Y:S02]  /*01b0*/  IMAD R15, R15, R11, R28 ;  /* 0x0000000b0f0f7224 */ /* 0x010fe400078e021c */
[----:B------:R-:W0:Y:S01]  /*01c0*/  LDC.64 R28, c[0x0][0x228] ;  /* 0x00008a00ff1c7b82 */ /* 0x000e220000000a00 */
[----:B------:R-:W-:Y:S02]  /*01d0*/  IMAD R3, R4, UR6, RZ ;  /* 0x0000000604037c24 */ /* 0x000fe4000f8e02ff */
[----:B------:R-:W-:Y:S02]  /*01e0*/  IMAD R10, R10, UR7, RZ ;  /* 0x000000070a0a7c24 */ /* 0x000fe4000f8e02ff */
[----:B------:R-:W-:Y:S02]  /*01f0*/  IMAD R9, R9, UR7, RZ ;  /* 0x0000000709097c24 */ /* 0x000fe4000f8e02ff */
[----:B------:R-:W-:Y:S02]  /*0200*/  IMAD R8, R8, UR7, RZ ;  /* 0x0000000708087c24 */ /* 0x000fe4000f8e02ff */
[----:B-----5:R-:W-:-:S02]  /*0210*/  IMAD R23, R23, UR7, RZ ;  /* 0x0000000717177c24 */ /* 0x020fc4000f8e02ff */
[----:B------:R-:W-:Y:S02]  /*0220*/  IMAD R12, R12, R8, R3 ;  /* 0x000000080c0c7224 */ /* 0x000fe400078e0203 */
[----:B------:R-:W-:Y:S02]  /*0230*/  IMAD R3, R16, UR6, RZ ;  /* 0x0000000610037c24 */ /* 0x000fe4000f8e02ff */
[----:B------:R-:W-:Y:S02]  /*0240*/  IMAD R22, R22, UR7, RZ ;  /* 0x0000000716167c24 */ /* 0x000fe4000f8e02ff */
[----:B------:R-:W-:Y:S02]  /*0250*/  IMAD R21, R21, UR7, RZ ;  /* 0x0000000715157c24 */ /* 0x000fe4000f8e02ff */
[----:B0-----:R-:W-:-:S04]  /*0260*/  IMAD.WIDE.U32 R28, R0, 0x4, R28 ;  /* 0x00000004001c7825 */ /* 0x001fc800078e001c */
[----:B------:R-:W-:Y:S02]  /*0270*/  IMAD R0, R5, UR6, RZ ;  /* 0x0000000605007c24 */ /* 0x000fe4000f8e02ff */
[----:B------:R-:W-:Y:S02]  /*0280*/  IMAD R5, R6, UR6, RZ ;  /* 0x0000000606057c24 */ /* 0x000fe4000f8e02ff */
[----:B------:R-:W-:Y:S02]  /*0290*/  IMAD R13, R13, R9, R0 ;  /* 0x000000090d0d7224 */ /* 0x000fe400078e0200 */
[----:B------:R-:W-:Y:S02]  /*02a0*/  IMAD R14, R14, R10, R5 ;  /* 0x0000000a0e0e7224 */ /* 0x000fe400078e0205 */
[----:B------:R-:W-:-:S04]  /*02b0*/  IMAD.WIDE R28, R2, 0x10, R28 ;  /* 0x00000010021c7825 */ /* 0x000fc800078e021c */
[----:B------:R-:W-:Y:S02]  /*02c0*/  IMAD R0, R17, UR6, RZ ;  /* 0x0000000611007c24 */ /* 0x000fe4000f8e02ff */
[----:B------:R-:W-:Y:S02]  /*02d0*/  IMAD R5, R18, UR6, RZ ;  /* 0x0000000612057c24 */ /* 0x000fe4000f8e02ff */
[----:B------:R-:W-:Y:S02]  /*02e0*/  IMAD R2, R19, UR6, RZ ;  /* 0x0000000613027c24 */ /* 0x000fe4000f8e02ff */
[----:B------:R-:W-:Y:S02]  /*02f0*/  IMAD R20, R20, UR7, RZ ;  /* 0x0000000714147c24 */ /* 0x000fe4000f8e02ff */
[----:B------:R-:W-:Y:S02]  /*0300*/  IMAD R27, R27, R23, R2 ;  /* 0x000000171b1b7224 */ /* 0x000fe400078e0202 */
[----:B------:R-:W-:-:S02]  /*0310*/  IMAD R26, R26, R22, R5 ;  /* 0x000000161a1a7224 */ /* 0x000fc400078e0205 */
[----:B------:R-:W-:Y:S02]  /*0320*/  IMAD R25, R25, R21, R0 ;  /* 0x0000001519197224 */ /* 0x000fe400078e0200 */
[----:B------:R-:W-:Y:S01]  /*0330*/  IMAD R24, R24, R20, R3 ;  /* 0x0000001418187224 */ /* 0x000fe200078e0203 */
[----:B------:R-:W-:Y:S04]  /*0340*/  STG.E.128 desc[UR4][R28.64], R12 ;  /* 0x0000000c1c007986 */ /* 0x000fe8000c101d04 */
[----:B------:R-:W-:Y:S01]  /*0350*/  STG.E.128 desc[UR4][R28.64+0x800], R24 ;  /* 0x000800181c007986 */ /* 0x000fe2000c101d04 */
[----:B------:R-:W-:Y:S05]  /*0360*/  EXIT ;  /* 0x000000000000794d */ /* 0x000fea0003800000 */
.L_x_17143:
        /* <DEDUP_REMOVED lines=162> */
.L_x_17146:
[----:B------:R-:W-:-:S13]  /*0d90*/  ISETP.GE.AND P0, PT, R21, R2, PT ;  /* 0x000000021500720c */ /* 0x000fda0003f06270 */
[----:B------:R-:W-:Y:S05]  /*0da0*/  @P0 BRA `(.L_x_17148) ;  /* 0x0000000000300947 */ /* 0x000fea0003800000 */
[----:B0-----:R-:W0:Y:S01]  /*0db0*/  LDC.64 R4, c[0x0][0x228] ;  /* 0x00008a00ff047b82 */ /* 0x001e220000000a00 */
[----:B------:R-:W-:Y:S02]  /*0dc0*/  IADD3 R3, R0, R21, RZ ;  /* 0x0000001500037210 */ /* 0x000fe40007ffe0ff */
[----:B------:R-:W-:-:S03]  /*0dd0*/  IADD3 R21, R21, 0x80, RZ ;  /* 0x0000008015157810 */ /* 0x000fc60007ffe0ff */
[----:B0-----:R-:W-:-:S05]  /*0de0*/  IMAD.WIDE.U32 R4, R3, 0x4, R4 ;  /* 0x0000000403047825 */ /* 0x001fca00078e0004 */
[----:B------:R1:W-:Y:S02]  /*0df0*/  STG.E desc[UR4][R4.64], R22 ;  /* 0x0000001604007986 */ /* 0x0003e4000c101904 */
.L_x_17147:
[----:B------:R-:W-:-:S13]  /*0e00*/  ISETP.GE.AND P0, PT, R21, R2, PT ;  /* 0x000000021500720c */ /* 0x000fda0003f06270 */
[----:B------:R-:W-:Y:S05]  /*0e10*/  @P0 BRA `(.L_x_17149) ;  /* 0x0000000000340947 */ /* 0x000fea0003800000 */
[----:B01----:R-:W0:Y:S01]  /*0e20*/  LDC.64 R4, c[0x0][0x228] ;  /* 0x00008a00ff047b82 */ /* 0x003e220000000a00 */
[----:B------:R-:W-:Y:S02]  /*0e30*/  IADD3 R3, R0, R21, RZ ;  /* 0x0000001500037210 */ /* 0x000fe40007ffe0ff */
[----:B------:R-:W-:-:S03]  /*0e40*/  IADD3 R21, R21, 0x80, RZ ;  /* 0x0000008015157810 */ /* 0x000fc60007ffe0ff */
[----:B0-----:R-:W-:-:S05]  /*0e50*/  IMAD.WIDE.U32 R4, R3, 0x4, R4 ;  /* 0x0000000403047825 */ /* 0x001fca00078e0004 */
[----:B------:R1:W-:Y:S02]  /*0e60*/  STG.E desc[UR4][R4.64], R20 ;  /* 0x0000001404007986 */ /* 0x0003e4000c101904 */
.L_x_17148:
        /* <DEDUP_REMOVED lines=8> */
.L_x_17149:
[----:B------:R-:W-:Y:S05]  /*0ef0*/  BSYNC B1 ;  /* 0x0000000000017941 */ /* 0x000fea0003800000 */
.L_x_17145:
[----:B------:R-:W-:-:S13]  /*0f00*/  ISETP.GE.AND P0, PT, R21, R2, PT ;  /* 0x000000021500720c */ /* 0x000fda0003f06270 */
[----:B012---:R-:W0:Y:S01]  /*0f10*/  @!P0 LDC.64 R4, c[0x0][0x228] ;  /* 0x00008a00ff048b82 */ /* 0x007e220000000a00 */
[----:B------:R-:W-:Y:S02]  /*0f20*/  @!P0 IADD3 R3, R0, R21, RZ ;  /* 0x0000001500038210 */ /* 0x000fe40007ffe0ff */
[----:B------:R-:W-:-:S03]  /*0f30*/  @!P0 IADD3 R21, R21, 0x80, RZ ;  /* 0x0000008015158810 */ /* 0x000fc60007ffe0ff */
[----:B0-----:R-:W-:-:S05]  /*0f40*/  @!P0 IMAD.WIDE.U32 R4, R3, 0x4, R4 ;  /* 0x0000000403048825 */ /* 0x001fca00078e0004 */
[----:B------:R2:W-:Y:S02]  /*0f50*/  @!P0 STG.E desc[UR4][R4.64], R12 ;  /* 0x0000000c04008986 */ /* 0x0005e4000c101904 */
.L_x_17150:
[----:B------:R-:W-:Y:S05]  /*0f60*/  BSYNC B0 ;  /* 0x0000000000007941 */ /* 0x000fea0003800000 */
.L_x_17144:
        /* <DEDUP_REMOVED lines=8> */
.L_x_17151:
        /* <DEDUP_REMOVED lines=9> */
.L_x_24201:


//--------------------- .text._ZN2at6native29vectorized_elementwise_kernelILi8EZZZNS0_54_GLOBAL__N__d8c5977b_16_LinearAlgebra_cu_7dd49032_297216addr_kernel_cudaERNS_14TensorIteratorERKN3c106ScalarES8_ENKUlvE_clEvENKUlvE1_clEvEUliiiE0_St5arrayIPcLm4EEEEviT0_T1_ --------------------------
	.section	.text._ZN2at6native29vectorized_elementwise_kernelILi8EZZZNS0_54_GLOBAL__N__d8c5977b_16_LinearAlgebra_cu_7dd49032_297216addr_kernel_cudaERNS_14TensorIteratorERKN3c106ScalarES8_ENKUlvE_clEvENKUlvE1_clEvEUliiiE0_St5arrayIPcLm4EEEEviT0_T1_,"ax",@progbits
	.align	128
        .global         _ZN2at6native29vectorized_elementwise_kernelILi8EZZZNS0_54_GLOBAL__N__d8c5977b_16_LinearAlgebra_cu_7dd49032_297216addr_kernel_cudaERNS_14TensorIteratorERKN3c106ScalarES8_ENKUlvE_clEvENKUlvE1_clEvEUliiiE0_St5arrayIPcLm4EEEEviT0_T1_
        .type           _ZN2at6native29vectorized_elementwise_kernelILi8EZZZNS0_54_GLOBAL__N__d8c5977b_16_LinearAlgebra_cu_7dd49032_297216addr_kernel_cudaERNS_14TensorIteratorERKN3c106ScalarES8_ENKUlvE_clEvENKUlvE1_clEvEUliiiE0_St5arrayIPcLm4EEEEviT0_T1_,@function
        .size           _ZN2at6native29vectorized_elementwise_kernelILi8EZZZNS0_54_GLOBAL__N__d8c5977b_16_LinearAlgebra_cu_7dd49032_297216addr_kernel_cudaERNS_14TensorIteratorERKN3c106ScalarES8_ENKUlvE_clEvENKUlvE1_clEvEUliiiE0_St5arrayIPcLm4EEEEviT0_T1_,(.L_x_24202 - _ZN2at6native29vectorized_elementwise_kernelILi8EZZZNS0_54_GLOBAL__N__d8c5977b_16_LinearAlgebra_cu_7dd49032_297216addr_kernel_cudaERNS_14TensorIteratorERKN3c106ScalarES8_ENKUlvE_clEvENKUlvE1_clEvEUliiiE0_St5arrayIPcLm4EEEEviT0_T1_)
        .other          _ZN2at6native29vectorized_elementwise_kernelILi8EZZZNS0_54_GLOBAL__N__d8c5977b_16_LinearAlgebra_cu_7dd49032_297216addr_kernel_cudaERNS_14TensorIteratorERKN3c106ScalarES8_ENKUlvE_clEvENKUlvE1_clEvEUliiiE0_St5arrayIPcLm4EEEEviT0_T1_,@"STO_CUDA_ENTRY STV_DEFAULT"
_ZN2at6native29vectorized_elementwise_kernelILi8EZZZNS0_54_GLOBAL__N__d8c5977b_16_LinearAlgebra_cu_7dd49032_297216addr_kernel_cudaERNS_14TensorIteratorERKN3c106ScalarES8_ENKUlvE_clEvENKUlvE1_clEvEUliiiE0_St5arrayIPcLm4EEEEviT0_T1_:
.text._ZN2at6native29vectorized_elementwise_kernelILi8EZZZNS0_54_GLOBAL__N__d8c5977b_16_LinearAlgebra_cu_7dd49032_297216addr_kernel_cudaERNS_14TensorIteratorERKN3c106ScalarES8_ENKUlvE_clEvENKUlvE1_clEvEUliiiE0_St5arrayIPcLm4EEEEviT0_T1_:
        /* <DEDUP_REMOVED lines=55> */
.L_x_17152:
        /* <DEDUP_REMOVED lines=162> */
.L_x_17155:
[----:B------:R-:W-:-:S13]  /*0d90*/  ISETP.GE.AND P0, PT, R21, R2, PT ;  /* 0x000000021500720c */ /* 0x000fda0003f06270 */
[----:B------:R-:W-:Y:S05]  /*0da0*/  @P0 BRA `(.L_x_17157) ;  /* 0x0000000000300947 */ /* 0x000fea0003800000 */
[----:B0-----:R-:W0:Y:S01]  /*0db0*/  LDC.64 R4, c[0x0][0x228] ;  /* 0x00008a00ff047b82 */ /* 0x001e220000000a00 */
[----:B------:R-:W-:Y:S02]  /*0dc0*/  IADD3 R3, R0, R21, RZ ;  /* 0x0000001500037210 */ /* 0x000fe40007ffe0ff */
[----:B------:R-:W-:-:S03]  /*0dd0*/  IADD3 R21, R21, 0x80, RZ ;  /* 0x0000008015157810 */ /* 0x000fc60007ffe0ff */
[----:B0-----:R-:W-:-:S05]  /*0de0*/  IMAD.WIDE.U32 R4, R3, 0x4, R4 ;  /* 0x0000000403047825 */ /* 0x001fca00078e0004 */
[----:B------:R1:W-:Y:S02]  /*0df0*/  STG.E desc[UR4][R4.64], R22 ;  /* 0x0000001604007986 */ /* 0x0003e4000c101904 */
.L_x_17156:
[----:B------:R-:W-:-:S13]  /*0e00*/  ISETP.GE.AND P0, PT, R21, R2, PT ;  /* 0x000000021500720c */ /* 0x000fda0003f06270 */
[----:B------:R-:W-:Y:S05]  /*0e10*/  @P0 BRA `(.L_x_17158) ;  /* 0x0000000000340947 */ /* 0x000fea0003800000 */
[----:B01----:R-:W0:Y:S01]  /*0e20*/  LDC.64 R4, c[0x0][0x228] ;  /* 0x00008a00ff047b82 */ /* 0x003e220000000a00 */
[----:B------:R-:W-:Y:S02]  /*0e30*/  IADD3 R3, R0, R21, RZ ;  /* 0x0000001500037210 */ /* 0x000fe40007ffe0ff */
[----:B------:R-:W-:-:S03]  /*0e40*/  IADD3 R21, R21, 0x80, RZ ;  /* 0x0000008015157810 */ /* 0x000fc60007ffe0ff */
[----:B0-----:R-:W-:-:S05]  /*0e50*/  IMAD.WIDE.U32 R4, R3, 0x4, R4 ;  /* 0x0000000403047825 */ /* 0x001fca00078e0004 */
[----:B------:R1:W-:Y:S02]  /*0e60*/  STG.E desc[UR4][R4.64], R20 ;  /* 0x0000001404007986 */ /* 0x0003e4000c101904 */
.L_x_17157:
        /* <DEDUP_REMOVED lines=8> */
.L_x_17158:
[----:B------:R-:W-:Y:S05]  /*0ef0*/  BSYNC B1 ;  /* 0x0000000000017941 */ /* 0x000fea0003800000 */
.L_x_17154:
[----:B------:R-:W-:-:S13]  /*0f00*/  ISETP.GE.AND P0, PT, R21, R2, PT ;  /* 0x000000021500720c */ /* 0x000fda0003f06270 */
[----:B012---:R-:W0:Y:S01]  /*0f10*/  @!P0 LDC.64 R4, c[0x0][0x228] ;  /* 0x00008a00ff048b82 */ /* 0x007e220000000a00 */
[----:B------:R-:W-:Y:S02]  /*0f20*/  @!P0 IADD3 R3, R0, R21, RZ ;  /* 0x0000001500038210 */ /* 0x000fe40007ffe0ff */
[----:B------:R-:W-:-:S03]  /*0f30*/  @!P0 IADD3 R21, R21, 0x80, RZ ;  /* 0x0000008015158810 */ /* 0x000fc60007ffe0ff */
[----:B0-----:R-:W-:-:S05]  /*0f40*/  @!P0 IMAD.WIDE.U32 R4, R3, 0x4, R4 ;  /* 0x0000000403048825 */ /* 0x001fca00078e0004 */
[----:B------:R2:W-:Y:S02]  /*0f50*/  @!P0 STG.E desc[UR4][R4.64], R12 ;  /* 0x0000000c04008986 */ /* 0x0005e4000c101904 */
.L_x_17159:
[----:B------:R-:W-:Y:S05]  /*0f60*/  BSYNC B0 ;  /* 0x0000000000007941 */ /* 0x000fea0003800000 */
.L_x_17153:
        /* <DEDUP_REMOVED lines=8> */
.L_x_17160:
        /* <DEDUP_REMOVED lines=9> */
.L_x_24202:


//--------------------- .text._ZN2at6native18elementwise_kernelILi128ELi4EZNS0_15gpu_kernel_implIZZZNS0_54_GLOBAL__N__d8c5977b_16_LinearAlgebra_cu_7dd49032_297216addr_kernel_cudaERNS_14TensorIteratorERKN3c106ScalarES9_ENKUlvE_clEvENKUlvE1_clEvEUliiiE_EEvRNS_18TensorIteratorBaseERKT_EUliE_EEviT1_ --------------------------
	.section	.text._ZN2at6native18elementwise_kernelILi128ELi4EZNS0_15gpu_kernel_implIZZZNS0_54_GLOBAL__N__d8c5977b_16_LinearAlgebra_cu_7dd49032_297216addr_kernel_cudaERNS_14TensorIteratorERKN3c106ScalarES9_ENKUlvE_clEvENKUlvE1_clEvEUliiiE_EEvRNS_18TensorIteratorBaseERKT_EUliE_EEviT1_,"ax",@progbits
	.align	128
        .global         _ZN2at6native18elementwise_kernelILi128ELi4EZNS0_15gpu_kernel_implIZZZNS0_54_GLOBAL__N__d8c5977b_16_LinearAlgebra_cu_7dd49032_297216addr_kernel_cudaERNS_14TensorIteratorERKN3c106ScalarES9_ENKUlvE_clEvENKUlvE1_clEvEUliiiE_EEvRNS_18TensorIteratorBaseERKT_EUliE_EEviT1_
        .type           _ZN2at6native18elementwise_kernelILi128ELi4EZNS0_15gpu_kernel_implIZZZNS0_54_GLOBAL__N__d8c5977b_16_LinearAlgebra_cu_7dd49032_297216addr_kernel_cudaERNS_14TensorIteratorERKN3c106ScalarES9_ENKUlvE_clEvENKUlvE1_clEvEUliiiE_EEvRNS_18TensorIteratorBaseERKT_EUliE_EEviT1_,@function
        .size           _ZN2at6native18elementwise_kernelILi128ELi4EZNS0_15gpu_kernel_implIZZZNS0_54_GLOBAL__N__d8c5977b_16_LinearAlgebra_cu_7dd49032_297216addr_kernel_cudaERNS_14TensorIteratorERKN3c106ScalarES9_ENKUlvE_clEvENKUlvE1_clEvEUliiiE_EEvRNS_18TensorIteratorBaseERKT_EUliE_EEviT1_,(.L_x_24203 - _ZN2at6native18elementwise_kernelILi128ELi4EZNS0_15gpu_kernel_implIZZZNS0_54_GLOBAL__N__d8c5977b_16_LinearAlgebra_cu_7dd49032_297216addr_kernel_cudaERNS_14TensorIteratorERKN3c106ScalarES9_ENKUlvE_clEvENKUlvE1_clEvEUliiiE_EEvRNS_18TensorIteratorBaseERKT_EUliE_EEviT1_)
        .other          _ZN2at6native18elementwise_kernelILi128ELi4EZNS0_15gpu_kernel_implIZZZNS0_54_GLOBAL__N__d8c5977b_16_LinearAlgebra_cu_7dd49032_297216addr_kernel_cudaERNS_14TensorIteratorERKN3c106ScalarES9_ENKUlvE_clEvENKUlvE1_clEvEUliiiE_EEvRNS_18TensorIteratorBaseERKT_EUliE_EEviT1_,@"STO_CUDA_ENTRY STV_DEFAULT"
_ZN2at6native18elementwise_kernelILi128ELi4EZNS0_15gpu_kernel_implIZZZNS0_54_GLOBAL__N__d8c5977b_16_LinearAlgebra_cu_7dd49032_297216addr_kernel_cudaERNS_14TensorIteratorERKN3c106ScalarES9_ENKUlvE_clEvENKUlvE1_clEvEUliiiE_EEvRNS_18TensorIteratorBaseERKT_EUliE_EEviT1_:
.text._ZN2at6native18elementwise_kernelILi128ELi4EZNS0_15gpu_kernel_implIZZZNS0_54_GLOBAL__N__d8c5977b_16_LinearAlgebra_cu_7dd49032_297216addr_kernel_cudaERNS_14TensorIteratorERKN3c106ScalarES9_ENKUlvE_clEvENKUlvE1_clEvEUliiiE_EEvRNS_18TensorIteratorBaseERKT_EUliE_EEviT1_:
        /* <DEDUP_REMOVED lines=364> */
.L_x_17163:
        /* <DEDUP_REMOVED lines=27> */
.L_x_17164:
        /* <DEDUP_REMOVED lines=17> */
.L_x_17168:
[----:B------:R1:W5:Y:S01]  /*1980*/  LDG.E.U8 R19, desc[UR36][R2.64] ;  /* 0x0000002402137981 */ /* 0x000362000c1e1100 */
[----:B------:R-:W-:Y:S05]  /*1990*/  BRA `(.L_x_17170) ;  /* 0x0000000c00347947 */ /* 0x000fea0003800000 */
.L_x_17167:
        /* <DEDUP_REMOVED lines=8> */
.L_x_17172:
[----:B------:R3:W5:Y:S01]  /*1a20*/  LDG.E R19, desc[UR36][R2.64] ;  /* 0x0000002402137981 */ /* 0x000762000c1e1900 */
[----:B------:R-:W-:Y:S05]  /*1a30*/  BRA `(.L_x_17170) ;  /* 0x0000000c000c7947 */ /* 0x000fea0003800000 */
.L_x_17171:
[----:B------:R2:W5:Y:S01]  /*1a40*/  LDG.E.S16 R19, desc[UR36][R2.64] ;  /* 0x0000002402137981 */ /* 0x000562000c1e1700 */
[----:B------:R-:W-:Y:S05]  /*1a50*/  BRA `(.L_x_17170) ;  /* 0x0000000c00047947 */ /* 0x000fea0003800000 */
.L_x_17166:
        /* <DEDUP_REMOVED lines=9> */
.L_x_17174:
[----:B------:R-:W2:Y:S02]  /*1af0*/  LDG.E.U16 R2, desc[UR36][R2.64] ;  /* 0x0000002402027981 */ /* 0x000ea4000c1e1500 */
[----:B--2---:R-:W-:-:S06]  /*1b00*/  HADD2.F32 R19, -RZ, R2.H0_H0 ;  /* 0x20000002ff137230 */ /* 0x004fcc0000004100 */
[----:B------:R-:W0:Y:S01]  /*1b10*/  F2I.FTZ.TRUNC.NTZ R19, R19 ;  /* 0x0000001300137305 */ /* 0x000e22000021f100 */
[----:B------:R-:W-:Y:S05]  /*1b20*/  BRA `(.L_x_17170) ;  /* 0x0000000800d07947 */ /* 0x000fea0003800000 */
.L_x_17173:
        /* <DEDUP_REMOVED lines=9> */
.L_x_17176:
[----:B------:R-:W2:Y:S02]  /*1bc0*/  LDG.E.U16 R2, desc[UR36][R2.64] ;  /* 0x0000002402027981 */ /* 0x000ea4000c1e1500 */
[----:B--2---:R-:W-:-:S06]  /*1bd0*/  HADD2.F32 R19, -RZ, R2.H0_H0 ;  /* 0x20000002ff137230 */ /* 0x004fcc0000004100 */
[----:B------:R-:W0:Y:S01]  /*1be0*/  F2I.FTZ.TRUNC.NTZ R19, R19 ;  /* 0x0000001300137305 */ /* 0x000e22000021f100 */
[----:B------:R-:W-:Y:S05]  /*1bf0*/  BRA `(.L_x_17170) ;  /* 0x00000008009c7947 */ /* 0x000fea0003800000 */
.L_x_17175:
[----:B------:R-:W2:Y:S02]  /*1c00*/  LDG.E.64 R2, desc[UR36][R2.64] ;  /* 0x0000002402027981 */ /* 0x000ea4000c1e1b00 */
[----:B--2---:R0:W1:Y:S01]  /*1c10*/  F2I.F64.TRUNC R19, R2 ;  /* 0x0000000200137311 */ /* 0x004062000030d100 */
[----:B------:R-:W-:Y:S05]  /*1c20*/  BRA `(.L_x_17170) ;  /* 0x0000000800907947 */ /* 0x000fea0003800000 */
.L_x_17165:
        /* <DEDUP_REMOVED lines=12> */
.L_x_17179:
[----:B------:R-:W2:Y:S02]  /*1cf0*/  LDG.E.64 R2, desc[UR36][R2.64] ;  /* 0x0000002402027981 */ /* 0x000ea4000c1e1b00 */
[----:B--2---:R0:W1:Y:S01]  /*1d00*/  F2I.F64.TRUNC R19, R2 ;  /* 0x0000000200137311 */ /* 0x004062000030d100 */
[----:B------:R-:W-:Y:S05]  /*1d10*/  BRA `(.L_x_17170) ;  /* 0x0000000800547947 */ /* 0x000fea0003800000 */
.L_x_17178:
        /* <DEDUP_REMOVED lines=27> */
.L_x_17181:
        /* <DEDUP_REMOVED lines=14> */
.L_x_17180:
[----:B------:R-:W2:Y:S02]  /*1fb0*/  LDG.E.U16 R19, desc[UR36][R2.64] ;  /* 0x0000002402137981 */ /* 0x000ea4000c1e1500 */
[----:B--2---:R-:W-:-:S06]  /*1fc0*/  IMAD.U32 R19, R19, 0x10000, RZ ;  /* 0x0001000013137824 */ /* 0x004fcc00078e00ff */
[----:B------:R-:W0:Y:S01]  /*1fd0*/  F2I.FTZ.TRUNC.NTZ R19, R19 ;  /* 0x0000001300137305 */ /* 0x000e22000021f100 */
[----:B------:R-:W-:Y:S05]  /*1fe0*/  BRA `(.L_x_17170) ;  /* 0x0000000400a07947 */ /* 0x000fea0003800000 */
.L_x_17177:
        /* <DEDUP_REMOVED lines=10> */
.L_x_17184:
        /* <DEDUP_REMOVED lines=21> */
.L_x_17188:
[----:B------:R-:W-:Y:S05]  /*21e0*/  BSYNC B1 ;  /* 0x0000000000017941 */ /* 0x000fea0003800000 */
.L_x_17187:
[----:B------:R-:W-:Y:S01]  /*21f0*/  IMAD.SHL.U32 R2, R2, 0x100000, RZ ;  /* 0x0010000002027824 */ /* 0x000fe200078e00ff */
[----:B------:R-:W-:-:S04]  /*2200*/  LEA R0, R0, 0x3b800000, 0x17 ;  /* 0x3b80000000007811 */ /* 0x000fc800078eb8ff */
[----:B------:R-:W-:-:S07]  /*2210*/  LOP3.LUT R19, R0, R2, R19, 0xfe, !PT ;  /* 0x0000000200137212 */ /* 0x000fce00078efe13 */
.L_x_17186:
[----:B------:R-:W-:Y:S05]  /*2220*/  BSYNC B0 ;  /* 0x0000000000007941 */ /* 0x000fea0003800000 */
.L_x_17185:
[----:B------:R-:W0:Y:S01]  /*2230*/  F2I.FTZ.TRUNC.NTZ R19, R19 ;  /* 0x0000001300137305 */ /* 0x000e22000021f100 */
[----:B------:R-:W-:Y:S05]  /*2240*/  BRA `(.L_x_17170) ;  /* 0x0000000400087947 */ /* 0x000fea0003800000 */
.L_x_17183:
        /* <DEDUP_REMOVED lines=21> */
.L_x_17192:
[----:B------:R-:W-:Y:S05]  /*23a0*/  BSYNC B1 ;  /* 0x0000000000017941 */ /* 0x000fea0003800000 */
.L_x_17191:
[----:B------:R-:W-:Y:S01]  /*23b0*/  IMAD.SHL.U32 R2, R2, 0x200000, RZ ;  /* 0x0020000002027824 */ /* 0x000fe200078e00ff */
[----:B------:R-:W-:-:S04]  /*23c0*/  LEA R0, R0, 0x37800000, 0x17 ;  /* 0x3780000000007811 */ /* 0x000fc800078eb8ff */
[----:B------:R-:W-:-:S07]  /*23d0*/  LOP3.LUT R19, R0, R2, R19, 0xfe, !PT ;  /* 0x0000000200137212 */ /* 0x000fce00078efe13 */
.L_x_17190:
[----:B------:R-:W-:Y:S05]  /*23e0*/  BSYNC B0 ;  /* 0x0000000000007941 */ /* 0x000fea0003800000 */
.L_x_17189:
[----:B------:R-:W0:Y:S01]  /*23f0*/  F2I.FTZ.TRUNC.NTZ R19, R19 ;  /* 0x0000001300137305 */ /* 0x000e22000021f100 */
[----:B------:R-:W-:Y:S05]  /*2400*/  BRA `(.L_x_17170) ;  /* 0x0000000000987947 */ /* 0x000fea0003800000 */
.L_x_17182:
        /* <DEDUP_REMOVED lines=14> */
.L_x_17196:
[----:B------:R-:W-:Y:S05]  /*24f0*/  BSYNC B0 ;  /* 0x0000000000007941 */ /* 0x000fea0003800000 */
.L_x_17195:
[----:B------:R-:W0:Y:S01]  /*2500*/  F2I.FTZ.TRUNC.NTZ R19, R19 ;  /* 0x0000001300137305 */ /* 0x000e22000021f100 */
[----:B------:R-:W-:Y:S05]  /*2510*/  BRA `(.L_x_17170) ;  /* 0x0000000000547947 */ /* 0x000fea0003800000 */
.L_x_17169:
        /* <DEDUP_REMOVED lines=17> */
.L_x_17197:
[----:B------:R-:W-:Y:S05]  /*2630*/  BRA `(.L_x_17170) ;  /* 0x00000000000c7947 */ /* 0x000fea0003800000 */
.L_x_17194:
[----:B------:R0:W5:Y:S01]  /*2640*/  LDG.E R19, desc[UR36][R2.64] ;  /* 0x0000002402137981 */ /* 0x000162000c1e1900 */
[----:B------:R-:W-:Y:S05]  /*2650*/  BRA `(.L_x_17170) ;  /* 0x0000000000047947 */ /* 0x000fea0003800000 */
.L_x_17193:
[----:B------:R0:W5:Y:S02]  /*2660*/  LDG.E R19, desc[UR36][R2.64] ;  /* 0x0000002402137981 */ /* 0x000164000c1e1900 */
.L_x_17170:
        /* <DEDUP_REMOVED lines=17> */
.L_x_17201:
[----:B------:R0:W5:Y:S01]  /*2780*/  LDG.E.U8 R22, desc[UR36][R2.64] ;  /* 0x0000002402167981 */ /* 0x000162000c1e1100 */
[----:B------:R-:W-:Y:S05]  /*2790*/  BRA `(.L_x_17203) ;  /* 0x0000000c00347947 */ /* 0x000fea0003800000 */
.L_x_17200:
        /* <DEDUP_REMOVED lines=8> */
.L_x_17205:
[----:B------:R0:W5:Y:S01]  /*2820*/  LDG.E R22, desc[UR36][R2.64] ;  /* 0x0000002402167981 */ /* 0x000162000c1e1900 */
[----:B------:R-:W-:Y:S05]  /*2830*/  BRA `(.L_x_17203) ;  /* 0x0000000c000c7947 */ /* 0x000fea0003800000 */
.L_x_17204:
[----:B------:R0:W5:Y:S01]  /*2840*/  LDG.E.S16 R22, desc[UR36][R2.64] ;  /* 0x0000002402167981 */ /* 0x000162000c1e1700 */
[----:B------:R-:W-:Y:S05]  /*2850*/  BRA `(.L_x_17203) ;  /* 0x0000000c00047947 */ /* 0x000fea0003800000 */
.L_x_17199:
        /* <DEDUP_REMOVED lines=9> */
.L_x_17207:
[----:B------:R-:W2:Y:S02]  /*28f0*/  LDG.E.U16 R2, desc[UR36][R2.64] ;  /* 0x0000002402027981 */ /* 0x000ea4000c1e1500 */
[----:B--2---:R-:W-:-:S06]  /*2900*/  HADD2.F32 R22, -RZ, R2.H0_H0 ;  /* 0x20000002ff167230 */ /* 0x004fcc0000004100 */
[----:B------:R-:W0:Y:S01]  /*2910*/  F2I.FTZ.TRUNC.NTZ R22, R22 ;  /* 0x0000001600167305 */ /* 0x000e22000021f100 */
[----:B------:R-:W-:Y:S05]  /*2920*/  BRA `(.L_x_17203) ;  /* 0x0000000800d07947 */ /* 0x000fea0003800000 */
.L_x_17206:
        /* <DEDUP_REMOVED lines=9> */
.L_x_17209:
[----:B------:R-:W2:Y:S02]  /*29c0*/  LDG.E.U16 R2, desc[UR36][R2.64] ;  /* 0x0000002402027981 */ /* 0x000ea4000c1e1500 */
[----:B--2---:R-:W-:-:S06]  /*29d0*/  HADD2.F32 R22, -RZ, R2.H0_H0 ;  /* 0x20000002ff167230 */ /* 0x004fcc0000004100 */
[----:B------:R-:W3:Y:S01]  /*29e0*/  F2I.FTZ.TRUNC.NTZ R22, R22 ;  /* 0x0000001600167305 */ /* 0x000ee2000021f100 */
[----:B------:R-:W-:Y:S05]  /*29f0*/  BRA `(.L_x_17203) ;  /* 0x00000008009c7947 */ /* 0x000fea0003800000 */
.L_x_17208:
[----:B------:R-:W2:Y:S02]  /*2a00*/  LDG.E.64 R2, desc[UR36][R2.64] ;  /* 0x0000002402027981 */ /* 0x000ea4000c1e1b00 */
[----:B--2---:R0:W1:Y:S01]  /*2a10*/  F2I.F64.TRUNC R22, R2 ;  /* 0x0000000200167311 */ /* 0x004062000030d100 */
[----:B------:R-:W-:Y:S05]  /*2a20*/  BRA `(.L_x_17203) ;  /* 0x0000000800907947 */ /* 0x000fea0003800000 */
.L_x_17198:
        /* <DEDUP_REMOVED lines=12> */
.L_x_17212:
[----:B------:R-:W2:Y:S02]  /*2af0*/  LDG.E.64 R2, desc[UR36][R2.64] ;  /* 0x0000002402027981 */ /* 0x000ea4000c1e1b00 */
[----:B--2---:R0:W1:Y:S01]  /*2b00*/  F2I.F64.TRUNC R22, R2 ;  /* 0x0000000200167311 */ /* 0x004062000030d100 */
[----:B------:R-:W-:Y:S05]  /*2b10*/  BRA `(.L_x_17203) ;  /* 0x0000000800547947 */ /* 0x000fea0003800000 */
.L_x_17211:
        /* <DEDUP_REMOVED lines=27> */
.L_x_17214:
        /* <DEDUP_REMOVED lines=14> */
.L_x_17213:
[----:B------:R-:W2:Y:S02]  /*2db0*/  LDG.E.U16 R22, desc[UR36][R2.64] ;  /* 0x0000002402167981 */ /* 0x000ea4000c1e1500 */
[----:B--2---:R-:W-:-:S06]  /*2dc0*/  IMAD.U32 R22, R22, 0x10000, RZ ;  /* 0x0001000016167824 */ /* 0x004fcc00078e00ff */
[----:B------:R-:W0:Y:S01]  /*2dd0*/  F2I.FTZ.TRUNC.NTZ R22, R22 ;  /* 0x0000001600167305 */ /* 0x000e22000021f100 */
[----:B------:R-:W-:Y:S05]  /*2de0*/  BRA `(.L_x_17203) ;  /* 0x0000000400a07947 */ /* 0x000fea0003800000 */
.L_x_17210:
        /* <DEDUP_REMOVED lines=10> */
.L_x_17217:
        /* <DEDUP_REMOVED lines=21> */
.L_x_17221:
[----:B------:R-:W-:Y:S05]  /*2fe0*/  BSYNC B1 ;  /* 0x0000000000017941 */ /* 0x000fea0003800000 */
.L_x_17220:
[----:B------:R-:W-:Y:S01]  /*2ff0*/  IMAD.SHL.U32 R2, R2, 0x100000, RZ ;  /* 0x0010000002027824 */ /* 0x000fe200078e00ff */
[----:B------:R-:W-:-:S04]  /*3000*/  LEA R3, R0, 0x3b800000, 0x17 ;  /* 0x3b80000000037811 */ /* 0x000fc800078eb8ff */
[----:B------:R-:W-:-:S07]  /*3010*/  LOP3.LUT R22, R3, R2, R22, 0xfe, !PT ;  /* 0x0000000203167212 */ /* 0x000fce00078efe16 */
.L_x_17219:
[----:B------:R-:W-:Y:S05]  /*3020*/  BSYNC B0 ;  /* 0x0000000000007941 */ /* 0x000fea0003800000 */
.L_x_17218:
[----:B------:R-:W0:Y:S01]  /*3030*/  F2I.FTZ.TRUNC.NTZ R22, R22 ;  /* 0x0000001600167305 */ /* 0x000e22000021f100 */
[----:B------:R-:W-:Y:S05]  /*3040*/  BRA `(.L_x_17203) ;  /* 0x0000000400087947 */ /* 0x000fea0003800000 */
.L_x_17216:
        /* <DEDUP_REMOVED lines=21> */
.L_x_17225:
[----:B------:R-:W-:Y:S05]  /*31a0*/  BSYNC B1 ;  /* 0x0000000000017941 */ /* 0x000fea0003800000 */
.L_x_17224:
[----:B------:R-:W-:Y:S01]  /*31b0*/  IMAD.SHL.U32 R2, R2, 0x200000, RZ ;  /* 0x0020000002027824 */ /* 0x000fe200078e00ff */
[----:B------:R-:W-:-:S04]  /*31c0*/  LEA R3, R0, 0x37800000, 0x17 ;  /* 0x3780000000037811 */ /* 0x000fc800078eb8ff */
[----:B------:R-:W-:-:S07]  /*31d0*/  LOP3.LUT R22, R3, R2, R22, 0xfe, !PT ;  /* 0x0000000203167212 */ /* 0x000fce00078efe16 */
.L_x_17223:
[----:B------:R-:W-:Y:S05]  /*31e0*/  BSYNC B0 ;  /* 0x0000000000007941 */ /* 0x000fea0003800000 */
.L_x_17222:
[----:B------:R-:W0:Y:S01]  /*31f0*/  F2I.FTZ.TRUNC.NTZ R22, R22 ;  /* 0x0000001600167305 */ /* 0x000e22000021f100 */
[----:B------:R-:W-:Y:S05]  /*3200*/  BRA `(.L_x_17203) ;  /* 0x0000000000987947 */ /* 0x000fea0003800000 */
.L_x_17215:
        /* <DEDUP_REMOVED lines=14> */
.L_x_17229:
[----:B------:R-:W-:Y:S05]  /*32f0*/  BSYNC B0 ;  /* 0x0000000000007941 */ /* 0x000fea0003800000 */
.L_x_17228:
[----:B------:R-:W0:Y:S01]  /*3300*/  F2I.FTZ.TRUNC.NTZ R22, R22 ;  /* 0x0000001600167305 */ /* 0x000e22000021f100 */
[----:B------:R-:W-:Y:S05]  /*3310*/  BRA `(.L_x_17203) ;  /* 0x0000000000547947 */ /* 0x000fea0003800000 */
.L_x_17202:
        /* <DEDUP_REMOVED lines=17> */
.L_x_17230:
[----:B------:R-:W-:Y:S05]  /*3430*/  BRA `(.L_x_17203) ;  /* 0x00000000000c7947 */ /* 0x000fea0003800000 */
.L_x_17227:
[----:B------:R0:W5:Y:S01]  /*3440*/  LDG.E R22, desc[UR36][R2.64] ;  /* 0x0000002402167981 */ /* 0x000162000c1e1900 */
[----:B------:R-:W-:Y:S05]  /*3450*/  BRA `(.L_x_17203) ;  /* 0x0000000000047947 */ /* 0x000fea0003800000 */
.L_x_17226:
[----:B------:R0:W5:Y:S02]  /*3460*/  LDG.E R22, desc[UR36][R2.64] ;  /* 0x0000002402167981 */ /* 0x000164000c1e1900 */
.L_x_17203:
[----:B0-----:R-:W0:Y:S01]  /*3470*/  LDC.U8 R3, c[0x0][0x508] ;  /* 0x00014200ff037b82 */ /* 0x001e220000000000 */
[----:B-123-5:R-:W-:Y:S01]  /*3480*/  IMAD R19, R22, R19, RZ ;  /* 0x0000001316137224 */ /* 0x02efe200078e02ff */
[----:B------:R-:W-:-:S03]  /*3490*/  ULDC UR4, c[0x0][0x4f8] ;  /* 0x00013e0000047ab9 */ /* 0x000fc60000000800 */
[----:B----4-:R-:W-:Y:S01]  /*34a0*/  IMAD R2, R19, UR4, RZ ;  /* 0x0000000413027c24 */ /* 0x010fe2000f8e02ff */
        /* <DEDUP_REMOVED lines=13> */
.L_x_17234:
[----:B------:R0:W-:Y:S01]  /*3580*/  STG.E.U8 desc[UR36][R16.64], R2 ;  /* 0x0000000210007986 */ /* 0x0001e2000c101124 */
[----:B------:R-:W-:Y:S05]  /*3590*/  BRA `(.L_x_17236) ;  /* 0x0000000c00507947 */ /* 0x000fea0003800000 */
.L_x_17233:
        /* <DEDUP_REMOVED lines=9> */
.L_x_17238:
[----:B------:R0:W-:Y:S01]  /*3630*/  STG.E desc[UR36][R16.64], R2 ;  /* 0x0000000210007986 */ /* 0x0001e2000c101924 */
[----:B------:R-:W-:Y:S05]  /*3640*/  BRA `(.L_x_17236) ;  /* 0x0000000c00247947 */ /* 0x000fea0003800000 */
.L_x_17237:
[----:B------:R0:W-:Y:S01]  /*3650*/  STG.E.U16 desc[UR36][R16.64], R2 ;  /* 0x0000000210007986 */ /* 0x0001e2000c101524 */
[----:B------:R-:W-:Y:S05]  /*3660*/  BRA `(.L_x_17236) ;  /* 0x0000000c001c7947 */ /* 0x000fea0003800000 */
.L_x_17232:
        /* <DEDUP_REMOVED lines=9> */
.L_x_17240:
[----:B------:R-:W-:-:S04]  /*3700*/  I2FP.F32.S32 R0, R2 ;  /* 0x0000000200007245 */ /* 0x000fc80000201400 */
[----:B------:R-:W-:-:S05]  /*3710*/  F2FP.F16.F32.PACK_AB R0, RZ, R0 ;  /* 0x00000000ff00723e */ /* 0x000fca00000000ff */
[----:B------:R0:W-:Y:S01]  /*3720*/  STG.E.U16 desc[UR36][R16.64], R0 ;  /* 0x0000000010007986 */ /* 0x0001e2000c101524 */
[----:B------:R-:W-:Y:S05]  /*3730*/  BRA `(.L_x_17236) ;  /* 0x0000000800e87947 */ /* 0x000fea0003800000 */
.L_x_17239:
        /* <DEDUP_REMOVED lines=10> */
.L_x_17242:
[----:B------:R-:W-:-:S04]  /*37e0*/  I2FP.F32.S32 R2, R2 ;  /* 0x0000000200027245 */ /* 0x000fc80000201400 */
[----:B------:R-:W-:-:S04]  /*37f0*/  F2FP.F16.F32.PACK_AB R3, RZ, R2 ;  /* 0x00000002ff03723e */ /* 0x000fc800000000ff */
[----:B------:R-:W-:-:S05]  /*3800*/  PRMT R3, R3, 0x5410, RZ ;  /* 0x0000541003037816 */ /* 0x000fca00000000ff */
[----:B------:R0:W-:Y:S01]  /*3810*/  STG.E desc[UR36][R16.64], R3 ;  /* 0x0000000310007986 */ /* 0x0001e2000c101924 */
[----:B------:R-:W-:Y:S05]  /*3820*/  BRA `(.L_x_17236) ;  /* 0x0000000800ac7947 */ /* 0x000fea0003800000 */
.L_x_17241:
[----:B------:R-:W0:Y:S02]  /*3830*/  I2F.F64 R2, R2 ;  /* 0x0000000200027312 */ /* 0x000e240000201c00 */
[----:B0-----:R0:W-:Y:S01]  /*3840*/  STG.E.64 desc[UR36][R16.64], R2 ;  /* 0x0000000210007986 */ /* 0x0011e2000c101b24 */
[----:B------:R-:W-:Y:S05]  /*3850*/  BRA `(.L_x_17236) ;  /* 0x0000000800a07947 */ /* 0x000fea0003800000 */
.L_x_17231:
        /* <DEDUP_REMOVED lines=12> */
.L_x_17245:
[----:B------:R-:W0:Y:S01]  /*3920*/  I2F.F64 R4, R2 ;  /* 0x0000000200047312 */ /* 0x000e220000201c00 */
[----:B------:R-:W-:-:S05]  /*3930*/  CS2R R6, SRZ ;  /* 0x0000000000067805 */ /* 0x000fca000001ff00 */
[----:B0-----:R0:W-:Y:S01]  /*3940*/  STG.E.128 desc[UR36][R16.64], R4 ;  /* 0x0000000410007986 */ /* 0x0011e2000c101d24 */
[----:B------:R-:W-:Y:S05]  /*3950*/  BRA `(.L_x_17236) ;  /* 0x0000000800607947 */ /* 0x000fea0003800000 */
.L_x_17244:
        /* <DEDUP_REMOVED lines=21> */
.L_x_17249:
[----:B------:R-:W-:Y:S05]  /*3ab0*/  BSYNC B0 ;  /* 0x0000000000007941 */ /* 0x000fea0003800000 */
.L_x_17248:
[----:B------:R-:W-:-:S05]  /*3ac0*/  LOP3.LUT R3, R0, R3, RZ, 0xfc, !PT ;  /* 0x0000000300037212 */ /* 0x000fca00078efcff */
[----:B------:R0:W-:Y:S01]  /*3ad0*/  STG.E.U8 desc[UR36][R16.64], R3 ;  /* 0x0000000310007986 */ /* 0x0001e2000c101124 */
[----:B------:R-:W-:Y:S05]  /*3ae0*/  BRA `(.L_x_17236) ;  /* 0x0000000400fc7947 */ /* 0x000fea0003800000 */
.L_x_17247:
        /* <DEDUP_REMOVED lines=13> */
.L_x_17251:
[----:B------:R-:W-:Y:S01]  /*3bc0*/  IMAD.MOV.U32 R0, RZ, RZ, 0x7f ;  /* 0x0000007fff007424 */ /* 0x000fe200078e00ff */
[----:B------:R-:W-:-:S04]  /*3bd0*/  ISETP.GT.U32.AND P0, PT, R2, 0x7f800000, PT ;  /* 0x7f8000000200780c */ /* 0x000fc80003f04070 */
[----:B------:R-:W-:-:S09]  /*3be0*/  SEL R0, R0, 0x7c, P0 ;  /* 0x0000007c00007807 */ /* 0x000fd20000000000 */
.L_x_17252:
[----:B------:R-:W-:Y:S05]  /*3bf0*/  BSYNC B0 ;  /* 0x0000000000007941 */ /* 0x000fea0003800000 */
.L_x_17250:
[----:B------:R-:W-:-:S04]  /*3c00*/  LOP3.LUT R2, R3, 0x80000000, RZ, 0xc0, !PT ;  /* 0x8000000003027812 */ /* 0x000fc800078ec0ff */
[----:B------:R-:W-:-:S04]  /*3c10*/  SHF.R.U32.HI R3, RZ, 0x18, R2 ;  /* 0x00000018ff037819 */ /* 0x000fc80000011602 */
[----:B------:R-:W-:-:S05]  /*3c20*/  LOP3.LUT R3, R0, R3, RZ, 0xfc, !PT ;  /* 0x0000000300037212 */ /* 0x000fca00078efcff */
[----:B------:R0:W-:Y:S01]  /*3c30*/  STG.E.U8 desc[UR36][R16.64], R3 ;  /* 0x0000000310007986 */ /* 0x0001e2000c101124 */
[----:B------:R-:W-:Y:S05]  /*3c40*/  BRA `(.L_x_17236) ;  /* 0x0000000400a47947 */ /* 0x000fea0003800000 */
.L_x_17246:
[----:B------:R-:W-:-:S04]  /*3c50*/  I2FP.F32.S32 R0, R2 ;  /* 0x0000000200007245 */ /* 0x000fc80000201400 */
[----:B------:R-:W-:-:S05]  /*3c60*/  F2FP.BF16.F32.PACK_AB R0, RZ, R0 ;  /* 0x00000000ff00723e */ /* 0x000fca00000010ff */
[----:B------:R0:W-:Y:S01]  /*3c70*/  STG.E.U16 desc[UR36][R16.64], R0 ;  /* 0x0000000010007986 */ /* 0x0001e2000c101524 */
[----:B------:R-:W-:Y:S05]  /*3c80*/  BRA `(.L_x_17236) ;  /* 0x0000000400947947 */ /* 0x000fea0003800000 */
.L_x_17243:
        /* <DEDUP_REMOVED lines=10> */
.L_x_17255:
        /* <DEDUP_REMOVED lines=17> */
.L_x_17258:
[----:B------:R-:W-:-:S04]  /*3e40*/  LOP3.LUT R2, R3, 0x80000000, RZ, 0xc0, !PT ;  /* 0x8000000003027812 */ /* 0x000fc800078ec0ff */
[----:B------:R-:W-:-:S04]  /*3e50*/  SHF.R.U32.HI R3, RZ, 0x18, R2 ;  /* 0x00000018ff037819 */ /* 0x000fc80000011602 */
[----:B------:R-:W-:-:S04]  /*3e60*/  LOP3.LUT R0, R0, R3, RZ, 0xfc, !PT ;  /* 0x0000000300007212 */ /* 0x000fc800078efcff */
[----:B------:R-:W-:-:S07]  /*3e70*/  PRMT R8, R0, 0x7610, R8 ;  /* 0x0000761000087816 */ /* 0x000fce0000000008 */
.L_x_17257:
[----:B------:R-:W-:Y:S05]  /*3e80*/  BSYNC B0 ;  /* 0x0000000000007941 */ /* 0x000fea0003800000 */
.L_x_17256:
[----:B------:R3:W-:Y:S01]  /*3e90*/  STG.E.U8 desc[UR36][R16.64], R8 ;  /* 0x0000000810007986 */ /* 0x0007e2000c101124 */
[----:B------:R-:W-:Y:S05]  /*3ea0*/  BRA `(.L_x_17236) ;  /* 0x00000004000c7947 */ /* 0x000fea0003800000 */
.L_x_17254:
        /* <DEDUP_REMOVED lines=17> */
.L_x_17261:
[----:B------:R-:W-:-:S04]  /*3fc0*/  LOP3.LUT R2, R3, 0x80000000, RZ, 0xc0, !PT ;  /* 0x8000000003027812 */ /* 0x000fc800078ec0ff */
[----:B------:R-:W-:-:S04]  /*3fd0*/  SHF.R.U32.HI R3, RZ, 0x18, R2 ;  /* 0x00000018ff037819 */ /* 0x000fc80000011602 */
[----:B------:R-:W-:-:S04]  /*3fe0*/  LOP3.LUT R0, R0, R3, RZ, 0xfc, !PT ;  /* 0x0000000300007212 */ /* 0x000fc800078efcff */
[----:B------:R-:W-:-:S07]  /*3ff0*/  PRMT R8, R0, 0x7610, R8 ;  /* 0x0000761000087816 */ /* 0x000fce0000000008 */
.L_x_17260:
[----:B------:R-:W-:Y:S05]  /*4000*/  BSYNC B0 ;  /* 0x0000000000007941 */ /* 0x000fea0003800000 */
.L_x_17259:
[----:B------:R0:W-:Y:S01]  /*4010*/  STG.E.U8 desc[UR36][R16.64], R8 ;  /* 0x0000000810007986 */ /* 0x0001e2000c101124 */
[----:B------:R-:W-:Y:S05]  /*4020*/  BRA `(.L_x_17236) ;  /* 0x0000000000ac7947 */ /* 0x000fea0003800000 */
.L_x_17253:
        /* <DEDUP_REMOVED lines=22> */
.L_x_17235:
        /* <DEDUP_REMOVED lines=16> */
.L_x_17264:
[----:B------:R-:W-:Y:S05]  /*4290*/  BRA `(.L_x_17236) ;  /* 0x0000000000107947 */ /* 0x000fea0003800000 */
.L_x_17263:
[----:B------:R-:W-:-:S05]  /*42a0*/  SHF.R.S32.HI R3, RZ, 0x1f, R2 ;  /* 0x0000001fff037819 */ /* 0x000fca0000011402 */
[----:B------:R2:W-:Y:S01]  /*42b0*/  STG.E.64 desc[UR36][R16.64], R2 ;  /* 0x0000000210007986 */ /* 0x0005e2000c101b24 */
[----:B------:R-:W-:Y:S05]  /*42c0*/  BRA `(.L_x_17236) ;  /* 0x0000000000047947 */ /* 0x000fea0003800000 */
.L_x_17262:
[----:B------:R0:W-:Y:S02]  /*42d0*/  STG.E desc[UR36][R16.64], R2 ;  /* 0x0000000210007986 */ /* 0x0001e4000c101924 */
.L_x_17236:
[----:B------:R-:W-:-:S04]  /*42e0*/  IMAD R18, R23, 0x200, R18 ;  /* 0x0000020017127824 */ /* 0x000fc800078e0212 */
[----:B------:R-:W-:-:S07]  /*42f0*/  VIADD R19, R18, 0x80 ;  /* 0x0000008012137836 */ /* 0x000fce0000000000 */
.L_x_17162:
[----:B------:R-:W-:Y:S05]  /*4300*/  BSYNC B6 ;  /* 0x0000000000067941 */ /* 0x000fea0003800000 */
.L_x_17161:
        /* <DEDUP_REMOVED lines=358> */
.L_x_17267:
        /* <DEDUP_REMOVED lines=27> */
.L_x_17268:
        /* <DEDUP_REMOVED lines=17> */
.L_x_17272:
[----:B------:R0:W5:Y:S01]  /*5c30*/  LDG.E.U8 R22, desc[UR36][R2.64] ;  /* 0x0000002402167981 */ /* 0x000162000c1e1100 */
[----:B------:R-:W-:Y:S05]  /*5c40*/  BRA `(.L_x_17274) ;  /* 0x0000000c00347947 */ /* 0x000fea0003800000 */
.L_x_17271:
        /* <DEDUP_REMOVED lines=8> */
.L_x_17276:
[----:B------:R0:W5:Y:S01]  /*5cd0*/  LDG.E R22, desc[UR36][R2.64] ;  /* 0x0000002402167981 */ /* 0x000162000c1e1900 */
[----:B------:R-:W-:Y:S05]  /*5ce0*/  BRA `(.L_x_17274) ;  /* 0x0000000c000c7947 */ /* 0x000fea0003800000 */
.L_x_17275:
[----:B------:R0:W5:Y:S01]  /*5cf0*/  LDG.E.S16 R22, desc[UR36][R2.64] ;  /* 0x0000002402167981 */ /* 0x000162000c1e1700 */
[----:B------:R-:W-:Y:S05]  /*5d00*/  BRA `(.L_x_17274) ;  /* 0x0000000c00047947 */ /* 0x000fea0003800000 */
.L_x_17270:
        /* <DEDUP_REMOVED lines=9> */
.L_x_17278:
[----:B------:R-:W2:Y:S02]  /*5da0*/  LDG.E.U16 R2, desc[UR36][R2.64] ;  /* 0x0000002402027981 */ /* 0x000ea4000c1e1500 */
[----:B--2---:R-:W-:-:S06]  /*5db0*/  HADD2.F32 R22, -RZ, R2.H0_H0 ;  /* 0x20000002ff167230 */ /* 0x004fcc0000004100 */
[----:B------:R-:W0:Y:S01]  /*5dc0*/  F2I.FTZ.TRUNC.NTZ R22, R22 ;  /* 0x0000001600167305 */ /* 0x000e22000021f100 */
[----:B------:R-:W-:Y:S05]  /*5dd0*/  BRA `(.L_x_17274) ;  /* 0x0000000800d07947 */ /* 0x000fea0003800000 */
.L_x_17277:
        /* <DEDUP_REMOVED lines=9> */
.L_x_17280:
[----:B------:R-:W2:Y:S02]  /*5e70*/  LDG.E.U16 R2, desc[UR36][R2.64] ;  /* 0x0000002402027981 */ /* 0x000ea4000c1e1500 */
[----:B--2---:R-:W-:-:S06]  /*5e80*/  HADD2.F32 R22, -RZ, R2.H0_H0 ;  /* 0x20000002ff167230 */ /* 0x004fcc0000004100 */
[----:B------:R-:W0:Y:S01]  /*5e90*/  F2I.FTZ.TRUNC.NTZ R22, R22 ;  /* 0x0000001600167305 */ /* 0x000e22000021f100 */
[----:B------:R-:W-:Y:S05]  /*5ea0*/  BRA `(.L_x_17274) ;  /* 0x00000008009c7947 */ /* 0x000fea0003800000 */
.L_x_17279:
[----:B------:R-:W2:Y:S02]  /*5eb0*/  LDG.E.64 R22, desc[UR36][R2.64] ;  /* 0x0000002402167981 */ /* 0x000ea4000c1e1b00 */
[----:B--2---:R0:W1:Y:S01]  /*5ec0*/  F2I.F64.TRUNC R22, R22 ;  /* 0x0000001600167311 */ /* 0x004062000030d100 */
[----:B------:R-:W-:Y:S05]  /*5ed0*/  BRA `(.L_x_17274) ;  /* 0x0000000800907947 */ /* 0x000fea0003800000 */
.L_x_17269:
        /* <DEDUP_REMOVED lines=12> */
.L_x_17283:
[----:B------:R-:W2:Y:S02]  /*5fa0*/  LDG.E.64 R2, desc[UR36][R2.64] ;  /* 0x0000002402027981 */ /* 0x000ea4000c1e1b00 */
[----:B--2---:R0:W1:Y:S01]  /*5fb0*/  F2I.F64.TRUNC R22, R2 ;  /* 0x0000000200167311 */ /* 0x004062000030d100 */
[----:B------:R-:W-:Y:S05]  /*5fc0*/  BRA `(.L_x_17274) ;  /* 0x0000000800547947 */ /* 0x000fea0003800000 */
.L_x_17282:
        /* <DEDUP_REMOVED lines=27> */
.L_x_17285:
        /* <DEDUP_REMOVED lines=14> */
.L_x_17284:
[----:B------:R-:W2:Y:S02]  /*6260*/  LDG.E.U16 R22, desc[UR36][R2.64] ;  /* 0x0000002402167981 */ /* 0x000ea4000c1e1500 */
[----:B--2---:R-:W-:-:S06]  /*6270*/  IMAD.U32 R22, R22, 0x10000, RZ ;  /* 0x0001000016167824 */ /* 0x004fcc00078e00ff */
[----:B------:R-:W0:Y:S01]  /*6280*/  F2I.FTZ.TRUNC.NTZ R22, R22 ;  /* 0x0000001600167305 */ /* 0x000e22000021f100 */
[----:B------:R-:W-:Y:S05]  /*6290*/  BRA `(.L_x_17274) ;  /* 0x0000000400a07947 */ /* 0x000fea0003800000 */
.L_x_17281:
        /* <DEDUP_REMOVED lines=10> */
.L_x_17288:
        /* <DEDUP_REMOVED lines=21> */
.L_x_17292:
[----:B------:R-:W-:Y:S05]  /*6490*/  BSYNC B1 ;  /* 0x0000000000017941 */ /* 0x000fea0003800000 */
.L_x_17291:
[----:B------:R-:W-:Y:S01]  /*64a0*/  IMAD.SHL.U32 R2, R2, 0x100000, RZ ;  /* 0x0010000002027824 */ /* 0x000fe200078e00ff */
[----:B------:R-:W-:-:S04]  /*64b0*/  LEA R3, R0, 0x3b800000, 0x17 ;  /* 0x3b80000000037811 */ /* 0x000fc800078eb8ff */
[----:B------:R-:W-:-:S07]  /*64c0*/  LOP3.LUT R22, R3, R2, R22, 0xfe, !PT ;  /* 0x0000000203167212 */ /* 0x000fce00078efe16 */
.L_x_17290:
[----:B------:R-:W-:Y:S05]  /*64d0*/  BSYNC B0 ;  /* 0x0000000000007941 */ /* 0x000fea0003800000 */
.L_x_17289:
[----:B------:R-:W0:Y:S01]  /*64e0*/  F2I.FTZ.TRUNC.NTZ R22, R22 ;  /* 0x0000001600167305 */ /* 0x000e22000021f100 */
[----:B------:R-:W-:Y:S05]  /*64f0*/  BRA `(.L_x_17274) ;  /* 0x0000000400087947 */ /* 0x000fea0003800000 */
.L_x_17287:
        /* <DEDUP_REMOVED lines=21> */
.L_x_17296:
[----:B------:R-:W-:Y:S05]  /*6650*/  BSYNC B1 ;  /* 0x0000000000017941 */ /* 0x000fea0003800000 */
.L_x_17295:
[----:B------:R-:W-:Y:S01]  /*6660*/  IMAD.SHL.U32 R2, R2, 0x200000, RZ ;  /* 0x0020000002027824 */ /* 0x000fe200078e00ff */
[----:B------:R-:W-:-:S04]  /*6670*/  LEA R3, R0, 0x37800000, 0x17 ;  /* 0x3780000000037811 */ /* 0x000fc800078eb8ff */
[----:B------:R-:W-:-:S07]  /*6680*/  LOP3.LUT R22, R3, R2, R22, 0xfe, !PT ;  /* 0x0000000203167212 */ /* 0x000fce00078efe16 */
.L_x_17294:
[----:B------:R-:W-:Y:S05]  /*6690*/  BSYNC B0 ;  /* 0x0000000000007941 */ /* 0x000fea0003800000 */
.L_x_17293:
[----:B------:R-:W0:Y:S01]  /*66a0*/  F2I.FTZ.TRUNC.NTZ R22, R22 ;  /* 0x0000001600167305 */ /* 0x000e22000021f100 */
[----:B------:R-:W-:Y:S05]  /*66b0*/  BRA `(.L_x_17274) ;  /* 0x0000000000987947 */ /* 0x000fea0003800000 */
.L_x_17286:
        /* <DEDUP_REMOVED lines=14> */
.L_x_17300:
[----:B------:R-:W-:Y:S05]  /*67a0*/  BSYNC B0 ;  /* 0x0000000000007941 */ /* 0x000fea0003800000 */
.L_x_17299:
[----:B------:R-:W0:Y:S01]  /*67b0*/  F2I.FTZ.TRUNC.NTZ R22, R22 ;  /* 0x0000001600167305 */ /* 0x000e22000021f100 */
[----:B------:R-:W-:Y:S05]  /*67c0*/  BRA `(.L_x_17274) ;  /* 0x0000000000547947 */ /* 0x000fea0003800000 */
.L_x_17273:
        /* <DEDUP_REMOVED lines=17> */
.L_x_17301:
[----:B------:R-:W-:Y:S05]  /*68e0*/  BRA `(.L_x_17274) ;  /* 0x00000000000c7947 */ /* 0x000fea0003800000 */
.L_x_17298:
[----:B------:R0:W5:Y:S01]  /*68f0*/  LDG.E R22, desc[UR36][R2.64] ;  /* 0x0000002402167981 */ /* 0x000162000c1e1900 */
[----:B------:R-:W-:Y:S05]  /*6900*/  BRA `(.L_x_17274) ;  /* 0x0000000000047947 */ /* 0x000fea0003800000 */
.L_x_17297:
[----:B------:R0:W5:Y:S02]  /*6910*/  LDG.E R22, desc[UR36][R2.64] ;  /* 0x0000002402167981 */ /* 0x000164000c1e1900 */
.L_x_17274:
[----:B--2---:R-:W2:Y:S01]  /*6920*/  LDC.U8 R4, c[0x0][0x50b] ;  /* 0x000142c0ff047b82 */ /* 0x004ea20000000000 */
[----:B------:R-:W-:Y:S02]  /*6930*/  ULDC.64 UR4, c[0x0][0x4f0] ;  /* 0x00013c0000047ab9 */ /* 0x000fe40000000a00 */
        /* <DEDUP_REMOVED lines=15> */
.L_x_17305:
[----:B------:R0:W5:Y:S01]  /*6a30*/  LDG.E.U8 R23, desc[UR36][R2.64] ;  /* 0x0000002402177981 */ /* 0x000162000c1e1100 */
[----:B------:R-:W-:Y:S05]  /*6a40*/  BRA `(.L_x_17307) ;  /* 0x0000000c00347947 */ /* 0x000fea0003800000 */
.L_x_17304:
        /* <DEDUP_REMOVED lines=8> */
.L_x_17309:
[----:B------:R0:W5:Y:S01]  /*6ad0*/  LDG.E R23, desc[UR36][R2.64] ;  /* 0x0000002402177981 */ /* 0x000162000c1e1900 */
[----:B------:R-:W-:Y:S05]  /*6ae0*/  BRA `(.L_x_17307) ;  /* 0x0000000c000c7947 */ /* 0x000fea0003800000 */
.L_x_17308:
[----:B------:R0:W5:Y:S01]  /*6af0*/  LDG.E.S16 R23, desc[UR36][R2.64] ;  /* 0x0000002402177981 */ /* 0x000162000c1e1700 */
[----:B------:R-:W-:Y:S05]  /*6b00*/  BRA `(.L_x_17307) ;  /* 0x0000000c00047947 */ /* 0x000fea0003800000 */
.L_x_17303:
        /* <DEDUP_REMOVED lines=9> */
.L_x_17311:
[----:B------:R-:W2:Y:S02]  /*6ba0*/  LDG.E.U16 R2, desc[UR36][R2.64] ;  /* 0x0000002402027981 */ /* 0x000ea4000c1e1500 */
[----:B--2---:R-:W-:-:S06]  /*6bb0*/  HADD2.F32 R23, -RZ, R2.H0_H0 ;  /* 0x20000002ff177230 */ /* 0x004fcc0000004100 */
[----:B------:R-:W0:Y:S01]  /*6bc0*/  F2I.FTZ.TRUNC.NTZ R23, R23 ;  /* 0x0000001700177305 */ /* 0x000e22000021f100 */
[----:B------:R-:W-:Y:S05]  /*6bd0*/  BRA `(.L_x_17307) ;  /* 0x0000000800d07947 */ /* 0x000fea0003800000 */
.L_x_17310:
        /* <DEDUP_REMOVED lines=9> */
.L_x_17313:
[----:B------:R-:W2:Y:S02]  /*6c70*/  LDG.E.U16 R2, desc[UR36][R2.64] ;  /* 0x0000002402027981 */ /* 0x000ea4000c1e1500 */
[----:B--2---:R-:W-:-:S06]  /*6c80*/  HADD2.F32 R23, -RZ, R2.H0_H0 ;  /* 0x20000002ff177230 */ /* 0x004fcc0000004100 */
[----:B------:R-:W0:Y:S01]  /*6c90*/  F2I.FTZ.TRUNC.NTZ R23, R23 ;  /* 0x0000001700177305 */ /* 0x000e22000021f100 */
[----:B------:R-:W-:Y:S05]  /*6ca0*/  BRA `(.L_x_17307) ;  /* 0x00000008009c7947 */ /* 0x000fea0003800000 */
.L_x_17312:
[----:B------:R-:W2:Y:S02]  /*6cb0*/  LDG.E.64 R2, desc[UR36][R2.64] ;  /* 0x0000002402027981 */ /* 0x000ea4000c1e1b00 */
[----:B--2---:R0:W2:Y:S01]  /*6cc0*/  F2I.F64.TRUNC R23, R2 ;  /* 0x0000000200177311 */ /* 0x0040a2000030d100 */
[----:B------:R-:W-:Y:S05]  /*6cd0*/  BRA `(.L_x_17307) ;  /* 0x0000000800907947 */ /* 0x000fea0003800000 */
.L_x_17302:
        /* <DEDUP_REMOVED lines=12> */
.L_x_17316:
[----:B------:R-:W2:Y:S02]  /*6da0*/  LDG.E.64 R2, desc[UR36][R2.64] ;  /* 0x0000002402027981 */ /* 0x000ea4000c1e1b00 */
[----:B--2---:R0:W2:Y:S01]  /*6db0*/  F2I.F64.TRUNC R23, R2 ;  /* 0x0000000200177311 */ /* 0x0040a2000030d100 */
[----:B------:R-:W-:Y:S05]  /*6dc0*/  BRA `(.L_x_17307) ;  /* 0x0000000800547947 */ /* 0x000fea0003800000 */
.L_x_17315:
        /* <DEDUP_REMOVED lines=10> */
[----:B----4-:R-:W0:Y:S01]  /*6e70*/  FLO.U32 R5, R4 ;  /* 0x0000000400057300 */ /* 0x010e2200000e0000 */
        /* <DEDUP_REMOVED lines=16> */
.L_x_17318:
[----:B------:R-:W2:Y:S02]  /*6f80*/  LDG.E.U8 R2, desc[UR36][R2.64] ;  /* 0x0000002402027981 */ /* 0x000ea4000c1e1100 */
[C---:B--2---:R-:W-:Y:S02]  /*6f90*/  IMAD.SHL.U32 R0, R2.reuse, 0x2000000, RZ ;  /* 0x0200000002007824 */ /* 0x044fe400078e00ff */
[----:B----4-:R-:W-:-:S03]  /*6fa0*/  IMAD.SHL.U32 R5, R2, 0x1000000, RZ ;  /* 0x0100000002057824 */ /* 0x010fc600078e00ff */
        /* <DEDUP_REMOVED lines=11> */
.L_x_17317:
[----:B------:R-:W2:Y:S02]  /*7060*/  LDG.E.U16 R23, desc[UR36][R2.64] ;  /* 0x0000002402177981 */ /* 0x000ea4000c1e1500 */
[----:B--2---:R-:W-:-:S06]  /*7070*/  IMAD.U32 R23, R23, 0x10000, RZ ;  /* 0x0001000017177824 */ /* 0x004fcc00078e00ff */
[----:B------:R-:W0:Y:S01]  /*7080*/  F2I.FTZ.TRUNC.NTZ R23, R23 ;  /* 0x0000001700177305 */ /* 0x000e22000021f100 */
[----:B------:R-:W-:Y:S05]  /*7090*/  BRA `(.L_x_17307) ;  /* 0x0000000400a07947 */ /* 0x000fea0003800000 */
.L_x_17314:
        /* <DEDUP_REMOVED lines=10> */
.L_x_17321:
        /* <DEDUP_REMOVED lines=18> */
[----:B----4-:R-:W-:-:S05]  /*7260*/  VIADD R5, R3, 0xffffffe4 ;  /* 0xffffffe403057836 */ /* 0x010fca0000000000 */
[----:B------:R-:W-:-:S04]  /*7270*/  SHF.L.U32 R5, R2, R5, RZ ;  /* 0x0000000502057219 */ /* 0x000fc800000006ff */
[----:B------:R-:W-:-:S07]  /*7280*/  LOP3.LUT R2, R5, 0x7, RZ, 0xc0, !PT ;  /* 0x0000000705027812 */ /* 0x000fce00078ec0ff */
.L_x_17325:
[----:B------:R-:W-:Y:S05]  /*7290*/  BSYNC B1 ;  /* 0x0000000000017941 */ /* 0x000fea0003800000 */
.L_x_17324:
[----:B------:R-:W-:Y:S01]  /*72a0*/  IMAD.SHL.U32 R2, R2, 0x100000, RZ ;  /* 0x0010000002027824 */ /* 0x000fe200078e00ff */
[----:B------:R-:W-:-:S04]  /*72b0*/  LEA R0, R0, 0x3b800000, 0x17 ;  /* 0x3b80000000007811 */ /* 0x000fc800078eb8ff */
[----:B------:R-:W-:-:S07]  /*72c0*/  LOP3.LUT R23, R0, R2, R23, 0xfe, !PT ;  /* 0x0000000200177212 */ /* 0x000fce00078efe17 */
.L_x_17323:
[----:B------:R-:W-:Y:S05]  /*72d0*/  BSYNC B0 ;  /* 0x0000000000007941 */ /* 0x000fea0003800000 */
.L_x_17322:
[----:B------:R-:W0:Y:S01]  /*72e0*/  F2I.FTZ.TRUNC.NTZ R23, R23 ;  /* 0x0000001700177305 */ /* 0x000e22000021f100 */
[----:B------:R-:W-:Y:S05]  /*72f0*/  BRA `(.L_x_17307) ;  /* 0x0000000400087947 */ /* 0x000fea0003800000 */
.L_x_17320:
        /* <DEDUP_REMOVED lines=21> */
.L_x_17329:
[----:B------:R-:W-:Y:S05]  /*7450*/  BSYNC B1 ;  /* 0x0000000000017941 */ /* 0x000fea0003800000 */
.L_x_17328:
[----:B------:R-:W-:Y:S01]  /*7460*/  IMAD.SHL.U32 R2, R2, 0x200000, RZ ;  /* 0x0020000002027824 */ /* 0x000fe200078e00ff */
[----:B------:R-:W-:-:S04]  /*7470*/  LEA R0, R0, 0x37800000, 0x17 ;  /* 0x3780000000007811 */ /* 0x000fc800078eb8ff */
[----:B------:R-:W-:-:S07]  /*7480*/  LOP3.LUT R23, R0, R2, R23, 0xfe, !PT ;  /* 0x0000000200177212 */ /* 0x000fce00078efe17 */
.L_x_17327:
[----:B------:R-:W-:Y:S05]  /*7490*/  BSYNC B0 ;  /* 0x0000000000007941 */ /* 0x000fea0003800000 */
.L_x_17326:
[----:B------:R-:W0:Y:S01]  /*74a0*/  F2I.FTZ.TRUNC.NTZ R23, R23 ;  /* 0x0000001700177305 */ /* 0x000e22000021f100 */
[----:B------:R-:W-:Y:S05]  /*74b0*/  BRA `(.L_x_17307) ;  /* 0x0000000000987947 */ /* 0x000fea0003800000 */
.L_x_17319:
        /* <DEDUP_REMOVED lines=14> */
.L_x_17333:
[----:B------:R-:W-:Y:S05]  /*75a0*/  BSYNC B0 ;  /* 0x0000000000007941 */ /* 0x000fea0003800000 */
.L_x_17332:
[----:B------:R-:W0:Y:S01]  /*75b0*/  F2I.FTZ.TRUNC.NTZ R23, R23 ;  /* 0x0000001700177305 */ /* 0x000e22000021f100 */
[----:B------:R-:W-:Y:S05]  /*75c0*/  BRA `(.L_x_17307) ;  /* 0x0000000000547947 */ /* 0x000fea0003800000 */
.L_x_17306:
[----:B------:R-:W-:Y:S01]  /*75d0*/  MOV R2, 0x228 ;  /* 0x0000022800027802 */ /* 0x000fe20000000f00 */
[----:B------:R-:W-:Y:S01]  /*75e0*/  ULDC.64 UR4, c[0x4][0x218] ;  /* 0x0100860000047ab9 */ /* 0x000fe20000000a00 */
[----:B------:R-:W-:Y:S01]  /*75f0*/  ULDC.64 UR6, c[0x4][0x30] ;  /* 0x01000c0000067ab9 */ /* 0x000fe20000000a00 */
[----:B------:R-:W-:Y:S02]  /*7600*/  IMAD.U32 R4, RZ, RZ, UR4 ;  /* 0x00000004ff047e24 */ /* 0x000fe4000f8e00ff */
[----:B----4-:R-:W-:Y:S01]  /*7610*/  IMAD.U32 R5, RZ, RZ, UR5 ;  /* 0x00000005ff057e24 */ /* 0x010fe2000f8e00ff */
        /* <DEDUP_REMOVED lines=12> */
.L_x_17334:
[----:B------:R-:W-:Y:S05]  /*76e0*/  BRA `(.L_x_17307) ;  /* 0x00000000000c7947 */ /* 0x000fea0003800000 */
.L_x_17331:
[----:B------:R0:W5:Y:S01]  /*76f0*/  LDG.E R23, desc[UR36][R2.64] ;  /* 0x0000002402177981 */ /* 0x000162000c1e1900 */
[----:B------:R-:W-:Y:S05]  /*7700*/  BRA `(.L_x_17307) ;  /* 0x0000000000047947 */ /* 0x000fea0003800000 */
.L_x_17330:
[----:B------:R0:W5:Y:S02]  /*7710*/  LDG.E R23, desc[UR36][R2.64] ;  /* 0x0000002402177981 */ /* 0x000164000c1e1900 */
.L_x_17307:
[----:B0-2---:R-:W0:Y:S01]  /*7720*/  LDC.U8 R3, c[0x0][0x508] ;  /* 0x00014200ff037b82 */ /* 0x005e220000000000 */
[----:B-1-3-5:R-:W-:Y:S01]  /*7730*/  IMAD R22, R23, R22, RZ ;  /* 0x0000001617167224 */ /* 0x02afe200078e02ff */
[----:B------:R-:W-:-:S03]  /*7740*/  ULDC UR4, c[0x0][0x4f8] ;  /* 0x00013e0000047ab9 */ /* 0x000fc60000000800 */
[----:B------:R-:W-:Y:S01]  /*7750*/  IMAD R2, R22, UR4, RZ ;  /* 0x0000000416027c24 */ /* 0x000fe2000f8e02ff */
        /* <DEDUP_REMOVED lines=13> */
.L_x_17338:
[----:B------:R0:W-:Y:S01]  /*7830*/  STG.E.U8 desc[UR36][R16.64], R2 ;  /* 0x0000000210007986 */ /* 0x0001e2000c101124 */
[----:B------:R-:W-:Y:S05]  /*7840*/  BRA `(.L_x_17340) ;  /* 0x0000000c00507947 */ /* 0x000fea0003800000 */
.L_x_17337:
        /* <DEDUP_REMOVED lines=9> */
.L_x_17342:
[----:B------:R3:W-:Y:S01]  /*78e0*/  STG.E desc[UR36][R16.64], R2 ;  /* 0x0000000210007986 */ /* 0x0007e2000c101924 */
[----:B------:R-:W-:Y:S05]  /*78f0*/  BRA `(.L_x_17340) ;  /* 0x0000000c00247947 */ /* 0x000fea0003800000 */
.L_x_17341:
[----:B------:R2:W-:Y:S01]  /*7900*/  STG.E.U16 desc[UR36][R16.64], R2 ;  /* 0x0000000210007986 */ /* 0x0005e2000c101524 */
[----:B------:R-:W-:Y:S05]  /*7910*/  BRA `(.L_x_17340) ;  /* 0x0000000c001c7947 */ /* 0x000fea0003800000 */
.L_x_17336:
        /* <DEDUP_REMOVED lines=9> */
.L_x_17344:
[----:B------:R-:W-:-:S04]  /*79b0*/  I2FP.F32.S32 R0, R2 ;  /* 0x0000000200007245 */ /* 0x000fc80000201400 */
[----:B------:R-:W-:-:S05]  /*79c0*/  F2FP.F16.F32.PACK_AB R0, RZ, R0 ;  /* 0x00000000ff00723e */ /* 0x000fca00000000ff */
[----:B------:R0:W-:Y:S01]  /*79d0*/  STG.E.U16 desc[UR36][R16.64], R0 ;  /* 0x0000000010007986 */ /* 0x0001e2000c101524 */
[----:B------:R-:W-:Y:S05]  /*79e0*/  BRA `(.L_x_17340) ;  /* 0x0000000800e87947 */ /* 0x000fea0003800000 */
.L_x_17343:
        /* <DEDUP_REMOVED lines=10> */
.L_x_17346:
[----:B------:R-:W-:-:S04]  /*7a90*/  I2FP.F32.S32 R2, R2 ;  /* 0x0000000200027245 */ /* 0x000fc80000201400 */
[----:B------:R-:W-:-:S04]  /*7aa0*/  F2FP.F16.F32.PACK_AB R3, RZ, R2 ;  /* 0x00000002ff03723e */ /* 0x000fc800000000ff */
[----:B------:R-:W-:-:S05]  /*7ab0*/  PRMT R3, R3, 0x5410, RZ ;  /* 0x0000541003037816 */ /* 0x000fca00000000ff */
[----:B------:R0:W-:Y:S01]  /*7ac0*/  STG.E desc[UR36][R16.64], R3 ;  /* 0x0000000310007986 */ /* 0x0001e2000c101924 */
[----:B------:R-:W-:Y:S05]  /*7ad0*/  BRA `(.L_x_17340) ;  /* 0x0000000800ac7947 */ /* 0x000fea0003800000 */
.L_x_17345:
[----:B------:R-:W0:Y:S02]  /*7ae0*/  I2F.F64 R2, R2 ;  /* 0x0000000200027312 */ /* 0x000e240000201c00 */
[----:B0-----:R0:W-:Y:S01]  /*7af0*/  STG.E.64 desc[UR36][R16.64], R2 ;  /* 0x0000000210007986 */ /* 0x0011e2000c101b24 */
[----:B------:R-:W-:Y:S05]  /*7b00*/  BRA `(.L_x_17340) ;  /* 0x0000000800a07947 */ /* 0x000fea0003800000 */
.L_x_17335:
        /* <DEDUP_REMOVED lines=12> */
.L_x_17349:
[----:B----4-:R-:W0:Y:S01]  /*7bd0*/  I2F.F64 R4, R2 ;  /* 0x0000000200047312 */ /* 0x010e220000201c00 */
[----:B------:R-:W-:-:S05]  /*7be0*/  CS2R R6, SRZ ;  /* 0x0000000000067805 */ /* 0x000fca000001ff00 */
[----:B0-----:R0:W-:Y:S01]  /*7bf0*/  STG.E.128 desc[UR36][R16.64], R4 ;  /* 0x0000000410007986 */ /* 0x0011e2000c101d24 */
[----:B------:R-:W-:Y:S05]  /*7c00*/  BRA `(.L_x_17340) ;  /* 0x0000000800607947 */ /* 0x000fea0003800000 */
.L_x_17348:
[----:B------:R-:W-:-:S13]  /*7c10*/  ISETP.NE.AND P0, PT, R0, 0xf, PT ;  /* 0x0000000f0000780c */ /* 0x000fda0003f05270 */
[----:B------:R-:W-:Y:S05]  /*7c20*/  @!P0 BRA `(.L_x_17350) ;  /* 0x0000000000b48947 */ /* 0x000fea0003800000 */
[----:B------:R-:W-:-:S13]  /*7c30*/  ISETP.NE.AND P0, PT, R0, 0x17, PT ;  /* 0x000000170000780c */ /* 0x000fda0003f05270 */
[----:B------:R-:W-:Y:S05]  /*7c40*/  @!P0 BRA `(.L_x_17351) ;  /* 0x0000000000548947 */ /* 0x000fea0003800000 */
[----:B------:R-:W-:-:S13]  /*7c50*/  ISETP.NE.AND P0, PT, R0, 0x18, PT ;  /* 0x000000180000780c */ /* 0x000fda0003f05270 */
[----:B------:R-:W-:Y:S05]  /*7c60*/  @P0 BRA `(.L_x_17339) ;  /* 0x0000000400f40947 */ /* 0x000fea0003800000 */
[----:B----4-:R-:W-:Y:S01]  /*7c70*/  I2FP.F32.S32 R5, R2 ;  /* 0x0000000200057245 */ /* 0x010fe20000201400 */
        /* <DEDUP_REMOVED lines=14> */
.L_x_17353:
[----:B------:R-:W-:Y:S05]  /*7d60*/  BSYNC B0 ;  /* 0x0000000000007941 */ /* 0x000fea0003800000 */
.L_x_17352:
[----:B------:R-:W-:-:S05]  /*7d70*/  LOP3.LUT R3, R0, R3, RZ, 0xfc, !PT ;  /* 0x0000000300037212 */ /* 0x000fca00078efcff */
[----:B------:R0:W-:Y:S01]  /*7d80*/  STG.E.U8 desc[UR36][R16.64], R3 ;  /* 0x0000000310007986 */ /* 0x0001e2000c101124 */
[----:B------:R-:W-:Y:S05]  /*7d90*/  BRA `(.L_x_17340) ;  /* 0x0000000400fc7947 */ /* 0x000fea0003800000 */
.L_x_17351:
        /* <DEDUP_REMOVED lines=13> */
.L_x_17355:
[----:B------:R-:W-:Y:S01]  /*7e70*/  IMAD.MOV.U32 R0, RZ, RZ, 0x7f ;  /* 0x0000007fff007424 */ /* 0x000fe200078e00ff */
[----:B------:R-:W-:-:S04]  /*7e80*/  ISETP.GT.U32.AND P0, PT, R2, 0x7f800000, PT ;  /* 0x7f8000000200780c */ /* 0x000fc80003f04070 */
[----:B------:R-:W-:-:S09]  /*7e90*/  SEL R0, R0, 0x7c, P0 ;  /* 0x0000007c00007807 */ /* 0x000fd20000000000 */
.L_x_17356:
[----:B------:R-:W-:Y:S05]  /*7ea0*/  BSYNC B0 ;  /* 0x0000000000007941 */ /* 0x000fea0003800000 */
.L_x_17354:
[----:B------:R-:W-:-:S04]  /*7eb0*/  LOP3.LUT R2, R3, 0x80000000, RZ, 0xc0, !PT ;  /* 0x8000000003027812 */ /* 0x000fc800078ec0ff */
[----:B------:R-:W-:-:S04]  /*7ec0*/  SHF.R.U32.HI R3, RZ, 0x18, R2 ;  /* 0x00000018ff037819 */ /* 0x000fc80000011602 */
[----:B------:R-:W-:-:S05]  /*7ed0*/  LOP3.LUT R3, R0, R3, RZ, 0xfc, !PT ;  /* 0x0000000300037212 */ /* 0x000fca00078efcff */
[----:B------:R0:W-:Y:S01]  /*7ee0*/  STG.E.U8 desc[UR36][R16.64], R3 ;  /* 0x0000000310007986 */ /* 0x0001e2000c101124 */
[----:B------:R-:W-:Y:S05]  /*7ef0*/  BRA `(.L_x_17340) ;  /* 0x0000000400a47947 */ /* 0x000fea0003800000 */
.L_x_17350:
[----:B------:R-:W-:-:S04]  /*7f00*/  I2FP.F32.S32 R0, R2 ;  /* 0x0000000200007245 */ /* 0x000fc80000201400 */
[----:B------:R-:W-:-:S05]  /*7f10*/  F2FP.BF16.F32.PACK_AB R0, RZ, R0 ;  /* 0x00000000ff00723e */ /* 0x000fca00000010ff */
[----:B------:R0:W-:Y:S01]  /*7f20*/  STG.E.U16 desc[UR36][R16.64], R0 ;  /* 0x0000000010007986 */ /* 0x0001e2000c101524 */
[----:B------:R-:W-:Y:S05]  /*7f30*/  BRA `(.L_x_17340) ;  /* 0x0000000400947947 */ /* 0x000fea0003800000 */
.L_x_17347:
        /* <DEDUP_REMOVED lines=10> */
.L_x_17359:
        /* <DEDUP_REMOVED lines=17> */
.L_x_17362:
[----:B------:R-:W-:-:S04]  /*80f0*/  LOP3.LUT R2, R3, 0x80000000, RZ, 0xc0, !PT ;  /* 0x8000000003027812 */ /* 0x000fc800078ec0ff */
[----:B------:R-:W-:-:S04]  /*8100*/  SHF.R.U32.HI R3, RZ, 0x18, R2 ;  /* 0x00000018ff037819 */ /* 0x000fc80000011602 */
[----:B------:R-:W-:-:S04]  /*8110*/  LOP3.LUT R0, R0, R3, RZ, 0xfc, !PT ;  /* 0x0000000300007212 */ /* 0x000fc800078efcff */
[----:B------:R-:W-:-:S07]  /*8120*/  PRMT R8, R0, 0x7610, R8 ;  /* 0x0000761000087816 */ /* 0x000fce0000000008 */
.L_x_17361:
[----:B------:R-:W-:Y:S05]  /*8130*/  BSYNC B0 ;  /* 0x0000000000007941 */ /* 0x000fea0003800000 */
.L_x_17360:
[----:B------:R0:W-:Y:S01]  /*8140*/  STG.E.U8 desc[UR36][R16.64], R8 ;  /* 0x0000000810007986 */ /* 0x0001e2000c101124 */
[----:B------:R-:W-:Y:S05]  /*8150*/  BRA `(.L_x_17340) ;  /* 0x00000004000c7947 */ /* 0x000fea0003800000 */
.L_x_17358:
        /* <DEDUP_REMOVED lines=17> */
.L_x_17365:
[----:B------:R-:W-:-:S04]  /*8270*/  LOP3.LUT R2, R3, 0x80000000, RZ, 0xc0, !PT ;  /* 0x8000000003027812 */ /* 0x000fc800078ec0ff */
[----:B------:R-:W-:-:S04]  /*8280*/  SHF.R.U32.HI R3, RZ, 0x18, R2 ;  /* 0x00000018ff037819 */ /* 0x000fc80000011602 */
[----:B------:R-:W-:-:S04]  /*8290*/  LOP3.LUT R0, R0, R3, RZ, 0xfc, !PT ;  /* 0x0000000300007212 */ /* 0x000fc800078efcff */
[----:B------:R-:W-:-:S07]  /*82a0*/  PRMT R8, R0, 0x7610, R8 ;  /* 0x0000761000087816 */ /* 0x000fce0000000008 */
.L_x_17364:
[----:B------:R-:W-:Y:S05]  /*82b0*/  BSYNC B0 ;  /* 0x0000000000007941 */ /* 0x000fea0003800000 */
.L_x_17363:
[----:B------:R0:W-:Y:S01]  /*82c0*/  STG.E.U8 desc[UR36][R16.64], R8 ;  /* 0x0000000810007986 */ /* 0x0001e2000c101124 */
[----:B------:R-:W-:Y:S05]  /*82d0*/  BRA `(.L_x_17340) ;  /* 0x0000000000ac7947 */ /* 0x000fea0003800000 */
.L_x_17357:
        /* <DEDUP_REMOVED lines=22> */
.L_x_17339:
[----:B------:R-:W-:Y:S01]  /*8440*/  MOV R0, 0x228 ;  /* 0x0000022800007802 */ /* 0x000fe20000000f00 */
[----:B------:R-:W-:Y:S01]  /*8450*/  ULDC.64 UR4, c[0x4][0x218] ;  /* 0x0100860000047ab9 */ /* 0x000fe20000000a00 */
[----:B------:R-:W-:Y:S01]  /*8460*/  ULDC.64 UR6, c[0x4][0x38] ;  /* 0x01000e0000067ab9 */ /* 0x000fe20000000a00 */
[----:B------:R-:W-:Y:S01]  /*8470*/  IMAD.U32 R4, RZ, RZ, UR4 ;  /* 0x00000004ff047e24 */ /* 0x000fe2000f8e00ff */
[----:B------:R0:W1:Y:S01]  /*8480*/  LDC.64 R2, c[0x4][R0] ;  /* 0x0100000000027b82 */ /* 0x0000620000000a00 */
[----:B----4-:R-:W-:Y:S01]  /*8490*/  IMAD.U32 R5, RZ, RZ, UR5 ;  /* 0x00000005ff057e24 */ /* 0x010fe2000f8e00ff */
        /* <DEDUP_REMOVED lines=10> */
.L_x_17368:
[----:B------:R-:W-:Y:S05]  /*8540*/  BRA `(.L_x_17340) ;  /* 0x0000000000107947 */ /* 0x000fea0003800000 */
.L_x_17367:
[----:B------:R-:W-:-:S05]  /*8550*/  SHF.R.S32.HI R3, RZ, 0x1f, R2 ;  /* 0x0000001fff037819 */ /* 0x000fca0000011402 */
[----:B------:R0:W-:Y:S01]  /*8560*/  STG.E.64 desc[UR36][R16.64], R2 ;  /* 0x0000000210007986 */ /* 0x0001e2000c101b24 */
[----:B------:R-:W-:Y:S05]  /*8570*/  BRA `(.L_x_17340) ;  /* 0x0000000000047947 */ /* 0x000fea0003800000 */
.L_x_17366:
[----:B------:R0:W-:Y:S02]  /*8580*/  STG.E desc[UR36][R16.64], R2 ;  /* 0x0000000210007986 */ /* 0x0001e4000c101924 */
.L_x_17340:
[----:B------:R-:W-:-:S07]  /*8590*/  VIADD R19, R19, 0x80 ;  /* 0x0000008013137836 */ /* 0x000fce0000000000 */
.L_x_17266:
[----:B------:R-:W-:Y:S05]  /*85a0*/  BSYNC B6 ;  /* 0x0000000000067941 */ /* 0x000fea0003800000 */
.L_x_17265:
        /* <DEDUP_REMOVED lines=358> */
.L_x_17371:
        /* <DEDUP_REMOVED lines=27> */
.L_x_17372:
        /* <DEDUP_REMOVED lines=17> */
.L_x_17376:
[----:B------:R0:W5:Y:S01]  /*9ed0*/  LDG.E.U8 R22, desc[UR36][R2.64] ;  /* 0x0000002402167981 */ /* 0x000162000c1e1100 */
[----:B------:R-:W-:Y:S05]  /*9ee0*/  BRA `(.L_x_17378) ;  /* 0x0000000c00347947 */ /* 0x000fea0003800000 */
.L_x_17375:
        /* <DEDUP_REMOVED lines=8> */
.L_x_17380:
[----:B------:R0:W5:Y:S01]  /*9f70*/  LDG.E R22, desc[UR36][R2.64] ;  /* 0x0000002402167981 */ /* 0x000162000c1e1900 */
[----:B------:R-:W-:Y:S05]  /*9f80*/  BRA `(.L_x_17378) ;  /* 0x0000000c000c7947 */ /* 0x000fea0003800000 */
.L_x_17379:
[----:B------:R0:W5:Y:S01]  /*9f90*/  LDG.E.S16 R22, desc[UR36][R2.64] ;  /* 0x0000002402167981 */ /* 0x000162000c1e1700 */
[----:B------:R-:W-:Y:S05]  /*9fa0*/  BRA `(.L_x_17378) ;  /* 0x0000000c00047947 */ /* 0x000fea0003800000 */
.L_x_17374:
        /* <DEDUP_REMOVED lines=9> */
.L_x_17382:
[----:B------:R-:W2:Y:S02]  /*a040*/  LDG.E.U16 R2, desc[UR36][R2.64] ;  /* 0x0000002402027981 */ /* 0x000ea4000c1e1500 */
[----:B--2---:R-:W-:-:S06]  /*a050*/  HADD2.F32 R22, -RZ, R2.H0_H0 ;  /* 0x20000002ff167230 */ /* 0x004fcc0000004100 */
[----:B------:R-:W0:Y:S01]  /*a060*/  F2I.FTZ.TRUNC.NTZ R22, R22 ;  /* 0x0000001600167305 */ /* 0x000e22000021f100 */
[----:B------:R-:W-:Y:S05]  /*a070*/  BRA `(.L_x_17378) ;  /* 0x0000000800d07947 */ /* 0x000fea0003800000 */
.L_x_17381:
        /* <DEDUP_REMOVED lines=9> */
.L_x_17384:
[----:B------:R-:W2:Y:S02]  /*a110*/  LDG.E.U16 R2, desc[UR36][R2.64] ;  /* 0x0000002402027981 */ /* 0x000ea4000c1e1500 */
[----:B--2---:R-:W-:-:S06]  /*a120*/  HADD2.F32 R22, -RZ, R2.H0_H0 ;  /* 0x20000002ff167230 */ /* 0x004fcc0000004100 */
[----:B------:R-:W0:Y:S01]  /*a130*/  F2I.FTZ.TRUNC.NTZ R22, R22 ;  /* 0x0000001600167305 */ /* 0x000e22000021f100 */
[----:B------:R-:W-:Y:S05]  /*a140*/  BRA `(.L_x_17378) ;  /* 0x00000008009c7947 */ /* 0x000fea0003800000 */
.L_x_17383:
[----:B------:R-:W2:Y:S02]  /*a150*/  LDG.E.64 R22, desc[UR36][R2.64] ;  /* 0x0000002402167981 */ /* 0x000ea4000c1e1b00 */
[----:B--2---:R0:W1:Y:S01]  /*a160*/  F2I.F64.TRUNC R22, R22 ;  /* 0x0000001600167311 */ /* 0x004062000030d100 */
[----:B------:R-:W-:Y:S05]  /*a170*/  BRA `(.L_x_17378) ;  /* 0x0000000800907947 */ /* 0x000fea0003800000 */
.L_x_17373:
        /* <DEDUP_REMOVED lines=12> */
.L_x_17387:
[----:B------:R-:W2:Y:S02]  /*a240*/  LDG.E.64 R2, desc[UR36][R2.64] ;  /* 0x0000002402027981 */ /* 0x000ea4000c1e1b00 */
[----:B--2---:R0:W1:Y:S01]  /*a250*/  F2I.F64.TRUNC R22, R2 ;  /* 0x0000000200167311 */ /* 0x004062000030d100 */
[----:B------:R-:W-:Y:S05]  /*a260*/  BRA `(.L_x_17378) ;  /* 0x0000000800547947 */ /* 0x000fea0003800000 */
.L_x_17386:
        /* <DEDUP_REMOVED lines=27> */
.L_x_17389:
        /* <DEDUP_REMOVED lines=14> */
.L_x_17388:
[----:B------:R-:W2:Y:S02]  /*a500*/  LDG.E.U16 R22, desc[UR36][R2.64] ;  /* 0x0000002402167981 */ /* 0x000ea4000c1e1500 */
[----:B--2---:R-:W-:-:S06]  /*a510*/  IMAD.U32 R22, R22, 0x10000, RZ ;  /* 0x0001000016167824 */ /* 0x004fcc00078e00ff */
[----:B------:R-:W0:Y:S01]  /*a520*/  F2I.FTZ.TRUNC.NTZ R22, R22 ;  /* 0x0000001600167305 */ /* 0x000e22000021f100 */
[----:B------:R-:W-:Y:S05]  /*a530*/  BRA `(.L_x_17378) ;  /* 0x0000000400a07947 */ /* 0x000fea0003800000 */
.L_x_17385:
        /* <DEDUP_REMOVED lines=10> */
.L_x_17392:
        /* <DEDUP_REMOVED lines=21> */
.L_x_17396:
[----:B------:R-:W-:Y:S05]  /*a730*/  BSYNC B1 ;  /* 0x0000000000017941 */ /* 0x000fea0003800000 */
.L_x_17395:
[----:B------:R-:W-:Y:S01]  /*a740*/  IMAD.SHL.U32 R2, R2, 0x100000, RZ ;  /* 0x0010000002027824 */ /* 0x000fe200078e00ff */
[----:B------:R-:W-:-:S04]  /*a750*/  LEA R3, R0, 0x3b800000, 0x17 ;  /* 0x3b80000000037811 */ /* 0x000fc800078eb8ff */
[----:B------:R-:W-:-:S07]  /*a760*/  LOP3.LUT R22, R3, R2, R22, 0xfe, !PT ;  /* 0x0000000203167212 */ /* 0x000fce00078efe16 */
.L_x_17394:
[----:B------:R-:W-:Y:S05]  /*a770*/  BSYNC B0 ;  /* 0x0000000000007941 */ /* 0x000fea0003800000 */
.L_x_17393:
[----:B------:R-:W2:Y:S01]  /*a780*/  F2I.FTZ.TRUNC.NTZ R22, R22 ;  /* 0x0000001600167305 */ /* 0x000ea2000021f100 */
[----:B------:R-:W-:Y:S05]  /*a790*/  BRA `(.L_x_17378) ;  /* 0x0000000400087947 */ /* 0x000fea0003800000 */
.L_x_17391:
        /* <DEDUP_REMOVED lines=21> */
.L_x_17400:
[----:B------:R-:W-:Y:S05]  /*a8f0*/  BSYNC B1 ;  /* 0x0000000000017941 */ /* 0x000fea0003800000 */
.L_x_17399:
[----:B------:R-:W-:Y:S01]  /*a900*/  IMAD.SHL.U32 R2, R2, 0x200000, RZ ;  /* 0x0020000002027824 */ /* 0x000fe200078e00ff */
[----:B------:R-:W-:-:S04]  /*a910*/  LEA R3, R0, 0x37800000, 0x17 ;  /* 0x3780000000037811 */ /* 0x000fc800078eb8ff */
[----:B------:R-:W-:-:S07]  /*a920*/  LOP3.LUT R22, R3, R2, R22, 0xfe, !PT ;  /* 0x0000000203167212 */ /* 0x000fce00078efe16 */
.L_x_17398:
[----:B------:R-:W-:Y:S05]  /*a930*/  BSYNC B0 ;  /* 0x0000000000007941 */ /* 0x000fea0003800000 */
.L_x_17397:
[----:B------:R-:W0:Y:S01]  /*a940*/  F2I.FTZ.TRUNC.NTZ R22, R22 ;  /* 0x0000001600167305 */ /* 0x000e22000021f100 */
[----:B------:R-:W-:Y:S05]  /*a950*/  BRA `(.L_x_17378) ;  /* 0x0000000000987947 */ /* 0x000fea0003800000 */
.L_x_17390:
        /* <DEDUP_REMOVED lines=14> */
.L_x_17404:
[----:B------:R-:W-:Y:S05]  /*aa40*/  BSYNC B0 ;  /* 0x0000000000007941 */ /* 0x000fea0003800000 */
.L_x_17403:
[----:B------:R-:W4:Y:S01]  /*aa50*/  F2I.FTZ.TRUNC.NTZ R22, R22 ;  /* 0x0000001600167305 */ /* 0x000f22000021f100 */
[----:B------:R-:W-:Y:S05]  /*aa60*/  BRA `(.L_x_17378) ;  /* 0x0000000000547947 */ /* 0x000fea0003800000 */
.L_x_17377:
        /* <DEDUP_REMOVED lines=17> */
.L_x_17405:
[----:B------:R-:W-:Y:S05]  /*ab80*/  BRA `(.L_x_17378) ;  /* 0x00000000000c7947 */ /* 0x000fea0003800000 */
.L_x_17402:
[----:B------:R0:W5:Y:S01]  /*ab90*/  LDG.E R22, desc[UR36][R2.64] ;  /* 0x0000002402167981 */ /* 0x000162000c1e1900 */
[----:B------:R-:W-:Y:S05]  /*aba0*/  BRA `(.L_x_17378) ;  /* 0x0000000000047947 */ /* 0x000fea0003800000 */
.L_x_17401:
[----:B------:R3:W5:Y:S02]  /*abb0*/  LDG.E R22, desc[UR36][R2.64] ;  /* 0x0000002402167981 */ /* 0x000764000c1e1900 */
.L_x_17378:
        /* <DEDUP_REMOVED lines=17> */
.L_x_17409:
[----:B------:R0:W5:Y:S01]  /*acd0*/  LDG.E.U8 R23, desc[UR36][R2.64] ;  /* 0x0000002402177981 */ /* 0x000162000c1e1100 */
[----:B------:R-:W-:Y:S05]  /*ace0*/  BRA `(.L_x_17411) ;  /* 0x0000000c00347947 */ /* 0x000fea0003800000 */
.L_x_17408:
        /* <DEDUP_REMOVED lines=8> */
.L_x_17413:
[----:B------:R0:W5:Y:S01]  /*ad70*/  LDG.E R23, desc[UR36][R2.64] ;  /* 0x0000002402177981 */ /* 0x000162000c1e1900 */
[----:B------:R-:W-:Y:S05]  /*ad80*/  BRA `(.L_x_17411) ;  /* 0x0000000c000c7947 */ /* 0x000fea0003800000 */
.L_x_17412:
[----:B------:R0:W5:Y:S01]  /*ad90*/  LDG.E.S16 R23, desc[UR36][R2.64] ;  /* 0x0000002402177981 */ /* 0x000162000c1e1700 */
[----:B------:R-:W-:Y:S05]  /*ada0*/  BRA `(.L_x_17411) ;  /* 0x0000000c00047947 */ /* 0x000fea0003800000 */
.L_x_17407:
        /* <DEDUP_REMOVED lines=9> */
.L_x_17415:
[----:B------:R-:W3:Y:S02]  /*ae40*/  LDG.E.U16 R2, desc[UR36][R2.64] ;  /* 0x0000002402027981 */ /* 0x000ee4000c1e1500 */
[----:B---3--:R-:W-:-:S06]  /*ae50*/  HADD2.F32 R23, -RZ, R2.H0_H0 ;  /* 0x20000002ff177230 */ /* 0x008fcc0000004100 */
[----:B------:R-:W0:Y:S01]  /*ae60*/  F2I.FTZ.TRUNC.NTZ R23, R23 ;  /* 0x0000001700177305 */ /* 0x000e22000021f100 */
[----:B------:R-:W-:Y:S05]  /*ae70*/  BRA `(.L_x_17411) ;  /* 0x0000000800d07947 */ /* 0x000fea0003800000 */
.L_x_17414:
        /* <DEDUP_REMOVED lines=9> */
.L_x_17417:
[----:B------:R-:W3:Y:S02]  /*af10*/  LDG.E.U16 R2, desc[UR36][R2.64] ;  /* 0x0000002402027981 */ /* 0x000ee4000c1e1500 */
[----:B---3--:R-:W-:-:S06]  /*af20*/  HADD2.F32 R23, -RZ, R2.H0_H0 ;  /* 0x20000002ff177230 */ /* 0x008fcc0000004100 */
[----:B------:R-:W0:Y:S01]  /*af30*/  F2I.FTZ.TRUNC.NTZ R23, R23 ;  /* 0x0000001700177305 */ /* 0x000e22000021f100 */
[----:B------:R-:W-:Y:S05]  /*af40*/  BRA `(.L_x_17411) ;  /* 0x00000008009c7947 */ /* 0x000fea0003800000 */
.L_x_17416:
[----:B------:R-:W3:Y:S02]  /*af50*/  LDG.E.64 R2, desc[UR36][R2.64] ;  /* 0x0000002402027981 */ /* 0x000ee4000c1e1b00 */
[----:B---3--:R0:W1:Y:S01]  /*af60*/  F2I.F64.TRUNC R23, R2 ;  /* 0x0000000200177311 */ /* 0x008062000030d100 */
[----:B------:R-:W-:Y:S05]  /*af70*/  BRA `(.L_x_17411) ;  /* 0x0000000800907947 */ /* 0x000fea0003800000 */
.L_x_17406:
        /* <DEDUP_REMOVED lines=12> */
.L_x_17420:
[----:B------:R-:W3:Y:S02]  /*b040*/  LDG.E.64 R2, desc[UR36][R2.64] ;  /* 0x0000002402027981 */ /* 0x000ee4000c1e1b00 */
[----:B---3--:R0:W1:Y:S01]  /*b050*/  F2I.F64.TRUNC R23, R2 ;  /* 0x0000000200177311 */ /* 0x008062000030d100 */
[----:B------:R-:W-:Y:S05]  /*b060*/  BRA `(.L_x_17411) ;  /* 0x0000000800547947 */ /* 0x000fea0003800000 */
.L_x_17419:
        /* <DEDUP_REMOVED lines=27> */
.L_x_17422:
        /* <DEDUP_REMOVED lines=14> */
.L_x_17421:
[----:B------:R-:W3:Y:S02]  /*b300*/  LDG.E.U16 R23, desc[UR36][R2.64] ;  /* 0x0000002402177981 */ /* 0x000ee4000c1e1500 */
[----:B---3--:R-:W-:-:S06]  /*b310*/  IMAD.U32 R23, R23, 0x10000, RZ ;  /* 0x0001000017177824 */ /* 0x008fcc00078e00ff */
[----:B------:R-:W0:Y:S01]  /*b320*/  F2I.FTZ.TRUNC.NTZ R23, R23 ;  /* 0x0000001700177305 */ /* 0x000e22000021f100 */
[----:B------:R-:W-:Y:S05]  /*b330*/  BRA `(.L_x_17411) ;  /* 0x0000000400a07947 */ /* 0x000fea0003800000 */
.L_x_17418:
        /* <DEDUP_REMOVED lines=10> */
.L_x_17425:
        /* <DEDUP_REMOVED lines=21> */
.L_x_17429:
[----:B------:R-:W-:Y:S05]  /*b530*/  BSYNC B1 ;  /* 0x0000000000017941 */ /* 0x000fea0003800000 */
.L_x_17428:
[----:B------:R-:W-:Y:S01]  /*b540*/  IMAD.SHL.U32 R2, R2, 0x100000, RZ ;  /* 0x0010000002027824 */ /* 0x000fe200078e00ff */
[----:B------:R-:W-:-:S04]  /*b550*/  LEA R0, R0, 0x3b800000, 0x17 ;  /* 0x3b80000000007811 */ /* 0x000fc800078eb8ff */
[----:B------:R-:W-:-:S07]  /*b560*/  LOP3.LUT R23, R0, R2, R23, 0xfe, !PT ;  /* 0x0000000200177212 */ /* 0x000fce00078efe17 */
.L_x_17427:
[----:B------:R-:W-:Y:S05]  /*b570*/  BSYNC B0 ;  /* 0x0000000000007941 */ /* 0x000fea0003800000 */
.L_x_17426:
[----:B------:R-:W0:Y:S01]  /*b580*/  F2I.FTZ.TRUNC.NTZ R23, R23 ;  /* 0x0000001700177305 */ /* 0x000e22000021f100 */
[----:B------:R-:W-:Y:S05]  /*b590*/  BRA `(.L_x_17411) ;  /* 0x0000000400087947 */ /* 0x000fea0003800000 */
.L_x_17424:
        /* <DEDUP_REMOVED lines=21> */
.L_x_17433:
[----:B------:R-:W-:Y:S05]  /*b6f0*/  BSYNC B1 ;  /* 0x0000000000017941 */ /* 0x000fea0003800000 */
.L_x_17432:
[----:B------:R-:W-:Y:S01]  /*b700*/  IMAD.SHL.U32 R2, R2, 0x200000, RZ ;  /* 0x0020000002027824 */ /* 0x000fe200078e00ff */
[----:B------:R-:W-:-:S04]  /*b710*/  LEA R0, R0, 0x37800000, 0x17 ;  /* 0x3780000000007811 */ /* 0x000fc800078eb8ff */
[----:B------:R-:W-:-:S07]  /*b720*/  LOP3.LUT R23, R0, R2, R23, 0xfe, !PT ;  /* 0x0000000200177212 */ /* 0x000fce00078efe17 */
.L_x_17431:
[----:B------:R-:W-:Y:S05]  /*b730*/  BSYNC B0 ;  /* 0x0000000000007941 */ /* 0x000fea0003800000 */
.L_x_17430:
[----:B------:R-:W0:Y:S01]  /*b740*/  F2I.FTZ.TRUNC.NTZ R23, R23 ;  /* 0x0000001700177305 */ /* 0x000e22000021f100 */
[----:B------:R-:W-:Y:S05]  /*b750*/  BRA `(.L_x_17411) ;  /* 0x0000000000987947 */ /* 0x000fea0003800000 */
.L_x_17423:
        /* <DEDUP_REMOVED lines=14> */
.L_x_17437:
[----:B------:R-:W-:Y:S05]  /*b840*/  BSYNC B0 ;  /* 0x0000000000007941 */ /* 0x000fea0003800000 */
.L_x_17436:
[----:B------:R-:W0:Y:S01]  /*b850*/  F2I.FTZ.TRUNC.NTZ R23, R23 ;  /* 0x0000001700177305 */ /* 0x000e22000021f100 */
[----:B------:R-:W-:Y:S05]  /*b860*/  BRA `(.L_x_17411) ;  /* 0x0000000000547947 */ /* 0x000fea0003800000 */
.L_x_17410:
        /* <DEDUP_REMOVED lines=17> */
.L_x_17438:
[----:B------:R-:W-:Y:S05]  /*b980*/  BRA `(.L_x_17411) ;  /* 0x00000000000c7947 */ /* 0x000fea0003800000 */
.L_x_17435:
[----:B------:R0:W5:Y:S01]  /*b990*/  LDG.E R23, desc[UR36][R2.64] ;  /* 0x0000002402177981 */ /* 0x000162000c1e1900 */
[----:B------:R-:W-:Y:S05]  /*b9a0*/  BRA `(.L_x_17411) ;  /* 0x0000000000047947 */ /* 0x000fea0003800000 */
.L_x_17434:
[----:B------:R0:W5:Y:S02]  /*b9b0*/  LDG.E R23, desc[UR36][R2.64] ;  /* 0x0000002402177981 */ /* 0x000164000c1e1900 */
.L_x_17411:
[----:B0-----:R-:W0:Y:S01]  /*b9c0*/  LDC.U8 R3, c[0x0][0x508] ;  /* 0x00014200ff037b82 */ /* 0x001e220000000000 */
[----:B-12-45:R-:W-:Y:S01]  /*b9d0*/  IMAD R22, R23, R22, RZ ;  /* 0x0000001617167224 */ /* 0x036fe200078e02ff */
[----:B------:R-:W-:-:S03]  /*b9e0*/  ULDC UR4, c[0x0][0x4f8] ;  /* 0x00013e0000047ab9 */ /* 0x000fc60000000800 */
[----:B---3--:R-:W-:Y:S01]  /*b9f0*/  IMAD R2, R22, UR4, RZ ;  /* 0x0000000416027c24 */ /* 0x008fe2000f8e02ff */
        /* <DEDUP_REMOVED lines=13> */
.L_x_17442:
[----:B------:R0:W-:Y:S01]  /*bad0*/  STG.E.U8 desc[UR36][R16.64], R2 ;  /* 0x0000000210007986 */ /* 0x0001e2000c101124 */
[----:B------:R-:W-:Y:S05]  /*bae0*/  BRA `(.L_x_17444) ;  /* 0x0000000c00507947 */ /* 0x000fea0003800000 */
.L_x_17441:
        /* <DEDUP_REMOVED lines=9> */
.L_x_17446:
[----:B------:R0:W-:Y:S01]  /*bb80*/  STG.E desc[UR36][R16.64], R2 ;  /* 0x0000000210007986 */ /* 0x0001e2000c101924 */
[----:B------:R-:W-:Y:S05]  /*bb90*/  BRA `(.L_x_17444) ;  /* 0x0000000c00247947 */ /* 0x000fea0003800000 */
.L_x_17445:
[----:B------:R0:W-:Y:S01]  /*bba0*/  STG.E.U16 desc[UR36][R16.64], R2 ;  /* 0x0000000210007986 */ /* 0x0001e2000c101524 */
[----:B------:R-:W-:Y:S05]  /*bbb0*/  BRA `(.L_x_17444) ;  /* 0x0000000c001c7947 */ /* 0x000fea0003800000 */
.L_x_17440:
        /* <DEDUP_REMOVED lines=9> */
.L_x_17448:
[----:B------:R-:W-:-:S04]  /*bc50*/  I2FP.F32.S32 R0, R2 ;  /* 0x0000000200007245 */ /* 0x000fc80000201400 */
[----:B------:R-:W-:-:S05]  /*bc60*/  F2FP.F16.F32.PACK_AB R0, RZ, R0 ;  /* 0x00000000ff00723e */ /* 0x000fca00000000ff */
[----:B------:R1:W-:Y:S01]  /*bc70*/  STG.E.U16 desc[UR36][R16.64], R0 ;  /* 0x0000000010007986 */ /* 0x0003e2000c101524 */
[----:B------:R-:W-:Y:S05]  /*bc80*/  BRA `(.L_x_17444) ;  /* 0x0000000800e87947 */ /* 0x000fea0003800000 */
.L_x_17447:
        /* <DEDUP_REMOVED lines=10> */
.L_x_17450:
[----:B------:R-:W-:-:S04]  /*bd30*/  I2FP.F32.S32 R2, R2 ;  /* 0x0000000200027245 */ /* 0x000fc80000201400 */
[----:B------:R-:W-:-:S04]  /*bd40*/  F2FP.F16.F32.PACK_AB R3, RZ, R2 ;  /* 0x00000002ff03723e */ /* 0x000fc800000000ff */
[----:B------:R-:W-:-:S05]  /*bd50*/  PRMT R3, R3, 0x5410, RZ ;  /* 0x0000541003037816 */ /* 0x000fca00000000ff */
[----:B------:R4:W-:Y:S01]  /*bd60*/  STG.E desc[UR36][R16.64], R3 ;  /* 0x0000000310007986 */ /* 0x0009e2000c101924 */
[----:B------:R-:W-:Y:S05]  /*bd70*/  BRA `(.L_x_17444) ;  /* 0x0000000800ac7947 */ /* 0x000fea0003800000 */
.L_x_17449:
[----:B------:R-:W0:Y:S02]  /*bd80*/  I2F.F64 R2, R2 ;  /* 0x0000000200027312 */ /* 0x000e240000201c00 */
[----:B0-----:R2:W-:Y:S01]  /*bd90*/  STG.E.64 desc[UR36][R16.64], R2 ;  /* 0x0000000210007986 */ /* 0x0015e2000c101b24 */
[----:B------:R-:W-:Y:S05]  /*bda0*/  BRA `(.L_x_17444) ;  /* 0x0000000800a07947 */ /* 0x000fea0003800000 */
.L_x_17439:
        /* <DEDUP_REMOVED lines=12> */
.L_x_17453:
[----:B------:R-:W0:Y:S01]  /*be70*/  I2F.F64 R4, R2 ;  /* 0x0000000200047312 */ /* 0x000e220000201c00 */
[----:B------:R-:W-:-:S05]  /*be80*/  CS2R R6, SRZ ;  /* 0x0000000000067805 */ /* 0x000fca000001ff00 */
[----:B0-----:R0:W-:Y:S01]  /*be90*/  STG.E.128 desc[UR36][R16.64], R4 ;  /* 0x0000000410007986 */ /* 0x0011e2000c101d24 */
[----:B------:R-:W-:Y:S05]  /*bea0*/  BRA `(.L_x_17444) ;  /* 0x0000000800607947 */ /* 0x000fea0003800000 */
.L_x_17452:
        /* <DEDUP_REMOVED lines=21> */
.L_x_17457:
[----:B------:R-:W-:Y:S05]  /*c000*/  BSYNC B0 ;  /* 0x0000000000007941 */ /* 0x000fea0003800000 */
.L_x_17456:
[----:B------:R-:W-:-:S05]  /*c010*/  LOP3.LUT R3, R0, R3, RZ, 0xfc, !PT ;  /* 0x0000000300037212 */ /* 0x000fca00078efcff */
[----:B------:R0:W-:Y:S01]  /*c020*/  STG.E.U8 desc[UR36][R16.64], R3 ;  /* 0x0000000310007986 */ /* 0x0001e2000c101124 */
[----:B------:R-:W-:Y:S05]  /*c030*/  BRA `(.L_x_17444) ;  /* 0x0000000400fc7947 */ /* 0x000fea0003800000 */
.L_x_17455:
        /* <DEDUP_REMOVED lines=13> */
.L_x_17459:
[----:B------:R-:W-:Y:S01]  /*c110*/  IMAD.MOV.U32 R0, RZ, RZ, 0x7f ;  /* 0x0000007fff007424 */ /* 0x000fe200078e00ff */
[----:B------:R-:W-:-:S04]  /*c120*/  ISETP.GT.U32.AND P0, PT, R2, 0x7f800000, PT ;  /* 0x7f8000000200780c */ /* 0x000fc80003f04070 */
[----:B------:R-:W-:-:S09]  /*c130*/  SEL R0, R0, 0x7c, P0 ;  /* 0x0000007c00007807 */ /* 0x000fd20000000000 */
.L_x_17460:
[----:B------:R-:W-:Y:S05]  /*c140*/  BSYNC B0 ;  /* 0x0000000000007941 */ /* 0x000fea0003800000 */
.L_x_17458:
[----:B------:R-:W-:-:S04]  /*c150*/  LOP3.LUT R2, R3, 0x80000000, RZ, 0xc0, !PT ;  /* 0x8000000003027812 */ /* 0x000fc800078ec0ff */
[----:B------:R-:W-:-:S04]  /*c160*/  SHF.R.U32.HI R3, RZ, 0x18, R2 ;  /* 0x00000018ff037819 */ /* 0x000fc80000011602 */
[----:B------:R-:W-:-:S05]  /*c170*/  LOP3.LUT R3, R0, R3, RZ, 0xfc, !PT ;  /* 0x0000000300037212 */ /* 0x000fca00078efcff */
[----:B------:R0:W-:Y:S01]  /*c180*/  STG.E.U8 desc[UR36][R16.64], R3 ;  /* 0x0000000310007986 */ /* 0x0001e2000c101124 */
[----:B------:R-:W-:Y:S05]  /*c190*/  BRA `(.L_x_17444) ;  /* 0x0000000400a47947 */ /* 0x000fea0003800000 */
.L_x_17454:
[----:B------:R-:W-:-:S04]  /*c1a0*/  I2FP.F32.S32 R0, R2 ;  /* 0x0000000200007245 */ /* 0x000fc80000201400 */
[----:B------:R-:W-:-:S05]  /*c1b0*/  F2FP.BF16.F32.PACK_AB R0, RZ, R0 ;  /* 0x00000000ff00723e */ /* 0x000fca00000010ff */
[----:B------:R0:W-:Y:S01]  /*c1c0*/  STG.E.U16 desc[UR36][R16.64], R0 ;  /* 0x0000000010007986 */ /* 0x0001e2000c101524 */
[----:B------:R-:W-:Y:S05]  /*c1d0*/  BRA `(.L_x_17444) ;  /* 0x0000000400947947 */ /* 0x000fea0003800000 */
.L_x_17451:
        /* <DEDUP_REMOVED lines=10> */
.L_x_17463:
        /* <DEDUP_REMOVED lines=17> */
.L_x_17466:
[----:B------:R-:W-:-:S04]  /*c390*/  LOP3.LUT R2, R3, 0x80000000, RZ, 0xc0, !PT ;  /* 0x8000000003027812 */ /* 0x000fc800078ec0ff */
[----:B------:R-:W-:-:S04]  /*c3a0*/  SHF.R.U32.HI R3, RZ, 0x18, R2 ;  /* 0x00000018ff037819 */ /* 0x000fc80000011602 */
[----:B------:R-:W-:-:S04]  /*c3b0*/  LOP3.LUT R0, R0, R3, RZ, 0xfc, !PT ;  /* 0x0000000300007212 */ /* 0x000fc800078efcff */
[----:B------:R-:W-:-:S07]  /*c3c0*/  PRMT R8, R0, 0x7610, R8 ;  /* 0x0000761000087816 */ /* 0x000fce0000000008 */
.L_x_17465:
[----:B------:R-:W-:Y:S05]  /*c3d0*/  BSYNC B0 ;  /* 0x0000000000007941 */ /* 0x000fea0003800000 */
.L_x_17464:
[----:B------:R0:W-:Y:S01]  /*c3e0*/  STG.E.U8 desc[UR36][R16.64], R8 ;  /* 0x0000000810007986 */ /* 0x0001e2000c101124 */
[----:B------:R-:W-:Y:S05]  /*c3f0*/  BRA `(.L_x_17444) ;  /* 0x00000004000c7947 */ /* 0x000fea0003800000 */
.L_x_17462:
        /* <DEDUP_REMOVED lines=17> */
.L_x_17469:
[----:B------:R-:W-:-:S04]  /*c510*/  LOP3.LUT R2, R3, 0x80000000, RZ, 0xc0, !PT ;  /* 0x8000000003027812 */ /* 0x000fc800078ec0ff */
[----:B------:R-:W-:-:S04]  /*c520*/  SHF.R.U32.HI R3, RZ, 0x18, R2 ;  /* 0x00000018ff037819 */ /* 0x000fc80000011602 */
[----:B------:R-:W-:-:S04]  /*c530*/  LOP3.LUT R0, R0, R3, RZ, 0xfc, !PT ;  /* 0x0000000300007212 */ /* 0x000fc800078efcff */
[----:B------:R-:W-:-:S07]  /*c540*/  PRMT R8, R0, 0x7610, R8 ;  /* 0x0000761000087816 */ /* 0x000fce0000000008 */
.L_x_17468:
[----:B------:R-:W-:Y:S05]  /*c550*/  BSYNC B0 ;  /* 0x0000000000007941 */ /* 0x000fea0003800000 */
.L_x_17467:
[----:B------:R0:W-:Y:S01]  /*c560*/  STG.E.U8 desc[UR36][R16.64], R8 ;  /* 0x0000000810007986 */ /* 0x0001e2000c101124 */
[----:B------:R-:W-:Y:S05]  /*c570*/  BRA `(.L_x_17444) ;  /* 0x0000000000ac7947 */ /* 0x000fea0003800000 */
.L_x_17461:
        /* <DEDUP_REMOVED lines=22> */
.L_x_17443:
        /* <DEDUP_REMOVED lines=16> */
.L_x_17472:
[----:B------:R-:W-:Y:S05]  /*c7e0*/  BRA `(.L_x_17444) ;  /* 0x0000000000107947 */ /* 0x000fea0003800000 */
.L_x_17471:
[----:B------:R-:W-:-:S05]  /*c7f0*/  SHF.R.S32.HI R3, RZ, 0x1f, R2 ;  /* 0x0000001fff037819 */ /* 0x000fca0000011402 */
[----:B------:R0:W-:Y:S01]  /*c800*/  STG.E.64 desc[UR36][R16.64], R2 ;  /* 0x0000000210007986 */ /* 0x0001e2000c101b24 */
[----:B------:R-:W-:Y:S05]  /*c810*/  BRA `(.L_x_17444) ;  /* 0x0000000000047947 */ /* 0x000fea0003800000 */
.L_x_17470:
[----:B------:R0:W-:Y:S02]  /*c820*/  STG.E desc[UR36][R16.64], R2 ;  /* 0x0000000210007986 */ /* 0x0001e4000c101924 */
.L_x_17444:
[----:B------:R-:W-:-:S07]  /*c830*/  VIADD R19, R19, 0x80 ;  /* 0x0000008013137836 */ /* 0x000fce0000000000 */
.L_x_17370:
[----:B------:R-:W-:Y:S05]  /*c840*/  BSYNC B6 ;  /* 0x0000000000067941 */ /* 0x000fea0003800000 */
.L_x_17369:
        /* <DEDUP_REMOVED lines=357> */
.L_x_17473:
        /* <DEDUP_REMOVED lines=27> */
.L_x_17474:
        /* <DEDUP_REMOVED lines=17> */
.L_x_17478:
[----:B------:R0:W5:Y:S01]  /*e160*/  LDG.E.U8 R19, desc[UR36][R2.64] ;  /* 0x0000002402137981 */ /* 0x000162000c1e1100 */
[----:B------:R-:W-:Y:S05]  /*e170*/  BRA `(.L_x_17480) ;  /* 0x0000000c00347947 */ /* 0x000fea0003800000 */
.L_x_17477:
        /* <DEDUP_REMOVED lines=8> */
.L_x_17482:
[----:B------:R0:W5:Y:S01]  /*e200*/  LDG.E R19, desc[UR36][R2.64] ;  /* 0x0000002402137981 */ /* 0x000162000c1e1900 */
[----:B------:R-:W-:Y:S05]  /*e210*/  BRA `(.L_x_17480) ;  /* 0x0000000c000c7947 */ /* 0x000fea0003800000 */
.L_x_17481:
[----:B------:R0:W5:Y:S01]  /*e220*/  LDG.E.S16 R19, desc[UR36][R2.64] ;  /* 0x0000002402137981 */ /* 0x000162000c1e1700 */
[----:B------:R-:W-:Y:S05]  /*e230*/  BRA `(.L_x_17480) ;  /* 0x0000000c00047947 */ /* 0x000fea0003800000 */
.L_x_17476:
        /* <DEDUP_REMOVED lines=9> */
.L_x_17484:
[----:B------:R-:W2:Y:S02]  /*e2d0*/  LDG.E.U16 R2, desc[UR36][R2.64] ;  /* 0x0000002402027981 */ /* 0x000ea4000c1e1500 */
[----:B--2---:R-:W-:-:S06]  /*e2e0*/  HADD2.F32 R19, -RZ, R2.H0_H0 ;  /* 0x20000002ff137230 */ /* 0x004fcc0000004100 */
[----:B------:R-:W0:Y:S01]  /*e2f0*/  F2I.FTZ.TRUNC.NTZ R19, R19 ;  /* 0x0000001300137305 */ /* 0x000e22000021f100 */
[----:B------:R-:W-:Y:S05]  /*e300*/  BRA `(.L_x_17480) ;  /* 0x0000000800d07947 */ /* 0x000fea0003800000 */
.L_x_17483:
        /* <DEDUP_REMOVED lines=9> */
.L_x_17486:
[----:B------:R-:W2:Y:S02]  /*e3a0*/  LDG.E.U16 R2, desc[UR36][R2.64] ;  /* 0x0000002402027981 */ /* 0x000ea4000c1e1500 */
[----:B--2---:R-:W-:-:S06]  /*e3b0*/  HADD2.F32 R19, -RZ, R2.H0_H0 ;  /* 0x20000002ff137230 */ /* 0x004fcc0000004100 */
[----:B------:R-:W0:Y:S01]  /*e3c0*/  F2I.FTZ.TRUNC.NTZ R19, R19 ;  /* 0x0000001300137305 */ /* 0x000e22000021f100 */
[----:B------:R-:W-:Y:S05]  /*e3d0*/  BRA `(.L_x_17480) ;  /* 0x00000008009c7947 */ /* 0x000fea0003800000 */
.L_x_17485:
[----:B------:R-:W2:Y:S02]  /*e3e0*/  LDG.E.64 R2, desc[UR36][R2.64] ;  /* 0x0000002402027981 */ /* 0x000ea4000c1e1b00 */
[----:B--2---:R0:W1:Y:S01]  /*e3f0*/  F2I.F64.TRUNC R19, R2 ;  /* 0x0000000200137311 */ /* 0x004062000030d100 */
[----:B------:R-:W-:Y:S05]  /*e400*/  BRA `(.L_x_17480) ;  /* 0x0000000800907947 */ /* 0x000fea0003800000 */
.L_x_17475:
        /* <DEDUP_REMOVED lines=12> */
.L_x_17489:
[----:B------:R-:W2:Y:S02]  /*e4d0*/  LDG.E.64 R2, desc[UR36][R2.64] ;  /* 0x0000002402027981 */ /* 0x000ea4000c1e1b00 */
[----:B--2---:R0:W1:Y:S01]  /*e4e0*/  F2I.F64.TRUNC R19, R2 ;  /* 0x0000000200137311 */ /* 0x004062000030d100 */
[----:B------:R-:W-:Y:S05]  /*e4f0*/  BRA `(.L_x_17480) ;  /* 0x0000000800547947 */ /* 0x000fea0003800000 */
.L_x_17488:
        /* <DEDUP_REMOVED lines=27> */
.L_x_17491:
        /* <DEDUP_REMOVED lines=14> */
.L_x_17490:
[----:B------:R-:W2:Y:S02]  /*e790*/  LDG.E.U16 R19, desc[UR36][R2.64] ;  /* 0x0000002402137981 */ /* 0x000ea4000c1e1500 */
[----:B--2---:R-:W-:-:S06]  /*e7a0*/  IMAD.U32 R19, R19, 0x10000, RZ ;  /* 0x0001000013137824 */ /* 0x004fcc00078e00ff */
[----:B------:R-:W4:Y:S01]  /*e7b0*/  F2I.FTZ.TRUNC.NTZ R19, R19 ;  /* 0x0000001300137305 */ /* 0x000f22000021f100 */
[----:B------:R-:W-:Y:S05]  /*e7c0*/  BRA `(.L_x_17480) ;  /* 0x0000000400a07947 */ /* 0x000fea0003800000 */
.L_x_17487:
        /* <DEDUP_REMOVED lines=10> */
.L_x_17494:
        /* <DEDUP_REMOVED lines=21> */
.L_x_17498:
[----:B------:R-:W-:Y:S05]  /*e9c0*/  BSYNC B1 ;  /* 0x0000000000017941 */ /* 0x000fea0003800000 */
.L_x_17497:
[----:B------:R-:W-:Y:S01]  /*e9d0*/  IMAD.SHL.U32 R2, R2, 0x100000, RZ ;  /* 0x0010000002027824 */ /* 0x000fe200078e00ff */
[----:B------:R-:W-:-:S04]  /*e9e0*/  LEA R0, R0, 0x3b800000, 0x17 ;  /* 0x3b80000000007811 */ /* 0x000fc800078eb8ff */
[----:B------:R-:W-:-:S07]  /*e9f0*/  LOP3.LUT R19, R0, R2, R19, 0xfe, !PT ;  /* 0x0000000200137212 */ /* 0x000fce00078efe13 */
.L_x_17496:
[----:B------:R-:W-:Y:S05]  /*ea00*/  BSYNC B0 ;  /* 0x0000000000007941 */ /* 0x000fea0003800000 */
.L_x_17495:
[----:B------:R-:W0:Y:S01]  /*ea10*/  F2I.FTZ.TRUNC.NTZ R19, R19 ;  /* 0x0000001300137305 */ /* 0x000e22000021f100 */
[----:B------:R-:W-:Y:S05]  /*ea20*/  BRA `(.L_x_17480) ;  /* 0x0000000400087947 */ /* 0x000fea0003800000 */
.L_x_17493:
        /* <DEDUP_REMOVED lines=21> */
.L_x_17502:
[----:B------:R-:W-:Y:S05]  /*eb80*/  BSYNC B1 ;  /* 0x0000000000017941 */ /* 0x000fea0003800000 */
.L_x_17501:
[----:B------:R-:W-:Y:S01]  /*eb90*/  IMAD.SHL.U32 R2, R2, 0x200000, RZ ;  /* 0x0020000002027824 */ /* 0x000fe200078e00ff */
[----:B------:R-:W-:-:S04]  /*eba0*/  LEA R0, R0, 0x37800000, 0x17 ;  /* 0x3780000000007811 */ /* 0x000fc800078eb8ff */
[----:B------:R-:W-:-:S07]  /*ebb0*/  LOP3.LUT R19, R0, R2, R19, 0xfe, !PT ;  /* 0x0000000200137212 */ /* 0x000fce00078efe13 */
.L_x_17500:
[----:B------:R-:W-:Y:S05]  /*ebc0*/  BSYNC B0 ;  /* 0x0000000000007941 */ /* 0x000fea0003800000 */
.L_x_17499:
[----:B------:R-:W0:Y:S01]  /*ebd0*/  F2I.FTZ.TRUNC.NTZ R19, R19 ;  /* 0x0000001300137305 */ /* 0x000e22000021f100 */
[----:B------:R-:W-:Y:S05]  /*ebe0*/  BRA `(.L_x_17480) ;  /* 0x0000000000987947 */ /* 0x000fea0003800000 */
.L_x_17492:
        /* <DEDUP_REMOVED lines=14> */
.L_x_17506:
[----:B------:R-:W-:Y:S05]  /*ecd0*/  BSYNC B0 ;  /* 0x0000000000007941 */ /* 0x000fea0003800000 */
.L_x_17505:
[----:B------:R-:W0:Y:S01]  /*ece0*/  F2I.FTZ.TRUNC.NTZ R19, R19 ;  /* 0x0000001300137305 */ /* 0x000e22000021f100 */
[----:B------:R-:W-:Y:S05]  /*ecf0*/  BRA `(.L_x_17480) ;  /* 0x0000000000547947 */ /* 0x000fea0003800000 */
.L_x_17479:
        /* <DEDUP_REMOVED lines=17> */
.L_x_17507:
[----:B------:R-:W-:Y:S05]  /*ee10*/  BRA `(.L_x_17480) ;  /* 0x00000000000c7947 */ /* 0x000fea0003800000 */
.L_x_17504:
[----:B------:R0:W5:Y:S01]  /*ee20*/  LDG.E R19, desc[UR36][R2.64] ;  /* 0x0000002402137981 */ /* 0x000162000c1e1900 */
[----:B------:R-:W-:Y:S05]  /*ee30*/  BRA `(.L_x_17480) ;  /* 0x0000000000047947 */ /* 0x000fea0003800000 */
.L_x_17503:
[----:B------:R0:W5:Y:S02]  /*ee40*/  LDG.E R19, desc[UR36][R2.64] ;  /* 0x0000002402137981 */ /* 0x000164000c1e1900 */
.L_x_17480:
        /* <DEDUP_REMOVED lines=17> */
.L_x_17511:
[----:B------:R2:W5:Y:S01]  /*ef60*/  LDG.E.U8 R18, desc[UR36][R2.64] ;  /* 0x0000002402127981 */ /* 0x000562000c1e1100 */
[----:B------:R-:W-:Y:S05]  /*ef70*/  BRA `(.L_x_17513) ;  /* 0x0000000c00347947 */ /* 0x000fea0003800000 */
.L_x_17510:
        /* <DEDUP_REMOVED lines=8> */
.L_x_17515:
[----:B------:R0:W5:Y:S01]  /*f000*/  LDG.E R18, desc[UR36][R2.64] ;  /* 0x0000002402127981 */ /* 0x000162000c1e1900 */
[----:B------:R-:W-:Y:S05]  /*f010*/  BRA `(.L_x_17513) ;  /* 0x0000000c000c7947 */ /* 0x000fea0003800000 */
.L_x_17514:
[----:B------:R0:W5:Y:S01]  /*f020*/  LDG.E.S16 R18, desc[UR36][R2.64] ;  /* 0x0000002402127981 */ /* 0x000162000c1e1700 */
[----:B------:R-:W-:Y:S05]  /*f030*/  BRA `(.L_x_17513) ;  /* 0x0000000c00047947 */ /* 0x000fea0003800000 */
.L_x_17509:
        /* <DEDUP_REMOVED lines=9> */
.L_x_17517:
[----:B------:R-:W2:Y:S02]  /*f0d0*/  LDG.E.U16 R2, desc[UR36][R2.64] ;  /* 0x0000002402027981 */ /* 0x000ea4000c1e1500 */
[----:B--2---:R-:W-:-:S06]  /*f0e0*/  HADD2.F32 R18, -RZ, R2.H0_H0 ;  /* 0x20000002ff127230 */ /* 0x004fcc0000004100 */
[----:B------:R-:W0:Y:S01]  /*f0f0*/  F2I.FTZ.TRUNC.NTZ R18, R18 ;  /* 0x0000001200127305 */ /* 0x000e22000021f100 */
[----:B------:R-:W-:Y:S05]  /*f100*/  BRA `(.L_x_17513) ;  /* 0x0000000800d07947 */ /* 0x000fea0003800000 */
.L_x_17516:
        /* <DEDUP_REMOVED lines=9> */
.L_x_17519:
[----:B------:R-:W2:Y:S02]  /*f1a0*/  LDG.E.U16 R2, desc[UR36][R2.64] ;  /* 0x0000002402027981 */ /* 0x000ea4000c1e1500 */
[----:B--2---:R-:W-:-:S06]  /*f1b0*/  HADD2.F32 R18, -RZ, R2.H0_H0 ;  /* 0x20000002ff127230 */ /* 0x004fcc0000004100 */
[----:B------:R-:W0:Y:S01]  /*f1c0*/  F2I.FTZ.TRUNC.NTZ R18, R18 ;  /* 0x0000001200127305 */ /* 0x000e22000021f100 */
[----:B------:R-:W-:Y:S05]  /*f1d0*/  BRA `(.L_x_17513) ;  /* 0x00000008009c7947 */ /* 0x000fea0003800000 */
.L_x_17518:
[----:B------:R-:W2:Y:S02]  /*f1e0*/  LDG.E.64 R2, desc[UR36][R2.64] ;  /* 0x0000002402027981 */ /* 0x000ea4000c1e1b00 */
[----:B--2---:R0:W2:Y:S01]  /*f1f0*/  F2I.F64.TRUNC R18, R2 ;  /* 0x0000000200127311 */ /* 0x0040a2000030d100 */
[----:B------:R-:W-:Y:S05]  /*f200*/  BRA `(.L_x_17513) ;  /* 0x0000000800907947 */ /* 0x000fea0003800000 */
.L_x_17508:
        /* <DEDUP_REMOVED lines=12> */
.L_x_17522:
[----:B------:R-:W2:Y:S02]  /*f2d0*/  LDG.E.64 R2, desc[UR36][R2.64] ;  /* 0x0000002402027981 */ /* 0x000ea4000c1e1b00 */
[----:B--2---:R0:W2:Y:S01]  /*f2e0*/  F2I.F64.TRUNC R18, R2 ;  /* 0x0000000200127311 */ /* 0x0040a2000030d100 */
[----:B------:R-:W-:Y:S05]  /*f2f0*/  BRA `(.L_x_17513) ;  /* 0x0000000800547947 */ /* 0x000fea0003800000 */
.L_x_17521:
        /* <DEDUP_REMOVED lines=27> */
.L_x_17524:
        /* <DEDUP_REMOVED lines=14> */
.L_x_17523:
[----:B------:R-:W2:Y:S02]  /*f590*/  LDG.E.U16 R18, desc[UR36][R2.64] ;  /* 0x0000002402127981 */ /* 0x000ea4000c1e1500 */
[----:B--2---:R-:W-:-:S06]  /*f5a0*/  IMAD.U32 R18, R18, 0x10000, RZ ;  /* 0x0001000012127824 */ /* 0x004fcc00078e00ff */
[----:B------:R-:W0:Y:S01]  /*f5b0*/  F2I.FTZ.TRUNC.NTZ R18, R18 ;  /* 0x0000001200127305 */ /* 0x000e22000021f100 */
[----:B------:R-:W-:Y:S05]  /*f5c0*/  BRA `(.L_x_17513) ;  /* 0x0000000400a07947 */ /* 0x000fea0003800000 */
.L_x_17520:
        /* <DEDUP_REMOVED lines=10> */
.L_x_17527:
        /* <DEDUP_REMOVED lines=21> */
.L_x_17531:
[----:B------:R-:W-:Y:S05]  /*f7c0*/  BSYNC B1 ;  /* 0x0000000000017941 */ /* 0x000fea0003800000 */
.L_x_17530:
[----:B------:R-:W-:Y:S01]  /*f7d0*/  IMAD.SHL.U32 R2, R2, 0x100000, RZ ;  /* 0x0010000002027824 */ /* 0x000fe200078e00ff */
[----:B------:R-:W-:-:S04]  /*f7e0*/  LEA R3, R0, 0x3b800000, 0x17 ;  /* 0x3b80000000037811 */ /* 0x000fc800078eb8ff */
[----:B------:R-:W-:-:S07]  /*f7f0*/  LOP3.LUT R18, R3, R2, R18, 0xfe, !PT ;  /* 0x0000000203127212 */ /* 0x000fce00078efe12 */
.L_x_17529:
[----:B------:R-:W-:Y:S05]  /*f800*/  BSYNC B0 ;  /* 0x0000000000007941 */ /* 0x000fea0003800000 */
.L_x_17528:
[----:B------:R-:W0:Y:S01]  /*f810*/  F2I.FTZ.TRUNC.NTZ R18, R18 ;  /* 0x0000001200127305 */ /* 0x000e22000021f100 */
[----:B------:R-:W-:Y:S05]  /*f820*/  BRA `(.L_x_17513) ;  /* 0x0000000400087947 */ /* 0x000fea0003800000 */
.L_x_17526:
        /* <DEDUP_REMOVED lines=21> */
.L_x_17535:
[----:B------:R-:W-:Y:S05]  /*f980*/  BSYNC B1 ;  /* 0x0000000000017941 */ /* 0x000fea0003800000 */
.L_x_17534:
[----:B------:R-:W-:Y:S01]  /*f990*/  IMAD.SHL.U32 R2, R2, 0x200000, RZ ;  /* 0x0020000002027824 */ /* 0x000fe200078e00ff */
[----:B------:R-:W-:-:S04]  /*f9a0*/  LEA R3, R0, 0x37800000, 0x17 ;  /* 0x3780000000037811 */ /* 0x000fc800078eb8ff */
[----:B------:R-:W-:-:S07]  /*f9b0*/  LOP3.LUT R18, R3, R2, R18, 0xfe, !PT ;  /* 0x0000000203127212 */ /* 0x000fce00078efe12 */
.L_x_17533:
[----:B------:R-:W-:Y:S05]  /*f9c0*/  BSYNC B0 ;  /* 0x0000000000007941 */ /* 0x000fea0003800000 */
.L_x_17532:
[----:B------:R-:W0:Y:S01]  /*f9d0*/  F2I.FTZ.TRUNC.NTZ R18, R18 ;  /* 0x0000001200127305 */ /* 0x000e22000021f100 */
[----:B------:R-:W-:Y:S05]  /*f9e0*/  BRA `(.L_x_17513) ;  /* 0x0000000000987947 */ /* 0x000fea0003800000 */
.L_x_17525:
        /* <DEDUP_REMOVED lines=14> */
.L_x_17539:
[----:B------:R-:W-:Y:S05]  /*fad0*/  BSYNC B0 ;  /* 0x0000000000007941 */ /* 0x000fea0003800000 */
.L_x_17538:
[----:B------:R-:W0:Y:S01]  /*fae0*/  F2I.FTZ.TRUNC.NTZ R18, R18 ;  /* 0x0000001200127305 */ /* 0x000e22000021f100 */
[----:B------:R-:W-:Y:S05]  /*faf0*/  BRA `(.L_x_17513) ;  /* 0x0000000000547947 */ /* 0x000fea0003800000 */
.L_x_17512:
        /* <DEDUP_REMOVED lines=17> */
.L_x_17540:
[----:B------:R-:W-:Y:S05]  /*fc10*/  BRA `(.L_x_17513) ;  /* 0x00000000000c7947 */ /* 0x000fea0003800000 */
.L_x_17537:
[----:B------:R0:W5:Y:S01]  /*fc20*/  LDG.E R18, desc[UR36][R2.64] ;  /* 0x0000002402127981 */ /* 0x000162000c1e1900 */
[----:B------:R-:W-:Y:S05]  /*fc30*/  BRA `(.L_x_17513) ;  /* 0x0000000000047947 */ /* 0x000fea0003800000 */
.L_x_17536:
[----:B------:R0:W5:Y:S02]  /*fc40*/  LDG.E R18, desc[UR36][R2.64] ;  /* 0x0000002402127981 */ /* 0x000164000c1e1900 */
.L_x_17513:
[----:B0-2---:R-:W0:Y:S01]  /*fc50*/  LDC.U8 R3, c[0x0][0x508] ;  /* 0x00014200ff037b82 */ /* 0x005e220000000000 */
[----:B-1-345:R-:W-:Y:S01]  /*fc60*/  IMAD R18, R18, R19, RZ ;  /* 0x0000001312127224 */ /* 0x03afe200078e02ff */
        /* <DEDUP_REMOVED lines=15> */
.L_x_17544:
[----:B------:R-:W-:Y:S01]  /*fd60*/  STG.E.U8 desc[UR36][R16.64], R2 ;  /* 0x0000000210007986 */ /* 0x000fe2000c101124 */
[----:B------:R-:W-:Y:S05]  /*fd70*/  EXIT ;  /* 0x000000000000794d */ /* 0x000fea0003800000 */
.L_x_17543:
        /* <DEDUP_REMOVED lines=9> */
.L_x_17547:
[----:B------:R-:W-:Y:S01]  /*fe10*/  STG.E desc[UR36][R16.64], R2 ;  /* 0x0000000210007986 */ /* 0x000fe2000c101924 */
[----:B------:R-:W-:Y:S05]  /*fe20*/  EXIT ;  /* 0x000000000000794d */ /* 0x000fea0003800000 */
.L_x_17546:
[----:B------:R-:W-:Y:S01]  /*fe30*/  STG.E.U16 desc[UR36][R16.64], R2 ;  /* 0x0000000210007986 */ /* 0x000fe2000c101524 */
[----:B------:R-:W-:Y:S05]  /*fe40*/  EXIT ;  /* 0x000000000000794d */ /* 0x000fea0003800000 */
.L_x_17542:
        /* <DEDUP_REMOVED lines=9> */
.L_x_17549:
[----:B------:R-:W-:-:S04]  /*fee0*/  I2FP.F32.S32 R0, R2 ;  /* 0x0000000200007245 */ /* 0x000fc80000201400 */
[----:B------:R-:W-:-:S05]  /*fef0*/  F2FP.F16.F32.PACK_AB R0, RZ, R0 ;  /* 0x00000000ff00723e */ /* 0x000fca00000000ff */
[----:B------:R-:W-:Y:S01]  /*ff00*/  STG.E.U16 desc[UR36][R16.64], R0 ;  /* 0x0000000010007986 */ /* 0x000fe2000c101524 */
[----:B------:R-:W-:Y:S05]  /*ff10*/  EXIT ;  /* 0x000000000000794d */ /* 0x000fea0003800000 */
.L_x_17548:
        /* <DEDUP_REMOVED lines=10> */
.L_x_17551:
[----:B------:R-:W-:-:S04]  /*ffc0*/  I2FP.F32.S32 R2, R2 ;  /* 0x0000000200027245 */ /* 0x000fc80000201400 */
[----:B------:R-:W-:-:S04]  /*ffd0*/  F2FP.F16.F32.PACK_AB R3, RZ, R2 ;  /* 0x00000002ff03723e */ /* 0x000fc800000000ff */
[----:B------:R-:W-:-:S05]  /*ffe0*/  PRMT R3, R3, 0x5410, RZ ;  /* 0x0000541003037816 */ /* 0x000fca00000000ff */
[----:B------:R-:W-:Y:S01]  /*fff0*/  STG.E desc[UR36][R16.64], R3 ;  /* 0x0000000310007986 */ /* 0x000fe2000c101924 */
[----:B------:R-:W-:Y:S05]  /*10000*/  EXIT ;  /* 0x000000000000794d */ /* 0x000fea0003800000 */
.L_x_17550:
[----:B------:R-:W0:Y:S02]  /*10010*/  I2F.F64 R2, R2 ;  /* 0x0000000200027312 */ /* 0x000e240000201c00 */
[----:B0-----:R-:W-:Y:S01]  /*10020*/  STG.E.64 desc[UR36][R16.64], R2 ;  /* 0x0000000210007986 */ /* 0x001fe2000c101b24 */
[----:B------:R-:W-:Y:S05]  /*10030*/  EXIT ;  /* 0x000000000000794d */ /* 0x000fea0003800000 */
.L_x_17541:
        /* <DEDUP_REMOVED lines=12> */
.L_x_17554:
[----:B------:R-:W0:Y:S01]  /*10100*/  I2F.F64 R4, R2 ;  /* 0x0000000200047312 */ /* 0x000e220000201c00 */
[----:B------:R-:W-:-:S05]  /*10110*/  CS2R R6, SRZ ;  /* 0x0000000000067805 */ /* 0x000fca000001ff00 */
[----:B0-----:R-:W-:Y:S01]  /*10120*/  STG.E.128 desc[UR36][R16.64], R4 ;  /* 0x0000000410007986 */ /* 0x001fe2000c101d24 */
[----:B------:R-:W-:Y:S05]  /*10130*/  EXIT ;  /* 0x000000000000794d */ /* 0x000fea0003800000 */
.L_x_17553:
        /* <DEDUP_REMOVED lines=21> */
.L_x_17558:
[----:B------:R-:W-:Y:S05]  /*10290*/  BSYNC B0 ;  /* 0x0000000000007941 */ /* 0x000fea0003800000 */
.L_x_17557:
[----:B------:R-:W-:-:S05]  /*102a0*/  LOP3.LUT R3, R0, R3, RZ, 0xfc, !PT ;  /* 0x0000000300037212 */ /* 0x000fca00078efcff */
[----:B------:R-:W-:Y:S01]  /*102b0*/  STG.E.U8 desc[UR36][R16.64], R3 ;  /* 0x0000000310007986 */ /* 0x000fe2000c101124 */
[----:B------:R-:W-:Y:S05]  /*102c0*/  EXIT ;  /* 0x000000000000794d */ /* 0x000fea0003800000 */
.L_x_17556:
        /* <DEDUP_REMOVED lines=13> */
.L_x_17560:
[----:B------:R-:W-:Y:S01]  /*103a0*/  IMAD.MOV.U32 R0, RZ, RZ, 0x7f ;  /* 0x0000007fff007424 */ /* 0x000fe200078e00ff */
[----:B------:R-:W-:-:S04]  /*103b0*/  ISETP.GT.U32.AND P0, PT, R2, 0x7f800000, PT ;  /* 0x7f8000000200780c */ /* 0x000fc80003f04070 */
[----:B------:R-:W-:-:S09]  /*103c0*/  SEL R0, R0, 0x7c, P0 ;  /* 0x0000007c00007807 */ /* 0x000fd20000000000 */
.L_x_17561:
[----:B------:R-:W-:Y:S05]  /*103d0*/  BSYNC B0 ;  /* 0x0000000000007941 */ /* 0x000fea0003800000 */
.L_x_17559:
[----:B------:R-:W-:-:S04]  /*103e0*/  LOP3.LUT R2, R3, 0x80000000, RZ, 0xc0, !PT ;  /* 0x8000000003027812 */ /* 0x000fc800078ec0ff */
[----:B------:R-:W-:-:S04]  /*103f0*/  SHF.R.U32.HI R3, RZ, 0x18, R2 ;  /* 0x00000018ff037819 */ /* 0x000fc80000011602 */
[----:B------:R-:W-:-:S05]  /*10400*/  LOP3.LUT R3, R0, R3, RZ, 0xfc, !PT ;  /* 0x0000000300037212 */ /* 0x000fca00078efcff */
[----:B------:R-:W-:Y:S01]  /*10410*/  STG.E.U8 desc[UR36][R16.64], R3 ;  /* 0x0000000310007986 */ /* 0x000fe2000c101124 */
[----:B------:R-:W-:Y:S05]  /*10420*/  EXIT ;  /* 0x000000000000794d */ /* 0x000fea0003800000 */
.L_x_17555:
[----:B------:R-:W-:-:S04]  /*10430*/  I2FP.F32.S32 R0, R2 ;  /* 0x0000000200007245 */ /* 0x000fc80000201400 */
[----:B------:R-:W-:-:S05]  /*10440*/  F2FP.BF16.F32.PACK_AB R0, RZ, R0 ;  /* 0x00000000ff00723e */ /* 0x000fca00000010ff */
[----:B------:R-:W-:Y:S01]  /*10450*/  STG.E.U16 desc[UR36][R16.64], R0 ;  /* 0x0000000010007986 */ /* 0x000fe2000c101524 */
[----:B------:R-:W-:Y:S05]  /*10460*/  EXIT ;  /* 0x000000000000794d */ /* 0x000fea0003800000 */
.L_x_17552:
        /* <DEDUP_REMOVED lines=10> */
.L_x_17564:
        /* <DEDUP_REMOVED lines=17> */
.L_x_17567:
[----:B------:R-:W-:-:S04]  /*10620*/  LOP3.LUT R2, R3, 0x80000000, RZ, 0xc0, !PT ;  /* 0x8000000003027812 */ /* 0x000fc800078ec0ff */
[----:B------:R-:W-:-:S04]  /*10630*/  SHF.R.U32.HI R3, RZ, 0x18, R2 ;  /* 0x00000018ff037819 */ /* 0x000fc80000011602 */
[----:B------:R-:W-:-:S04]  /*10640*/  LOP3.LUT R0, R0, R3, RZ, 0xfc, !PT ;  /* 0x0000000300007212 */ /* 0x000fc800078efcff */
[----:B------:R-:W-:-:S07]  /*10650*/  PRMT R8, R0, 0x7610, R8 ;  /* 0x0000761000087816 */ /* 0x000fce0000000008 */
.L_x_17566:
[----:B------:R-:W-:Y:S05]  /*10660*/  BSYNC B0 ;  /* 0x0000000000007941 */ /* 0x000fea0003800000 */
.L_x_17565:
[----:B------:R-:W-:Y:S01]  /*10670*/  STG.E.U8 desc[UR36][R16.64], R8 ;  /* 0x0000000810007986 */ /* 0x000fe2000c101124 */
[----:B------:R-:W-:Y:S05]  /*10680*/  EXIT ;  /* 0x000000000000794d */ /* 0x000fea0003800000 */
.L_x_17563:
        /* <DEDUP_REMOVED lines=17> */
.L_x_17570:
[----:B------:R-:W-:-:S04]  /*107a0*/  LOP3.LUT R2, R3, 0x80000000, RZ, 0xc0, !PT ;  /* 0x8000000003027812 */ /* 0x000fc800078ec0ff */
[----:B------:R-:W-:-:S04]  /*107b0*/  SHF.R.U32.HI R3, RZ, 0x18, R2 ;  /* 0x00000018ff037819 */ /* 0x000fc80000011602 */
[----:B------:R-:W-:-:S04]  /*107c0*/  LOP3.LUT R0, R0, R3, RZ, 0xfc, !PT ;  /* 0x0000000300007212 */ /* 0x000fc800078efcff */
[----:B------:R-:W-:-:S07]  /*107d0*/  PRMT R8, R0, 0x7610, R8 ;  /* 0x0000761000087816 */ /* 0x000fce0000000008 */
.L_x_17569:
[----:B------:R-:W-:Y:S05]  /*107e0*/  BSYNC B0 ;  /* 0x0000000000007941 */ /* 0x000fea0003800000 */
.L_x_17568:
[----:B------:R-:W-:Y:S01]  /*107f0*/  STG.E.U8 desc[UR36][R16.64], R8 ;  /* 0x0000000810007986 */ /* 0x000fe2000c101124 */
[----:B------:R-:W-:Y:S05]  /*10800*/  EXIT ;  /* 0x000000000000794d */ /* 0x000fea0003800000 */
.L_x_17562:
        /* <DEDUP_REMOVED lines=22> */
.L_x_17545:
        /* <DEDUP_REMOVED lines=16> */
.L_x_17573:
[----:B------:R-:W-:Y:S05]  /*10a70*/  EXIT ;  /* 0x000000000000794d */ /* 0x000fea0003800000 */
.L_x_17572:
[----:B------:R-:W-:-:S05]  /*10a80*/  SHF.R.S32.HI R3, RZ, 0x1f, R2 ;  /* 0x0000001fff037819 */ /* 0x000fca0000011402 */
[----:B------:R-:W-:Y:S01]  /*10a90*/  STG.E.64 desc[UR36][R16.64], R2 ;  /* 0x0000000210007986 */ /* 0x000fe2000c101b24 */
[----:B------:R-:W-:Y:S05]  /*10aa0*/  EXIT ;  /* 0x000000000000794d */ /* 0x000fea0003800000 */
.L_x_17571:
[----:B------:R-:W-:Y:S01]  /*10ab0*/  STG.E desc[UR36][R16.64], R2 ;  /* 0x0000000210007986 */ /* 0x000fe2000c101924 */
[----:B------:R-:W-:Y:S05]  /*10ac0*/  EXIT ;  /* 0x000000000000794d */ /* 0x000fea0003800000 */
.L_x_17574:
        /* <DEDUP_REMOVED lines=11> */
.L_x_24203:


//--------------------- .text._ZN2at6native27unrolled_elementwise_kernelIZZZNS0_54_GLOBAL__N__d8c5977b_16_LinearAlgebra_cu_7dd49032_297216addr_kernel_cudaERNS_14TensorIteratorERKN3c106ScalarES8_ENKUlvE_clEvENKUlvE1_clEvEUliiiE_St5arrayIPcLm4EELi4E23TrivialOffsetCalculatorILi3EjESF_ILi1EjENS0_6memory12LoadWithCastILi3EEENSI_13StoreWithCastILi1EEEEEviT_T0_T2_T3_T4_T5_ --------------------------
	.section	.text._ZN2at6native27unrolled_elementwise_kernelIZZZNS0_54_GLOBAL__N__d8c5977b_16_LinearAlgebra_cu_7dd49032_297216addr_kernel_cudaERNS_14TensorIteratorERKN3c106ScalarES8_ENKUlvE_clEvENKUlvE1_clEvEUliiiE_St5arrayIPcLm4EELi4E23TrivialOffsetCalculatorILi3EjESF_ILi1EjENS0_6memory12LoadWithCastILi3EEENSI_13StoreWithCastILi1EEEEEviT_T0_T2_T3_T4_T5_,"ax",@progbits
	.align	128
        .global         _ZN2at6native27unrolled_elementwise_kernelIZZZNS0_54_GLOBAL__N__d8c5977b_16_LinearAlgebra_cu_7dd49032_297216addr_kernel_cudaERNS_14TensorIteratorERKN3c106ScalarES8_ENKUlvE_clEvENKUlvE1_clEvEUliiiE_St5arrayIPcLm4EELi4E23TrivialOffsetCalculatorILi3EjESF_ILi1EjENS0_6memory12LoadWithCastILi3EEENSI_13StoreWithCastILi1EEEEEviT_T0_T2_T3_T4_T5_
        .type           _ZN2at6native27unrolled_elementwise_kernelIZZZNS0_54_GLOBAL__N__d8c5977b_16_LinearAlgebra_cu_7dd49032_297216addr_kernel_cudaERNS_14TensorIteratorERKN3c106ScalarES8_ENKUlvE_clEvENKUlvE1_clEvEUliiiE_St5arrayIPcLm4EELi4E23TrivialOffsetCalculatorILi3EjESF_ILi1EjENS0_6memory12LoadWithCastILi3EEENSI_13StoreWithCastILi1EEEEEviT_T0_T2_T3_T4_T5_,@function
        .size           _ZN2at6native27unrolled_elementwise_kernelIZZZNS0_54_GLOBAL__N__d8c5977b_16_LinearAlgebra_cu_7dd49032_297216addr_kernel_cudaERNS_14TensorIteratorERKN3c106ScalarES8_ENKUlvE_clEvENKUlvE1_clEvEUliiiE_St5arrayIPcLm4EELi4E23TrivialOffsetCalculatorILi3EjESF_ILi1EjENS0_6memory12LoadWithCastILi3EEENSI_13StoreWithCastILi1EEEEEviT_T0_T2_T3_T4_T5_,(.L_x_24204 - _ZN2at6native27unrolled_elementwise_kernelIZZZNS0_54_GLOBAL__N__d8c5977b_16_LinearAlgebra_cu_7dd49032_297216addr_kernel_cudaERNS_14TensorIteratorERKN3c106ScalarES8_ENKUlvE_clEvENKUlvE1_clEvEUliiiE_St5arrayIPcLm4EELi4E23TrivialOffsetCalculatorILi3EjESF_ILi1EjENS0_6memory12LoadWithCastILi3EEENSI_13StoreWithCastILi1EEEEEviT_T0_T2_T3_T4_T5_)
        .other          _ZN2at6native27unrolled_elementwise_kernelIZZZNS0_54_GLOBAL__N__d8c5977b_16_LinearAlgebra_cu_7dd49032_297216addr_kernel_cudaERNS_14TensorIteratorERKN3c106ScalarES8_ENKUlvE_clEvENKUlvE1_clEvEUliiiE_St5arrayIPcLm4EELi4E23TrivialOffsetCalculatorILi3EjESF_ILi1EjENS0_6memory12LoadWithCastILi3EEENSI_13StoreWithCastILi1EEEEEviT_T0_T2_T3_T4_T5_,@"STO_CUDA_ENTRY STV_DEFAULT"
_ZN2at6native27unrolled_elementwise_kernelIZZZNS0_54_GLOBAL__N__d8c5977b_16_LinearAlgebra_cu_7dd49032_297216addr_kernel_cudaERNS_14TensorIteratorERKN3c106ScalarES8_ENKUlvE_clEvENKUlvE1_clEvEUliiiE_St5arrayIPcLm4EELi4E23TrivialOffsetCalculatorILi3EjESF_ILi1EjENS0_6memory12LoadWithCastILi3EEENSI_13StoreWithCastILi1EEEEEviT_T0_T2_T3_T4_T5_:
.text._ZN2at6native27unrolled_elementwise_kernelIZZZNS0_54_GLOBAL__N__d8c5977b_16_LinearAlgebra_cu_7dd49032_297216addr_kernel_cudaERNS_14TensorIteratorERKN3c106ScalarES8_ENKUlvE_clEvENKUlvE1_clEvEUliiiE_St5arrayIPcLm4EELi4E23TrivialOffsetCalculatorILi3EjESF_ILi1EjENS0_6memory12LoadWithCastILi3EEENSI_13StoreWithCastILi1EEEEEviT_T0_T2_T3_T4_T5_:
[----:B------:R-:W0:Y:S01]  /*0000*/  LDC R1, c[0x0][0x28] ;  /* 0x00000a00ff017b82 */ /* 0x000e220000000800 */
[----:B------:R-:W1:Y:S07]  /*0010*/  S2R R2, SR_CTAID.X ;  /* 0x0000000000027919 */ /* 0x000e6e0000002500 */
[----:B------:R-:W1:Y:S01]  /*0020*/  LDC R3, c[0x0][0x210] ;  /* 0x00008400ff037b82 */ /* 0x000e620000000800 */
[----:B------:R-:W-:Y:S01]  /*0030*/  ULDC.64 UR36, c[0x0][0x208] ;  /* 0x0000820000247ab9 */ /* 0x000fe20000000a00 */
[----:B------:R-:W-:Y:S01]  /*0040*/  BSSY B6, `(.L_x_17575) ;  /* 0x00001e9000067945 */ /* 0x000fe20003800000 */
[----:B------:R-:W2:Y:S01]  /*0050*/  S2R R19, SR_TID.X ;  /* 0x0000000000137919 */ /* 0x000ea20000002100 */
[----:B------:R-:W-:-:S02]  /*0060*/  IMAD.MOV.U32 R28, RZ, RZ, RZ ;  /* 0x000000ffff1c7224 */ /* 0x000fc400078e00ff */
[----:B------:R-:W-:Y:S02]  /*0070*/  IMAD.MOV.U32 R23, RZ, RZ, RZ ;  /* 0x000000ffff177224 */ /* 0x000fe400078e00ff */
[----:B------:R-:W3:Y:S01]  /*0080*/  LDC.U8 R17, c[0x0][0x24c] ;  /* 0x00009300ff117b82 */ /* 0x000ee20000000000 */
[----:B------:R-:W-:-:S07]  /*0090*/  IMAD.MOV.U32 R24, RZ, RZ, RZ ;  /* 0x000000ffff187224 */ /* 0x000fce00078e00ff */
        /* <DEDUP_REMOVED lines=30> */
.L_x_17577:
        /* <DEDUP_REMOVED lines=18> */
.L_x_17581:
[----:B------:R1:W5:Y:S01]  /*03a0*/  LDG.E.U8 R23, desc[UR36][R4.64] ;  /* 0x0000002404177981 */ /* 0x000362000c1e1100 */
[----:B------:R-:W-:Y:S05]  /*03b0*/  BRA `(.L_x_17583) ;  /* 0x0000000c00387947 */ /* 0x000fea0003800000 */
.L_x_17580:
        /* <DEDUP_REMOVED lines=8> */
.L_x_17585:
[----:B------:R1:W5:Y:S01]  /*0440*/  LDG.E R23, desc[UR36][R4.64] ;  /* 0x0000002404177981 */ /* 0x000362000c1e1900 */
[----:B------:R-:W-:Y:S05]  /*0450*/  BRA `(.L_x_17583) ;  /* 0x0000000c00107947 */ /* 0x000fea0003800000 */
.L_x_17584:
[----:B------:R1:W5:Y:S01]  /*0460*/  LDG.E.S16 R23, desc[UR36][R4.64] ;  /* 0x0000002404177981 */ /* 0x000362000c1e1700 */
[----:B------:R-:W-:Y:S05]  /*0470*/  BRA `(.L_x_17583) ;  /* 0x0000000c00087947 */ /* 0x000fea0003800000 */
.L_x_17579:
[----:B------:R-:W-:-:S13]  /*0480*/  ISETP.GT.AND P0, PT, R0, 0x6, PT ;  /* 0x000000060000780c */ /* 0x000fda0003f04270 */
[----:B------:R-:W-:Y:S05]  /*0490*/  @P0 BRA `(.L_x_17586) ;  /* 0x00000000002c0947 */ /* 0x000fea0003800000 */
[----:B------:R-:W-:-:S13]  /*04a0*/  ISETP.NE.AND P0, PT, R0, 0x5, PT ;  /* 0x000000050000780c */ /* 0x000fda0003f05270 */
[----:B------:R-:W-:Y:S05]  /*04b0*/  @!P0 BRA `(.L_x_17587) ;  /* 0x0000000000148947 */ /* 0x000fea0003800000 */
[----:B------:R-:W-:-:S13]  /*04c0*/  ISETP.NE.AND P0, PT, R0, 0x6, PT ;  /* 0x000000060000780c */ /* 0x000fda0003f05270 */
[----:B------:R-:W-:Y:S05]  /*04d0*/  @P0 BRA `(.L_x_17582) ;  /* 0x00000008009c0947 */ /* 0x000fea0003800000 */
[----:B------:R-:W2:Y:S02]  /*04e0*/  LDG.E R4, desc[UR36][R4.64] ;  /* 0x0000002404047981 */ /* 0x000ea4000c1e1900 */
[----:B--2---:R2:W3:Y:S01]  /*04f0*/  F2I.FTZ.TRUNC.NTZ R23, R4 ;  /* 0x0000000400177305 */ /* 0x0044e2000021f100 */
[----:B------:R-:W-:Y:S05]  /*0500*/  BRA `(.L_x_17583) ;  /* 0x0000000800e47947 */ /* 0x000fea0003800000 */
.L_x_17587:
[----:B------:R-:W2:Y:S02]  /*0510*/  LDG.E.U16 R4, desc[UR36][R4.64] ;  /* 0x0000002404047981 */ /* 0x000ea4000c1e1500 */
[----:B--2---:R-:W-:-:S06]  /*0520*/  HADD2.F32 R23, -RZ, R4.H0_H0 ;  /* 0x20000004ff177230 */ /* 0x004fcc0000004100 */
[----:B------:R-:W1:Y:S01]  /*0530*/  F2I.FTZ.TRUNC.NTZ R23, R23 ;  /* 0x0000001700177305 */ /* 0x000e62000021f100 */
[----:B------:R-:W-:Y:S05]  /*0540*/  BRA `(.L_x_17583) ;  /* 0x0000000800d47947 */ /* 0x000fea0003800000 */
.L_x_17586:
        /* <DEDUP_REMOVED lines=9> */
.L_x_17589:
[----:B------:R-:W2:Y:S02]  /*05e0*/  LDG.E.U16 R4, desc[UR36][R4.64] ;  /* 0x0000002404047981 */ /* 0x000ea4000c1e1500 */
[----:B--2---:R-:W-:-:S06]  /*05f0*/  HADD2.F32 R23, -RZ, R4.H0_H0 ;  /* 0x20000004ff177230 */ /* 0x004fcc0000004100 */
[----:B------:R-:W4:Y:S01]  /*0600*/  F2I.FTZ.TRUNC.NTZ R23, R23 ;  /* 0x0000001700177305 */ /* 0x000f22000021f100 */
[----:B------:R-:W-:Y:S05]  /*0610*/  BRA `(.L_x_17583) ;  /* 0x0000000800a07947 */ /* 0x000fea0003800000 */
.L_x_17588:
[----:B------:R-:W2:Y:S02]  /*0620*/  LDG.E.64 R4, desc[UR36][R4.64] ;  /* 0x0000002404047981 */ /* 0x000ea4000c1e1b00 */
[----:B--2---:R1:W2:Y:S01]  /*0630*/  F2I.F64.TRUNC R23, R4 ;  /* 0x0000000400177311 */ /* 0x0042a2000030d100 */
[----:B------:R-:W-:Y:S05]  /*0640*/  BRA `(.L_x_17583) ;  /* 0x0000000800947947 */ /* 0x000fea0003800000 */
.L_x_17578:
        /* <DEDUP_REMOVED lines=12> */
.L_x_17592:
[----:B------:R-:W2:Y:S02]  /*0710*/  LDG.E.64 R4, desc[UR36][R4.64] ;  /* 0x0000002404047981 */ /* 0x000ea4000c1e1b00 */
[----:B--2---:R1:W2:Y:S01]  /*0720*/  F2I.F64.TRUNC R23, R4 ;  /* 0x0000000400177311 */ /* 0x0042a2000030d100 */
[----:B------:R-:W-:Y:S05]  /*0730*/  BRA `(.L_x_17583) ;  /* 0x0000000800587947 */ /* 0x000fea0003800000 */
.L_x_17591:
        /* <DEDUP_REMOVED lines=27> */
.L_x_17594:
        /* <DEDUP_REMOVED lines=13> */
[----:B------:R1:W2:Y:S01]  /*09c0*/  F2I.FTZ.TRUNC.NTZ R23, R0 ;  /* 0x0000000000177305 */ /* 0x0002a2000021f100 */
[----:B------:R-:W-:Y:S05]  /*09d0*/  BRA `(.L_x_17583) ;  /* 0x0000000400b07947 */ /* 0x000fea0003800000 */
.L_x_17593:
[----:B------:R-:W2:Y:S02]  /*09e0*/  LDG.E.U16 R23, desc[UR36][R4.64] ;  /* 0x0000002404177981 */ /* 0x000ea4000c1e1500 */
[----:B--2---:R-:W-:-:S06]  /*09f0*/  IMAD.U32 R23, R23, 0x10000, RZ ;  /* 0x0001000017177824 */ /* 0x004fcc00078e00ff */
[----:B------:R-:W1:Y:S01]  /*0a00*/  F2I.FTZ.TRUNC.NTZ R23, R23 ;  /* 0x0000001700177305 */ /* 0x000e62000021f100 */
[----:B------:R-:W-:Y:S05]  /*0a10*/  BRA `(.L_x_17583) ;  /* 0x0000000400a07947 */ /* 0x000fea0003800000 */
.L_x_17590:
        /* <DEDUP_REMOVED lines=10> */
.L_x_17597:
        /* <DEDUP_REMOVED lines=21> */
.L_x_17601:
[----:B------:R-:W-:Y:S05]  /*0c10*/  BSYNC B1 ;  /* 0x0000000000017941 */ /* 0x000fea0003800000 */
.L_x_17600:
[----:B------:R-:W-:Y:S01]  /*0c20*/  IMAD.SHL.U32 R3, R3, 0x100000, RZ ;  /* 0x0010000003037824 */ /* 0x000fe200078e00ff */
[----:B------:R-:W-:-:S04]  /*0c30*/  LEA R0, R0, 0x3b800000, 0x17 ;  /* 0x3b80000000007811 */ /* 0x000fc800078eb8ff */
[----:B------:R-:W-:-:S07]  /*0c40*/  LOP3.LUT R23, R0, R3, R23, 0xfe, !PT ;  /* 0x0000000300177212 */ /* 0x000fce00078efe17 */
.L_x_17599:
[----:B------:R-:W-:Y:S05]  /*0c50*/  BSYNC B0 ;  /* 0x0000000000007941 */ /* 0x000fea0003800000 */
.L_x_17598:
[----:B------:R-:W1:Y:S01]  /*0c60*/  F2I.FTZ.TRUNC.NTZ R23, R23 ;  /* 0x0000001700177305 */ /* 0x000e62000021f100 */
[----:B------:R-:W-:Y:S05]  /*0c70*/  BRA `(.L_x_17583) ;  /* 0x0000000400087947 */ /* 0x000fea0003800000 */
.L_x_17596:
        /* <DEDUP_REMOVED lines=21> */
.L_x_17605:
[----:B------:R-:W-:Y:S05]  /*0dd0*/  BSYNC B1 ;  /* 0x0000000000017941 */ /* 0x000fea0003800000 */
.L_x_17604:
[----:B------:R-:W-:Y:S01]  /*0de0*/  IMAD.SHL.U32 R3, R3, 0x200000, RZ ;  /* 0x0020000003037824 */ /* 0x000fe200078e00ff */
[----:B------:R-:W-:-:S04]  /*0df0*/  LEA R0, R0, 0x37800000, 0x17 ;  /* 0x3780000000007811 */ /* 0x000fc800078eb8ff */
[----:B------:R-:W-:-:S07]  /*0e00*/  LOP3.LUT R23, R0, R3, R23, 0xfe, !PT ;  /* 0x0000000300177212 */ /* 0x000fce00078efe17 */
.L_x_17603:
[----:B------:R-:W-:Y:S05]  /*0e10*/  BSYNC B0 ;  /* 0x0000000000007941 */ /* 0x000fea0003800000 */
.L_x_17602:
[----:B------:R-:W1:Y:S01]  /*0e20*/  F2I.FTZ.TRUNC.NTZ R23, R23 ;  /* 0x0000001700177305 */ /* 0x000e62000021f100 */
[----:B------:R-:W-:Y:S05]  /*0e30*/  BRA `(.L_x_17583) ;  /* 0x0000000000987947 */ /* 0x000fea0003800000 */
.L_x_17595:
        /* <DEDUP_REMOVED lines=14> */
.L_x_17609:
[----:B------:R-:W-:Y:S05]  /*0f20*/  BSYNC B0 ;  /* 0x0000000000007941 */ /* 0x000fea0003800000 */
.L_x_17608:
[----:B------:R-:W1:Y:S01]  /*0f30*/  F2I.FTZ.TRUNC.NTZ R23, R23 ;  /* 0x0000001700177305 */ /* 0x000e62000021f100 */
[----:B------:R-:W-:Y:S05]  /*0f40*/  BRA `(.L_x_17583) ;  /* 0x0000000000547947 */ /* 0x000fea0003800000 */
.L_x_17582:
        /* <DEDUP_REMOVED lines=17> */
.L_x_17610:
[----:B------:R-:W-:Y:S05]  /*1060*/  BRA `(.L_x_17583) ;  /* 0x00000000000c7947 */ /* 0x000fea0003800000 */
.L_x_17607:
[----:B------:R1:W5:Y:S01]  /*1070*/  LDG.E R23, desc[UR36][R4.64] ;  /* 0x0000002404177981 */ /* 0x000362000c1e1900 */
[----:B------:R-:W-:Y:S05]  /*1080*/  BRA `(.L_x_17583) ;  /* 0x0000000000047947 */ /* 0x000fea0003800000 */
.L_x_17606:
[----:B------:R1:W5:Y:S02]  /*1090*/  LDG.E R23, desc[UR36][R4.64] ;  /* 0x0000002404177981 */ /* 0x000364000c1e1900 */
.L_x_17583:
        /* <DEDUP_REMOVED lines=18> */
.L_x_17614:
[----:B------:R0:W5:Y:S01]  /*11c0*/  LDG.E.U8 R24, desc[UR36][R4.64] ;  /* 0x0000002404187981 */ /* 0x000162000c1e1100 */
[----:B------:R-:W-:Y:S05]  /*11d0*/  BRA `(.L_x_17616) ;  /* 0x0000000c00347947 */ /* 0x000fea0003800000 */
.L_x_17613:
        /* <DEDUP_REMOVED lines=8> */
.L_x_17618:
[----:B------:R0:W5:Y:S01]  /*1260*/  LDG.E R24, desc[UR36][R4.64] ;  /* 0x0000002404187981 */ /* 0x000162000c1e1900 */
[----:B------:R-:W-:Y:S05]  /*1270*/  BRA `(.L_x_17616) ;  /* 0x0000000c000c7947 */ /* 0x000fea0003800000 */
.L_x_17617:
[----:B------:R0:W5:Y:S01]  /*1280*/  LDG.E.S16 R24, desc[UR36][R4.64] ;  /* 0x0000002404187981 */ /* 0x000162000c1e1700 */
[----:B------:R-:W-:Y:S05]  /*1290*/  BRA `(.L_x_17616) ;  /* 0x0000000c00047947 */ /* 0x000fea0003800000 */
.L_x_17612:
        /* <DEDUP_REMOVED lines=9> */
.L_x_17620:
[----:B------:R-:W2:Y:S02]  /*1330*/  LDG.E.U16 R4, desc[UR36][R4.64] ;  /* 0x0000002404047981 */ /* 0x000ea4000c1e1500 */
[----:B--2---:R-:W-:-:S06]  /*1340*/  HADD2.F32 R24, -RZ, R4.H0_H0 ;  /* 0x20000004ff187230 */ /* 0x004fcc0000004100 */
[----:B------:R-:W0:Y:S01]  /*1350*/  F2I.FTZ.TRUNC.NTZ R24, R24 ;  /* 0x0000001800187305 */ /* 0x000e22000021f100 */
[----:B------:R-:W-:Y:S05]  /*1360*/  BRA `(.L_x_17616) ;  /* 0x0000000800d07947 */ /* 0x000fea0003800000 */
.L_x_17619:
        /* <DEDUP_REMOVED lines=9> */
.L_x_17622:
[----:B------:R-:W2:Y:S02]  /*1400*/  LDG.E.U16 R4, desc[UR36][R4.64] ;  /* 0x0000002404047981 */ /* 0x000ea4000c1e1500 */
[----:B--2---:R-:W-:-:S06]  /*1410*/  HADD2.F32 R24, -RZ, R4.H0_H0 ;  /* 0x20000004ff187230 */ /* 0x004fcc0000004100 */
[----:B------:R-:W0:Y:S01]  /*1420*/  F2I.FTZ.TRUNC.NTZ R24, R24 ;  /* 0x0000001800187305 */ /* 0x000e22000021f100 */
[----:B------:R-:W-:Y:S05]  /*1430*/  BRA `(.L_x_17616) ;  /* 0x00000008009c7947 */ /* 0x000fea0003800000 */
.L_x_17621:
[----:B------:R-:W2:Y:S02]  /*1440*/  LDG.E.64 R24, desc[UR36][R4.64] ;  /* 0x0000002404187981 */ /* 0x000ea4000c1e1b00 */
[----:B--2---:R0:W1:Y:S01]  /*1450*/  F2I.F64.TRUNC R24, R24 ;  /* 0x0000001800187311 */ /* 0x004062000030d100 */
[----:B------:R-:W-:Y:S05]  /*1460*/  BRA `(.L_x_17616) ;  /* 0x0000000800907947 */ /* 0x000fea0003800000 */
.L_x_17611:
        /* <DEDUP_REMOVED lines=12> */
.L_x_17625:
[----:B------:R-:W2:Y:S02]  /*1530*/  LDG.E.64 R4, desc[UR36][R4.64] ;  /* 0x0000002404047981 */ /* 0x000ea4000c1e1b00 */
[----:B--2---:R0:W1:Y:S01]  /*1540*/  F2I.F64.TRUNC R24, R4 ;  /* 0x0000000400187311 */ /* 0x004062000030d100 */
[----:B------:R-:W-:Y:S05]  /*1550*/  BRA `(.L_x_17616) ;  /* 0x0000000800547947 */ /* 0x000fea0003800000 */
.L_x_17624:
        /* <DEDUP_REMOVED lines=27> */
.L_x_17627:
        /* <DEDUP_REMOVED lines=14> */
.L_x_17626:
[----:B------:R-:W2:Y:S02]  /*17f0*/  LDG.E.U16 R24, desc[UR36][R4.64] ;  /* 0x0000002404187981 */ /* 0x000ea4000c1e1500 */
[----:B--2---:R-:W-:-:S06]  /*1800*/  IMAD.U32 R24, R24, 0x10000, RZ ;  /* 0x0001000018187824 */ /* 0x004fcc00078e00ff */
[----:B------:R-:W0:Y:S01]  /*1810*/  F2I.FTZ.TRUNC.NTZ R24, R24 ;  /* 0x0000001800187305 */ /* 0x000e22000021f100 */
[----:B------:R-:W-:Y:S05]  /*1820*/  BRA `(.L_x_17616) ;  /* 0x0000000400a07947 */ /* 0x000fea0003800000 */
.L_x_17623:
        /* <DEDUP_REMOVED lines=10> */
.L_x_17630:
        /* <DEDUP_REMOVED lines=21> */
.L_x_17634:
[----:B------:R-:W-:Y:S05]  /*1a20*/  BSYNC B1 ;  /* 0x0000000000017941 */ /* 0x000fea0003800000 */
.L_x_17633:
[----:B------:R-:W-:Y:S01]  /*1a30*/  IMAD.SHL.U32 R3, R3, 0x100000, RZ ;  /* 0x0010000003037824 */ /* 0x000fe200078e00ff */
[----:B------:R-:W-:-:S04]  /*1a40*/  LEA R5, R0, 0x3b800000, 0x17 ;  /* 0x3b80000000057811 */ /* 0x000fc800078eb8ff */
[----:B------:R-:W-:-:S07]  /*1a50*/  LOP3.LUT R24, R5, R3, R24, 0xfe, !PT ;  /* 0x0000000305187212 */ /* 0x000fce00078efe18 */
.L_x_17632:
[----:B------:R-:W-:Y:S05]  /*1a60*/  BSYNC B0 ;  /* 0x0000000000007941 */ /* 0x000fea0003800000 */
.L_x_17631:
[----:B------:R-:W1:Y:S01]  /*1a70*/  F2I.FTZ.TRUNC.NTZ R24, R24 ;  /* 0x0000001800187305 */ /* 0x000e62000021f100 */
[----:B------:R-:W-:Y:S05]  /*1a80*/  BRA `(.L_x_17616) ;  /* 0x0000000400087947 */ /* 0x000fea0003800000 */
.L_x_17629:
        /* <DEDUP_REMOVED lines=21> */
.L_x_17638:
[----:B------:R-:W-:Y:S05]  /*1be0*/  BSYNC B1 ;  /* 0x0000000000017941 */ /* 0x000fea0003800000 */
.L_x_17637:
[----:B------:R-:W-:Y:S01]  /*1bf0*/  IMAD.SHL.U32 R3, R3, 0x200000, RZ ;  /* 0x0020000003037824 */ /* 0x000fe200078e00ff */
[----:B------:R-:W-:-:S04]  /*1c00*/  LEA R5, R0, 0x37800000, 0x17 ;  /* 0x3780000000057811 */ /* 0x000fc800078eb8ff */
[----:B------:R-:W-:-:S07]  /*1c10*/  LOP3.LUT R24, R5, R3, R24, 0xfe, !PT ;  /* 0x0000000305187212 */ /* 0x000fce00078efe18 */
.L_x_17636:
[----:B------:R-:W-:Y:S05]  /*1c20*/  BSYNC B0 ;  /* 0x0000000000007941 */ /* 0x000fea0003800000 */
.L_x_17635:
[----:B------:R-:W2:Y:S01]  /*1c30*/  F2I.FTZ.TRUNC.NTZ R24, R24 ;  /* 0x0000001800187305 */ /* 0x000ea2000021f100 */
[----:B------:R-:W-:Y:S05]  /*1c40*/  BRA `(.L_x_17616) ;  /* 0x0000000000987947 */ /* 0x000fea0003800000 */
.L_x_17628:
        /* <DEDUP_REMOVED lines=14> */
.L_x_17642:
[----:B------:R-:W-:Y:S05]  /*1d30*/  BSYNC B0 ;  /* 0x0000000000007941 */ /* 0x000fea0003800000 */
.L_x_17641:
[----:B------:R-:W0:Y:S01]  /*1d40*/  F2I.FTZ.TRUNC.NTZ R24, R24 ;  /* 0x0000001800187305 */ /* 0x000e22000021f100 */
[----:B------:R-:W-:Y:S05]  /*1d50*/  BRA `(.L_x_17616) ;  /* 0x0000000000547947 */ /* 0x000fea0003800000 */
.L_x_17615:
        /* <DEDUP_REMOVED lines=16> */
[----:B0--345:R-:W-:Y:S05]  /*1e60*/  CALL.ABS.NOINC R14 ;  /* 0x000000000e007343 */ /* 0x039fea0003c00000 */
.L_x_17643:
[----:B------:R-:W-:Y:S05]  /*1e70*/  BRA `(.L_x_17616) ;  /* 0x00000000000c7947 */ /* 0x000fea0003800000 */
.L_x_17640:
[----:B------:R0:W5:Y:S01]  /*1e80*/  LDG.E R24, desc[UR36][R4.64] ;  /* 0x0000002404187981 */ /* 0x000162000c1e1900 */
[----:B------:R-:W-:Y:S05]  /*1e90*/  BRA `(.L_x_17616) ;  /* 0x0000000000047947 */ /* 0x000fea0003800000 */
.L_x_17639:
[----:B------:R0:W5:Y:S02]  /*1ea0*/  LDG.E R24, desc[UR36][R4.64] ;  /* 0x0000002404187981 */ /* 0x000164000c1e1900 */
.L_x_17616:
[----:B------:R-:W3:Y:S02]  /*1eb0*/  S2R R19, SR_TID.X ;  /* 0x0000000000137919 */ /* 0x000ee40000002100 */
[----:B---3--:R-:W-:-:S07]  /*1ec0*/  VIADD R19, R19, 0x80 ;  /* 0x0000008013137836 */ /* 0x008fce0000000000 */
.L_x_17576:
[----:B------:R-:W-:Y:S05]  /*1ed0*/  BSYNC B6 ;  /* 0x0000000000067941 */ /* 0x000fea0003800000 */
.L_x_17575:
[----:B------:R-:W-:Y:S01]  /*1ee0*/  ISETP.GE.AND P0, PT, R19, R16, PT ;  /* 0x000000101300720c */ /* 0x000fe20003f06270 */
[----:B------:R-:W-:Y:S01]  /*1ef0*/  BSSY B6, `(.L_x_17644) ;  /* 0x00001df000067945 */ /* 0x000fe20003800000 */
[----:B0-----:R-:W-:-:S11]  /*1f00*/  IMAD.MOV.U32 R25, RZ, RZ, RZ ;  /* 0x000000ffff197224 */ /* 0x001fd600078e00ff */
        /* <DEDUP_REMOVED lines=26> */
.L_x_17646:
        /* <DEDUP_REMOVED lines=18> */
.L_x_17650:
[----:B------:R0:W5:Y:S01]  /*21d0*/  LDG.E.U8 R28, desc[UR36][R4.64] ;  /* 0x00000024041c7981 */ /* 0x000162000c1e1100 */
[----:B------:R-:W-:Y:S05]  /*21e0*/  BRA `(.L_x_17652) ;  /* 0x0000000c00347947 */ /* 0x000fea0003800000 */
.L_x_17649:
        /* <DEDUP_REMOVED lines=8> */
.L_x_17654:
[----:B------:R0:W5:Y:S01]  /*2270*/  LDG.E R28, desc[UR36][R4.64] ;  /* 0x00000024041c7981 */ /* 0x000162000c1e1900 */
[----:B------:R-:W-:Y:S05]  /*2280*/  BRA `(.L_x_17652) ;  /* 0x0000000c000c7947 */ /* 0x000fea0003800000 */
.L_x_17653:
[----:B------:R0:W5:Y:S01]  /*2290*/  LDG.E.S16 R28, desc[UR36][R4.64] ;  /* 0x00000024041c7981 */ /* 0x000162000c1e1700 */
[----:B------:R-:W-:Y:S05]  /*22a0*/  BRA `(.L_x_17652) ;  /* 0x0000000c00047947 */ /* 0x000fea0003800000 */
.L_x_17648:
        /* <DEDUP_REMOVED lines=9> */
.L_x_17656:
[----:B------:R-:W3:Y:S02]  /*2340*/  LDG.E.U16 R4, desc[UR36][R4.64] ;  /* 0x0000002404047981 */ /* 0x000ee4000c1e1500 */
[----:B---3--:R-:W-:-:S06]  /*2350*/  HADD2.F32 R28, -RZ, R4.H0_H0 ;  /* 0x20000004ff1c7230 */ /* 0x008fcc0000004100 */
[----:B------:R-:W0:Y:S01]  /*2360*/  F2I.FTZ.TRUNC.NTZ R28, R28 ;  /* 0x0000001c001c7305 */ /* 0x000e22000021f100 */
[----:B------:R-:W-:Y:S05]  /*2370*/  BRA `(.L_x_17652) ;  /* 0x0000000800d07947 */ /* 0x000fea0003800000 */
.L_x_17655:
        /* <DEDUP_REMOVED lines=9> */
.L_x_17658:
[----:B------:R-:W3:Y:S02]  /*2410*/  LDG.E.U16 R4, desc[UR36][R4.64] ;  /* 0x0000002404047981 */ /* 0x000ee4000c1e1500 */
[----:B---3--:R-:W-:-:S06]  /*2420*/  HADD2.F32 R28, -RZ, R4.H0_H0 ;  /* 0x20000004ff1c7230 */ /* 0x008fcc0000004100 */
[----:B------:R-:W0:Y:S01]  /*2430*/  F2I.FTZ.TRUNC.NTZ R28, R28 ;  /* 0x0000001c001c7305 */ /* 0x000e22000021f100 */
[----:B------:R-:W-:Y:S05]  /*2440*/  BRA `(.L_x_17652) ;  /* 0x00000008009c7947 */ /* 0x000fea0003800000 */
.L_x_17657:
[----:B------:R-:W3:Y:S02]  /*2450*/  LDG.E.64 R28, desc[UR36][R4.64] ;  /* 0x00000024041c7981 */ /* 0x000ee4000c1e1b00 */
[----:B---3--:R0:W3:Y:S01]  /*2460*/  F2I.F64.TRUNC R28, R28 ;  /* 0x0000001c001c7311 */ /* 0x0080e2000030d100 */
[----:B------:R-:W-:Y:S05]  /*2470*/  BRA `(.L_x_17652) ;  /* 0x0000000800907947 */ /* 0x000fea0003800000 */
.L_x_17647:
        /* <DEDUP_REMOVED lines=12> */
.L_x_17661:
[----:B------:R-:W3:Y:S02]  /*2540*/  LDG.E.64 R4, desc[UR36][R4.64] ;  /* 0x0000002404047981 */ /* 0x000ee4000c1e1b00 */
[----:B---3--:R0:W3:Y:S01]  /*2550*/  F2I.F64.TRUNC R28, R4 ;  /* 0x00000004001c7311 */ /* 0x0080e2000030d100 */
[----:B------:R-:W-:Y:S05]  /*2560*/  BRA `(.L_x_17652) ;  /* 0x0000000800547947 */ /* 0x000fea0003800000 */
.L_x_17660:
        /* <DEDUP_REMOVED lines=27> */
.L_x_17663:
        /* <DEDUP_REMOVED lines=12> */
[----:B------:R0:W3:Y:S01]  /*27e0*/  F2I.FTZ.TRUNC.NTZ R28, R0 ;  /* 0x00000000001c7305 */ /* 0x0000e2000021f100 */
[----:B------:R-:W-:Y:S05]  /*27f0*/  BRA `(.L_x_17652) ;  /* 0x0000000400b07947 */ /* 0x000fea0003800000 */
.L_x_17662:
[----:B------:R-:W3:Y:S02]  /*2800*/  LDG.E.U16 R28, desc[UR36][R4.64] ;  /* 0x00000024041c7981 */ /* 0x000ee4000c1e1500 */
[----:B---3--:R-:W-:-:S06]  /*2810*/  IMAD.U32 R28, R28, 0x10000, RZ ;  /* 0x000100001c1c7824 */ /* 0x008fcc00078e00ff */
[----:B------:R-:W0:Y:S01]  /*2820*/  F2I.FTZ.TRUNC.NTZ R28, R28 ;  /* 0x0000001c001c7305 */ /* 0x000e22000021f100 */
[----:B------:R-:W-:Y:S05]  /*2830*/  BRA `(.L_x_17652) ;  /* 0x0000000400a07947 */ /* 0x000fea0003800000 */
.L_x_17659:
        /* <DEDUP_REMOVED lines=10> */
.L_x_17666:
        /* <DEDUP_REMOVED lines=21> */
.L_x_17670:
[----:B------:R-:W-:Y:S05]  /*2a30*/  BSYNC B1 ;  /* 0x0000000000017941 */ /* 0x000fea0003800000 */
.L_x_17669:
[----:B------:R-:W-:Y:S01]  /*2a40*/  IMAD.SHL.U32 R3, R3, 0x100000, RZ ;  /* 0x0010000003037824 */ /* 0x000fe200078e00ff */
[----:B------:R-:W-:-:S04]  /*2a50*/  LEA R5, R0, 0x3b800000, 0x17 ;  /* 0x3b80000000057811 */ /* 0x000fc800078eb8ff */
[----:B------:R-:W-:-:S07]  /*2a60*/  LOP3.LUT R28, R5, R3, R28, 0xfe, !PT ;  /* 0x00000003051c7212 */ /* 0x000fce00078efe1c */
.L_x_17668:
[----:B------:R-:W-:Y:S05]  /*2a70*/  BSYNC B0 ;  /* 0x0000000000007941 */ /* 0x000fea0003800000 */
.L_x_17667:
[----:B------:R-:W0:Y:S01]  /*2a80*/  F2I.FTZ.TRUNC.NTZ R28, R28 ;  /* 0x0000001c001c7305 */ /* 0x000e22000021f100 */
[----:B------:R-:W-:Y:S05]  /*2a90*/  BRA `(.L_x_17652) ;  /* 0x0000000400087947 */ /* 0x000fea0003800000 */
.L_x_17665:
        /* <DEDUP_REMOVED lines=21> */
.L_x_17674:
[----:B------:R-:W-:Y:S05]  /*2bf0*/  BSYNC B1 ;  /* 0x0000000000017941 */ /* 0x000fea0003800000 */
.L_x_17673:
[----:B------:R-:W-:Y:S01]  /*2c00*/  IMAD.SHL.U32 R3, R3, 0x200000, RZ ;  /* 0x0020000003037824 */ /* 0x000fe200078e00ff */
[----:B------:R-:W-:-:S04]  /*2c10*/  LEA R5, R0, 0x37800000, 0x17 ;  /* 0x3780000000057811 */ /* 0x000fc800078eb8ff */
[----:B------:R-:W-:-:S07]  /*2c20*/  LOP3.LUT R28, R5, R3, R28, 0xfe, !PT ;  /* 0x00000003051c7212 */ /* 0x000fce00078efe1c */
.L_x_17672:
[----:B------:R-:W-:Y:S05]  /*2c30*/  BSYNC B0 ;  /* 0x0000000000007941 */ /* 0x000fea0003800000 */
.L_x_17671:
[----:B------:R-:W0:Y:S01]  /*2c40*/  F2I.FTZ.TRUNC.NTZ R28, R28 ;  /* 0x0000001c001c7305 */ /* 0x000e22000021f100 */
[----:B------:R-:W-:Y:S05]  /*2c50*/  BRA `(.L_x_17652) ;  /* 0x0000000000987947 */ /* 0x000fea0003800000 */
.L_x_17664:
        /* <DEDUP_REMOVED lines=14> */
.L_x_17678:
[----:B------:R-:W-:Y:S05]  /*2d40*/  BSYNC B0 ;  /* 0x0000000000007941 */ /* 0x000fea0003800000 */
.L_x_17677:
[----:B------:R-:W0:Y:S01]  /*2d50*/  F2I.FTZ.TRUNC.NTZ R28, R28 ;  /* 0x0000001c001c7305 */ /* 0x000e22000021f100 */
[----:B------:R-:W-:Y:S05]  /*2d60*/  BRA `(.L_x_17652) ;  /* 0x0000000000547947 */ /* 0x000fea0003800000 */
.L_x_17651:
        /* <DEDUP_REMOVED lines=17> */
.L_x_17679:
[----:B------:R-:W-:Y:S05]  /*2e80*/  BRA `(.L_x_17652) ;  /* 0x00000000000c7947 */ /* 0x000fea0003800000 */
.L_x_17676:
[----:B------:R0:W5:Y:S01]  /*2e90*/  LDG.E R28, desc[UR36][R4.64] ;  /* 0x00000024041c7981 */ /* 0x000162000c1e1900 */
[----:B------:R-:W-:Y:S05]  /*2ea0*/  BRA `(.L_x_17652) ;  /* 0x0000000000047947 */ /* 0x000fea0003800000 */
.L_x_17675:
[----:B------:R0:W5:Y:S02]  /*2eb0*/  LDG.E R28, desc[UR36][R4.64] ;  /* 0x00000024041c7981 */ /* 0x000164000c1e1900 */
.L_x_17652:
        /* <DEDUP_REMOVED lines=18> */
.L_x_17683:
[----:B------:R0:W5:Y:S01]  /*2fe0*/  LDG.E.U8 R25, desc[UR36][R4.64] ;  /* 0x0000002404197981 */ /* 0x000162000c1e1100 */
[----:B------:R-:W-:Y:S05]  /*2ff0*/  BRA `(.L_x_17685) ;  /* 0x0000000c00347947 */ /* 0x000fea0003800000 */
.L_x_17682:
        /* <DEDUP_REMOVED lines=8> */
.L_x_17687:
[----:B------:R0:W5:Y:S01]  /*3080*/  LDG.E R25, desc[UR36][R4.64] ;  /* 0x0000002404197981 */ /* 0x000162000c1e1900 */
[----:B------:R-:W-:Y:S05]  /*3090*/  BRA `(.L_x_17685) ;  /* 0x0000000c000c7947 */ /* 0x000fea0003800000 */
.L_x_17686:
[----:B------:R0:W5:Y:S01]  /*30a0*/  LDG.E.S16 R25, desc[UR36][R4.64] ;  /* 0x0000002404197981 */ /* 0x000162000c1e1700 */
[----:B------:R-:W-:Y:S05]  /*30b0*/  BRA `(.L_x_17685) ;  /* 0x0000000c00047947 */ /* 0x000fea0003800000 */
.L_x_17681:
        /* <DEDUP_REMOVED lines=9> */
.L_x_17689:
[----:B------:R-:W2:Y:S02]  /*3150*/  LDG.E.U16 R4, desc[UR36][R4.64] ;  /* 0x0000002404047981 */ /* 0x000ea4000c1e1500 */
[----:B--2---:R-:W-:-:S06]  /*3160*/  HADD2.F32 R25, -RZ, R4.H0_H0 ;  /* 0x20000004ff197230 */ /* 0x004fcc0000004100 */
[----:B------:R-:W0:Y:S01]  /*3170*/  F2I.FTZ.TRUNC.NTZ R25, R25 ;  /* 0x0000001900197305 */ /* 0x000e22000021f100 */
[----:B------:R-:W-:Y:S05]  /*3180*/  BRA `(.L_x_17685) ;  /* 0x0000000800d07947 */ /* 0x000fea0003800000 */
.L_x_17688:
        /* <DEDUP_REMOVED lines=9> */
.L_x_17691:
[----:B------:R-:W2:Y:S02]  /*3220*/  LDG.E.U16 R4, desc[UR36][R4.64] ;  /* 0x0000002404047981 */ /* 0x000ea4000c1e1500 */
[----:B--2---:R-:W-:-:S06]  /*3230*/  HADD2.F32 R25, -RZ, R4.H0_H0 ;  /* 0x20000004ff197230 */ /* 0x004fcc0000004100 */
[----:B------:R-:W0:Y:S01]  /*3240*/  F2I.FTZ.TRUNC.NTZ R25, R25 ;  /* 0x0000001900197305 */ /* 0x000e22000021f100 */
[----:B------:R-:W-:Y:S05]  /*3250*/  BRA `(.L_x_17685) ;  /* 0x00000008009c7947 */ /* 0x000fea0003800000 */
.L_x_17690:
[----:B------:R-:W2:Y:S02]  /*3260*/  LDG.E.64 R4, desc[UR36][R4.64] ;  /* 0x0000002404047981 */ /* 0x000ea4000c1e1b00 */
[----:B--2---:R0:W2:Y:S01]  /*3270*/  F2I.F64.TRUNC R25, R4 ;  /* 0x0000000400197311 */ /* 0x0040a2000030d100 */
[----:B------:R-:W-:Y:S05]  /*3280*/  BRA `(.L_x_17685) ;  /* 0x0000000800907947 */ /* 0x000fea0003800000 */
.L_x_17680:
        /* <DEDUP_REMOVED lines=12> */
.L_x_17694:
[----:B------:R-:W2:Y:S02]  /*3350*/  LDG.E.64 R4, desc[UR36][R4.64] ;  /* 0x0000002404047981 */ /* 0x000ea4000c1e1b00 */
[----:B--2---:R0:W2:Y:S01]  /*3360*/  F2I.F64.TRUNC R25, R4 ;  /* 0x0000000400197311 */ /* 0x0040a2000030d100 */
[----:B------:R-:W-:Y:S05]  /*3370*/  BRA `(.L_x_17685) ;  /* 0x0000000800547947 */ /* 0x000fea0003800000 */
.L_x_17693:
        /* <DEDUP_REMOVED lines=27> */
.L_x_17696:
        /* <DEDUP_REMOVED lines=14> */
.L_x_17695:
[----:B------:R-:W2:Y:S02]  /*3610*/  LDG.E.U16 R25, desc[UR36][R4.64] ;  /* 0x0000002404197981 */ /* 0x000ea4000c1e1500 */
[----:B--2---:R-:W-:-:S06]  /*3620*/  IMAD.U32 R25, R25, 0x10000, RZ ;  /* 0x0001000019197824 */ /* 0x004fcc00078e00ff */
[----:B------:R-:W0:Y:S01]  /*3630*/  F2I.FTZ.TRUNC.NTZ R25, R25 ;  /* 0x0000001900197305 */ /* 0x000e22000021f100 */
[----:B------:R-:W-:Y:S05]  /*3640*/  BRA `(.L_x_17685) ;  /* 0x0000000400a07947 */ /* 0x000fea0003800000 */
.L_x_17692:
        /* <DEDUP_REMOVED lines=10> */
.L_x_17699:
        /* <DEDUP_REMOVED lines=21> */
.L_x_17703:
[----:B------:R-:W-:Y:S05]  /*3840*/  BSYNC B1 ;  /* 0x0000000000017941 */ /* 0x000fea0003800000 */
.L_x_17702:
[----:B------:R-:W-:Y:S01]  /*3850*/  IMAD.SHL.U32 R3, R3, 0x100000, RZ ;  /* 0x0010000003037824 */ /* 0x000fe200078e00ff */
[----:B------:R-:W-:-:S04]  /*3860*/  LEA R0, R0, 0x3b800000, 0x17 ;  /* 0x3b80000000007811 */ /* 0x000fc800078eb8ff */
[----:B------:R-:W-:-:S07]  /*3870*/  LOP3.LUT R25, R0, R3, R25, 0xfe, !PT ;  /* 0x0000000300197212 */ /* 0x000fce00078efe19 */
.L_x_17701:
[----:B------:R-:W-:Y:S05]  /*3880*/  BSYNC B0 ;  /* 0x0000000000007941 */ /* 0x000fea0003800000 */
.L_x_17700:
[----:B------:R-:W0:Y:S01]  /*3890*/  F2I.FTZ.TRUNC.NTZ R25, R25 ;  /* 0x0000001900197305 */ /* 0x000e22000021f100 */
[----:B------:R-:W-:Y:S05]  /*38a0*/  BRA `(.L_x_17685) ;  /* 0x0000000400087947 */ /* 0x000fea0003800000 */
.L_x_17698:
        /* <DEDUP_REMOVED lines=21> */
.L_x_17707:
[----:B------:R-:W-:Y:S05]  /*3a00*/  BSYNC B1 ;  /* 0x0000000000017941 */ /* 0x000fea0003800000 */
.L_x_17706:
[----:B------:R-:W-:Y:S01]  /*3a10*/  IMAD.SHL.U32 R3, R3, 0x200000, RZ ;  /* 0x0020000003037824 */ /* 0x000fe200078e00ff */
[----:B------:R-:W-:-:S04]  /*3a20*/  LEA R0, R0, 0x37800000, 0x17 ;  /* 0x3780000000007811 */ /* 0x000fc800078eb8ff */
[----:B------:R-:W-:-:S07]  /*3a30*/  LOP3.LUT R25, R0, R3, R25, 0xfe, !PT ;  /* 0x0000000300197212 */ /* 0x000fce00078efe19 */
.L_x_17705:
[----:B------:R-:W-:Y:S05]  /*3a40*/  BSYNC B0 ;  /* 0x0000000000007941 */ /* 0x000fea0003800000 */
.L_x_17704:
[----:B------:R-:W0:Y:S01]  /*3a50*/  F2I.FTZ.TRUNC.NTZ R25, R25 ;  /* 0x0000001900197305 */ /* 0x000e22000021f100 */
[----:B------:R-:W-:Y:S05]  /*3a60*/  BRA `(.L_x_17685) ;  /* 0x0000000000987947 */ /* 0x000fea0003800000 */
.L_x_17697:
        /* <DEDUP_REMOVED lines=14> */
.L_x_17711:
[----:B------:R-:W-:Y:S05]  /*3b50*/  BSYNC B0 ;  /* 0x0000000000007941 */ /* 0x000fea0003800000 */
.L_x_17710:
[----:B------:R-:W0:Y:S01]  /*3b60*/  F2I.FTZ.TRUNC.NTZ R25, R25 ;  /* 0x0000001900197305 */ /* 0x000e22000021f100 */
[----:B------:R-:W-:Y:S05]  /*3b70*/  BRA `(.L_x_17685) ;  /* 0x0000000000547947 */ /* 0x000fea0003800000 */
.L_x_17684:
        /* <DEDUP_REMOVED lines=17> */
.L_x_17712:
[----:B------:R-:W-:Y:S05]  /*3c90*/  BRA `(.L_x_17685) ;  /* 0x00000000000c7947 */ /* 0x000fea0003800000 */
.L_x_17709:
[----:B------:R0:W5:Y:S01]  /*3ca0*/  LDG.E R25, desc[UR36][R4.64] ;  /* 0x0000002404197981 */ /* 0x000162000c1e1900 */
[----:B------:R-:W-:Y:S05]  /*3cb0*/  BRA `(.L_x_17685) ;  /* 0x0000000000047947 */ /* 0x000fea0003800000 */
.L_x_17708:
[----:B------:R0:W5:Y:S02]  /*3cc0*/  LDG.E R25, desc[UR36][R4.64] ;  /* 0x0000002404197981 */ /* 0x000164000c1e1900 */
.L_x_17685:
[----:B------:R-:W-:-:S07]  /*3cd0*/  VIADD R19, R19, 0x80 ;  /* 0x0000008013137836 */ /* 0x000fce0000000000 */
.L_x_17645:
[----:B------:R-:W-:Y:S05]  /*3ce0*/  BSYNC B6 ;  /* 0x0000000000067941 */ /* 0x000fea0003800000 */
.L_x_17644:
[----:B------:R-:W-:Y:S01]  /*3cf0*/  ISETP.GE.AND P0, PT, R19, R16, PT ;  /* 0x000000101300720c */ /* 0x000fe20003f06270 */
[----:B------:R-:W-:Y:S01]  /*3d00*/  BSSY B6, `(.L_x_17713) ;  /* 0x00001e3000067945 */ /* 0x000fe20003800000 */
[----:B------:R-:W-:Y:S02]  /*3d10*/  IMAD.MOV.U32 R18, RZ, RZ, RZ ;  /* 0x000000ffff127224 */ /* 0x000fe400078e00ff */
[----:B------:R-:W-:Y:S02]  /*3d20*/  IMAD.MOV.U32 R26, RZ, RZ, RZ ;  /* 0x000000ffff1a7224 */ /* 0x000fe400078e00ff */
[----:B------:R-:W-:-:S07]  /*3d30*/  IMAD.MOV.U32 R22, RZ, RZ, RZ ;  /* 0x000000ffff167224 */ /* 0x000fce00078e00ff */
[----:B------:R-:W-:Y:S05]  /*3d40*/  @P0 BRA `(.L_x_17714) ;  /* 0x0000001c00780947 */ /* 0x000fea0003800000 */
[----:B------:R-:W-:Y:S01]  /*3d50*/  IMAD.MOV.U32 R3, RZ, RZ, 0x1 ;  /* 0x00000001ff037424 */ /* 0x000fe200078e00ff */
[C---:B0-----:R-:W-:Y:S01]  /*3d60*/  LOP3.LUT R0, R17.reuse, 0xff, RZ, 0xc0, !PT ;  /* 0x000000ff11007812 */ /* 0x041fe200078ec0ff */
        /* <DEDUP_REMOVED lines=23> */
.L_x_17715:
        /* <DEDUP_REMOVED lines=19> */
.L_x_17719:
[----:B------:R0:W5:Y:S01]  /*4010*/  LDG.E.U8 R26, desc[UR36][R4.64] ;  /* 0x00000024041a7981 */ /* 0x000162000c1e1100 */
[----:B------:R-:W-:Y:S05]  /*4020*/  BRA `(.L_x_17721) ;  /* 0x0000000c00347947 */ /* 0x000fea0003800000 */
.L_x_17718:
        /* <DEDUP_REMOVED lines=8> */
.L_x_17723:
[----:B------:R0:W5:Y:S01]  /*40b0*/  LDG.E R26, desc[UR36][R4.64] ;  /* 0x00000024041a7981 */ /* 0x000162000c1e1900 */
[----:B------:R-:W-:Y:S05]  /*40c0*/  BRA `(.L_x_17721) ;  /* 0x0000000c000c7947 */ /* 0x000fea0003800000 */
.L_x_17722:
[----:B------:R0:W5:Y:S01]  /*40d0*/  LDG.E.S16 R26, desc[UR36][R4.64] ;  /* 0x00000024041a7981 */ /* 0x000162000c1e1700 */
[----:B------:R-:W-:Y:S05]  /*40e0*/  BRA `(.L_x_17721) ;  /* 0x0000000c00047947 */ /* 0x000fea0003800000 */
.L_x_17717:
        /* <DEDUP_REMOVED lines=9> */
.L_x_17725:
[----:B------:R-:W2:Y:S02]  /*4180*/  LDG.E.U16 R4, desc[UR36][R4.64] ;  /* 0x0000002404047981 */ /* 0x000ea4000c1e1500 */
[----:B--2---:R-:W-:-:S06]  /*4190*/  HADD2.F32 R26, -RZ, R4.H0_H0 ;  /* 0x20000004ff1a7230 */ /* 0x004fcc0000004100 */
[----:B------:R-:W0:Y:S01]  /*41a0*/  F2I.FTZ.TRUNC.NTZ R26, R26 ;  /* 0x0000001a001a7305 */ /* 0x000e22000021f100 */
[----:B------:R-:W-:Y:S05]  /*41b0*/  BRA `(.L_x_17721) ;  /* 0x0000000800d07947 */ /* 0x000fea0003800000 */
.L_x_17724:
        /* <DEDUP_REMOVED lines=9> */
.L_x_17727:
[----:B------:R-:W2:Y:S02]  /*4250*/  LDG.E.U16 R4, desc[UR36][R4.64] ;  /* 0x0000002404047981 */ /* 0x000ea4000c1e1500 */
[----:B--2---:R-:W-:-:S06]  /*4260*/  HADD2.F32 R26, -RZ, R4.H0_H0 ;  /* 0x20000004ff1a7230 */ /* 0x004fcc0000004100 */
[----:B------:R-:W0:Y:S01]  /*4270*/  F2I.FTZ.TRUNC.NTZ R26, R26 ;  /* 0x0000001a001a7305 */ /* 0x000e22000021f100 */
[----:B------:R-:W-:Y:S05]  /*4280*/  BRA `(.L_x_17721) ;  /* 0x00000008009c7947 */ /* 0x000fea0003800000 */
.L_x_17726:
[----:B------:R-:W2:Y:S02]  /*4290*/  LDG.E.64 R26, desc[UR36][R4.64] ;  /* 0x00000024041a7981 */ /* 0x000ea4000c1e1b00 */
[----:B--2---:R0:W1:Y:S01]  /*42a0*/  F2I.F64.TRUNC R26, R26 ;  /* 0x0000001a001a7311 */ /* 0x004062000030d100 */
[----:B------:R-:W-:Y:S05]  /*42b0*/  BRA `(.L_x_17721) ;  /* 0x0000000800907947 */ /* 0x000fea0003800000 */
.L_x_17716:
        /* <DEDUP_REMOVED lines=12> */
.L_x_17730:
[----:B------:R-:W2:Y:S02]  /*4380*/  LDG.E.64 R4, desc[UR36][R4.64] ;  /* 0x0000002404047981 */ /* 0x000ea4000c1e1b00 */
[----:B--2---:R0:W1:Y:S01]  /*4390*/  F2I.F64.TRUNC R26, R4 ;  /* 0x00000004001a7311 */ /* 0x004062000030d100 */
[----:B------:R-:W-:Y:S05]  /*43a0*/  BRA `(.L_x_17721) ;  /* 0x0000000800547947 */ /* 0x000fea0003800000 */
.L_x_17729:
        /* <DEDUP_REMOVED lines=27> */
.L_x_17732:
        /* <DEDUP_REMOVED lines=14> */
.L_x_17731:
[----:B------:R-:W2:Y:S02]  /*4640*/  LDG.E.U16 R26, desc[UR36][R4.64] ;  /* 0x00000024041a7981 */ /* 0x000ea4000c1e1500 */
[----:B--2---:R-:W-:-:S06]  /*4650*/  IMAD.U32 R26, R26, 0x10000, RZ ;  /* 0x000100001a1a7824 */ /* 0x004fcc00078e00ff */
[----:B------:R-:W0:Y:S01]  /*4660*/  F2I.FTZ.TRUNC.NTZ R26, R26 ;  /* 0x0000001a001a7305 */ /* 0x000e22000021f100 */
[----:B------:R-:W-:Y:S05]  /*4670*/  BRA `(.L_x_17721) ;  /* 0x0000000400a07947 */ /* 0x000fea0003800000 */
.L_x_17728:
        /* <DEDUP_REMOVED lines=10> */
.L_x_17735:
        /* <DEDUP_REMOVED lines=21> */
.L_x_17739:
[----:B------:R-:W-:Y:S05]  /*4870*/  BSYNC B1 ;  /* 0x0000000000017941 */ /* 0x000fea0003800000 */
.L_x_17738:
[----:B------:R-:W-:Y:S01]  /*4880*/  IMAD.SHL.U32 R3, R3, 0x100000, RZ ;  /* 0x0010000003037824 */ /* 0x000fe200078e00ff */
[----:B------:R-:W-:-:S04]  /*4890*/  LEA R5, R0, 0x3b800000, 0x17 ;  /* 0x3b80000000057811 */ /* 0x000fc800078eb8ff */
[----:B------:R-:W-:-:S07]  /*48a0*/  LOP3.LUT R26, R5, R3, R26, 0xfe, !PT ;  /* 0x00000003051a7212 */ /* 0x000fce00078efe1a */
.L_x_17737:
[----:B------:R-:W-:Y:S05]  /*48b0*/  BSYNC B0 ;  /* 0x0000000000007941 */ /* 0x000fea0003800000 */
.L_x_17736:
[----:B------:R-:W0:Y:S01]  /*48c0*/  F2I.FTZ.TRUNC.NTZ R26, R26 ;  /* 0x0000001a001a7305 */ /* 0x000e22000021f100 */
[----:B------:R-:W-:Y:S05]  /*48d0*/  BRA `(.L_x_17721) ;  /* 0x0000000400087947 */ /* 0x000fea0003800000 */
.L_x_17734:
        /* <DEDUP_REMOVED lines=21> */
.L_x_17743:
[----:B------:R-:W-:Y:S05]  /*4a30*/  BSYNC B1 ;  /* 0x0000000000017941 */ /* 0x000fea0003800000 */
.L_x_17742:
[----:B------:R-:W-:Y:S01]  /*4a40*/  IMAD.SHL.U32 R3, R3, 0x200000, RZ ;  /* 0x0020000003037824 */ /* 0x000fe200078e00ff */
[----:B------:R-:W-:-:S04]  /*4a50*/  LEA R5, R0, 0x37800000, 0x17 ;  /* 0x3780000000057811 */ /* 0x000fc800078eb8ff */
[----:B------:R-:W-:-:S07]  /*4a60*/  LOP3.LUT R26, R5, R3, R26, 0xfe, !PT ;  /* 0x00000003051a7212 */ /* 0x000fce00078efe1a */
.L_x_17741:
[----:B------:R-:W-:Y:S05]  /*4a70*/  BSYNC B0 ;  /* 0x0000000000007941 */ /* 0x000fea0003800000 */
.L_x_17740:
[----:B------:R-:W0:Y:S01]  /*4a80*/  F2I.FTZ.TRUNC.NTZ R26, R26 ;  /* 0x0000001a001a7305 */ /* 0x000e22000021f100 */
[----:B------:R-:W-:Y:S05]  /*4a90*/  BRA `(.L_x_17721) ;  /* 0x0000000000987947 */ /* 0x000fea0003800000 */
.L_x_17733:
        /* <DEDUP_REMOVED lines=14> */
.L_x_17747:
[----:B------:R-:W-:Y:S05]  /*4b80*/  BSYNC B0 ;  /* 0x0000000000007941 */ /* 0x000fea0003800000 */
.L_x_17746:
[----:B------:R-:W0:Y:S01]  /*4b90*/  F2I.FTZ.TRUNC.NTZ R26, R26 ;  /* 0x0000001a001a7305 */ /* 0x000e22000021f100 */
[----:B------:R-:W-:Y:S05]  /*4ba0*/  BRA `(.L_x_17721) ;  /* 0x0000000000547947 */ /* 0x000fea0003800000 */
.L_x_17720:
        /* <DEDUP_REMOVED lines=17> */
.L_x_17748:
[----:B------:R-:W-:Y:S05]  /*4cc0*/  BRA `(.L_x_17721) ;  /* 0x00000000000c7947 */ /* 0x000fea0003800000 */
.L_x_17745:
[----:B------:R0:W5:Y:S01]  /*4cd0*/  LDG.E R26, desc[UR36][R4.64] ;  /* 0x00000024041a7981 */ /* 0x000162000c1e1900 */
[----:B------:R-:W-:Y:S05]  /*4ce0*/  BRA `(.L_x_17721) ;  /* 0x0000000000047947 */ /* 0x000fea0003800000 */
.L_x_17744:
[----:B------:R0:W5:Y:S02]  /*4cf0*/  LDG.E R26, desc[UR36][R4.64] ;  /* 0x00000024041a7981 */ /* 0x000164000c1e1900 */
.L_x_17721:
        /* <DEDUP_REMOVED lines=19> */
.L_x_17752:
[----:B------:R0:W5:Y:S01]  /*4e30*/  LDG.E.U8 R22, desc[UR36][R4.64] ;  /* 0x0000002404167981 */ /* 0x000162000c1e1100 */
[----:B------:R-:W-:Y:S05]  /*4e40*/  BRA `(.L_x_17754) ;  /* 0x0000000c00347947 */ /* 0x000fea0003800000 */
.L_x_17751:
        /* <DEDUP_REMOVED lines=8> */
.L_x_17756:
[----:B------:R0:W5:Y:S01]  /*4ed0*/  LDG.E R22, desc[UR36][R4.64] ;  /* 0x0000002404167981 */ /* 0x000162000c1e1900 */
[----:B------:R-:W-:Y:S05]  /*4ee0*/  BRA `(.L_x_17754) ;  /* 0x0000000c000c7947 */ /* 0x000fea0003800000 */
.L_x_17755:
[----:B------:R0:W5:Y:S01]  /*4ef0*/  LDG.E.S16 R22, desc[UR36][R4.64] ;  /* 0x0000002404167981 */ /* 0x000162000c1e1700 */
[----:B------:R-:W-:Y:S05]  /*4f00*/  BRA `(.L_x_17754) ;  /* 0x0000000c00047947 */ /* 0x000fea0003800000 */
.L_x_17750:
        /* <DEDUP_REMOVED lines=9> */
.L_x_17758:
[----:B------:R-:W2:Y:S02]  /*4fa0*/  LDG.E.U16 R4, desc[UR36][R4.64] ;  /* 0x0000002404047981 */ /* 0x000ea4000c1e1500 */
[----:B--2---:R-:W-:-:S06]  /*4fb0*/  HADD2.F32 R22, -RZ, R4.H0_H0 ;  /* 0x20000004ff167230 */ /* 0x004fcc0000004100 */
[----:B------:R-:W0:Y:S01]  /*4fc0*/  F2I.FTZ.TRUNC.NTZ R22, R22 ;  /* 0x0000001600167305 */ /* 0x000e22000021f100 */
[----:B------:R-:W-:Y:S05]  /*4fd0*/  BRA `(.L_x_17754) ;  /* 0x0000000800d07947 */ /* 0x000fea0003800000 */
.L_x_17757:
        /* <DEDUP_REMOVED lines=9> */
.L_x_17760:
[----:B------:R-:W2:Y:S02]  /*5070*/  LDG.E.U16 R4, desc[UR36][R4.64] ;  /* 0x0000002404047981 */ /* 0x000ea4000c1e1500 */
[----:B--2---:R-:W-:-:S06]  /*5080*/  HADD2.F32 R22, -RZ, R4.H0_H0 ;  /* 0x20000004ff167230 */ /* 0x004fcc0000004100 */
[----:B------:R-:W0:Y:S01]  /*5090*/  F2I.FTZ.TRUNC.NTZ R22, R22 ;  /* 0x0000001600167305 */ /* 0x000e22000021f100 */
[----:B------:R-:W-:Y:S05]  /*50a0*/  BRA `(.L_x_17754) ;  /* 0x00000008009c7947 */ /* 0x000fea0003800000 */
.L_x_17759:
[----:B------:R-:W2:Y:S02]  /*50b0*/  LDG.E.64 R4, desc[UR36][R4.64] ;  /* 0x0000002404047981 */ /* 0x000ea4000c1e1b00 */
[----:B--2---:R0:W1:Y:S01]  /*50c0*/  F2I.F64.TRUNC R22, R4 ;  /* 0x0000000400167311 */ /* 0x004062000030d100 */
[----:B------:R-:W-:Y:S05]  /*50d0*/  BRA `(.L_x_17754) ;  /* 0x0000000800907947 */ /* 0x000fea0003800000 */
.L_x_17749:
        /* <DEDUP_REMOVED lines=12> */
.L_x_17763:
[----:B------:R-:W2:Y:S02]  /*51a0*/  LDG.E.64 R4, desc[UR36][R4.64] ;  /* 0x0000002404047981 */ /* 0x000ea4000c1e1b00 */
[----:B--2---:R0:W1:Y:S01]  /*51b0*/  F2I.F64.TRUNC R22, R4 ;  /* 0x0000000400167311 */ /* 0x004062000030d100 */
[----:B------:R-:W-:Y:S05]  /*51c0*/  BRA `(.L_x_17754) ;  /* 0x0000000800547947 */ /* 0x000fea0003800000 */
.L_x_17762:
        /* <DEDUP_REMOVED lines=27> */
.L_x_17765:
        /* <DEDUP_REMOVED lines=14> */
.L_x_17764:
[----:B------:R-:W2:Y:S02]  /*5460*/  LDG.E.U16 R22, desc[UR36][R4.64] ;  /* 0x0000002404167981 */ /* 0x000ea4000c1e1500 */
[----:B--2---:R-:W-:-:S06]  /*5470*/  IMAD.U32 R22, R22, 0x10000, RZ ;  /* 0x0001000016167824 */ /* 0x004fcc00078e00ff */
[----:B------:R-:W0:Y:S01]  /*5480*/  F2I.FTZ.TRUNC.NTZ R22, R22 ;  /* 0x0000001600167305 */ /* 0x000e22000021f100 */
[----:B------:R-:W-:Y:S05]  /*5490*/  BRA `(.L_x_17754) ;  /* 0x0000000400a07947 */ /* 0x000fea0003800000 */
.L_x_17761:
        /* <DEDUP_REMOVED lines=10> */
.L_x_17768:
        /* <DEDUP_REMOVED lines=21> */
.L_x_17772:
[----:B------:R-:W-:Y:S05]  /*5690*/  BSYNC B1 ;  /* 0x0000000000017941 */ /* 0x000fea0003800000 */
.L_x_17771:
[----:B------:R-:W-:Y:S01]  /*56a0*/  IMAD.SHL.U32 R3, R3, 0x100000, RZ ;  /* 0x0010000003037824 */ /* 0x000fe200078e00ff */
[----:B------:R-:W-:-:S04]  /*56b0*/  LEA R5, R0, 0x3b800000, 0x17 ;  /* 0x3b80000000057811 */ /* 0x000fc800078eb8ff */
[----:B------:R-:W-:-:S07]  /*56c0*/  LOP3.LUT R22, R5, R3, R22, 0xfe, !PT ;  /* 0x0000000305167212 */ /* 0x000fce00078efe16 */
.L_x_17770:
[----:B------:R-:W-:Y:S05]  /*56d0*/  BSYNC B0 ;  /* 0x0000000000007941 */ /* 0x000fea0003800000 */
.L_x_17769:
[----:B------:R-:W0:Y:S01]  /*56e0*/  F2I.FTZ.TRUNC.NTZ R22, R22 ;  /* 0x0000001600167305 */ /* 0x000e22000021f100 */
[----:B------:R-:W-:Y:S05]  /*56f0*/  BRA `(.L_x_17754) ;  /* 0x0000000400087947 */ /* 0x000fea0003800000 */
.L_x_17767:
        /* <DEDUP_REMOVED lines=21> */
.L_x_17776:
[----:B------:R-:W-:Y:S05]  /*5850*/  BSYNC B1 ;  /* 0x0000000000017941 */ /* 0x000fea0003800000 */
.L_x_17775:
[----:B------:R-:W-:Y:S01]  /*5860*/  IMAD.SHL.U32 R3, R3, 0x200000, RZ ;  /* 0x0020000003037824 */ /* 0x000fe200078e00ff */
[----:B------:R-:W-:-:S04]  /*5870*/  LEA R5, R0, 0x37800000, 0x17 ;  /* 0x3780000000057811 */ /* 0x000fc800078eb8ff */
[----:B------:R-:W-:-:S07]  /*5880*/  LOP3.LUT R22, R5, R3, R22, 0xfe, !PT ;  /* 0x0000000305167212 */ /* 0x000fce00078efe16 */
.L_x_17774:
[----:B------:R-:W-:Y:S05]  /*5890*/  BSYNC B0 ;  /* 0x0000000000007941 */ /* 0x000fea0003800000 */
.L_x_17773:
[----:B------:R-:W0:Y:S01]  /*58a0*/  F2I.FTZ.TRUNC.NTZ R22, R22 ;  /* 0x0000001600167305 */ /* 0x000e22000021f100 */
[----:B------:R-:W-:Y:S05]  /*58b0*/  BRA `(.L_x_17754) ;  /* 0x0000000000987947 */ /* 0x000fea0003800000 */
.L_x_17766:
        /* <DEDUP_REMOVED lines=14> */
.L_x_17780:
[----:B------:R-:W-:Y:S05]  /*59a0*/  BSYNC B0 ;  /* 0x0000000000007941 */ /* 0x000fea0003800000 */
.L_x_17779:
[----:B------:R-:W0:Y:S01]  /*59b0*/  F2I.FTZ.TRUNC.NTZ R22, R22 ;  /* 0x0000001600167305 */ /* 0x000e22000021f100 */
[----:B------:R-:W-:Y:S05]  /*59c0*/  BRA `(.L_x_17754) ;  /* 0x0000000000547947 */ /* 0x000fea0003800000 */
.L_x_17753:
        /* <DEDUP_REMOVED lines=17> */
.L_x_17781:
[----:B------:R-:W-:Y:S05]  /*5ae0*/  BRA `(.L_x_17754) ;  /* 0x00000000000c7947 */ /* 0x000fea0003800000 */
.L_x_17778:
[----:B------:R0:W5:Y:S01]  /*5af0*/  LDG.E R22, desc[UR36][R4.64] ;  /* 0x0000002404167981 */ /* 0x000162000c1e1900 */
[----:B------:R-:W-:Y:S05]  /*5b00*/  BRA `(.L_x_17754) ;  /* 0x0000000000047947 */ /* 0x000fea0003800000 */
.L_x_17777:
[----:B------:R0:W5:Y:S02]  /*5b10*/  LDG.E R22, desc[UR36][R4.64] ;  /* 0x0000002404167981 */ /* 0x000164000c1e1900 */
.L_x_17754:
[----:B------:R-:W-:-:S07]  /*5b20*/  VIADD R19, R19, 0x80 ;  /* 0x0000008013137836 */ /* 0x000fce0000000000 */
.L_x_17714:
[----:B------:R-:W-:Y:S05]  /*5b30*/  BSYNC B6 ;  /* 0x0000000000067941 */ /* 0x000fea0003800000 */
.L_x_17713:
[----:B------:R-:W-:Y:S01]  /*5b40*/  ISETP.GE.AND P0, PT, R19, R16, PT ;  /* 0x000000101300720c */ /* 0x000fe20003f06270 */
[----:B------:R-:W-:Y:S01]  /*5b50*/  BSSY B6, `(.L_x_17782) ;  /* 0x00001df000067945 */ /* 0x000fe20003800000 */
[----:B------:R-:W-:-:S11]  /*5b60*/  IMAD.MOV.U32 R27, RZ, RZ, RZ ;  /* 0x000000ffff1b7224 */ /* 0x000fd600078e00ff */
        /* <DEDUP_REMOVED lines=19> */
[----:B-1----:R-:W-:Y:S02]  /*5ca0*/  IMAD.U32 R7, RZ, RZ, UR5 ;  /* 0x00000005ff077e24 */ /* 0x002fe4000f8e00ff */
[----:B------:R-:W-:Y:S02]  /*5cb0*/  IMAD.U32 R11, RZ, RZ, UR7 ;  /* 0x00000007ff0b7e24 */ /* 0x000fe4000f8e00ff */
[----:B------:R-:W-:Y:S02]  /*5cc0*/  IMAD.MOV.U32 R8, RZ, RZ, 0x4e ;  /* 0x0000004eff087424 */ /* 0x000fe400078e00ff */
[----:B------:R-:W-:Y:S02]  /*5cd0*/  IMAD.MOV.U32 R12, RZ, RZ, 0x1 ;  /* 0x00000001ff0c7424 */ /* 0x000fe400078e00ff */
[----:B------:R-:W-:-:S07]  /*5ce0*/  IMAD.MOV.U32 R13, RZ, RZ, RZ ;  /* 0x000000ffff0d7224 */ /* 0x000fce00078e00ff */
[----:B------:R-:W-:-:S07]  /*5cf0*/  LEPC R20, `(.L_x_17784) ;  /* 0x000000001014794e */ /* 0x000fce0000000000 */
[----:B0-2345:R-:W-:Y:S05]  /*5d00*/  CALL.ABS.NOINC R14 ;  /* 0x000000000e007343 */ /* 0x03dfea0003c00000 */
.L_x_17784:
        /* <DEDUP_REMOVED lines=19> */
.L_x_17788:
[----:B------:R0:W5:Y:S01]  /*5e40*/  LDG.E.U8 R27, desc[UR36][R4.64] ;  /* 0x00000024041b7981 */ /* 0x000162000c1e1100 */
[----:B------:R-:W-:Y:S05]  /*5e50*/  BRA `(.L_x_17790) ;  /* 0x0000000c00347947 */ /* 0x000fea0003800000 */
.L_x_17787:
        /* <DEDUP_REMOVED lines=8> */
.L_x_17792:
[----:B------:R0:W5:Y:S01]  /*5ee0*/  LDG.E R27, desc[UR36][R4.64] ;  /* 0x00000024041b7981 */ /* 0x000162000c1e1900 */
[----:B------:R-:W-:Y:S05]  /*5ef0*/  BRA `(.L_x_17790) ;  /* 0x0000000c000c7947 */ /* 0x000fea0003800000 */
.L_x_17791:
[----:B------:R0:W5:Y:S01]  /*5f00*/  LDG.E.S16 R27, desc[UR36][R4.64] ;  /* 0x00000024041b7981 */ /* 0x000162000c1e1700 */
[----:B------:R-:W-:Y:S05]  /*5f10*/  BRA `(.L_x_17790) ;  /* 0x0000000c00047947 */ /* 0x000fea0003800000 */
.L_x_17786:
        /* <DEDUP_REMOVED lines=9> */
.L_x_17794:
[----:B------:R-:W2:Y:S02]  /*5fb0*/  LDG.E.U16 R4, desc[UR36][R4.64] ;  /* 0x0000002404047981 */ /* 0x000ea4000c1e1500 */
[----:B--2---:R-:W-:-:S06]  /*5fc0*/  HADD2.F32 R27, -RZ, R4.H0_H0 ;  /* 0x20000004ff1b7230 */ /* 0x004fcc0000004100 */
[----:B------:R-:W0:Y:S01]  /*5fd0*/  F2I.FTZ.TRUNC.NTZ R27, R27 ;  /* 0x0000001b001b7305 */ /* 0x000e22000021f100 */
[----:B------:R-:W-:Y:S05]  /*5fe0*/  BRA `(.L_x_17790) ;  /* 0x0000000800d07947 */ /* 0x000fea0003800000 */
.L_x_17793:
        /* <DEDUP_REMOVED lines=9> */
.L_x_17796:
[----:B------:R-:W2:Y:S02]  /*6080*/  LDG.E.U16 R4, desc[UR36][R4.64] ;  /* 0x0000002404047981 */ /* 0x000ea4000c1e1500 */
[----:B--2---:R-:W-:-:S06]  /*6090*/  HADD2.F32 R27, -RZ, R4.H0_H0 ;  /* 0x20000004ff1b7230 */ /* 0x004fcc0000004100 */
[----:B------:R-:W0:Y:S01]  /*60a0*/  F2I.FTZ.TRUNC.NTZ R27, R27 ;  /* 0x0000001b001b7305 */ /* 0x000e22000021f100 */
[----:B------:R-:W-:Y:S05]  /*60b0*/  BRA `(.L_x_17790) ;  /* 0x00000008009c7947 */ /* 0x000fea0003800000 */
.L_x_17795:
[----:B------:R-:W2:Y:S02]  /*60c0*/  LDG.E.64 R4, desc[UR36][R4.64] ;  /* 0x0000002404047981 */ /* 0x000ea4000c1e1b00 */
[----:B--2---:R0:W1:Y:S01]  /*60d0*/  F2I.F64.TRUNC R27, R4 ;  /* 0x00000004001b7311 */ /* 0x004062000030d100 */
[----:B------:R-:W-:Y:S05]  /*60e0*/  BRA `(.L_x_17790) ;  /* 0x0000000800907947 */ /* 0x000fea0003800000 */
.L_x_17785:
        /* <DEDUP_REMOVED lines=12> */
.L_x_17799:
[----:B------:R-:W2:Y:S02]  /*61b0*/  LDG.E.64 R4, desc[UR36][R4.64] ;  /* 0x0000002404047981 */ /* 0x000ea4000c1e1b00 */
[----:B--2---:R0:W1:Y:S01]  /*61c0*/  F2I.F64.TRUNC R27, R4 ;  /* 0x00000004001b7311 */ /* 0x004062000030d100 */
[----:B------:R-:W-:Y:S05]  /*61d0*/  BRA `(.L_x_17790) ;  /* 0x0000000800547947 */ /* 0x000fea0003800000 */
.L_x_17798:
        /* <DEDUP_REMOVED lines=27> */
.L_x_17801:
        /* <DEDUP_REMOVED lines=14> */
.L_x_17800:
[----:B------:R-:W2:Y:S02]  /*6470*/  LDG.E.U16 R27, desc[UR36][R4.64] ;  /* 0x00000024041b7981 */ /* 0x000ea4000c1e1500 */
[----:B--2---:R-:W-:-:S06]  /*6480*/  IMAD.U32 R27, R27, 0x10000, RZ ;  /* 0x000100001b1b7824 */ /* 0x004fcc00078e00ff */
[----:B------:R-:W0:Y:S01]  /*6490*/  F2I.FTZ.TRUNC.NTZ R27, R27 ;  /* 0x0000001b001b7305 */ /* 0x000e22000021f100 */
[----:B------:R-:W-:Y:S05]  /*64a0*/  BRA `(.L_x_17790) ;  /* 0x0000000400a07947 */ /* 0x000fea0003800000 */
.L_x_17797:
        /* <DEDUP_REMOVED lines=10> */
.L_x_17804:
        /* <DEDUP_REMOVED lines=21> */
.L_x_17808:
[----:B------:R-:W-:Y:S05]  /*66a0*/  BSYNC B1 ;  /* 0x0000000000017941 */ /* 0x000fea0003800000 */
.L_x_17807:
[----:B------:R-:W-:Y:S01]  /*66b0*/  IMAD.SHL.U32 R3, R3, 0x100000, RZ ;  /* 0x0010000003037824 */ /* 0x000fe200078e00ff */
[----:B------:R-:W-:-:S04]  /*66c0*/  LEA R0, R0, 0x3b800000, 0x17 ;  /* 0x3b80000000007811 */ /* 0x000fc800078eb8ff */
[----:B------:R-:W-:-:S07]  /*66d0*/  LOP3.LUT R27, R0, R3, R27, 0xfe, !PT ;  /* 0x00000003001b7212 */ /* 0x000fce00078efe1b */
.L_x_17806:
[----:B------:R-:W-:Y:S05]  /*66e0*/  BSYNC B0 ;  /* 0x0000000000007941 */ /* 0x000fea0003800000 */
.L_x_17805:
[----:B------:R-:W0:Y:S01]  /*66f0*/  F2I.FTZ.TRUNC.NTZ R27, R27 ;  /* 0x0000001b001b7305 */ /* 0x000e22000021f100 */
[----:B------:R-:W-:Y:S05]  /*6700*/  BRA `(.L_x_17790) ;  /* 0x0000000400087947 */ /* 0x000fea0003800000 */
.L_x_17803:
        /* <DEDUP_REMOVED lines=21> */
.L_x_17812:
[----:B------:R-:W-:Y:S05]  /*6860*/  BSYNC B1 ;  /* 0x0000000000017941 */ /* 0x000fea0003800000 */
.L_x_17811:
[----:B------:R-:W-:Y:S01]  /*6870*/  IMAD.SHL.U32 R3, R3, 0x200000, RZ ;  /* 0x0020000003037824 */ /* 0x000fe200078e00ff */
[----:B------:R-:W-:-:S04]  /*6880*/  LEA R0, R0, 0x37800000, 0x17 ;  /* 0x3780000000007811 */ /* 0x000fc800078eb8ff */
[----:B------:R-:W-:-:S07]  /*6890*/  LOP3.LUT R27, R0, R3, R27, 0xfe, !PT ;  /* 0x00000003001b7212 */ /* 0x000fce00078efe1b */
.L_x_17810:
[----:B------:R-:W-:Y:S05]  /*68a0*/  BSYNC B0 ;  /* 0x0000000000007941 */ /* 0x000fea0003800000 */
.L_x_17809:
[----:B------:R-:W0:Y:S01]  /*68b0*/  F2I.FTZ.TRUNC.NTZ R27, R27 ;  /* 0x0000001b001b7305 */ /* 0x000e22000021f100 */
[----:B------:R-:W-:Y:S05]  /*68c0*/  BRA `(.L_x_17790) ;  /* 0x0000000000987947 */ /* 0x000fea0003800000 */
.L_x_17802:
        /* <DEDUP_REMOVED lines=14> */
.L_x_17816:
[----:B------:R-:W-:Y:S05]  /*69b0*/  BSYNC B0 ;  /* 0x0000000000007941 */ /* 0x000fea0003800000 */
.L_x_17815:
[----:B------:R-:W0:Y:S01]  /*69c0*/  F2I.FTZ.TRUNC.NTZ R27, R27 ;  /* 0x0000001b001b7305 */ /* 0x000e22000021f100 */
[----:B------:R-:W-:Y:S05]  /*69d0*/  BRA `(.L_x_17790) ;  /* 0x0000000000547947 */ /* 0x000fea0003800000 */
.L_x_17789:
        /* <DEDUP_REMOVED lines=17> */
.L_x_17817:
[----:B------:R-:W-:Y:S05]  /*6af0*/  BRA `(.L_x_17790) ;  /* 0x00000000000c7947 */ /* 0x000fea0003800000 */
.L_x_17814:
[----:B------:R0:W5:Y:S01]  /*6b00*/  LDG.E R27, desc[UR36][R4.64] ;  /* 0x00000024041b7981 */ /* 0x000162000c1e1900 */
[----:B------:R-:W-:Y:S05]  /*6b10*/  BRA `(.L_x_17790) ;  /* 0x0000000000047947 */ /* 0x000fea0003800000 */
.L_x_17813:
[----:B------:R0:W5:Y:S02]  /*6b20*/  LDG.E R27, desc[UR36][R4.64] ;  /* 0x00000024041b7981 */ /* 0x000164000c1e1900 */
.L_x_17790:
        /* <DEDUP_REMOVED lines=19> */
.L_x_17821:
[----:B------:R0:W5:Y:S01]  /*6c60*/  LDG.E.U8 R18, desc[UR36][R4.64] ;  /* 0x0000002404127981 */ /* 0x000162000c1e1100 */
[----:B------:R-:W-:Y:S05]  /*6c70*/  BRA `(.L_x_17783) ;  /* 0x0000000c00307947 */ /* 0x000fea0003800000 */
.L_x_17820:
        /* <DEDUP_REMOVED lines=8> */
.L_x_17824:
[----:B------:R0:W5:Y:S01]  /*6d00*/  LDG.E R18, desc[UR36][R4.64] ;  /* 0x0000002404127981 */ /* 0x000162000c1e1900 */
[----:B------:R-:W-:Y:S05]  /*6d10*/  BRA `(.L_x_17783) ;  /* 0x0000000c00087947 */ /* 0x000fea0003800000 */
.L_x_17823:
[----:B------:R0:W5:Y:S01]  /*6d20*/  LDG.E.S16 R18, desc[UR36][R4.64] ;  /* 0x0000002404127981 */ /* 0x000162000c1e1700 */
[----:B------:R-:W-:Y:S05]  /*6d30*/  BRA `(.L_x_17783) ;  /* 0x0000000c00007947 */ /* 0x000fea0003800000 */
.L_x_17819:
        /* <DEDUP_REMOVED lines=9> */
.L_x_17826:
[----:B------:R-:W2:Y:S02]  /*6dd0*/  LDG.E.U16 R4, desc[UR36][R4.64] ;  /* 0x0000002404047981 */ /* 0x000ea4000c1e1500 */
[----:B--2---:R-:W-:-:S06]  /*6de0*/  HADD2.F32 R18, -RZ, R4.H0_H0 ;  /* 0x20000004ff127230 */ /* 0x004fcc0000004100 */
[----:B------:R-:W0:Y:S01]  /*6df0*/  F2I.FTZ.TRUNC.NTZ R18, R18 ;  /* 0x0000001200127305 */ /* 0x000e22000021f100 */
[----:B------:R-:W-:Y:S05]  /*6e00*/  BRA `(.L_x_17783) ;  /* 0x0000000800cc7947 */ /* 0x000fea0003800000 */
.L_x_17825:
        /* <DEDUP_REMOVED lines=9> */
.L_x_17828:
[----:B------:R-:W2:Y:S02]  /*6ea0*/  LDG.E.U16 R4, desc[UR36][R4.64] ;  /* 0x0000002404047981 */ /* 0x000ea4000c1e1500 */
[----:B--2---:R-:W-:-:S06]  /*6eb0*/  HADD2.F32 R18, -RZ, R4.H0_H0 ;  /* 0x20000004ff127230 */ /* 0x004fcc0000004100 */
[----:B------:R-:W0:Y:S01]  /*6ec0*/  F2I.FTZ.TRUNC.NTZ R18, R18 ;  /* 0x0000001200127305 */ /* 0x000e22000021f100 */
[----:B------:R-:W-:Y:S05]  /*6ed0*/  BRA `(.L_x_17783) ;  /* 0x0000000800987947 */ /* 0x000fea0003800000 */
.L_x_17827:
[----:B------:R-:W2:Y:S02]  /*6ee0*/  LDG.E.64 R18, desc[UR36][R4.64] ;  /* 0x0000002404127981 */ /* 0x000ea4000c1e1b00 */
[----:B--2---:R0:W1:Y:S01]  /*6ef0*/  F2I.F64.TRUNC R18, R18 ;  /* 0x0000001200127311 */ /* 0x004062000030d100 */
[----:B------:R-:W-:Y:S05]  /*6f00*/  BRA `(.L_x_17783) ;  /* 0x00000008008c7947 */ /* 0x000fea0003800000 */
.L_x_17818:
        /* <DEDUP_REMOVED lines=12> */
.L_x_17831:
[----:B------:R-:W2:Y:S02]  /*6fd0*/  LDG.E.64 R4, desc[UR36][R4.64] ;  /* 0x0000002404047981 */ /* 0x000ea4000c1e1b00 */
[----:B--2---:R0:W1:Y:S01]  /*6fe0*/  F2I.F64.TRUNC R18, R4 ;  /* 0x0000000400127311 */ /* 0x004062000030d100 */
[----:B------:R-:W-:Y:S05]  /*6ff0*/  BRA `(.L_x_17783) ;  /* 0x0000000800507947 */ /* 0x000fea0003800000 */
.L_x_17830:
        /* <DEDUP_REMOVED lines=27> */
.L_x_17833:
        /* <DEDUP_REMOVED lines=14> */
.L_x_17832:
[----:B------:R-:W2:Y:S02]  /*7290*/  LDG.E.U16 R18, desc[UR36][R4.64] ;  /* 0x0000002404127981 */ /* 0x000ea4000c1e1500 */
[----:B--2---:R-:W-:-:S06]  /*72a0*/  IMAD.U32 R18, R18, 0x10000, RZ ;  /* 0x0001000012127824 */ /* 0x004fcc00078e00ff */
[----:B------:R-:W0:Y:S01]  /*72b0*/  F2I.FTZ.TRUNC.NTZ R18, R18 ;  /* 0x0000001200127305 */ /* 0x000e22000021f100 */
[----:B------:R-:W-:Y:S05]  /*72c0*/  BRA `(.L_x_17783) ;  /* 0x00000004009c7947 */ /* 0x000fea0003800000 */
.L_x_17829:
        /* <DEDUP_REMOVED lines=10> */
.L_x_17836:
        /* <DEDUP_REMOVED lines=21> */
.L_x_17840:
[----:B------:R-:W-:Y:S05]  /*74c0*/  BSYNC B1 ;  /* 0x0000000000017941 */ /* 0x000fea0003800000 */
.L_x_17839:
[----:B------:R-:W-:Y:S01]  /*74d0*/  IMAD.SHL.U32 R3, R3, 0x100000, RZ ;  /* 0x0010000003037824 */ /* 0x000fe200078e00ff */
[----:B------:R-:W-:-:S04]  /*74e0*/  LEA R5, R0, 0x3b800000, 0x17 ;  /* 0x3b80000000057811 */ /* 0x000fc800078eb8ff */
[----:B------:R-:W-:-:S07]  /*74f0*/  LOP3.LUT R18, R5, R3, R18, 0xfe, !PT ;  /* 0x0000000305127212 */ /* 0x000fce00078efe12 */
.L_x_17838:
[----:B------:R-:W-:Y:S05]  /*7500*/  BSYNC B0 ;  /* 0x0000000000007941 */ /* 0x000fea0003800000 */
.L_x_17837:
[----:B------:R-:W0:Y:S01]  /*7510*/  F2I.FTZ.TRUNC.NTZ R18, R18 ;  /* 0x0000001200127305 */ /* 0x000e22000021f100 */
[----:B------:R-:W-:Y:S05]  /*7520*/  BRA `(.L_x_17783) ;  /* 0x0000000400047947 */ /* 0x000fea0003800000 */
.L_x_17835:
        /* <DEDUP_REMOVED lines=21> */
.L_x_17844:
[----:B------:R-:W-:Y:S05]  /*7680*/  BSYNC B1 ;  /* 0x0000000000017941 */ /* 0x000fea0003800000 */
.L_x_17843:
[----:B------:R-:W-:Y:S01]  /*7690*/  IMAD.SHL.U32 R3, R3, 0x200000, RZ ;  /* 0x0020000003037824 */ /* 0x000fe200078e00ff */
[----:B------:R-:W-:-:S04]  /*76a0*/  LEA R5, R0, 0x37800000, 0x17 ;  /* 0x3780000000057811 */ /* 0x000fc800078eb8ff */
[----:B------:R-:W-:-:S07]  /*76b0*/  LOP3.LUT R18, R5, R3, R18, 0xfe, !PT ;  /* 0x0000000305127212 */ /* 0x000fce00078efe12 */
.L_x_17842:
[----:B------:R-:W-:Y:S05]  /*76c0*/  BSYNC B0 ;  /* 0x0000000000007941 */ /* 0x000fea0003800000 */
.L_x_17841:
[----:B------:R-:W0:Y:S01]  /*76d0*/  F2I.FTZ.TRUNC.NTZ R18, R18 ;  /* 0x0000001200127305 */ /* 0x000e22000021f100 */
[----:B------:R-:W-:Y:S05]  /*76e0*/  BRA `(.L_x_17783) ;  /* 0x0000000000947947 */ /* 0x000fea0003800000 */
.L_x_17834:
        /* <DEDUP_REMOVED lines=14> */
.L_x_17848:
[----:B------:R-:W-:Y:S05]  /*77d0*/  BSYNC B0 ;  /* 0x0000000000007941 */ /* 0x000fea0003800000 */
.L_x_17847:
[----:B------:R-:W0:Y:S01]  /*77e0*/  F2I.FTZ.TRUNC.NTZ R18, R18 ;  /* 0x0000001200127305 */ /* 0x000e22000021f100 */
[----:B------:R-:W-:Y:S05]  /*77f0*/  BRA `(.L_x_17783) ;  /* 0x0000000000507947 */ /* 0x000fea0003800000 */
.L_x_17822:
        /* <DEDUP_REMOVED lines=16> */
.L_x_17849:
[----:B------:R-:W-:Y:S05]  /*7900*/  BRA `(.L_x_17783) ;  /* 0x00000000000c7947 */ /* 0x000fea0003800000 */
.L_x_17846:
[----:B------:R0:W5:Y:S01]  /*7910*/  LDG.E R18, desc[UR36][R4.64] ;  /* 0x0000002404127981 */ /* 0x000162000c1e1900 */
[----:B------:R-:W-:Y:S05]  /*7920*/  BRA `(.L_x_17783) ;  /* 0x0000000000047947 */ /* 0x000fea0003800000 */
.L_x_17845:
[----:B------:R0:W5:Y:S02]  /*7930*/  LDG.E R18, desc[UR36][R4.64] ;  /* 0x0000002404127981 */ /* 0x000164000c1e1900 */
.L_x_17783:
[----:B------:R-:W-:Y:S05]  /*7940*/  BSYNC B6 ;  /* 0x0000000000067941 */ /* 0x000fea0003800000 */
.L_x_17782:
[----:B0-----:R-:W0:Y:S01]  /*7950*/  S2R R19, SR_TID.X ;  /* 0x0000000000137919 */ /* 0x001e220000002100 */
[----:B------:R-:W0:Y:S01]  /*7960*/  LDC.U8 R17, c[0x0][0x25c] ;  /* 0x00009700ff117b82 */ /* 0x000e220000000000 */
[----:B------:R-:W-:Y:S01]  /*7970*/  ULDC UR4, c[0x0][0x218] ;  /* 0x0000860000047ab9 */ /* 0x000fe20000000800 */
[----:B------:R-:W-:Y:S01]  /*7980*/  BSSY B6, `(.L_x_17850) ;  /* 0x00000f6000067945 */ /* 0x000fe20003800000 */
[----:B----45:R-:W-:Y:S02]  /*7990*/  IMAD R23, R23, UR4, RZ ;  /* 0x0000000417177c24 */ /* 0x030fe4000f8e02ff */
[----:B---3--:R-:W-:Y:S02]  /*79a0*/  IMAD R28, R28, UR4, RZ ;  /* 0x000000041c1c7c24 */ /* 0x008fe4000f8e02ff */
[----:B------:R-:W-:Y:S02]  /*79b0*/  IMAD R3, R26, UR4, RZ ;  /* 0x000000041a037c24 */ /* 0x000fe4000f8e02ff */
[----:B------:R-:W-:-:S02]  /*79c0*/  IMAD R27, R27, UR4, RZ ;  /* 0x000000041b1b7c24 */ /* 0x000fc4000f8e02ff */
[----:B-12---:R-:W-:Y:S02]  /*79d0*/  IMAD R4, R23, R24, RZ ;  /* 0x0000001817047224 */ /* 0x006fe400078e02ff */
[----:B------:R-:W-:Y:S02]  /*79e0*/  IMAD R24, R28, R25, RZ ;  /* 0x000000191c187224 */ /* 0x000fe400078e02ff */
[----:B------:R-:W-:Y:S02]  /*79f0*/  IMAD R22, R3, R22, RZ ;  /* 0x0000001603167224 */ /* 0x000fe400078e02ff */
[----:B------:R-:W-:Y:S01]  /*7a00*/  IMAD R18, R27, R18, RZ ;  /* 0x000000121b127224 */ /* 0x000fe200078e02ff */
        /* <DEDUP_REMOVED lines=23> */
.L_x_17855:
[----:B------:R0:W-:Y:S01]  /*7b80*/  STG.E.U8 desc[UR36][R8.64], R4 ;  /* 0x0000000408007986 */ /* 0x0001e2000c101124 */
[----:B------:R-:W-:Y:S05]  /*7b90*/  BRA `(.L_x_17851) ;  /* 0x0000000c00507947 */ /* 0x000fea0003800000 */
.L_x_17854:
        /* <DEDUP_REMOVED lines=9> */
.L_x_17858:
[----:B------:R0:W-:Y:S01]  /*7c30*/  STG.E desc[UR36][R8.64], R4 ;  /* 0x0000000408007986 */ /* 0x0001e2000c101924 */
[----:B------:R-:W-:Y:S05]  /*7c40*/  BRA `(.L_x_17851) ;  /* 0x0000000c00247947 */ /* 0x000fea0003800000 */
.L_x_17857:
[----:B------:R0:W-:Y:S01]  /*7c50*/  STG.E.U16 desc[UR36][R8.64], R4 ;  /* 0x0000000408007986 */ /* 0x0001e2000c101524 */
[----:B------:R-:W-:Y:S05]  /*7c60*/  BRA `(.L_x_17851) ;  /* 0x0000000c001c7947 */ /* 0x000fea0003800000 */
.L_x_17853:
        /* <DEDUP_REMOVED lines=9> */
.L_x_17860:
[----:B------:R-:W-:-:S04]  /*7d00*/  I2FP.F32.S32 R0, R4 ;  /* 0x0000000400007245 */ /* 0x000fc80000201400 */
[----:B------:R-:W-:-:S05]  /*7d10*/  F2FP.F16.F32.PACK_AB R0, RZ, R0 ;  /* 0x00000000ff00723e */ /* 0x000fca00000000ff */
[----:B------:R0:W-:Y:S01]  /*7d20*/  STG.E.U16 desc[UR36][R8.64], R0 ;  /* 0x0000000008007986 */ /* 0x0001e2000c101524 */
[----:B------:R-:W-:Y:S05]  /*7d30*/  BRA `(.L_x_17851) ;  /* 0x0000000800e87947 */ /* 0x000fea0003800000 */
.L_x_17859:
        /* <DEDUP_REMOVED lines=10> */
.L_x_17862:
[----:B------:R-:W-:-:S04]  /*7de0*/  I2FP.F32.S32 R4, R4 ;  /* 0x0000000400047245 */ /* 0x000fc80000201400 */
[----:B------:R-:W-:-:S04]  /*7df0*/  F2FP.F16.F32.PACK_AB R3, RZ, R4 ;  /* 0x00000004ff03723e */ /* 0x000fc800000000ff */
[----:B------:R-:W-:-:S05]  /*7e00*/  PRMT R3, R3, 0x5410, RZ ;  /* 0x0000541003037816 */ /* 0x000fca00000000ff */
[----:B------:R3:W-:Y:S01]  /*7e10*/  STG.E desc[UR36][R8.64], R3 ;  /* 0x0000000308007986 */ /* 0x0007e2000c101924 */
[----:B------:R-:W-:Y:S05]  /*7e20*/  BRA `(.L_x_17851) ;  /* 0x0000000800ac7947 */ /* 0x000fea0003800000 */
.L_x_17861:
[----:B------:R-:W0:Y:S02]  /*7e30*/  I2F.F64 R4, R4 ;  /* 0x0000000400047312 */ /* 0x000e240000201c00 */
[----:B0-----:R4:W-:Y:S01]  /*7e40*/  STG.E.64 desc[UR36][R8.64], R4 ;  /* 0x0000000408007986 */ /* 0x0019e2000c101b24 */
[----:B------:R-:W-:Y:S05]  /*7e50*/  BRA `(.L_x_17851) ;  /* 0x0000000800a07947 */ /* 0x000fea0003800000 */
.L_x_17852:
        /* <DEDUP_REMOVED lines=12> */
.L_x_17865:
[----:B------:R-:W0:Y:S01]  /*7f20*/  I2F.F64 R4, R4 ;  /* 0x0000000400047312 */ /* 0x000e220000201c00 */
[----:B------:R-:W-:-:S05]  /*7f30*/  CS2R R6, SRZ ;  /* 0x0000000000067805 */ /* 0x000fca000001ff00 */
[----:B0-----:R0:W-:Y:S01]  /*7f40*/  STG.E.128 desc[UR36][R8.64], R4 ;  /* 0x0000000408007986 */ /* 0x0011e2000c101d24 */
[----:B------:R-:W-:Y:S05]  /*7f50*/  BRA `(.L_x_17851) ;  /* 0x0000000800607947 */ /* 0x000fea0003800000 */
.L_x_17864:
        /* <DEDUP_REMOVED lines=21> */
.L_x_17869:
[----:B------:R-:W-:Y:S05]  /*80b0*/  BSYNC B0 ;  /* 0x0000000000007941 */ /* 0x000fea0003800000 */
.L_x_17868:
[----:B------:R-:W-:-:S05]  /*80c0*/  LOP3.LUT R5, R0, R5, RZ, 0xfc, !PT ;  /* 0x0000000500057212 */ /* 0x000fca00078efcff */
[----:B------:R0:W-:Y:S01]  /*80d0*/  STG.E.U8 desc[UR36][R8.64], R5 ;  /* 0x0000000508007986 */ /* 0x0001e2000c101124 */
[----:B------:R-:W-:Y:S05]  /*80e0*/  BRA `(.L_x_17851) ;  /* 0x0000000400fc7947 */ /* 0x000fea0003800000 */
.L_x_17867:
        /* <DEDUP_REMOVED lines=13> */
.L_x_17871:
[----:B------:R-:W-:Y:S01]  /*81c0*/  IMAD.MOV.U32 R0, RZ, RZ, 0x7f ;  /* 0x0000007fff007424 */ /* 0x000fe200078e00ff */
[----:B------:R-:W-:-:S04]  /*81d0*/  ISETP.GT.U32.AND P0, PT, R3, 0x7f800000, PT ;  /* 0x7f8000000300780c */ /* 0x000fc80003f04070 */
[----:B------:R-:W-:-:S09]  /*81e0*/  SEL R0, R0, 0x7c, P0 ;  /* 0x0000007c00007807 */ /* 0x000fd20000000000 */
.L_x_17872:
[----:B------:R-:W-:Y:S05]  /*81f0*/  BSYNC B0 ;  /* 0x0000000000007941 */ /* 0x000fea0003800000 */
.L_x_17870:
[----:B------:R-:W-:-:S04]  /*8200*/  LOP3.LUT R3, R5, 0x80000000, RZ, 0xc0, !PT ;  /* 0x8000000005037812 */ /* 0x000fc800078ec0ff */
[----:B------:R-:W-:-:S04]  /*8210*/  SHF.R.U32.HI R3, RZ, 0x18, R3 ;  /* 0x00000018ff037819 */ /* 0x000fc80000011603 */
[----:B------:R-:W-:-:S05]  /*8220*/  LOP3.LUT R3, R0, R3, RZ, 0xfc, !PT ;  /* 0x0000000300037212 */ /* 0x000fca00078efcff */
[----:B------:R0:W-:Y:S01]  /*8230*/  STG.E.U8 desc[UR36][R8.64], R3 ;  /* 0x0000000308007986 */ /* 0x0001e2000c101124 */
[----:B------:R-:W-:Y:S05]  /*8240*/  BRA `(.L_x_17851) ;  /* 0x0000000400a47947 */ /* 0x000fea0003800000 */
.L_x_17866:
[----:B------:R-:W-:-:S04]  /*8250*/  I2FP.F32.S32 R0, R4 ;  /* 0x0000000400007245 */ /* 0x000fc80000201400 */
[----:B------:R-:W-:-:S05]  /*8260*/  F2FP.BF16.F32.PACK_AB R0, RZ, R0 ;  /* 0x00000000ff00723e */ /* 0x000fca00000010ff */
[----:B------:R0:W-:Y:S01]  /*8270*/  STG.E.U16 desc[UR36][R8.64], R0 ;  /* 0x0000000008007986 */ /* 0x0001e2000c101524 */
[----:B------:R-:W-:Y:S05]  /*8280*/  BRA `(.L_x_17851) ;  /* 0x0000000400947947 */ /* 0x000fea0003800000 */
.L_x_17863:
        /* <DEDUP_REMOVED lines=10> */
.L_x_17875:
        /* <DEDUP_REMOVED lines=17> */
.L_x_17878:
[----:B------:R-:W-:-:S04]  /*8440*/  LOP3.LUT R3, R5, 0x80000000, RZ, 0xc0, !PT ;  /* 0x8000000005037812 */ /* 0x000fc800078ec0ff */
[----:B------:R-:W-:-:S04]  /*8450*/  SHF.R.U32.HI R3, RZ, 0x18, R3 ;  /* 0x00000018ff037819 */ /* 0x000fc80000011603 */
[----:B------:R-:W-:-:S04]  /*8460*/  LOP3.LUT R0, R0, R3, RZ, 0xfc, !PT ;  /* 0x0000000300007212 */ /* 0x000fc800078efcff */
[----:B------:R-:W-:-:S07]  /*8470*/  PRMT R4, R0, 0x7610, R4 ;  /* 0x0000761000047816 */ /* 0x000fce0000000004 */
.L_x_17877:
[----:B------:R-:W-:Y:S05]  /*8480*/  BSYNC B0 ;  /* 0x0000000000007941 */ /* 0x000fea0003800000 */
.L_x_17876:
[----:B------:R0:W-:Y:S01]  /*8490*/  STG.E.U8 desc[UR36][R8.64], R4 ;  /* 0x0000000408007986 */ /* 0x0001e2000c101124 */
[----:B------:R-:W-:Y:S05]  /*84a0*/  BRA `(.L_x_17851) ;  /* 0x00000004000c7947 */ /* 0x000fea0003800000 */
.L_x_17874:
        /* <DEDUP_REMOVED lines=17> */
.L_x_17881:
[----:B------:R-:W-:-:S04]  /*85c0*/  LOP3.LUT R3, R5, 0x80000000, RZ, 0xc0, !PT ;  /* 0x8000000005037812 */ /* 0x000fc800078ec0ff */
[----:B------:R-:W-:-:S04]  /*85d0*/  SHF.R.U32.HI R3, RZ, 0x18, R3 ;  /* 0x00000018ff037819 */ /* 0x000fc80000011603 */
[----:B------:R-:W-:-:S04]  /*85e0*/  LOP3.LUT R0, R0, R3, RZ, 0xfc, !PT ;  /* 0x0000000300007212 */ /* 0x000fc800078efcff */
[----:B------:R-:W-:-:S07]  /*85f0*/  PRMT R4, R0, 0x7610, R4 ;  /* 0x0000761000047816 */ /* 0x000fce0000000004 */
.L_x_17880:
[----:B------:R-:W-:Y:S05]  /*8600*/  BSYNC B0 ;  /* 0x0000000000007941 */ /* 0x000fea0003800000 */
.L_x_17879:
[----:B------:R0:W-:Y:S01]  /*8610*/  STG.E.U8 desc[UR36][R8.64], R4 ;  /* 0x0000000408007986 */ /* 0x0001e2000c101124 */
[----:B------:R-:W-:Y:S05]  /*8620*/  BRA `(.L_x_17851) ;  /* 0x0000000000ac7947 */ /* 0x000fea0003800000 */
.L_x_17873:
        /* <DEDUP_REMOVED lines=22> */
.L_x_17856:
        /* <DEDUP_REMOVED lines=16> */
.L_x_17884:
[----:B------:R-:W-:Y:S05]  /*8890*/  BRA `(.L_x_17851) ;  /* 0x0000000000107947 */ /* 0x000fea0003800000 */
.L_x_17883:
[----:B------:R-:W-:-:S05]  /*88a0*/  SHF.R.S32.HI R5, RZ, 0x1f, R4 ;  /* 0x0000001fff057819 */ /* 0x000fca0000011404 */
[----:B------:R0:W-:Y:S01]  /*88b0*/  STG.E.64 desc[UR36][R8.64], R4 ;  /* 0x0000000408007986 */ /* 0x0001e2000c101b24 */
[----:B------:R-:W-:Y:S05]  /*88c0*/  BRA `(.L_x_17851) ;  /* 0x0000000000047947 */ /* 0x000fea0003800000 */
.L_x_17882:
[----:B------:R0:W-:Y:S02]  /*88d0*/  STG.E desc[UR36][R8.64], R4 ;  /* 0x0000000408007986 */ /* 0x0001e4000c101924 */
.L_x_17851:
[----:B------:R-:W-:Y:S05]  /*88e0*/  BSYNC B6 ;  /* 0x0000000000067941 */ /* 0x000fea0003800000 */
.L_x_17850:
        /* <DEDUP_REMOVED lines=23> */
.L_x_17890:
[----:B------:R0:W-:Y:S01]  /*8a60*/  STG.E.U8 desc[UR36][R8.64], R24 ;  /* 0x0000001808007986 */ /* 0x0001e2000c101124 */
[----:B------:R-:W-:Y:S05]  /*8a70*/  BRA `(.L_x_17892) ;  /* 0x0000000c00507947 */ /* 0x000fea0003800000 */
.L_x_17889:
        /* <DEDUP_REMOVED lines=9> */
.L_x_17894:
[----:B------:R0:W-:Y:S01]  /*8b10*/  STG.E desc[UR36][R8.64], R24 ;  /* 0x0000001808007986 */ /* 0x0001e2000c101924 */
[----:B------:R-:W-:Y:S05]  /*8b20*/  BRA `(.L_x_17892) ;  /* 0x0000000c00247947 */ /* 0x000fea0003800000 */
.L_x_17893:
[----:B------:R0:W-:Y:S01]  /*8b30*/  STG.E.U16 desc[UR36][R8.64], R24 ;  /* 0x0000001808007986 */ /* 0x0001e2000c101524 */
[----:B------:R-:W-:Y:S05]  /*8b40*/  BRA `(.L_x_17892) ;  /* 0x0000000c001c7947 */ /* 0x000fea0003800000 */
.L_x_17888:
        /* <DEDUP_REMOVED lines=9> */
.L_x_17896:
[----:B------:R-:W-:-:S04]  /*8be0*/  I2FP.F32.S32 R0, R24 ;  /* 0x0000001800007245 */ /* 0x000fc80000201400 */
[----:B------:R-:W-:-:S05]  /*8bf0*/  F2FP.F16.F32.PACK_AB R0, RZ, R0 ;  /* 0x00000000ff00723e */ /* 0x000fca00000000ff */
[----:B------:R0:W-:Y:S01]  /*8c00*/  STG.E.U16 desc[UR36][R8.64], R0 ;  /* 0x0000000008007986 */ /* 0x0001e2000c101524 */
[----:B------:R-:W-:Y:S05]  /*8c10*/  BRA `(.L_x_17892) ;  /* 0x0000000800e87947 */ /* 0x000fea0003800000 */
.L_x_17895:
        /* <DEDUP_REMOVED lines=10> */
.L_x_17898:
[----:B------:R-:W-:-:S04]  /*8cc0*/  I2FP.F32.S32 R24, R24 ;  /* 0x0000001800187245 */ /* 0x000fc80000201400 */
[----:B------:R-:W-:-:S04]  /*8cd0*/  F2FP.F16.F32.PACK_AB R3, RZ, R24 ;  /* 0x00000018ff03723e */ /* 0x000fc800000000ff */
[----:B------:R-:W-:-:S05]  /*8ce0*/  PRMT R3, R3, 0x5410, RZ ;  /* 0x0000541003037816 */ /* 0x000fca00000000ff */
[----:B------:R3:W-:Y:S01]  /*8cf0*/  STG.E desc[UR36][R8.64], R3 ;  /* 0x0000000308007986 */ /* 0x0007e2000c101924 */
[----:B------:R-:W-:Y:S05]  /*8d00*/  BRA `(.L_x_17892) ;  /* 0x0000000800ac7947 */ /* 0x000fea0003800000 */
.L_x_17897:
[----:B------:R-:W0:Y:S02]  /*8d10*/  I2F.F64 R24, R24 ;  /* 0x0000001800187312 */ /* 0x000e240000201c00 */
[----:B0-----:R4:W-:Y:S01]  /*8d20*/  STG.E.64 desc[UR36][R8.64], R24 ;  /* 0x0000001808007986 */ /* 0x0019e2000c101b24 */
[----:B------:R-:W-:Y:S05]  /*8d30*/  BRA `(.L_x_17892) ;  /* 0x0000000800a07947 */ /* 0x000fea0003800000 */
.L_x_17887:
        /* <DEDUP_REMOVED lines=12> */
.L_x_17901:
[----:B------:R-:W0:Y:S01]  /*8e00*/  I2F.F64 R4, R24 ;  /* 0x0000001800047312 */ /* 0x000e220000201c00 */
[----:B------:R-:W-:-:S05]  /*8e10*/  CS2R R6, SRZ ;  /* 0x0000000000067805 */ /* 0x000fca000001ff00 */
[----:B0-----:R0:W-:Y:S01]  /*8e20*/  STG.E.128 desc[UR36][R8.64], R4 ;  /* 0x0000000408007986 */ /* 0x0011e2000c101d24 */
[----:B------:R-:W-:Y:S05]  /*8e30*/  BRA `(.L_x_17892) ;  /* 0x0000000800607947 */ /* 0x000fea0003800000 */
.L_x_17900:
        /* <DEDUP_REMOVED lines=21> */
.L_x_17905:
[----:B------:R-:W-:Y:S05]  /*8f90*/  BSYNC B0 ;  /* 0x0000000000007941 */ /* 0x000fea0003800000 */
.L_x_17904:
[----:B------:R-:W-:-:S05]  /*8fa0*/  LOP3.LUT R5, R0, R5, RZ, 0xfc, !PT ;  /* 0x0000000500057212 */ /* 0x000fca00078efcff */
[----:B------:R0:W-:Y:S01]  /*8fb0*/  STG.E.U8 desc[UR36][R8.64], R5 ;  /* 0x0000000508007986 */ /* 0x0001e2000c101124 */
[----:B------:R-:W-:Y:S05]  /*8fc0*/  BRA `(.L_x_17892) ;  /* 0x0000000400fc7947 */ /* 0x000fea0003800000 */
.L_x_17903:
        /* <DEDUP_REMOVED lines=13> */
.L_x_17907:
[----:B------:R-:W-:Y:S01]  /*90a0*/  IMAD.MOV.U32 R0, RZ, RZ, 0x7f ;  /* 0x0000007fff007424 */ /* 0x000fe200078e00ff */
[----:B------:R-:W-:-:S04]  /*90b0*/  ISETP.GT.U32.AND P0, PT, R3, 0x7f800000, PT ;  /* 0x7f8000000300780c */ /* 0x000fc80003f04070 */
[----:B------:R-:W-:-:S09]  /*90c0*/  SEL R0, R0, 0x7c, P0 ;  /* 0x0000007c00007807 */ /* 0x000fd20000000000 */
.L_x_17908:
[----:B------:R-:W-:Y:S05]  /*90d0*/  BSYNC B0 ;  /* 0x0000000000007941 */ /* 0x000fea0003800000 */
.L_x_17906:
[----:B------:R-:W-:-:S04]  /*90e0*/  LOP3.LUT R3, R5, 0x80000000, RZ, 0xc0, !PT ;  /* 0x8000000005037812 */ /* 0x000fc800078ec0ff */
[----:B------:R-:W-:-:S04]  /*90f0*/  SHF.R.U32.HI R3, RZ, 0x18, R3 ;  /* 0x00000018ff037819 */ /* 0x000fc80000011603 */
[----:B------:R-:W-:-:S05]  /*9100*/  LOP3.LUT R3, R0, R3, RZ, 0xfc, !PT ;  /* 0x0000000300037212 */ /* 0x000fca00078efcff */
[----:B------:R0:W-:Y:S01]  /*9110*/  STG.E.U8 desc[UR36][R8.64], R3 ;  /* 0x0000000308007986 */ /* 0x0001e2000c101124 */
[----:B------:R-:W-:Y:S05]  /*9120*/  BRA `(.L_x_17892) ;  /* 0x0000000400a47947 */ /* 0x000fea0003800000 */
.L_x_17902:
[----:B------:R-:W-:-:S04]  /*9130*/  I2FP.F32.S32 R0, R24 ;  /* 0x0000001800007245 */ /* 0x000fc80000201400 */
[----:B------:R-:W-:-:S05]  /*9140*/  F2FP.BF16.F32.PACK_AB R0, RZ, R0 ;  /* 0x00000000ff00723e */ /* 0x000fca00000010ff */
[----:B------:R0:W-:Y:S01]  /*9150*/  STG.E.U16 desc[UR36][R8.64], R0 ;  /* 0x0000000008007986 */ /* 0x0001e2000c101524 */
[----:B------:R-:W-:Y:S05]  /*9160*/  BRA `(.L_x_17892) ;  /* 0x0000000400947947 */ /* 0x000fea0003800000 */
.L_x_17899:
        /* <DEDUP_REMOVED lines=10> */
.L_x_17911:
        /* <DEDUP_REMOVED lines=17> */
.L_x_17914:
[----:B------:R-:W-:-:S04]  /*9320*/  LOP3.LUT R3, R5, 0x80000000, RZ, 0xc0, !PT ;  /* 0x8000000005037812 */ /* 0x000fc800078ec0ff */
[----:B------:R-:W-:-:S04]  /*9330*/  SHF.R.U32.HI R3, RZ, 0x18, R3 ;  /* 0x00000018ff037819 */ /* 0x000fc80000011603 */
[----:B------:R-:W-:-:S04]  /*9340*/  LOP3.LUT R0, R0, R3, RZ, 0xfc, !PT ;  /* 0x0000000300007212 */ /* 0x000fc800078efcff */
[----:B------:R-:W-:-:S07]  /*9350*/  PRMT R4, R0, 0x7610, R4 ;  /* 0x0000761000047816 */ /* 0x000fce0000000004 */
.L_x_17913:
[----:B------:R-:W-:Y:S05]  /*9360*/  BSYNC B0 ;  /* 0x0000000000007941 */ /* 0x000fea0003800000 */
.L_x_17912:
[----:B------:R0:W-:Y:S01]  /*9370*/  STG.E.U8 desc[UR36][R8.64], R4 ;  /* 0x0000000408007986 */ /* 0x0001e2000c101124 */
[----:B------:R-:W-:Y:S05]  /*9380*/  BRA `(.L_x_17892) ;  /* 0x00000004000c7947 */ /* 0x000fea0003800000 */
.L_x_17910:
        /* <DEDUP_REMOVED lines=17> */
.L_x_17917:
[----:B------:R-:W-:-:S04]  /*94a0*/  LOP3.LUT R3, R5, 0x80000000, RZ, 0xc0, !PT ;  /* 0x8000000005037812 */ /* 0x000fc800078ec0ff */
[----:B------:R-:W-:-:S04]  /*94b0*/  SHF.R.U32.HI R3, RZ, 0x18, R3 ;  /* 0x00000018ff037819 */ /* 0x000fc80000011603 */
[----:B------:R-:W-:-:S04]  /*94c0*/  LOP3.LUT R0, R0, R3, RZ, 0xfc, !PT ;  /* 0x0000000300007212 */ /* 0x000fc800078efcff */
[----:B------:R-:W-:-:S07]  /*94d0*/  PRMT R4, R0, 0x7610, R4 ;  /* 0x0000761000047816 */ /* 0x000fce0000000004 */
.L_x_17916:
[----:B------:R-:W-:Y:S05]  /*94e0*/  BSYNC B0 ;  /* 0x0000000000007941 */ /* 0x000fea0003800000 */
.L_x_17915:
[----:B------:R0:W-:Y:S01]  /*94f0*/  STG.E.U8 desc[UR36][R8.64], R4 ;  /* 0x0000000408007986 */ /* 0x0001e2000c101124 */
[----:B------:R-:W-:Y:S05]  /*9500*/  BRA `(.L_x_17892) ;  /* 0x0000000000ac7947 */ /* 0x000fea0003800000 */
.L_x_17909:
        /* <DEDUP_REMOVED lines=22> */
.L_x_17891:
        /* <DEDUP_REMOVED lines=16> */
.L_x_17920:
[----:B------:R-:W-:Y:S05]  /*9770*/  BRA `(.L_x_17892) ;  /* 0x0000000000107947 */ /* 0x000fea0003800000 */
.L_x_17919:
[----:B------:R-:W-:-:S05]  /*9780*/  SHF.R.S32.HI R25, RZ, 0x1f, R24 ;  /* 0x0000001fff197819 */ /* 0x000fca0000011418 */
[----:B------:R0:W-:Y:S01]  /*9790*/  STG.E.64 desc[UR36][R8.64], R24 ;  /* 0x0000001808007986 */ /* 0x0001e2000c101b24 */
[----:B------:R-:W-:Y:S05]  /*97a0*/  BRA `(.L_x_17892) ;  /* 0x0000000000047947 */ /* 0x000fea0003800000 */
.L_x_17918:
[----:B------:R0:W-:Y:S02]  /*97b0*/  STG.E desc[UR36][R8.64], R24 ;  /* 0x0000001808007986 */ /* 0x0001e4000c101924 */
.L_x_17892:
        /* <DEDUP_REMOVED lines=23> */
.L_x_17924:
[----:B------:R0:W-:Y:S01]  /*9930*/  STG.E.U8 desc[UR36][R8.64], R22 ;  /* 0x0000001608007986 */ /* 0x0001e2000c101124 */
[----:B------:R-:W-:Y:S05]  /*9940*/  BRA `(.L_x_17926) ;  /* 0x0000000c00507947 */ /* 0x000fea0003800000 */
.L_x_17923:
        /* <DEDUP_REMOVED lines=9> */
.L_x_17928:
[----:B------:R0:W-:Y:S01]  /*99e0*/  STG.E desc[UR36][R8.64], R22 ;  /* 0x0000001608007986 */ /* 0x0001e2000c101924 */
[----:B------:R-:W-:Y:S05]  /*99f0*/  BRA `(.L_x_17926) ;  /* 0x0000000c00247947 */ /* 0x000fea0003800000 */
.L_x_17927:
[----:B------:R0:W-:Y:S01]  /*9a00*/  STG.E.U16 desc[UR36][R8.64], R22 ;  /* 0x0000001608007986 */ /* 0x0001e2000c101524 */
[----:B------:R-:W-:Y:S05]  /*9a10*/  BRA `(.L_x_17926) ;  /* 0x0000000c001c7947 */ /* 0x000fea0003800000 */
.L_x_17922:
        /* <DEDUP_REMOVED lines=9> */
.L_x_17930:
[----:B------:R-:W-:-:S04]  /*9ab0*/  I2FP.F32.S32 R0, R22 ;  /* 0x0000001600007245 */ /* 0x000fc80000201400 */
[----:B------:R-:W-:-:S05]  /*9ac0*/  F2FP.F16.F32.PACK_AB R0, RZ, R0 ;  /* 0x00000000ff00723e */ /* 0x000fca00000000ff */
[----:B------:R4:W-:Y:S01]  /*9ad0*/  STG.E.U16 desc[UR36][R8.64], R0 ;  /* 0x0000000008007986 */ /* 0x0009e2000c101524 */
[----:B------:R-:W-:Y:S05]  /*9ae0*/  BRA `(.L_x_17926) ;  /* 0x0000000800e87947 */ /* 0x000fea0003800000 */
.L_x_17929:
        /* <DEDUP_REMOVED lines=10> */
.L_x_17932:
[----:B------:R-:W-:-:S04]  /*9b90*/  I2FP.F32.S32 R22, R22 ;  /* 0x0000001600167245 */ /* 0x000fc80000201400 */
[----:B------:R-:W-:-:S04]  /*9ba0*/  F2FP.F16.F32.PACK_AB R3, RZ, R22 ;  /* 0x00000016ff03723e */ /* 0x000fc800000000ff */
[----:B------:R-:W-:-:S05]  /*9bb0*/  PRMT R3, R3, 0x5410, RZ ;  /* 0x0000541003037816 */ /* 0x000fca00000000ff */
[----:B------:R2:W-:Y:S01]  /*9bc0*/  STG.E desc[UR36][R8.64], R3 ;  /* 0x0000000308007986 */ /* 0x0005e2000c101924 */
[----:B------:R-:W-:Y:S05]  /*9bd0*/  BRA `(.L_x_17926) ;  /* 0x0000000800ac7947 */ /* 0x000fea0003800000 */
.L_x_17931:
[----:B------:R-:W0:Y:S02]  /*9be0*/  I2F.F64 R22, R22 ;  /* 0x0000001600167312 */ /* 0x000e240000201c00 */
[----:B0-----:R0:W-:Y:S01]  /*9bf0*/  STG.E.64 desc[UR36][R8.64], R22 ;  /* 0x0000001608007986 */ /* 0x0011e2000c101b24 */
[----:B------:R-:W-:Y:S05]  /*9c00*/  BRA `(.L_x_17926) ;  /* 0x0000000800a07947 */ /* 0x000fea0003800000 */
.L_x_17921:
        /* <DEDUP_REMOVED lines=12> */
.L_x_17935:
[----:B------:R-:W0:Y:S01]  /*9cd0*/  I2F.F64 R4, R22 ;  /* 0x0000001600047312 */ /* 0x000e220000201c00 */
[----:B------:R-:W-:-:S05]  /*9ce0*/  CS2R R6, SRZ ;  /* 0x0000000000067805 */ /* 0x000fca000001ff00 */
[----:B0-----:R0:W-:Y:S01]  /*9cf0*/  STG.E.128 desc[UR36][R8.64], R4 ;  /* 0x0000000408007986 */ /* 0x0011e2000c101d24 */
[----:B------:R-:W-:Y:S05]  /*9d00*/  BRA `(.L_x_17926) ;  /* 0x0000000800607947 */ /* 0x000fea0003800000 */
.L_x_17934:
        /* <DEDUP_REMOVED lines=21> */
.L_x_17939:
[----:B------:R-:W-:Y:S05]  /*9e60*/  BSYNC B0 ;  /* 0x0000000000007941 */ /* 0x000fea0003800000 */
.L_x_17938:
[----:B------:R-:W-:-:S05]  /*9e70*/  LOP3.LUT R5, R0, R5, RZ, 0xfc, !PT ;  /* 0x0000000500057212 */ /* 0x000fca00078efcff */
[----:B------:R0:W-:Y:S01]  /*9e80*/  STG.E.U8 desc[UR36][R8.64], R5 ;  /* 0x0000000508007986 */ /* 0x0001e2000c101124 */
[----:B------:R-:W-:Y:S05]  /*9e90*/  BRA `(.L_x_17926) ;  /* 0x0000000400fc7947 */ /* 0x000fea0003800000 */
.L_x_17937:
        /* <DEDUP_REMOVED lines=13> */
.L_x_17941:
[----:B------:R-:W-:Y:S01]  /*9f70*/  IMAD.MOV.U32 R0, RZ, RZ, 0x7f ;  /* 0x0000007fff007424 */ /* 0x000fe200078e00ff */
[----:B------:R-:W-:-:S04]  /*9f80*/  ISETP.GT.U32.AND P0, PT, R3, 0x7f800000, PT ;  /* 0x7f8000000300780c */ /* 0x000fc80003f04070 */
[----:B------:R-:W-:-:S09]  /*9f90*/  SEL R0, R0, 0x7c, P0 ;  /* 0x0000007c00007807 */ /* 0x000fd20000000000 */
.L_x_17942:
[----:B------:R-:W-:Y:S05]  /*9fa0*/  BSYNC B0 ;  /* 0x0000000000007941 */ /* 0x000fea0003800000 */
.L_x_17940:
[----:B------:R-:W-:-:S04]  /*9fb0*/  LOP3.LUT R3, R5, 0x80000000, RZ, 0xc0, !PT ;  /* 0x8000000005037812 */ /* 0x000fc800078ec0ff */
[----:B------:R-:W-:-:S04]  /*9fc0*/  SHF.R.U32.HI R3, RZ, 0x18, R3 ;  /* 0x00000018ff037819 */ /* 0x000fc80000011603 */
[----:B------:R-:W-:-:S05]  /*9fd0*/  LOP3.LUT R3, R0, R3, RZ, 0xfc, !PT ;  /* 0x0000000300037212 */ /* 0x000fca00078efcff */
[----:B------:R0:W-:Y:S01]  /*9fe0*/  STG.E.U8 desc[UR36][R8.64], R3 ;  /* 0x0000000308007986 */ /* 0x0001e2000c101124 */
[----:B------:R-:W-:Y:S05]  /*9ff0*/  BRA `(.L_x_17926) ;  /* 0x0000000400a47947 */ /* 0x000fea0003800000 */
.L_x_17936:
[----:B------:R-:W-:-:S04]  /*a000*/  I2FP.F32.S32 R0, R22 ;  /* 0x0000001600007245 */ /* 0x000fc80000201400 */
[----:B------:R-:W-:-:S05]  /*a010*/  F2FP.BF16.F32.PACK_AB R0, RZ, R0 ;  /* 0x00000000ff00723e */ /* 0x000fca00000010ff */
[----:B------:R0:W-:Y:S01]  /*a020*/  STG.E.U16 desc[UR36][R8.64], R0 ;  /* 0x0000000008007986 */ /* 0x0001e2000c101524 */
[----:B------:R-:W-:Y:S05]  /*a030*/  BRA `(.L_x_17926) ;  /* 0x0000000400947947 */ /* 0x000fea0003800000 */
.L_x_17933:
        /* <DEDUP_REMOVED lines=10> */
.L_x_17945:
        /* <DEDUP_REMOVED lines=17> */
.L_x_17948:
[----:B------:R-:W-:-:S04]  /*a1f0*/  LOP3.LUT R3, R5, 0x80000000, RZ, 0xc0, !PT ;  /* 0x8000000005037812 */ /* 0x000fc800078ec0ff */
[----:B------:R-:W-:-:S04]  /*a200*/  SHF.R.U32.HI R3, RZ, 0x18, R3 ;  /* 0x00000018ff037819 */ /* 0x000fc80000011603 */
[----:B------:R-:W-:-:S04]  /*a210*/  LOP3.LUT R0, R0, R3, RZ, 0xfc, !PT ;  /* 0x0000000300007212 */ /* 0x000fc800078efcff */
[----:B------:R-:W-:-:S07]  /*a220*/  PRMT R4, R0, 0x7610, R4 ;  /* 0x0000761000047816 */ /* 0x000fce0000000004 */
.L_x_17947:
[----:B------:R-:W-:Y:S05]  /*a230*/  BSYNC B0 ;  /* 0x0000000000007941 */ /* 0x000fea0003800000 */
.L_x_17946:
[----:B------:R0:W-:Y:S01]  /*a240*/  STG.E.U8 desc[UR36][R8.64], R4 ;  /* 0x0000000408007986 */ /* 0x0001e2000c101124 */
[----:B------:R-:W-:Y:S05]  /*a250*/  BRA `(.L_x_17926) ;  /* 0x00000004000c7947 */ /* 0x000fea0003800000 */
.L_x_17944:
        /* <DEDUP_REMOVED lines=17> */
.L_x_17951:
[----:B------:R-:W-:-:S04]  /*a370*/  LOP3.LUT R3, R5, 0x80000000, RZ, 0xc0, !PT ;  /* 0x8000000005037812 */ /* 0x000fc800078ec0ff */
[----:B------:R-:W-:-:S04]  /*a380*/  SHF.R.U32.HI R3, RZ, 0x18, R3 ;  /* 0x00000018ff037819 */ /* 0x000fc80000011603 */
[----:B------:R-:W-:-:S04]  /*a390*/  LOP3.LUT R0, R0, R3, RZ, 0xfc, !PT ;  /* 0x0000000300007212 */ /* 0x000fc800078efcff */
[----:B------:R-:W-:-:S07]  /*a3a0*/  PRMT R4, R0, 0x7610, R4 ;  /* 0x0000761000047816 */ /* 0x000fce0000000004 */
.L_x_17950:
[----:B------:R-:W-:Y:S05]  /*a3b0*/  BSYNC B0 ;  /* 0x0000000000007941 */ /* 0x000fea0003800000 */
.L_x_17949:
[----:B------:R0:W-:Y:S01]  /*a3c0*/  STG.E.U8 desc[UR36][R8.64], R4 ;  /* 0x0000000408007986 */ /* 0x0001e2000c101124 */
[----:B------:R-:W-:Y:S05]  /*a3d0*/  BRA `(.L_x_17926) ;  /* 0x0000000000ac7947 */ /* 0x000fea0003800000 */
.L_x_17943:
        /* <DEDUP_REMOVED lines=22> */
.L_x_17925:
        /* <DEDUP_REMOVED lines=16> */
.L_x_17954:
[----:B------:R-:W-:Y:S05]  /*a640*/  BRA `(.L_x_17926) ;  /* 0x0000000000107947 */ /* 0x000fea0003800000 */
.L_x_17953:
[----:B------:R-:W-:-:S05]  /*a650*/  SHF.R.S32.HI R23, RZ, 0x1f, R22 ;  /* 0x0000001fff177819 */ /* 0x000fca0000011416 */
[----:B------:R0:W-:Y:S01]  /*a660*/  STG.E.64 desc[UR36][R8.64], R22 ;  /* 0x0000001608007986 */ /* 0x0001e2000c101b24 */
[----:B------:R-:W-:Y:S05]  /*a670*/  BRA `(.L_x_17926) ;  /* 0x0000000000047947 */ /* 0x000fea0003800000 */
.L_x_17952:
[----:B------:R0:W-:Y:S02]  /*a680*/  STG.E desc[UR36][R8.64], R22 ;  /* 0x0000001608007986 */ /* 0x0001e4000c101924 */
.L_x_17926:
[----:B------:R-:W-:-:S07]  /*a690*/  VIADD R19, R19, 0x80 ;  /* 0x0000008013137836 */ /* 0x000fce0000000000 */
.L_x_17886:
[----:B------:R-:W-:Y:S05]  /*a6a0*/  BSYNC B6 ;  /* 0x0000000000067941 */ /* 0x000fea0003800000 */
.L_x_17885:
[----:B------:R-:W-:-:S13]  /*a6b0*/  ISETP.GE.AND P0, PT, R19, R16, PT ;  /* 0x000000101300720c */ /* 0x000fda0003f06270 */
[----:B------:R-:W-:Y:S05]  /*a6c0*/  @P0 EXIT ;  /* 0x000000000000094d */ /* 0x000fea0003800000 */
[----:B0-2-4-:R-:W0:Y:S01]  /*a6d0*/  LDC.64 R4, c[0x0][0x228] ;  /* 0x00008a00ff047b82 */ /* 0x015e220000000a00 */
[----:B------:R-:W-:Y:S01]  /*a6e0*/  PRMT R0, R17, 0x9910, RZ ;  /* 0x0000991011007816 */ /* 0x000fe200000000ff */
[----:B------:R-:W-:Y:S01]  /*a6f0*/  IMAD R2, R2, 0x200, R19 ;  /* 0x0000020002027824 */ /* 0x000fe200078e0213 */
[----:B------:R-:W-:Y:S02]  /*a700*/  ULDC UR4, c[0x0][0x260] ;  /* 0x0000980000047ab9 */ /* 0x000fe40000000800 */
[----:B------:R-:W-:Y:S01]  /*a710*/  ISETP.GT.AND P1, PT, R0, 0x9, PT ;  /* 0x000000090000780c */ /* 0x000fe20003f24270 */
[----:B-1-3--:R-:W-:-:S05]  /*a720*/  IMAD R3, R2, UR4, RZ ;  /* 0x0000000402037c24 */ /* 0x00afca000f8e02ff */
        /* <DEDUP_REMOVED lines=13> */
.L_x_17958:
[----:B------:R-:W-:Y:S01]  /*a800*/  STG.E.U8 desc[UR36][R2.64], R18 ;  /* 0x0000001202007986 */ /* 0x000fe2000c101124 */
[----:B------:R-:W-:Y:S05]  /*a810*/  EXIT ;  /* 0x000000000000794d */ /* 0x000fea0003800000 */
.L_x_17957:
        /* <DEDUP_REMOVED lines=9> */
.L_x_17961:
[----:B------:R-:W-:Y:S01]  /*a8b0*/  STG.E desc[UR36][R2.64], R18 ;  /* 0x0000001202007986 */ /* 0x000fe2000c101924 */
[----:B------:R-:W-:Y:S05]  /*a8c0*/  EXIT ;  /* 0x000000000000794d */ /* 0x000fea0003800000 */
.L_x_17960:
[----:B------:R-:W-:Y:S01]  /*a8d0*/  STG.E.U16 desc[UR36][R2.64], R18 ;  /* 0x0000001202007986 */ /* 0x000fe2000c101524 */
[----:B------:R-:W-:Y:S05]  /*a8e0*/  EXIT ;  /* 0x000000000000794d */ /* 0x000fea0003800000 */
.L_x_17956:
        /* <DEDUP_REMOVED lines=9> */
.L_x_17963:
[----:B------:R-:W-:-:S04]  /*a980*/  I2FP.F32.S32 R0, R18 ;  /* 0x0000001200007245 */ /* 0x000fc80000201400 */
[----:B------:R-:W-:-:S05]  /*a990*/  F2FP.F16.F32.PACK_AB R0, RZ, R0 ;  /* 0x00000000ff00723e */ /* 0x000fca00000000ff */
[----:B------:R-:W-:Y:S01]  /*a9a0*/  STG.E.U16 desc[UR36][R2.64], R0 ;  /* 0x0000000002007986 */ /* 0x000fe2000c101524 */
[----:B------:R-:W-:Y:S05]  /*a9b0*/  EXIT ;  /* 0x000000000000794d */ /* 0x000fea0003800000 */
.L_x_17962:
        /* <DEDUP_REMOVED lines=10> */
.L_x_17965:
[----:B------:R-:W-:-:S04]  /*aa60*/  I2FP.F32.S32 R18, R18 ;  /* 0x0000001200127245 */ /* 0x000fc80000201400 */
[----:B------:R-:W-:-:S04]  /*aa70*/  F2FP.F16.F32.PACK_AB R5, RZ, R18 ;  /* 0x00000012ff05723e */ /* 0x000fc800000000ff */
[----:B------:R-:W-:-:S05]  /*aa80*/  PRMT R5, R5, 0x5410, RZ ;  /* 0x0000541005057816 */ /* 0x000fca00000000ff */
[----:B------:R-:W-:Y:S01]  /*aa90*/  STG.E desc[UR36][R2.64], R5 ;  /* 0x0000000502007986 */ /* 0x000fe2000c101924 */
[----:B------:R-:W-:Y:S05]  /*aaa0*/  EXIT ;  /* 0x000000000000794d */ /* 0x000fea0003800000 */
.L_x_17964:
[----:B------:R-:W0:Y:S02]  /*aab0*/  I2F.F64 R18, R18 ;  /* 0x0000001200127312 */ /* 0x000e240000201c00 */
[----:B0-----:R-:W-:Y:S01]  /*aac0*/  STG.E.64 desc[UR36][R2.64], R18 ;  /* 0x0000001202007986 */ /* 0x001fe2000c101b24 */
[----:B------:R-:W-:Y:S05]  /*aad0*/  EXIT ;  /* 0x000000000000794d */ /* 0x000fea0003800000 */
.L_x_17955:
        /* <DEDUP_REMOVED lines=12> */
.L_x_17968:
[----:B------:R-:W0:Y:S01]  /*aba0*/  I2F.F64 R4, R18 ;  /* 0x0000001200047312 */ /* 0x000e220000201c00 */
[----:B------:R-:W-:-:S05]  /*abb0*/  CS2R R6, SRZ ;  /* 0x0000000000067805 */ /* 0x000fca000001ff00 */
[----:B0-----:R-:W-:Y:S01]  /*abc0*/  STG.E.128 desc[UR36][R2.64], R4 ;  /* 0x0000000402007986 */ /* 0x001fe2000c101d24 */
[----:B------:R-:W-:Y:S05]  /*abd0*/  EXIT ;  /* 0x000000000000794d */ /* 0x000fea0003800000 */
.L_x_17967:
        /* <DEDUP_REMOVED lines=21> */
.L_x_17972:
[----:B------:R-:W-:Y:S05]  /*ad30*/  BSYNC B0 ;  /* 0x0000000000007941 */ /* 0x000fea0003800000 */
.L_x_17971:
[----:B------:R-:W-:-:S05]  /*ad40*/  LOP3.LUT R5, R0, R5, RZ, 0xfc, !PT ;  /* 0x0000000500057212 */ /* 0x000fca00078efcff */
[----:B------:R-:W-:Y:S01]  /*ad50*/  STG.E.U8 desc[UR36][R2.64], R5 ;  /* 0x0000000502007986 */ /* 0x000fe2000c101124 */
[----:B------:R-:W-:Y:S05]  /*ad60*/  EXIT ;  /* 0x000000000000794d */ /* 0x000fea0003800000 */
.L_x_17970:
        /* <DEDUP_REMOVED lines=13> */
.L_x_17974:
[----:B------:R-:W-:Y:S01]  /*ae40*/  IMAD.MOV.U32 R0, RZ, RZ, 0x7f ;  /* 0x0000007fff007424 */ /* 0x000fe200078e00ff */
[----:B------:R-:W-:-:S04]  /*ae50*/  ISETP.GT.U32.AND P0, PT, R4, 0x7f800000, PT ;  /* 0x7f8000000400780c */ /* 0x000fc80003f04070 */
[----:B------:R-:W-:-:S09]  /*ae60*/  SEL R0, R0, 0x7c, P0 ;  /* 0x0000007c00007807 */ /* 0x000fd20000000000 */
.L_x_17975:
[----:B------:R-:W-:Y:S05]  /*ae70*/  BSYNC B0 ;  /* 0x0000000000007941 */ /* 0x000fea0003800000 */
.L_x_17973:
[----:B------:R-:W-:-:S04]  /*ae80*/  LOP3.LUT R4, R5, 0x80000000, RZ, 0xc0, !PT ;  /* 0x8000000005047812 */ /* 0x000fc800078ec0ff */
[----:B------:R-:W-:-:S04]  /*ae90*/  SHF.R.U32.HI R5, RZ, 0x18, R4 ;  /* 0x00000018ff057819 */ /* 0x000fc80000011604 */
[----:B------:R-:W-:-:S05]  /*aea0*/  LOP3.LUT R5, R0, R5, RZ, 0xfc, !PT ;  /* 0x0000000500057212 */ /* 0x000fca00078efcff */
[----:B------:R-:W-:Y:S01]  /*aeb0*/  STG.E.U8 desc[UR36][R2.64], R5 ;  /* 0x0000000502007986 */ /* 0x000fe2000c101124 */
[----:B------:R-:W-:Y:S05]  /*aec0*/  EXIT ;  /* 0x000000000000794d */ /* 0x000fea0003800000 */
.L_x_17969:
[----:B------:R-:W-:-:S04]  /*aed0*/  I2FP.F32.S32 R0, R18 ;  /* 0x0000001200007245 */ /* 0x000fc80000201400 */
[----:B------:R-:W-:-:S05]  /*aee0*/  F2FP.BF16.F32.PACK_AB R0, RZ, R0 ;  /* 0x00000000ff00723e */ /* 0x000fca00000010ff */
[----:B------:R-:W-:Y:S01]  /*aef0*/  STG.E.U16 desc[UR36][R2.64], R0 ;  /* 0x0000000002007986 */ /* 0x000fe2000c101524 */
[----:B------:R-:W-:Y:S05]  /*af00*/  EXIT ;  /* 0x000000000000794d */ /* 0x000fea0003800000 */
.L_x_17966:
        /* <DEDUP_REMOVED lines=10> */
.L_x_17978:
        /* <DEDUP_REMOVED lines=17> */
.L_x_17981:
[----:B------:R-:W-:-:S04]  /*b0c0*/  LOP3.LUT R0, R7, 0x80000000, RZ, 0xc0, !PT ;  /* 0x8000000007007812 */ /* 0x000fc800078ec0ff */
[----:B------:R-:W-:-:S04]  /*b0d0*/  SHF.R.U32.HI R5, RZ, 0x18, R0 ;  /* 0x00000018ff057819 */ /* 0x000fc80000011600 */
[----:B------:R-:W-:-:S04]  /*b0e0*/  LOP3.LUT R4, R4, R5, RZ, 0xfc, !PT ;  /* 0x0000000504047212 */ /* 0x000fc800078efcff */
[----:B------:R-:W-:-:S07]  /*b0f0*/  PRMT R0, R4, 0x7610, R0 ;  /* 0x0000761004007816 */ /* 0x000fce0000000000 */
.L_x_17980:
[----:B------:R-:W-:Y:S05]  /*b100*/  BSYNC B0 ;  /* 0x0000000000007941 */ /* 0x000fea0003800000 */
.L_x_17979:
[----:B------:R-:W-:Y:S01]  /*b110*/  STG.E.U8 desc[UR36][R2.64], R0 ;  /* 0x0000000002007986 */ /* 0x000fe2000c101124 */
[----:B------:R-:W-:Y:S05]  /*b120*/  EXIT ;  /* 0x000000000000794d */ /* 0x000fea0003800000 */
.L_x_17977:
        /* <DEDUP_REMOVED lines=17> */
.L_x_17984:
[----:B------:R-:W-:-:S04]  /*b240*/  LOP3.LUT R0, R7, 0x80000000, RZ, 0xc0, !PT ;  /* 0x8000000007007812 */ /* 0x000fc800078ec0ff */
[----:B------:R-:W-:-:S04]  /*b250*/  SHF.R.U32.HI R5, RZ, 0x18, R0 ;  /* 0x00000018ff057819 */ /* 0x000fc80000011600 */
[----:B------:R-:W-:-:S04]  /*b260*/  LOP3.LUT R4, R4, R5, RZ, 0xfc, !PT ;  /* 0x0000000504047212 */ /* 0x000fc800078efcff */
[----:B------:R-:W-:-:S07]  /*b270*/  PRMT R0, R4, 0x7610, R0 ;  /* 0x0000761004007816 */ /* 0x000fce0000000000 */
.L_x_17983:
[----:B------:R-:W-:Y:S05]  /*b280*/  BSYNC B0 ;  /* 0x0000000000007941 */ /* 0x000fea0003800000 */
.L_x_17982:
[----:B------:R-:W-:Y:S01]  /*b290*/  STG.E.U8 desc[UR36][R2.64], R0 ;  /* 0x0000000002007986 */ /* 0x000fe2000c101124 */
[----:B------:R-:W-:Y:S05]  /*b2a0*/  EXIT ;  /* 0x000000000000794d */ /* 0x000fea0003800000 */
.L_x_17976:
        /* <DEDUP_REMOVED lines=22> */
.L_x_17959:
        /* <DEDUP_REMOVED lines=16> */
.L_x_17987:
[----:B------:R-:W-:Y:S05]  /*b510*/  EXIT ;  /* 0x000000000000794d */ /* 0x000fea0003800000 */
.L_x_17986:
[----:B------:R-:W-:-:S05]  /*b520*/  SHF.R.S32.HI R19, RZ, 0x1f, R18 ;  /* 0x0000001fff137819 */ /* 0x000fca0000011412 */
[----:B------:R-:W-:Y:S01]  /*b530*/  STG.E.64 desc[UR36][R2.64], R18 ;  /* 0x0000001202007986 */ /* 0x000fe2000c101b24 */
[----:B------:R-:W-:Y:S05]  /*b540*/  EXIT ;  /* 0x000000000000794d */ /* 0x000fea0003800000 */
.L_x_17985:
[----:B------:R-:W-:Y:S01]  /*b550*/  STG.E desc[UR36][R2.64], R18 ;  /* 0x0000001202007986 */ /* 0x000fe2000c101924 */
[----:B------:R-:W-:Y:S05]  /*b560*/  EXIT ;  /* 0x000000000000794d */ /* 0x000fea0003800000 */
.L_x_17988:
        /* <DEDUP_REMOVED lines=9> */
.L_x_24204:


//--------------------- .text._ZN2at6native18elementwise_kernelILi128ELi2EZNS0_22gpu_kernel_impl_nocastIZZZNS0_54_GLOBAL__N__d8c5977b_16_LinearAlgebra_cu_7dd49032_297216addr_kernel_cudaERNS_14TensorIteratorERKN3c106ScalarES9_ENKUlvE_clEvENKUlvE1_clEvEUliiiE_EEvRNS_18TensorIteratorBaseERKT_EUliE_EEviT1_ --------------------------
	.section	.text._ZN2at6native18elementwise_kernelILi128ELi2EZNS0_22gpu_kernel_impl_nocastIZZZNS0_54_GLOBAL__N__d8c5977b_16_LinearAlgebra_cu_7dd49032_297216addr_kernel_cudaERNS_14TensorIteratorERKN3c106ScalarES9_ENKUlvE_clEvENKUlvE1_clEvEUliiiE_EEvRNS_18TensorIteratorBaseERKT_EUliE_EEviT1_,"ax",@progbits
	.align	128
        .global         _ZN2at6native18elementwise_kernelILi128ELi2EZNS0_22gpu_kernel_impl_nocastIZZZNS0_54_GLOBAL__N__d8c5977b_16_LinearAlgebra_cu_7dd49032_297216addr_kernel_cudaERNS_14TensorIteratorERKN3c106ScalarES9_ENKUlvE_clEvENKUlvE1_clEvEUliiiE_EEvRNS_18TensorIteratorBaseERKT_EUliE_EEviT1_
        .type           _ZN2at6native18elementwise_kernelILi128ELi2EZNS0_22gpu_kernel_impl_nocastIZZZNS0_54_GLOBAL__N__d8c5977b_16_LinearAlgebra_cu_7dd49032_297216addr_kernel_cudaERNS_14TensorIteratorERKN3c106ScalarES9_ENKUlvE_clEvENKUlvE1_clEvEUliiiE_EEvRNS_18TensorIteratorBaseERKT_EUliE_EEviT1_,@function
        .size           _ZN2at6native18elementwise_kernelILi128ELi2EZNS0_22gpu_kernel_impl_nocastIZZZNS0_54_GLOBAL__N__d8c5977b_16_LinearAlgebra_cu_7dd49032_297216addr_kernel_cudaERNS_14TensorIteratorERKN3c106ScalarES9_ENKUlvE_clEvENKUlvE1_clEvEUliiiE_EEvRNS_18TensorIteratorBaseERKT_EUliE_EEviT1_,(.L_x_24205 - _ZN2at6native18elementwise_kernelILi128ELi2EZNS0_22gpu_kernel_impl_nocastIZZZNS0_54_GLOBAL__N__d8c5977b_16_LinearAlgebra_cu_7dd49032_297216addr_kernel_cudaERNS_14TensorIteratorERKN3c106ScalarES9_ENKUlvE_clEvENKUlvE1_clEvEUliiiE_EEvRNS_18TensorIteratorBaseERKT_EUliE_EEviT1_)
        .other          _ZN2at6native18elementwise_kernelILi128ELi2EZNS0_22gpu_kernel_impl_nocastIZZZNS0_54_GLOBAL__N__d8c5977b_16_LinearAlgebra_cu_7dd49032_297216addr_kernel_cudaERNS_14TensorIteratorERKN3c106ScalarES9_ENKUlvE_clEvENKUlvE1_clEvEUliiiE_EEvRNS_18TensorIteratorBaseERKT_EUliE_EEviT1_,@"STO_CUDA_ENTRY STV_DEFAULT"
_ZN2at6native18elementwise_kernelILi128ELi2EZNS0_22gpu_kernel_impl_nocastIZZZNS0_54_GLOBAL__N__d8c5977b_16_LinearAlgebra_cu_7dd49032_297216addr_kernel_cudaERNS_14TensorIteratorERKN3c106ScalarES9_ENKUlvE_clEvENKUlvE1_clEvEUliiiE_EEvRNS_18TensorIteratorBaseERKT_EUliE_EEviT1_:
.text._ZN2at6native18elementwise_kernelILi128ELi2EZNS0_22gpu_kernel_impl_nocastIZZZNS0_54_GLOBAL__N__d8c5977b_16_LinearAlgebra_cu_7dd49032_297216addr_kernel_cudaERNS_14TensorIteratorERKN3c106ScalarES9_ENKUlvE_clEvENKUlvE1_clEvEUliiiE_EEvRNS_18TensorIteratorBaseERKT_EUliE_EEviT1_:
        /* <DEDUP_REMOVED lines=363> */
.L_x_17991:
[----:B------:R-:W-:Y:S01]  /*16b0*/  ULDC.64 UR8, c[0x0][0x4e8] ;  /* 0x00013a0000087ab9 */ /* 0x000fe20000000a00 */
[----:B------:R-:W-:Y:S01]  /*16c0*/  ULDC.64 UR10, c[0x0][0x4f0] ;  /* 0x00013c00000a7ab9 */ /* 0x000fe20000000a00 */
[----:B------:R-:W-:Y:S01]  /*16d0*/  IADD3 R6, P0, R3, UR8, RZ ;  /* 0x0000000803067c10 */ /* 0x000fe2000ff1e0ff */
[----:B------:R-:W-:Y:S01]  /*16e0*/  ULDC UR7, c[0x0][0x4f8] ;  /* 0x00013e0000077ab9 */ /* 0x000fe20000000800 */
[----:B------:R-:W-:Y:S02]  /*16f0*/  IADD3 R4, P1, R4, UR10, RZ ;  /* 0x0000000a04047c10 */ /* 0x000fe4000ff3e0ff */
[----:B------:R-:W-:Y:S01]  /*1700*/  IADD3.X R7, RZ, UR9, RZ, P0, !PT ;  /* 0x00000009ff077c10 */ /* 0x000fe200087fe4ff */
[----:B------:R-:W-:Y:S01]  /*1710*/  ULDC.64 UR8, c[0x0][0x4d8] ;  /* 0x0001360000087ab9 */ /* 0x000fe20000000a00 */
[----:B------:R-:W-:-:S04]  /*1720*/  IADD3.X R5, RZ, UR11, RZ, P1, !PT ;  /* 0x0000000bff057c10 */ /* 0x000fc80008ffe4ff */
[----:B------:R-:W2:Y:S04]  /*1730*/  LDG.E R7, desc[UR4][R6.64] ;  /* 0x0000000406077981 */ /* 0x000ea8000c1e1900 */
[----:B------:R-:W2:Y:S01]  /*1740*/  LDG.E R4, desc[UR4][R4.64] ;  /* 0x0000000404047981 */ /* 0x000ea2000c1e1900 */
[----:B------:R-:W-:-:S04]  /*1750*/  IADD3 R2, P0, R2, UR8, RZ ;  /* 0x0000000802027c10 */ /* 0x000fc8000ff1e0ff */
[----:B------:R-:W-:Y:S02]  /*1760*/  IADD3.X R3, RZ, UR9, RZ, P0, !PT ;  /* 0x00000009ff037c10 */ /* 0x000fe400087fe4ff */
[----:B------:R-:W-:Y:S01]  /*1770*/  IADD3 R9, R0, 0x80, RZ ;  /* 0x0000008000097810 */ /* 0x000fe20007ffe0ff */
[----:B--2---:R-:W-:-:S04]  /*1780*/  IMAD R8, R4, R7, RZ ;  /* 0x0000000704087224 */ /* 0x004fc800078e02ff */
[----:B------:R-:W-:-:S05]  /*1790*/  IMAD R11, R8, UR7, RZ ;  /* 0x00000007080b7c24 */ /* 0x000fca000f8e02ff */
[----:B------:R0:W-:Y:S02]  /*17a0*/  STG.E desc[UR4][R2.64], R11 ;  /* 0x0000000b02007986 */ /* 0x0001e4000c101904 */
.L_x_17990:
[----:B------:R-:W-:Y:S05]  /*17b0*/  BSYNC B0 ;  /* 0x0000000000007941 */ /* 0x000fea0003800000 */
.L_x_17989:
        /* <DEDUP_REMOVED lines=355> */
.L_x_17992:
[----:B------:R-:W-:Y:S01]  /*2df0*/  ULDC.64 UR6, c[0x0][0x4e8] ;  /* 0x00013a0000067ab9 */ /* 0x000fe20000000a00 */
[----:B------:R-:W-:Y:S01]  /*2e00*/  ULDC.64 UR8, c[0x0][0x4f0] ;  /* 0x00013c0000087ab9 */ /* 0x000fe20000000a00 */
[----:B------:R-:W-:Y:S02]  /*2e10*/  IADD3 R4, P0, R3, UR6, RZ ;  /* 0x0000000603047c10 */ /* 0x000fe4000ff1e0ff */
[----:B------:R-:W-:Y:S02]  /*2e20*/  IADD3 R2, P1, R2, UR8, RZ ;  /* 0x0000000802027c10 */ /* 0x000fe4000ff3e0ff */
[----:B------:R-:W-:Y:S01]  /*2e30*/  IADD3.X R5, RZ, UR7, RZ, P0, !PT ;  /* 0x00000007ff057c10 */ /* 0x000fe200087fe4ff */
[----:B------:R-:W-:Y:S01]  /*2e40*/  ULDC.64 UR6, c[0x0][0x4d8] ;  /* 0x0001360000067ab9 */ /* 0x000fe20000000a00 */
[----:B------:R-:W-:-:S04]  /*2e50*/  IADD3.X R3, RZ, UR9, RZ, P1, !PT ;  /* 0x00000009ff037c10 */ /* 0x000fc80008ffe4ff */
[----:B------:R-:W2:Y:S04]  /*2e60*/  LDG.E R5, desc[UR4][R4.64] ;  /* 0x0000000404057981 */ /* 0x000ea8000c1e1900 */
[----:B------:R-:W2:Y:S01]  /*2e70*/  LDG.E R2, desc[UR4][R2.64] ;  /* 0x0000000402027981 */ /* 0x000ea2000c1e1900 */
[----:B------:R-:W-:Y:S01]  /*2e80*/  IADD3 R6, P0, R0, UR6, RZ ;  /* 0x0000000600067c10 */ /* 0x000fe2000ff1e0ff */
[----:B------:R-:W-:-:S03]  /*2e90*/  ULDC UR6, c[0x0][0x4f8] ;  /* 0x00013e0000067ab9 */ /* 0x000fc60000000800 */
[----:B------:R-:W-:Y:S01]  /*2ea0*/  IADD3.X R7, RZ, UR7, RZ, P0, !PT ;  /* 0x00000007ff077c10 */ /* 0x000fe200087fe4ff */
[----:B--2---:R-:W-:-:S04]  /*2eb0*/  IMAD R0, R2, R5, RZ ;  /* 0x0000000502007224 */ /* 0x004fc800078e02ff */
[----:B------:R-:W-:-:S05]  /*2ec0*/  IMAD R9, R0, UR6, RZ ;  /* 0x0000000600097c24 */ /* 0x000fca000f8e02ff */
[----:B------:R-:W-:Y:S01]  /*2ed0*/  STG.E desc[UR4][R6.64], R9 ;  /* 0x0000000906007986 */ /* 0x000fe2000c101904 */
[----:B------:R-:W-:Y:S05]  /*2ee0*/  EXIT ;  /* 0x000000000000794d */ /* 0x000fea0003800000 */
.L_x_17993:
        /* <DEDUP_REMOVED lines=9> */
.L_x_24205:


//--------------------- .text._ZN2at6native27unrolled_elementwise_kernelIZZZNS0_54_GLOBAL__N__d8c5977b_16_LinearAlgebra_cu_7dd49032_297216addr_kernel_cudaERNS_14TensorIteratorERKN3c106ScalarES8_ENKUlvE_clEvENKUlvE1_clEvEUliiiE_St5arrayIPcLm4EELi4E23TrivialOffsetCalculatorILi3EjESF_ILi1EjENS0_6memory15LoadWithoutCastENSI_16StoreWithoutCastEEEviT_T0_T2_T3_T4_T5_ --------------------------
	.section	.text._ZN2at6native27unrolled_elementwise_kernelIZZZNS0_54_GLOBAL__N__d8c5977b_16_LinearAlgebra_cu_7dd49032_297216addr_kernel_cudaERNS_14TensorIteratorERKN3c106ScalarES8_ENKUlvE_clEvENKUlvE1_clEvEUliiiE_St5arrayIPcLm4EELi4E23TrivialOffsetCalculatorILi3EjESF_ILi1EjENS0_6memory15LoadWithoutCastENSI_16StoreWithoutCastEEEviT_T0_T2_T3_T4_T5_,"ax",@progbits
	.align	128
        .global         _ZN2at6native27unrolled_elementwise_kernelIZZZNS0_54_GLOBAL__N__d8c5977b_16_LinearAlgebra_cu_7dd49032_297216addr_kernel_cudaERNS_14TensorIteratorERKN3c106ScalarES8_ENKUlvE_clEvENKUlvE1_clEvEUliiiE_St5arrayIPcLm4EELi4E23TrivialOffsetCalculatorILi3EjESF_ILi1EjENS0_6memory15LoadWithoutCastENSI_16StoreWithoutCastEEEviT_T0_T2_T3_T4_T5_
        .type           _ZN2at6native27unrolled_elementwise_kernelIZZZNS0_54_GLOBAL__N__d8c5977b_16_LinearAlgebra_cu_7dd49032_297216addr_kernel_cudaERNS_14TensorIteratorERKN3c106ScalarES8_ENKUlvE_clEvENKUlvE1_clEvEUliiiE_St5arrayIPcLm4EELi4E23TrivialOffsetCalculatorILi3EjESF_ILi1EjENS0_6memory15LoadWithoutCastENSI_16StoreWithoutCastEEEviT_T0_T2_T3_T4_T5_,@function
        .size           _ZN2at6native27unrolled_elementwise_kernelIZZZNS0_54_GLOBAL__N__d8c5977b_16_LinearAlgebra_cu_7dd49032_297216addr_kernel_cudaERNS_14TensorIteratorERKN3c106ScalarES8_ENKUlvE_clEvENKUlvE1_clEvEUliiiE_St5arrayIPcLm4EELi4E23TrivialOffsetCalculatorILi3EjESF_ILi1EjENS0_6memory15LoadWithoutCastENSI_16StoreWithoutCastEEEviT_T0_T2_T3_T4_T5_,(.L_x_24206 - _ZN2at6native27unrolled_elementwise_kernelIZZZNS0_54_GLOBAL__N__d8c5977b_16_LinearAlgebra_cu_7dd49032_297216addr_kernel_cudaERNS_14TensorIteratorERKN3c106ScalarES8_ENKUlvE_clEvENKUlvE1_clEvEUliiiE_St5arrayIPcLm4EELi4E23TrivialOffsetCalculatorILi3EjESF_ILi1EjENS0_6memory15LoadWithoutCastENSI_16StoreWithoutCastEEEviT_T0_T2_T3_T4_T5_)
        .other          _ZN2at6native27unrolled_elementwise_kernelIZZZNS0_54_GLOBAL__N__d8c5977b_16_LinearAlgebra_cu_7dd49032_297216addr_kernel_cudaERNS_14TensorIteratorERKN3c106ScalarES8_ENKUlvE_clEvENKUlvE1_clEvEUliiiE_St5arrayIPcLm4EELi4E23TrivialOffsetCalculatorILi3EjESF_ILi1EjENS0_6memory15LoadWithoutCastENSI_16StoreWithoutCastEEEviT_T0_T2_T3_T4_T5_,@"STO_CUDA_ENTRY STV_DEFAULT"
_ZN2at6native27unrolled_elementwise_kernelIZZZNS0_54_GLOBAL__N__d8c5977b_16_LinearAlgebra_cu_7dd49032_297216addr_kernel_cudaERNS_14TensorIteratorERKN3c106ScalarES8_ENKUlvE_clEvENKUlvE1_clEvEUliiiE_St5arrayIPcLm4EELi4E23TrivialOffsetCalculatorILi3EjESF_ILi1EjENS0_6memory15LoadWithoutCastENSI_16StoreWithoutCastEEEviT_T0_T2_T3_T4_T5_:
.text._ZN2at6native27unrolled_elementwise_kernelIZZZNS0_54_GLOBAL__N__d8c5977b_16_LinearAlgebra_cu_7dd49032_297216addr_kernel_cudaERNS_14TensorIteratorERKN3c106ScalarES8_ENKUlvE_clEvENKUlvE1_clEvEUliiiE_St5arrayIPcLm4EELi4E23TrivialOffsetCalculatorILi3EjESF_ILi1EjENS0_6memory15LoadWithoutCastENSI_16StoreWithoutCastEEEviT_T0_T2_T3_T4_T5_:
        /* <DEDUP_REMOVED lines=58> */
[----:B----4-:R-:W-:-:S04]  /*03a0*/  IMAD R17, R17, UR6, RZ ;  /* 0x0000000611117c24 */ /* 0x010fc8000f8e02ff */
[----:B------:R-:W-:-:S05]  /*03b0*/  IMAD R17, R17, R20, RZ ;  /* 0x0000001411117224 */ /* 0x000fca00078e02ff */
[----:B------:R0:W-:Y:S01]  /*03c0*/  @!P0 STG.E desc[UR4][R4.64], R17 ;  /* 0x0000001104008986 */ /* 0x0001e2000c101904 */
[----:B------:R-:W-:-:S04]  /*03d0*/  IMAD R3, R18, UR6, RZ ;  /* 0x0000000612037c24 */ /* 0x000fc8000f8e02ff */
[----:B------:R-:W-:Y:S02]  /*03e0*/  IMAD R7, R3, R24, RZ ;  /* 0x0000001803077224 */ /* 0x000fe400078e02ff */
[----:B---3--:R-:W-:-:S04]  /*03f0*/  IMAD R22, R22, UR6, RZ ;  /* 0x0000000616167c24 */ /* 0x008fc8000f8e02ff */
[----:B------:R-:W-:Y:S02]  /*0400*/  IMAD R21, R22, R21, RZ ;  /* 0x0000001516157224 */ /* 0x000fe400078e02ff */
[----:B------:R-:W-:Y:S01]  /*0410*/  IMAD R23, R23, UR6, RZ ;  /* 0x0000000617177c24 */ /* 0x000fe2000f8e02ff */
        /* <DEDUP_REMOVED lines=11> */
.L_x_17995:
[----:B------:R-:W-:Y:S05]  /*04d0*/  BSYNC B0 ;  /* 0x0000000000007941 */ /* 0x000fea0003800000 */
.L_x_17994:
[----:B------:R-:W-:-:S13]  /*04e0*/  ISETP.GE.AND P0, PT, R19, R16, PT ;  /* 0x000000101300720c */ /* 0x000fda0003f06270 */
[----:B------:R-:W-:Y:S05]  /*04f0*/  @P0 EXIT ;  /* 0x000000000000094d */ /* 0x000fea0003800000 */
[----:B0-----:R-:W0:Y:S01]  /*0500*/  LDC.64 R2, c[0x0][0x228] ;  /* 0x00008a00ff027b82 */ /* 0x001e220000000a00 */
[----:B------:R-:W-:Y:S01]  /*0510*/  LEA R19, R0, R19, 0x9 ;  /* 0x0000001300137211 */ /* 0x000fe200078e48ff */
[----:B-----5:R-:W-:-:S04]  /*0520*/  IMAD R23, R23, R8, RZ ;  /* 0x0000000817177224 */ /* 0x020fc800078e02ff */
[----:B0-----:R-:W-:-:S05]  /*0530*/  IMAD.WIDE.U32 R2, R19, 0x4, R2 ;  /* 0x0000000413027825 */ /* 0x001fca00078e0002 */
[----:B------:R-:W-:Y:S01]  /*0540*/  STG.E desc[UR4][R2.64], R23 ;  /* 0x0000001702007986 */ /* 0x000fe2000c101904 */
[----:B------:R-:W-:Y:S05]  /*0550*/  EXIT ;  /* 0x000000000000794d */ /* 0x000fea0003800000 */
.L_x_17996:
        /* <DEDUP_REMOVED lines=10> */
.L_x_24206:


//--------------------- .text._ZN2at6native29vectorized_elementwise_kernelILi2EZZZNS0_54_GLOBAL__N__d8c5977b_16_LinearAlgebra_cu_7dd49032_297216addr_kernel_cudaERNS_14TensorIteratorERKN3c106ScalarES8_ENKUlvE_clEvENKUlvE1_clEvEUliiiE_St5arrayIPcLm4EEEEviT0_T1_ --------------------------
	.section	.text._ZN2at6native29vectorized_elementwise_kernelILi2EZZZNS0_54_GLOBAL__N__d8c5977b_16_LinearAlgebra_cu_7dd49032_297216addr_kernel_cudaERNS_14TensorIteratorERKN3c106ScalarES8_ENKUlvE_clEvENKUlvE1_clEvEUliiiE_St5arrayIPcLm4EEEEviT0_T1_,"ax",@progbits
	.align	128
        .global         _ZN2at6native29vectorized_elementwise_kernelILi2EZZZNS0_54_GLOBAL__N__d8c5977b_16_LinearAlgebra_cu_7dd49032_297216addr_kernel_cudaERNS_14TensorIteratorERKN3c106ScalarES8_ENKUlvE_clEvENKUlvE1_clEvEUliiiE_St5arrayIPcLm4EEEEviT0_T1_
        .type           _ZN2at6native29vectorized_elementwise_kernelILi2EZZZNS0_54_GLOBAL__N__d8c5977b_16_LinearAlgebra_cu_7dd49032_297216addr_kernel_cudaERNS_14TensorIteratorERKN3c106ScalarES8_ENKUlvE_clEvENKUlvE1_clEvEUliiiE_St5arrayIPcLm4EEEEviT0_T1_,@function
        .size           _ZN2at6native29vectorized_elementwise_kernelILi2EZZZNS0_54_GLOBAL__N__d8c5977b_16_LinearAlgebra_cu_7dd49032_297216addr_kernel_cudaERNS_14TensorIteratorERKN3c106ScalarES8_ENKUlvE_clEvENKUlvE1_clEvEUliiiE_St5arrayIPcLm4EEEEviT0_T1_,(.L_x_24207 - _ZN2at6native29vectorized_elementwise_kernelILi2EZZZNS0_54_GLOBAL__N__d8c5977b_16_LinearAlgebra_cu_7dd49032_297216addr_kernel_cudaERNS_14TensorIteratorERKN3c106ScalarES8_ENKUlvE_clEvENKUlvE1_clEvEUliiiE_St5arrayIPcLm4EEEEviT0_T1_)
        .other          _ZN2at6native29vectorized_elementwise_kernelILi2EZZZNS0_54_GLOBAL__N__d8c5977b_16_LinearAlgebra_cu_7dd49032_297216addr_kernel_cudaERNS_14TensorIteratorERKN3c106ScalarES8_ENKUlvE_clEvENKUlvE1_clEvEUliiiE_St5arrayIPcLm4EEEEviT0_T1_,@"STO_CUDA_ENTRY STV_DEFAULT"
_ZN2at6native29vectorized_elementwise_kernelILi2EZZZNS0_54_GLOBAL__N__d8c5977b_16_LinearAlgebra_cu_7dd49032_297216addr_kernel_cudaERNS_14TensorIteratorERKN3c106ScalarES8_ENKUlvE_clEvENKUlvE1_clEvEUliiiE_St5arrayIPcLm4EEEEviT0_T1_:
.text._ZN2at6native29vectorized_elementwise_kernelILi2EZZZNS0_54_GLOBAL__N__d8c5977b_16_LinearAlgebra_cu_7dd49032_297216addr_kernel_cudaERNS_14TensorIteratorERKN3c106ScalarES8_ENKUlvE_clEvENKUlvE1_clEvEUliiiE_St5arrayIPcLm4EEEEviT0_T1_:
        /* <DEDUP_REMOVED lines=27> */
[----:B--2---:R-:W-:Y:S02]  /*01b0*/  IMAD R24, R19, UR6, RZ ;  /* 0x0000000613187c24 */ /* 0x004fe4000f8e02ff */
[----:B------:R-:W-:Y:S02]  /*01c0*/  IMAD R19, R18, UR6, RZ ;  /* 0x0000000612137c24 */ /* 0x000fe4000f8e02ff */
[----:B----4-:R-:W-:Y:S02]  /*01d0*/  IMAD R0, R5, UR6, RZ ;  /* 0x0000000605007c24 */ /* 0x010fe4000f8e02ff */
[----:B------:R-:W-:Y:S02]  /*01e0*/  IMAD R5, R4, UR6, RZ ;  /* 0x0000000604057c24 */ /* 0x000fe4000f8e02ff */
[----:B-----5:R-:W-:Y:S02]  /*01f0*/  IMAD R18, R17, UR6, RZ ;  /* 0x0000000611127c24 */ /* 0x020fe4000f8e02ff */
[----:B------:R-:W-:-:S02]  /*0200*/  IMAD R17, R16, UR6, RZ ;  /* 0x0000000610117c24 */ /* 0x000fc4000f8e02ff */
[----:B------:R-:W-:Y:S02]  /*0210*/  IMAD R4, R7, UR6, RZ ;  /* 0x0000000607047c24 */ /* 0x000fe4000f8e02ff */
[----:B------:R-:W-:Y:S02]  /*0220*/  IMAD R7, R6, UR6, RZ ;  /* 0x0000000606077c24 */ /* 0x000fe4000f8e02ff */
[----:B------:R-:W-:Y:S02]  /*0230*/  IMAD R15, R15, R24, RZ ;  /* 0x000000180f0f7224 */ /* 0x000fe400078e02ff */
[----:B------:R-:W-:Y:S02]  /*0240*/  IMAD R14, R14, R19, RZ ;  /* 0x000000130e0e7224 */ /* 0x000fe400078e02ff */
[----:B------:R-:W-:Y:S02]  /*0250*/  IMAD R13, R13, R18, RZ ;  /* 0x000000120d0d7224 */ /* 0x000fe400078e02ff */
[----:B------:R-:W-:-:S02]  /*0260*/  IMAD R12, R12, R17, RZ ;  /* 0x000000110c0c7224 */ /* 0x000fc400078e02ff */
[----:B------:R-:W-:Y:S02]  /*0270*/  IMAD R9, R9, R0, RZ ;  /* 0x0000000009097224 */ /* 0x000fe400078e02ff */
[----:B------:R-:W-:Y:S02]  /*0280*/  IMAD R8, R8, R5, RZ ;  /* 0x0000000508087224 */ /* 0x000fe400078e02ff */
[----:B------:R-:W-:Y:S02]  /*0290*/  IMAD R11, R11, R4, RZ ;  /* 0x000000040b0b7224 */ /* 0x000fe400078e02ff */
[----:B------:R-:W-:Y:S01]  /*02a0*/  IMAD R10, R10, R7, RZ ;  /* 0x000000070a0a7224 */ /* 0x000fe200078e02ff */
[----:B------:R-:W-:Y:S04]  /*02b0*/  STG.E.64 desc[UR4][R2.64], R14 ;  /* 0x0000000e02007986 */ /* 0x000fe8000c101b04 */
[----:B------:R-:W-:Y:S04]  /*02c0*/  STG.E.64 desc[UR4][R2.64+0x400], R12 ;  /* 0x0004000c02007986 */ /* 0x000fe8000c101b04 */
[----:B------:R-:W-:Y:S04]  /*02d0*/  STG.E.64 desc[UR4][R2.64+0x800], R8 ;  /* 0x0008000802007986 */ /* 0x000fe8000c101b04 */
[----:B------:R-:W-:Y:S01]  /*02e0*/  STG.E.64 desc[UR4][R2.64+0xc00], R10 ;  /* 0x000c000a02007986 */ /* 0x000fe2000c101b04 */
[----:B------:R-:W-:Y:S05]  /*02f0*/  EXIT ;  /* 0x000000000000794d */ /* 0x000fea0003800000 */
.L_x_17997:
        /* <DEDUP_REMOVED lines=91> */
[----:B---3--:R-:W-:Y:S01]  /*08b0*/  IMAD R22, R9, UR6, RZ ;  /* 0x0000000609167c24 */ /* 0x008fe2000f8e02ff */
[----:B------:R-:W-:-:S04]  /*08c0*/  IADD3 R9, R27, 0x80, RZ ;  /* 0x000000801b097810 */ /* 0x000fc80007ffe0ff */
[----:B------:R-:W-:Y:S01]  /*08d0*/  @!P0 MOV R27, R9 ;  /* 0x00000009001b8202 */ /* 0x000fe20000000f00 */
[----:B-----5:R-:W-:-:S05]  /*08e0*/  IMAD R19, R22, R19, RZ ;  /* 0x0000001316137224 */ /* 0x020fca00078e02ff */
[----:B------:R0:W-:Y:S01]  /*08f0*/  @!P0 STG.E desc[UR4][R10.64], R19 ;  /* 0x000000130a008986 */ /* 0x0001e2000c101904 */
[----:B------:R-:W-:Y:S01]  /*0900*/  ISETP.GE.AND P0, PT, R27, R4, PT ;  /* 0x000000041b00720c */ /* 0x000fe20003f06270 */
[----:B------:R-:W-:-:S04]  /*0910*/  IMAD R5, R5, UR6, RZ ;  /* 0x0000000605057c24 */ /* 0x000fc8000f8e02ff */
[----:B------:R-:W-:Y:S02]  /*0920*/  IMAD R26, R5, R26, RZ ;  /* 0x0000001a051a7224 */ /* 0x000fe400078e02ff */
[----:B------:R-:W-:Y:S02]  /*0930*/  IMAD R25, R25, UR6, RZ ;  /* 0x0000000619197c24 */ /* 0x000fe4000f8e02ff */
[----:B----4-:R-:W-:-:S04]  /*0940*/  IMAD R24, R24, UR6, RZ ;  /* 0x0000000618187c24 */ /* 0x010fc8000f8e02ff */
[----:B------:R-:W-:Y:S02]  /*0950*/  IMAD R7, R24, R7, RZ ;  /* 0x0000000718077224 */ /* 0x000fe400078e02ff */
[----:B------:R-:W-:Y:S02]  /*0960*/  IMAD R6, R25, R6, RZ ;  /* 0x0000000619067224 */ /* 0x000fe400078e02ff */
[----:B------:R-:W-:Y:S02]  /*0970*/  IMAD R5, R8, UR6, RZ ;  /* 0x0000000608057c24 */ /* 0x000fe4000f8e02ff */
[----:B------:R-:W-:Y:S02]  /*0980*/  IMAD R28, R28, UR6, RZ ;  /* 0x000000061c1c7c24 */ /* 0x000fe4000f8e02ff */
[----:B------:R-:W-:Y:S02]  /*0990*/  IMAD R18, R5, R18, RZ ;  /* 0x0000001205127224 */ /* 0x000fe400078e02ff */
[----:B------:R-:W-:-:S02]  /*09a0*/  IMAD R2, R2, UR6, RZ ;  /* 0x0000000602027c24 */ /* 0x000fc4000f8e02ff */
[----:B------:R-:W-:-:S04]  /*09b0*/  IMAD R9, R0, UR6, RZ ;  /* 0x0000000600097c24 */ /* 0x000fc8000f8e02ff */
[----:B--2---:R-:W-:Y:S02]  /*09c0*/  IMAD R20, R9, R20, RZ ;  /* 0x0000001409147224 */ /* 0x004fe400078e02ff */
[----:B------:R-:W-:Y:S02]  /*09d0*/  IMAD R29, R2, R29, RZ ;  /* 0x0000001d021d7224 */ /* 0x000fe400078e02ff */
[----:B------:R-:W-:Y:S01]  /*09e0*/  IMAD R21, R28, R21, RZ ;  /* 0x000000151c157224 */ /* 0x000fe200078e02ff */
        /* <DEDUP_REMOVED lines=13> */
.L_x_18000:
[----:B------:R-:W-:-:S13]  /*0ac0*/  ISETP.GE.AND P0, PT, R27, R4, PT ;  /* 0x000000041b00720c */ /* 0x000fda0003f06270 */
[----:B------:R-:W-:Y:S05]  /*0ad0*/  @P0 BRA `(.L_x_18002) ;  /* 0x0000000000300947 */ /* 0x000fea0003800000 */
[----:B0-----:R-:W0:Y:S01]  /*0ae0*/  LDC.64 R8, c[0x0][0x228] ;  /* 0x00008a00ff087b82 */ /* 0x001e220000000a00 */
[----:B------:R-:W-:Y:S02]  /*0af0*/  IADD3 R5, R3, R27, RZ ;  /* 0x0000001b03057210 */ /* 0x000fe40007ffe0ff */
[----:B------:R-:W-:-:S03]  /*0b00*/  IADD3 R27, R27, 0x80, RZ ;  /* 0x000000801b1b7810 */ /* 0x000fc60007ffe0ff */
[----:B0-----:R-:W-:-:S05]  /*0b10*/  IMAD.WIDE.U32 R8, R5, 0x4, R8 ;  /* 0x0000000405087825 */ /* 0x001fca00078e0008 */
[----:B------:R1:W-:Y:S02]  /*0b20*/  STG.E desc[UR4][R8.64], R7 ;  /* 0x0000000708007986 */ /* 0x0003e4000c101904 */
.L_x_18001:
[----:B------:R-:W-:-:S13]  /*0b30*/  ISETP.GE.AND P0, PT, R27, R4, PT ;  /* 0x000000041b00720c */ /* 0x000fda0003f06270 */
[----:B------:R-:W-:Y:S05]  /*0b40*/  @P0 BRA `(.L_x_18003) ;  /* 0x0000000000340947 */ /* 0x000fea0003800000 */
[----:B-1----:R-:W1:Y:S01]  /*0b50*/  LDC.64 R6, c[0x0][0x228] ;  /* 0x00008a00ff067b82 */ /* 0x002e620000000a00 */
[----:B------:R-:W-:Y:S02]  /*0b60*/  IADD3 R5, R3, R27, RZ ;  /* 0x0000001b03057210 */ /* 0x000fe40007ffe0ff */
[----:B------:R-:W-:-:S03]  /*0b70*/  IADD3 R27, R27, 0x80, RZ ;  /* 0x000000801b1b7810 */ /* 0x000fc60007ffe0ff */
[----:B-1----:R-:W-:-:S05]  /*0b80*/  IMAD.WIDE.U32 R6, R5, 0x4, R6 ;  /* 0x0000000405067825 */ /* 0x002fca00078e0006 */
[----:B------:R1:W-:Y:S02]  /*0b90*/  STG.E desc[UR4][R6.64], R18 ;  /* 0x0000001206007986 */ /* 0x0003e4000c101904 */
.L_x_18002:
        /* <DEDUP_REMOVED lines=8> */
.L_x_18003:
[----:B------:R-:W-:Y:S05]  /*0c20*/  BSYNC B1 ;  /* 0x0000000000017941 */ /* 0x000fea0003800000 */
.L_x_17999:
[----:B------:R-:W-:-:S13]  /*0c30*/  ISETP.GE.AND P0, PT, R27, R4, PT ;  /* 0x000000041b00720c */ /* 0x000fda0003f06270 */
[----:B-12---:R-:W1:Y:S01]  /*0c40*/  @!P0 LDC.64 R6, c[0x0][0x228] ;  /* 0x00008a00ff068b82 */ /* 0x006e620000000a00 */
[----:B------:R-:W-:Y:S02]  /*0c50*/  @!P0 IADD3 R5, R3, R27, RZ ;  /* 0x0000001b03058210 */ /* 0x000fe40007ffe0ff */
[----:B------:R-:W-:-:S03]  /*0c60*/  @!P0 IADD3 R27, R27, 0x80, RZ ;  /* 0x000000801b1b8810 */ /* 0x000fc60007ffe0ff */
[----:B-1----:R-:W-:-:S05]  /*0c70*/  @!P0 IMAD.WIDE.U32 R6, R5, 0x4, R6 ;  /* 0x0000000405068825 */ /* 0x002fca00078e0006 */
[----:B------:R2:W-:Y:S02]  /*0c80*/  @!P0 STG.E desc[UR4][R6.64], R20 ;  /* 0x0000001406008986 */ /* 0x0005e4000c101904 */
.L_x_18004:
[----:B------:R-:W-:Y:S05]  /*0c90*/  BSYNC B0 ;  /* 0x0000000000007941 */ /* 0x000fea0003800000 */
.L_x_17998:
        /* <DEDUP_REMOVED lines=8> */
.L_x_18005:
        /* <DEDUP_REMOVED lines=14> */
.L_x_24207:


//--------------------- .text._ZN2at6native29vectorized_elementwise_kernelILi4EZZZNS0_54_GLOBAL__N__d8c5977b_16_LinearAlgebra_cu_7dd49032_297216addr_kernel_cudaERNS_14TensorIteratorERKN3c106ScalarES8_ENKUlvE_clEvENKUlvE1_clEvEUliiiE_St5arrayIPcLm4EEEEviT0_T1_ --------------------------
	.section	.text._ZN2at6native29vectorized_elementwise_kernelILi4EZZZNS0_54_GLOBAL__N__d8c5977b_16_LinearAlgebra_cu_7dd49032_297216addr_kernel_cudaERNS_14TensorIteratorERKN3c106ScalarES8_ENKUlvE_clEvENKUlvE1_clEvEUliiiE_St5arrayIPcLm4EEEEviT0_T1_,"ax",@progbits
	.align	128
        .global         _ZN2at6native29vectorized_elementwise_kernelILi4EZZZNS0_54_GLOBAL__N__d8c5977b_16_LinearAlgebra_cu_7dd49032_297216addr_kernel_cudaERNS_14TensorIteratorERKN3c106ScalarES8_ENKUlvE_clEvENKUlvE1_clEvEUliiiE_St5arrayIPcLm4EEEEviT0_T1_
        .type           _ZN2at6native29vectorized_elementwise_kernelILi4EZZZNS0_54_GLOBAL__N__d8c5977b_16_LinearAlgebra_cu_7dd49032_297216addr_kernel_cudaERNS_14TensorIteratorERKN3c106ScalarES8_ENKUlvE_clEvENKUlvE1_clEvEUliiiE_St5arrayIPcLm4EEEEviT0_T1_,@function
        .size           _ZN2at6native29vectorized_elementwise_kernelILi4EZZZNS0_54_GLOBAL__N__d8c5977b_16_LinearAlgebra_cu_7dd49032_297216addr_kernel_cudaERNS_14TensorIteratorERKN3c106ScalarES8_ENKUlvE_clEvENKUlvE1_clEvEUliiiE_St5arrayIPcLm4EEEEviT0_T1_,(.L_x_24208 - _ZN2at6native29vectorized_elementwise_kernelILi4EZZZNS0_54_GLOBAL__N__d8c5977b_16_LinearAlgebra_cu_7dd49032_297216addr_kernel_cudaERNS_14TensorIteratorERKN3c106ScalarES8_ENKUlvE_clEvENKUlvE1_clEvEUliiiE_St5arrayIPcLm4EEEEviT0_T1_)
        .other          _ZN2at6native29vectorized_elementwise_kernelILi4EZZZNS0_54_GLOBAL__N__d8c5977b_16_LinearAlgebra_cu_7dd49032_297216addr_kernel_cudaERNS_14TensorIteratorERKN3c106ScalarES8_ENKUlvE_clEvENKUlvE1_clEvEUliiiE_St5arrayIPcLm4EEEEviT0_T1_,@"STO_CUDA_ENTRY STV_DEFAULT"
_ZN2at6native29vectorized_elementwise_kernelILi4EZZZNS0_54_GLOBAL__N__d8c5977b_16_LinearAlgebra_cu_7dd49032_297216addr_kernel_cudaERNS_14TensorIteratorERKN3c106ScalarES8_ENKUlvE_clEvENKUlvE1_clEvEUliiiE_St5arrayIPcLm4EEEEviT0_T1_:
.text._ZN2at6native29vectorized_elementwise_kernelILi4EZZZNS0_54_GLOBAL__N__d8c5977b_16_LinearAlgebra_cu_7dd49032_297216addr_kernel_cudaERNS_14TensorIteratorERKN3c106ScalarES8_ENKUlvE_clEvENKUlvE1_clEvEUliiiE_St5arrayIPcLm4EEEEviT0_T1_:
        /* <DEDUP_REMOVED lines=23> */
[----:B--2---:R-:W-:Y:S02]  /*0170*/  IMAD R24, R19, UR6, RZ ;  /* 0x0000000613187c24 */ /* 0x004fe4000f8e02ff */
[----:B------:R-:W-:Y:S02]  /*0180*/  IMAD R19, R18, UR6, RZ ;  /* 0x0000000612137c24 */ /* 0x000fe4000f8e02ff */
[----:B------:R-:W-:Y:S02]  /*0190*/  IMAD R18, R17, UR6, RZ ;  /* 0x0000000611127c24 */ /* 0x000fe4000f8e02ff */
[----:B------:R-:W-:Y:S02]  /*01a0*/  IMAD R17, R16, UR6, RZ ;  /* 0x0000000610117c24 */ /* 0x000fe4000f8e02ff */
[----:B----4-:R-:W-:Y:S02]  /*01b0*/  IMAD R16, R7, UR6, RZ ;  /* 0x0000000607107c24 */ /* 0x010fe4000f8e02ff */
[----:B------:R-:W-:-:S02]  /*01c0*/  IMAD R0, R5, UR6, RZ ;  /* 0x0000000605007c24 */ /* 0x000fc4000f8e02ff */
[----:B------:R-:W-:Y:S02]  /*01d0*/  IMAD R7, R6, UR6, RZ ;  /* 0x0000000606077c24 */ /* 0x000fe4000f8e02ff */
[----:B------:R-:W-:Y:S02]  /*01e0*/  IMAD R5, R4, UR6, RZ ;  /* 0x0000000604057c24 */ /* 0x000fe4000f8e02ff */
[----:B-----5:R-:W-:Y:S02]  /*01f0*/  IMAD R15, R15, R24, RZ ;  /* 0x000000180f0f7224 */ /* 0x020fe400078e02ff */
[----:B------:R-:W-:Y:S02]  /*0200*/  IMAD R14, R14, R19, RZ ;  /* 0x000000130e0e7224 */ /* 0x000fe400078e02ff */
[----:B------:R-:W-:Y:S02]  /*0210*/  IMAD R13, R13, R18, RZ ;  /* 0x000000120d0d7224 */ /* 0x000fe400078e02ff */
[----:B------:R-:W-:-:S02]  /*0220*/  IMAD R12, R12, R17, RZ ;  /* 0x000000110c0c7224 */ /* 0x000fc400078e02ff */
[----:B------:R-:W-:Y:S02]  /*0230*/  IMAD R11, R11, R16, RZ ;  /* 0x000000100b0b7224 */ /* 0x000fe400078e02ff */
[----:B------:R-:W-:Y:S02]  /*0240*/  IMAD R10, R10, R7, RZ ;  /* 0x000000070a0a7224 */ /* 0x000fe400078e02ff */
[----:B------:R-:W-:Y:S02]  /*0250*/  IMAD R9, R9, R0, RZ ;  /* 0x0000000009097224 */ /* 0x000fe400078e02ff */
[----:B------:R-:W-:Y:S01]  /*0260*/  IMAD R8, R8, R5, RZ ;  /* 0x0000000508087224 */ /* 0x000fe200078e02ff */
[----:B------:R-:W-:Y:S04]  /*0270*/  STG.E.128 desc[UR4][R2.64], R12 ;  /* 0x0000000c02007986 */ /* 0x000fe8000c101d04 */
[----:B------:R-:W-:Y:S01]  /*0280*/  STG.E.128 desc[UR4][R2.64+0x800], R8 ;  /* 0x0008000802007986 */ /* 0x000fe2000c101d04 */
[----:B------:R-:W-:Y:S05]  /*0290*/  EXIT ;  /* 0x000000000000794d */ /* 0x000fea0003800000 */
.L_x_18006:
        /* <DEDUP_REMOVED lines=124> */
.L_x_18009:
[----:B------:R-:W-:-:S13]  /*0a60*/  ISETP.GE.AND P0, PT, R27, R4, PT ;  /* 0x000000041b00720c */ /* 0x000fda0003f06270 */
[----:B------:R-:W-:Y:S05]  /*0a70*/  @P0 BRA `(.L_x_18011) ;  /* 0x0000000000300947 */ /* 0x000fea0003800000 */
[----:B0-----:R-:W0:Y:S01]  /*0a80*/  LDC.64 R8, c[0x0][0x228] ;  /* 0x00008a00ff087b82 */ /* 0x001e220000000a00 */
[----:B------:R-:W-:Y:S02]  /*0a90*/  IADD3 R5, R3, R27, RZ ;  /* 0x0000001b03057210 */ /* 0x000fe40007ffe0ff */
[----:B------:R-:W-:-:S03]  /*0aa0*/  IADD3 R27, R27, 0x80, RZ ;  /* 0x000000801b1b7810 */ /* 0x000fc60007ffe0ff */
[----:B0-----:R-:W-:-:S05]  /*0ab0*/  IMAD.WIDE.U32 R8, R5, 0x4, R8 ;  /* 0x0000000405087825 */ /* 0x001fca00078e0008 */
[----:B------:R1:W-:Y:S02]  /*0ac0*/  STG.E desc[UR4][R8.64], R7 ;  /* 0x0000000708007986 */ /* 0x0003e4000c101904 */
.L_x_18010:
[----:B------:R-:W-:-:S13]  /*0ad0*/  ISETP.GE.AND P0, PT, R27, R4, PT ;  /* 0x000000041b00720c */ /* 0x000fda0003f06270 */
[----:B------:R-:W-:Y:S05]  /*0ae0*/  @P0 BRA `(.L_x_18012) ;  /* 0x0000000000340947 */ /* 0x000fea0003800000 */
[----:B-1----:R-:W1:Y:S01]  /*0af0*/  LDC.64 R6, c[0x0][0x228] ;  /* 0x00008a00ff067b82 */ /* 0x002e620000000a00 */
[----:B------:R-:W-:Y:S02]  /*0b00*/  IADD3 R5, R3, R27, RZ ;  /* 0x0000001b03057210 */ /* 0x000fe40007ffe0ff */
[----:B------:R-:W-:-:S03]  /*0b10*/  IADD3 R27, R27, 0x80, RZ ;  /* 0x000000801b1b7810 */ /* 0x000fc60007ffe0ff */
[----:B-1----:R-:W-:-:S05]  /*0b20*/  IMAD.WIDE.U32 R6, R5, 0x4, R6 ;  /* 0x0000000405067825 */ /* 0x002fca00078e0006 */
[----:B------:R1:W-:Y:S02]  /*0b30*/  STG.E desc[UR4][R6.64], R18 ;  /* 0x0000001206007986 */ /* 0x0003e4000c101904 */
.L_x_18011:
        /* <DEDUP_REMOVED lines=8> */
.L_x_18012:
[----:B------:R-:W-:Y:S05]  /*0bc0*/  BSYNC B1 ;  /* 0x0000000000017941 */ /* 0x000fea0003800000 */
.L_x_18008:
[----:B------:R-:W-:-:S13]  /*0bd0*/  ISETP.GE.AND P0, PT, R27, R4, PT ;  /* 0x000000041b00720c */ /* 0x000fda0003f06270 */
[----:B-12---:R-:W1:Y:S01]  /*0be0*/  @!P0 LDC.64 R6, c[0x0][0x228] ;  /* 0x00008a00ff068b82 */ /* 0x006e620000000a00 */
[----:B------:R-:W-:Y:S02]  /*0bf0*/  @!P0 IADD3 R5, R3, R27, RZ ;  /* 0x0000001b03058210 */ /* 0x000fe40007ffe0ff */
[----:B------:R-:W-:-:S03]  /*0c00*/  @!P0 IADD3 R27, R27, 0x80, RZ ;  /* 0x000000801b1b8810 */ /* 0x000fc60007ffe0ff */
[----:B-1----:R-:W-:-:S05]  /*0c10*/  @!P0 IMAD.WIDE.U32 R6, R5, 0x4, R6 ;  /* 0x0000000405068825 */ /* 0x002fca00078e0006 */
[----:B------:R2:W-:Y:S02]  /*0c20*/  @!P0 STG.E desc[UR4][R6.64], R20 ;  /* 0x0000001406008986 */ /* 0x0005e4000c101904 */
.L_x_18013:
[----:B------:R-:W-:Y:S05]  /*0c30*/  BSYNC B0 ;  /* 0x0000000000007941 */ /* 0x000fea0003800000 */
.L_x_18007:
        /* <DEDUP_REMOVED lines=8> */
.L_x_18014:
        /* <DEDUP_REMOVED lines=12> */
.L_x_24208:


//--------------------- .text._ZN2at6native29vectorized_elementwise_kernelILi8EZZZNS0_54_GLOBAL__N__d8c5977b_16_LinearAlgebra_cu_7dd49032_297216addr_kernel_cudaERNS_14TensorIteratorERKN3c106ScalarES8_ENKUlvE_clEvENKUlvE1_clEvEUliiiE_St5arrayIPcLm4EEEEviT0_T1_ --------------------------
	.section	.text._ZN2at6native29vectorized_elementwise_kernelILi8EZZZNS0_54_GLOBAL__N__d8c5977b_16_LinearAlgebra_cu_7dd49032_297216addr_kernel_cudaERNS_14TensorIteratorERKN3c106ScalarES8_ENKUlvE_clEvENKUlvE1_clEvEUliiiE_St5arrayIPcLm4EEEEviT0_T1_,"ax",@progbits
	.align	128
        .global         _ZN2at6native29vectorized_elementwise_kernelILi8EZZZNS0_54_GLOBAL__N__d8c5977b_16_LinearAlgebra_cu_7dd49032_297216addr_kernel_cudaERNS_14TensorIteratorERKN3c106ScalarES8_ENKUlvE_clEvENKUlvE1_clEvEUliiiE_St5arrayIPcLm4EEEEviT0_T1_
        .type           _ZN2at6native29vectorized_elementwise_kernelILi8EZZZNS0_54_GLOBAL__N__d8c5977b_16_LinearAlgebra_cu_7dd49032_297216addr_kernel_cudaERNS_14TensorIteratorERKN3c106ScalarES8_ENKUlvE_clEvENKUlvE1_clEvEUliiiE_St5arrayIPcLm4EEEEviT0_T1_,@function
        .size           _ZN2at6native29vectorized_elementwise_kernelILi8EZZZNS0_54_GLOBAL__N__d8c5977b_16_LinearAlgebra_cu_7dd49032_297216addr_kernel_cudaERNS_14TensorIteratorERKN3c106ScalarES8_ENKUlvE_clEvENKUlvE1_clEvEUliiiE_St5arrayIPcLm4EEEEviT0_T1_,(.L_x_24209 - _ZN2at6native29vectorized_elementwise_kernelILi8EZZZNS0_54_GLOBAL__N__d8c5977b_16_LinearAlgebra_cu_7dd49032_297216addr_kernel_cudaERNS_14TensorIteratorERKN3c106ScalarES8_ENKUlvE_clEvENKUlvE1_clEvEUliiiE_St5arrayIPcLm4EEEEviT0_T1_)
        .other          _ZN2at6native29vectorized_elementwise_kernelILi8EZZZNS0_54_GLOBAL__N__d8c5977b_16_LinearAlgebra_cu_7dd49032_297216addr_kernel_cudaERNS_14TensorIteratorERKN3c106ScalarES8_ENKUlvE_clEvENKUlvE1_clEvEUliiiE_St5arrayIPcLm4EEEEviT0_T1_,@"STO_CUDA_ENTRY STV_DEFAULT"
_ZN2at6native29vectorized_elementwise_kernelILi8EZZZNS0_54_GLOBAL__N__d8c5977b_16_LinearAlgebra_cu_7dd49032_297216addr_kernel_cudaERNS_14TensorIteratorERKN3c106ScalarES8_ENKUlvE_clEvENKUlvE1_clEvEUliiiE_St5arrayIPcLm4EEEEviT0_T1_:
.text._ZN2at6native29vectorized_elementwise_kernelILi8EZZZNS0_54_GLOBAL__N__d8c5977b_16_LinearAlgebra_cu_7dd49032_297216addr_kernel_cudaERNS_14TensorIteratorERKN3c106ScalarES8_ENKUlvE_clEvENKUlvE1_clEvEUliiiE_St5arrayIPcLm4EEEEviT0_T1_:
        /* <DEDUP_REMOVED lines=42> */
.L_x_18015:
        /* <DEDUP_REMOVED lines=124> */
.L_x_18018:
[----:B------:R-:W-:-:S13]  /*0a60*/  ISETP.GE.AND P0, PT, R27, R4, PT ;  /* 0x000000041b00720c */ /* 0x000fda0003f06270 */
[----:B------:R-:W-:Y:S05]  /*0a70*/  @P0 BRA `(.L_x_18020) ;  /* 0x0000000000300947 */ /* 0x000fea0003800000 */
[----:B0-----:R-:W0:Y:S01]  /*0a80*/  LDC.64 R8, c[0x0][0x228] ;  /* 0x00008a00ff087b82 */ /* 0x001e220000000a00 */
[----:B------:R-:W-:Y:S02]  /*0a90*/  IADD3 R5, R3, R27, RZ ;  /* 0x0000001b03057210 */ /* 0x000fe40007ffe0ff */
[----:B------:R-:W-:-:S03]  /*0aa0*/  IADD3 R27, R27, 0x80, RZ ;  /* 0x000000801b1b7810 */ /* 0x000fc60007ffe0ff */
[----:B0-----:R-:W-:-:S05]  /*0ab0*/  IMAD.WIDE.U32 R8, R5, 0x4, R8 ;  /* 0x0000000405087825 */ /* 0x001fca00078e0008 */
[----:B------:R1:W-:Y:S02]  /*0ac0*/  STG.E desc[UR4][R8.64], R7 ;  /* 0x0000000708007986 */ /* 0x0003e4000c101904 */
.L_x_18019:
[----:B------:R-:W-:-:S13]  /*0ad0*/  ISETP.GE.AND P0, PT, R27, R4, PT ;  /* 0x000000041b00720c */ /* 0x000fda0003f06270 */
[----:B------:R-:W-:Y:S05]  /*0ae0*/  @P0 BRA `(.L_x_18021) ;  /* 0x0000000000340947 */ /* 0x000fea0003800000 */
[----:B-1----:R-:W1:Y:S01]  /*0af0*/  LDC.64 R6, c[0x0][0x228] ;  /* 0x00008a00ff067b82 */ /* 0x002e620000000a00 */
[----:B------:R-:W-:Y:S02]  /*0b00*/  IADD3 R5, R3, R27, RZ ;  /* 0x0000001b03057210 */ /* 0x000fe40007ffe0ff */
[----:B------:R-:W-:-:S03]  /*0b10*/  IADD3 R27, R27, 0x80, RZ ;  /* 0x000000801b1b7810 */ /* 0x000fc60007ffe0ff */
[----:B-1----:R-:W-:-:S05]  /*0b20*/  IMAD.WIDE.U32 R6, R5, 0x4, R6 ;  /* 0x0000000405067825 */ /* 0x002fca00078e0006 */
[----:B------:R1:W-:Y:S02]  /*0b30*/  STG.E desc[UR4][R6.64], R18 ;  /* 0x0000001206007986 */ /* 0x0003e4000c101904 */
.L_x_18020:
        /* <DEDUP_REMOVED lines=8> */
.L_x_18021:
[----:B------:R-:W-:Y:S05]  /*0bc0*/  BSYNC B1 ;  /* 0x0000000000017941 */ /* 0x000fea0003800000 */
.L_x_18017:
[----:B------:R-:W-:-:S13]  /*0bd0*/  ISETP.GE.AND P0, PT, R27, R4, PT ;  /* 0x000000041b00720c */ /* 0x000fda0003f06270 */
[----:B-12---:R-:W1:Y:S01]  /*0be0*/  @!P0 LDC.64 R6, c[0x0][0x228] ;  /* 0x00008a00ff068b82 */ /* 0x006e620000000a00 */
[----:B------:R-:W-:Y:S02]  /*0bf0*/  @!P0 IADD3 R5, R3, R27, RZ ;  /* 0x0000001b03058210 */ /* 0x000fe40007ffe0ff */
[----:B------:R-:W-:-:S03]  /*0c00*/  @!P0 IADD3 R27, R27, 0x80, RZ ;  /* 0x000000801b1b8810 */ /* 0x000fc60007ffe0ff */
[----:B-1----:R-:W-:-:S05]  /*0c10*/  @!P0 IMAD.WIDE.U32 R6, R5, 0x4, R6 ;  /* 0x0000000405068825 */ /* 0x002fca00078e0006 */
[----:B------:R2:W-:Y:S02]  /*0c20*/  @!P0 STG.E desc[UR4][R6.64], R20 ;  /* 0x0000001406008986 */ /* 0x0005e4000c101904 */
.L_x_18022:
[----:B------:R-:W-:Y:S05]  /*0c30*/  BSYNC B0 ;  /* 0x0000000000007941 */ /* 0x000fea0003800000 */
.L_x_18016:
        /* <DEDUP_REMOVED lines=8> */
.L_x_18023:
        /* <DEDUP_REMOVED lines=12> */
.L_x_24209:


//--------------------- .text._ZN2at6native18elementwise_kernelILi128ELi4EZNS0_15gpu_kernel_implIZZZNS0_54_GLOBAL__N__d8c5977b_16_LinearAlgebra_cu_7dd49032_297216addr_kernel_cudaERNS_14TensorIteratorERKN3c106ScalarES9_ENKUlvE_clEvENKUlvE0_clEvEUlaaaE0_EEvRNS_18TensorIteratorBaseERKT_EUliE_EEviT1_ --------------------------
	.section	.text._ZN2at6native18elementwise_kernelILi128ELi4EZNS0_15gpu_kernel_implIZZZNS0_54_GLOBAL__N__d8c5977b_16_LinearAlgebra_cu_7dd49032_297216addr_kernel_cudaERNS_14TensorIteratorERKN3c106ScalarES9_ENKUlvE_clEvENKUlvE0_clEvEUlaaaE0_EEvRNS_18TensorIteratorBaseERKT_EUliE_EEviT1_,"ax",@progbits
	.align	128
        .global         _ZN2at6native18elementwise_kernelILi128ELi4EZNS0_15gpu_kernel_implIZZZNS0_54_GLOBAL__N__d8c5977b_16_LinearAlgebra_cu_7dd49032_297216addr_kernel_cudaERNS_14TensorIteratorERKN3c106ScalarES9_ENKUlvE_clEvENKUlvE0_clEvEUlaaaE0_EEvRNS_18TensorIteratorBaseERKT_EUliE_EEviT1_
        .type           _ZN2at6native18elementwise_kernelILi128ELi4EZNS0_15gpu_kernel_implIZZZNS0_54_GLOBAL__N__d8c5977b_16_LinearAlgebra_cu_7dd49032_297216addr_kernel_cudaERNS_14TensorIteratorERKN3c106ScalarES9_ENKUlvE_clEvENKUlvE0_clEvEUlaaaE0_EEvRNS_18TensorIteratorBaseERKT_EUliE_EEviT1_,@function
        .size           _ZN2at6native18elementwise_kernelILi128ELi4EZNS0_15gpu_kernel_implIZZZNS0_54_GLOBAL__N__d8c5977b_16_LinearAlgebra_cu_7dd49032_297216addr_kernel_cudaERNS_14TensorIteratorERKN3c106ScalarES9_ENKUlvE_clEvENKUlvE0_clEvEUlaaaE0_EEvRNS_18TensorIteratorBaseERKT_EUliE_EEviT1_,(.L_x_24210 - _ZN2at6native18elementwise_kernelILi128ELi4EZNS0_15gpu_kernel_implIZZZNS0_54_GLOBAL__N__d8c5977b_16_LinearAlgebra_cu_7dd49032_297216addr_kernel_cudaERNS_14TensorIteratorERKN3c106ScalarES9_ENKUlvE_clEvENKUlvE0_clEvEUlaaaE0_EEvRNS_18TensorIteratorBaseERKT_EUliE_EEviT1_)
        .other          _ZN2at6native18elementwise_kernelILi128ELi4EZNS0_15gpu_kernel_implIZZZNS0_54_GLOBAL__N__d8c5977b_16_LinearAlgebra_cu_7dd49032_297216addr_kernel_cudaERNS_14TensorIteratorERKN3c106ScalarES9_ENKUlvE_clEvENKUlvE0_clEvEUlaaaE0_EEvRNS_18TensorIteratorBaseERKT_EUliE_EEviT1_,@"STO_CUDA_ENTRY STV_DEFAULT"
_ZN2at6native18elementwise_kernelILi128ELi4EZNS0_15gpu_kernel_implIZZZNS0_54_GLOBAL__N__d8c5977b_16_LinearAlgebra_cu_7dd49032_297216addr_kernel_cudaERNS_14TensorIteratorERKN3c106ScalarES9_ENKUlvE_clEvENKUlvE0_clEvEUlaaaE0_EEvRNS_18TensorIteratorBaseERKT_EUliE_EEviT1_:
.text._ZN2at6native18elementwise_kernelILi128ELi4EZNS0_15gpu_kernel_implIZZZNS0_54_GLOBAL__N__d8c5977b_16_LinearAlgebra_cu_7dd49032_297216addr_kernel_cudaERNS_14TensorIteratorERKN3c106ScalarES9_ENKUlvE_clEvENKUlvE0_clEvEUlaaaE0_EEvRNS_18TensorIteratorBaseERKT_EUliE_EEviT1_:
        /* <DEDUP_REMOVED lines=391> */
.L_x_18026:
        /* <DEDUP_REMOVED lines=18> */
[----:B------:R0:W5:Y:S01]  /*1990*/  LDG.E.U8 R19, desc[UR36][R2.64] ;  /* 0x0000002402137981 */ /* 0x000162000c1e1100 */
[----:B------:R-:W-:Y:S05]  /*19a0*/  BRA `(.L_x_18032) ;  /* 0x0000000c005c7947 */ /* 0x000fea0003800000 */
.L_x_18030:
[----:B------:R0:W5:Y:S01]  /*19b0*/  LDG.E.U8 R19, desc[UR36][R2.64] ;  /* 0x0000002402137981 */ /* 0x000162000c1e1100 */
[----:B------:R-:W-:Y:S05]  /*19c0*/  BRA `(.L_x_18032) ;  /* 0x0000000c00547947 */ /* 0x000fea0003800000 */
.L_x_18029:
[----:B------:R-:W-:-:S13]  /*19d0*/  ISETP.NE.AND P0, PT, R4, 0x2, PT ;  /* 0x000000020400780c */ /* 0x000fda0003f05270 */
[----:B------:R-:W-:Y:S05]  /*19e0*/  @!P0 BRA `(.L_x_18033) ;  /* 0x0000000000208947 */ /* 0x000fea0003800000 */
[----:B------:R-:W-:-:S13]  /*19f0*/  ISETP.NE.AND P0, PT, R4, 0x3, PT ;  /* 0x000000030400780c */ /* 0x000fda0003f05270 */
[----:B------:R-:W-:Y:S05]  /*1a00*/  @!P0 BRA `(.L_x_18034) ;  /* 0x0000000000108947 */ /* 0x000fea0003800000 */
[----:B------:R-:W-:-:S13]  /*1a10*/  ISETP.NE.AND P0, PT, R4, 0x4, PT ;  /* 0x000000040400780c */ /* 0x000fda0003f05270 */
[----:B------:R-:W-:Y:S05]  /*1a20*/  @P0 BRA `(.L_x_18031) ;  /* 0x0000000800e80947 */ /* 0x000fea0003800000 */
[----:B------:R0:W5:Y:S01]  /*1a30*/  LDG.E.U8 R19, desc[UR36][R2.64] ;  /* 0x0000002402137981 */ /* 0x000162000c1e1100 */
[----:B------:R-:W-:Y:S05]  /*1a40*/  BRA `(.L_x_18032) ;  /* 0x0000000c00347947 */ /* 0x000fea0003800000 */
.L_x_18034:
[----:B------:R0:W5:Y:S01]  /*1a50*/  LDG.E.U8 R19, desc[UR36][R2.64] ;  /* 0x0000002402137981 */ /* 0x000162000c1e1100 */
[----:B------:R-:W-:Y:S05]  /*1a60*/  BRA `(.L_x_18032) ;  /* 0x0000000c002c7947 */ /* 0x000fea0003800000 */
.L_x_18033:
[----:B------:R0:W5:Y:S01]  /*1a70*/  LDG.E.U16 R19, desc[UR36][R2.64] ;  /* 0x0000002402137981 */ /* 0x000162000c1e1500 */
[----:B------:R-:W-:Y:S05]  /*1a80*/  BRA `(.L_x_18032) ;  /* 0x0000000c00247947 */ /* 0x000fea0003800000 */
.L_x_18028:
        /* <DEDUP_REMOVED lines=9> */
.L_x_18036:
[----:B------:R-:W2:Y:S02]  /*1b20*/  LDG.E.U16 R0, desc[UR36][R2.64] ;  /* 0x0000002402007981 */ /* 0x000ea4000c1e1500 */
[----:B--2---:R-:W-:-:S06]  /*1b30*/  HADD2.F32 R0, -RZ, R0.H0_H0 ;  /* 0x20000000ff007230 */ /* 0x004fcc0000004100 */
[----:B------:R-:W0:Y:S02]  /*1b40*/  F2I.FTZ.TRUNC.NTZ R0, R0 ;  /* 0x0000000000007305 */ /* 0x000e24000021f100 */
[----:B0-----:R-:W-:Y:S01]  /*1b50*/  PRMT R19, R0, 0x7610, R19 ;  /* 0x0000761000137816 */ /* 0x001fe20000000013 */
[----:B------:R-:W-:Y:S06]  /*1b60*/  BRA `(.L_x_18032) ;  /* 0x0000000800ec7947 */ /* 0x000fec0003800000 */
.L_x_18035:
        /* <DEDUP_REMOVED lines=9> */
.L_x_18038:
[----:B------:R-:W2:Y:S02]  /*1c00*/  LDG.E.U16 R2, desc[UR36][R2.64] ;  /* 0x0000002402027981 */ /* 0x000ea4000c1e1500 */
[----:B--2---:R-:W-:-:S06]  /*1c10*/  HADD2.F32 R0, -RZ, R2.H0_H0 ;  /* 0x20000002ff007230 */ /* 0x004fcc0000004100 */
[----:B------:R-:W0:Y:S02]  /*1c20*/  F2I.FTZ.TRUNC.NTZ R0, R0 ;  /* 0x0000000000007305 */ /* 0x000e24000021f100 */
[----:B0-----:R-:W-:Y:S01]  /*1c30*/  PRMT R19, R0, 0x7610, R19 ;  /* 0x0000761000137816 */ /* 0x001fe20000000013 */
[----:B------:R-:W-:Y:S06]  /*1c40*/  BRA `(.L_x_18032) ;  /* 0x0000000800b47947 */ /* 0x000fec0003800000 */
.L_x_18037:
[----:B------:R-:W2:Y:S02]  /*1c50*/  LDG.E.64 R2, desc[UR36][R2.64] ;  /* 0x0000002402027981 */ /* 0x000ea4000c1e1b00 */
[----:B--2---:R0:W1:Y:S01]  /*1c60*/  F2I.F64.TRUNC R19, R2 ;  /* 0x0000000200137311 */ /* 0x004062000030d100 */
[----:B------:R-:W-:Y:S05]  /*1c70*/  BRA `(.L_x_18032) ;  /* 0x0000000800a87947 */ /* 0x000fea0003800000 */
.L_x_18027:
        /* <DEDUP_REMOVED lines=12> */
.L_x_18041:
[----:B------:R-:W2:Y:S02]  /*1d40*/  LDG.E.64 R2, desc[UR36][R2.64] ;  /* 0x0000002402027981 */ /* 0x000ea4000c1e1b00 */
[----:B--2---:R3:W4:Y:S01]  /*1d50*/  F2I.F64.TRUNC R19, R2 ;  /* 0x0000000200137311 */ /* 0x004722000030d100 */
[----:B------:R-:W-:Y:S05]  /*1d60*/  BRA `(.L_x_18032) ;  /* 0x00000008006c7947 */ /* 0x000fea0003800000 */
.L_x_18040:
        /* <DEDUP_REMOVED lines=28> */
.L_x_18043:
        /* <DEDUP_REMOVED lines=15> */
.L_x_18042:
[----:B------:R-:W2:Y:S02]  /*2020*/  LDG.E.U16 R0, desc[UR36][R2.64] ;  /* 0x0000002402007981 */ /* 0x000ea4000c1e1500 */
[----:B--2---:R-:W-:-:S06]  /*2030*/  IMAD.U32 R0, R0, 0x10000, RZ ;  /* 0x0001000000007824 */ /* 0x004fcc00078e00ff */
[----:B------:R-:W0:Y:S02]  /*2040*/  F2I.FTZ.TRUNC.NTZ R0, R0 ;  /* 0x0000000000007305 */ /* 0x000e24000021f100 */
[----:B0-----:R-:W-:Y:S01]  /*2050*/  PRMT R19, R0, 0x7610, R19 ;  /* 0x0000761000137816 */ /* 0x001fe20000000013 */
[----:B------:R-:W-:Y:S06]  /*2060*/  BRA `(.L_x_18032) ;  /* 0x0000000400ac7947 */ /* 0x000fec0003800000 */
.L_x_18039:
        /* <DEDUP_REMOVED lines=10> */
.L_x_18046:
        /* <DEDUP_REMOVED lines=21> */
.L_x_18050:
[----:B------:R-:W-:Y:S05]  /*2260*/  BSYNC B1 ;  /* 0x0000000000017941 */ /* 0x000fea0003800000 */
.L_x_18049:
[----:B------:R-:W-:Y:S01]  /*2270*/  LEA R3, R0, 0x3b800000, 0x17 ;  /* 0x3b80000000037811 */ /* 0x000fe200078eb8ff */
[----:B------:R-:W-:-:S05]  /*2280*/  IMAD.SHL.U32 R0, R2, 0x100000, RZ ;  /* 0x0010000002007824 */ /* 0x000fca00078e00ff */
[----:B------:R-:W-:-:S07]  /*2290*/  LOP3.LUT R0, R3, R0, R4, 0xfe, !PT ;  /* 0x0000000003007212 */ /* 0x000fce00078efe04 */
.L_x_18048:
[----:B------:R-:W-:Y:S05]  /*22a0*/  BSYNC B0 ;  /* 0x0000000000007941 */ /* 0x000fea0003800000 */
.L_x_18047:
[----:B------:R-:W0:Y:S02]  /*22b0*/  F2I.FTZ.TRUNC.NTZ R0, R0 ;  /* 0x0000000000007305 */ /* 0x000e24000021f100 */
[----:B0-----:R-:W-:Y:S01]  /*22c0*/  PRMT R19, R0, 0x7610, R19 ;  /* 0x0000761000137816 */ /* 0x001fe20000000013 */
[----:B------:R-:W-:Y:S06]  /*22d0*/  BRA `(.L_x_18032) ;  /* 0x0000000400107947 */ /* 0x000fec0003800000 */
.L_x_18045:
        /* <DEDUP_REMOVED lines=21> */
.L_x_18054:
[----:B------:R-:W-:Y:S05]  /*2430*/  BSYNC B1 ;  /* 0x0000000000017941 */ /* 0x000fea0003800000 */
.L_x_18053:
[----:B------:R-:W-:Y:S01]  /*2440*/  LEA R3, R0, 0x37800000, 0x17 ;  /* 0x3780000000037811 */ /* 0x000fe200078eb8ff */
[----:B------:R-:W-:-:S05]  /*2450*/  IMAD.SHL.U32 R0, R2, 0x200000, RZ ;  /* 0x0020000002007824 */ /* 0x000fca00078e00ff */
[----:B------:R-:W-:-:S07]  /*2460*/  LOP3.LUT R0, R3, R0, R4, 0xfe, !PT ;  /* 0x0000000003007212 */ /* 0x000fce00078efe04 */
.L_x_18052:
[----:B------:R-:W-:Y:S05]  /*2470*/  BSYNC B0 ;  /* 0x0000000000007941 */ /* 0x000fea0003800000 */
.L_x_18051:
[----:B------:R-:W0:Y:S02]  /*2480*/  F2I.FTZ.TRUNC.NTZ R0, R0 ;  /* 0x0000000000007305 */ /* 0x000e24000021f100 */
[----:B0-----:R-:W-:Y:S01]  /*2490*/  PRMT R19, R0, 0x7610, R19 ;  /* 0x0000761000137816 */ /* 0x001fe20000000013 */
[----:B------:R-:W-:Y:S06]  /*24a0*/  BRA `(.L_x_18032) ;  /* 0x00000000009c7947 */ /* 0x000fec0003800000 */
.L_x_18044:
        /* <DEDUP_REMOVED lines=14> */
.L_x_18058:
[----:B------:R-:W-:Y:S05]  /*2590*/  BSYNC B0 ;  /* 0x0000000000007941 */ /* 0x000fea0003800000 */
.L_x_18057:
[----:B------:R-:W0:Y:S02]  /*25a0*/  F2I.FTZ.TRUNC.NTZ R0, R0 ;  /* 0x0000000000007305 */ /* 0x000e24000021f100 */
[----:B0-----:R-:W-:Y:S01]  /*25b0*/  PRMT R19, R0, 0x7610, R19 ;  /* 0x0000761000137816 */ /* 0x001fe20000000013 */
[----:B------:R-:W-:Y:S06]  /*25c0*/  BRA `(.L_x_18032) ;  /* 0x0000000000547947 */ /* 0x000fec0003800000 */
.L_x_18031:
        /* <DEDUP_REMOVED lines=16> */
.L_x_18059:
[----:B------:R-:W-:Y:S01]  /*26d0*/  PRMT R19, RZ, 0x7610, R19 ;  /* 0x00007610ff137816 */ /* 0x000fe20000000013 */
[----:B------:R-:W-:Y:S06]  /*26e0*/  BRA `(.L_x_18032) ;  /* 0x00000000000c7947 */ /* 0x000fec0003800000 */
.L_x_18056:
[----:B------:R2:W5:Y:S01]  /*26f0*/  LDG.E.U8 R19, desc[UR36][R2.64] ;  /* 0x0000002402137981 */ /* 0x000562000c1e1100 */
[----:B------:R-:W-:Y:S05]  /*2700*/  BRA `(.L_x_18032) ;  /* 0x0000000000047947 */ /* 0x000fea0003800000 */
.L_x_18055:
[----:B------:R1:W5:Y:S02]  /*2710*/  LDG.E.U8 R19, desc[UR36][R2.64] ;  /* 0x0000002402137981 */ /* 0x000364000c1e1100 */
.L_x_18032:
        /* <DEDUP_REMOVED lines=17> */
.L_x_18063:
[----:B------:R3:W5:Y:S01]  /*2830*/  LDG.E.U8 R24, desc[UR36][R2.64] ;  /* 0x0000002402187981 */ /* 0x000762000c1e1100 */
[----:B------:R-:W-:Y:S05]  /*2840*/  BRA `(.L_x_18065) ;  /* 0x0000000c00547947 */ /* 0x000fea0003800000 */
.L_x_18062:
        /* <DEDUP_REMOVED lines=8> */
.L_x_18067:
[----:B------:R1:W5:Y:S01]  /*28d0*/  LDG.E.U8 R24, desc[UR36][R2.64] ;  /* 0x0000002402187981 */ /* 0x000362000c1e1100 */
[----:B------:R-:W-:Y:S05]  /*28e0*/  BRA `(.L_x_18065) ;  /* 0x0000000c002c7947 */ /* 0x000fea0003800000 */
.L_x_18066:
[----:B------:R2:W5:Y:S01]  /*28f0*/  LDG.E.U16 R24, desc[UR36][R2.64] ;  /* 0x0000002402187981 */ /* 0x000562000c1e1500 */
[----:B------:R-:W-:Y:S05]  /*2900*/  BRA `(.L_x_18065) ;  /* 0x0000000c00247947 */ /* 0x000fea0003800000 */
.L_x_18061:
        /* <DEDUP_REMOVED lines=9> */
.L_x_18069:
[----:B------:R-:W2:Y:S02]  /*29a0*/  LDG.E.U16 R0, desc[UR36][R2.64] ;  /* 0x0000002402007981 */ /* 0x000ea4000c1e1500 */
[----:B--2---:R-:W-:-:S06]  /*29b0*/  HADD2.F32 R0, -RZ, R0.H0_H0 ;  /* 0x20000000ff007230 */ /* 0x004fcc0000004100 */
[----:B------:R-:W0:Y:S02]  /*29c0*/  F2I.FTZ.TRUNC.NTZ R0, R0 ;  /* 0x0000000000007305 */ /* 0x000e24000021f100 */
[----:B0-----:R-:W-:Y:S01]  /*29d0*/  PRMT R24, R0, 0x7610, R24 ;  /* 0x0000761000187816 */ /* 0x001fe20000000018 */
[----:B------:R-:W-:Y:S06]  /*29e0*/  BRA `(.L_x_18065) ;  /* 0x0000000800ec7947 */ /* 0x000fec0003800000 */
.L_x_18068:
        /* <DEDUP_REMOVED lines=9> */
.L_x_18071:
[----:B------:R-:W2:Y:S02]  /*2a80*/  LDG.E.U16 R2, desc[UR36][R2.64] ;  /* 0x0000002402027981 */ /* 0x000ea4000c1e1500 */
[----:B--2---:R-:W-:-:S06]  /*2a90*/  HADD2.F32 R0, -RZ, R2.H0_H0 ;  /* 0x20000002ff007230 */ /* 0x004fcc0000004100 */
[----:B------:R-:W0:Y:S02]  /*2aa0*/  F2I.FTZ.TRUNC.NTZ R0, R0 ;  /* 0x0000000000007305 */ /* 0x000e24000021f100 */
[----:B0-----:R-:W-:Y:S01]  /*2ab0*/  PRMT R24, R0, 0x7610, R24 ;  /* 0x0000761000187816 */ /* 0x001fe20000000018 */
[----:B------:R-:W-:Y:S06]  /*2ac0*/  BRA `(.L_x_18065) ;  /* 0x0000000800b47947 */ /* 0x000fec0003800000 */
.L_x_18070:
[----:B------:R-:W2:Y:S02]  /*2ad0*/  LDG.E.64 R2, desc[UR36][R2.64] ;  /* 0x0000002402027981 */ /* 0x000ea4000c1e1b00 */
[----:B--2---:R0:W1:Y:S01]  /*2ae0*/  F2I.F64.TRUNC R24, R2 ;  /* 0x0000000200187311 */ /* 0x004062000030d100 */
[----:B------:R-:W-:Y:S05]  /*2af0*/  BRA `(.L_x_18065) ;  /* 0x0000000800a87947 */ /* 0x000fea0003800000 */
.L_x_18060:
        /* <DEDUP_REMOVED lines=12> */
.L_x_18074:
[----:B------:R-:W2:Y:S02]  /*2bc0*/  LDG.E.64 R2, desc[UR36][R2.64] ;  /* 0x0000002402027981 */ /* 0x000ea4000c1e1b00 */
[----:B--2---:R0:W1:Y:S01]  /*2bd0*/  F2I.F64.TRUNC R24, R2 ;  /* 0x0000000200187311 */ /* 0x004062000030d100 */
[----:B------:R-:W-:Y:S05]  /*2be0*/  BRA `(.L_x_18065) ;  /* 0x00000008006c7947 */ /* 0x000fea0003800000 */
.L_x_18073:
        /* <DEDUP_REMOVED lines=28> */
.L_x_18076:
        /* <DEDUP_REMOVED lines=15> */
.L_x_18075:
[----:B------:R-:W2:Y:S02]  /*2ea0*/  LDG.E.U16 R0, desc[UR36][R2.64] ;  /* 0x0000002402007981 */ /* 0x000ea4000c1e1500 */
[----:B--2---:R-:W-:-:S06]  /*2eb0*/  IMAD.U32 R0, R0, 0x10000, RZ ;  /* 0x0001000000007824 */ /* 0x004fcc00078e00ff */
[----:B------:R-:W0:Y:S02]  /*2ec0*/  F2I.FTZ.TRUNC.NTZ R0, R0 ;  /* 0x0000000000007305 */ /* 0x000e24000021f100 */
[----:B0-----:R-:W-:Y:S01]  /*2ed0*/  PRMT R24, R0, 0x7610, R24 ;  /* 0x0000761000187816 */ /* 0x001fe20000000018 */
[----:B------:R-:W-:Y:S06]  /*2ee0*/  BRA `(.L_x_18065) ;  /* 0x0000000400ac7947 */ /* 0x000fec0003800000 */
.L_x_18072:
        /* <DEDUP_REMOVED lines=10> */
.L_x_18079:
        /* <DEDUP_REMOVED lines=21> */
.L_x_18083:
[----:B------:R-:W-:Y:S05]  /*30e0*/  BSYNC B1 ;  /* 0x0000000000017941 */ /* 0x000fea0003800000 */
.L_x_18082:
[----:B------:R-:W-:Y:S01]  /*30f0*/  LEA R3, R0, 0x3b800000, 0x17 ;  /* 0x3b80000000037811 */ /* 0x000fe200078eb8ff */
[----:B------:R-:W-:-:S05]  /*3100*/  IMAD.SHL.U32 R0, R2, 0x100000, RZ ;  /* 0x0010000002007824 */ /* 0x000fca00078e00ff */
[----:B------:R-:W-:-:S07]  /*3110*/  LOP3.LUT R0, R3, R0, R4, 0xfe, !PT ;  /* 0x0000000003007212 */ /* 0x000fce00078efe04 */
.L_x_18081:
[----:B------:R-:W-:Y:S05]  /*3120*/  BSYNC B0 ;  /* 0x0000000000007941 */ /* 0x000fea0003800000 */
.L_x_18080:
[----:B------:R-:W0:Y:S02]  /*3130*/  F2I.FTZ.TRUNC.NTZ R0, R0 ;  /* 0x0000000000007305 */ /* 0x000e24000021f100 */
[----:B0-----:R-:W-:Y:S01]  /*3140*/  PRMT R24, R0, 0x7610, R24 ;  /* 0x0000761000187816 */ /* 0x001fe20000000018 */
[----:B------:R-:W-:Y:S06]  /*3150*/  BRA `(.L_x_18065) ;  /* 0x0000000400107947 */ /* 0x000fec0003800000 */
.L_x_18078:
        /* <DEDUP_REMOVED lines=21> */
.L_x_18087:
[----:B------:R-:W-:Y:S05]  /*32b0*/  BSYNC B1 ;  /* 0x0000000000017941 */ /* 0x000fea0003800000 */
.L_x_18086:
[----:B------:R-:W-:Y:S01]  /*32c0*/  LEA R3, R0, 0x37800000, 0x17 ;  /* 0x3780000000037811 */ /* 0x000fe200078eb8ff */
[----:B------:R-:W-:-:S05]  /*32d0*/  IMAD.SHL.U32 R0, R2, 0x200000, RZ ;  /* 0x0020000002007824 */ /* 0x000fca00078e00ff */
[----:B------:R-:W-:-:S07]  /*32e0*/  LOP3.LUT R0, R3, R0, R4, 0xfe, !PT ;  /* 0x0000000003007212 */ /* 0x000fce00078efe04 */
.L_x_18085:
[----:B------:R-:W-:Y:S05]  /*32f0*/  BSYNC B0 ;  /* 0x0000000000007941 */ /* 0x000fea0003800000 */
.L_x_18084:
[----:B------:R-:W0:Y:S02]  /*3300*/  F2I.FTZ.TRUNC.NTZ R0, R0 ;  /* 0x0000000000007305 */ /* 0x000e24000021f100 */
[----:B0-----:R-:W-:Y:S01]  /*3310*/  PRMT R24, R0, 0x7610, R24 ;  /* 0x0000761000187816 */ /* 0x001fe20000000018 */
[----:B------:R-:W-:Y:S06]  /*3320*/  BRA `(.L_x_18065) ;  /* 0x00000000009c7947 */ /* 0x000fec0003800000 */
.L_x_18077:
        /* <DEDUP_REMOVED lines=14> */
.L_x_18091:
[----:B------:R-:W-:Y:S05]  /*3410*/  BSYNC B0 ;  /* 0x0000000000007941 */ /* 0x000fea0003800000 */
.L_x_18090:
[----:B------:R-:W0:Y:S02]  /*3420*/  F2I.FTZ.TRUNC.NTZ R0, R0 ;  /* 0x0000000000007305 */ /* 0x000e24000021f100 */
[----:B0-----:R-:W-:Y:S01]  /*3430*/  PRMT R24, R0, 0x7610, R24 ;  /* 0x0000761000187816 */ /* 0x001fe20000000018 */
[----:B------:R-:W-:Y:S06]  /*3440*/  BRA `(.L_x_18065) ;  /* 0x0000000000547947 */ /* 0x000fec0003800000 */
.L_x_18064:
        /* <DEDUP_REMOVED lines=16> */
.L_x_18092:
[----:B------:R-:W-:Y:S01]  /*3550*/  PRMT R24, RZ, 0x7610, R24 ;  /* 0x00007610ff187816 */ /* 0x000fe20000000018 */
[----:B------:R-:W-:Y:S06]  /*3560*/  BRA `(.L_x_18065) ;  /* 0x00000000000c7947 */ /* 0x000fec0003800000 */
.L_x_18089:
[----:B------:R0:W5:Y:S01]  /*3570*/  LDG.E.U8 R24, desc[UR36][R2.64] ;  /* 0x0000002402187981 */ /* 0x000162000c1e1100 */
[----:B------:R-:W-:Y:S05]  /*3580*/  BRA `(.L_x_18065) ;  /* 0x0000000000047947 */ /* 0x000fea0003800000 */
.L_x_18088:
[----:B------:R0:W5:Y:S02]  /*3590*/  LDG.E.U8 R24, desc[UR36][R2.64] ;  /* 0x0000002402187981 */ /* 0x000164000c1e1100 */
.L_x_18065:
        /* <DEDUP_REMOVED lines=17> */
.L_x_18096:
[----:B------:R1:W5:Y:S01]  /*36b0*/  LDG.E.U8 R0, desc[UR36][R2.64] ;  /* 0x0000002402007981 */ /* 0x000362000c1e1100 */
[----:B------:R-:W-:Y:S05]  /*36c0*/  BRA `(.L_x_18098) ;  /* 0x0000000c00547947 */ /* 0x000fea0003800000 */
.L_x_18095:
        /* <DEDUP_REMOVED lines=8> */
.L_x_18100:
[----:B------:R3:W5:Y:S01]  /*3750*/  LDG.E.U8 R0, desc[UR36][R2.64] ;  /* 0x0000002402007981 */ /* 0x000762000c1e1100 */
[----:B------:R-:W-:Y:S05]  /*3760*/  BRA `(.L_x_18098) ;  /* 0x0000000c002c7947 */ /* 0x000fea0003800000 */
.L_x_18099:
[----:B------:R2:W5:Y:S01]  /*3770*/  LDG.E.U16 R0, desc[UR36][R2.64] ;  /* 0x0000002402007981 */ /* 0x000562000c1e1500 */
[----:B------:R-:W-:Y:S05]  /*3780*/  BRA `(.L_x_18098) ;  /* 0x0000000c00247947 */ /* 0x000fea0003800000 */
.L_x_18094:
        /* <DEDUP_REMOVED lines=9> */
.L_x_18102:
[----:B------:R-:W2:Y:S02]  /*3820*/  LDG.E.U16 R4, desc[UR36][R2.64] ;  /* 0x0000002402047981 */ /* 0x000ea4000c1e1500 */
[----:B--2---:R-:W-:-:S06]  /*3830*/  HADD2.F32 R4, -RZ, R4.H0_H0 ;  /* 0x20000004ff047230 */ /* 0x004fcc0000004100 */
[----:B------:R-:W0:Y:S02]  /*3840*/  F2I.FTZ.TRUNC.NTZ R4, R4 ;  /* 0x0000000400047305 */ /* 0x000e24000021f100 */
[----:B0-----:R-:W-:Y:S01]  /*3850*/  PRMT R0, R4, 0x7610, R0 ;  /* 0x0000761004007816 */ /* 0x001fe20000000000 */
[----:B------:R-:W-:Y:S06]  /*3860*/  BRA `(.L_x_18098) ;  /* 0x0000000800ec7947 */ /* 0x000fec0003800000 */
.L_x_18101:
        /* <DEDUP_REMOVED lines=9> */
.L_x_18104:
[----:B------:R-:W2:Y:S02]  /*3900*/  LDG.E.U16 R2, desc[UR36][R2.64] ;  /* 0x0000002402027981 */ /* 0x000ea4000c1e1500 */
[----:B--2---:R-:W-:-:S06]  /*3910*/  HADD2.F32 R4, -RZ, R2.H0_H0 ;  /* 0x20000002ff047230 */ /* 0x004fcc0000004100 */
[----:B------:R-:W0:Y:S02]  /*3920*/  F2I.FTZ.TRUNC.NTZ R4, R4 ;  /* 0x0000000400047305 */ /* 0x000e24000021f100 */
[----:B0-----:R-:W-:Y:S01]  /*3930*/  PRMT R0, R4, 0x7610, R0 ;  /* 0x0000761004007816 */ /* 0x001fe20000000000 */
[----:B------:R-:W-:Y:S06]  /*3940*/  BRA `(.L_x_18098) ;  /* 0x0000000800b47947 */ /* 0x000fec0003800000 */
.L_x_18103:
[----:B------:R-:W2:Y:S02]  /*3950*/  LDG.E.64 R2, desc[UR36][R2.64] ;  /* 0x0000002402027981 */ /* 0x000ea4000c1e1b00 */
[----:B--2---:R0:W1:Y:S01]  /*3960*/  F2I.F64.TRUNC R0, R2 ;  /* 0x0000000200007311 */ /* 0x004062000030d100 */
[----:B------:R-:W-:Y:S05]  /*3970*/  BRA `(.L_x_18098) ;  /* 0x0000000800a87947 */ /* 0x000fea0003800000 */
.L_x_18093:
        /* <DEDUP_REMOVED lines=12> */
.L_x_18107:
[----:B------:R-:W2:Y:S02]  /*3a40*/  LDG.E.64 R2, desc[UR36][R2.64] ;  /* 0x0000002402027981 */ /* 0x000ea4000c1e1b00 */
[----:B--2---:R0:W1:Y:S01]  /*3a50*/  F2I.F64.TRUNC R0, R2 ;  /* 0x0000000200007311 */ /* 0x004062000030d100 */
[----:B------:R-:W-:Y:S05]  /*3a60*/  BRA `(.L_x_18098) ;  /* 0x00000008006c7947 */ /* 0x000fea0003800000 */
.L_x_18106:
        /* <DEDUP_REMOVED lines=28> */
.L_x_18109:
        /* <DEDUP_REMOVED lines=15> */
.L_x_18108:
[----:B------:R-:W2:Y:S02]  /*3d20*/  LDG.E.U16 R4, desc[UR36][R2.64] ;  /* 0x0000002402047981 */ /* 0x000ea4000c1e1500 */
[----:B--2---:R-:W-:-:S06]  /*3d30*/  IMAD.U32 R4, R4, 0x10000, RZ ;  /* 0x0001000004047824 */ /* 0x004fcc00078e00ff */
[----:B------:R-:W0:Y:S02]  /*3d40*/  F2I.FTZ.TRUNC.NTZ R4, R4 ;  /* 0x0000000400047305 */ /* 0x000e24000021f100 */
[----:B0-----:R-:W-:Y:S01]  /*3d50*/  PRMT R0, R4, 0x7610, R0 ;  /* 0x0000761004007816 */ /* 0x001fe20000000000 */
[----:B------:R-:W-:Y:S06]  /*3d60*/  BRA `(.L_x_18098) ;  /* 0x0000000400ac7947 */ /* 0x000fec0003800000 */
.L_x_18105:
        /* <DEDUP_REMOVED lines=10> */
.L_x_18112:
        /* <DEDUP_REMOVED lines=21> */
.L_x_18116:
[----:B------:R-:W-:Y:S05]  /*3f60*/  BSYNC B1 ;  /* 0x0000000000017941 */ /* 0x000fea0003800000 */
.L_x_18115:
[----:B------:R-:W-:Y:S01]  /*3f70*/  IMAD.SHL.U32 R2, R2, 0x100000, RZ ;  /* 0x0010000002027824 */ /* 0x000fe200078e00ff */
[----:B------:R-:W-:-:S04]  /*3f80*/  LEA R3, R0, 0x3b800000, 0x17 ;  /* 0x3b80000000037811 */ /* 0x000fc800078eb8ff */
[----:B------:R-:W-:-:S07]  /*3f90*/  LOP3.LUT R4, R3, R2, R4, 0xfe, !PT ;  /* 0x0000000203047212 */ /* 0x000fce00078efe04 */
.L_x_18114:
[----:B------:R-:W-:Y:S05]  /*3fa0*/  BSYNC B0 ;  /* 0x0000000000007941 */ /* 0x000fea0003800000 */
.L_x_18113:
[----:B------:R-:W0:Y:S02]  /*3fb0*/  F2I.FTZ.TRUNC.NTZ R4, R4 ;  /* 0x0000000400047305 */ /* 0x000e24000021f100 */
[----:B0-----:R-:W-:Y:S01]  /*3fc0*/  PRMT R0, R4, 0x7610, R0 ;  /* 0x0000761004007816 */ /* 0x001fe20000000000 */
[----:B------:R-:W-:Y:S06]  /*3fd0*/  BRA `(.L_x_18098) ;  /* 0x0000000400107947 */ /* 0x000fec0003800000 */
.L_x_18111:
        /* <DEDUP_REMOVED lines=21> */
.L_x_18120:
[----:B------:R-:W-:Y:S05]  /*4130*/  BSYNC B1 ;  /* 0x0000000000017941 */ /* 0x000fea0003800000 */
.L_x_18119:
[----:B------:R-:W-:Y:S01]  /*4140*/  IMAD.SHL.U32 R2, R2, 0x200000, RZ ;  /* 0x0020000002027824 */ /* 0x000fe200078e00ff */
[----:B------:R-:W-:-:S04]  /*4150*/  LEA R3, R0, 0x37800000, 0x17 ;  /* 0x3780000000037811 */ /* 0x000fc800078eb8ff */
[----:B------:R-:W-:-:S07]  /*4160*/  LOP3.LUT R4, R3, R2, R4, 0xfe, !PT ;  /* 0x0000000203047212 */ /* 0x000fce00078efe04 */
.L_x_18118:
[----:B------:R-:W-:Y:S05]  /*4170*/  BSYNC B0 ;  /* 0x0000000000007941 */ /* 0x000fea0003800000 */
.L_x_18117:
[----:B------:R-:W0:Y:S02]  /*4180*/  F2I.FTZ.TRUNC.NTZ R4, R4 ;  /* 0x0000000400047305 */ /* 0x000e24000021f100 */
[----:B0-----:R-:W-:Y:S01]  /*4190*/  PRMT R0, R4, 0x7610, R0 ;  /* 0x0000761004007816 */ /* 0x001fe20000000000 */
[----:B------:R-:W-:Y:S06]  /*41a0*/  BRA `(.L_x_18098) ;  /* 0x00000000009c7947 */ /* 0x000fec0003800000 */
.L_x_18110:
        /* <DEDUP_REMOVED lines=14> */
.L_x_18124:
[----:B------:R-:W-:Y:S05]  /*4290*/  BSYNC B0 ;  /* 0x0000000000007941 */ /* 0x000fea0003800000 */
.L_x_18123:
[----:B------:R-:W0:Y:S02]  /*42a0*/  F2I.FTZ.TRUNC.NTZ R4, R4 ;  /* 0x0000000400047305 */ /* 0x000e24000021f100 */
[----:B0-----:R-:W-:Y:S01]  /*42b0*/  PRMT R0, R4, 0x7610, R0 ;  /* 0x0000761004007816 */ /* 0x001fe20000000000 */
[----:B------:R-:W-:Y:S06]  /*42c0*/  BRA `(.L_x_18098) ;  /* 0x0000000000547947 */ /* 0x000fec0003800000 */
.L_x_18097:
        /* <DEDUP_REMOVED lines=16> */
.L_x_18125:
[----:B------:R-:W-:Y:S01]  /*43d0*/  PRMT R0, RZ, 0x7610, R0 ;  /* 0x00007610ff007816 */ /* 0x000fe20000000000 */
[----:B------:R-:W-:Y:S06]  /*43e0*/  BRA `(.L_x_18098) ;  /* 0x00000000000c7947 */ /* 0x000fec0003800000 */
.L_x_18122:
[----:B------:R0:W5:Y:S01]  /*43f0*/  LDG.E.U8 R0, desc[UR36][R2.64] ;  /* 0x0000002402007981 */ /* 0x000162000c1e1100 */
[----:B------:R-:W-:Y:S05]  /*4400*/  BRA `(.L_x_18098) ;  /* 0x0000000000047947 */ /* 0x000fea0003800000 */
.L_x_18121:
[----:B------:R0:W5:Y:S02]  /*4410*/  LDG.E.U8 R0, desc[UR36][R2.64] ;  /* 0x0000002402007981 */ /* 0x000164000c1e1100 */
.L_x_18098:
[----:B------:R-:W0:Y:S01]  /*4420*/  LDC.U8 R6, c[0x0][0x508] ;  /* 0x00014200ff067b82 */ /* 0x000e220000000000 */
[----:B-----5:R-:W-:Y:S01]  /*4430*/  PRMT R19, R19, 0x8880, RZ ;  /* 0x0000888013137816 */ /* 0x020fe200000000ff */
[----:B------:R-:W-:Y:S01]  /*4440*/  ULDC.U8 UR4, c[0x0][0x4f8] ;  /* 0x00013e0000047ab9 */ /* 0x000fe20000000000 */
[----:B01234-:R-:W-:Y:S01]  /*4450*/  PRMT R3, R24, 0x8880, RZ ;  /* 0x0000888018037816 */ /* 0x01ffe200000000ff */
[----:B------:R-:W-:Y:S01]  /*4460*/  UPRMT UR4, UR4, 0x8880, URZ ;  /* 0x0000888004047896 */ /* 0x000fe2000800003f */
[----:B------:R-:W-:Y:S01]  /*4470*/  PRMT R2, R0, 0x8880, RZ ;  /* 0x0000888000027816 */ /* 0x000fe200000000ff */
[----:B------:R-:W-:Y:S01]  /*4480*/  IMAD.MOV.U32 R0, RZ, RZ, R19 ;  /* 0x000000ffff007224 */ /* 0x000fe200078e0013 */
[----:B------:R-:W-:-:S03]  /*4490*/  ULDC.S8 UR5, c[0x0][0x4f9] ;  /* 0x00013e4000057ab9 */ /* 0x000fc60000000200 */
        /* <DEDUP_REMOVED lines=17> */
.L_x_18129:
[----:B------:R0:W-:Y:S01]  /*45b0*/  STG.E.U8 desc[UR36][R16.64], R5 ;  /* 0x0000000510007986 */ /* 0x0001e2000c101124 */
[----:B------:R-:W-:Y:S05]  /*45c0*/  BRA `(.L_x_18131) ;  /* 0x0000000c00907947 */ /* 0x000fea0003800000 */
.L_x_18128:
[----:B------:R-:W-:-:S13]  /*45d0*/  ISETP.NE.AND P0, PT, R4, 0x2, PT ;  /* 0x000000020400780c */ /* 0x000fda0003f05270 */
[----:B------:R-:W-:Y:S05]  /*45e0*/  @!P0 BRA `(.L_x_18132) ;  /* 0x0000000000348947 */ /* 0x000fea0003800000 */
[----:B------:R-:W-:-:S13]  /*45f0*/  ISETP.NE.AND P0, PT, R4, 0x3, PT ;  /* 0x000000030400780c */ /* 0x000fda0003f05270 */
[----:B------:R-:W-:Y:S05]  /*4600*/  @!P0 BRA `(.L_x_18133) ;  /* 0x0000000000208947 */ /* 0x000fea0003800000 */
[----:B------:R-:W-:-:S13]  /*4610*/  ISETP.NE.AND P0, PT, R4, 0x4, PT ;  /* 0x000000040400780c */ /* 0x000fda0003f05270 */
[----:B------:R-:W-:Y:S05]  /*4620*/  @P0 BRA `(.L_x_18130) ;  /* 0x0000000c00140947 */ /* 0x000fea0003800000 */
[----:B------:R-:W-:-:S04]  /*4630*/  LOP3.LUT R0, R5, 0xffff, RZ, 0xc0, !PT ;  /* 0x0000ffff05007812 */ /* 0x000fc800078ec0ff */
[----:B------:R-:W-:-:S05]  /*4640*/  PRMT R0, R0, 0x8880, RZ ;  /* 0x0000888000007816 */ /* 0x000fca00000000ff */
[----:B------:R-:W-:-:S05]  /*4650*/  IMAD.MOV.U32 R2, RZ, RZ, R0 ;  /* 0x000000ffff027224 */ /* 0x000fca00078e0000 */
[----:B------:R-:W-:-:S05]  /*4660*/  SHF.R.S32.HI R3, RZ, 0x1f, R2 ;  /* 0x0000001fff037819 */ /* 0x000fca0000011402 */
[----:B------:R0:W-:Y:S01]  /*4670*/  STG.E.64 desc[UR36][R16.64], R2 ;  /* 0x0000000210007986 */ /* 0x0001e2000c101b24 */
[----:B------:R-:W-:Y:S05]  /*4680*/  BRA `(.L_x_18131) ;  /* 0x0000000c00607947 */ /* 0x000fea0003800000 */
.L_x_18133:
[----:B------:R-:W-:-:S05]  /*4690*/  PRMT R3, R5, 0x8880, RZ ;  /* 0x0000888005037816 */ /* 0x000fca00000000ff */
[----:B------:R0:W-:Y:S01]  /*46a0*/  STG.E desc[UR36][R16.64], R3 ;  /* 0x0000000310007986 */ /* 0x0001e2000c101924 */
[----:B------:R-:W-:Y:S05]  /*46b0*/  BRA `(.L_x_18131) ;  /* 0x0000000c00547947 */ /* 0x000fea0003800000 */
.L_x_18132:
[----:B------:R-:W-:-:S04]  /*46c0*/  PRMT R3, R5, 0x8880, RZ ;  /* 0x0000888005037816 */ /* 0x000fc800000000ff */
[----:B------:R-:W-:-:S05]  /*46d0*/  PRMT R3, R3, 0x7710, RZ ;  /* 0x0000771003037816 */ /* 0x000fca00000000ff */
[----:B------:R0:W-:Y:S01]  /*46e0*/  STG.E.U16 desc[UR36][R16.64], R3 ;  /* 0x0000000310007986 */ /* 0x0001e2000c101524 */
[----:B------:R-:W-:Y:S05]  /*46f0*/  BRA `(.L_x_18131) ;  /* 0x0000000c00447947 */ /* 0x000fea0003800000 */
.L_x_18127:
[----:B------:R-:W-:-:S13]  /*4700*/  ISETP.GT.AND P0, PT, R4, 0x6, PT ;  /* 0x000000060400780c */ /* 0x000fda0003f04270 */
[----:B------:R-:W-:Y:S05]  /*4710*/  @P0 BRA `(.L_x_18134) ;  /* 0x00000000002c0947 */ /* 0x000fea0003800000 */
[----:B------:R-:W-:-:S13]  /*4720*/  ISETP.NE.AND P0, PT, R4, 0x5, PT ;  /* 0x000000050400780c */ /* 0x000fda0003f05270 */
[----:B------:R-:W-:Y:S05]  /*4730*/  @!P0 BRA `(.L_x_18135) ;  /* 0x0000000000148947 */ /* 0x000fea0003800000 */
[----:B------:R-:W-:-:S13]  /*4740*/  ISETP.NE.AND P0, PT, R4, 0x6, PT ;  /* 0x000000060400780c */ /* 0x000fda0003f05270 */
[----:B------:R-:W-:Y:S05]  /*4750*/  @P0 BRA `(.L_x_18130) ;  /* 0x0000000800c80947 */ /* 0x000fea0003800000 */
[----:B------:R-:W0:Y:S02]  /*4760*/  I2F.S8 R3, R5 ;  /* 0x0000000500037306 */ /* 0x000e240000001400 */
[----:B0-----:R0:W-:Y:S01]  /*4770*/  STG.E desc[UR36][R16.64], R3 ;  /* 0x0000000310007986 */ /* 0x0011e2000c101924 */
[----:B------:R-:W-:Y:S05]  /*4780*/  BRA `(.L_x_18131) ;  /* 0x0000000c00207947 */ /* 0x000fea0003800000 */
.L_x_18135:
[----:B------:R-:W0:Y:S02]  /*4790*/  I2F.S8 R0, R5 ;  /* 0x0000000500007306 */ /* 0x000e240000001400 */
[----:B0-----:R-:W-:-:S05]  /*47a0*/  F2FP.F16.F32.PACK_AB R0, RZ, R0 ;  /* 0x00000000ff00723e */ /* 0x001fca00000000ff */
[----:B------:R0:W-:Y:S01]  /*47b0*/  STG.E.U16 desc[UR36][R16.64], R0 ;  /* 0x0000000010007986 */ /* 0x0001e2000c101524 */
[----:B------:R-:W-:Y:S05]  /*47c0*/  BRA `(.L_x_18131) ;  /* 0x0000000c00107947 */ /* 0x000fea0003800000 */
.L_x_18134:
[----:B------:R-:W-:-:S13]  /*47d0*/  ISETP.NE.AND P0, PT, R4, 0x7, PT ;  /* 0x000000070400780c */ /* 0x000fda0003f05270 */
[----:B------:R-:W-:Y:S05]  /*47e0*/  @!P0 BRA `(.L_x_18136) ;  /* 0x0000000000348947 */ /* 0x000fea0003800000 */
[----:B------:R-:W-:-:S13]  /*47f0*/  ISETP.NE.AND P0, PT, R4, 0x8, PT ;  /* 0x000000080400780c */ /* 0x000fda0003f05270 */
[----:B------:R-:W-:Y:S05]  /*4800*/  @!P0 BRA `(.L_x_18137) ;  /* 0x0000000000188947 */ /* 0x000fea0003800000 */
[----:B------:R-:W-:-:S13]  /*4810*/  ISETP.NE.AND P0, PT, R4, 0x9, PT ;  /* 0x000000090400780c */ /* 0x000fda0003f05270 */
[----:B------:R-:W-:Y:S05]  /*4820*/  @P0 BRA `(.L_x_18130) ;  /* 0x0000000800940947 */ /* 0x000fea0003800000 */
[----:B------:R-:W0:Y:S01]  /*4830*/  I2F.S8 R2, R5 ;  /* 0x0000000500027306 */ /* 0x000e220000001400 */
[----:B------:R-:W-:-:S05]  /*4840*/  IMAD.MOV.U32 R3, RZ, RZ, RZ ;  /* 0x000000ffff037224 */ /* 0x000fca00078e00ff */
[----:B0-----:R0:W-:Y:S01]  /*4850*/  STG.E.64 desc[UR36][R16.64], R2 ;  /* 0x0000000210007986 */ /* 0x0011e2000c101b24 */
[----:B------:R-:W-:Y:S05]  /*4860*/  BRA `(.L_x_18131) ;  /* 0x0000000800e87947 */ /* 0x000fea0003800000 */
.L_x_18137:
[----:B------:R-:W0:Y:S02]  /*4870*/  I2F.S8 R5, R5 ;  /* 0x0000000500057306 */ /* 0x000e240000001400 */
[----:B0-----:R-:W-:-:S04]  /*4880*/  F2FP.F16.F32.PACK_AB R3, RZ, R5 ;  /* 0x00000005ff03723e */ /* 0x001fc800000000ff */
[----:B------:R-:W-:-:S05]  /*4890*/  PRMT R3, R3, 0x5410, RZ ;  /* 0x0000541003037816 */ /* 0x000fca00000000ff */
[----:B------:R0:W-:Y:S01]  /*48a0*/  STG.E desc[UR36][R16.64], R3 ;  /* 0x0000000310007986 */ /* 0x0001e2000c101924 */
[----:B------:R-:W-:Y:S05]  /*48b0*/  BRA `(.L_x_18131) ;  /* 0x0000000800d47947 */ /* 0x000fea0003800000 */
.L_x_18136:
[----:B------:R-:W-:-:S04]  /*48c0*/  PRMT R2, R5, 0x8880, RZ ;  /* 0x0000888005027816 */ /* 0x000fc800000000ff */
[----:B------:R-:W-:-:S06]  /*48d0*/  PRMT R2, R2, 0x7710, RZ ;  /* 0x0000771002027816 */ /* 0x000fcc00000000ff */
[----:B------:R-:W0:Y:S02]  /*48e0*/  I2F.F64.S16 R2, R2 ;  /* 0x0000000200027312 */ /* 0x000e240000101c00 */
[----:B0-----:R0:W-:Y:S01]  /*48f0*/  STG.E.64 desc[UR36][R16.64], R2 ;  /* 0x0000000210007986 */ /* 0x0011e2000c101b24 */
[----:B------:R-:W-:Y:S05]  /*4900*/  BRA `(.L_x_18131) ;  /* 0x0000000800c07947 */ /* 0x000fea0003800000 */
.L_x_18126:
        /* <DEDUP_REMOVED lines=8> */
[----:B------:R-:W-:-:S04]  /*4990*/  LOP3.LUT P0, RZ, R5, 0xff, RZ, 0xc0, !PT ;  /* 0x000000ff05ff7812 */ /* 0x000fc8000780c0ff */
[----:B------:R-:W-:-:S05]  /*49a0*/  SEL R3, RZ, 0x1, !P0 ;  /* 0x00000001ff037807 */ /* 0x000fca0004000000 */
[----:B------:R0:W-:Y:S01]  /*49b0*/  STG.E.U8 desc[UR36][R16.64], R3 ;  /* 0x0000000310007986 */ /* 0x0001e2000c101124 */
[----:B------:R-:W-:Y:S05]  /*49c0*/  BRA `(.L_x_18131) ;  /* 0x0000000800907947 */ /* 0x000fea0003800000 */
.L_x_18140:
[----:B------:R-:W-:Y:S02]  /*49d0*/  PRMT R4, R5, 0x8880, RZ ;  /* 0x0000888005047816 */ /* 0x000fe400000000ff */
[----:B------:R-:W-:Y:S02]  /*49e0*/  CS2R R6, SRZ ;  /* 0x0000000000067805 */ /* 0x000fe4000001ff00 */
[----:B------:R-:W-:-:S06]  /*49f0*/  PRMT R4, R4, 0x7710, RZ ;  /* 0x0000771004047816 */ /* 0x000fcc00000000ff */
[----:B------:R-:W0:Y:S02]  /*4a00*/  I2F.F64.S16 R4, R4 ;  /* 0x0000000400047312 */ /* 0x000e240000101c00 */
[----:B0-----:R0:W-:Y:S01]  /*4a10*/  STG.E.128 desc[UR36][R16.64], R4 ;  /* 0x0000000410007986 */ /* 0x0011e2000c101d24 */
[----:B------:R-:W-:Y:S05]  /*4a20*/  BRA `(.L_x_18131) ;  /* 0x0000000800787947 */ /* 0x000fea0003800000 */
.L_x_18139:
[----:B------:R-:W-:-:S13]  /*4a30*/  ISETP.NE.AND P0, PT, R4, 0xf, PT ;  /* 0x0000000f0400780c */ /* 0x000fda0003f05270 */
[----:B------:R-:W-:Y:S05]  /*4a40*/  @!P0 BRA `(.L_x_18141) ;  /* 0x0000000000b48947 */ /* 0x000fea0003800000 */
[----:B------:R-:W-:-:S13]  /*4a50*/  ISETP.NE.AND P0, PT, R4, 0x17, PT ;  /* 0x000000170400780c */ /* 0x000fda0003f05270 */
[----:B------:R-:W-:Y:S05]  /*4a60*/  @!P0 BRA `(.L_x_18142) ;  /* 0x0000000000548947 */ /* 0x000fea0003800000 */
[----:B------:R-:W-:-:S13]  /*4a70*/  ISETP.NE.AND P0, PT, R4, 0x18, PT ;  /* 0x000000180400780c */ /* 0x000fda0003f05270 */
[----:B------:R-:W-:Y:S05]  /*4a80*/  @P0 BRA `(.L_x_18130) ;  /* 0x0000000400fc0947 */ /* 0x000fea0003800000 */
[----:B------:R-:W0:Y:S01]  /*4a90*/  I2F.S8 R5, R5 ;  /* 0x0000000500057306 */ /* 0x000e220000001400 */
        /* <DEDUP_REMOVED lines=14> */
.L_x_18144:
[----:B------:R-:W-:Y:S05]  /*4b80*/  BSYNC B0 ;  /* 0x0000000000007941 */ /* 0x000fea0003800000 */
.L_x_18143:
[----:B------:R-:W-:-:S05]  /*4b90*/  LOP3.LUT R3, R0, R3, RZ, 0xfc, !PT ;  /* 0x0000000300037212 */ /* 0x000fca00078efcff */
[----:B------:R0:W-:Y:S01]  /*4ba0*/  STG.E.U8 desc[UR36][R16.64], R3 ;  /* 0x0000000310007986 */ /* 0x0001e2000c101124 */
[----:B------:R-:W-:Y:S05]  /*4bb0*/  BRA `(.L_x_18131) ;  /* 0x0000000800147947 */ /* 0x000fea0003800000 */
.L_x_18142:
[----:B------:R-:W0:Y:S01]  /*4bc0*/  I2F.S8 R5, R5 ;  /* 0x0000000500057306 */ /* 0x000e220000001400 */
        /* <DEDUP_REMOVED lines=12> */
.L_x_18146:
[----:B------:R-:W-:Y:S01]  /*4c90*/  IMAD.MOV.U32 R0, RZ, RZ, 0x7f ;  /* 0x0000007fff007424 */ /* 0x000fe200078e00ff */
[----:B------:R-:W-:-:S04]  /*4ca0*/  ISETP.GT.U32.AND P0, PT, R2, 0x7f800000, PT ;  /* 0x7f8000000200780c */ /* 0x000fc80003f04070 */
[----:B------:R-:W-:-:S09]  /*4cb0*/  SEL R0, R0, 0x7c, P0 ;  /* 0x0000007c00007807 */ /* 0x000fd20000000000 */
.L_x_18147:
[----:B------:R-:W-:Y:S05]  /*4cc0*/  BSYNC B0 ;  /* 0x0000000000007941 */ /* 0x000fea0003800000 */
.L_x_18145:
[----:B------:R-:W-:-:S04]  /*4cd0*/  LOP3.LUT R2, R5, 0x80000000, RZ, 0xc0, !PT ;  /* 0x8000000005027812 */ /* 0x000fc800078ec0ff */
[----:B------:R-:W-:-:S04]  /*4ce0*/  SHF.R.U32.HI R3, RZ, 0x18, R2 ;  /* 0x00000018ff037819 */ /* 0x000fc80000011602 */
[----:B------:R-:W-:-:S05]  /*4cf0*/  LOP3.LUT R3, R0, R3, RZ, 0xfc, !PT ;  /* 0x0000000300037212 */ /* 0x000fca00078efcff */
[----:B------:R0:W-:Y:S01]  /*4d00*/  STG.E.U8 desc[UR36][R16.64], R3 ;  /* 0x0000000310007986 */ /* 0x0001e2000c101124 */
[----:B------:R-:W-:Y:S05]  /*4d10*/  BRA `(.L_x_18131) ;  /* 0x0000000400bc7947 */ /* 0x000fea0003800000 */
.L_x_18141:
[----:B------:R-:W0:Y:S02]  /*4d20*/  I2F.S8 R0, R5 ;  /* 0x0000000500007306 */ /* 0x000e240000001400 */
[----:B0-----:R-:W-:-:S05]  /*4d30*/  F2FP.BF16.F32.PACK_AB R0, RZ, R0 ;  /* 0x00000000ff00723e */ /* 0x001fca00000010ff */
[----:B------:R0:W-:Y:S01]  /*4d40*/  STG.E.U16 desc[UR36][R16.64], R0 ;  /* 0x0000000010007986 */ /* 0x0001e2000c101524 */
[----:B------:R-:W-:Y:S05]  /*4d50*/  BRA `(.L_x_18131) ;  /* 0x0000000400ac7947 */ /* 0x000fea0003800000 */
.L_x_18138:
        /* <DEDUP_REMOVED lines=8> */
[----:B------:R-:W-:-:S04]  /*4de0*/  PRMT R3, R5, 0x8880, RZ ;  /* 0x0000888005037816 */ /* 0x000fc800000000ff */
[----:B------:R-:W-:-:S05]  /*4df0*/  PRMT R3, R3, 0x7710, RZ ;  /* 0x0000771003037816 */ /* 0x000fca00000000ff */
[----:B------:R4:W-:Y:S01]  /*4e00*/  STG.E.U16 desc[UR36][R16.64], R3 ;  /* 0x0000000310007986 */ /* 0x0009e2000c101524 */
[----:B------:R-:W-:Y:S05]  /*4e10*/  BRA `(.L_x_18131) ;  /* 0x00000004007c7947 */ /* 0x000fea0003800000 */
.L_x_18150:
[----:B------:R-:W0:Y:S01]  /*4e20*/  I2F.S8 R5, R5 ;  /* 0x0000000500057306 */ /* 0x000e220000001400 */
        /* <DEDUP_REMOVED lines=16> */
.L_x_18153:
[----:B------:R-:W-:-:S04]  /*4f30*/  LOP3.LUT R2, R5, 0x80000000, RZ, 0xc0, !PT ;  /* 0x8000000005027812 */ /* 0x000fc800078ec0ff */
[----:B------:R-:W-:-:S04]  /*4f40*/  SHF.R.U32.HI R3, RZ, 0x18, R2 ;  /* 0x00000018ff037819 */ /* 0x000fc80000011602 */
[----:B------:R-:W-:-:S04]  /*4f50*/  LOP3.LUT R0, R0, R3, RZ, 0xfc, !PT ;  /* 0x0000000300007212 */ /* 0x000fc800078efcff */
[----:B------:R-:W-:-:S07]  /*4f60*/  PRMT R8, R0, 0x7610, R8 ;  /* 0x0000761000087816 */ /* 0x000fce0000000008 */
.L_x_18152:
[----:B------:R-:W-:Y:S05]  /*4f70*/  BSYNC B0 ;  /* 0x0000000000007941 */ /* 0x000fea0003800000 */
.L_x_18151:
[----:B------:R3:W-:Y:S01]  /*4f80*/  STG.E.U8 desc[UR36][R16.64], R8 ;  /* 0x0000000810007986 */ /* 0x0007e2000c101124 */
[----:B------:R-:W-:Y:S05]  /*4f90*/  BRA `(.L_x_18131) ;  /* 0x00000004001c7947 */ /* 0x000fea0003800000 */
.L_x_18149:
        /* <DEDUP_REMOVED lines=17> */
.L_x_18156:
[----:B------:R-:W-:-:S04]  /*50b0*/  LOP3.LUT R2, R5, 0x80000000, RZ, 0xc0, !PT ;  /* 0x8000000005027812 */ /* 0x000fc800078ec0ff */
[----:B------:R-:W-:-:S04]  /*50c0*/  SHF.R.U32.HI R3, RZ, 0x18, R2 ;  /* 0x00000018ff037819 */ /* 0x000fc80000011602 */
[----:B------:R-:W-:-:S04]  /*50d0*/  LOP3.LUT R0, R0, R3, RZ, 0xfc, !PT ;  /* 0x0000000300007212 */ /* 0x000fc800078efcff */
[----:B------:R-:W-:-:S07]  /*50e0*/  PRMT R8, R0, 0x7610, R8 ;  /* 0x0000761000087816 */ /* 0x000fce0000000008 */
.L_x_18155:
[----:B------:R-:W-:Y:S05]  /*50f0*/  BSYNC B0 ;  /* 0x0000000000007941 */ /* 0x000fea0003800000 */
.L_x_18154:
[----:B------:R0:W-:Y:S01]  /*5100*/  STG.E.U8 desc[UR36][R16.64], R8 ;  /* 0x0000000810007986 */ /* 0x0001e2000c101124 */
[----:B------:R-:W-:Y:S05]  /*5110*/  BRA `(.L_x_18131) ;  /* 0x0000000000bc7947 */ /* 0x000fea0003800000 */
.L_x_18148:
[----:B------:R-:W-:-:S13]  /*5120*/  ISETP.NE.AND P0, PT, R4, 0x1c, PT ;  /* 0x0000001c0400780c */ /* 0x000fda0003f05270 */
[----:B------:R-:W-:Y:S05]  /*5130*/  @!P0 BRA `(.L_x_18157) ;  /* 0x0000000000ac8947 */ /* 0x000fea0003800000 */
[----:B------:R-:W-:-:S13]  /*5140*/  ISETP.NE.AND P0, PT, R4, 0x1d, PT ;  /* 0x0000001d0400780c */ /* 0x000fda0003f05270 */
[----:B------:R-:W-:Y:S05]  /*5150*/  @!P0 BRA `(.L_x_18158) ;  /* 0x00000000008c8947 */ /* 0x000fea0003800000 */
[----:B------:R-:W-:-:S13]  /*5160*/  ISETP.NE.AND P0, PT, R4, 0x2c, PT ;  /* 0x0000002c0400780c */ /* 0x000fda0003f05270 */
[----:B------:R-:W-:Y:S05]  /*5170*/  @P0 BRA `(.L_x_18130) ;  /* 0x0000000000400947 */ /* 0x000fea0003800000 */
[----:B------:R-:W0:Y:S02]  /*5180*/  I2F.S8 R4, R5 ;  /* 0x0000000500047306 */ /* 0x000e240000001400 */
        /* <DEDUP_REMOVED lines=15> */
.L_x_18130:
        /* <DEDUP_REMOVED lines=16> */
.L_x_18159:
[----:B------:R-:W-:Y:S05]  /*5380*/  BRA `(.L_x_18131) ;  /* 0x0000000000207947 */ /* 0x000fea0003800000 */
.L_x_18158:
[----:B------:R-:W-:-:S04]  /*5390*/  LOP3.LUT R5, R5, 0xffff, RZ, 0xc0, !PT ;  /* 0x0000ffff05057812 */ /* 0x000fc800078ec0ff */
[----:B------:R-:W-:-:S05]  /*53a0*/  PRMT R5, R5, 0x8880, RZ ;  /* 0x0000888005057816 */ /* 0x000fca00000000ff */
[----:B------:R-:W-:-:S05]  /*53b0*/  IMAD.MOV.U32 R2, RZ, RZ, R5 ;  /* 0x000000ffff027224 */ /* 0x000fca00078e0005 */
[----:B------:R-:W-:-:S05]  /*53c0*/  SHF.R.S32.HI R3, RZ, 0x1f, R2 ;  /* 0x0000001fff037819 */ /* 0x000fca0000011402 */
[----:B------:R1:W-:Y:S01]  /*53d0*/  STG.E.64 desc[UR36][R16.64], R2 ;  /* 0x0000000210007986 */ /* 0x0003e2000c101b24 */
[----:B------:R-:W-:Y:S05]  /*53e0*/  BRA `(.L_x_18131) ;  /* 0x0000000000087947 */ /* 0x000fea0003800000 */
.L_x_18157:
[----:B------:R-:W-:-:S05]  /*53f0*/  PRMT R3, R5, 0x8880, RZ ;  /* 0x0000888005037816 */ /* 0x000fca00000000ff */
[----:B------:R0:W-:Y:S02]  /*5400*/  STG.E desc[UR36][R16.64], R3 ;  /* 0x0000000310007986 */ /* 0x0001e4000c101924 */
.L_x_18131:
[----:B------:R-:W-:-:S04]  /*5410*/  IMAD R18, R23, 0x200, R18 ;  /* 0x0000020017127824 */ /* 0x000fc800078e0212 */
[----:B------:R-:W-:-:S07]  /*5420*/  VIADD R19, R18, 0x80 ;  /* 0x0000008012137836 */ /* 0x000fce0000000000 */
.L_x_18025:
[----:B------:R-:W-:Y:S05]  /*5430*/  BSYNC B6 ;  /* 0x0000000000067941 */ /* 0x000fea0003800000 */
.L_x_18024:
        /* <DEDUP_REMOVED lines=384> */
.L_x_18162:
        /* <DEDUP_REMOVED lines=20> */
.L_x_18166:
[----:B------:R4:W5:Y:S01]  /*6d80*/  LDG.E.U8 R22, desc[UR36][R2.64] ;  /* 0x0000002402167981 */ /* 0x000962000c1e1100 */
[----:B------:R-:W-:Y:S05]  /*6d90*/  BRA `(.L_x_18168) ;  /* 0x0000000c00547947 */ /* 0x000fea0003800000 */
.L_x_18165:
        /* <DEDUP_REMOVED lines=8> */
.L_x_18170:
[----:B------:R2:W5:Y:S01]  /*6e20*/  LDG.E.U8 R22, desc[UR36][R2.64] ;  /* 0x0000002402167981 */ /* 0x000562000c1e1100 */
[----:B------:R-:W-:Y:S05]  /*6e30*/  BRA `(.L_x_18168) ;  /* 0x0000000c002c7947 */ /* 0x000fea0003800000 */
.L_x_18169:
[----:B------:R0:W5:Y:S01]  /*6e40*/  LDG.E.U16 R22, desc[UR36][R2.64] ;  /* 0x0000002402167981 */ /* 0x000162000c1e1500 */
[----:B------:R-:W-:Y:S05]  /*6e50*/  BRA `(.L_x_18168) ;  /* 0x0000000c00247947 */ /* 0x000fea0003800000 */
.L_x_18164:
        /* <DEDUP_REMOVED lines=9> */
.L_x_18172:
[----:B------:R-:W2:Y:S02]  /*6ef0*/  LDG.E.U16 R0, desc[UR36][R2.64] ;  /* 0x0000002402007981 */ /* 0x000ea4000c1e1500 */
[----:B--2---:R-:W-:-:S06]  /*6f00*/  HADD2.F32 R0, -RZ, R0.H0_H0 ;  /* 0x20000000ff007230 */ /* 0x004fcc0000004100 */
[----:B------:R-:W0:Y:S02]  /*6f10*/  F2I.FTZ.TRUNC.NTZ R0, R0 ;  /* 0x0000000000007305 */ /* 0x000e24000021f100 */
[----:B0-----:R-:W-:Y:S01]  /*6f20*/  PRMT R22, R0, 0x7610, R22 ;  /* 0x0000761000167816 */ /* 0x001fe20000000016 */
[----:B------:R-:W-:Y:S06]  /*6f30*/  BRA `(.L_x_18168) ;  /* 0x0000000800ec7947 */ /* 0x000fec0003800000 */
.L_x_18171:
        /* <DEDUP_REMOVED lines=9> */
.L_x_18174:
[----:B------:R-:W2:Y:S02]  /*6fd0*/  LDG.E.U16 R2, desc[UR36][R2.64] ;  /* 0x0000002402027981 */ /* 0x000ea4000c1e1500 */
[----:B--2---:R-:W-:-:S06]  /*6fe0*/  HADD2.F32 R0, -RZ, R2.H0_H0 ;  /* 0x20000002ff007230 */ /* 0x004fcc0000004100 */
[----:B------:R-:W0:Y:S02]  /*6ff0*/  F2I.FTZ.TRUNC.NTZ R0, R0 ;  /* 0x0000000000007305 */ /* 0x000e24000021f100 */
[----:B0-----:R-:W-:Y:S01]  /*7000*/  PRMT R22, R0, 0x7610, R22 ;  /* 0x0000761000167816 */ /* 0x001fe20000000016 */
[----:B------:R-:W-:Y:S06]  /*7010*/  BRA `(.L_x_18168) ;  /* 0x0000000800b47947 */ /* 0x000fec0003800000 */
.L_x_18173:
[----:B------:R-:W2:Y:S02]  /*7020*/  LDG.E.64 R2, desc[UR36][R2.64] ;  /* 0x0000002402027981 */ /* 0x000ea4000c1e1b00 */
[----:B--2---:R0:W1:Y:S01]  /*7030*/  F2I.F64.TRUNC R22, R2 ;  /* 0x0000000200167311 */ /* 0x004062000030d100 */
[----:B------:R-:W-:Y:S05]  /*7040*/  BRA `(.L_x_18168) ;  /* 0x0000000800a87947 */ /* 0x000fea0003800000 */
.L_x_18163:
        /* <DEDUP_REMOVED lines=12> */
.L_x_18177:
[----:B------:R-:W2:Y:S02]  /*7110*/  LDG.E.64 R2, desc[UR36][R2.64] ;  /* 0x0000002402027981 */ /* 0x000ea4000c1e1b00 */
[----:B--2---:R0:W1:Y:S01]  /*7120*/  F2I.F64.TRUNC R22, R2 ;  /* 0x0000000200167311 */ /* 0x004062000030d100 */
[----:B------:R-:W-:Y:S05]  /*7130*/  BRA `(.L_x_18168) ;  /* 0x00000008006c7947 */ /* 0x000fea0003800000 */
.L_x_18176:
        /* <DEDUP_REMOVED lines=28> */
.L_x_18179:
        /* <DEDUP_REMOVED lines=15> */
.L_x_18178:
[----:B------:R-:W2:Y:S02]  /*73f0*/  LDG.E.U16 R0, desc[UR36][R2.64] ;  /* 0x0000002402007981 */ /* 0x000ea4000c1e1500 */
[----:B--2---:R-:W-:-:S06]  /*7400*/  IMAD.U32 R0, R0, 0x10000, RZ ;  /* 0x0001000000007824 */ /* 0x004fcc00078e00ff */
[----:B------:R-:W0:Y:S02]  /*7410*/  F2I.FTZ.TRUNC.NTZ R0, R0 ;  /* 0x0000000000007305 */ /* 0x000e24000021f100 */
[----:B0-----:R-:W-:Y:S01]  /*7420*/  PRMT R22, R0, 0x7610, R22 ;  /* 0x0000761000167816 */ /* 0x001fe20000000016 */
[----:B------:R-:W-:Y:S06]  /*7430*/  BRA `(.L_x_18168) ;  /* 0x0000000400ac7947 */ /* 0x000fec0003800000 */
.L_x_18175:
        /* <DEDUP_REMOVED lines=10> */
.L_x_18182:
        /* <DEDUP_REMOVED lines=21> */
.L_x_18186:
[----:B------:R-:W-:Y:S05]  /*7630*/  BSYNC B1 ;  /* 0x0000000000017941 */ /* 0x000fea0003800000 */
.L_x_18185:
[----:B------:R-:W-:Y:S01]  /*7640*/  LEA R3, R0, 0x3b800000, 0x17 ;  /* 0x3b80000000037811 */ /* 0x000fe200078eb8ff */
[----:B------:R-:W-:-:S05]  /*7650*/  IMAD.SHL.U32 R0, R2, 0x100000, RZ ;  /* 0x0010000002007824 */ /* 0x000fca00078e00ff */
[----:B------:R-:W-:-:S07]  /*7660*/  LOP3.LUT R0, R3, R0, R4, 0xfe, !PT ;  /* 0x0000000003007212 */ /* 0x000fce00078efe04 */
.L_x_18184:
[----:B------:R-:W-:Y:S05]  /*7670*/  BSYNC B0 ;  /* 0x0000000000007941 */ /* 0x000fea0003800000 */
.L_x_18183:
[----:B------:R-:W0:Y:S02]  /*7680*/  F2I.FTZ.TRUNC.NTZ R0, R0 ;  /* 0x0000000000007305 */ /* 0x000e24000021f100 */
[----:B0-----:R-:W-:Y:S01]  /*7690*/  PRMT R22, R0, 0x7610, R22 ;  /* 0x0000761000167816 */ /* 0x001fe20000000016 */
[----:B------:R-:W-:Y:S06]  /*76a0*/  BRA `(.L_x_18168) ;  /* 0x0000000400107947 */ /* 0x000fec0003800000 */
.L_x_18181:
        /* <DEDUP_REMOVED lines=21> */
.L_x_18190:
[----:B------:R-:W-:Y:S05]  /*7800*/  BSYNC B1 ;  /* 0x0000000000017941 */ /* 0x000fea0003800000 */
.L_x_18189:
[----:B------:R-:W-:Y:S01]  /*7810*/  LEA R3, R0, 0x37800000, 0x17 ;  /* 0x3780000000037811 */ /* 0x000fe200078eb8ff */
[----:B------:R-:W-:-:S05]  /*7820*/  IMAD.SHL.U32 R0, R2, 0x200000, RZ ;  /* 0x0020000002007824 */ /* 0x000fca00078e00ff */
[----:B------:R-:W-:-:S07]  /*7830*/  LOP3.LUT R0, R3, R0, R4, 0xfe, !PT ;  /* 0x0000000003007212 */ /* 0x000fce00078efe04 */
.L_x_18188:
[----:B------:R-:W-:Y:S05]  /*7840*/  BSYNC B0 ;  /* 0x0000000000007941 */ /* 0x000fea0003800000 */
.L_x_18187:
[----:B------:R-:W0:Y:S02]  /*7850*/  F2I.FTZ.TRUNC.NTZ R0, R0 ;  /* 0x0000000000007305 */ /* 0x000e24000021f100 */
[----:B0-----:R-:W-:Y:S01]  /*7860*/  PRMT R22, R0, 0x7610, R22 ;  /* 0x0000761000167816 */ /* 0x001fe20000000016 */
[----:B------:R-:W-:Y:S06]  /*7870*/  BRA `(.L_x_18168) ;  /* 0x00000000009c7947 */ /* 0x000fec0003800000 */
.L_x_18180:
        /* <DEDUP_REMOVED lines=14> */
.L_x_18194:
[----:B------:R-:W-:Y:S05]  /*7960*/  BSYNC B0 ;  /* 0x0000000000007941 */ /* 0x000fea0003800000 */
.L_x_18193:
[----:B------:R-:W0:Y:S02]  /*7970*/  F2I.FTZ.TRUNC.NTZ R0, R0 ;  /* 0x0000000000007305 */ /* 0x000e24000021f100 */
[----:B0-----:R-:W-:Y:S01]  /*7980*/  PRMT R22, R0, 0x7610, R22 ;  /* 0x0000761000167816 */ /* 0x001fe20000000016 */
[----:B------:R-:W-:Y:S06]  /*7990*/  BRA `(.L_x_18168) ;  /* 0x0000000000547947 */ /* 0x000fec0003800000 */
.L_x_18167:
        /* <DEDUP_REMOVED lines=16> */
.L_x_18195:
[----:B------:R-:W-:Y:S01]  /*7aa0*/  PRMT R22, RZ, 0x7610, R22 ;  /* 0x00007610ff167816 */ /* 0x000fe20000000016 */
[----:B------:R-:W-:Y:S06]  /*7ab0*/  BRA `(.L_x_18168) ;  /* 0x00000000000c7947 */ /* 0x000fec0003800000 */
.L_x_18192:
[----:B------:R0:W5:Y:S01]  /*7ac0*/  LDG.E.U8 R22, desc[UR36][R2.64] ;  /* 0x0000002402167981 */ /* 0x000162000c1e1100 */
[----:B------:R-:W-:Y:S05]  /*7ad0*/  BRA `(.L_x_18168) ;  /* 0x0000000000047947 */ /* 0x000fea0003800000 */
.L_x_18191:
[----:B------:R0:W5:Y:S02]  /*7ae0*/  LDG.E.U8 R22, desc[UR36][R2.64] ;  /* 0x0000002402167981 */ /* 0x000164000c1e1100 */
.L_x_18168:
        /* <DEDUP_REMOVED lines=17> */
.L_x_18199:
[----:B------:R0:W5:Y:S01]  /*7c00*/  LDG.E.U8 R23, desc[UR36][R2.64] ;  /* 0x0000002402177981 */ /* 0x000162000c1e1100 */
[----:B------:R-:W-:Y:S05]  /*7c10*/  BRA `(.L_x_18201) ;  /* 0x0000000c00547947 */ /* 0x000fea0003800000 */
.L_x_18198:
        /* <DEDUP_REMOVED lines=8> */
.L_x_18203:
[----:B------:R3:W5:Y:S01]  /*7ca0*/  LDG.E.U8 R23, desc[UR36][R2.64] ;  /* 0x0000002402177981 */ /* 0x000762000c1e1100 */
[----:B------:R-:W-:Y:S05]  /*7cb0*/  BRA `(.L_x_18201) ;  /* 0x0000000c002c7947 */ /* 0x000fea0003800000 */
.L_x_18202:
[----:B------:R2:W5:Y:S01]  /*7cc0*/  LDG.E.U16 R23, desc[UR36][R2.64] ;  /* 0x0000002402177981 */ /* 0x000562000c1e1500 */
[----:B------:R-:W-:Y:S05]  /*7cd0*/  BRA `(.L_x_18201) ;  /* 0x0000000c00247947 */ /* 0x000fea0003800000 */
.L_x_18197:
        /* <DEDUP_REMOVED lines=9> */
.L_x_18205:
[----:B------:R-:W2:Y:S02]  /*7d70*/  LDG.E.U16 R0, desc[UR36][R2.64] ;  /* 0x0000002402007981 */ /* 0x000ea4000c1e1500 */
[----:B--2---:R-:W-:-:S06]  /*7d80*/  HADD2.F32 R0, -RZ, R0.H0_H0 ;  /* 0x20000000ff007230 */ /* 0x004fcc0000004100 */
[----:B------:R-:W0:Y:S02]  /*7d90*/  F2I.FTZ.TRUNC.NTZ R0, R0 ;  /* 0x0000000000007305 */ /* 0x000e24000021f100 */
[----:B0-----:R-:W-:Y:S01]  /*7da0*/  PRMT R23, R0, 0x7610, R23 ;  /* 0x0000761000177816 */ /* 0x001fe20000000017 */
[----:B------:R-:W-:Y:S06]  /*7db0*/  BRA `(.L_x_18201) ;  /* 0x0000000800ec7947 */ /* 0x000fec0003800000 */
.L_x_18204:
        /* <DEDUP_REMOVED lines=9> */
.L_x_18207:
[----:B------:R-:W2:Y:S02]  /*7e50*/  LDG.E.U16 R2, desc[UR36][R2.64] ;  /* 0x0000002402027981 */ /* 0x000ea4000c1e1500 */
[----:B--2---:R-:W-:-:S06]  /*7e60*/  HADD2.F32 R0, -RZ, R2.H0_H0 ;  /* 0x20000002ff007230 */ /* 0x004fcc0000004100 */
[----:B------:R-:W0:Y:S02]  /*7e70*/  F2I.FTZ.TRUNC.NTZ R0, R0 ;  /* 0x0000000000007305 */ /* 0x000e24000021f100 */
[----:B0-----:R-:W-:Y:S01]  /*7e80*/  PRMT R23, R0, 0x7610, R23 ;  /* 0x0000761000177816 */ /* 0x001fe20000000017 */
[----:B------:R-:W-:Y:S06]  /*7e90*/  BRA `(.L_x_18201) ;  /* 0x0000000800b47947 */ /* 0x000fec0003800000 */
.L_x_18206:
[----:B------:R-:W2:Y:S02]  /*7ea0*/  LDG.E.64 R2, desc[UR36][R2.64] ;  /* 0x0000002402027981 */ /* 0x000ea4000c1e1b00 */
[----:B--2---:R0:W1:Y:S01]  /*7eb0*/  F2I.F64.TRUNC R23, R2 ;  /* 0x0000000200177311 */ /* 0x004062000030d100 */
[----:B------:R-:W-:Y:S05]  /*7ec0*/  BRA `(.L_x_18201) ;  /* 0x0000000800a87947 */ /* 0x000fea0003800000 */
.L_x_18196:
        /* <DEDUP_REMOVED lines=12> */
.L_x_18210:
[----:B------:R-:W2:Y:S02]  /*7f90*/  LDG.E.64 R2, desc[UR36][R2.64] ;  /* 0x0000002402027981 */ /* 0x000ea4000c1e1b00 */
[----:B--2---:R0:W1:Y:S01]  /*7fa0*/  F2I.F64.TRUNC R23, R2 ;  /* 0x0000000200177311 */ /* 0x004062000030d100 */
[----:B------:R-:W-:Y:S05]  /*7fb0*/  BRA `(.L_x_18201) ;  /* 0x00000008006c7947 */ /* 0x000fea0003800000 */
.L_x_18209:
        /* <DEDUP_REMOVED lines=28> */
.L_x_18212:
        /* <DEDUP_REMOVED lines=15> */
.L_x_18211:
[----:B------:R-:W2:Y:S02]  /*8270*/  LDG.E.U16 R0, desc[UR36][R2.64] ;  /* 0x0000002402007981 */ /* 0x000ea4000c1e1500 */
[----:B--2---:R-:W-:-:S06]  /*8280*/  IMAD.U32 R0, R0, 0x10000, RZ ;  /* 0x0001000000007824 */ /* 0x004fcc00078e00ff */
[----:B------:R-:W0:Y:S02]  /*8290*/  F2I.FTZ.TRUNC.NTZ R0, R0 ;  /* 0x0000000000007305 */ /* 0x000e24000021f100 */
[----:B0-----:R-:W-:Y:S01]  /*82a0*/  PRMT R23, R0, 0x7610, R23 ;  /* 0x0000761000177816 */ /* 0x001fe20000000017 */
[----:B------:R-:W-:Y:S06]  /*82b0*/  BRA `(.L_x_18201) ;  /* 0x0000000400ac7947 */ /* 0x000fec0003800000 */
.L_x_18208:
        /* <DEDUP_REMOVED lines=10> */
.L_x_18215:
        /* <DEDUP_REMOVED lines=21> */
.L_x_18219:
[----:B------:R-:W-:Y:S05]  /*84b0*/  BSYNC B1 ;  /* 0x0000000000017941 */ /* 0x000fea0003800000 */
.L_x_18218:
[----:B------:R-:W-:Y:S01]  /*84c0*/  LEA R3, R0, 0x3b800000, 0x17 ;  /* 0x3b80000000037811 */ /* 0x000fe200078eb8ff */
[----:B------:R-:W-:-:S05]  /*84d0*/  IMAD.SHL.U32 R0, R2, 0x100000, RZ ;  /* 0x0010000002007824 */ /* 0x000fca00078e00ff */
[----:B------:R-:W-:-:S07]  /*84e0*/  LOP3.LUT R0, R3, R0, R4, 0xfe, !PT ;  /* 0x0000000003007212 */ /* 0x000fce00078efe04 */
.L_x_18217:
[----:B------:R-:W-:Y:S05]  /*84f0*/  BSYNC B0 ;  /* 0x0000000000007941 */ /* 0x000fea0003800000 */
.L_x_18216:
[----:B------:R-:W0:Y:S02]  /*8500*/  F2I.FTZ.TRUNC.NTZ R0, R0 ;  /* 0x0000000000007305 */ /* 0x000e24000021f100 */
[----:B0-----:R-:W-:Y:S01]  /*8510*/  PRMT R23, R0, 0x7610, R23 ;  /* 0x0000761000177816 */ /* 0x001fe20000000017 */
[----:B------:R-:W-:Y:S06]  /*8520*/  BRA `(.L_x_18201) ;  /* 0x0000000400107947 */ /* 0x000fec0003800000 */
.L_x_18214:
        /* <DEDUP_REMOVED lines=21> */
.L_x_18223:
[----:B------:R-:W-:Y:S05]  /*8680*/  BSYNC B1 ;  /* 0x0000000000017941 */ /* 0x000fea0003800000 */
.L_x_18222:
[----:B------:R-:W-:Y:S01]  /*8690*/  LEA R3, R0, 0x37800000, 0x17 ;  /* 0x3780000000037811 */ /* 0x000fe200078eb8ff */
[----:B------:R-:W-:-:S05]  /*86a0*/  IMAD.SHL.U32 R0, R2, 0x200000, RZ ;  /* 0x0020000002007824 */ /* 0x000fca00078e00ff */
[----:B------:R-:W-:-:S07]  /*86b0*/  LOP3.LUT R0, R3, R0, R4, 0xfe, !PT ;  /* 0x0000000003007212 */ /* 0x000fce00078efe04 */
.L_x_18221:
[----:B------:R-:W-:Y:S05]  /*86c0*/  BSYNC B0 ;  /* 0x0000000000007941 */ /* 0x000fea0003800000 */
.L_x_18220:
[----:B------:R-:W0:Y:S02]  /*86d0*/  F2I.FTZ.TRUNC.NTZ R0, R0 ;  /* 0x0000000000007305 */ /* 0x000e24000021f100 */
[----:B0-----:R-:W-:Y:S01]  /*86e0*/  PRMT R23, R0, 0x7610, R23 ;  /* 0x0000761000177816 */ /* 0x001fe20000000017 */
[----:B------:R-:W-:Y:S06]  /*86f0*/  BRA `(.L_x_18201) ;  /* 0x00000000009c7947 */ /* 0x000fec0003800000 */
.L_x_18213:
        /* <DEDUP_REMOVED lines=14> */
.L_x_18227:
[----:B------:R-:W-:Y:S05]  /*87e0*/  BSYNC B0 ;  /* 0x0000000000007941 */ /* 0x000fea0003800000 */
.L_x_18226:
[----:B------:R-:W0:Y:S02]  /*87f0*/  F2I.FTZ.TRUNC.NTZ R0, R0 ;  /* 0x0000000000007305 */ /* 0x000e24000021f100 */
[----:B0-----:R-:W-:Y:S01]  /*8800*/  PRMT R23, R0, 0x7610, R23 ;  /* 0x0000761000177816 */ /* 0x001fe20000000017 */
[----:B------:R-:W-:Y:S06]  /*8810*/  BRA `(.L_x_18201) ;  /* 0x0000000000547947 */ /* 0x000fec0003800000 */
.L_x_18200:
        /* <DEDUP_REMOVED lines=16> */
.L_x_18228:
[----:B------:R-:W-:Y:S01]  /*8920*/  PRMT R23, RZ, 0x7610, R23 ;  /* 0x00007610ff177816 */ /* 0x000fe20000000017 */
[----:B------:R-:W-:Y:S06]  /*8930*/  BRA `(.L_x_18201) ;  /* 0x00000000000c7947 */ /* 0x000fec0003800000 */
.L_x_18225:
[----:B------:R0:W5:Y:S01]  /*8940*/  LDG.E.U8 R23, desc[UR36][R2.64] ;  /* 0x0000002402177981 */ /* 0x000162000c1e1100 */
[----:B------:R-:W-:Y:S05]  /*8950*/  BRA `(.L_x_18201) ;  /* 0x0000000000047947 */ /* 0x000fea0003800000 */
.L_x_18224:
[----:B------:R0:W5:Y:S02]  /*8960*/  LDG.E.U8 R23, desc[UR36][R2.64] ;  /* 0x0000002402177981 */ /* 0x000164000c1e1100 */
.L_x_18201:
        /* <DEDUP_REMOVED lines=17> */
.L_x_18232:
[----:B------:R0:W5:Y:S01]  /*8a80*/  LDG.E.U8 R0, desc[UR36][R2.64] ;  /* 0x0000002402007981 */ /* 0x000162000c1e1100 */
[----:B------:R-:W-:Y:S05]  /*8a90*/  BRA `(.L_x_18234) ;  /* 0x0000000c00547947 */ /* 0x000fea0003800000 */
.L_x_18231:
        /* <DEDUP_REMOVED lines=8> */
.L_x_18236:
[----:B------:R0:W5:Y:S01]  /*8b20*/  LDG.E.U8 R0, desc[UR36][R2.64] ;  /* 0x0000002402007981 */ /* 0x000162000c1e1100 */
[----:B------:R-:W-:Y:S05]  /*8b30*/  BRA `(.L_x_18234) ;  /* 0x0000000c002c7947 */ /* 0x000fea0003800000 */
.L_x_18235:
[----:B------:R0:W5:Y:S01]  /*8b40*/  LDG.E.U16 R0, desc[UR36][R2.64] ;  /* 0x0000002402007981 */ /* 0x000162000c1e1500 */
[----:B------:R-:W-:Y:S05]  /*8b50*/  BRA `(.L_x_18234) ;  /* 0x0000000c00247947 */ /* 0x000fea0003800000 */
.L_x_18230:
        /* <DEDUP_REMOVED lines=9> */
.L_x_18238:
[----:B------:R-:W2:Y:S02]  /*8bf0*/  LDG.E.U16 R4, desc[UR36][R2.64] ;  /* 0x0000002402047981 */ /* 0x000ea4000c1e1500 */
[----:B--2---:R-:W-:-:S06]  /*8c00*/  HADD2.F32 R4, -RZ, R4.H0_H0 ;  /* 0x20000004ff047230 */ /* 0x004fcc0000004100 */
[----:B------:R-:W0:Y:S02]  /*8c10*/  F2I.FTZ.TRUNC.NTZ R4, R4 ;  /* 0x0000000400047305 */ /* 0x000e24000021f100 */
[----:B0-----:R-:W-:Y:S01]  /*8c20*/  PRMT R0, R4, 0x7610, R0 ;  /* 0x0000761004007816 */ /* 0x001fe20000000000 */
[----:B------:R-:W-:Y:S06]  /*8c30*/  BRA `(.L_x_18234) ;  /* 0x0000000800ec7947 */ /* 0x000fec0003800000 */
.L_x_18237:
        /* <DEDUP_REMOVED lines=9> */
.L_x_18240:
[----:B------:R-:W2:Y:S02]  /*8cd0*/  LDG.E.U16 R2, desc[UR36][R2.64] ;  /* 0x0000002402027981 */ /* 0x000ea4000c1e1500 */
[----:B--2---:R-:W-:-:S06]  /*8ce0*/  HADD2.F32 R4, -RZ, R2.H0_H0 ;  /* 0x20000002ff047230 */ /* 0x004fcc0000004100 */
[----:B------:R-:W0:Y:S02]  /*8cf0*/  F2I.FTZ.TRUNC.NTZ R4, R4 ;  /* 0x0000000400047305 */ /* 0x000e24000021f100 */
[----:B0-----:R-:W-:Y:S01]  /*8d00*/  PRMT R0, R4, 0x7610, R0 ;  /* 0x0000761004007816 */ /* 0x001fe20000000000 */
[----:B------:R-:W-:Y:S06]  /*8d10*/  BRA `(.L_x_18234) ;  /* 0x0000000800b47947 */ /* 0x000fec0003800000 */
.L_x_18239:
[----:B------:R-:W2:Y:S02]  /*8d20*/  LDG.E.64 R2, desc[UR36][R2.64] ;  /* 0x0000002402027981 */ /* 0x000ea4000c1e1b00 */
[----:B--2---:R0:W1:Y:S01]  /*8d30*/  F2I.F64.TRUNC R0, R2 ;  /* 0x0000000200007311 */ /* 0x004062000030d100 */
[----:B------:R-:W-:Y:S05]  /*8d40*/  BRA `(.L_x_18234) ;  /* 0x0000000800a87947 */ /* 0x000fea0003800000 */
.L_x_18229:
        /* <DEDUP_REMOVED lines=12> */
.L_x_18243:
[----:B------:R-:W2:Y:S02]  /*8e10*/  LDG.E.64 R2, desc[UR36][R2.64] ;  /* 0x0000002402027981 */ /* 0x000ea4000c1e1b00 */
[----:B--2---:R3:W4:Y:S01]  /*8e20*/  F2I.F64.TRUNC R0, R2 ;  /* 0x0000000200007311 */ /* 0x004722000030d100 */
[----:B------:R-:W-:Y:S05]  /*8e30*/  BRA `(.L_x_18234) ;  /* 0x00000008006c7947 */ /* 0x000fea0003800000 */
.L_x_18242:
        /* <DEDUP_REMOVED lines=28> */
.L_x_18245:
        /* <DEDUP_REMOVED lines=15> */
.L_x_18244:
[----:B------:R-:W2:Y:S02]  /*90f0*/  LDG.E.U16 R4, desc[UR36][R2.64] ;  /* 0x0000002402047981 */ /* 0x000ea4000c1e1500 */
[----:B--2---:R-:W-:-:S06]  /*9100*/  IMAD.U32 R4, R4, 0x10000, RZ ;  /* 0x0001000004047824 */ /* 0x004fcc00078e00ff */
[----:B------:R-:W0:Y:S02]  /*9110*/  F2I.FTZ.TRUNC.NTZ R4, R4 ;  /* 0x0000000400047305 */ /* 0x000e24000021f100 */
[----:B0-----:R-:W-:Y:S01]  /*9120*/  PRMT R0, R4, 0x7610, R0 ;  /* 0x0000761004007816 */ /* 0x001fe20000000000 */
[----:B------:R-:W-:Y:S06]  /*9130*/  BRA `(.L_x_18234) ;  /* 0x0000000400ac7947 */ /* 0x000fec0003800000 */
.L_x_18241:
        /* <DEDUP_REMOVED lines=10> */
.L_x_18248:
        /* <DEDUP_REMOVED lines=21> */
.L_x_18252:
[----:B------:R-:W-:Y:S05]  /*9330*/  BSYNC B1 ;  /* 0x0000000000017941 */ /* 0x000fea0003800000 */
.L_x_18251:
[----:B------:R-:W-:Y:S01]  /*9340*/  IMAD.SHL.U32 R2, R2, 0x100000, RZ ;  /* 0x0010000002027824 */ /* 0x000fe200078e00ff */
[----:B------:R-:W-:-:S04]  /*9350*/  LEA R3, R0, 0x3b800000, 0x17 ;  /* 0x3b80000000037811 */ /* 0x000fc800078eb8ff */
[----:B------:R-:W-:-:S07]  /*9360*/  LOP3.LUT R4, R3, R2, R4, 0xfe, !PT ;  /* 0x0000000203047212 */ /* 0x000fce00078efe04 */
.L_x_18250:
[----:B------:R-:W-:Y:S05]  /*9370*/  BSYNC B0 ;  /* 0x0000000000007941 */ /* 0x000fea0003800000 */
.L_x_18249:
[----:B------:R-:W0:Y:S02]  /*9380*/  F2I.FTZ.TRUNC.NTZ R4, R4 ;  /* 0x0000000400047305 */ /* 0x000e24000021f100 */
[----:B0-----:R-:W-:Y:S01]  /*9390*/  PRMT R0, R4, 0x7610, R0 ;  /* 0x0000761004007816 */ /* 0x001fe20000000000 */
[----:B------:R-:W-:Y:S06]  /*93a0*/  BRA `(.L_x_18234) ;  /* 0x0000000400107947 */ /* 0x000fec0003800000 */
.L_x_18247:
        /* <DEDUP_REMOVED lines=21> */
.L_x_18256:
[----:B------:R-:W-:Y:S05]  /*9500*/  BSYNC B1 ;  /* 0x0000000000017941 */ /* 0x000fea0003800000 */
.L_x_18255:
[----:B------:R-:W-:Y:S01]  /*9510*/  IMAD.SHL.U32 R2, R2, 0x200000, RZ ;  /* 0x0020000002027824 */ /* 0x000fe200078e00ff */
[----:B------:R-:W-:-:S04]  /*9520*/  LEA R3, R0, 0x37800000, 0x17 ;  /* 0x3780000000037811 */ /* 0x000fc800078eb8ff */
[----:B------:R-:W-:-:S07]  /*9530*/  LOP3.LUT R4, R3, R2, R4, 0xfe, !PT ;  /* 0x0000000203047212 */ /* 0x000fce00078efe04 */
.L_x_18254:
[----:B------:R-:W-:Y:S05]  /*9540*/  BSYNC B0 ;  /* 0x0000000000007941 */ /* 0x000fea0003800000 */
.L_x_18253:
[----:B------:R-:W0:Y:S02]  /*9550*/  F2I.FTZ.TRUNC.NTZ R4, R4 ;  /* 0x0000000400047305 */ /* 0x000e24000021f100 */
[----:B0-----:R-:W-:Y:S01]  /*9560*/  PRMT R0, R4, 0x7610, R0 ;  /* 0x0000761004007816 */ /* 0x001fe20000000000 */
[----:B------:R-:W-:Y:S06]  /*9570*/  BRA `(.L_x_18234) ;  /* 0x00000000009c7947 */ /* 0x000fec0003800000 */
.L_x_18246:
        /* <DEDUP_REMOVED lines=14> */
.L_x_18260:
[----:B------:R-:W-:Y:S05]  /*9660*/  BSYNC B0 ;  /* 0x0000000000007941 */ /* 0x000fea0003800000 */
.L_x_18259:
[----:B------:R-:W0:Y:S02]  /*9670*/  F2I.FTZ.TRUNC.NTZ R4, R4 ;  /* 0x0000000400047305 */ /* 0x000e24000021f100 */
[----:B0-----:R-:W-:Y:S01]  /*9680*/  PRMT R0, R4, 0x7610, R0 ;  /* 0x0000761004007816 */ /* 0x001fe20000000000 */
[----:B------:R-:W-:Y:S06]  /*9690*/  BRA `(.L_x_18234) ;  /* 0x0000000000547947 */ /* 0x000fec0003800000 */
.L_x_18233:
        /* <DEDUP_REMOVED lines=16> */
.L_x_18261:
[----:B------:R-:W-:Y:S01]  /*97a0*/  PRMT R0, RZ, 0x7610, R0 ;  /* 0x00007610ff007816 */ /* 0x000fe20000000000 */
[----:B------:R-:W-:Y:S06]  /*97b0*/  BRA `(.L_x_18234) ;  /* 0x00000000000c7947 */ /* 0x000fec0003800000 */
.L_x_18258:
[----:B------:R1:W5:Y:S01]  /*97c0*/  LDG.E.U8 R0, desc[UR36][R2.64] ;  /* 0x0000002402007981 */ /* 0x000362000c1e1100 */
[----:B------:R-:W-:Y:S05]  /*97d0*/  BRA `(.L_x_18234) ;  /* 0x0000000000047947 */ /* 0x000fea0003800000 */
.L_x_18257:
[----:B------:R0:W5:Y:S02]  /*97e0*/  LDG.E.U8 R0, desc[UR36][R2.64] ;  /* 0x0000002402007981 */ /* 0x000164000c1e1100 */
.L_x_18234:
[----:B------:R-:W4:Y:S01]  /*97f0*/  LDC.U8 R6, c[0x0][0x508] ;  /* 0x00014200ff067b82 */ /* 0x000f220000000000 */
[----:B-----5:R-:W-:Y:S01]  /*9800*/  PRMT R22, R22, 0x8880, RZ ;  /* 0x0000888016167816 */ /* 0x020fe200000000ff */
[----:B------:R-:W-:Y:S01]  /*9810*/  ULDC.U8 UR4, c[0x0][0x4f8] ;  /* 0x00013e0000047ab9 */ /* 0x000fe20000000000 */
[----:B0123--:R-:W-:Y:S01]  /*9820*/  PRMT R3, R23, 0x8880, RZ ;  /* 0x0000888017037816 */ /* 0x00ffe200000000ff */
[----:B------:R-:W-:Y:S01]  /*9830*/  UPRMT UR5, UR4, 0x8880, URZ ;  /* 0x0000888004057896 */ /* 0x000fe2000800003f */
[----:B----4-:R-:W-:Y:S01]  /*9840*/  PRMT R2, R0, 0x8880, RZ ;  /* 0x0000888000027816 */ /* 0x010fe200000000ff */
[----:B------:R-:W-:Y:S01]  /*9850*/  IMAD.MOV.U32 R0, RZ, RZ, R22 ;  /* 0x000000ffff007224 */ /* 0x000fe200078e0016 */
[----:B------:R-:W-:-:S03]  /*9860*/  ULDC.S8 UR4, c[0x0][0x4f9] ;  /* 0x00013e4000047ab9 */ /* 0x000fc60000000200 */
[----:B------:R-:W-:Y:S02]  /*9870*/  IMAD R3, R3, R2, RZ ;  /* 0x0000000203037224 */ /* 0x000fe400078e02ff */
[----:B------:R-:W-:-:S04]  /*9880*/  IMAD R0, R0, UR5, RZ ;  /* 0x0000000500007c24 */ /* 0x000fc8000f8e02ff */
        /* <DEDUP_REMOVED lines=14> */
.L_x_18265:
[----:B------:R0:W-:Y:S01]  /*9970*/  STG.E.U8 desc[UR36][R16.64], R5 ;  /* 0x0000000510007986 */ /* 0x0001e2000c101124 */
[----:B------:R-:W-:Y:S05]  /*9980*/  BRA `(.L_x_18267) ;  /* 0x0000000c00907947 */ /* 0x000fea0003800000 */
.L_x_18264:
        /* <DEDUP_REMOVED lines=12> */
.L_x_18269:
[----:B------:R-:W-:-:S05]  /*9a50*/  PRMT R3, R5, 0x8880, RZ ;  /* 0x0000888005037816 */ /* 0x000fca00000000ff */
[----:B------:R0:W-:Y:S01]  /*9a60*/  STG.E desc[UR36][R16.64], R3 ;  /* 0x0000000310007986 */ /* 0x0001e2000c101924 */
[----:B------:R-:W-:Y:S05]  /*9a70*/  BRA `(.L_x_18267) ;  /* 0x0000000c00547947 */ /* 0x000fea0003800000 */
.L_x_18268:
[----:B------:R-:W-:-:S04]  /*9a80*/  PRMT R3, R5, 0x8880, RZ ;  /* 0x0000888005037816 */ /* 0x000fc800000000ff */
[----:B------:R-:W-:-:S05]  /*9a90*/  PRMT R3, R3, 0x7710, RZ ;  /* 0x0000771003037816 */ /* 0x000fca00000000ff */
[----:B------:R0:W-:Y:S01]  /*9aa0*/  STG.E.U16 desc[UR36][R16.64], R3 ;  /* 0x0000000310007986 */ /* 0x0001e2000c101524 */
[----:B------:R-:W-:Y:S05]  /*9ab0*/  BRA `(.L_x_18267) ;  /* 0x0000000c00447947 */ /* 0x000fea0003800000 */
.L_x_18263:
        /* <DEDUP_REMOVED lines=9> */
.L_x_18271:
[----:B------:R-:W0:Y:S02]  /*9b50*/  I2F.S8 R0, R5 ;  /* 0x0000000500007306 */ /* 0x000e240000001400 */
[----:B0-----:R-:W-:-:S05]  /*9b60*/  F2FP.F16.F32.PACK_AB R0, RZ, R0 ;  /* 0x00000000ff00723e */ /* 0x001fca00000000ff */
[----:B------:R0:W-:Y:S01]  /*9b70*/  STG.E.U16 desc[UR36][R16.64], R0 ;  /* 0x0000000010007986 */ /* 0x0001e2000c101524 */
[----:B------:R-:W-:Y:S05]  /*9b80*/  BRA `(.L_x_18267) ;  /* 0x0000000c00107947 */ /* 0x000fea0003800000 */
.L_x_18270:
        /* <DEDUP_REMOVED lines=10> */
.L_x_18273:
[----:B------:R-:W0:Y:S02]  /*9c30*/  I2F.S8 R5, R5 ;  /* 0x0000000500057306 */ /* 0x000e240000001400 */
[----:B0-----:R-:W-:-:S04]  /*9c40*/  F2FP.F16.F32.PACK_AB R3, RZ, R5 ;  /* 0x00000005ff03723e */ /* 0x001fc800000000ff */
[----:B------:R-:W-:-:S05]  /*9c50*/  PRMT R3, R3, 0x5410, RZ ;  /* 0x0000541003037816 */ /* 0x000fca00000000ff */
[----:B------:R0:W-:Y:S01]  /*9c60*/  STG.E desc[UR36][R16.64], R3 ;  /* 0x0000000310007986 */ /* 0x0001e2000c101924 */
[----:B------:R-:W-:Y:S05]  /*9c70*/  BRA `(.L_x_18267) ;  /* 0x0000000800d47947 */ /* 0x000fea0003800000 */
.L_x_18272:
[----:B------:R-:W-:-:S04]  /*9c80*/  PRMT R2, R5, 0x8880, RZ ;  /* 0x0000888005027816 */ /* 0x000fc800000000ff */
[----:B------:R-:W-:-:S06]  /*9c90*/  PRMT R2, R2, 0x7710, RZ ;  /* 0x0000771002027816 */ /* 0x000fcc00000000ff */
[----:B------:R-:W0:Y:S02]  /*9ca0*/  I2F.F64.S16 R2, R2 ;  /* 0x0000000200027312 */ /* 0x000e240000101c00 */
[----:B0-----:R0:W-:Y:S01]  /*9cb0*/  STG.E.64 desc[UR36][R16.64], R2 ;  /* 0x0000000210007986 */ /* 0x0011e2000c101b24 */
[----:B------:R-:W-:Y:S05]  /*9cc0*/  BRA `(.L_x_18267) ;  /* 0x0000000800c07947 */ /* 0x000fea0003800000 */
.L_x_18262:
        /* <DEDUP_REMOVED lines=12> */
.L_x_18276:
[----:B------:R-:W-:Y:S02]  /*9d90*/  PRMT R4, R5, 0x8880, RZ ;  /* 0x0000888005047816 */ /* 0x000fe400000000ff */
[----:B------:R-:W-:Y:S02]  /*9da0*/  CS2R R6, SRZ ;  /* 0x0000000000067805 */ /* 0x000fe4000001ff00 */
[----:B------:R-:W-:-:S06]  /*9db0*/  PRMT R4, R4, 0x7710, RZ ;  /* 0x0000771004047816 */ /* 0x000fcc00000000ff */
[----:B------:R-:W0:Y:S02]  /*9dc0*/  I2F.F64.S16 R4, R4 ;  /* 0x0000000400047312 */ /* 0x000e240000101c00 */
[----:B0-----:R0:W-:Y:S01]  /*9dd0*/  STG.E.128 desc[UR36][R16.64], R4 ;  /* 0x0000000410007986 */ /* 0x0011e2000c101d24 */
[----:B------:R-:W-:Y:S05]  /*9de0*/  BRA `(.L_x_18267) ;  /* 0x0000000800787947 */ /* 0x000fea0003800000 */
.L_x_18275:
        /* <DEDUP_REMOVED lines=21> */
.L_x_18280:
[----:B------:R-:W-:Y:S05]  /*9f40*/  BSYNC B0 ;  /* 0x0000000000007941 */ /* 0x000fea0003800000 */
.L_x_18279:
[----:B------:R-:W-:-:S05]  /*9f50*/  LOP3.LUT R3, R0, R3, RZ, 0xfc, !PT ;  /* 0x0000000300037212 */ /* 0x000fca00078efcff */
[----:B------:R0:W-:Y:S01]  /*9f60*/  STG.E.U8 desc[UR36][R16.64], R3 ;  /* 0x0000000310007986 */ /* 0x0001e2000c101124 */
[----:B------:R-:W-:Y:S05]  /*9f70*/  BRA `(.L_x_18267) ;  /* 0x0000000800147947 */ /* 0x000fea0003800000 */
.L_x_18278:
        /* <DEDUP_REMOVED lines=13> */
.L_x_18282:
[----:B------:R-:W-:Y:S01]  /*a050*/  IMAD.MOV.U32 R0, RZ, RZ, 0x7f ;  /* 0x0000007fff007424 */ /* 0x000fe200078e00ff */
[----:B------:R-:W-:-:S04]  /*a060*/  ISETP.GT.U32.AND P0, PT, R2, 0x7f800000, PT ;  /* 0x7f8000000200780c */ /* 0x000fc80003f04070 */
[----:B------:R-:W-:-:S09]  /*a070*/  SEL R0, R0, 0x7c, P0 ;  /* 0x0000007c00007807 */ /* 0x000fd20000000000 */
.L_x_18283:
[----:B------:R-:W-:Y:S05]  /*a080*/  BSYNC B0 ;  /* 0x0000000000007941 */ /* 0x000fea0003800000 */
.L_x_18281:
[----:B------:R-:W-:-:S04]  /*a090*/  LOP3.LUT R2, R5, 0x80000000, RZ, 0xc0, !PT ;  /* 0x8000000005027812 */ /* 0x000fc800078ec0ff */
[----:B------:R-:W-:-:S04]  /*a0a0*/  SHF.R.U32.HI R3, RZ, 0x18, R2 ;  /* 0x00000018ff037819 */ /* 0x000fc80000011602 */
[----:B------:R-:W-:-:S05]  /*a0b0*/  LOP3.LUT R3, R0, R3, RZ, 0xfc, !PT ;  /* 0x0000000300037212 */ /* 0x000fca00078efcff */
[----:B------:R0:W-:Y:S01]  /*a0c0*/  STG.E.U8 desc[UR36][R16.64], R3 ;  /* 0x0000000310007986 */ /* 0x0001e2000c101124 */
[----:B------:R-:W-:Y:S05]  /*a0d0*/  BRA `(.L_x_18267) ;  /* 0x0000000400bc7947 */ /* 0x000fea0003800000 */
.L_x_18277:
[----:B------:R-:W0:Y:S02]  /*a0e0*/  I2F.S8 R0, R5 ;  /* 0x0000000500007306 */ /* 0x000e240000001400 */
[----:B0-----:R-:W-:-:S05]  /*a0f0*/  F2FP.BF16.F32.PACK_AB R0, RZ, R0 ;  /* 0x00000000ff00723e */ /* 0x001fca00000010ff */
[----:B------:R0:W-:Y:S01]  /*a100*/  STG.E.U16 desc[UR36][R16.64], R0 ;  /* 0x0000000010007986 */ /* 0x0001e2000c101524 */
[----:B------:R-:W-:Y:S05]  /*a110*/  BRA `(.L_x_18267) ;  /* 0x0000000400ac7947 */ /* 0x000fea0003800000 */
.L_x_18274:
        /* <DEDUP_REMOVED lines=12> */
.L_x_18286:
        /* <DEDUP_REMOVED lines=17> */
.L_x_18289:
[----:B------:R-:W-:-:S04]  /*a2f0*/  LOP3.LUT R2, R5, 0x80000000, RZ, 0xc0, !PT ;  /* 0x8000000005027812 */ /* 0x000fc800078ec0ff */
[----:B------:R-:W-:-:S04]  /*a300*/  SHF.R.U32.HI R3, RZ, 0x18, R2 ;  /* 0x00000018ff037819 */ /* 0x000fc80000011602 */
[----:B------:R-:W-:-:S04]  /*a310*/  LOP3.LUT R0, R0, R3, RZ, 0xfc, !PT ;  /* 0x0000000300007212 */ /* 0x000fc800078efcff */
[----:B------:R-:W-:-:S07]  /*a320*/  PRMT R8, R0, 0x7610, R8 ;  /* 0x0000761000087816 */ /* 0x000fce0000000008 */
.L_x_18288:
[----:B------:R-:W-:Y:S05]  /*a330*/  BSYNC B0 ;  /* 0x0000000000007941 */ /* 0x000fea0003800000 */
.L_x_18287:
[----:B------:R0:W-:Y:S01]  /*a340*/  STG.E.U8 desc[UR36][R16.64], R8 ;  /* 0x0000000810007986 */ /* 0x0001e2000c101124 */
[----:B------:R-:W-:Y:S05]  /*a350*/  BRA `(.L_x_18267) ;  /* 0x00000004001c7947 */ /* 0x000fea0003800000 */
.L_x_18285:
        /* <DEDUP_REMOVED lines=17> */
.L_x_18292:
[----:B------:R-:W-:-:S04]  /*a470*/  LOP3.LUT R2, R5, 0x80000000, RZ, 0xc0, !PT ;  /* 0x8000000005027812 */ /* 0x000fc800078ec0ff */
[----:B------:R-:W-:-:S04]  /*a480*/  SHF.R.U32.HI R3, RZ, 0x18, R2 ;  /* 0x00000018ff037819 */ /* 0x000fc80000011602 */
[----:B------:R-:W-:-:S04]  /*a490*/  LOP3.LUT R0, R0, R3, RZ, 0xfc, !PT ;  /* 0x0000000300007212 */ /* 0x000fc800078efcff */
[----:B------:R-:W-:-:S07]  /*a4a0*/  PRMT R8, R0, 0x7610, R8 ;  /* 0x0000761000087816 */ /* 0x000fce0000000008 */
.L_x_18291:
[----:B------:R-:W-:Y:S05]  /*a4b0*/  BSYNC B0 ;  /* 0x0000000000007941 */ /* 0x000fea0003800000 */
.L_x_18290:
[----:B------:R3:W-:Y:S01]  /*a4c0*/  STG.E.U8 desc[UR36][R16.64], R8 ;  /* 0x0000000810007986 */ /* 0x0007e2000c101124 */
[----:B------:R-:W-:Y:S05]  /*a4d0*/  BRA `(.L_x_18267) ;  /* 0x0000000000bc7947 */ /* 0x000fea0003800000 */
.L_x_18284:
        /* <DEDUP_REMOVED lines=22> */
.L_x_18266:
        /* <DEDUP_REMOVED lines=16> */
.L_x_18295:
[----:B------:R-:W-:Y:S05]  /*a740*/  BRA `(.L_x_18267) ;  /* 0x0000000000207947 */ /* 0x000fea0003800000 */
.L_x_18294:
[----:B------:R-:W-:-:S04]  /*a750*/  LOP3.LUT R5, R5, 0xffff, RZ, 0xc0, !PT ;  /* 0x0000ffff05057812 */ /* 0x000fc800078ec0ff */
[----:B------:R-:W-:-:S05]  /*a760*/  PRMT R5, R5, 0x8880, RZ ;  /* 0x0000888005057816 */ /* 0x000fca00000000ff */
[----:B------:R-:W-:-:S05]  /*a770*/  IMAD.MOV.U32 R2, RZ, RZ, R5 ;  /* 0x000000ffff027224 */ /* 0x000fca00078e0005 */
[----:B------:R-:W-:-:S05]  /*a780*/  SHF.R.S32.HI R3, RZ, 0x1f, R2 ;  /* 0x0000001fff037819 */ /* 0x000fca0000011402 */
[----:B------:R2:W-:Y:S01]  /*a790*/  STG.E.64 desc[UR36][R16.64], R2 ;  /* 0x0000000210007986 */ /* 0x0005e2000c101b24 */
[----:B------:R-:W-:Y:S05]  /*a7a0*/  BRA `(.L_x_18267) ;  /* 0x0000000000087947 */ /* 0x000fea0003800000 */
.L_x_18293:
[----:B------:R-:W-:-:S05]  /*a7b0*/  PRMT R3, R5, 0x8880, RZ ;  /* 0x0000888005037816 */ /* 0x000fca00000000ff */
[----:B------:R0:W-:Y:S02]  /*a7c0*/  STG.E desc[UR36][R16.64], R3 ;  /* 0x0000000310007986 */ /* 0x0001e4000c101924 */
.L_x_18267:
[----:B------:R-:W-:-:S07]  /*a7d0*/  VIADD R19, R19, 0x80 ;  /* 0x0000008013137836 */ /* 0x000fce0000000000 */
.L_x_18161:
[----:B------:R-:W-:Y:S05]  /*a7e0*/  BSYNC B6 ;  /* 0x0000000000067941 */ /* 0x000fea0003800000 */
.L_x_18160:
        /* <DEDUP_REMOVED lines=384> */
.L_x_18298:
        /* <DEDUP_REMOVED lines=20> */
.L_x_18302:
[----:B------:R0:W5:Y:S01]  /*c130*/  LDG.E.U8 R22, desc[UR36][R2.64] ;  /* 0x0000002402167981 */ /* 0x000162000c1e1100 */
[----:B------:R-:W-:Y:S05]  /*c140*/  BRA `(.L_x_18304) ;  /* 0x0000000c00547947 */ /* 0x000fea0003800000 */
.L_x_18301:
        /* <DEDUP_REMOVED lines=8> */
.L_x_18306:
[----:B------:R0:W5:Y:S01]  /*c1d0*/  LDG.E.U8 R22, desc[UR36][R2.64] ;  /* 0x0000002402167981 */ /* 0x000162000c1e1100 */
[----:B------:R-:W-:Y:S05]  /*c1e0*/  BRA `(.L_x_18304) ;  /* 0x0000000c002c7947 */ /* 0x000fea0003800000 */
.L_x_18305:
[----:B------:R0:W5:Y:S01]  /*c1f0*/  LDG.E.U16 R22, desc[UR36][R2.64] ;  /* 0x0000002402167981 */ /* 0x000162000c1e1500 */
[----:B------:R-:W-:Y:S05]  /*c200*/  BRA `(.L_x_18304) ;  /* 0x0000000c00247947 */ /* 0x000fea0003800000 */
.L_x_18300:
        /* <DEDUP_REMOVED lines=9> */
.L_x_18308:
[----:B------:R-:W2:Y:S02]  /*c2a0*/  LDG.E.U16 R0, desc[UR36][R2.64] ;  /* 0x0000002402007981 */ /* 0x000ea4000c1e1500 */
[----:B--2---:R-:W-:-:S06]  /*c2b0*/  HADD2.F32 R0, -RZ, R0.H0_H0 ;  /* 0x20000000ff007230 */ /* 0x004fcc0000004100 */
[----:B------:R-:W0:Y:S02]  /*c2c0*/  F2I.FTZ.TRUNC.NTZ R0, R0 ;  /* 0x0000000000007305 */ /* 0x000e24000021f100 */
[----:B0-----:R-:W-:Y:S01]  /*c2d0*/  PRMT R22, R0, 0x7610, R22 ;  /* 0x0000761000167816 */ /* 0x001fe20000000016 */
[----:B------:R-:W-:Y:S06]  /*c2e0*/  BRA `(.L_x_18304) ;  /* 0x0000000800ec7947 */ /* 0x000fec0003800000 */
.L_x_18307:
        /* <DEDUP_REMOVED lines=9> */
.L_x_18310:
[----:B------:R-:W2:Y:S02]  /*c380*/  LDG.E.U16 R2, desc[UR36][R2.64] ;  /* 0x0000002402027981 */ /* 0x000ea4000c1e1500 */
[----:B--2---:R-:W-:-:S06]  /*c390*/  HADD2.F32 R0, -RZ, R2.H0_H0 ;  /* 0x20000002ff007230 */ /* 0x004fcc0000004100 */
[----:B------:R-:W0:Y:S02]  /*c3a0*/  F2I.FTZ.TRUNC.NTZ R0, R0 ;  /* 0x0000000000007305 */ /* 0x000e24000021f100 */
[----:B0-----:R-:W-:Y:S01]  /*c3b0*/  PRMT R22, R0, 0x7610, R22 ;  /* 0x0000761000167816 */ /* 0x001fe20000000016 */
[----:B------:R-:W-:Y:S06]  /*c3c0*/  BRA `(.L_x_18304) ;  /* 0x0000000800b47947 */ /* 0x000fec0003800000 */
.L_x_18309:
[----:B------:R-:W2:Y:S02]  /*c3d0*/  LDG.E.64 R2, desc[UR36][R2.64] ;  /* 0x0000002402027981 */ /* 0x000ea4000c1e1b00 */
[----:B--2---:R0:W1:Y:S01]  /*c3e0*/  F2I.F64.TRUNC R22, R2 ;  /* 0x0000000200167311 */ /* 0x004062000030d100 */
[----:B------:R-:W-:Y:S05]  /*c3f0*/  BRA `(.L_x_18304) ;  /* 0x0000000800a87947 */ /* 0x000fea0003800000 */
.L_x_18299:
        /* <DEDUP_REMOVED lines=12> */
.L_x_18313:
[----:B------:R-:W2:Y:S02]  /*c4c0*/  LDG.E.64 R2, desc[UR36][R2.64] ;  /* 0x0000002402027981 */ /* 0x000ea4000c1e1b00 */
[----:B--2---:R3:W4:Y:S01]  /*c4d0*/  F2I.F64.TRUNC R22, R2 ;  /* 0x0000000200167311 */ /* 0x004722000030d100 */
[----:B------:R-:W-:Y:S05]  /*c4e0*/  BRA `(.L_x_18304) ;  /* 0x00000008006c7947 */ /* 0x000fea0003800000 */
.L_x_18312:
        /* <DEDUP_REMOVED lines=28> */
.L_x_18315:
        /* <DEDUP_REMOVED lines=15> */
.L_x_18314:
[----:B------:R-:W2:Y:S02]  /*c7a0*/  LDG.E.U16 R0, desc[UR36][R2.64] ;  /* 0x0000002402007981 */ /* 0x000ea4000c1e1500 */
[----:B--2---:R-:W-:-:S06]  /*c7b0*/  IMAD.U32 R0, R0, 0x10000, RZ ;  /* 0x0001000000007824 */ /* 0x004fcc00078e00ff */
[----:B------:R-:W0:Y:S02]  /*c7c0*/  F2I.FTZ.TRUNC.NTZ R0, R0 ;  /* 0x0000000000007305 */ /* 0x000e24000021f100 */
[----:B0-----:R-:W-:Y:S01]  /*c7d0*/  PRMT R22, R0, 0x7610, R22 ;  /* 0x0000761000167816 */ /* 0x001fe20000000016 */
[----:B------:R-:W-:Y:S06]  /*c7e0*/  BRA `(.L_x_18304) ;  /* 0x0000000400ac7947 */ /* 0x000fec0003800000 */
.L_x_18311:
        /* <DEDUP_REMOVED lines=10> */
.L_x_18318:
        /* <DEDUP_REMOVED lines=21> */
.L_x_18322:
[----:B------:R-:W-:Y:S05]  /*c9e0*/  BSYNC B1 ;  /* 0x0000000000017941 */ /* 0x000fea0003800000 */
.L_x_18321:
[----:B------:R-:W-:Y:S01]  /*c9f0*/  LEA R3, R0, 0x3b800000, 0x17 ;  /* 0x3b80000000037811 */ /* 0x000fe200078eb8ff */
[----:B------:R-:W-:-:S05]  /*ca00*/  IMAD.SHL.U32 R0, R2, 0x100000, RZ ;  /* 0x0010000002007824 */ /* 0x000fca00078e00ff */
[----:B------:R-:W-:-:S07]  /*ca10*/  LOP3.LUT R0, R3, R0, R4, 0xfe, !PT ;  /* 0x0000000003007212 */ /* 0x000fce00078efe04 */
.L_x_18320:
[----:B------:R-:W-:Y:S05]  /*ca20*/  BSYNC B0 ;  /* 0x0000000000007941 */ /* 0x000fea0003800000 */
.L_x_18319:
[----:B------:R-:W0:Y:S02]  /*ca30*/  F2I.FTZ.TRUNC.NTZ R0, R0 ;  /* 0x0000000000007305 */ /* 0x000e24000021f100 */
[----:B0-----:R-:W-:Y:S01]  /*ca40*/  PRMT R22, R0, 0x7610, R22 ;  /* 0x0000761000167816 */ /* 0x001fe20000000016 */
[----:B------:R-:W-:Y:S06]  /*ca50*/  BRA `(.L_x_18304) ;  /* 0x0000000400107947 */ /* 0x000fec0003800000 */
.L_x_18317:
        /* <DEDUP_REMOVED lines=21> */
.L_x_18326:
[----:B------:R-:W-:Y:S05]  /*cbb0*/  BSYNC B1 ;  /* 0x0000000000017941 */ /* 0x000fea0003800000 */
.L_x_18325:
[----:B------:R-:W-:Y:S01]  /*cbc0*/  LEA R3, R0, 0x37800000, 0x17 ;  /* 0x3780000000037811 */ /* 0x000fe200078eb8ff */
[----:B------:R-:W-:-:S05]  /*cbd0*/  IMAD.SHL.U32 R0, R2, 0x200000, RZ ;  /* 0x0020000002007824 */ /* 0x000fca00078e00ff */
[----:B------:R-:W-:-:S07]  /*cbe0*/  LOP3.LUT R0, R3, R0, R4, 0xfe, !PT ;  /* 0x0000000003007212 */ /* 0x000fce00078efe04 */
.L_x_18324:
[----:B------:R-:W-:Y:S05]  /*cbf0*/  BSYNC B0 ;  /* 0x0000000000007941 */ /* 0x000fea0003800000 */
.L_x_18323:
[----:B------:R-:W0:Y:S02]  /*cc00*/  F2I.FTZ.TRUNC.NTZ R0, R0 ;  /* 0x0000000000007305 */ /* 0x000e24000021f100 */
[----:B0-----:R-:W-:Y:S01]  /*cc10*/  PRMT R22, R0, 0x7610, R22 ;  /* 0x0000761000167816 */ /* 0x001fe20000000016 */
[----:B------:R-:W-:Y:S06]  /*cc20*/  BRA `(.L_x_18304) ;  /* 0x00000000009c7947 */ /* 0x000fec0003800000 */
.L_x_18316:
        /* <DEDUP_REMOVED lines=14> */
.L_x_18330:
[----:B------:R-:W-:Y:S05]  /*cd10*/  BSYNC B0 ;  /* 0x0000000000007941 */ /* 0x000fea0003800000 */
.L_x_18329:
[----:B------:R-:W0:Y:S02]  /*cd20*/  F2I.FTZ.TRUNC.NTZ R0, R0 ;  /* 0x0000000000007305 */ /* 0x000e24000021f100 */
[----:B0-----:R-:W-:Y:S01]  /*cd30*/  PRMT R22, R0, 0x7610, R22 ;  /* 0x0000761000167816 */ /* 0x001fe20000000016 */
[----:B------:R-:W-:Y:S06]  /*cd40*/  BRA `(.L_x_18304) ;  /* 0x0000000000547947 */ /* 0x000fec0003800000 */
.L_x_18303:
        /* <DEDUP_REMOVED lines=16> */
.L_x_18331:
[----:B------:R-:W-:Y:S01]  /*ce50*/  PRMT R22, RZ, 0x7610, R22 ;  /* 0x00007610ff167816 */ /* 0x000fe20000000016 */
[----:B------:R-:W-:Y:S06]  /*ce60*/  BRA `(.L_x_18304) ;  /* 0x00000000000c7947 */ /* 0x000fec0003800000 */
.L_x_18328:
[----:B------:R2:W5:Y:S01]  /*ce70*/  LDG.E.U8 R22, desc[UR36][R2.64] ;  /* 0x0000002402167981 */ /* 0x000562000c1e1100 */
[----:B------:R-:W-:Y:S05]  /*ce80*/  BRA `(.L_x_18304) ;  /* 0x0000000000047947 */ /* 0x000fea0003800000 */
.L_x_18327:
[----:B------:R1:W5:Y:S02]  /*ce90*/  LDG.E.U8 R22, desc[UR36][R2.64] ;  /* 0x0000002402167981 */ /* 0x000364000c1e1100 */
.L_x_18304:
        /* <DEDUP_REMOVED lines=17> */
.L_x_18335:
[----:B------:R0:W5:Y:S01]  /*cfb0*/  LDG.E.U8 R23, desc[UR36][R2.64] ;  /* 0x0000002402177981 */ /* 0x000162000c1e1100 */
[----:B------:R-:W-:Y:S05]  /*cfc0*/  BRA `(.L_x_18337) ;  /* 0x0000000c00547947 */ /* 0x000fea0003800000 */
.L_x_18334:
        /* <DEDUP_REMOVED lines=8> */
.L_x_18339:
[----:B------:R0:W5:Y:S01]  /*d050*/  LDG.E.U8 R23, desc[UR36][R2.64] ;  /* 0x0000002402177981 */ /* 0x000162000c1e1100 */
[----:B------:R-:W-:Y:S05]  /*d060*/  BRA `(.L_x_18337) ;  /* 0x0000000c002c7947 */ /* 0x000fea0003800000 */
.L_x_18338:
[----:B------:R0:W5:Y:S01]  /*d070*/  LDG.E.U16 R23, desc[UR36][R2.64] ;  /* 0x0000002402177981 */ /* 0x000162000c1e1500 */
[----:B------:R-:W-:Y:S05]  /*d080*/  BRA `(.L_x_18337) ;  /* 0x0000000c00247947 */ /* 0x000fea0003800000 */
.L_x_18333:
        /* <DEDUP_REMOVED lines=9> */
.L_x_18341:
[----:B------:R-:W2:Y:S02]  /*d120*/  LDG.E.U16 R0, desc[UR36][R2.64] ;  /* 0x0000002402007981 */ /* 0x000ea4000c1e1500 */
[----:B--2---:R-:W-:-:S06]  /*d130*/  HADD2.F32 R0, -RZ, R0.H0_H0 ;  /* 0x20000000ff007230 */ /* 0x004fcc0000004100 */
[----:B------:R-:W0:Y:S02]  /*d140*/  F2I.FTZ.TRUNC.NTZ R0, R0 ;  /* 0x0000000000007305 */ /* 0x000e24000021f100 */
[----:B0-----:R-:W-:Y:S01]  /*d150*/  PRMT R23, R0, 0x7610, R23 ;  /* 0x0000761000177816 */ /* 0x001fe20000000017 */
[----:B------:R-:W-:Y:S06]  /*d160*/  BRA `(.L_x_18337) ;  /* 0x0000000800ec7947 */ /* 0x000fec0003800000 */
.L_x_18340:
        /* <DEDUP_REMOVED lines=9> */
.L_x_18343:
[----:B------:R-:W2:Y:S02]  /*d200*/  LDG.E.U16 R2, desc[UR36][R2.64] ;  /* 0x0000002402027981 */ /* 0x000ea4000c1e1500 */
[----:B--2---:R-:W-:-:S06]  /*d210*/  HADD2.F32 R0, -RZ, R2.H0_H0 ;  /* 0x20000002ff007230 */ /* 0x004fcc0000004100 */
[----:B------:R-:W0:Y:S02]  /*d220*/  F2I.FTZ.TRUNC.NTZ R0, R0 ;  /* 0x0000000000007305 */ /* 0x000e24000021f100 */
[----:B0-----:R-:W-:Y:S01]  /*d230*/  PRMT R23, R0, 0x7610, R23 ;  /* 0x0000761000177816 */ /* 0x001fe20000000017 */
[----:B------:R-:W-:Y:S06]  /*d240*/  BRA `(.L_x_18337) ;  /* 0x0000000800b47947 */ /* 0x000fec0003800000 */
.L_x_18342:
[----:B------:R-:W2:Y:S02]  /*d250*/  LDG.E.64 R2, desc[UR36][R2.64] ;  /* 0x0000002402027981 */ /* 0x000ea4000c1e1b00 */
[----:B--2---:R0:W1:Y:S01]  /*d260*/  F2I.F64.TRUNC R23, R2 ;  /* 0x0000000200177311 */ /* 0x004062000030d100 */
[----:B------:R-:W-:Y:S05]  /*d270*/  BRA `(.L_x_18337) ;  /* 0x0000000800a87947 */ /* 0x000fea0003800000 */
.L_x_18332:
        /* <DEDUP_REMOVED lines=12> */
.L_x_18346:
[----:B------:R-:W2:Y:S02]  /*d340*/  LDG.E.64 R2, desc[UR36][R2.64] ;  /* 0x0000002402027981 */ /* 0x000ea4000c1e1b00 */
[----:B--2---:R0:W1:Y:S01]  /*d350*/  F2I.F64.TRUNC R23, R2 ;  /* 0x0000000200177311 */ /* 0x004062000030d100 */
[----:B------:R-:W-:Y:S05]  /*d360*/  BRA `(.L_x_18337) ;  /* 0x00000008006c7947 */ /* 0x000fea0003800000 */
.L_x_18345:
        /* <DEDUP_REMOVED lines=28> */
.L_x_18348:
        /* <DEDUP_REMOVED lines=15> */
.L_x_18347:
[----:B------:R-:W2:Y:S02]  /*d620*/  LDG.E.U16 R0, desc[UR36][R2.64] ;  /* 0x0000002402007981 */ /* 0x000ea4000c1e1500 */
[----:B--2---:R-:W-:-:S06]  /*d630*/  IMAD.U32 R0, R0, 0x10000, RZ ;  /* 0x0001000000007824 */ /* 0x004fcc00078e00ff */
[----:B------:R-:W0:Y:S02]  /*d640*/  F2I.FTZ.TRUNC.NTZ R0, R0 ;  /* 0x0000000000007305 */ /* 0x000e24000021f100 */
[----:B0-----:R-:W-:Y:S01]  /*d650*/  PRMT R23, R0, 0x7610, R23 ;  /* 0x0000761000177816 */ /* 0x001fe20000000017 */
[----:B------:R-:W-:Y:S06]  /*d660*/  BRA `(.L_x_18337) ;  /* 0x0000000400ac7947 */ /* 0x000fec0003800000 */
.L_x_18344:
        /* <DEDUP_REMOVED lines=10> */
.L_x_18351:
        /* <DEDUP_REMOVED lines=21> */
.L_x_18355:
[----:B------:R-:W-:Y:S05]  /*d860*/  BSYNC B1 ;  /* 0x0000000000017941 */ /* 0x000fea0003800000 */
.L_x_18354:
[----:B------:R-:W-:Y:S01]  /*d870*/  LEA R3, R0, 0x3b800000, 0x17 ;  /* 0x3b80000000037811 */ /* 0x000fe200078eb8ff */
[----:B------:R-:W-:-:S05]  /*d880*/  IMAD.SHL.U32 R0, R2, 0x100000, RZ ;  /* 0x0010000002007824 */ /* 0x000fca00078e00ff */
[----:B------:R-:W-:-:S07]  /*d890*/  LOP3.LUT R0, R3, R0, R4, 0xfe, !PT ;  /* 0x0000000003007212 */ /* 0x000fce00078efe04 */
.L_x_18353:
[----:B------:R-:W-:Y:S05]  /*d8a0*/  BSYNC B0 ;  /* 0x0000000000007941 */ /* 0x000fea0003800000 */
.L_x_18352:
[----:B------:R-:W0:Y:S02]  /*d8b0*/  F2I.FTZ.TRUNC.NTZ R0, R0 ;  /* 0x0000000000007305 */ /* 0x000e24000021f100 */
[----:B0-----:R-:W-:Y:S01]  /*d8c0*/  PRMT R23, R0, 0x7610, R23 ;  /* 0x0000761000177816 */ /* 0x001fe20000000017 */
[----:B------:R-:W-:Y:S06]  /*d8d0*/  BRA `(.L_x_18337) ;  /* 0x0000000400107947 */ /* 0x000fec0003800000 */
.L_x_18350:
        /* <DEDUP_REMOVED lines=21> */
.L_x_18359:
[----:B------:R-:W-:Y:S05]  /*da30*/  BSYNC B1 ;  /* 0x0000000000017941 */ /* 0x000fea0003800000 */
.L_x_18358:
[----:B------:R-:W-:Y:S01]  /*da40*/  LEA R3, R0, 0x37800000, 0x17 ;  /* 0x3780000000037811 */ /* 0x000fe200078eb8ff */
[----:B------:R-:W-:-:S05]  /*da50*/  IMAD.SHL.U32 R0, R2, 0x200000, RZ ;  /* 0x0020000002007824 */ /* 0x000fca00078e00ff */
[----:B------:R-:W-:-:S07]  /*da60*/  LOP3.LUT R0, R3, R0, R4, 0xfe, !PT ;  /* 0x0000000003007212 */ /* 0x000fce00078efe04 */
.L_x_18357:
[----:B------:R-:W-:Y:S05]  /*da70*/  BSYNC B0 ;  /* 0x0000000000007941 */ /* 0x000fea0003800000 */
.L_x_18356:
[----:B------:R-:W0:Y:S02]  /*da80*/  F2I.FTZ.TRUNC.NTZ R0, R0 ;  /* 0x0000000000007305 */ /* 0x000e24000021f100 */
[----:B0-----:R-:W-:Y:S01]  /*da90*/  PRMT R23, R0, 0x7610, R23 ;  /* 0x0000761000177816 */ /* 0x001fe20000000017 */
[----:B------:R-:W-:Y:S06]  /*daa0*/  BRA `(.L_x_18337) ;  /* 0x00000000009c7947 */ /* 0x000fec0003800000 */
.L_x_18349:
        /* <DEDUP_REMOVED lines=14> */
.L_x_18363:
[----:B------:R-:W-:Y:S05]  /*db90*/  BSYNC B0 ;  /* 0x0000000000007941 */ /* 0x000fea0003800000 */
.L_x_18362:
[----:B------:R-:W0:Y:S02]  /*dba0*/  F2I.FTZ.TRUNC.NTZ R0, R0 ;  /* 0x0000000000007305 */ /* 0x000e24000021f100 */
[----:B0-----:R-:W-:Y:S01]  /*dbb0*/  PRMT R23, R0, 0x7610, R23 ;  /* 0x0000761000177816 */ /* 0x001fe20000000017 */
[----:B------:R-:W-:Y:S06]  /*dbc0*/  BRA `(.L_x_18337) ;  /* 0x0000000000547947 */ /* 0x000fec0003800000 */
.L_x_18336:
        /* <DEDUP_REMOVED lines=16> */
.L_x_18364:
[----:B------:R-:W-:Y:S01]  /*dcd0*/  PRMT R23, RZ, 0x7610, R23 ;  /* 0x00007610ff177816 */ /* 0x000fe20000000017 */
[----:B------:R-:W-:Y:S06]  /*dce0*/  BRA `(.L_x_18337) ;  /* 0x00000000000c7947 */ /* 0x000fec0003800000 */
.L_x_18361:
[----:B------:R0:W5:Y:S01]  /*dcf0*/  LDG.E.U8 R23, desc[UR36][R2.64] ;  /* 0x0000002402177981 */ /* 0x000162000c1e1100 */
[----:B------:R-:W-:Y:S05]  /*dd00*/  BRA `(.L_x_18337) ;  /* 0x0000000000047947 */ /* 0x000fea0003800000 */
.L_x_18360:
[----:B------:R0:W5:Y:S02]  /*dd10*/  LDG.E.U8 R23, desc[UR36][R2.64] ;  /* 0x0000002402177981 */ /* 0x000164000c1e1100 */
.L_x_18337:
        /* <DEDUP_REMOVED lines=17> */
.L_x_18368:
[----:B------:R0:W5:Y:S01]  /*de30*/  LDG.E.U8 R0, desc[UR36][R2.64] ;  /* 0x0000002402007981 */ /* 0x000162000c1e1100 */
[----:B------:R-:W-:Y:S05]  /*de40*/  BRA `(.L_x_18370) ;  /* 0x0000000c00547947 */ /* 0x000fea0003800000 */
.L_x_18367:
        /* <DEDUP_REMOVED lines=8> */
.L_x_18372:
[----:B------:R0:W5:Y:S01]  /*ded0*/  LDG.E.U8 R0, desc[UR36][R2.64] ;  /* 0x0000002402007981 */ /* 0x000162000c1e1100 */
[----:B------:R-:W-:Y:S05]  /*dee0*/  BRA `(.L_x_18370) ;  /* 0x0000000c002c7947 */ /* 0x000fea0003800000 */
.L_x_18371:
[----:B------:R0:W5:Y:S01]  /*def0*/  LDG.E.U16 R0, desc[UR36][R2.64] ;  /* 0x0000002402007981 */ /* 0x000162000c1e1500 */
[----:B------:R-:W-:Y:S05]  /*df00*/  BRA `(.L_x_18370) ;  /* 0x0000000c00247947 */ /* 0x000fea0003800000 */
.L_x_18366:
        /* <DEDUP_REMOVED lines=9> */
.L_x_18374:
[----:B------:R-:W2:Y:S02]  /*dfa0*/  LDG.E.U16 R4, desc[UR36][R2.64] ;  /* 0x0000002402047981 */ /* 0x000ea4000c1e1500 */
[----:B--2---:R-:W-:-:S06]  /*dfb0*/  HADD2.F32 R4, -RZ, R4.H0_H0 ;  /* 0x20000004ff047230 */ /* 0x004fcc0000004100 */
[----:B------:R-:W0:Y:S02]  /*dfc0*/  F2I.FTZ.TRUNC.NTZ R4, R4 ;  /* 0x0000000400047305 */ /* 0x000e24000021f100 */
[----:B0-----:R-:W-:Y:S01]  /*dfd0*/  PRMT R0, R4, 0x7610, R0 ;  /* 0x0000761004007816 */ /* 0x001fe20000000000 */
[----:B------:R-:W-:Y:S06]  /*dfe0*/  BRA `(.L_x_18370) ;  /* 0x0000000800ec7947 */ /* 0x000fec0003800000 */
.L_x_18373:
        /* <DEDUP_REMOVED lines=9> */
.L_x_18376:
[----:B------:R-:W2:Y:S02]  /*e080*/  LDG.E.U16 R2, desc[UR36][R2.64] ;  /* 0x0000002402027981 */ /* 0x000ea4000c1e1500 */
[----:B--2---:R-:W-:-:S06]  /*e090*/  HADD2.F32 R4, -RZ, R2.H0_H0 ;  /* 0x20000002ff047230 */ /* 0x004fcc0000004100 */
[----:B------:R-:W0:Y:S02]  /*e0a0*/  F2I.FTZ.TRUNC.NTZ R4, R4 ;  /* 0x0000000400047305 */ /* 0x000e24000021f100 */
[----:B0-----:R-:W-:Y:S01]  /*e0b0*/  PRMT R0, R4, 0x7610, R0 ;  /* 0x0000761004007816 */ /* 0x001fe20000000000 */
[----:B------:R-:W-:Y:S06]  /*e0c0*/  BRA `(.L_x_18370) ;  /* 0x0000000800b47947 */ /* 0x000fec0003800000 */
.L_x_18375:
[----:B------:R-:W2:Y:S02]  /*e0d0*/  LDG.E.64 R2, desc[UR36][R2.64] ;  /* 0x0000002402027981 */ /* 0x000ea4000c1e1b00 */
[----:B--2---:R0:W1:Y:S01]  /*e0e0*/  F2I.F64.TRUNC R0, R2 ;  /* 0x0000000200007311 */ /* 0x004062000030d100 */
[----:B------:R-:W-:Y:S05]  /*e0f0*/  BRA `(.L_x_18370) ;  /* 0x0000000800a87947 */ /* 0x000fea0003800000 */
.L_x_18365:
        /* <DEDUP_REMOVED lines=12> */
.L_x_18379:
[----:B------:R-:W2:Y:S02]  /*e1c0*/  LDG.E.64 R2, desc[UR36][R2.64] ;  /* 0x0000002402027981 */ /* 0x000ea4000c1e1b00 */
[----:B--2---:R0:W1:Y:S01]  /*e1d0*/  F2I.F64.TRUNC R0, R2 ;  /* 0x0000000200007311 */ /* 0x004062000030d100 */
[----:B------:R-:W-:Y:S05]  /*e1e0*/  BRA `(.L_x_18370) ;  /* 0x00000008006c7947 */ /* 0x000fea0003800000 */
.L_x_18378:
        /* <DEDUP_REMOVED lines=28> */
.L_x_18381:
        /* <DEDUP_REMOVED lines=15> */
.L_x_18380:
[----:B------:R-:W2:Y:S02]  /*e4a0*/  LDG.E.U16 R4, desc[UR36][R2.64] ;  /* 0x0000002402047981 */ /* 0x000ea4000c1e1500 */
[----:B--2---:R-:W-:-:S06]  /*e4b0*/  IMAD.U32 R4, R4, 0x10000, RZ ;  /* 0x0001000004047824 */ /* 0x004fcc00078e00ff */
[----:B------:R-:W0:Y:S02]  /*e4c0*/  F2I.FTZ.TRUNC.NTZ R4, R4 ;  /* 0x0000000400047305 */ /* 0x000e24000021f100 */
[----:B0-----:R-:W-:Y:S01]  /*e4d0*/  PRMT R0, R4, 0x7610, R0 ;  /* 0x0000761004007816 */ /* 0x001fe20000000000 */
[----:B------:R-:W-:Y:S06]  /*e4e0*/  BRA `(.L_x_18370) ;  /* 0x0000000400ac7947 */ /* 0x000fec0003800000 */
.L_x_18377:
        /* <DEDUP_REMOVED lines=10> */
.L_x_18384:
        /* <DEDUP_REMOVED lines=21> */
.L_x_18388:
[----:B------:R-:W-:Y:S05]  /*e6e0*/  BSYNC B1 ;  /* 0x0000000000017941 */ /* 0x000fea0003800000 */
.L_x_18387:
[----:B------:R-:W-:Y:S01]  /*e6f0*/  IMAD.SHL.U32 R2, R2, 0x100000, RZ ;  /* 0x0010000002027824 */ /* 0x000fe200078e00ff */
[----:B------:R-:W-:-:S04]  /*e700*/  LEA R3, R0, 0x3b800000, 0x17 ;  /* 0x3b80000000037811 */ /* 0x000fc800078eb8ff */
[----:B------:R-:W-:-:S07]  /*e710*/  LOP3.LUT R4, R3, R2, R4, 0xfe, !PT ;  /* 0x0000000203047212 */ /* 0x000fce00078efe04 */
.L_x_18386:
[----:B------:R-:W-:Y:S05]  /*e720*/  BSYNC B0 ;  /* 0x0000000000007941 */ /* 0x000fea0003800000 */
.L_x_18385:
[----:B------:R-:W0:Y:S02]  /*e730*/  F2I.FTZ.TRUNC.NTZ R4, R4 ;  /* 0x0000000400047305 */ /* 0x000e24000021f100 */
[----:B0-----:R-:W-:Y:S01]  /*e740*/  PRMT R0, R4, 0x7610, R0 ;  /* 0x0000761004007816 */ /* 0x001fe20000000000 */
[----:B------:R-:W-:Y:S06]  /*e750*/  BRA `(.L_x_18370) ;  /* 0x0000000400107947 */ /* 0x000fec0003800000 */
.L_x_18383:
        /* <DEDUP_REMOVED lines=21> */
.L_x_18392:
[----:B------:R-:W-:Y:S05]  /*e8b0*/  BSYNC B1 ;  /* 0x0000000000017941 */ /* 0x000fea0003800000 */
.L_x_18391:
[----:B------:R-:W-:Y:S01]  /*e8c0*/  IMAD.SHL.U32 R2, R2, 0x200000, RZ ;  /* 0x0020000002027824 */ /* 0x000fe200078e00ff */
[----:B------:R-:W-:-:S04]  /*e8d0*/  LEA R3, R0, 0x37800000, 0x17 ;  /* 0x3780000000037811 */ /* 0x000fc800078eb8ff */
[----:B------:R-:W-:-:S07]  /*e8e0*/  LOP3.LUT R4, R3, R2, R4, 0xfe, !PT ;  /* 0x0000000203047212 */ /* 0x000fce00078efe04 */
.L_x_18390:
[----:B------:R-:W-:Y:S05]  /*e8f0*/  BSYNC B0 ;  /* 0x0000000000007941 */ /* 0x000fea0003800000 */
.L_x_18389:
[----:B------:R-:W0:Y:S02]  /*e900*/  F2I.FTZ.TRUNC.NTZ R4, R4 ;  /* 0x0000000400047305 */ /* 0x000e24000021f100 */
[----:B0-----:R-:W-:Y:S01]  /*e910*/  PRMT R0, R4, 0x7610, R0 ;  /* 0x0000761004007816 */ /* 0x001fe20000000000 */
[----:B------:R-:W-:Y:S06]  /*e920*/  BRA `(.L_x_18370) ;  /* 0x00000000009c7947 */ /* 0x000fec0003800000 */
.L_x_18382:
        /* <DEDUP_REMOVED lines=14> */
.L_x_18396:
[----:B------:R-:W-:Y:S05]  /*ea10*/  BSYNC B0 ;  /* 0x0000000000007941 */ /* 0x000fea0003800000 */
.L_x_18395:
[----:B------:R-:W0:Y:S02]  /*ea20*/  F2I.FTZ.TRUNC.NTZ R4, R4 ;  /* 0x0000000400047305 */ /* 0x000e24000021f100 */
[----:B0-----:R-:W-:Y:S01]  /*ea30*/  PRMT R0, R4, 0x7610, R0 ;  /* 0x0000761004007816 */ /* 0x001fe20000000000 */
[----:B------:R-:W-:Y:S06]  /*ea40*/  BRA `(.L_x_18370) ;  /* 0x0000000000547947 */ /* 0x000fec0003800000 */
.L_x_18369:
        /* <DEDUP_REMOVED lines=16> */
.L_x_18397:
[----:B------:R-:W-:Y:S01]  /*eb50*/  PRMT R0, RZ, 0x7610, R0 ;  /* 0x00007610ff007816 */ /* 0x000fe20000000000 */
[----:B------:R-:W-:Y:S06]  /*eb60*/  BRA `(.L_x_18370) ;  /* 0x00000000000c7947 */ /* 0x000fec0003800000 */
.L_x_18394:
[----:B------:R0:W5:Y:S01]  /*eb70*/  LDG.E.U8 R0, desc[UR36][R2.64] ;  /* 0x0000002402007981 */ /* 0x000162000c1e1100 */
[----:B------:R-:W-:Y:S05]  /*eb80*/  BRA `(.L_x_18370) ;  /* 0x0000000000047947 */ /* 0x000fea0003800000 */
.L_x_18393:
[----:B------:R4:W5:Y:S02]  /*eb90*/  LDG.E.U8 R0, desc[UR36][R2.64] ;  /* 0x0000002402007981 */ /* 0x000964000c1e1100 */
.L_x_18370:
[----:B------:R-:W1:Y:S01]  /*eba0*/  LDC.U8 R6, c[0x0][0x508] ;  /* 0x00014200ff067b82 */ /* 0x000e620000000000 */
[----:B-----5:R-:W-:Y:S01]  /*ebb0*/  PRMT R22, R22, 0x8880, RZ ;  /* 0x0000888016167816 */ /* 0x020fe200000000ff */
[----:B------:R-:W-:Y:S01]  /*ebc0*/  ULDC.U8 UR4, c[0x0][0x4f8] ;  /* 0x00013e0000047ab9 */ /* 0x000fe20000000000 */
[----:B0-234-:R-:W-:Y:S01]  /*ebd0*/  PRMT R3, R23, 0x8880, RZ ;  /* 0x0000888017037816 */ /* 0x01dfe200000000ff */
[----:B------:R-:W-:Y:S01]  /*ebe0*/  UPRMT UR5, UR4, 0x8880, URZ ;  /* 0x0000888004057896 */ /* 0x000fe2000800003f */
[----:B-1----:R-:W-:Y:S01]  /*ebf0*/  PRMT R2, R0, 0x8880, RZ ;  /* 0x0000888000027816 */ /* 0x002fe200000000ff */
        /* <DEDUP_REMOVED lines=18> */
.L_x_18401:
[----:B------:R0:W-:Y:S01]  /*ed20*/  STG.E.U8 desc[UR36][R16.64], R5 ;  /* 0x0000000510007986 */ /* 0x0001e2000c101124 */
[----:B------:R-:W-:Y:S05]  /*ed30*/  BRA `(.L_x_18403) ;  /* 0x0000000c00907947 */ /* 0x000fea0003800000 */
.L_x_18400:
        /* <DEDUP_REMOVED lines=12> */
.L_x_18405:
[----:B------:R-:W-:-:S05]  /*ee00*/  PRMT R3, R5, 0x8880, RZ ;  /* 0x0000888005037816 */ /* 0x000fca00000000ff */
[----:B------:R0:W-:Y:S01]  /*ee10*/  STG.E desc[UR36][R16.64], R3 ;  /* 0x0000000310007986 */ /* 0x0001e2000c101924 */
[----:B------:R-:W-:Y:S05]  /*ee20*/  BRA `(.L_x_18403) ;  /* 0x0000000c00547947 */ /* 0x000fea0003800000 */
.L_x_18404:
[----:B------:R-:W-:-:S04]  /*ee30*/  PRMT R3, R5, 0x8880, RZ ;  /* 0x0000888005037816 */ /* 0x000fc800000000ff */
[----:B------:R-:W-:-:S05]  /*ee40*/  PRMT R3, R3, 0x7710, RZ ;  /* 0x0000771003037816 */ /* 0x000fca00000000ff */
[----:B------:R0:W-:Y:S01]  /*ee50*/  STG.E.U16 desc[UR36][R16.64], R3 ;  /* 0x0000000310007986 */ /* 0x0001e2000c101524 */
[----:B------:R-:W-:Y:S05]  /*ee60*/  BRA `(.L_x_18403) ;  /* 0x0000000c00447947 */ /* 0x000fea0003800000 */
.L_x_18399:
        /* <DEDUP_REMOVED lines=9> */
.L_x_18407:
[----:B------:R-:W0:Y:S02]  /*ef00*/  I2F.S8 R0, R5 ;  /* 0x0000000500007306 */ /* 0x000e240000001400 */
[----:B0-----:R-:W-:-:S05]  /*ef10*/  F2FP.F16.F32.PACK_AB R0, RZ, R0 ;  /* 0x00000000ff00723e */ /* 0x001fca00000000ff */
[----:B------:R0:W-:Y:S01]  /*ef20*/  STG.E.U16 desc[UR36][R16.64], R0 ;  /* 0x0000000010007986 */ /* 0x0001e2000c101524 */
[----:B------:R-:W-:Y:S05]  /*ef30*/  BRA `(.L_x_18403) ;  /* 0x0000000c00107947 */ /* 0x000fea0003800000 */
.L_x_18406:
        /* <DEDUP_REMOVED lines=10> */
.L_x_18409:
[----:B------:R-:W0:Y:S02]  /*efe0*/  I2F.S8 R5, R5 ;  /* 0x0000000500057306 */ /* 0x000e240000001400 */
[----:B0-----:R-:W-:-:S04]  /*eff0*/  F2FP.F16.F32.PACK_AB R3, RZ, R5 ;  /* 0x00000005ff03723e */ /* 0x001fc800000000ff */
[----:B------:R-:W-:-:S05]  /*f000*/  PRMT R3, R3, 0x5410, RZ ;  /* 0x0000541003037816 */ /* 0x000fca00000000ff */
[----:B------:R0:W-:Y:S01]  /*f010*/  STG.E desc[UR36][R16.64], R3 ;  /* 0x0000000310007986 */ /* 0x0001e2000c101924 */
[----:B------:R-:W-:Y:S05]  /*f020*/  BRA `(.L_x_18403) ;  /* 0x0000000800d47947 */ /* 0x000fea0003800000 */
.L_x_18408:
[----:B------:R-:W-:-:S04]  /*f030*/  PRMT R2, R5, 0x8880, RZ ;  /* 0x0000888005027816 */ /* 0x000fc800000000ff */
[----:B------:R-:W-:-:S06]  /*f040*/  PRMT R2, R2, 0x7710, RZ ;  /* 0x0000771002027816 */ /* 0x000fcc00000000ff */
[----:B------:R-:W0:Y:S02]  /*f050*/  I2F.F64.S16 R2, R2 ;  /* 0x0000000200027312 */ /* 0x000e240000101c00 */
[----:B0-----:R0:W-:Y:S01]  /*f060*/  STG.E.64 desc[UR36][R16.64], R2 ;  /* 0x0000000210007986 */ /* 0x0011e2000c101b24 */
[----:B------:R-:W-:Y:S05]  /*f070*/  BRA `(.L_x_18403) ;  /* 0x0000000800c07947 */ /* 0x000fea0003800000 */
.L_x_18398:
        /* <DEDUP_REMOVED lines=12> */
.L_x_18412:
[----:B------:R-:W-:Y:S02]  /*f140*/  PRMT R4, R5, 0x8880, RZ ;  /* 0x0000888005047816 */ /* 0x000fe400000000ff */
[----:B------:R-:W-:Y:S02]  /*f150*/  CS2R R6, SRZ ;  /* 0x0000000000067805 */ /* 0x000fe4000001ff00 */
[----:B------:R-:W-:-:S06]  /*f160*/  PRMT R4, R4, 0x7710, RZ ;  /* 0x0000771004047816 */ /* 0x000fcc00000000ff */
[----:B------:R-:W0:Y:S02]  /*f170*/  I2F.F64.S16 R4, R4 ;  /* 0x0000000400047312 */ /* 0x000e240000101c00 */
[----:B0-----:R1:W-:Y:S01]  /*f180*/  STG.E.128 desc[UR36][R16.64], R4 ;  /* 0x0000000410007986 */ /* 0x0013e2000c101d24 */
[----:B------:R-:W-:Y:S05]  /*f190*/  BRA `(.L_x_18403) ;  /* 0x0000000800787947 */ /* 0x000fea0003800000 */
.L_x_18411:
        /* <DEDUP_REMOVED lines=21> */
.L_x_18416:
[----:B------:R-:W-:Y:S05]  /*f2f0*/  BSYNC B0 ;  /* 0x0000000000007941 */ /* 0x000fea0003800000 */
.L_x_18415:
[----:B------:R-:W-:-:S05]  /*f300*/  LOP3.LUT R3, R0, R3, RZ, 0xfc, !PT ;  /* 0x0000000300037212 */ /* 0x000fca00078efcff */
[----:B------:R2:W-:Y:S01]  /*f310*/  STG.E.U8 desc[UR36][R16.64], R3 ;  /* 0x0000000310007986 */ /* 0x0005e2000c101124 */
[----:B------:R-:W-:Y:S05]  /*f320*/  BRA `(.L_x_18403) ;  /* 0x0000000800147947 */ /* 0x000fea0003800000 */
.L_x_18414:
        /* <DEDUP_REMOVED lines=13> */
.L_x_18418:
[----:B------:R-:W-:Y:S01]  /*f400*/  IMAD.MOV.U32 R0, RZ, RZ, 0x7f ;  /* 0x0000007fff007424 */ /* 0x000fe200078e00ff */
[----:B------:R-:W-:-:S04]  /*f410*/  ISETP.GT.U32.AND P0, PT, R2, 0x7f800000, PT ;  /* 0x7f8000000200780c */ /* 0x000fc80003f04070 */
[----:B------:R-:W-:-:S09]  /*f420*/  SEL R0, R0, 0x7c, P0 ;  /* 0x0000007c00007807 */ /* 0x000fd20000000000 */
.L_x_18419:
[----:B------:R-:W-:Y:S05]  /*f430*/  BSYNC B0 ;  /* 0x0000000000007941 */ /* 0x000fea0003800000 */
.L_x_18417:
[----:B------:R-:W-:-:S04]  /*f440*/  LOP3.LUT R2, R5, 0x80000000, RZ, 0xc0, !PT ;  /* 0x8000000005027812 */ /* 0x000fc800078ec0ff */
[----:B------:R-:W-:-:S04]  /*f450*/  SHF.R.U32.HI R3, RZ, 0x18, R2 ;  /* 0x00000018ff037819 */ /* 0x000fc80000011602 */
[----:B------:R-:W-:-:S05]  /*f460*/  LOP3.LUT R3, R0, R3, RZ, 0xfc, !PT ;  /* 0x0000000300037212 */ /* 0x000fca00078efcff */
[----:B------:R3:W-:Y:S01]  /*f470*/  STG.E.U8 desc[UR36][R16.64], R3 ;  /* 0x0000000310007986 */ /* 0x0007e2000c101124 */
[----:B------:R-:W-:Y:S05]  /*f480*/  BRA `(.L_x_18403) ;  /* 0x0000000400bc7947 */ /* 0x000fea0003800000 */
.L_x_18413:
[----:B------:R-:W0:Y:S02]  /*f490*/  I2F.S8 R0, R5 ;  /* 0x0000000500007306 */ /* 0x000e240000001400 */
[----:B0-----:R-:W-:-:S05]  /*f4a0*/  F2FP.BF16.F32.PACK_AB R0, RZ, R0 ;  /* 0x00000000ff00723e */ /* 0x001fca00000010ff */
[----:B------:R4:W-:Y:S01]  /*f4b0*/  STG.E.U16 desc[UR36][R16.64], R0 ;  /* 0x0000000010007986 */ /* 0x0009e2000c101524 */
[----:B------:R-:W-:Y:S05]  /*f4c0*/  BRA `(.L_x_18403) ;  /* 0x0000000400ac7947 */ /* 0x000fea0003800000 */
.L_x_18410:
        /* <DEDUP_REMOVED lines=12> */
.L_x_18422:
        /* <DEDUP_REMOVED lines=17> */
.L_x_18425:
[----:B------:R-:W-:-:S04]  /*f6a0*/  LOP3.LUT R2, R5, 0x80000000, RZ, 0xc0, !PT ;  /* 0x8000000005027812 */ /* 0x000fc800078ec0ff */
[----:B------:R-:W-:-:S04]  /*f6b0*/  SHF.R.U32.HI R3, RZ, 0x18, R2 ;  /* 0x00000018ff037819 */ /* 0x000fc80000011602 */
[----:B------:R-:W-:-:S04]  /*f6c0*/  LOP3.LUT R0, R0, R3, RZ, 0xfc, !PT ;  /* 0x0000000300007212 */ /* 0x000fc800078efcff */
[----:B------:R-:W-:-:S07]  /*f6d0*/  PRMT R8, R0, 0x7610, R8 ;  /* 0x0000761000087816 */ /* 0x000fce0000000008 */
.L_x_18424:
[----:B------:R-:W-:Y:S05]  /*f6e0*/  BSYNC B0 ;  /* 0x0000000000007941 */ /* 0x000fea0003800000 */
.L_x_18423:
[----:B------:R0:W-:Y:S01]  /*f6f0*/  STG.E.U8 desc[UR36][R16.64], R8 ;  /* 0x0000000810007986 */ /* 0x0001e2000c101124 */
[----:B------:R-:W-:Y:S05]  /*f700*/  BRA `(.L_x_18403) ;  /* 0x00000004001c7947 */ /* 0x000fea0003800000 */
.L_x_18421:
        /* <DEDUP_REMOVED lines=17> */
.L_x_18428:
[----:B------:R-:W-:-:S04]  /*f820*/  LOP3.LUT R2, R5, 0x80000000, RZ, 0xc0, !PT ;  /* 0x8000000005027812 */ /* 0x000fc800078ec0ff */
[----:B------:R-:W-:-:S04]  /*f830*/  SHF.R.U32.HI R3, RZ, 0x18, R2 ;  /* 0x00000018ff037819 */ /* 0x000fc80000011602 */
[----:B------:R-:W-:-:S04]  /*f840*/  LOP3.LUT R0, R0, R3, RZ, 0xfc, !PT ;  /* 0x0000000300007212 */ /* 0x000fc800078efcff */
[----:B------:R-:W-:-:S07]  /*f850*/  PRMT R8, R0, 0x7610, R8 ;  /* 0x0000761000087816 */ /* 0x000fce0000000008 */
.L_x_18427:
[----:B------:R-:W-:Y:S05]  /*f860*/  BSYNC B0 ;  /* 0x0000000000007941 */ /* 0x000fea0003800000 */
.L_x_18426:
[----:B------:R0:W-:Y:S01]  /*f870*/  STG.E.U8 desc[UR36][R16.64], R8 ;  /* 0x0000000810007986 */ /* 0x0001e2000c101124 */
[----:B------:R-:W-:Y:S05]  /*f880*/  BRA `(.L_x_18403) ;  /* 0x0000000000bc7947 */ /* 0x000fea0003800000 */
.L_x_18420:
        /* <DEDUP_REMOVED lines=22> */
.L_x_18402:
        /* <DEDUP_REMOVED lines=16> */
.L_x_18431:
[----:B------:R-:W-:Y:S05]  /*faf0*/  BRA `(.L_x_18403) ;  /* 0x0000000000207947 */ /* 0x000fea0003800000 */
.L_x_18430:
[----:B------:R-:W-:-:S04]  /*fb00*/  LOP3.LUT R5, R5, 0xffff, RZ, 0xc0, !PT ;  /* 0x0000ffff05057812 */ /* 0x000fc800078ec0ff */
[----:B------:R-:W-:-:S05]  /*fb10*/  PRMT R5, R5, 0x8880, RZ ;  /* 0x0000888005057816 */ /* 0x000fca00000000ff */
[----:B------:R-:W-:-:S05]  /*fb20*/  IMAD.MOV.U32 R2, RZ, RZ, R5 ;  /* 0x000000ffff027224 */ /* 0x000fca00078e0005 */
[----:B------:R-:W-:-:S05]  /*fb30*/  SHF.R.S32.HI R3, RZ, 0x1f, R2 ;  /* 0x0000001fff037819 */ /* 0x000fca0000011402 */
[----:B------:R0:W-:Y:S01]  /*fb40*/  STG.E.64 desc[UR36][R16.64], R2 ;  /* 0x0000000210007986 */ /* 0x0001e2000c101b24 */
[----:B------:R-:W-:Y:S05]  /*fb50*/  BRA `(.L_x_18403) ;  /* 0x0000000000087947 */ /* 0x000fea0003800000 */
.L_x_18429:
[----:B------:R-:W-:-:S05]  /*fb60*/  PRMT R3, R5, 0x8880, RZ ;  /* 0x0000888005037816 */ /* 0x000fca00000000ff */
[----:B------:R0:W-:Y:S02]  /*fb70*/  STG.E desc[UR36][R16.64], R3 ;  /* 0x0000000310007986 */ /* 0x0001e4000c101924 */
.L_x_18403:
[----:B------:R-:W-:-:S07]  /*fb80*/  VIADD R19, R19, 0x80 ;  /* 0x0000008013137836 */ /* 0x000fce0000000000 */
.L_x_18297:
[----:B------:R-:W-:Y:S05]  /*fb90*/  BSYNC B6 ;  /* 0x0000000000067941 */ /* 0x000fea0003800000 */
.L_x_18296:
        /* <DEDUP_REMOVED lines=383> */
.L_x_18432:
        /* <DEDUP_REMOVED lines=20> */
.L_x_18436:
[----:B------:R0:W5:Y:S01]  /*114d0*/  LDG.E.U8 R19, desc[UR36][R2.64] ;  /* 0x0000002402137981 */ /* 0x000162000c1e1100 */
[----:B------:R-:W-:Y:S05]  /*114e0*/  BRA `(.L_x_18438) ;  /* 0x0000000c00547947 */ /* 0x000fea0003800000 */
.L_x_18435:
        /* <DEDUP_REMOVED lines=8> */
.L_x_18440:
[----:B------:R0:W5:Y:S01]  /*11570*/  LDG.E.U8 R19, desc[UR36][R2.64] ;  /* 0x0000002402137981 */ /* 0x000162000c1e1100 */
[----:B------:R-:W-:Y:S05]  /*11580*/  BRA `(.L_x_18438) ;  /* 0x0000000c002c7947 */ /* 0x000fea0003800000 */
.L_x_18439:
[----:B------:R0:W5:Y:S01]  /*11590*/  LDG.E.U16 R19, desc[UR36][R2.64] ;  /* 0x0000002402137981 */ /* 0x000162000c1e1500 */
[----:B------:R-:W-:Y:S05]  /*115a0*/  BRA `(.L_x_18438) ;  /* 0x0000000c00247947 */ /* 0x000fea0003800000 */
.L_x_18434:
        /* <DEDUP_REMOVED lines=9> */
.L_x_18442:
[----:B------:R-:W2:Y:S02]  /*11640*/  LDG.E.U16 R0, desc[UR36][R2.64] ;  /* 0x0000002402007981 */ /* 0x000ea4000c1e1500 */
[----:B--2---:R-:W-:-:S06]  /*11650*/  HADD2.F32 R0, -RZ, R0.H0_H0 ;  /* 0x20000000ff007230 */ /* 0x004fcc0000004100 */
[----:B------:R-:W0:Y:S02]  /*11660*/  F2I.FTZ.TRUNC.NTZ R0, R0 ;  /* 0x0000000000007305 */ /* 0x000e24000021f100 */
[----:B0-----:R-:W-:Y:S01]  /*11670*/  PRMT R19, R0, 0x7610, R19 ;  /* 0x0000761000137816 */ /* 0x001fe20000000013 */
[----:B------:R-:W-:Y:S06]  /*11680*/  BRA `(.L_x_18438) ;  /* 0x0000000800ec7947 */ /* 0x000fec0003800000 */
.L_x_18441:
        /* <DEDUP_REMOVED lines=9> */
.L_x_18444:
[----:B------:R-:W2:Y:S02]  /*11720*/  LDG.E.U16 R2, desc[UR36][R2.64] ;  /* 0x0000002402027981 */ /* 0x000ea4000c1e1500 */
[----:B--2---:R-:W-:-:S06]  /*11730*/  HADD2.F32 R0, -RZ, R2.H0_H0 ;  /* 0x20000002ff007230 */ /* 0x004fcc0000004100 */
[----:B------:R-:W0:Y:S02]  /*11740*/  F2I.FTZ.TRUNC.NTZ R0, R0 ;  /* 0x0000000000007305 */ /* 0x000e24000021f100 */
[----:B0-----:R-:W-:Y:S01]  /*11750*/  PRMT R19, R0, 0x7610, R19 ;  /* 0x0000761000137816 */ /* 0x001fe20000000013 */
[----:B------:R-:W-:Y:S06]  /*11760*/  BRA `(.L_x_18438) ;  /* 0x0000000800b47947 */ /* 0x000fec0003800000 */
.L_x_18443:
[----:B------:R-:W2:Y:S02]  /*11770*/  LDG.E.64 R2, desc[UR36][R2.64] ;  /* 0x0000002402027981 */ /* 0x000ea4000c1e1b00 */
[----:B--2---:R2:W3:Y:S01]  /*11780*/  F2I.F64.TRUNC R19, R2 ;  /* 0x0000000200137311 */ /* 0x0044e2000030d100 */
[----:B------:R-:W-:Y:S05]  /*11790*/  BRA `(.L_x_18438) ;  /* 0x0000000800a87947 */ /* 0x000fea0003800000 */
.L_x_18433:
        /* <DEDUP_REMOVED lines=12> */
.L_x_18447:
[----:B------:R-:W2:Y:S02]  /*11860*/  LDG.E.64 R2, desc[UR36][R2.64] ;  /* 0x0000002402027981 */ /* 0x000ea4000c1e1b00 */
[----:B--2---:R0:W1:Y:S01]  /*11870*/  F2I.F64.TRUNC R19, R2 ;  /* 0x0000000200137311 */ /* 0x004062000030d100 */
[----:B------:R-:W-:Y:S05]  /*11880*/  BRA `(.L_x_18438) ;  /* 0x00000008006c7947 */ /* 0x000fea0003800000 */
.L_x_18446:
        /* <DEDUP_REMOVED lines=28> */
.L_x_18449:
        /* <DEDUP_REMOVED lines=15> */
.L_x_18448:
[----:B------:R-:W2:Y:S02]  /*11b40*/  LDG.E.U16 R0, desc[UR36][R2.64] ;  /* 0x0000002402007981 */ /* 0x000ea4000c1e1500 */
[----:B--2---:R-:W-:-:S06]  /*11b50*/  IMAD.U32 R0, R0, 0x10000, RZ ;  /* 0x0001000000007824 */ /* 0x004fcc00078e00ff */
[----:B------:R-:W0:Y:S02]  /*11b60*/  F2I.FTZ.TRUNC.NTZ R0, R0 ;  /* 0x0000000000007305 */ /* 0x000e24000021f100 */
[----:B0-----:R-:W-:Y:S01]  /*11b70*/  PRMT R19, R0, 0x7610, R19 ;  /* 0x0000761000137816 */ /* 0x001fe20000000013 */
[----:B------:R-:W-:Y:S06]  /*11b80*/  BRA `(.L_x_18438) ;  /* 0x0000000400ac7947 */ /* 0x000fec0003800000 */
.L_x_18445:
        /* <DEDUP_REMOVED lines=10> */
.L_x_18452:
        /* <DEDUP_REMOVED lines=21> */
.L_x_18456:
[----:B------:R-:W-:Y:S05]  /*11d80*/  BSYNC B1 ;  /* 0x0000000000017941 */ /* 0x000fea0003800000 */
.L_x_18455:
[----:B------:R-:W-:Y:S01]  /*11d90*/  LEA R3, R0, 0x3b800000, 0x17 ;  /* 0x3b80000000037811 */ /* 0x000fe200078eb8ff */
[----:B------:R-:W-:-:S05]  /*11da0*/  IMAD.SHL.U32 R0, R2, 0x100000, RZ ;  /* 0x0010000002007824 */ /* 0x000fca00078e00ff */
[----:B------:R-:W-:-:S07]  /*11db0*/  LOP3.LUT R0, R3, R0, R4, 0xfe, !PT ;  /* 0x0000000003007212 */ /* 0x000fce00078efe04 */
.L_x_18454:
[----:B------:R-:W-:Y:S05]  /*11dc0*/  BSYNC B0 ;  /* 0x0000000000007941 */ /* 0x000fea0003800000 */
.L_x_18453:
[----:B------:R-:W0:Y:S02]  /*11dd0*/  F2I.FTZ.TRUNC.NTZ R0, R0 ;  /* 0x0000000000007305 */ /* 0x000e24000021f100 */
[----:B0-----:R-:W-:Y:S01]  /*11de0*/  PRMT R19, R0, 0x7610, R19 ;  /* 0x0000761000137816 */ /* 0x001fe20000000013 */
[----:B------:R-:W-:Y:S06]  /*11df0*/  BRA `(.L_x_18438) ;  /* 0x0000000400107947 */ /* 0x000fec0003800000 */
.L_x_18451:
        /* <DEDUP_REMOVED lines=21> */
.L_x_18460:
[----:B------:R-:W-:Y:S05]  /*11f50*/  BSYNC B1 ;  /* 0x0000000000017941 */ /* 0x000fea0003800000 */
.L_x_18459:
[----:B------:R-:W-:Y:S01]  /*11f60*/  LEA R3, R0, 0x37800000, 0x17 ;  /* 0x3780000000037811 */ /* 0x000fe200078eb8ff */
[----:B------:R-:W-:-:S05]  /*11f70*/  IMAD.SHL.U32 R0, R2, 0x200000, RZ ;  /* 0x0020000002007824 */ /* 0x000fca00078e00ff */
[----:B------:R-:W-:-:S07]  /*11f80*/  LOP3.LUT R0, R3, R0, R4, 0xfe, !PT ;  /* 0x0000000003007212 */ /* 0x000fce00078efe04 */
.L_x_18458:
[----:B------:R-:W-:Y:S05]  /*11f90*/  BSYNC B0 ;  /* 0x0000000000007941 */ /* 0x000fea0003800000 */
.L_x_18457:
[----:B------:R-:W0:Y:S02]  /*11fa0*/  F2I.FTZ.TRUNC.NTZ R0, R0 ;  /* 0x0000000000007305 */ /* 0x000e24000021f100 */
[----:B0-----:R-:W-:Y:S01]  /*11fb0*/  PRMT R19, R0, 0x7610, R19 ;  /* 0x0000761000137816 */ /* 0x001fe20000000013 */
[----:B------:R-:W-:Y:S06]  /*11fc0*/  BRA `(.L_x_18438) ;  /* 0x00000000009c7947 */ /* 0x000fec0003800000 */
.L_x_18450:
        /* <DEDUP_REMOVED lines=14> */
.L_x_18464:
[----:B------:R-:W-:Y:S05]  /*120b0*/  BSYNC B0 ;  /* 0x0000000000007941 */ /* 0x000fea0003800000 */
.L_x_18463:
[----:B------:R-:W0:Y:S02]  /*120c0*/  F2I.FTZ.TRUNC.NTZ R0, R0 ;  /* 0x0000000000007305 */ /* 0x000e24000021f100 */
[----:B0-----:R-:W-:Y:S01]  /*120d0*/  PRMT R19, R0, 0x7610, R19 ;  /* 0x0000761000137816 */ /* 0x001fe20000000013 */
[----:B------:R-:W-:Y:S06]  /*120e0*/  BRA `(.L_x_18438) ;  /* 0x0000000000547947 */ /* 0x000fec0003800000 */
.L_x_18437:
        /* <DEDUP_REMOVED lines=16> */
.L_x_18465:
[----:B------:R-:W-:Y:S01]  /*121f0*/  PRMT R19, RZ, 0x7610, R19 ;  /* 0x00007610ff137816 */ /* 0x000fe20000000013 */
[----:B------:R-:W-:Y:S06]  /*12200*/  BRA `(.L_x_18438) ;  /* 0x00000000000c7947 */ /* 0x000fec0003800000 */
.L_x_18462:
[----:B------:R0:W5:Y:S01]  /*12210*/  LDG.E.U8 R19, desc[UR36][R2.64] ;  /* 0x0000002402137981 */ /* 0x000162000c1e1100 */
[----:B------:R-:W-:Y:S05]  /*12220*/  BRA `(.L_x_18438) ;  /* 0x0000000000047947 */ /* 0x000fea0003800000 */
.L_x_18461:
[----:B------:R0:W5:Y:S02]  /*12230*/  LDG.E.U8 R19, desc[UR36][R2.64] ;  /* 0x0000002402137981 */ /* 0x000164000c1e1100 */
.L_x_18438:
        /* <DEDUP_REMOVED lines=17> */
.L_x_18469:
[----:B------:R0:W5:Y:S01]  /*12350*/  LDG.E.U8 R22, desc[UR36][R2.64] ;  /* 0x0000002402167981 */ /* 0x000162000c1e1100 */
[----:B------:R-:W-:Y:S05]  /*12360*/  BRA `(.L_x_18471) ;  /* 0x0000000c00547947 */ /* 0x000fea0003800000 */
.L_x_18468:
        /* <DEDUP_REMOVED lines=8> */
.L_x_18473:
[----:B------:R0:W5:Y:S01]  /*123f0*/  LDG.E.U8 R22, desc[UR36][R2.64] ;  /* 0x0000002402167981 */ /* 0x000162000c1e1100 */
[----:B------:R-:W-:Y:S05]  /*12400*/  BRA `(.L_x_18471) ;  /* 0x0000000c002c7947 */ /* 0x000fea0003800000 */
.L_x_18472:
[----:B------:R0:W5:Y:S01]  /*12410*/  LDG.E.U16 R22, desc[UR36][R2.64] ;  /* 0x0000002402167981 */ /* 0x000162000c1e1500 */
[----:B------:R-:W-:Y:S05]  /*12420*/  BRA `(.L_x_18471) ;  /* 0x0000000c00247947 */ /* 0x000fea0003800000 */
.L_x_18467:
        /* <DEDUP_REMOVED lines=9> */
.L_x_18475:
[----:B------:R-:W2:Y:S02]  /*124c0*/  LDG.E.U16 R0, desc[UR36][R2.64] ;  /* 0x0000002402007981 */ /* 0x000ea4000c1e1500 */
[----:B--2---:R-:W-:-:S06]  /*124d0*/  HADD2.F32 R0, -RZ, R0.H0_H0 ;  /* 0x20000000ff007230 */ /* 0x004fcc0000004100 */
[----:B------:R-:W0:Y:S02]  /*124e0*/  F2I.FTZ.TRUNC.NTZ R0, R0 ;  /* 0x0000000000007305 */ /* 0x000e24000021f100 */
[----:B0-----:R-:W-:Y:S01]  /*124f0*/  PRMT R22, R0, 0x7610, R22 ;  /* 0x0000761000167816 */ /* 0x001fe20000000016 */
[----:B------:R-:W-:Y:S06]  /*12500*/  BRA `(.L_x_18471) ;  /* 0x0000000800ec7947 */ /* 0x000fec0003800000 */
.L_x_18474:
        /* <DEDUP_REMOVED lines=9> */
.L_x_18477:
[----:B------:R-:W2:Y:S02]  /*125a0*/  LDG.E.U16 R2, desc[UR36][R2.64] ;  /* 0x0000002402027981 */ /* 0x000ea4000c1e1500 */
[----:B--2---:R-:W-:-:S06]  /*125b0*/  HADD2.F32 R0, -RZ, R2.H0_H0 ;  /* 0x20000002ff007230 */ /* 0x004fcc0000004100 */
[----:B------:R-:W0:Y:S02]  /*125c0*/  F2I.FTZ.TRUNC.NTZ R0, R0 ;  /* 0x0000000000007305 */ /* 0x000e24000021f100 */
[----:B0-----:R-:W-:Y:S01]  /*125d0*/  PRMT R22, R0, 0x7610, R22 ;  /* 0x0000761000167816 */ /* 0x001fe20000000016 */
[----:B------:R-:W-:Y:S06]  /*125e0*/  BRA `(.L_x_18471) ;  /* 0x0000000800b47947 */ /* 0x000fec0003800000 */
.L_x_18476:
[----:B------:R-:W2:Y:S02]  /*125f0*/  LDG.E.64 R2, desc[UR36][R2.64] ;  /* 0x0000002402027981 */ /* 0x000ea4000c1e1b00 */
[----:B--2---:R0:W1:Y:S01]  /*12600*/  F2I.F64.TRUNC R22, R2 ;  /* 0x0000000200167311 */ /* 0x004062000030d100 */
[----:B------:R-:W-:Y:S05]  /*12610*/  BRA `(.L_x_18471) ;  /* 0x0000000800a87947 */ /* 0x000fea0003800000 */
.L_x_18466:
        /* <DEDUP_REMOVED lines=12> */
.L_x_18480:
[----:B------:R-:W2:Y:S02]  /*126e0*/  LDG.E.64 R2, desc[UR36][R2.64] ;  /* 0x0000002402027981 */ /* 0x000ea4000c1e1b00 */
[----:B--2---:R4:W0:Y:S01]  /*126f0*/  F2I.F64.TRUNC R22, R2 ;  /* 0x0000000200167311 */ /* 0x004822000030d100 */
[----:B------:R-:W-:Y:S05]  /*12700*/  BRA `(.L_x_18471) ;  /* 0x00000008006c7947 */ /* 0x000fea0003800000 */
.L_x_18479:
        /* <DEDUP_REMOVED lines=28> */
.L_x_18482:
        /* <DEDUP_REMOVED lines=15> */
.L_x_18481:
[----:B------:R-:W2:Y:S02]  /*129c0*/  LDG.E.U16 R0, desc[UR36][R2.64] ;  /* 0x0000002402007981 */ /* 0x000ea4000c1e1500 */
[----:B--2---:R-:W-:-:S06]  /*129d0*/  IMAD.U32 R0, R0, 0x10000, RZ ;  /* 0x0001000000007824 */ /* 0x004fcc00078e00ff */
[----:B------:R-:W0:Y:S02]  /*129e0*/  F2I.FTZ.TRUNC.NTZ R0, R0 ;  /* 0x0000000000007305 */ /* 0x000e24000021f100 */
[----:B0-----:R-:W-:Y:S01]  /*129f0*/  PRMT R22, R0, 0x7610, R22 ;  /* 0x0000761000167816 */ /* 0x001fe20000000016 */
[----:B------:R-:W-:Y:S06]  /*12a00*/  BRA `(.L_x_18471) ;  /* 0x0000000400ac7947 */ /* 0x000fec0003800000 */
.L_x_18478:
        /* <DEDUP_REMOVED lines=10> */
.L_x_18485:
        /* <DEDUP_REMOVED lines=21> */
.L_x_18489:
[----:B------:R-:W-:Y:S05]  /*12c00*/  BSYNC B1 ;  /* 0x0000000000017941 */ /* 0x000fea0003800000 */
.L_x_18488:
[----:B------:R-:W-:Y:S01]  /*12c10*/  LEA R3, R0, 0x3b800000, 0x17 ;  /* 0x3b80000000037811 */ /* 0x000fe200078eb8ff */
[----:B------:R-:W-:-:S05]  /*12c20*/  IMAD.SHL.U32 R0, R2, 0x100000, RZ ;  /* 0x0010000002007824 */ /* 0x000fca00078e00ff */
[----:B------:R-:W-:-:S07]  /*12c30*/  LOP3.LUT R0, R3, R0, R4, 0xfe, !PT ;  /* 0x0000000003007212 */ /* 0x000fce00078efe04 */
.L_x_18487:
[----:B------:R-:W-:Y:S05]  /*12c40*/  BSYNC B0 ;  /* 0x0000000000007941 */ /* 0x000fea0003800000 */
.L_x_18486:
[----:B------:R-:W0:Y:S02]  /*12c50*/  F2I.FTZ.TRUNC.NTZ R0, R0 ;  /* 0x0000000000007305 */ /* 0x000e24000021f100 */
[----:B0-----:R-:W-:Y:S01]  /*12c60*/  PRMT R22, R0, 0x7610, R22 ;  /* 0x0000761000167816 */ /* 0x001fe20000000016 */
[----:B------:R-:W-:Y:S06]  /*12c70*/  BRA `(.L_x_18471) ;  /* 0x0000000400107947 */ /* 0x000fec0003800000 */
.L_x_18484:
        /* <DEDUP_REMOVED lines=21> */
.L_x_18493:
[----:B------:R-:W-:Y:S05]  /*12dd0*/  BSYNC B1 ;  /* 0x0000000000017941 */ /* 0x000fea0003800000 */
.L_x_18492:
[----:B------:R-:W-:Y:S01]  /*12de0*/  LEA R3, R0, 0x37800000, 0x17 ;  /* 0x3780000000037811 */ /* 0x000fe200078eb8ff */
[----:B------:R-:W-:-:S05]  /*12df0*/  IMAD.SHL.U32 R0, R2, 0x200000, RZ ;  /* 0x0020000002007824 */ /* 0x000fca00078e00ff */
[----:B------:R-:W-:-:S07]  /*12e00*/  LOP3.LUT R0, R3, R0, R4, 0xfe, !PT ;  /* 0x0000000003007212 */ /* 0x000fce00078efe04 */
.L_x_18491:
[----:B------:R-:W-:Y:S05]  /*12e10*/  BSYNC B0 ;  /* 0x0000000000007941 */ /* 0x000fea0003800000 */
.L_x_18490:
[----:B------:R-:W0:Y:S02]  /*12e20*/  F2I.FTZ.TRUNC.NTZ R0, R0 ;  /* 0x0000000000007305 */ /* 0x000e24000021f100 */
[----:B0-----:R-:W-:Y:S01]  /*12e30*/  PRMT R22, R0, 0x7610, R22 ;  /* 0x0000761000167816 */ /* 0x001fe20000000016 */
[----:B------:R-:W-:Y:S06]  /*12e40*/  BRA `(.L_x_18471) ;  /* 0x00000000009c7947 */ /* 0x000fec0003800000 */
.L_x_18483:
        /* <DEDUP_REMOVED lines=14> */
.L_x_18497:
[----:B------:R-:W-:Y:S05]  /*12f30*/  BSYNC B0 ;  /* 0x0000000000007941 */ /* 0x000fea0003800000 */
.L_x_18496:
[----:B------:R-:W0:Y:S02]  /*12f40*/  F2I.FTZ.TRUNC.NTZ R0, R0 ;  /* 0x0000000000007305 */ /* 0x000e24000021f100 */
[----:B0-----:R-:W-:Y:S01]  /*12f50*/  PRMT R22, R0, 0x7610, R22 ;  /* 0x0000761000167816 */ /* 0x001fe20000000016 */
[----:B------:R-:W-:Y:S06]  /*12f60*/  BRA `(.L_x_18471) ;  /* 0x0000000000547947 */ /* 0x000fec0003800000 */
.L_x_18470:
        /* <DEDUP_REMOVED lines=16> */
.L_x_18498:
[----:B------:R-:W-:Y:S01]  /*13070*/  PRMT R22, RZ, 0x7610, R22 ;  /* 0x00007610ff167816 */ /* 0x000fe20000000016 */
[----:B------:R-:W-:Y:S06]  /*13080*/  BRA `(.L_x_18471) ;  /* 0x00000000000c7947 */ /* 0x000fec0003800000 */
.L_x_18495:
[----:B------:R2:W5:Y:S01]  /*13090*/  LDG.E.U8 R22, desc[UR36][R2.64] ;  /* 0x0000002402167981 */ /* 0x000562000c1e1100 */
[----:B------:R-:W-:Y:S05]  /*130a0*/  BRA `(.L_x_18471) ;  /* 0x0000000000047947 */ /* 0x000fea0003800000 */
.L_x_18494:
[----:B------:R1:W5:Y:S02]  /*130b0*/  LDG.E.U8 R22, desc[UR36][R2.64] ;  /* 0x0000002402167981 */ /* 0x000364000c1e1100 */
.L_x_18471:
        /* <DEDUP_REMOVED lines=17> */
.L_x_18502:
[----:B------:R0:W5:Y:S01]  /*131d0*/  LDG.E.U8 R0, desc[UR36][R2.64] ;  /* 0x0000002402007981 */ /* 0x000162000c1e1100 */
[----:B------:R-:W-:Y:S05]  /*131e0*/  BRA `(.L_x_18504) ;  /* 0x0000000c00547947 */ /* 0x000fea0003800000 */
.L_x_18501:
        /* <DEDUP_REMOVED lines=8> */
.L_x_18506:
[----:B------:R0:W5:Y:S01]  /*13270*/  LDG.E.U8 R0, desc[UR36][R2.64] ;  /* 0x0000002402007981 */ /* 0x000162000c1e1100 */
[----:B------:R-:W-:Y:S05]  /*13280*/  BRA `(.L_x_18504) ;  /* 0x0000000c002c7947 */ /* 0x000fea0003800000 */
.L_x_18505:
[----:B------:R0:W5:Y:S01]  /*13290*/  LDG.E.U16 R0, desc[UR36][R2.64] ;  /* 0x0000002402007981 */ /* 0x000162000c1e1500 */
[----:B------:R-:W-:Y:S05]  /*132a0*/  BRA `(.L_x_18504) ;  /* 0x0000000c00247947 */ /* 0x000fea0003800000 */
.L_x_18500:
        /* <DEDUP_REMOVED lines=9> */
.L_x_18508:
[----:B------:R-:W2:Y:S02]  /*13340*/  LDG.E.U16 R4, desc[UR36][R2.64] ;  /* 0x0000002402047981 */ /* 0x000ea4000c1e1500 */
[----:B--2---:R-:W-:-:S06]  /*13350*/  HADD2.F32 R4, -RZ, R4.H0_H0 ;  /* 0x20000004ff047230 */ /* 0x004fcc0000004100 */
[----:B------:R-:W0:Y:S02]  /*13360*/  F2I.FTZ.TRUNC.NTZ R4, R4 ;  /* 0x0000000400047305 */ /* 0x000e24000021f100 */
[----:B0-----:R-:W-:Y:S01]  /*13370*/  PRMT R0, R4, 0x7610, R0 ;  /* 0x0000761004007816 */ /* 0x001fe20000000000 */
[----:B------:R-:W-:Y:S06]  /*13380*/  BRA `(.L_x_18504) ;  /* 0x0000000800ec7947 */ /* 0x000fec0003800000 */
.L_x_18507:
        /* <DEDUP_REMOVED lines=9> */
.L_x_18510:
[----:B------:R-:W2:Y:S02]  /*13420*/  LDG.E.U16 R2, desc[UR36][R2.64] ;  /* 0x0000002402027981 */ /* 0x000ea4000c1e1500 */
[----:B--2---:R-:W-:-:S06]  /*13430*/  HADD2.F32 R4, -RZ, R2.H0_H0 ;  /* 0x20000002ff047230 */ /* 0x004fcc0000004100 */
[----:B------:R-:W0:Y:S02]  /*13440*/  F2I.FTZ.TRUNC.NTZ R4, R4 ;  /* 0x0000000400047305 */ /* 0x000e24000021f100 */
[----:B0-----:R-:W-:Y:S01]  /*13450*/  PRMT R0, R4, 0x7610, R0 ;  /* 0x0000761004007816 */ /* 0x001fe20000000000 */
[----:B------:R-:W-:Y:S06]  /*13460*/  BRA `(.L_x_18504) ;  /* 0x0000000800b47947 */ /* 0x000fec0003800000 */
.L_x_18509:
[----:B------:R-:W2:Y:S02]  /*13470*/  LDG.E.64 R2, desc[UR36][R2.64] ;  /* 0x0000002402027981 */ /* 0x000ea4000c1e1b00 */
[----:B--2---:R0:W1:Y:S01]  /*13480*/  F2I.F64.TRUNC R0, R2 ;  /* 0x0000000200007311 */ /* 0x004062000030d100 */
[----:B------:R-:W-:Y:S05]  /*13490*/  BRA `(.L_x_18504) ;  /* 0x0000000800a87947 */ /* 0x000fea0003800000 */
.L_x_18499:
        /* <DEDUP_REMOVED lines=12> */
.L_x_18513:
[----:B------:R-:W2:Y:S02]  /*13560*/  LDG.E.64 R2, desc[UR36][R2.64] ;  /* 0x0000002402027981 */ /* 0x000ea4000c1e1b00 */
[----:B--2---:R0:W1:Y:S01]  /*13570*/  F2I.F64.TRUNC R0, R2 ;  /* 0x0000000200007311 */ /* 0x004062000030d100 */
[----:B------:R-:W-:Y:S05]  /*13580*/  BRA `(.L_x_18504) ;  /* 0x00000008006c7947 */ /* 0x000fea0003800000 */
.L_x_18512:
        /* <DEDUP_REMOVED lines=28> */
.L_x_18515:
        /* <DEDUP_REMOVED lines=15> */
.L_x_18514:
[----:B------:R-:W2:Y:S02]  /*13840*/  LDG.E.U16 R4, desc[UR36][R2.64] ;  /* 0x0000002402047981 */ /* 0x000ea4000c1e1500 */
[----:B--2---:R-:W-:-:S06]  /*13850*/  IMAD.U32 R4, R4, 0x10000, RZ ;  /* 0x0001000004047824 */ /* 0x004fcc00078e00ff */
[----:B------:R-:W0:Y:S02]  /*13860*/  F2I.FTZ.TRUNC.NTZ R4, R4 ;  /* 0x0000000400047305 */ /* 0x000e24000021f100 */
[----:B0-----:R-:W-:Y:S01]  /*13870*/  PRMT R0, R4, 0x7610, R0 ;  /* 0x0000761004007816 */ /* 0x001fe20000000000 */
[----:B------:R-:W-:Y:S06]  /*13880*/  BRA `(.L_x_18504) ;  /* 0x0000000400ac7947 */ /* 0x000fec0003800000 */
.L_x_18511:
        /* <DEDUP_REMOVED lines=10> */
.L_x_18518:
        /* <DEDUP_REMOVED lines=21> */
.L_x_18522:
[----:B------:R-:W-:Y:S05]  /*13a80*/  BSYNC B1 ;  /* 0x0000000000017941 */ /* 0x000fea0003800000 */
.L_x_18521:
[----:B------:R-:W-:Y:S01]  /*13a90*/  IMAD.SHL.U32 R2, R2, 0x100000, RZ ;  /* 0x0010000002027824 */ /* 0x000fe200078e00ff */
[----:B------:R-:W-:-:S04]  /*13aa0*/  LEA R3, R0, 0x3b800000, 0x17 ;  /* 0x3b80000000037811 */ /* 0x000fc800078eb8ff */
[----:B------:R-:W-:-:S07]  /*13ab0*/  LOP3.LUT R4, R3, R2, R4, 0xfe, !PT ;  /* 0x0000000203047212 */ /* 0x000fce00078efe04 */
.L_x_18520:
[----:B------:R-:W-:Y:S05]  /*13ac0*/  BSYNC B0 ;  /* 0x0000000000007941 */ /* 0x000fea0003800000 */
.L_x_18519:
[----:B------:R-:W0:Y:S02]  /*13ad0*/  F2I.FTZ.TRUNC.NTZ R4, R4 ;  /* 0x0000000400047305 */ /* 0x000e24000021f100 */
[----:B0-----:R-:W-:Y:S01]  /*13ae0*/  PRMT R0, R4, 0x7610, R0 ;  /* 0x0000761004007816 */ /* 0x001fe20000000000 */
[----:B------:R-:W-:Y:S06]  /*13af0*/  BRA `(.L_x_18504) ;  /* 0x0000000400107947 */ /* 0x000fec0003800000 */
.L_x_18517:
        /* <DEDUP_REMOVED lines=21> */
.L_x_18526:
[----:B------:R-:W-:Y:S05]  /*13c50*/  BSYNC B1 ;  /* 0x0000000000017941 */ /* 0x000fea0003800000 */
.L_x_18525:
[----:B------:R-:W-:Y:S01]  /*13c60*/  IMAD.SHL.U32 R2, R2, 0x200000, RZ ;  /* 0x0020000002027824 */ /* 0x000fe200078e00ff */
[----:B------:R-:W-:-:S04]  /*13c70*/  LEA R3, R0, 0x37800000, 0x17 ;  /* 0x3780000000037811 */ /* 0x000fc800078eb8ff */
[----:B------:R-:W-:-:S07]  /*13c80*/  LOP3.LUT R4, R3, R2, R4, 0xfe, !PT ;  /* 0x0000000203047212 */ /* 0x000fce00078efe04 */
.L_x_18524:
[----:B------:R-:W-:Y:S05]  /*13c90*/  BSYNC B0 ;  /* 0x0000000000007941 */ /* 0x000fea0003800000 */
.L_x_18523:
[----:B------:R-:W0:Y:S02]  /*13ca0*/  F2I.FTZ.TRUNC.NTZ R4, R4 ;  /* 0x0000000400047305 */ /* 0x000e24000021f100 */
[----:B0-----:R-:W-:Y:S01]  /*13cb0*/  PRMT R0, R4, 0x7610, R0 ;  /* 0x0000761004007816 */ /* 0x001fe20000000000 */
[----:B------:R-:W-:Y:S06]  /*13cc0*/  BRA `(.L_x_18504) ;  /* 0x00000000009c7947 */ /* 0x000fec0003800000 */
.L_x_18516:
        /* <DEDUP_REMOVED lines=14> */
.L_x_18530:
[----:B------:R-:W-:Y:S05]  /*13db0*/  BSYNC B0 ;  /* 0x0000000000007941 */ /* 0x000fea0003800000 */
.L_x_18529:
[----:B------:R-:W0:Y:S02]  /*13dc0*/  F2I.FTZ.TRUNC.NTZ R4, R4 ;  /* 0x0000000400047305 */ /* 0x000e24000021f100 */
[----:B0-----:R-:W-:Y:S01]  /*13dd0*/  PRMT R0, R4, 0x7610, R0 ;  /* 0x0000761004007816 */ /* 0x001fe20000000000 */
[----:B------:R-:W-:Y:S06]  /*13de0*/  BRA `(.L_x_18504) ;  /* 0x0000000000547947 */ /* 0x000fec0003800000 */
.L_x_18503:
        /* <DEDUP_REMOVED lines=16> */
.L_x_18531:
[----:B------:R-:W-:Y:S01]  /*13ef0*/  PRMT R0, RZ, 0x7610, R0 ;  /* 0x00007610ff007816 */ /* 0x000fe20000000000 */
[----:B------:R-:W-:Y:S06]  /*13f00*/  BRA `(.L_x_18504) ;  /* 0x00000000000c7947 */ /* 0x000fec0003800000 */
.L_x_18528:
[----:B------:R3:W5:Y:S01]  /*13f10*/  LDG.E.U8 R0, desc[UR36][R2.64] ;  /* 0x0000002402007981 */ /* 0x000762000c1e1100 */
[----:B------:R-:W-:Y:S05]  /*13f20*/  BRA `(.L_x_18504) ;  /* 0x0000000000047947 */ /* 0x000fea0003800000 */
.L_x_18527:
[----:B------:R2:W5:Y:S02]  /*13f30*/  LDG.E.U8 R0, desc[UR36][R2.64] ;  /* 0x0000002402007981 */ /* 0x000564000c1e1100 */
.L_x_18504:
        /* <DEDUP_REMOVED lines=24> */
.L_x_18535:
[----:B------:R-:W-:Y:S01]  /*140c0*/  STG.E.U8 desc[UR36][R16.64], R5 ;  /* 0x0000000510007986 */ /* 0x000fe2000c101124 */
[----:B------:R-:W-:Y:S05]  /*140d0*/  EXIT ;  /* 0x000000000000794d */ /* 0x000fea0003800000 */
.L_x_18534:
        /* <DEDUP_REMOVED lines=10> */
[----:B------:R-:W-:Y:S01]  /*14180*/  STG.E.64 desc[UR36][R16.64], R2 ;  /* 0x0000000210007986 */ /* 0x000fe2000c101b24 */
[----:B------:R-:W-:Y:S05]  /*14190*/  EXIT ;  /* 0x000000000000794d */ /* 0x000fea0003800000 */
.L_x_18538:
[----:B------:R-:W-:-:S05]  /*141a0*/  PRMT R3, R5, 0x8880, RZ ;  /* 0x0000888005037816 */ /* 0x000fca00000000ff */
[----:B------:R-:W-:Y:S01]  /*141b0*/  STG.E desc[UR36][R16.64], R3 ;  /* 0x0000000310007986 */ /* 0x000fe2000c101924 */
[----:B------:R-:W-:Y:S05]  /*141c0*/  EXIT ;  /* 0x000000000000794d */ /* 0x000fea0003800000 */
.L_x_18537:
[----:B------:R-:W-:-:S04]  /*141d0*/  PRMT R3, R5, 0x8880, RZ ;  /* 0x0000888005037816 */ /* 0x000fc800000000ff */
[----:B------:R-:W-:-:S05]  /*141e0*/  PRMT R3, R3, 0x7710, RZ ;  /* 0x0000771003037816 */ /* 0x000fca00000000ff */
[----:B------:R-:W-:Y:S01]  /*141f0*/  STG.E.U16 desc[UR36][R16.64], R3 ;  /* 0x0000000310007986 */ /* 0x000fe2000c101524 */
[----:B------:R-:W-:Y:S05]  /*14200*/  EXIT ;  /* 0x000000000000794d */ /* 0x000fea0003800000 */
.L_x_18533:
[----:B------:R-:W-:-:S13]  /*14210*/  ISETP.GT.AND P0, PT, R4, 0x6, PT ;  /* 0x000000060400780c */ /* 0x000fda0003f04270 */
[----:B------:R-:W-:Y:S05]  /*14220*/  @P0 BRA `(.L_x_18539) ;  /* 0x00000000002c0947 */ /* 0x000fea0003800000 */
[----:B------:R-:W-:-:S13]  /*14230*/  ISETP.NE.AND P0, PT, R4, 0x5, PT ;  /* 0x000000050400780c */ /* 0x000fda0003f05270 */
[----:B------:R-:W-:Y:S05]  /*14240*/  @!P0 BRA `(.L_x_18540) ;  /* 0x0000000000148947 */ /* 0x000fea0003800000 */
[----:B------:R-:W-:-:S13]  /*14250*/  ISETP.NE.AND P0, PT, R4, 0x6, PT ;  /* 0x000000060400780c */ /* 0x000fda0003f05270 */
[----:B------:R-:W-:Y:S05]  /*14260*/  @P0 BRA `(.L_x_18536) ;  /* 0x0000000800c80947 */ /* 0x000fea0003800000 */
[----:B------:R-:W0:Y:S02]  /*14270*/  I2F.S8 R3, R5 ;  /* 0x0000000500037306 */ /* 0x000e240000001400 */
[----:B0-----:R-:W-:Y:S01]  /*14280*/  STG.E desc[UR36][R16.64], R3 ;  /* 0x0000000310007986 */ /* 0x001fe2000c101924 */
[----:B------:R-:W-:Y:S05]  /*14290*/  EXIT ;  /* 0x000000000000794d */ /* 0x000fea0003800000 */
.L_x_18540:
[----:B------:R-:W0:Y:S02]  /*142a0*/  I2F.S8 R0, R5 ;  /* 0x0000000500007306 */ /* 0x000e240000001400 */
[----:B0-----:R-:W-:-:S05]  /*142b0*/  F2FP.F16.F32.PACK_AB R0, RZ, R0 ;  /* 0x00000000ff00723e */ /* 0x001fca00000000ff */
[----:B------:R-:W-:Y:S01]  /*142c0*/  STG.E.U16 desc[UR36][R16.64], R0 ;  /* 0x0000000010007986 */ /* 0x000fe2000c101524 */
[----:B------:R-:W-:Y:S05]  /*142d0*/  EXIT ;  /* 0x000000000000794d */ /* 0x000fea0003800000 */
.L_x_18539:
        /* <DEDUP_REMOVED lines=8> */
[----:B0-----:R-:W-:Y:S01]  /*14360*/  STG.E.64 desc[UR36][R16.64], R2 ;  /* 0x0000000210007986 */ /* 0x001fe2000c101b24 */
[----:B------:R-:W-:Y:S05]  /*14370*/  EXIT ;  /* 0x000000000000794d */ /* 0x000fea0003800000 */
.L_x_18542:
[----:B------:R-:W0:Y:S02]  /*14380*/  I2F.S8 R5, R5 ;  /* 0x0000000500057306 */ /* 0x000e240000001400 */
[----:B0-----:R-:W-:-:S04]  /*14390*/  F2FP.F16.F32.PACK_AB R3, RZ, R5 ;  /* 0x00000005ff03723e */ /* 0x001fc800000000ff */
[----:B------:R-:W-:-:S05]  /*143a0*/  PRMT R3, R3, 0x5410, RZ ;  /* 0x0000541003037816 */ /* 0x000fca00000000ff */
[----:B------:R-:W-:Y:S01]  /*143b0*/  STG.E desc[UR36][R16.64], R3 ;  /* 0x0000000310007986 */ /* 0x000fe2000c101924 */
[----:B------:R-:W-:Y:S05]  /*143c0*/  EXIT ;  /* 0x000000000000794d */ /* 0x000fea0003800000 */
.L_x_18541:
[----:B------:R-:W-:-:S04]  /*143d0*/  PRMT R2, R5, 0x8880, RZ ;  /* 0x0000888005027816 */ /* 0x000fc800000000ff */
[----:B------:R-:W-:-:S06]  /*143e0*/  PRMT R2, R2, 0x7710, RZ ;  /* 0x0000771002027816 */ /* 0x000fcc00000000ff */
[----:B------:R-:W0:Y:S02]  /*143f0*/  I2F.F64.S16 R2, R2 ;  /* 0x0000000200027312 */ /* 0x000e240000101c00 */
[----:B0-----:R-:W-:Y:S01]  /*14400*/  STG.E.64 desc[UR36][R16.64], R2 ;  /* 0x0000000210007986 */ /* 0x001fe2000c101b24 */
[----:B------:R-:W-:Y:S05]  /*14410*/  EXIT ;  /* 0x000000000000794d */ /* 0x000fea0003800000 */
.L_x_18532:
        /* <DEDUP_REMOVED lines=10> */
[----:B------:R-:W-:Y:S01]  /*144c0*/  STG.E.U8 desc[UR36][R16.64], R3 ;  /* 0x0000000310007986 */ /* 0x000fe2000c101124 */
[----:B------:R-:W-:Y:S05]  /*144d0*/  EXIT ;  /* 0x000000000000794d */ /* 0x000fea0003800000 */
.L_x_18545:
[----:B------:R-:W-:Y:S02]  /*144e0*/  PRMT R4, R5, 0x8880, RZ ;  /* 0x0000888005047816 */ /* 0x000fe400000000ff */
[----:B------:R-:W-:Y:S02]  /*144f0*/  CS2R R6, SRZ ;  /* 0x0000000000067805 */ /* 0x000fe4000001ff00 */
[----:B------:R-:W-:-:S06]  /*14500*/  PRMT R4, R4, 0x7710, RZ ;  /* 0x0000771004047816 */ /* 0x000fcc00000000ff */
[----:B------:R-:W0:Y:S02]  /*14510*/  I2F.F64.S16 R4, R4 ;  /* 0x0000000400047312 */ /* 0x000e240000101c00 */
[----:B0-----:R-:W-:Y:S01]  /*14520*/  STG.E.128 desc[UR36][R16.64], R4 ;  /* 0x0000000410007986 */ /* 0x001fe2000c101d24 */
[----:B------:R-:W-:Y:S05]  /*14530*/  EXIT ;  /* 0x000000000000794d */ /* 0x000fea0003800000 */
.L_x_18544:
        /* <DEDUP_REMOVED lines=21> */
.L_x_18549:
[----:B------:R-:W-:Y:S05]  /*14690*/  BSYNC B0 ;  /* 0x0000000000007941 */ /* 0x000fea0003800000 */
.L_x_18548:
[----:B------:R-:W-:-:S05]  /*146a0*/  LOP3.LUT R3, R0, R3, RZ, 0xfc, !PT ;  /* 0x0000000300037212 */ /* 0x000fca00078efcff */
[----:B------:R-:W-:Y:S01]  /*146b0*/  STG.E.U8 desc[UR36][R16.64], R3 ;  /* 0x0000000310007986 */ /* 0x000fe2000c101124 */
[----:B------:R-:W-:Y:S05]  /*146c0*/  EXIT ;  /* 0x000000000000794d */ /* 0x000fea0003800000 */
.L_x_18547:
        /* <DEDUP_REMOVED lines=13> */
.L_x_18551:
[----:B------:R-:W-:Y:S01]  /*147a0*/  IMAD.MOV.U32 R0, RZ, RZ, 0x7f ;  /* 0x0000007fff007424 */ /* 0x000fe200078e00ff */
[----:B------:R-:W-:-:S04]  /*147b0*/  ISETP.GT.U32.AND P0, PT, R2, 0x7f800000, PT ;  /* 0x7f8000000200780c */ /* 0x000fc80003f04070 */
[----:B------:R-:W-:-:S09]  /*147c0*/  SEL R0, R0, 0x7c, P0 ;  /* 0x0000007c00007807 */ /* 0x000fd20000000000 */
.L_x_18552:
[----:B------:R-:W-:Y:S05]  /*147d0*/  BSYNC B0 ;  /* 0x0000000000007941 */ /* 0x000fea0003800000 */
.L_x_18550:
[----:B------:R-:W-:-:S04]  /*147e0*/  LOP3.LUT R2, R5, 0x80000000, RZ, 0xc0, !PT ;  /* 0x8000000005027812 */ /* 0x000fc800078ec0ff */
[----:B------:R-:W-:-:S04]  /*147f0*/  SHF.R.U32.HI R3, RZ, 0x18, R2 ;  /* 0x00000018ff037819 */ /* 0x000fc80000011602 */
[----:B------:R-:W-:-:S05]  /*14800*/  LOP3.LUT R3, R0, R3, RZ, 0xfc, !PT ;  /* 0x0000000300037212 */ /* 0x000fca00078efcff */
[----:B------:R-:W-:Y:S01]  /*14810*/  STG.E.U8 desc[UR36][R16.64], R3 ;  /* 0x0000000310007986 */ /* 0x000fe2000c101124 */
[----:B------:R-:W-:Y:S05]  /*14820*/  EXIT ;  /* 0x000000000000794d */ /* 0x000fea0003800000 */
.L_x_18546:
[----:B------:R-:W0:Y:S02]  /*14830*/  I2F.S8 R0, R5 ;  /* 0x0000000500007306 */ /* 0x000e240000001400 */
[----:B0-----:R-:W-:-:S05]  /*14840*/  F2FP.BF16.F32.PACK_AB R0, RZ, R0 ;  /* 0x00000000ff00723e */ /* 0x001fca00000010ff */
[----:B------:R-:W-:Y:S01]  /*14850*/  STG.E.U16 desc[UR36][R16.64], R0 ;  /* 0x0000000010007986 */ /* 0x000fe2000c101524 */
[----:B------:R-:W-:Y:S05]  /*14860*/  EXIT ;  /* 0x000000000000794d */ /* 0x000fea0003800000 */
.L_x_18543:
        /* <DEDUP_REMOVED lines=10> */
[----:B------:R-:W-:Y:S01]  /*14910*/  STG.E.U16 desc[UR36][R16.64], R3 ;  /* 0x0000000310007986 */ /* 0x000fe2000c101524 */
[----:B------:R-:W-:Y:S05]  /*14920*/  EXIT ;  /* 0x000000000000794d */ /* 0x000fea0003800000 */
.L_x_18555:
        /* <DEDUP_REMOVED lines=17> */
.L_x_18558:
[----:B------:R-:W-:-:S04]  /*14a40*/  LOP3.LUT R2, R5, 0x80000000, RZ, 0xc0, !PT ;  /* 0x8000000005027812 */ /* 0x000fc800078ec0ff */
[----:B------:R-:W-:-:S04]  /*14a50*/  SHF.R.U32.HI R3, RZ, 0x18, R2 ;  /* 0x00000018ff037819 */ /* 0x000fc80000011602 */
[----:B------:R-:W-:-:S04]  /*14a60*/  LOP3.LUT R0, R0, R3, RZ, 0xfc, !PT ;  /* 0x0000000300007212 */ /* 0x000fc800078efcff */
[----:B------:R-:W-:-:S07]  /*14a70*/  PRMT R8, R0, 0x7610, R8 ;  /* 0x0000761000087816 */ /* 0x000fce0000000008 */
.L_x_18557:
[----:B------:R-:W-:Y:S05]  /*14a80*/  BSYNC B0 ;  /* 0x0000000000007941 */ /* 0x000fea0003800000 */
.L_x_18556:
[----:B------:R-:W-:Y:S01]  /*14a90*/  STG.E.U8 desc[UR36][R16.64], R8 ;  /* 0x0000000810007986 */ /* 0x000fe2000c101124 */
[----:B------:R-:W-:Y:S05]  /*14aa0*/  EXIT ;  /* 0x000000000000794d */ /* 0x000fea0003800000 */
.L_x_18554:
        /* <DEDUP_REMOVED lines=17> */
.L_x_18561:
[----:B------:R-:W-:-:S04]  /*14bc0*/  LOP3.LUT R2, R5, 0x80000000, RZ, 0xc0, !PT ;  /* 0x8000000005027812 */ /* 0x000fc800078ec0ff */
[----:B------:R-:W-:-:S04]  /*14bd0*/  SHF.R.U32.HI R3, RZ, 0x18, R2 ;  /* 0x00000018ff037819 */ /* 0x000fc80000011602 */
[----:B------:R-:W-:-:S04]  /*14be0*/  LOP3.LUT R0, R0, R3, RZ, 0xfc, !PT ;  /* 0x0000000300007212 */ /* 0x000fc800078efcff */
[----:B------:R-:W-:-:S07]  /*14bf0*/  PRMT R8, R0, 0x7610, R8 ;  /* 0x0000761000087816 */ /* 0x000fce0000000008 */
.L_x_18560:
[----:B------:R-:W-:Y:S05]  /*14c00*/  BSYNC B0 ;  /* 0x0000000000007941 */ /* 0x000fea0003800000 */
.L_x_18559:
[----:B------:R-:W-:Y:S01]  /*14c10*/  STG.E.U8 desc[UR36][R16.64], R8 ;  /* 0x0000000810007986 */ /* 0x000fe2000c101124 */
[----:B------:R-:W-:Y:S05]  /*14c20*/  EXIT ;  /* 0x000000000000794d */ /* 0x000fea0003800000 */
.L_x_18553:
        /* <DEDUP_REMOVED lines=22> */
.L_x_18536:
        /* <DEDUP_REMOVED lines=16> */
.L_x_18564:
[----:B------:R-:W-:Y:S05]  /*14e90*/  EXIT ;  /* 0x000000000000794d */ /* 0x000fea0003800000 */
.L_x_18563:
[----:B------:R-:W-:-:S04]  /*14ea0*/  LOP3.LUT R5, R5, 0xffff, RZ, 0xc0, !PT ;  /* 0x0000ffff05057812 */ /* 0x000fc800078ec0ff */
[----:B------:R-:W-:-:S05]  /*14eb0*/  PRMT R5, R5, 0x8880, RZ ;  /* 0x0000888005057816 */ /* 0x000fca00000000ff */
[----:B------:R-:W-:-:S05]  /*14ec0*/  IMAD.MOV.U32 R2, RZ, RZ, R5 ;  /* 0x000000ffff027224 */ /* 0x000fca00078e0005 */
[----:B------:R-:W-:-:S05]  /*14ed0*/  SHF.R.S32.HI R3, RZ, 0x1f, R2 ;  /* 0x0000001fff037819 */ /* 0x000fca0000011402 */
[----:B------:R-:W-:Y:S01]  /*14ee0*/  STG.E.64 desc[UR36][R16.64], R2 ;  /* 0x0000000210007986 */ /* 0x000fe2000c101b24 */
[----:B------:R-:W-:Y:S05]  /*14ef0*/  EXIT ;  /* 0x000000000000794d */ /* 0x000fea0003800000 */
.L_x_18562:
[----:B------:R-:W-:-:S05]  /*14f00*/  PRMT R3, R5, 0x8880, RZ ;  /* 0x0000888005037816 */ /* 0x000fca00000000ff */
[----:B------:R-:W-:Y:S01]  /*14f10*/  STG.E desc[UR36][R16.64], R3 ;  /* 0x0000000310007986 */ /* 0x000fe2000c101924 */
[----:B------:R-:W-:Y:S05]  /*14f20*/  EXIT ;  /* 0x000000000000794d */ /* 0x000fea0003800000 */
.L_x_18565:
        /* <DEDUP_REMOVED lines=13> */
.L_x_24210:


//--------------------- .text._ZN2at6native27unrolled_elementwise_kernelIZZZNS0_54_GLOBAL__N__d8c5977b_16_LinearAlgebra_cu_7dd49032_297216addr_kernel_cudaERNS_14TensorIteratorERKN3c106ScalarES8_ENKUlvE_clEvENKUlvE0_clEvEUlaaaE0_St5arrayIPcLm4EELi4E23TrivialOffsetCalculatorILi3EjESF_ILi1EjENS0_6memory12LoadWithCastILi3EEENSI_13StoreWithCastILi1EEEEEviT_T0_T2_T3_T4_T5_ --------------------------
	.section	.text._ZN2at6native27unrolled_elementwise_kernelIZZZNS0_54_GLOBAL__N__d8c5977b_16_LinearAlgebra_cu_7dd49032_297216addr_kernel_cudaERNS_14TensorIteratorERKN3c106ScalarES8_ENKUlvE_clEvENKUlvE0_clEvEUlaaaE0_St5arrayIPcLm4EELi4E23TrivialOffsetCalculatorILi3EjESF_ILi1EjENS0_6memory12LoadWithCastILi3EEENSI_13StoreWithCastILi1EEEEEviT_T0_T2_T3_T4_T5_,"ax",@progbits
	.align	128
        .global         _ZN2at6native27unrolled_elementwise_kernelIZZZNS0_54_GLOBAL__N__d8c5977b_16_LinearAlgebra_cu_7dd49032_297216addr_kernel_cudaERNS_14TensorIteratorERKN3c106ScalarES8_ENKUlvE_clEvENKUlvE0_clEvEUlaaaE0_St5arrayIPcLm4EELi4E23TrivialOffsetCalculatorILi3EjESF_ILi1EjENS0_6memory12LoadWithCastILi3EEENSI_13StoreWithCastILi1EEEEEviT_T0_T2_T3_T4_T5_
        .type           _ZN2at6native27unrolled_elementwise_kernelIZZZNS0_54_GLOBAL__N__d8c5977b_16_LinearAlgebra_cu_7dd49032_297216addr_kernel_cudaERNS_14TensorIteratorERKN3c106ScalarES8_ENKUlvE_clEvENKUlvE0_clEvEUlaaaE0_St5arrayIPcLm4EELi4E23TrivialOffsetCalculatorILi3EjESF_ILi1EjENS0_6memory12LoadWithCastILi3EEENSI_13StoreWithCastILi1EEEEEviT_T0_T2_T3_T4_T5_,@function
        .size           _ZN2at6native27unrolled_elementwise_kernelIZZZNS0_54_GLOBAL__N__d8c5977b_16_LinearAlgebra_cu_7dd49032_297216addr_kernel_cudaERNS_14TensorIteratorERKN3c106ScalarES8_ENKUlvE_clEvENKUlvE0_clEvEUlaaaE0_St5arrayIPcLm4EELi4E23TrivialOffsetCalculatorILi3EjESF_ILi1EjENS0_6memory12LoadWithCastILi3EEENSI_13StoreWithCastILi1EEEEEviT_T0_T2_T3_T4_T5_,(.L_x_24211 - _ZN2at6native27unrolled_elementwise_kernelIZZZNS0_54_GLOBAL__N__d8c5977b_16_LinearAlgebra_cu_7dd49032_297216addr_kernel_cudaERNS_14TensorIteratorERKN3c106ScalarES8_ENKUlvE_clEvENKUlvE0_clEvEUlaaaE0_St5arrayIPcLm4EELi4E23TrivialOffsetCalculatorILi3EjESF_ILi1EjENS0_6memory12LoadWithCastILi3EEENSI_13StoreWithCastILi1EEEEEviT_T0_T2_T3_T4_T5_)
        .other          _ZN2at6native27unrolled_elementwise_kernelIZZZNS0_54_GLOBAL__N__d8c5977b_16_LinearAlgebra_cu_7dd49032_297216addr_kernel_cudaERNS_14TensorIteratorERKN3c106ScalarES8_ENKUlvE_clEvENKUlvE0_clEvEUlaaaE0_St5arrayIPcLm4EELi4E23TrivialOffsetCalculatorILi3EjESF_ILi1EjENS0_6memory12LoadWithCastILi3EEENSI_13StoreWithCastILi1EEEEEviT_T0_T2_T3_T4_T5_,@"STO_CUDA_ENTRY STV_DEFAULT"
_ZN2at6native27unrolled_elementwise_kernelIZZZNS0_54_GLOBAL__N__d8c5977b_16_LinearAlgebra_cu_7dd49032_297216addr_kernel_cudaERNS_14TensorIteratorERKN3c106ScalarES8_ENKUlvE_clEvENKUlvE0_clEvEUlaaaE0_St5arrayIPcLm4EELi4E23TrivialOffsetCalculatorILi3EjESF_ILi1EjENS0_6memory12LoadWithCastILi3EEENSI_13StoreWithCastILi1EEEEEviT_T0_T2_T3_T4_T5_:
.text._ZN2at6native27unrolled_elementwise_kernelIZZZNS0_54_GLOBAL__N__d8c5977b_16_LinearAlgebra_cu_7dd49032_297216addr_kernel_cudaERNS_14TensorIteratorERKN3c106ScalarES8_ENKUlvE_clEvENKUlvE0_clEvEUlaaaE0_St5arrayIPcLm4EELi4E23TrivialOffsetCalculatorILi3EjESF_ILi1EjENS0_6memory12LoadWithCastILi3EEENSI_13StoreWithCastILi1EEEEEviT_T0_T2_T3_T4_T5_:
        /* <DEDUP_REMOVED lines=35> */
.L_x_18571:
[----:B------:R4:W5:Y:S01]  /*0230*/  LDG.E.U8 R32, desc[UR36][R4.64] ;  /* 0x0000002404207981 */ /* 0x000962000c1e1100 */
[----:B------:R-:W-:Y:S05]  /*0240*/  BRA `(.L_x_18573) ;  /* 0x0000000c00547947 */ /* 0x000fea0003800000 */
.L_x_18570:
        /* <DEDUP_REMOVED lines=8> */
.L_x_18575:
[----:B------:R2:W5:Y:S01]  /*02d0*/  LDG.E.U8 R32, desc[UR36][R4.64] ;  /* 0x0000002404207981 */ /* 0x000562000c1e1100 */
[----:B------:R-:W-:Y:S05]  /*02e0*/  BRA `(.L_x_18573) ;  /* 0x0000000c002c7947 */ /* 0x000fea0003800000 */
.L_x_18574:
[----:B------:R3:W5:Y:S01]  /*02f0*/  LDG.E.U16 R32, desc[UR36][R4.64] ;  /* 0x0000002404207981 */ /* 0x000762000c1e1500 */
[----:B------:R-:W-:Y:S05]  /*0300*/  BRA `(.L_x_18573) ;  /* 0x0000000c00247947 */ /* 0x000fea0003800000 */
.L_x_18569:
        /* <DEDUP_REMOVED lines=9> */
.L_x_18577:
[----:B------:R-:W2:Y:S02]  /*03a0*/  LDG.E.U16 R0, desc[UR36][R4.64] ;  /* 0x0000002404007981 */ /* 0x000ea4000c1e1500 */
[----:B--2---:R-:W-:-:S06]  /*03b0*/  HADD2.F32 R0, -RZ, R0.H0_H0 ;  /* 0x20000000ff007230 */ /* 0x004fcc0000004100 */
[----:B------:R-:W1:Y:S02]  /*03c0*/  F2I.FTZ.TRUNC.NTZ R0, R0 ;  /* 0x0000000000007305 */ /* 0x000e64000021f100 */
[----:B-1----:R-:W-:Y:S01]  /*03d0*/  PRMT R32, R0, 0x7610, R32 ;  /* 0x0000761000207816 */ /* 0x002fe20000000020 */
[----:B------:R-:W-:Y:S06]  /*03e0*/  BRA `(.L_x_18573) ;  /* 0x0000000800ec7947 */ /* 0x000fec0003800000 */
.L_x_18576:
        /* <DEDUP_REMOVED lines=9> */
.L_x_18579:
[----:B------:R-:W2:Y:S02]  /*0480*/  LDG.E.U16 R4, desc[UR36][R4.64] ;  /* 0x0000002404047981 */ /* 0x000ea4000c1e1500 */
[----:B--2---:R-:W-:-:S06]  /*0490*/  HADD2.F32 R0, -RZ, R4.H0_H0 ;  /* 0x20000004ff007230 */ /* 0x004fcc0000004100 */
[----:B------:R-:W1:Y:S02]  /*04a0*/  F2I.FTZ.TRUNC.NTZ R0, R0 ;  /* 0x0000000000007305 */ /* 0x000e64000021f100 */
[----:B-1----:R-:W-:Y:S01]  /*04b0*/  PRMT R32, R0, 0x7610, R32 ;  /* 0x0000761000207816 */ /* 0x002fe20000000020 */
[----:B------:R-:W-:Y:S06]  /*04c0*/  BRA `(.L_x_18573) ;  /* 0x0000000800b47947 */ /* 0x000fec0003800000 */
.L_x_18578:
[----:B------:R-:W2:Y:S02]  /*04d0*/  LDG.E.64 R4, desc[UR36][R4.64] ;  /* 0x0000002404047981 */ /* 0x000ea4000c1e1b00 */
[----:B--2---:R1:W2:Y:S01]  /*04e0*/  F2I.F64.TRUNC R32, R4 ;  /* 0x0000000400207311 */ /* 0x0042a2000030d100 */
[----:B------:R-:W-:Y:S05]  /*04f0*/  BRA `(.L_x_18573) ;  /* 0x0000000800a87947 */ /* 0x000fea0003800000 */
.L_x_18568:
        /* <DEDUP_REMOVED lines=12> */
.L_x_18582:
[----:B------:R-:W2:Y:S02]  /*05c0*/  LDG.E.64 R4, desc[UR36][R4.64] ;  /* 0x0000002404047981 */ /* 0x000ea4000c1e1b00 */
[----:B--2---:R1:W2:Y:S01]  /*05d0*/  F2I.F64.TRUNC R32, R4 ;  /* 0x0000000400207311 */ /* 0x0042a2000030d100 */
[----:B------:R-:W-:Y:S05]  /*05e0*/  BRA `(.L_x_18573) ;  /* 0x00000008006c7947 */ /* 0x000fea0003800000 */
.L_x_18581:
        /* <DEDUP_REMOVED lines=28> */
.L_x_18584:
        /* <DEDUP_REMOVED lines=15> */
.L_x_18583:
[----:B------:R-:W2:Y:S02]  /*08a0*/  LDG.E.U16 R0, desc[UR36][R4.64] ;  /* 0x0000002404007981 */ /* 0x000ea4000c1e1500 */
[----:B--2---:R-:W-:-:S06]  /*08b0*/  IMAD.U32 R0, R0, 0x10000, RZ ;  /* 0x0001000000007824 */ /* 0x004fcc00078e00ff */
[----:B------:R-:W1:Y:S02]  /*08c0*/  F2I.FTZ.TRUNC.NTZ R0, R0 ;  /* 0x0000000000007305 */ /* 0x000e64000021f100 */
[----:B-1----:R-:W-:Y:S01]  /*08d0*/  PRMT R32, R0, 0x7610, R32 ;  /* 0x0000761000207816 */ /* 0x002fe20000000020 */
[----:B------:R-:W-:Y:S06]  /*08e0*/  BRA `(.L_x_18573) ;  /* 0x0000000400ac7947 */ /* 0x000fec0003800000 */
.L_x_18580:
        /* <DEDUP_REMOVED lines=10> */
.L_x_18587:
        /* <DEDUP_REMOVED lines=21> */
.L_x_18591:
[----:B------:R-:W-:Y:S05]  /*0ae0*/  BSYNC B1 ;  /* 0x0000000000017941 */ /* 0x000fea0003800000 */
.L_x_18590:
[----:B------:R-:W-:Y:S01]  /*0af0*/  LEA R5, R0, 0x3b800000, 0x17 ;  /* 0x3b80000000057811 */ /* 0x000fe200078eb8ff */
[----:B------:R-:W-:-:S05]  /*0b00*/  IMAD.SHL.U32 R0, R3, 0x100000, RZ ;  /* 0x0010000003007824 */ /* 0x000fca00078e00ff */
[----:B------:R-:W-:-:S07]  /*0b10*/  LOP3.LUT R0, R5, R0, R6, 0xfe, !PT ;  /* 0x0000000005007212 */ /* 0x000fce00078efe06 */
.L_x_18589:
[----:B------:R-:W-:Y:S05]  /*0b20*/  BSYNC B0 ;  /* 0x0000000000007941 */ /* 0x000fea0003800000 */
.L_x_18588:
[----:B------:R-:W1:Y:S02]  /*0b30*/  F2I.FTZ.TRUNC.NTZ R0, R0 ;  /* 0x0000000000007305 */ /* 0x000e64000021f100 */
[----:B-1----:R-:W-:Y:S01]  /*0b40*/  PRMT R32, R0, 0x7610, R32 ;  /* 0x0000761000207816 */ /* 0x002fe20000000020 */
[----:B------:R-:W-:Y:S06]  /*0b50*/  BRA `(.L_x_18573) ;  /* 0x0000000400107947 */ /* 0x000fec0003800000 */
.L_x_18586:
        /* <DEDUP_REMOVED lines=21> */
.L_x_18595:
[----:B------:R-:W-:Y:S05]  /*0cb0*/  BSYNC B1 ;  /* 0x0000000000017941 */ /* 0x000fea0003800000 */
.L_x_18594:
[----:B------:R-:W-:Y:S01]  /*0cc0*/  LEA R5, R0, 0x37800000, 0x17 ;  /* 0x3780000000057811 */ /* 0x000fe200078eb8ff */
[----:B------:R-:W-:-:S05]  /*0cd0*/  IMAD.SHL.U32 R0, R3, 0x200000, RZ ;  /* 0x0020000003007824 */ /* 0x000fca00078e00ff */
[----:B------:R-:W-:-:S07]  /*0ce0*/  LOP3.LUT R0, R5, R0, R6, 0xfe, !PT ;  /* 0x0000000005007212 */ /* 0x000fce00078efe06 */
.L_x_18593:
[----:B------:R-:W-:Y:S05]  /*0cf0*/  BSYNC B0 ;  /* 0x0000000000007941 */ /* 0x000fea0003800000 */
.L_x_18592:
[----:B------:R-:W1:Y:S02]  /*0d00*/  F2I.FTZ.TRUNC.NTZ R0, R0 ;  /* 0x0000000000007305 */ /* 0x000e64000021f100 */
[----:B-1----:R-:W-:Y:S01]  /*0d10*/  PRMT R32, R0, 0x7610, R32 ;  /* 0x0000761000207816 */ /* 0x002fe20000000020 */
[----:B------:R-:W-:Y:S06]  /*0d20*/  BRA `(.L_x_18573) ;  /* 0x00000000009c7947 */ /* 0x000fec0003800000 */
.L_x_18585:
        /* <DEDUP_REMOVED lines=14> */
.L_x_18599:
[----:B------:R-:W-:Y:S05]  /*0e10*/  BSYNC B0 ;  /* 0x0000000000007941 */ /* 0x000fea0003800000 */
.L_x_18598:
[----:B------:R-:W1:Y:S02]  /*0e20*/  F2I.FTZ.TRUNC.NTZ R0, R0 ;  /* 0x0000000000007305 */ /* 0x000e64000021f100 */
[----:B-1----:R-:W-:Y:S01]  /*0e30*/  PRMT R32, R0, 0x7610, R32 ;  /* 0x0000761000207816 */ /* 0x002fe20000000020 */
[----:B------:R-:W-:Y:S06]  /*0e40*/  BRA `(.L_x_18573) ;  /* 0x0000000000547947 */ /* 0x000fec0003800000 */
.L_x_18572:
        /* <DEDUP_REMOVED lines=16> */
.L_x_18600:
[----:B------:R-:W-:Y:S01]  /*0f50*/  PRMT R32, RZ, 0x7610, R32 ;  /* 0x00007610ff207816 */ /* 0x000fe20000000020 */
[----:B------:R-:W-:Y:S06]  /*0f60*/  BRA `(.L_x_18573) ;  /* 0x00000000000c7947 */ /* 0x000fec0003800000 */
.L_x_18597:
[----:B------:R1:W5:Y:S01]  /*0f70*/  LDG.E.U8 R32, desc[UR36][R4.64] ;  /* 0x0000002404207981 */ /* 0x000362000c1e1100 */
[----:B------:R-:W-:Y:S05]  /*0f80*/  BRA `(.L_x_18573) ;  /* 0x0000000000047947 */ /* 0x000fea0003800000 */
.L_x_18596:
[----:B------:R1:W5:Y:S02]  /*0f90*/  LDG.E.U8 R32, desc[UR36][R4.64] ;  /* 0x0000002404207981 */ /* 0x000364000c1e1100 */
.L_x_18573:
        /* <DEDUP_REMOVED lines=18> */
.L_x_18604:
[----:B------:R2:W5:Y:S01]  /*10c0*/  LDG.E.U8 R31, desc[UR36][R4.64] ;  /* 0x00000024041f7981 */ /* 0x000562000c1e1100 */
[----:B------:R-:W-:Y:S05]  /*10d0*/  BRA `(.L_x_18606) ;  /* 0x0000000c00547947 */ /* 0x000fea0003800000 */
.L_x_18603:
        /* <DEDUP_REMOVED lines=8> */
.L_x_18608:
[----:B------:R4:W5:Y:S01]  /*1160*/  LDG.E.U8 R31, desc[UR36][R4.64] ;  /* 0x00000024041f7981 */ /* 0x000962000c1e1100 */
[----:B------:R-:W-:Y:S05]  /*1170*/  BRA `(.L_x_18606) ;  /* 0x0000000c002c7947 */ /* 0x000fea0003800000 */
.L_x_18607:
[----:B------:R3:W5:Y:S01]  /*1180*/  LDG.E.U16 R31, desc[UR36][R4.64] ;  /* 0x00000024041f7981 */ /* 0x000762000c1e1500 */
[----:B------:R-:W-:Y:S05]  /*1190*/  BRA `(.L_x_18606) ;  /* 0x0000000c00247947 */ /* 0x000fea0003800000 */
.L_x_18602:
        /* <DEDUP_REMOVED lines=9> */
.L_x_18610:
[----:B------:R-:W2:Y:S02]  /*1230*/  LDG.E.U16 R0, desc[UR36][R4.64] ;  /* 0x0000002404007981 */ /* 0x000ea4000c1e1500 */
[----:B--2---:R-:W-:-:S06]  /*1240*/  HADD2.F32 R0, -RZ, R0.H0_H0 ;  /* 0x20000000ff007230 */ /* 0x004fcc0000004100 */
[----:B------:R-:W1:Y:S02]  /*1250*/  F2I.FTZ.TRUNC.NTZ R0, R0 ;  /* 0x0000000000007305 */ /* 0x000e64000021f100 */
[----:B-1----:R-:W-:Y:S01]  /*1260*/  PRMT R31, R0, 0x7610, R31 ;  /* 0x00007610001f7816 */ /* 0x002fe2000000001f */
[----:B------:R-:W-:Y:S06]  /*1270*/  BRA `(.L_x_18606) ;  /* 0x0000000800ec7947 */ /* 0x000fec0003800000 */
.L_x_18609:
        /* <DEDUP_REMOVED lines=9> */
.L_x_18612:
[----:B------:R-:W2:Y:S02]  /*1310*/  LDG.E.U16 R4, desc[UR36][R4.64] ;  /* 0x0000002404047981 */ /* 0x000ea4000c1e1500 */
[----:B--2---:R-:W-:-:S06]  /*1320*/  HADD2.F32 R0, -RZ, R4.H0_H0 ;  /* 0x20000004ff007230 */ /* 0x004fcc0000004100 */
[----:B------:R-:W1:Y:S02]  /*1330*/  F2I.FTZ.TRUNC.NTZ R0, R0 ;  /* 0x0000000000007305 */ /* 0x000e64000021f100 */
[----:B-1----:R-:W-:Y:S01]  /*1340*/  PRMT R31, R0, 0x7610, R31 ;  /* 0x00007610001f7816 */ /* 0x002fe2000000001f */
[----:B------:R-:W-:Y:S06]  /*1350*/  BRA `(.L_x_18606) ;  /* 0x0000000800b47947 */ /* 0x000fec0003800000 */
.L_x_18611:
[----:B------:R-:W2:Y:S02]  /*1360*/  LDG.E.64 R4, desc[UR36][R4.64] ;  /* 0x0000002404047981 */ /* 0x000ea4000c1e1b00 */
[----:B--2---:R1:W2:Y:S01]  /*1370*/  F2I.F64.TRUNC R31, R4 ;  /* 0x00000004001f7311 */ /* 0x0042a2000030d100 */
[----:B------:R-:W-:Y:S05]  /*1380*/  BRA `(.L_x_18606) ;  /* 0x0000000800a87947 */ /* 0x000fea0003800000 */
.L_x_18601:
        /* <DEDUP_REMOVED lines=12> */
.L_x_18615:
[----:B------:R-:W2:Y:S02]  /*1450*/  LDG.E.64 R4, desc[UR36][R4.64] ;  /* 0x0000002404047981 */ /* 0x000ea4000c1e1b00 */
[----:B--2---:R1:W2:Y:S01]  /*1460*/  F2I.F64.TRUNC R31, R4 ;  /* 0x00000004001f7311 */ /* 0x0042a2000030d100 */
[----:B------:R-:W-:Y:S05]  /*1470*/  BRA `(.L_x_18606) ;  /* 0x00000008006c7947 */ /* 0x000fea0003800000 */
.L_x_18614:
        /* <DEDUP_REMOVED lines=28> */
.L_x_18617:
        /* <DEDUP_REMOVED lines=15> */
.L_x_18616:
[----:B------:R-:W2:Y:S02]  /*1730*/  LDG.E.U16 R0, desc[UR36][R4.64] ;  /* 0x0000002404007981 */ /* 0x000ea4000c1e1500 */
[----:B--2---:R-:W-:-:S06]  /*1740*/  IMAD.U32 R0, R0, 0x10000, RZ ;  /* 0x0001000000007824 */ /* 0x004fcc00078e00ff */
[----:B------:R-:W1:Y:S02]  /*1750*/  F2I.FTZ.TRUNC.NTZ R0, R0 ;  /* 0x0000000000007305 */ /* 0x000e64000021f100 */
[----:B-1----:R-:W-:Y:S01]  /*1760*/  PRMT R31, R0, 0x7610, R31 ;  /* 0x00007610001f7816 */ /* 0x002fe2000000001f */
[----:B------:R-:W-:Y:S06]  /*1770*/  BRA `(.L_x_18606) ;  /* 0x0000000400ac7947 */ /* 0x000fec0003800000 */
.L_x_18613:
        /* <DEDUP_REMOVED lines=10> */
.L_x_18620:
        /* <DEDUP_REMOVED lines=21> */
.L_x_18624:
[----:B------:R-:W-:Y:S05]  /*1970*/  BSYNC B1 ;  /* 0x0000000000017941 */ /* 0x000fea0003800000 */
.L_x_18623:
[----:B------:R-:W-:Y:S01]  /*1980*/  LEA R5, R0, 0x3b800000, 0x17 ;  /* 0x3b80000000057811 */ /* 0x000fe200078eb8ff */
[----:B------:R-:W-:-:S05]  /*1990*/  IMAD.SHL.U32 R0, R3, 0x100000, RZ ;  /* 0x0010000003007824 */ /* 0x000fca00078e00ff */
[----:B------:R-:W-:-:S07]  /*19a0*/  LOP3.LUT R0, R5, R0, R6, 0xfe, !PT ;  /* 0x0000000005007212 */ /* 0x000fce00078efe06 */
.L_x_18622:
[----:B------:R-:W-:Y:S05]  /*19b0*/  BSYNC B0 ;  /* 0x0000000000007941 */ /* 0x000fea0003800000 */
.L_x_18621:
[----:B------:R-:W1:Y:S02]  /*19c0*/  F2I.FTZ.TRUNC.NTZ R0, R0 ;  /* 0x0000000000007305 */ /* 0x000e64000021f100 */
[----:B-1----:R-:W-:Y:S01]  /*19d0*/  PRMT R31, R0, 0x7610, R31 ;  /* 0x00007610001f7816 */ /* 0x002fe2000000001f */
[----:B------:R-:W-:Y:S06]  /*19e0*/  BRA `(.L_x_18606) ;  /* 0x0000000400107947 */ /* 0x000fec0003800000 */
.L_x_18619:
        /* <DEDUP_REMOVED lines=21> */
.L_x_18628:
[----:B------:R-:W-:Y:S05]  /*1b40*/  BSYNC B1 ;  /* 0x0000000000017941 */ /* 0x000fea0003800000 */
.L_x_18627:
[----:B------:R-:W-:Y:S01]  /*1b50*/  LEA R5, R0, 0x37800000, 0x17 ;  /* 0x3780000000057811 */ /* 0x000fe200078eb8ff */
[----:B------:R-:W-:-:S05]  /*1b60*/  IMAD.SHL.U32 R0, R3, 0x200000, RZ ;  /* 0x0020000003007824 */ /* 0x000fca00078e00ff */
[----:B------:R-:W-:-:S07]  /*1b70*/  LOP3.LUT R0, R5, R0, R6, 0xfe, !PT ;  /* 0x0000000005007212 */ /* 0x000fce00078efe06 */
.L_x_18626:
[----:B------:R-:W-:Y:S05]  /*1b80*/  BSYNC B0 ;  /* 0x0000000000007941 */ /* 0x000fea0003800000 */
.L_x_18625:
[----:B------:R-:W1:Y:S02]  /*1b90*/  F2I.FTZ.TRUNC.NTZ R0, R0 ;  /* 0x0000000000007305 */ /* 0x000e64000021f100 */
[----:B-1----:R-:W-:Y:S01]  /*1ba0*/  PRMT R31, R0, 0x7610, R31 ;  /* 0x00007610001f7816 */ /* 0x002fe2000000001f */
[----:B------:R-:W-:Y:S06]  /*1bb0*/  BRA `(.L_x_18606) ;  /* 0x00000000009c7947 */ /* 0x000fec0003800000 */
.L_x_18618:
        /* <DEDUP_REMOVED lines=14> */
.L_x_18632:
[----:B------:R-:W-:Y:S05]  /*1ca0*/  BSYNC B0 ;  /* 0x0000000000007941 */ /* 0x000fea0003800000 */
.L_x_18631:
[----:B------:R-:W1:Y:S02]  /*1cb0*/  F2I.FTZ.TRUNC.NTZ R0, R0 ;  /* 0x0000000000007305 */ /* 0x000e64000021f100 */
[----:B-1----:R-:W-:Y:S01]  /*1cc0*/  PRMT R31, R0, 0x7610, R31 ;  /* 0x00007610001f7816 */ /* 0x002fe2000000001f */
[----:B------:R-:W-:Y:S06]  /*1cd0*/  BRA `(.L_x_18606) ;  /* 0x0000000000547947 */ /* 0x000fec0003800000 */
.L_x_18605:
        /* <DEDUP_REMOVED lines=16> */
.L_x_18633:
[----:B------:R-:W-:Y:S01]  /*1de0*/  PRMT R31, RZ, 0x7610, R31 ;  /* 0x00007610ff1f7816 */ /* 0x000fe2000000001f */
[----:B------:R-:W-:Y:S06]  /*1df0*/  BRA `(.L_x_18606) ;  /* 0x00000000000c7947 */ /* 0x000fec0003800000 */
.L_x_18630:
[----:B------:R1:W5:Y:S01]  /*1e00*/  LDG.E.U8 R31, desc[UR36][R4.64] ;  /* 0x00000024041f7981 */ /* 0x000362000c1e1100 */
[----:B------:R-:W-:Y:S05]  /*1e10*/  BRA `(.L_x_18606) ;  /* 0x0000000000047947 */ /* 0x000fea0003800000 */
.L_x_18629:
[----:B------:R1:W5:Y:S02]  /*1e20*/  LDG.E.U8 R31, desc[UR36][R4.64] ;  /* 0x00000024041f7981 */ /* 0x000364000c1e1100 */
.L_x_18606:
        /* <DEDUP_REMOVED lines=18> */
.L_x_18637:
[----:B------:R0:W5:Y:S01]  /*1f50*/  LDG.E.U8 R30, desc[UR36][R4.64] ;  /* 0x00000024041e7981 */ /* 0x000162000c1e1100 */
[----:B------:R-:W-:Y:S05]  /*1f60*/  BRA `(.L_x_18639) ;  /* 0x0000000c00547947 */ /* 0x000fea0003800000 */
.L_x_18636:
        /* <DEDUP_REMOVED lines=8> */
.L_x_18641:
[----:B------:R0:W5:Y:S01]  /*1ff0*/  LDG.E.U8 R30, desc[UR36][R4.64] ;  /* 0x00000024041e7981 */ /* 0x000162000c1e1100 */
[----:B------:R-:W-:Y:S05]  /*2000*/  BRA `(.L_x_18639) ;  /* 0x0000000c002c7947 */ /* 0x000fea0003800000 */
.L_x_18640:
[----:B------:R0:W5:Y:S01]  /*2010*/  LDG.E.U16 R30, desc[UR36][R4.64] ;  /* 0x00000024041e7981 */ /* 0x000162000c1e1500 */
[----:B------:R-:W-:Y:S05]  /*2020*/  BRA `(.L_x_18639) ;  /* 0x0000000c00247947 */ /* 0x000fea0003800000 */
.L_x_18635:
        /* <DEDUP_REMOVED lines=9> */
.L_x_18643:
[----:B------:R-:W2:Y:S02]  /*20c0*/  LDG.E.U16 R0, desc[UR36][R4.64] ;  /* 0x0000002404007981 */ /* 0x000ea4000c1e1500 */
[----:B--2---:R-:W-:-:S06]  /*20d0*/  HADD2.F32 R0, -RZ, R0.H0_H0 ;  /* 0x20000000ff007230 */ /* 0x004fcc0000004100 */
[----:B------:R-:W0:Y:S02]  /*20e0*/  F2I.FTZ.TRUNC.NTZ R0, R0 ;  /* 0x0000000000007305 */ /* 0x000e24000021f100 */
[----:B0-----:R-:W-:Y:S01]  /*20f0*/  PRMT R30, R0, 0x7610, R30 ;  /* 0x00007610001e7816 */ /* 0x001fe2000000001e */
[----:B------:R-:W-:Y:S06]  /*2100*/  BRA `(.L_x_18639) ;  /* 0x0000000800ec7947 */ /* 0x000fec0003800000 */
.L_x_18642:
        /* <DEDUP_REMOVED lines=9> */
.L_x_18645:
[----:B------:R-:W2:Y:S02]  /*21a0*/  LDG.E.U16 R4, desc[UR36][R4.64] ;  /* 0x0000002404047981 */ /* 0x000ea4000c1e1500 */
[----:B--2---:R-:W-:-:S06]  /*21b0*/  HADD2.F32 R0, -RZ, R4.H0_H0 ;  /* 0x20000004ff007230 */ /* 0x004fcc0000004100 */
[----:B------:R-:W0:Y:S02]  /*21c0*/  F2I.FTZ.TRUNC.NTZ R0, R0 ;  /* 0x0000000000007305 */ /* 0x000e24000021f100 */
[----:B0-----:R-:W-:Y:S01]  /*21d0*/  PRMT R30, R0, 0x7610, R30 ;  /* 0x00007610001e7816 */ /* 0x001fe2000000001e */
[----:B------:R-:W-:Y:S06]  /*21e0*/  BRA `(.L_x_18639) ;  /* 0x0000000800b47947 */ /* 0x000fec0003800000 */
.L_x_18644:
[----:B------:R-:W2:Y:S02]  /*21f0*/  LDG.E.64 R4, desc[UR36][R4.64] ;  /* 0x0000002404047981 */ /* 0x000ea4000c1e1b00 */
[----:B--2---:R4:W0:Y:S01]  /*2200*/  F2I.F64.TRUNC R30, R4 ;  /* 0x00000004001e7311 */ /* 0x004822000030d100 */
[----:B------:R-:W-:Y:S05]  /*2210*/  BRA `(.L_x_18639) ;  /* 0x0000000800a87947 */ /* 0x000fea0003800000 */
.L_x_18634:
        /* <DEDUP_REMOVED lines=12> */
.L_x_18648:
[----:B------:R-:W2:Y:S02]  /*22e0*/  LDG.E.64 R4, desc[UR36][R4.64] ;  /* 0x0000002404047981 */ /* 0x000ea4000c1e1b00 */
[----:B--2---:R0:W1:Y:S01]  /*22f0*/  F2I.F64.TRUNC R30, R4 ;  /* 0x00000004001e7311 */ /* 0x004062000030d100 */
[----:B------:R-:W-:Y:S05]  /*2300*/  BRA `(.L_x_18639) ;  /* 0x00000008006c7947 */ /* 0x000fea0003800000 */
.L_x_18647:
        /* <DEDUP_REMOVED lines=28> */
.L_x_18650:
        /* <DEDUP_REMOVED lines=15> */
.L_x_18649:
[----:B------:R-:W2:Y:S02]  /*25c0*/  LDG.E.U16 R0, desc[UR36][R4.64] ;  /* 0x0000002404007981 */ /* 0x000ea4000c1e1500 */
[----:B--2---:R-:W-:-:S06]  /*25d0*/  IMAD.U32 R0, R0, 0x10000, RZ ;  /* 0x0001000000007824 */ /* 0x004fcc00078e00ff */
[----:B------:R-:W0:Y:S02]  /*25e0*/  F2I.FTZ.TRUNC.NTZ R0, R0 ;  /* 0x0000000000007305 */ /* 0x000e24000021f100 */
[----:B0-----:R-:W-:Y:S01]  /*25f0*/  PRMT R30, R0, 0x7610, R30 ;  /* 0x00007610001e7816 */ /* 0x001fe2000000001e */
[----:B------:R-:W-:Y:S06]  /*2600*/  BRA `(.L_x_18639) ;  /* 0x0000000400ac7947 */ /* 0x000fec0003800000 */
.L_x_18646:
        /* <DEDUP_REMOVED lines=10> */
.L_x_18653:
        /* <DEDUP_REMOVED lines=21> */
.L_x_18657:
[----:B------:R-:W-:Y:S05]  /*2800*/  BSYNC B1 ;  /* 0x0000000000017941 */ /* 0x000fea0003800000 */
.L_x_18656:
[----:B------:R-:W-:Y:S01]  /*2810*/  LEA R5, R0, 0x3b800000, 0x17 ;  /* 0x3b80000000057811 */ /* 0x000fe200078eb8ff */
[----:B------:R-:W-:-:S05]  /*2820*/  IMAD.SHL.U32 R0, R3, 0x100000, RZ ;  /* 0x0010000003007824 */ /* 0x000fca00078e00ff */
[----:B------:R-:W-:-:S07]  /*2830*/  LOP3.LUT R0, R5, R0, R6, 0xfe, !PT ;  /* 0x0000000005007212 */ /* 0x000fce00078efe06 */
.L_x_18655:
[----:B------:R-:W-:Y:S05]  /*2840*/  BSYNC B0 ;  /* 0x0000000000007941 */ /* 0x000fea0003800000 */
.L_x_18654:
[----:B------:R-:W0:Y:S02]  /*2850*/  F2I.FTZ.TRUNC.NTZ R0, R0 ;  /* 0x0000000000007305 */ /* 0x000e24000021f100 */
[----:B0-----:R-:W-:Y:S01]  /*2860*/  PRMT R30, R0, 0x7610, R30 ;  /* 0x00007610001e7816 */ /* 0x001fe2000000001e */
[----:B------:R-:W-:Y:S06]  /*2870*/  BRA `(.L_x_18639) ;  /* 0x0000000400107947 */ /* 0x000fec0003800000 */
.L_x_18652:
        /* <DEDUP_REMOVED lines=21> */
.L_x_18661:
[----:B------:R-:W-:Y:S05]  /*29d0*/  BSYNC B1 ;  /* 0x0000000000017941 */ /* 0x000fea0003800000 */
.L_x_18660:
[----:B------:R-:W-:Y:S01]  /*29e0*/  LEA R5, R0, 0x37800000, 0x17 ;  /* 0x3780000000057811 */ /* 0x000fe200078eb8ff */
[----:B------:R-:W-:-:S05]  /*29f0*/  IMAD.SHL.U32 R0, R3, 0x200000, RZ ;  /* 0x0020000003007824 */ /* 0x000fca00078e00ff */
[----:B------:R-:W-:-:S07]  /*2a00*/  LOP3.LUT R0, R5, R0, R6, 0xfe, !PT ;  /* 0x0000000005007212 */ /* 0x000fce00078efe06 */
.L_x_18659:
[----:B------:R-:W-:Y:S05]  /*2a10*/  BSYNC B0 ;  /* 0x0000000000007941 */ /* 0x000fea0003800000 */
.L_x_18658:
[----:B------:R-:W0:Y:S02]  /*2a20*/  F2I.FTZ.TRUNC.NTZ R0, R0 ;  /* 0x0000000000007305 */ /* 0x000e24000021f100 */
[----:B0-----:R-:W-:Y:S01]  /*2a30*/  PRMT R30, R0, 0x7610, R30 ;  /* 0x00007610001e7816 */ /* 0x001fe2000000001e */
[----:B------:R-:W-:Y:S06]  /*2a40*/  BRA `(.L_x_18639) ;  /* 0x00000000009c7947 */ /* 0x000fec0003800000 */
.L_x_18651:
        /* <DEDUP_REMOVED lines=14> */
.L_x_18665:
[----:B------:R-:W-:Y:S05]  /*2b30*/  BSYNC B0 ;  /* 0x0000000000007941 */ /* 0x000fea0003800000 */
.L_x_18664:
[----:B------:R-:W0:Y:S02]  /*2b40*/  F2I.FTZ.TRUNC.NTZ R0, R0 ;  /* 0x0000000000007305 */ /* 0x000e24000021f100 */
[----:B0-----:R-:W-:Y:S01]  /*2b50*/  PRMT R30, R0, 0x7610, R30 ;  /* 0x00007610001e7816 */ /* 0x001fe2000000001e */
[----:B------:R-:W-:Y:S06]  /*2b60*/  BRA `(.L_x_18639) ;  /* 0x0000000000547947 */ /* 0x000fec0003800000 */
.L_x_18638:
        /* <DEDUP_REMOVED lines=16> */
.L_x_18666:
[----:B------:R-:W-:Y:S01]  /*2c70*/  PRMT R30, RZ, 0x7610, R30 ;  /* 0x00007610ff1e7816 */ /* 0x000fe2000000001e */
[----:B------:R-:W-:Y:S06]  /*2c80*/  BRA `(.L_x_18639) ;  /* 0x00000000000c7947 */ /* 0x000fec0003800000 */
.L_x_18663:
[----:B------:R0:W5:Y:S01]  /*2c90*/  LDG.E.U8 R30, desc[UR36][R4.64] ;  /* 0x00000024041e7981 */ /* 0x000162000c1e1100 */
[----:B------:R-:W-:Y:S05]  /*2ca0*/  BRA `(.L_x_18639) ;  /* 0x0000000000047947 */ /* 0x000fea0003800000 */
.L_x_18662:
[----:B------:R0:W5:Y:S02]  /*2cb0*/  LDG.E.U8 R30, desc[UR36][R4.64] ;  /* 0x00000024041e7981 */ /* 0x000164000c1e1100 */
.L_x_18639:
[----:B------:R-:W-:-:S07]  /*2cc0*/  VIADD R27, R27, 0x80 ;  /* 0x000000801b1b7836 */ /* 0x000fce0000000000 */
.L_x_18567:
[----:B------:R-:W-:Y:S05]  /*2cd0*/  BSYNC B6 ;  /* 0x0000000000067941 */ /* 0x000fea0003800000 */
.L_x_18566:
        /* <DEDUP_REMOVED lines=24> */
.L_x_18672:
[----:B------:R0:W5:Y:S01]  /*2e60*/  LDG.E.U8 R33, desc[UR36][R4.64] ;  /* 0x0000002404217981 */ /* 0x000162000c1e1100 */
[----:B------:R-:W-:Y:S05]  /*2e70*/  BRA `(.L_x_18674) ;  /* 0x0000000c00547947 */ /* 0x000fea0003800000 */
.L_x_18671:
        /* <DEDUP_REMOVED lines=8> */
.L_x_18676:
[----:B------:R0:W5:Y:S01]  /*2f00*/  LDG.E.U8 R33, desc[UR36][R4.64] ;  /* 0x0000002404217981 */ /* 0x000162000c1e1100 */
[----:B------:R-:W-:Y:S05]  /*2f10*/  BRA `(.L_x_18674) ;  /* 0x0000000c002c7947 */ /* 0x000fea0003800000 */
.L_x_18675:
[----:B------:R0:W5:Y:S01]  /*2f20*/  LDG.E.U16 R33, desc[UR36][R4.64] ;  /* 0x0000002404217981 */ /* 0x000162000c1e1500 */
[----:B------:R-:W-:Y:S05]  /*2f30*/  BRA `(.L_x_18674) ;  /* 0x0000000c00247947 */ /* 0x000fea0003800000 */
.L_x_18670:
        /* <DEDUP_REMOVED lines=9> */
.L_x_18678:
[----:B------:R-:W2:Y:S02]  /*2fd0*/  LDG.E.U16 R0, desc[UR36][R4.64] ;  /* 0x0000002404007981 */ /* 0x000ea4000c1e1500 */
[----:B--2---:R-:W-:-:S06]  /*2fe0*/  HADD2.F32 R0, -RZ, R0.H0_H0 ;  /* 0x20000000ff007230 */ /* 0x004fcc0000004100 */
[----:B------:R-:W0:Y:S02]  /*2ff0*/  F2I.FTZ.TRUNC.NTZ R0, R0 ;  /* 0x0000000000007305 */ /* 0x000e24000021f100 */
[----:B0-----:R-:W-:Y:S01]  /*3000*/  PRMT R33, R0, 0x7610, R33 ;  /* 0x0000761000217816 */ /* 0x001fe20000000021 */
[----:B------:R-:W-:Y:S06]  /*3010*/  BRA `(.L_x_18674) ;  /* 0x0000000800ec7947 */ /* 0x000fec0003800000 */
.L_x_18677:
        /* <DEDUP_REMOVED lines=9> */
.L_x_18680:
[----:B------:R-:W2:Y:S02]  /*30b0*/  LDG.E.U16 R4, desc[UR36][R4.64] ;  /* 0x0000002404047981 */ /* 0x000ea4000c1e1500 */
[----:B--2---:R-:W-:-:S06]  /*30c0*/  HADD2.F32 R0, -RZ, R4.H0_H0 ;  /* 0x20000004ff007230 */ /* 0x004fcc0000004100 */
[----:B------:R-:W0:Y:S02]  /*30d0*/  F2I.FTZ.TRUNC.NTZ R0, R0 ;  /* 0x0000000000007305 */ /* 0x000e24000021f100 */
[----:B0-----:R-:W-:Y:S01]  /*30e0*/  PRMT R33, R0, 0x7610, R33 ;  /* 0x0000761000217816 */ /* 0x001fe20000000021 */
[----:B------:R-:W-:Y:S06]  /*30f0*/  BRA `(.L_x_18674) ;  /* 0x0000000800b47947 */ /* 0x000fec0003800000 */
.L_x_18679:
[----:B------:R-:W2:Y:S02]  /*3100*/  LDG.E.64 R4, desc[UR36][R4.64] ;  /* 0x0000002404047981 */ /* 0x000ea4000c1e1b00 */
[----:B--2---:R0:W2:Y:S01]  /*3110*/  F2I.F64.TRUNC R33, R4 ;  /* 0x0000000400217311 */ /* 0x0040a2000030d100 */
[----:B------:R-:W-:Y:S05]  /*3120*/  BRA `(.L_x_18674) ;  /* 0x0000000800a87947 */ /* 0x000fea0003800000 */
.L_x_18669:
        /* <DEDUP_REMOVED lines=12> */
.L_x_18683:
[----:B------:R-:W2:Y:S02]  /*31f0*/  LDG.E.64 R4, desc[UR36][R4.64] ;  /* 0x0000002404047981 */ /* 0x000ea4000c1e1b00 */
[----:B--2---:R0:W2:Y:S01]  /*3200*/  F2I.F64.TRUNC R33, R4 ;  /* 0x0000000400217311 */ /* 0x0040a2000030d100 */
[----:B------:R-:W-:Y:S05]  /*3210*/  BRA `(.L_x_18674) ;  /* 0x00000008006c7947 */ /* 0x000fea0003800000 */
.L_x_18682:
        /* <DEDUP_REMOVED lines=28> */
.L_x_18685:
        /* <DEDUP_REMOVED lines=15> */
.L_x_18684:
[----:B------:R-:W2:Y:S02]  /*34d0*/  LDG.E.U16 R0, desc[UR36][R4.64] ;  /* 0x0000002404007981 */ /* 0x000ea4000c1e1500 */
[----:B--2---:R-:W-:-:S06]  /*34e0*/  IMAD.U32 R0, R0, 0x10000, RZ ;  /* 0x0001000000007824 */ /* 0x004fcc00078e00ff */
[----:B------:R-:W0:Y:S02]  /*34f0*/  F2I.FTZ.TRUNC.NTZ R0, R0 ;  /* 0x0000000000007305 */ /* 0x000e24000021f100 */
[----:B0-----:R-:W-:Y:S01]  /*3500*/  PRMT R33, R0, 0x7610, R33 ;  /* 0x0000761000217816 */ /* 0x001fe20000000021 */
[----:B------:R-:W-:Y:S06]  /*3510*/  BRA `(.L_x_18674) ;  /* 0x0000000400ac7947 */ /* 0x000fec0003800000 */
.L_x_18681:
        /* <DEDUP_REMOVED lines=10> */
.L_x_18688:
        /* <DEDUP_REMOVED lines=21> */
.L_x_18692:
[----:B------:R-:W-:Y:S05]  /*3710*/  BSYNC B1 ;  /* 0x0000000000017941 */ /* 0x000fea0003800000 */
.L_x_18691:
[----:B------:R-:W-:Y:S01]  /*3720*/  LEA R5, R0, 0x3b800000, 0x17 ;  /* 0x3b80000000057811 */ /* 0x000fe200078eb8ff */
[----:B------:R-:W-:-:S05]  /*3730*/  IMAD.SHL.U32 R0, R3, 0x100000, RZ ;  /* 0x0010000003007824 */ /* 0x000fca00078e00ff */
[----:B------:R-:W-:-:S07]  /*3740*/  LOP3.LUT R0, R5, R0, R6, 0xfe, !PT ;  /* 0x0000000005007212 */ /* 0x000fce00078efe06 */
.L_x_18690:
[----:B------:R-:W-:Y:S05]  /*3750*/  BSYNC B0 ;  /* 0x0000000000007941 */ /* 0x000fea0003800000 */
.L_x_18689:
[----:B------:R-:W0:Y:S02]  /*3760*/  F2I.FTZ.TRUNC.NTZ R0, R0 ;  /* 0x0000000000007305 */ /* 0x000e24000021f100 */
[----:B0-----:R-:W-:Y:S01]  /*3770*/  PRMT R33, R0, 0x7610, R33 ;  /* 0x0000761000217816 */ /* 0x001fe20000000021 */
[----:B------:R-:W-:Y:S06]  /*3780*/  BRA `(.L_x_18674) ;  /* 0x0000000400107947 */ /* 0x000fec0003800000 */
.L_x_18687:
        /* <DEDUP_REMOVED lines=21> */
.L_x_18696:
[----:B------:R-:W-:Y:S05]  /*38e0*/  BSYNC B1 ;  /* 0x0000000000017941 */ /* 0x000fea0003800000 */
.L_x_18695:
[----:B------:R-:W-:Y:S01]  /*38f0*/  LEA R5, R0, 0x37800000, 0x17 ;  /* 0x3780000000057811 */ /* 0x000fe200078eb8ff */
[----:B------:R-:W-:-:S05]  /*3900*/  IMAD.SHL.U32 R0, R3, 0x200000, RZ ;  /* 0x0020000003007824 */ /* 0x000fca00078e00ff */
[----:B------:R-:W-:-:S07]  /*3910*/  LOP3.LUT R0, R5, R0, R6, 0xfe, !PT ;  /* 0x0000000005007212 */ /* 0x000fce00078efe06 */
.L_x_18694:
[----:B------:R-:W-:Y:S05]  /*3920*/  BSYNC B0 ;  /* 0x0000000000007941 */ /* 0x000fea0003800000 */
.L_x_18693:
[----:B------:R-:W0:Y:S02]  /*3930*/  F2I.FTZ.TRUNC.NTZ R0, R0 ;  /* 0x0000000000007305 */ /* 0x000e24000021f100 */
[----:B0-----:R-:W-:Y:S01]  /*3940*/  PRMT R33, R0, 0x7610, R33 ;  /* 0x0000761000217816 */ /* 0x001fe20000000021 */
[----:B------:R-:W-:Y:S06]  /*3950*/  BRA `(.L_x_18674) ;  /* 0x00000000009c7947 */ /* 0x000fec0003800000 */
.L_x_18686:
        /* <DEDUP_REMOVED lines=14> */
.L_x_18700:
[----:B------:R-:W-:Y:S05]  /*3a40*/  BSYNC B0 ;  /* 0x0000000000007941 */ /* 0x000fea0003800000 */
.L_x_18699:
[----:B------:R-:W0:Y:S02]  /*3a50*/  F2I.FTZ.TRUNC.NTZ R0, R0 ;  /* 0x0000000000007305 */ /* 0x000e24000021f100 */
[----:B0-----:R-:W-:Y:S01]  /*3a60*/  PRMT R33, R0, 0x7610, R33 ;  /* 0x0000761000217816 */ /* 0x001fe20000000021 */
[----:B------:R-:W-:Y:S06]  /*3a70*/  BRA `(.L_x_18674) ;  /* 0x0000000000547947 */ /* 0x000fec0003800000 */
.L_x_18673:
        /* <DEDUP_REMOVED lines=16> */
.L_x_18701:
[----:B------:R-:W-:Y:S01]  /*3b80*/  PRMT R33, RZ, 0x7610, R33 ;  /* 0x00007610ff217816 */ /* 0x000fe20000000021 */
[----:B------:R-:W-:Y:S06]  /*3b90*/  BRA `(.L_x_18674) ;  /* 0x00000000000c7947 */ /* 0x000fec0003800000 */
.L_x_18698:
[----:B------:R2:W5:Y:S01]  /*3ba0*/  LDG.E.U8 R33, desc[UR36][R4.64] ;  /* 0x0000002404217981 */ /* 0x000562000c1e1100 */
[----:B------:R-:W-:Y:S05]  /*3bb0*/  BRA `(.L_x_18674) ;  /* 0x0000000000047947 */ /* 0x000fea0003800000 */
.L_x_18697:
[----:B------:R4:W5:Y:S02]  /*3bc0*/  LDG.E.U8 R33, desc[UR36][R4.64] ;  /* 0x0000002404217981 */ /* 0x000964000c1e1100 */
.L_x_18674:
        /* <DEDUP_REMOVED lines=18> */
.L_x_18705:
[----:B------:R0:W5:Y:S01]  /*3cf0*/  LDG.E.U8 R29, desc[UR36][R4.64] ;  /* 0x00000024041d7981 */ /* 0x000162000c1e1100 */
[----:B------:R-:W-:Y:S05]  /*3d00*/  BRA `(.L_x_18707) ;  /* 0x0000000c00547947 */ /* 0x000fea0003800000 */
.L_x_18704:
        /* <DEDUP_REMOVED lines=8> */
.L_x_18709:
[----:B------:R0:W5:Y:S01]  /*3d90*/  LDG.E.U8 R29, desc[UR36][R4.64] ;  /* 0x00000024041d7981 */ /* 0x000162000c1e1100 */
[----:B------:R-:W-:Y:S05]  /*3da0*/  BRA `(.L_x_18707) ;  /* 0x0000000c002c7947 */ /* 0x000fea0003800000 */
.L_x_18708:
[----:B------:R0:W5:Y:S01]  /*3db0*/  LDG.E.U16 R29, desc[UR36][R4.64] ;  /* 0x00000024041d7981 */ /* 0x000162000c1e1500 */
[----:B------:R-:W-:Y:S05]  /*3dc0*/  BRA `(.L_x_18707) ;  /* 0x0000000c00247947 */ /* 0x000fea0003800000 */
.L_x_18703:
        /* <DEDUP_REMOVED lines=9> */
.L_x_18711:
[----:B------:R-:W2:Y:S02]  /*3e60*/  LDG.E.U16 R0, desc[UR36][R4.64] ;  /* 0x0000002404007981 */ /* 0x000ea4000c1e1500 */
[----:B--2---:R-:W-:-:S06]  /*3e70*/  HADD2.F32 R0, -RZ, R0.H0_H0 ;  /* 0x20000000ff007230 */ /* 0x004fcc0000004100 */
[----:B------:R-:W0:Y:S02]  /*3e80*/  F2I.FTZ.TRUNC.NTZ R0, R0 ;  /* 0x0000000000007305 */ /* 0x000e24000021f100 */
[----:B0-----:R-:W-:Y:S01]  /*3e90*/  PRMT R29, R0, 0x7610, R29 ;  /* 0x00007610001d7816 */ /* 0x001fe2000000001d */
[----:B------:R-:W-:Y:S06]  /*3ea0*/  BRA `(.L_x_18707) ;  /* 0x0000000800ec7947 */ /* 0x000fec0003800000 */
.L_x_18710:
        /* <DEDUP_REMOVED lines=9> */
.L_x_18713:
[----:B------:R-:W2:Y:S02]  /*3f40*/  LDG.E.U16 R4, desc[UR36][R4.64] ;  /* 0x0000002404047981 */ /* 0x000ea4000c1e1500 */
[----:B--2---:R-:W-:-:S06]  /*3f50*/  HADD2.F32 R0, -RZ, R4.H0_H0 ;  /* 0x20000004ff007230 */ /* 0x004fcc0000004100 */
[----:B------:R-:W0:Y:S02]  /*3f60*/  F2I.FTZ.TRUNC.NTZ R0, R0 ;  /* 0x0000000000007305 */ /* 0x000e24000021f100 */
[----:B0-----:R-:W-:Y:S01]  /*3f70*/  PRMT R29, R0, 0x7610, R29 ;  /* 0x00007610001d7816 */ /* 0x001fe2000000001d */
[----:B------:R-:W-:Y:S06]  /*3f80*/  BRA `(.L_x_18707) ;  /* 0x0000000800b47947 */ /* 0x000fec0003800000 */
.L_x_18712:
[----:B------:R-:W2:Y:S02]  /*3f90*/  LDG.E.64 R4, desc[UR36][R4.64] ;  /* 0x0000002404047981 */ /* 0x000ea4000c1e1b00 */
[----:B--2---:R0:W2:Y:S01]  /*3fa0*/  F2I.F64.TRUNC R29, R4 ;  /* 0x00000004001d7311 */ /* 0x0040a2000030d100 */
[----:B------:R-:W-:Y:S05]  /*3fb0*/  BRA `(.L_x_18707) ;  /* 0x0000000800a87947 */ /* 0x000fea0003800000 */
.L_x_18702:
        /* <DEDUP_REMOVED lines=12> */
.L_x_18716:
[----:B------:R-:W2:Y:S02]  /*4080*/  LDG.E.64 R4, desc[UR36][R4.64] ;  /* 0x0000002404047981 */ /* 0x000ea4000c1e1b00 */
[----:B--2---:R0:W2:Y:S01]  /*4090*/  F2I.F64.TRUNC R29, R4 ;  /* 0x00000004001d7311 */ /* 0x0040a2000030d100 */
[----:B------:R-:W-:Y:S05]  /*40a0*/  BRA `(.L_x_18707) ;  /* 0x00000008006c7947 */ /* 0x000fea0003800000 */
.L_x_18715:
        /* <DEDUP_REMOVED lines=28> */
.L_x_18718:
        /* <DEDUP_REMOVED lines=15> */
.L_x_18717:
[----:B------:R-:W2:Y:S02]  /*4360*/  LDG.E.U16 R0, desc[UR36][R4.64] ;  /* 0x0000002404007981 */ /* 0x000ea4000c1e1500 */
[----:B--2---:R-:W-:-:S06]  /*4370*/  IMAD.U32 R0, R0, 0x10000, RZ ;  /* 0x0001000000007824 */ /* 0x004fcc00078e00ff */
[----:B------:R-:W0:Y:S02]  /*4380*/  F2I.FTZ.TRUNC.NTZ R0, R0 ;  /* 0x0000000000007305 */ /* 0x000e24000021f100 */
[----:B0-----:R-:W-:Y:S01]  /*4390*/  PRMT R29, R0, 0x7610, R29 ;  /* 0x00007610001d7816 */ /* 0x001fe2000000001d */
[----:B------:R-:W-:Y:S06]  /*43a0*/  BRA `(.L_x_18707) ;  /* 0x0000000400ac7947 */ /* 0x000fec0003800000 */
.L_x_18714:
        /* <DEDUP_REMOVED lines=10> */
.L_x_18721:
        /* <DEDUP_REMOVED lines=21> */
.L_x_18725:
[----:B------:R-:W-:Y:S05]  /*45a0*/  BSYNC B1 ;  /* 0x0000000000017941 */ /* 0x000fea0003800000 */
.L_x_18724:
[----:B------:R-:W-:Y:S01]  /*45b0*/  LEA R5, R0, 0x3b800000, 0x17 ;  /* 0x3b80000000057811 */ /* 0x000fe200078eb8ff */
[----:B------:R-:W-:-:S05]  /*45c0*/  IMAD.SHL.U32 R0, R3, 0x100000, RZ ;  /* 0x0010000003007824 */ /* 0x000fca00078e00ff */
[----:B------:R-:W-:-:S07]  /*45d0*/  LOP3.LUT R0, R5, R0, R6, 0xfe, !PT ;  /* 0x0000000005007212 */ /* 0x000fce00078efe06 */
.L_x_18723:
[----:B------:R-:W-:Y:S05]  /*45e0*/  BSYNC B0 ;  /* 0x0000000000007941 */ /* 0x000fea0003800000 */
.L_x_18722:
[----:B------:R-:W0:Y:S02]  /*45f0*/  F2I.FTZ.TRUNC.NTZ R0, R0 ;  /* 0x0000000000007305 */ /* 0x000e24000021f100 */
[----:B0-----:R-:W-:Y:S01]  /*4600*/  PRMT R29, R0, 0x7610, R29 ;  /* 0x00007610001d7816 */ /* 0x001fe2000000001d */
[----:B------:R-:W-:Y:S06]  /*4610*/  BRA `(.L_x_18707) ;  /* 0x0000000400107947 */ /* 0x000fec0003800000 */
.L_x_18720:
        /* <DEDUP_REMOVED lines=21> */
.L_x_18729:
[----:B------:R-:W-:Y:S05]  /*4770*/  BSYNC B1 ;  /* 0x0000000000017941 */ /* 0x000fea0003800000 */
.L_x_18728:
[----:B------:R-:W-:Y:S01]  /*4780*/  LEA R5, R0, 0x37800000, 0x17 ;  /* 0x3780000000057811 */ /* 0x000fe200078eb8ff */
[----:B------:R-:W-:-:S05]  /*4790*/  IMAD.SHL.U32 R0, R3, 0x200000, RZ ;  /* 0x0020000003007824 */ /* 0x000fca00078e00ff */
[----:B------:R-:W-:-:S07]  /*47a0*/  LOP3.LUT R0, R5, R0, R6, 0xfe, !PT ;  /* 0x0000000005007212 */ /* 0x000fce00078efe06 */
.L_x_18727:
[----:B------:R-:W-:Y:S05]  /*47b0*/  BSYNC B0 ;  /* 0x0000000000007941 */ /* 0x000fea0003800000 */
.L_x_18726:
[----:B------:R-:W0:Y:S02]  /*47c0*/  F2I.FTZ.TRUNC.NTZ R0, R0 ;  /* 0x0000000000007305 */ /* 0x000e24000021f100 */
[----:B0-----:R-:W-:Y:S01]  /*47d0*/  PRMT R29, R0, 0x7610, R29 ;  /* 0x00007610001d7816 */ /* 0x001fe2000000001d */
[----:B------:R-:W-:Y:S06]  /*47e0*/  BRA `(.L_x_18707) ;  /* 0x00000000009c7947 */ /* 0x000fec0003800000 */
.L_x_18719:
        /* <DEDUP_REMOVED lines=14> */
.L_x_18733:
[----:B------:R-:W-:Y:S05]  /*48d0*/  BSYNC B0 ;  /* 0x0000000000007941 */ /* 0x000fea0003800000 */
.L_x_18732:
[----:B------:R-:W0:Y:S02]  /*48e0*/  F2I.FTZ.TRUNC.NTZ R0, R0 ;  /* 0x0000000000007305 */ /* 0x000e24000021f100 */
[----:B0-----:R-:W-:Y:S01]  /*48f0*/  PRMT R29, R0, 0x7610, R29 ;  /* 0x00007610001d7816 */ /* 0x001fe2000000001d */
[----:B------:R-:W-:Y:S06]  /*4900*/  BRA `(.L_x_18707) ;  /* 0x0000000000547947 */ /* 0x000fec0003800000 */
.L_x_18706:
        /* <DEDUP_REMOVED lines=16> */
.L_x_18734:
[----:B------:R-:W-:Y:S01]  /*4a10*/  PRMT R29, RZ, 0x7610, R29 ;  /* 0x00007610ff1d7816 */ /* 0x000fe2000000001d */
[----:B------:R-:W-:Y:S06]  /*4a20*/  BRA `(.L_x_18707) ;  /* 0x00000000000c7947 */ /* 0x000fec0003800000 */
.L_x_18731:
[----:B------:R0:W5:Y:S01]  /*4a30*/  LDG.E.U8 R29, desc[UR36][R4.64] ;  /* 0x00000024041d7981 */ /* 0x000162000c1e1100 */
[----:B------:R-:W-:Y:S05]  /*4a40*/  BRA `(.L_x_18707) ;  /* 0x0000000000047947 */ /* 0x000fea0003800000 */
.L_x_18730:
[----:B------:R0:W5:Y:S02]  /*4a50*/  LDG.E.U8 R29, desc[UR36][R4.64] ;  /* 0x00000024041d7981 */ /* 0x000164000c1e1100 */
.L_x_18707:
        /* <DEDUP_REMOVED lines=18> */
.L_x_18738:
[----:B------:R0:W5:Y:S01]  /*4b80*/  LDG.E.U8 R28, desc[UR36][R4.64] ;  /* 0x00000024041c7981 */ /* 0x000162000c1e1100 */
[----:B------:R-:W-:Y:S05]  /*4b90*/  BRA `(.L_x_18740) ;  /* 0x0000000c00547947 */ /* 0x000fea0003800000 */
.L_x_18737:
        /* <DEDUP_REMOVED lines=8> */
.L_x_18742:
[----:B------:R0:W5:Y:S01]  /*4c20*/  LDG.E.U8 R28, desc[UR36][R4.64] ;  /* 0x00000024041c7981 */ /* 0x000162000c1e1100 */
[----:B------:R-:W-:Y:S05]  /*4c30*/  BRA `(.L_x_18740) ;  /* 0x0000000c002c7947 */ /* 0x000fea0003800000 */
.L_x_18741:
[----:B------:R0:W5:Y:S01]  /*4c40*/  LDG.E.U16 R28, desc[UR36][R4.64] ;  /* 0x00000024041c7981 */ /* 0x000162000c1e1500 */
[----:B------:R-:W-:Y:S05]  /*4c50*/  BRA `(.L_x_18740) ;  /* 0x0000000c00247947 */ /* 0x000fea0003800000 */
.L_x_18736:
        /* <DEDUP_REMOVED lines=9> */
.L_x_18744:
[----:B------:R-:W4:Y:S02]  /*4cf0*/  LDG.E.U16 R0, desc[UR36][R4.64] ;  /* 0x0000002404007981 */ /* 0x000f24000c1e1500 */
[----:B----4-:R-:W-:-:S06]  /*4d00*/  HADD2.F32 R0, -RZ, R0.H0_H0 ;  /* 0x20000000ff007230 */ /* 0x010fcc0000004100 */
[----:B------:R-:W0:Y:S02]  /*4d10*/  F2I.FTZ.TRUNC.NTZ R0, R0 ;  /* 0x0000000000007305 */ /* 0x000e24000021f100 */
[----:B0-----:R-:W-:Y:S01]  /*4d20*/  PRMT R28, R0, 0x7610, R28 ;  /* 0x00007610001c7816 */ /* 0x001fe2000000001c */
[----:B------:R-:W-:Y:S06]  /*4d30*/  BRA `(.L_x_18740) ;  /* 0x0000000800ec7947 */ /* 0x000fec0003800000 */
.L_x_18743:
        /* <DEDUP_REMOVED lines=9> */
.L_x_18746:
[----:B------:R-:W4:Y:S02]  /*4dd0*/  LDG.E.U16 R4, desc[UR36][R4.64] ;  /* 0x0000002404047981 */ /* 0x000f24000c1e1500 */
[----:B----4-:R-:W-:-:S06]  /*4de0*/  HADD2.F32 R0, -RZ, R4.H0_H0 ;  /* 0x20000004ff007230 */ /* 0x010fcc0000004100 */
[----:B------:R-:W0:Y:S02]  /*4df0*/  F2I.FTZ.TRUNC.NTZ R0, R0 ;  /* 0x0000000000007305 */ /* 0x000e24000021f100 */
[----:B0-----:R-:W-:Y:S01]  /*4e00*/  PRMT R28, R0, 0x7610, R28 ;  /* 0x00007610001c7816 */ /* 0x001fe2000000001c */
[----:B------:R-:W-:Y:S06]  /*4e10*/  BRA `(.L_x_18740) ;  /* 0x0000000800b47947 */ /* 0x000fec0003800000 */
.L_x_18745:
[----:B------:R-:W4:Y:S02]  /*4e20*/  LDG.E.64 R4, desc[UR36][R4.64] ;  /* 0x0000002404047981 */ /* 0x000f24000c1e1b00 */
[----:B----4-:R0:W4:Y:S01]  /*4e30*/  F2I.F64.TRUNC R28, R4 ;  /* 0x00000004001c7311 */ /* 0x010122000030d100 */
[----:B------:R-:W-:Y:S05]  /*4e40*/  BRA `(.L_x_18740) ;  /* 0x0000000800a87947 */ /* 0x000fea0003800000 */
.L_x_18735:
        /* <DEDUP_REMOVED lines=12> */
.L_x_18749:
[----:B------:R-:W4:Y:S02]  /*4f10*/  LDG.E.64 R4, desc[UR36][R4.64] ;  /* 0x0000002404047981 */ /* 0x000f24000c1e1b00 */
[----:B----4-:R0:W4:Y:S01]  /*4f20*/  F2I.F64.TRUNC R28, R4 ;  /* 0x00000004001c7311 */ /* 0x010122000030d100 */
[----:B------:R-:W-:Y:S05]  /*4f30*/  BRA `(.L_x_18740) ;  /* 0x00000008006c7947 */ /* 0x000fea0003800000 */
.L_x_18748:
        /* <DEDUP_REMOVED lines=28> */
.L_x_18751:
        /* <DEDUP_REMOVED lines=15> */
.L_x_18750:
[----:B------:R-:W4:Y:S02]  /*51f0*/  LDG.E.U16 R0, desc[UR36][R4.64] ;  /* 0x0000002404007981 */ /* 0x000f24000c1e1500 */
[----:B----4-:R-:W-:-:S06]  /*5200*/  IMAD.U32 R0, R0, 0x10000, RZ ;  /* 0x0001000000007824 */ /* 0x010fcc00078e00ff */
[----:B------:R-:W0:Y:S02]  /*5210*/  F2I.FTZ.TRUNC.NTZ R0, R0 ;  /* 0x0000000000007305 */ /* 0x000e24000021f100 */
[----:B0-----:R-:W-:Y:S01]  /*5220*/  PRMT R28, R0, 0x7610, R28 ;  /* 0x00007610001c7816 */ /* 0x001fe2000000001c */
[----:B------:R-:W-:Y:S06]  /*5230*/  BRA `(.L_x_18740) ;  /* 0x0000000400ac7947 */ /* 0x000fec0003800000 */
.L_x_18747:
        /* <DEDUP_REMOVED lines=10> */
.L_x_18754:
        /* <DEDUP_REMOVED lines=21> */
.L_x_18758:
[----:B------:R-:W-:Y:S05]  /*5430*/  BSYNC B1 ;  /* 0x0000000000017941 */ /* 0x000fea0003800000 */
.L_x_18757:
[----:B------:R-:W-:Y:S01]  /*5440*/  LEA R5, R0, 0x3b800000, 0x17 ;  /* 0x3b80000000057811 */ /* 0x000fe200078eb8ff */
[----:B------:R-:W-:-:S05]  /*5450*/  IMAD.SHL.U32 R0, R3, 0x100000, RZ ;  /* 0x0010000003007824 */ /* 0x000fca00078e00ff */
[----:B------:R-:W-:-:S07]  /*5460*/  LOP3.LUT R0, R5, R0, R6, 0xfe, !PT ;  /* 0x0000000005007212 */ /* 0x000fce00078efe06 */
.L_x_18756:
[----:B------:R-:W-:Y:S05]  /*5470*/  BSYNC B0 ;  /* 0x0000000000007941 */ /* 0x000fea0003800000 */
.L_x_18755:
[----:B------:R-:W0:Y:S02]  /*5480*/  F2I.FTZ.TRUNC.NTZ R0, R0 ;  /* 0x0000000000007305 */ /* 0x000e24000021f100 */
[----:B0-----:R-:W-:Y:S01]  /*5490*/  PRMT R28, R0, 0x7610, R28 ;  /* 0x00007610001c7816 */ /* 0x001fe2000000001c */
[----:B------:R-:W-:Y:S06]  /*54a0*/  BRA `(.L_x_18740) ;  /* 0x0000000400107947 */ /* 0x000fec0003800000 */
.L_x_18753:
        /* <DEDUP_REMOVED lines=21> */
.L_x_18762:
[----:B------:R-:W-:Y:S05]  /*5600*/  BSYNC B1 ;  /* 0x0000000000017941 */ /* 0x000fea0003800000 */
.L_x_18761:
[----:B------:R-:W-:Y:S01]  /*5610*/  LEA R5, R0, 0x37800000, 0x17 ;  /* 0x3780000000057811 */ /* 0x000fe200078eb8ff */
[----:B------:R-:W-:-:S05]  /*5620*/  IMAD.SHL.U32 R0, R3, 0x200000, RZ ;  /* 0x0020000003007824 */ /* 0x000fca00078e00ff */
[----:B------:R-:W-:-:S07]  /*5630*/  LOP3.LUT R0, R5, R0, R6, 0xfe, !PT ;  /* 0x0000000005007212 */ /* 0x000fce00078efe06 */
.L_x_18760:
[----:B------:R-:W-:Y:S05]  /*5640*/  BSYNC B0 ;  /* 0x0000000000007941 */ /* 0x000fea0003800000 */
.L_x_18759:
[----:B------:R-:W0:Y:S02]  /*5650*/  F2I.FTZ.TRUNC.NTZ R0, R0 ;  /* 0x0000000000007305 */ /* 0x000e24000021f100 */
[----:B0-----:R-:W-:Y:S01]  /*5660*/  PRMT R28, R0, 0x7610, R28 ;  /* 0x00007610001c7816 */ /* 0x001fe2000000001c */
[----:B------:R-:W-:Y:S06]  /*5670*/  BRA `(.L_x_18740) ;  /* 0x00000000009c7947 */ /* 0x000fec0003800000 */
.L_x_18752:
        /* <DEDUP_REMOVED lines=14> */
.L_x_18766:
[----:B------:R-:W-:Y:S05]  /*5760*/  BSYNC B0 ;  /* 0x0000000000007941 */ /* 0x000fea0003800000 */
.L_x_18765:
[----:B------:R-:W0:Y:S02]  /*5770*/  F2I.FTZ.TRUNC.NTZ R0, R0 ;  /* 0x0000000000007305 */ /* 0x000e24000021f100 */
[----:B0-----:R-:W-:Y:S01]  /*5780*/  PRMT R28, R0, 0x7610, R28 ;  /* 0x00007610001c7816 */ /* 0x001fe2000000001c */
[----:B------:R-:W-:Y:S06]  /*5790*/  BRA `(.L_x_18740) ;  /* 0x0000000000547947 */ /* 0x000fec0003800000 */
.L_x_18739:
        /* <DEDUP_REMOVED lines=16> */
.L_x_18767:
[----:B------:R-:W-:Y:S01]  /*58a0*/  PRMT R28, RZ, 0x7610, R28 ;  /* 0x00007610ff1c7816 */ /* 0x000fe2000000001c */
[----:B------:R-:W-:Y:S06]  /*58b0*/  BRA `(.L_x_18740) ;  /* 0x00000000000c7947 */ /* 0x000fec0003800000 */
.L_x_18764:
[----:B------:R0:W5:Y:S01]  /*58c0*/  LDG.E.U8 R28, desc[UR36][R4.64] ;  /* 0x00000024041c7981 */ /* 0x000162000c1e1100 */
[----:B------:R-:W-:Y:S05]  /*58d0*/  BRA `(.L_x_18740) ;  /* 0x0000000000047947 */ /* 0x000fea0003800000 */
.L_x_18763:
[----:B------:R0:W5:Y:S02]  /*58e0*/  LDG.E.U8 R28, desc[UR36][R4.64] ;  /* 0x00000024041c7981 */ /* 0x000164000c1e1100 */
.L_x_18740:
[----:B------:R-:W-:-:S07]  /*58f0*/  VIADD R27, R27, 0x80 ;  /* 0x000000801b1b7836 */ /* 0x000fce0000000000 */
.L_x_18668:
[----:B------:R-:W-:Y:S05]  /*5900*/  BSYNC B6 ;  /* 0x0000000000067941 */ /* 0x000fea0003800000 */
.L_x_18667:
        /* <DEDUP_REMOVED lines=26> */
.L_x_18773:
[----:B------:R0:W5:Y:S01]  /*5ab0*/  LDG.E.U8 R17, desc[UR36][R4.64] ;  /* 0x0000002404117981 */ /* 0x000162000c1e1100 */
[----:B------:R-:W-:Y:S05]  /*5ac0*/  BRA `(.L_x_18775) ;  /* 0x0000000c00547947 */ /* 0x000fea0003800000 */
.L_x_18772:
        /* <DEDUP_REMOVED lines=8> */
.L_x_18777:
[----:B------:R4:W5:Y:S01]  /*5b50*/  LDG.E.U8 R17, desc[UR36][R4.64] ;  /* 0x0000002404117981 */ /* 0x000962000c1e1100 */
[----:B------:R-:W-:Y:S05]  /*5b60*/  BRA `(.L_x_18775) ;  /* 0x0000000c002c7947 */ /* 0x000fea0003800000 */
.L_x_18776:
[----:B------:R0:W5:Y:S01]  /*5b70*/  LDG.E.U16 R17, desc[UR36][R4.64] ;  /* 0x0000002404117981 */ /* 0x000162000c1e1500 */
[----:B------:R-:W-:Y:S05]  /*5b80*/  BRA `(.L_x_18775) ;  /* 0x0000000c00247947 */ /* 0x000fea0003800000 */
.L_x_18771:
        /* <DEDUP_REMOVED lines=9> */
.L_x_18779:
[----:B------:R-:W2:Y:S02]  /*5c20*/  LDG.E.U16 R0, desc[UR36][R4.64] ;  /* 0x0000002404007981 */ /* 0x000ea4000c1e1500 */
[----:B--2---:R-:W-:-:S06]  /*5c30*/  HADD2.F32 R0, -RZ, R0.H0_H0 ;  /* 0x20000000ff007230 */ /* 0x004fcc0000004100 */
[----:B------:R-:W0:Y:S02]  /*5c40*/  F2I.FTZ.TRUNC.NTZ R0, R0 ;  /* 0x0000000000007305 */ /* 0x000e24000021f100 */
[----:B0-----:R-:W-:Y:S01]  /*5c50*/  PRMT R17, R0, 0x7610, R17 ;  /* 0x0000761000117816 */ /* 0x001fe20000000011 */
[----:B------:R-:W-:Y:S06]  /*5c60*/  BRA `(.L_x_18775) ;  /* 0x0000000800ec7947 */ /* 0x000fec0003800000 */
.L_x_18778:
        /* <DEDUP_REMOVED lines=9> */
.L_x_18781:
[----:B------:R-:W2:Y:S02]  /*5d00*/  LDG.E.U16 R4, desc[UR36][R4.64] ;  /* 0x0000002404047981 */ /* 0x000ea4000c1e1500 */
[----:B--2---:R-:W-:-:S06]  /*5d10*/  HADD2.F32 R0, -RZ, R4.H0_H0 ;  /* 0x20000004ff007230 */ /* 0x004fcc0000004100 */
[----:B------:R-:W0:Y:S02]  /*5d20*/  F2I.FTZ.TRUNC.NTZ R0, R0 ;  /* 0x0000000000007305 */ /* 0x000e24000021f100 */
[----:B0-----:R-:W-:Y:S01]  /*5d30*/  PRMT R17, R0, 0x7610, R17 ;  /* 0x0000761000117816 */ /* 0x001fe20000000011 */
[----:B------:R-:W-:Y:S06]  /*5d40*/  BRA `(.L_x_18775) ;  /* 0x0000000800b47947 */ /* 0x000fec0003800000 */
.L_x_18780:
[----:B------:R-:W2:Y:S02]  /*5d50*/  LDG.E.64 R4, desc[UR36][R4.64] ;  /* 0x0000002404047981 */ /* 0x000ea4000c1e1b00 */
[----:B--2---:R0:W2:Y:S01]  /*5d60*/  F2I.F64.TRUNC R17, R4 ;  /* 0x0000000400117311 */ /* 0x0040a2000030d100 */
[----:B------:R-:W-:Y:S05]  /*5d70*/  BRA `(.L_x_18775) ;  /* 0x0000000800a87947 */ /* 0x000fea0003800000 */
.L_x_18770:
        /* <DEDUP_REMOVED lines=12> */
.L_x_18784:
[----:B------:R-:W2:Y:S02]  /*5e40*/  LDG.E.64 R4, desc[UR36][R4.64] ;  /* 0x0000002404047981 */ /* 0x000ea4000c1e1b00 */
[----:B--2---:R0:W2:Y:S01]  /*5e50*/  F2I.F64.TRUNC R17, R4 ;  /* 0x0000000400117311 */ /* 0x0040a2000030d100 */
[----:B------:R-:W-:Y:S05]  /*5e60*/  BRA `(.L_x_18775) ;  /* 0x00000008006c7947 */ /* 0x000fea0003800000 */
.L_x_18783:
        /* <DEDUP_REMOVED lines=28> */
.L_x_18786:
        /* <DEDUP_REMOVED lines=15> */
.L_x_18785:
[----:B------:R-:W2:Y:S02]  /*6120*/  LDG.E.U16 R0, desc[UR36][R4.64] ;  /* 0x0000002404007981 */ /* 0x000ea4000c1e1500 */
[----:B--2---:R-:W-:-:S06]  /*6130*/  IMAD.U32 R0, R0, 0x10000, RZ ;  /* 0x0001000000007824 */ /* 0x004fcc00078e00ff */
[----:B------:R-:W0:Y:S02]  /*6140*/  F2I.FTZ.TRUNC.NTZ R0, R0 ;  /* 0x0000000000007305 */ /* 0x000e24000021f100 */
[----:B0-----:R-:W-:Y:S01]  /*6150*/  PRMT R17, R0, 0x7610, R17 ;  /* 0x0000761000117816 */ /* 0x001fe20000000011 */
[----:B------:R-:W-:Y:S06]  /*6160*/  BRA `(.L_x_18775) ;  /* 0x0000000400ac7947 */ /* 0x000fec0003800000 */
.L_x_18782:
        /* <DEDUP_REMOVED lines=10> */
.L_x_18789:
        /* <DEDUP_REMOVED lines=21> */
.L_x_18793:
[----:B------:R-:W-:Y:S05]  /*6360*/  BSYNC B1 ;  /* 0x0000000000017941 */ /* 0x000fea0003800000 */
.L_x_18792:
[----:B------:R-:W-:Y:S01]  /*6370*/  LEA R5, R0, 0x3b800000, 0x17 ;  /* 0x3b80000000057811 */ /* 0x000fe200078eb8ff */
[----:B------:R-:W-:-:S05]  /*6380*/  IMAD.SHL.U32 R0, R3, 0x100000, RZ ;  /* 0x0010000003007824 */ /* 0x000fca00078e00ff */
[----:B------:R-:W-:-:S07]  /*6390*/  LOP3.LUT R0, R5, R0, R6, 0xfe, !PT ;  /* 0x0000000005007212 */ /* 0x000fce00078efe06 */
.L_x_18791:
[----:B------:R-:W-:Y:S05]  /*63a0*/  BSYNC B0 ;  /* 0x0000000000007941 */ /* 0x000fea0003800000 */
.L_x_18790:
[----:B------:R-:W0:Y:S02]  /*63b0*/  F2I.FTZ.TRUNC.NTZ R0, R0 ;  /* 0x0000000000007305 */ /* 0x000e24000021f100 */
[----:B0-----:R-:W-:Y:S01]  /*63c0*/  PRMT R17, R0, 0x7610, R17 ;  /* 0x0000761000117816 */ /* 0x001fe20000000011 */
[----:B------:R-:W-:Y:S06]  /*63d0*/  BRA `(.L_x_18775) ;  /* 0x0000000400107947 */ /* 0x000fec0003800000 */
.L_x_18788:
        /* <DEDUP_REMOVED lines=21> */
.L_x_18797:
[----:B------:R-:W-:Y:S05]  /*6530*/  BSYNC B1 ;  /* 0x0000000000017941 */ /* 0x000fea0003800000 */
.L_x_18796:
[----:B------:R-:W-:Y:S01]  /*6540*/  LEA R5, R0, 0x37800000, 0x17 ;  /* 0x3780000000057811 */ /* 0x000fe200078eb8ff */
[----:B------:R-:W-:-:S05]  /*6550*/  IMAD.SHL.U32 R0, R3, 0x200000, RZ ;  /* 0x0020000003007824 */ /* 0x000fca00078e00ff */
[----:B------:R-:W-:-:S07]  /*6560*/  LOP3.LUT R0, R5, R0, R6, 0xfe, !PT ;  /* 0x0000000005007212 */ /* 0x000fce00078efe06 */
.L_x_18795:
[----:B------:R-:W-:Y:S05]  /*6570*/  BSYNC B0 ;  /* 0x0000000000007941 */ /* 0x000fea0003800000 */
.L_x_18794:
[----:B------:R-:W0:Y:S02]  /*6580*/  F2I.FTZ.TRUNC.NTZ R0, R0 ;  /* 0x0000000000007305 */ /* 0x000e24000021f100 */
[----:B0-----:R-:W-:Y:S01]  /*6590*/  PRMT R17, R0, 0x7610, R17 ;  /* 0x0000761000117816 */ /* 0x001fe20000000011 */
[----:B------:R-:W-:Y:S06]  /*65a0*/  BRA `(.L_x_18775) ;  /* 0x00000000009c7947 */ /* 0x000fec0003800000 */
.L_x_18787:
        /* <DEDUP_REMOVED lines=14> */
.L_x_18801:
[----:B------:R-:W-:Y:S05]  /*6690*/  BSYNC B0 ;  /* 0x0000000000007941 */ /* 0x000fea0003800000 */
.L_x_18800:
[----:B------:R-:W0:Y:S02]  /*66a0*/  F2I.FTZ.TRUNC.NTZ R0, R0 ;  /* 0x0000000000007305 */ /* 0x000e24000021f100 */
[----:B0-----:R-:W-:Y:S01]  /*66b0*/  PRMT R17, R0, 0x7610, R17 ;  /* 0x0000761000117816 */ /* 0x001fe20000000011 */
[----:B------:R-:W-:Y:S06]  /*66c0*/  BRA `(.L_x_18775) ;  /* 0x0000000000547947 */ /* 0x000fec0003800000 */
.L_x_18774:
        /* <DEDUP_REMOVED lines=16> */
.L_x_18802:
[----:B------:R-:W-:Y:S01]  /*67d0*/  PRMT R17, RZ, 0x7610, R17 ;  /* 0x00007610ff117816 */ /* 0x000fe20000000011 */
[----:B------:R-:W-:Y:S06]  /*67e0*/  BRA `(.L_x_18775) ;  /* 0x00000000000c7947 */ /* 0x000fec0003800000 */
.L_x_18799:
[----:B------:R0:W5:Y:S01]  /*67f0*/  LDG.E.U8 R17, desc[UR36][R4.64] ;  /* 0x0000002404117981 */ /* 0x000162000c1e1100 */
[----:B------:R-:W-:Y:S05]  /*6800*/  BRA `(.L_x_18775) ;  /* 0x0000000000047947 */ /* 0x000fea0003800000 */
.L_x_18798:
[----:B------:R0:W5:Y:S02]  /*6810*/  LDG.E.U8 R17, desc[UR36][R4.64] ;  /* 0x0000002404117981 */ /* 0x000164000c1e1100 */
.L_x_18775:
        /* <DEDUP_REMOVED lines=19> */
.L_x_18806:
[----:B------:R0:W5:Y:S01]  /*6950*/  LDG.E.U8 R18, desc[UR36][R4.64] ;  /* 0x0000002404127981 */ /* 0x000162000c1e1100 */
[----:B------:R-:W-:Y:S05]  /*6960*/  BRA `(.L_x_18808) ;  /* 0x0000000c00547947 */ /* 0x000fea0003800000 */
.L_x_18805:
        /* <DEDUP_REMOVED lines=8> */
.L_x_18810:
[----:B------:R2:W5:Y:S01]  /*69f0*/  LDG.E.U8 R18, desc[UR36][R4.64] ;  /* 0x0000002404127981 */ /* 0x000562000c1e1100 */
[----:B------:R-:W-:Y:S05]  /*6a00*/  BRA `(.L_x_18808) ;  /* 0x0000000c002c7947 */ /* 0x000fea0003800000 */
.L_x_18809:
[----:B------:R0:W5:Y:S01]  /*6a10*/  LDG.E.U16 R18, desc[UR36][R4.64] ;  /* 0x0000002404127981 */ /* 0x000162000c1e1500 */
[----:B------:R-:W-:Y:S05]  /*6a20*/  BRA `(.L_x_18808) ;  /* 0x0000000c00247947 */ /* 0x000fea0003800000 */
.L_x_18804:
        /* <DEDUP_REMOVED lines=9> */
.L_x_18812:
[----:B------:R-:W2:Y:S02]  /*6ac0*/  LDG.E.U16 R0, desc[UR36][R4.64] ;  /* 0x0000002404007981 */ /* 0x000ea4000c1e1500 */
[----:B--2---:R-:W-:-:S06]  /*6ad0*/  HADD2.F32 R0, -RZ, R0.H0_H0 ;  /* 0x20000000ff007230 */ /* 0x004fcc0000004100 */
[----:B------:R-:W0:Y:S02]  /*6ae0*/  F2I.FTZ.TRUNC.NTZ R0, R0 ;  /* 0x0000000000007305 */ /* 0x000e24000021f100 */
[----:B0-----:R-:W-:Y:S01]  /*6af0*/  PRMT R18, R0, 0x7610, R18 ;  /* 0x0000761000127816 */ /* 0x001fe20000000012 */
[----:B------:R-:W-:Y:S06]  /*6b00*/  BRA `(.L_x_18808) ;  /* 0x0000000800ec7947 */ /* 0x000fec0003800000 */
.L_x_18811:
        /* <DEDUP_REMOVED lines=9> */
.L_x_18814:
[----:B------:R-:W2:Y:S02]  /*6ba0*/  LDG.E.U16 R4, desc[UR36][R4.64] ;  /* 0x0000002404047981 */ /* 0x000ea4000c1e1500 */
[----:B--2---:R-:W-:-:S06]  /*6bb0*/  HADD2.F32 R0, -RZ, R4.H0_H0 ;  /* 0x20000004ff007230 */ /* 0x004fcc0000004100 */
[----:B------:R-:W0:Y:S02]  /*6bc0*/  F2I.FTZ.TRUNC.NTZ R0, R0 ;  /* 0x0000000000007305 */ /* 0x000e24000021f100 */
[----:B0-----:R-:W-:Y:S01]  /*6bd0*/  PRMT R18, R0, 0x7610, R18 ;  /* 0x0000761000127816 */ /* 0x001fe20000000012 */
[----:B------:R-:W-:Y:S06]  /*6be0*/  BRA `(.L_x_18808) ;  /* 0x0000000800b47947 */ /* 0x000fec0003800000 */
.L_x_18813:
[----:B------:R-:W2:Y:S02]  /*6bf0*/  LDG.E.64 R4, desc[UR36][R4.64] ;  /* 0x0000002404047981 */ /* 0x000ea4000c1e1b00 */
[----:B--2---:R0:W1:Y:S01]  /*6c00*/  F2I.F64.TRUNC R18, R4 ;  /* 0x0000000400127311 */ /* 0x004062000030d100 */
[----:B------:R-:W-:Y:S05]  /*6c10*/  BRA `(.L_x_18808) ;  /* 0x0000000800a87947 */ /* 0x000fea0003800000 */
.L_x_18803:
        /* <DEDUP_REMOVED lines=12> */
.L_x_18817:
[----:B------:R-:W2:Y:S02]  /*6ce0*/  LDG.E.64 R4, desc[UR36][R4.64] ;  /* 0x0000002404047981 */ /* 0x000ea4000c1e1b00 */
[----:B--2---:R0:W1:Y:S01]  /*6cf0*/  F2I.F64.TRUNC R18, R4 ;  /* 0x0000000400127311 */ /* 0x004062000030d100 */
[----:B------:R-:W-:Y:S05]  /*6d00*/  BRA `(.L_x_18808) ;  /* 0x00000008006c7947 */ /* 0x000fea0003800000 */
.L_x_18816:
        /* <DEDUP_REMOVED lines=28> */
.L_x_18819:
        /* <DEDUP_REMOVED lines=15> */
.L_x_18818:
[----:B------:R-:W2:Y:S02]  /*6fc0*/  LDG.E.U16 R0, desc[UR36][R4.64] ;  /* 0x0000002404007981 */ /* 0x000ea4000c1e1500 */
[----:B--2---:R-:W-:-:S06]  /*6fd0*/  IMAD.U32 R0, R0, 0x10000, RZ ;  /* 0x0001000000007824 */ /* 0x004fcc00078e00ff */
[----:B------:R-:W0:Y:S02]  /*6fe0*/  F2I.FTZ.TRUNC.NTZ R0, R0 ;  /* 0x0000000000007305 */ /* 0x000e24000021f100 */
[----:B0-----:R-:W-:Y:S01]  /*6ff0*/  PRMT R18, R0, 0x7610, R18 ;  /* 0x0000761000127816 */ /* 0x001fe20000000012 */
[----:B------:R-:W-:Y:S06]  /*7000*/  BRA `(.L_x_18808) ;  /* 0x0000000400ac7947 */ /* 0x000fec0003800000 */
.L_x_18815:
        /* <DEDUP_REMOVED lines=10> */
.L_x_18822:
        /* <DEDUP_REMOVED lines=21> */
.L_x_18826:
[----:B------:R-:W-:Y:S05]  /*7200*/  BSYNC B1 ;  /* 0x0000000000017941 */ /* 0x000fea0003800000 */
.L_x_18825:
[----:B------:R-:W-:Y:S01]  /*7210*/  LEA R5, R0, 0x3b800000, 0x17 ;  /* 0x3b80000000057811 */ /* 0x000fe200078eb8ff */
[----:B------:R-:W-:-:S05]  /*7220*/  IMAD.SHL.U32 R0, R3, 0x100000, RZ ;  /* 0x0010000003007824 */ /* 0x000fca00078e00ff */
[----:B------:R-:W-:-:S07]  /*7230*/  LOP3.LUT R0, R5, R0, R6, 0xfe, !PT ;  /* 0x0000000005007212 */ /* 0x000fce00078efe06 */
.L_x_18824:
[----:B------:R-:W-:Y:S05]  /*7240*/  BSYNC B0 ;  /* 0x0000000000007941 */ /* 0x000fea0003800000 */
.L_x_18823:
[----:B------:R-:W0:Y:S02]  /*7250*/  F2I.FTZ.TRUNC.NTZ R0, R0 ;  /* 0x0000000000007305 */ /* 0x000e24000021f100 */
[----:B0-----:R-:W-:Y:S01]  /*7260*/  PRMT R18, R0, 0x7610, R18 ;  /* 0x0000761000127816 */ /* 0x001fe20000000012 */
[----:B------:R-:W-:Y:S06]  /*7270*/  BRA `(.L_x_18808) ;  /* 0x0000000400107947 */ /* 0x000fec0003800000 */
.L_x_18821:
        /* <DEDUP_REMOVED lines=21> */
.L_x_18830:
[----:B------:R-:W-:Y:S05]  /*73d0*/  BSYNC B1 ;  /* 0x0000000000017941 */ /* 0x000fea0003800000 */
.L_x_18829:
[----:B------:R-:W-:Y:S01]  /*73e0*/  LEA R5, R0, 0x37800000, 0x17 ;  /* 0x3780000000057811 */ /* 0x000fe200078eb8ff */
[----:B------:R-:W-:-:S05]  /*73f0*/  IMAD.SHL.U32 R0, R3, 0x200000, RZ ;  /* 0x0020000003007824 */ /* 0x000fca00078e00ff */
[----:B------:R-:W-:-:S07]  /*7400*/  LOP3.LUT R0, R5, R0, R6, 0xfe, !PT ;  /* 0x0000000005007212 */ /* 0x000fce00078efe06 */
.L_x_18828:
[----:B------:R-:W-:Y:S05]  /*7410*/  BSYNC B0 ;  /* 0x0000000000007941 */ /* 0x000fea0003800000 */
.L_x_18827:
[----:B------:R-:W0:Y:S02]  /*7420*/  F2I.FTZ.TRUNC.NTZ R0, R0 ;  /* 0x0000000000007305 */ /* 0x000e24000021f100 */
[----:B0-----:R-:W-:Y:S01]  /*7430*/  PRMT R18, R0, 0x7610, R18 ;  /* 0x0000761000127816 */ /* 0x001fe20000000012 */
[----:B------:R-:W-:Y:S06]  /*7440*/  BRA `(.L_x_18808) ;  /* 0x00000000009c7947 */ /* 0x000fec0003800000 */
.L_x_18820:
        /* <DEDUP_REMOVED lines=14> */
.L_x_18834:
[----:B------:R-:W-:Y:S05]  /*7530*/  BSYNC B0 ;  /* 0x0000000000007941 */ /* 0x000fea0003800000 */
.L_x_18833:
[----:B------:R-:W0:Y:S02]  /*7540*/  F2I.FTZ.TRUNC.NTZ R0, R0 ;  /* 0x0000000000007305 */ /* 0x000e24000021f100 */
[----:B0-----:R-:W-:Y:S01]  /*7550*/  PRMT R18, R0, 0x7610, R18 ;  /* 0x0000761000127816 */ /* 0x001fe20000000012 */
[----:B------:R-:W-:Y:S06]  /*7560*/  BRA `(.L_x_18808) ;  /* 0x0000000000547947 */ /* 0x000fec0003800000 */
.L_x_18807:
        /* <DEDUP_REMOVED lines=16> */
.L_x_18835:
[----:B------:R-:W-:Y:S01]  /*7670*/  PRMT R18, RZ, 0x7610, R18 ;  /* 0x00007610ff127816 */ /* 0x000fe20000000012 */
[----:B------:R-:W-:Y:S06]  /*7680*/  BRA `(.L_x_18808) ;  /* 0x00000000000c7947 */ /* 0x000fec0003800000 */
.L_x_18832:
[----:B------:R0:W5:Y:S01]  /*7690*/  LDG.E.U8 R18, desc[UR36][R4.64] ;  /* 0x0000002404127981 */ /* 0x000162000c1e1100 */
[----:B------:R-:W-:Y:S05]  /*76a0*/  BRA `(.L_x_18808) ;  /* 0x0000000000047947 */ /* 0x000fea0003800000 */
.L_x_18831:
[----:B------:R0:W5:Y:S02]  /*76b0*/  LDG.E.U8 R18, desc[UR36][R4.64] ;  /* 0x0000002404127981 */ /* 0x000164000c1e1100 */
.L_x_18808:
        /* <DEDUP_REMOVED lines=19> */
.L_x_18839:
[----:B------:R0:W5:Y:S01]  /*77f0*/  LDG.E.U8 R19, desc[UR36][R4.64] ;  /* 0x0000002404137981 */ /* 0x000162000c1e1100 */
[----:B------:R-:W-:Y:S05]  /*7800*/  BRA `(.L_x_18841) ;  /* 0x0000000c00547947 */ /* 0x000fea0003800000 */
.L_x_18838:
        /* <DEDUP_REMOVED lines=8> */
.L_x_18843:
[----:B------:R0:W5:Y:S01]  /*7890*/  LDG.E.U8 R19, desc[UR36][R4.64] ;  /* 0x0000002404137981 */ /* 0x000162000c1e1100 */
[----:B------:R-:W-:Y:S05]  /*78a0*/  BRA `(.L_x_18841) ;  /* 0x0000000c002c7947 */ /* 0x000fea0003800000 */
.L_x_18842:
[----:B------:R0:W5:Y:S01]  /*78b0*/  LDG.E.U16 R19, desc[UR36][R4.64] ;  /* 0x0000002404137981 */ /* 0x000162000c1e1500 */
[----:B------:R-:W-:Y:S05]  /*78c0*/  BRA `(.L_x_18841) ;  /* 0x0000000c00247947 */ /* 0x000fea0003800000 */
.L_x_18837:
        /* <DEDUP_REMOVED lines=9> */
.L_x_18845:
[----:B------:R-:W2:Y:S02]  /*7960*/  LDG.E.U16 R0, desc[UR36][R4.64] ;  /* 0x0000002404007981 */ /* 0x000ea4000c1e1500 */
[----:B--2---:R-:W-:-:S06]  /*7970*/  HADD2.F32 R0, -RZ, R0.H0_H0 ;  /* 0x20000000ff007230 */ /* 0x004fcc0000004100 */
[----:B------:R-:W0:Y:S02]  /*7980*/  F2I.FTZ.TRUNC.NTZ R0, R0 ;  /* 0x0000000000007305 */ /* 0x000e24000021f100 */
[----:B0-----:R-:W-:Y:S01]  /*7990*/  PRMT R19, R0, 0x7610, R19 ;  /* 0x0000761000137816 */ /* 0x001fe20000000013 */
[----:B------:R-:W-:Y:S06]  /*79a0*/  BRA `(.L_x_18841) ;  /* 0x0000000800ec7947 */ /* 0x000fec0003800000 */
.L_x_18844:
        /* <DEDUP_REMOVED lines=9> */
.L_x_18847:
[----:B------:R-:W2:Y:S02]  /*7a40*/  LDG.E.U16 R4, desc[UR36][R4.64] ;  /* 0x0000002404047981 */ /* 0x000ea4000c1e1500 */
[----:B--2---:R-:W-:-:S06]  /*7a50*/  HADD2.F32 R0, -RZ, R4.H0_H0 ;  /* 0x20000004ff007230 */ /* 0x004fcc0000004100 */
[----:B------:R-:W0:Y:S02]  /*7a60*/  F2I.FTZ.TRUNC.NTZ R0, R0 ;  /* 0x0000000000007305 */ /* 0x000e24000021f100 */
[----:B0-----:R-:W-:Y:S01]  /*7a70*/  PRMT R19, R0, 0x7610, R19 ;  /* 0x0000761000137816 */ /* 0x001fe20000000013 */
[----:B------:R-:W-:Y:S06]  /*7a80*/  BRA `(.L_x_18841) ;  /* 0x0000000800b47947 */ /* 0x000fec0003800000 */
.L_x_18846:
[----:B------:R-:W2:Y:S02]  /*7a90*/  LDG.E.64 R4, desc[UR36][R4.64] ;  /* 0x0000002404047981 */ /* 0x000ea4000c1e1b00 */
[----:B--2---:R4:W0:Y:S01]  /*7aa0*/  F2I.F64.TRUNC R19, R4 ;  /* 0x0000000400137311 */ /* 0x004822000030d100 */
[----:B------:R-:W-:Y:S05]  /*7ab0*/  BRA `(.L_x_18841) ;  /* 0x0000000800a87947 */ /* 0x000fea0003800000 */
.L_x_18836:
        /* <DEDUP_REMOVED lines=12> */
.L_x_18850:
[----:B------:R-:W2:Y:S02]  /*7b80*/  LDG.E.64 R4, desc[UR36][R4.64] ;  /* 0x0000002404047981 */ /* 0x000ea4000c1e1b00 */
[----:B--2---:R0:W1:Y:S01]  /*7b90*/  F2I.F64.TRUNC R19, R4 ;  /* 0x0000000400137311 */ /* 0x004062000030d100 */
[----:B------:R-:W-:Y:S05]  /*7ba0*/  BRA `(.L_x_18841) ;  /* 0x00000008006c7947 */ /* 0x000fea0003800000 */
.L_x_18849:
        /* <DEDUP_REMOVED lines=28> */
.L_x_18852:
        /* <DEDUP_REMOVED lines=15> */
.L_x_18851:
[----:B------:R-:W2:Y:S02]  /*7e60*/  LDG.E.U16 R0, desc[UR36][R4.64] ;  /* 0x0000002404007981 */ /* 0x000ea4000c1e1500 */
[----:B--2---:R-:W-:-:S06]  /*7e70*/  IMAD.U32 R0, R0, 0x10000, RZ ;  /* 0x0001000000007824 */ /* 0x004fcc00078e00ff */
[----:B------:R-:W0:Y:S02]  /*7e80*/  F2I.FTZ.TRUNC.NTZ R0, R0 ;  /* 0x0000000000007305 */ /* 0x000e24000021f100 */
[----:B0-----:R-:W-:Y:S01]  /*7e90*/  PRMT R19, R0, 0x7610, R19 ;  /* 0x0000761000137816 */ /* 0x001fe20000000013 */
[----:B------:R-:W-:Y:S06]  /*7ea0*/  BRA `(.L_x_18841) ;  /* 0x0000000400ac7947 */ /* 0x000fec0003800000 */
.L_x_18848:
        /* <DEDUP_REMOVED lines=10> */
.L_x_18855:
        /* <DEDUP_REMOVED lines=21> */
.L_x_18859:
[----:B------:R-:W-:Y:S05]  /*80a0*/  BSYNC B1 ;  /* 0x0000000000017941 */ /* 0x000fea0003800000 */
.L_x_18858:
[----:B------:R-:W-:Y:S01]  /*80b0*/  LEA R5, R0, 0x3b800000, 0x17 ;  /* 0x3b80000000057811 */ /* 0x000fe200078eb8ff */
[----:B------:R-:W-:-:S05]  /*80c0*/  IMAD.SHL.U32 R0, R3, 0x100000, RZ ;  /* 0x0010000003007824 */ /* 0x000fca00078e00ff */
[----:B------:R-:W-:-:S07]  /*80d0*/  LOP3.LUT R0, R5, R0, R6, 0xfe, !PT ;  /* 0x0000000005007212 */ /* 0x000fce00078efe06 */
.L_x_18857:
[----:B------:R-:W-:Y:S05]  /*80e0*/  BSYNC B0 ;  /* 0x0000000000007941 */ /* 0x000fea0003800000 */
.L_x_18856:
[----:B------:R-:W0:Y:S02]  /*80f0*/  F2I.FTZ.TRUNC.NTZ R0, R0 ;  /* 0x0000000000007305 */ /* 0x000e24000021f100 */
[----:B0-----:R-:W-:Y:S01]  /*8100*/  PRMT R19, R0, 0x7610, R19 ;  /* 0x0000761000137816 */ /* 0x001fe20000000013 */
[----:B------:R-:W-:Y:S06]  /*8110*/  BRA `(.L_x_18841) ;  /* 0x0000000400107947 */ /* 0x000fec0003800000 */
.L_x_18854:
        /* <DEDUP_REMOVED lines=21> */
.L_x_18863:
[----:B------:R-:W-:Y:S05]  /*8270*/  BSYNC B1 ;  /* 0x0000000000017941 */ /* 0x000fea0003800000 */
.L_x_18862:
[----:B------:R-:W-:Y:S01]  /*8280*/  LEA R5, R0, 0x37800000, 0x17 ;  /* 0x3780000000057811 */ /* 0x000fe200078eb8ff */
[----:B------:R-:W-:-:S05]  /*8290*/  IMAD.SHL.U32 R0, R3, 0x200000, RZ ;  /* 0x0020000003007824 */ /* 0x000fca00078e00ff */
[----:B------:R-:W-:-:S07]  /*82a0*/  LOP3.LUT R0, R5, R0, R6, 0xfe, !PT ;  /* 0x0000000005007212 */ /* 0x000fce00078efe06 */
.L_x_18861:
[----:B------:R-:W-:Y:S05]  /*82b0*/  BSYNC B0 ;  /* 0x0000000000007941 */ /* 0x000fea0003800000 */
.L_x_18860:
[----:B------:R-:W0:Y:S02]  /*82c0*/  F2I.FTZ.TRUNC.NTZ R0, R0 ;  /* 0x0000000000007305 */ /* 0x000e24000021f100 */
[----:B0-----:R-:W-:Y:S01]  /*82d0*/  PRMT R19, R0, 0x7610, R19 ;  /* 0x0000761000137816 */ /* 0x001fe20000000013 */
[----:B------:R-:W-:Y:S06]  /*82e0*/  BRA `(.L_x_18841) ;  /* 0x00000000009c7947 */ /* 0x000fec0003800000 */
.L_x_18853:
        /* <DEDUP_REMOVED lines=14> */
.L_x_18867:
[----:B------:R-:W-:Y:S05]  /*83d0*/  BSYNC B0 ;  /* 0x0000000000007941 */ /* 0x000fea0003800000 */
.L_x_18866:
[----:B------:R-:W0:Y:S02]  /*83e0*/  F2I.FTZ.TRUNC.NTZ R0, R0 ;  /* 0x0000000000007305 */ /* 0x000e24000021f100 */
[----:B0-----:R-:W-:Y:S01]  /*83f0*/  PRMT R19, R0, 0x7610, R19 ;  /* 0x0000761000137816 */ /* 0x001fe20000000013 */
[----:B------:R-:W-:Y:S06]  /*8400*/  BRA `(.L_x_18841) ;  /* 0x0000000000547947 */ /* 0x000fec0003800000 */
.L_x_18840:
        /* <DEDUP_REMOVED lines=16> */
.L_x_18868:
[----:B------:R-:W-:Y:S01]  /*8510*/  PRMT R19, RZ, 0x7610, R19 ;  /* 0x00007610ff137816 */ /* 0x000fe20000000013 */
[----:B------:R-:W-:Y:S06]  /*8520*/  BRA `(.L_x_18841) ;  /* 0x00000000000c7947 */ /* 0x000fec0003800000 */
.L_x_18865:
[----:B------:R0:W5:Y:S01]  /*8530*/  LDG.E.U8 R19, desc[UR36][R4.64] ;  /* 0x0000002404137981 */ /* 0x000162000c1e1100 */
[----:B------:R-:W-:Y:S05]  /*8540*/  BRA `(.L_x_18841) ;  /* 0x0000000000047947 */ /* 0x000fea0003800000 */
.L_x_18864:
[----:B------:R0:W5:Y:S02]  /*8550*/  LDG.E.U8 R19, desc[UR36][R4.64] ;  /* 0x0000002404137981 */ /* 0x000164000c1e1100 */
.L_x_18841:
[----:B------:R-:W-:-:S07]  /*8560*/  VIADD R27, R27, 0x80 ;  /* 0x000000801b1b7836 */ /* 0x000fce0000000000 */
.L_x_18769:
[----:B------:R-:W-:Y:S05]  /*8570*/  BSYNC B6 ;  /* 0x0000000000067941 */ /* 0x000fea0003800000 */
.L_x_18768:
        /* <DEDUP_REMOVED lines=24> */
.L_x_18874:
[----:B------:R0:W5:Y:S01]  /*8700*/  LDG.E.U8 R22, desc[UR36][R4.64] ;  /* 0x0000002404167981 */ /* 0x000162000c1e1100 */
[----:B------:R-:W-:Y:S05]  /*8710*/  BRA `(.L_x_18876) ;  /* 0x0000000c00547947 */ /* 0x000fea0003800000 */
.L_x_18873:
        /* <DEDUP_REMOVED lines=8> */
.L_x_18878:
[----:B------:R0:W5:Y:S01]  /*87a0*/  LDG.E.U8 R22, desc[UR36][R4.64] ;  /* 0x0000002404167981 */ /* 0x000162000c1e1100 */
[----:B------:R-:W-:Y:S05]  /*87b0*/  BRA `(.L_x_18876) ;  /* 0x0000000c002c7947 */ /* 0x000fea0003800000 */
.L_x_18877:
[----:B------:R0:W5:Y:S01]  /*87c0*/  LDG.E.U16 R22, desc[UR36][R4.64] ;  /* 0x0000002404167981 */ /* 0x000162000c1e1500 */
[----:B------:R-:W-:Y:S05]  /*87d0*/  BRA `(.L_x_18876) ;  /* 0x0000000c00247947 */ /* 0x000fea0003800000 */
.L_x_18872:
        /* <DEDUP_REMOVED lines=9> */
.L_x_18880:
[----:B------:R-:W2:Y:S02]  /*8870*/  LDG.E.U16 R0, desc[UR36][R4.64] ;  /* 0x0000002404007981 */ /* 0x000ea4000c1e1500 */
[----:B--2---:R-:W-:-:S06]  /*8880*/  HADD2.F32 R0, -RZ, R0.H0_H0 ;  /* 0x20000000ff007230 */ /* 0x004fcc0000004100 */
[----:B------:R-:W0:Y:S02]  /*8890*/  F2I.FTZ.TRUNC.NTZ R0, R0 ;  /* 0x0000000000007305 */ /* 0x000e24000021f100 */
[----:B0-----:R-:W-:Y:S01]  /*88a0*/  PRMT R22, R0, 0x7610, R22 ;  /* 0x0000761000167816 */ /* 0x001fe20000000016 */
[----:B------:R-:W-:Y:S06]  /*88b0*/  BRA `(.L_x_18876) ;  /* 0x0000000800ec7947 */ /* 0x000fec0003800000 */
.L_x_18879:
        /* <DEDUP_REMOVED lines=9> */
.L_x_18882:
[----:B------:R-:W2:Y:S02]  /*8950*/  LDG.E.U16 R4, desc[UR36][R4.64] ;  /* 0x0000002404047981 */ /* 0x000ea4000c1e1500 */
[----:B--2---:R-:W-:-:S06]  /*8960*/  HADD2.F32 R0, -RZ, R4.H0_H0 ;  /* 0x20000004ff007230 */ /* 0x004fcc0000004100 */
[----:B------:R-:W0:Y:S02]  /*8970*/  F2I.FTZ.TRUNC.NTZ R0, R0 ;  /* 0x0000000000007305 */ /* 0x000e24000021f100 */
[----:B0-----:R-:W-:Y:S01]  /*8980*/  PRMT R22, R0, 0x7610, R22 ;  /* 0x0000761000167816 */ /* 0x001fe20000000016 */
[----:B------:R-:W-:Y:S06]  /*8990*/  BRA `(.L_x_18876) ;  /* 0x0000000800b47947 */ /* 0x000fec0003800000 */
.L_x_18881:
[----:B------:R-:W2:Y:S02]  /*89a0*/  LDG.E.64 R4, desc[UR36][R4.64] ;  /* 0x0000002404047981 */ /* 0x000ea4000c1e1b00 */
[----:B--2---:R0:W2:Y:S01]  /*89b0*/  F2I.F64.TRUNC R22, R4 ;  /* 0x0000000400167311 */ /* 0x0040a2000030d100 */
[----:B------:R-:W-:Y:S05]  /*89c0*/  BRA `(.L_x_18876) ;  /* 0x0000000800a87947 */ /* 0x000fea0003800000 */
.L_x_18871:
        /* <DEDUP_REMOVED lines=12> */
.L_x_18885:
[----:B------:R-:W2:Y:S02]  /*8a90*/  LDG.E.64 R4, desc[UR36][R4.64] ;  /* 0x0000002404047981 */ /* 0x000ea4000c1e1b00 */
[----:B--2---:R0:W2:Y:S01]  /*8aa0*/  F2I.F64.TRUNC R22, R4 ;  /* 0x0000000400167311 */ /* 0x0040a2000030d100 */
[----:B------:R-:W-:Y:S05]  /*8ab0*/  BRA `(.L_x_18876) ;  /* 0x00000008006c7947 */ /* 0x000fea0003800000 */
.L_x_18884:
        /* <DEDUP_REMOVED lines=28> */
.L_x_18887:
        /* <DEDUP_REMOVED lines=15> */
.L_x_18886:
[----:B------:R-:W2:Y:S02]  /*8d70*/  LDG.E.U16 R0, desc[UR36][R4.64] ;  /* 0x0000002404007981 */ /* 0x000ea4000c1e1500 */
[----:B--2---:R-:W-:-:S06]  /*8d80*/  IMAD.U32 R0, R0, 0x10000, RZ ;  /* 0x0001000000007824 */ /* 0x004fcc00078e00ff */
[----:B------:R-:W0:Y:S02]  /*8d90*/  F2I.FTZ.TRUNC.NTZ R0, R0 ;  /* 0x0000000000007305 */ /* 0x000e24000021f100 */
[----:B0-----:R-:W-:Y:S01]  /*8da0*/  PRMT R22, R0, 0x7610, R22 ;  /* 0x0000761000167816 */ /* 0x001fe20000000016 */
[----:B------:R-:W-:Y:S06]  /*8db0*/  BRA `(.L_x_18876) ;  /* 0x0000000400ac7947 */ /* 0x000fec0003800000 */
.L_x_18883:
        /* <DEDUP_REMOVED lines=10> */
.L_x_18890:
        /* <DEDUP_REMOVED lines=21> */
.L_x_18894:
[----:B------:R-:W-:Y:S05]  /*8fb0*/  BSYNC B1 ;  /* 0x0000000000017941 */ /* 0x000fea0003800000 */
.L_x_18893:
[----:B------:R-:W-:Y:S01]  /*8fc0*/  LEA R5, R0, 0x3b800000, 0x17 ;  /* 0x3b80000000057811 */ /* 0x000fe200078eb8ff */
[----:B------:R-:W-:-:S05]  /*8fd0*/  IMAD.SHL.U32 R0, R3, 0x100000, RZ ;  /* 0x0010000003007824 */ /* 0x000fca00078e00ff */
[----:B------:R-:W-:-:S07]  /*8fe0*/  LOP3.LUT R0, R5, R0, R6, 0xfe, !PT ;  /* 0x0000000005007212 */ /* 0x000fce00078efe06 */
.L_x_18892:
[----:B------:R-:W-:Y:S05]  /*8ff0*/  BSYNC B0 ;  /* 0x0000000000007941 */ /* 0x000fea0003800000 */
.L_x_18891:
[----:B------:R-:W0:Y:S02]  /*9000*/  F2I.FTZ.TRUNC.NTZ R0, R0 ;  /* 0x0000000000007305 */ /* 0x000e24000021f100 */
[----:B0-----:R-:W-:Y:S01]  /*9010*/  PRMT R22, R0, 0x7610, R22 ;  /* 0x0000761000167816 */ /* 0x001fe20000000016 */
[----:B------:R-:W-:Y:S06]  /*9020*/  BRA `(.L_x_18876) ;  /* 0x0000000400107947 */ /* 0x000fec0003800000 */
.L_x_18889:
        /* <DEDUP_REMOVED lines=21> */
.L_x_18898:
[----:B------:R-:W-:Y:S05]  /*9180*/  BSYNC B1 ;  /* 0x0000000000017941 */ /* 0x000fea0003800000 */
.L_x_18897:
[----:B------:R-:W-:Y:S01]  /*9190*/  LEA R5, R0, 0x37800000, 0x17 ;  /* 0x3780000000057811 */ /* 0x000fe200078eb8ff */
[----:B------:R-:W-:-:S05]  /*91a0*/  IMAD.SHL.U32 R0, R3, 0x200000, RZ ;  /* 0x0020000003007824 */ /* 0x000fca00078e00ff */
[----:B------:R-:W-:-:S07]  /*91b0*/  LOP3.LUT R0, R5, R0, R6, 0xfe, !PT ;  /* 0x0000000005007212 */ /* 0x000fce00078efe06 */
.L_x_18896:
[----:B------:R-:W-:Y:S05]  /*91c0*/  BSYNC B0 ;  /* 0x0000000000007941 */ /* 0x000fea0003800000 */
.L_x_18895:
[----:B------:R-:W0:Y:S02]  /*91d0*/  F2I.FTZ.TRUNC.NTZ R0, R0 ;  /* 0x0000000000007305 */ /* 0x000e24000021f100 */
[----:B0-----:R-:W-:Y:S01]  /*91e0*/  PRMT R22, R0, 0x7610, R22 ;  /* 0x0000761000167816 */ /* 0x001fe20000000016 */
[----:B------:R-:W-:Y:S06]  /*91f0*/  BRA `(.L_x_18876) ;  /* 0x00000000009c7947 */ /* 0x000fec0003800000 */
.L_x_18888:
        /* <DEDUP_REMOVED lines=14> */
.L_x_18902:
[----:B------:R-:W-:Y:S05]  /*92e0*/  BSYNC B0 ;  /* 0x0000000000007941 */ /* 0x000fea0003800000 */
.L_x_18901:
[----:B------:R-:W0:Y:S02]  /*92f0*/  F2I.FTZ.TRUNC.NTZ R0, R0 ;  /* 0x0000000000007305 */ /* 0x000e24000021f100 */
[----:B0-----:R-:W-:Y:S01]  /*9300*/  PRMT R22, R0, 0x7610, R22 ;  /* 0x0000761000167816 */ /* 0x001fe20000000016 */
[----:B------:R-:W-:Y:S06]  /*9310*/  BRA `(.L_x_18876) ;  /* 0x0000000000547947 */ /* 0x000fec0003800000 */
.L_x_18875:
        /* <DEDUP_REMOVED lines=16> */
.L_x_18903:
[----:B------:R-:W-:Y:S01]  /*9420*/  PRMT R22, RZ, 0x7610, R22 ;  /* 0x00007610ff167816 */ /* 0x000fe20000000016 */
[----:B------:R-:W-:Y:S06]  /*9430*/  BRA `(.L_x_18876) ;  /* 0x00000000000c7947 */ /* 0x000fec0003800000 */
.L_x_18900:
[----:B------:R4:W5:Y:S01]  /*9440*/  LDG.E.U8 R22, desc[UR36][R4.64] ;  /* 0x0000002404167981 */ /* 0x000962000c1e1100 */
[----:B------:R-:W-:Y:S05]  /*9450*/  BRA `(.L_x_18876) ;  /* 0x0000000000047947 */ /* 0x000fea0003800000 */
.L_x_18899:
[----:B------:R2:W5:Y:S02]  /*9460*/  LDG.E.U8 R22, desc[UR36][R4.64] ;  /* 0x0000002404167981 */ /* 0x000564000c1e1100 */
.L_x_18876:
        /* <DEDUP_REMOVED lines=19> */
.L_x_18907:
[----:B------:R0:W5:Y:S01]  /*95a0*/  LDG.E.U8 R23, desc[UR36][R4.64] ;  /* 0x0000002404177981 */ /* 0x000162000c1e1100 */
[----:B------:R-:W-:Y:S05]  /*95b0*/  BRA `(.L_x_18909) ;  /* 0x0000000c00547947 */ /* 0x000fea0003800000 */
.L_x_18906:
        /* <DEDUP_REMOVED lines=8> */
.L_x_18911:
[----:B------:R2:W5:Y:S01]  /*9640*/  LDG.E.U8 R23, desc[UR36][R4.64] ;  /* 0x0000002404177981 */ /* 0x000562000c1e1100 */
[----:B------:R-:W-:Y:S05]  /*9650*/  BRA `(.L_x_18909) ;  /* 0x0000000c002c7947 */ /* 0x000fea0003800000 */
.L_x_18910:
[----:B------:R0:W5:Y:S01]  /*9660*/  LDG.E.U16 R23, desc[UR36][R4.64] ;  /* 0x0000002404177981 */ /* 0x000162000c1e1500 */
[----:B------:R-:W-:Y:S05]  /*9670*/  BRA `(.L_x_18909) ;  /* 0x0000000c00247947 */ /* 0x000fea0003800000 */
.L_x_18905:
        /* <DEDUP_REMOVED lines=9> */
.L_x_18913:
[----:B------:R-:W2:Y:S02]  /*9710*/  LDG.E.U16 R0, desc[UR36][R4.64] ;  /* 0x0000002404007981 */ /* 0x000ea4000c1e1500 */
[----:B--2---:R-:W-:-:S06]  /*9720*/  HADD2.F32 R0, -RZ, R0.H0_H0 ;  /* 0x20000000ff007230 */ /* 0x004fcc0000004100 */
[----:B------:R-:W0:Y:S02]  /*9730*/  F2I.FTZ.TRUNC.NTZ R0, R0 ;  /* 0x0000000000007305 */ /* 0x000e24000021f100 */
[----:B0-----:R-:W-:Y:S01]  /*9740*/  PRMT R23, R0, 0x7610, R23 ;  /* 0x0000761000177816 */ /* 0x001fe20000000017 */
[----:B------:R-:W-:Y:S06]  /*9750*/  BRA `(.L_x_18909) ;  /* 0x0000000800ec7947 */ /* 0x000fec0003800000 */
.L_x_18912:
        /* <DEDUP_REMOVED lines=9> */
.L_x_18915:
[----:B------:R-:W2:Y:S02]  /*97f0*/  LDG.E.U16 R4, desc[UR36][R4.64] ;  /* 0x0000002404047981 */ /* 0x000ea4000c1e1500 */
[----:B--2---:R-:W-:-:S06]  /*9800*/  HADD2.F32 R0, -RZ, R4.H0_H0 ;  /* 0x20000004ff007230 */ /* 0x004fcc0000004100 */
[----:B------:R-:W0:Y:S02]  /*9810*/  F2I.FTZ.TRUNC.NTZ R0, R0 ;  /* 0x0000000000007305 */ /* 0x000e24000021f100 */
[----:B0-----:R-:W-:Y:S01]  /*9820*/  PRMT R23, R0, 0x7610, R23 ;  /* 0x0000761000177816 */ /* 0x001fe20000000017 */
[----:B------:R-:W-:Y:S06]  /*9830*/  BRA `(.L_x_18909) ;  /* 0x0000000800b47947 */ /* 0x000fec0003800000 */
.L_x_18914:
[----:B------:R-:W2:Y:S02]  /*9840*/  LDG.E.64 R4, desc[UR36][R4.64] ;  /* 0x0000002404047981 */ /* 0x000ea4000c1e1b00 */
[----:B--2---:R0:W1:Y:S01]  /*9850*/  F2I.F64.TRUNC R23, R4 ;  /* 0x0000000400177311 */ /* 0x004062000030d100 */
[----:B------:R-:W-:Y:S05]  /*9860*/  BRA `(.L_x_18909) ;  /* 0x0000000800a87947 */ /* 0x000fea0003800000 */
.L_x_18904:
        /* <DEDUP_REMOVED lines=12> */
.L_x_18918:
[----:B------:R-:W2:Y:S02]  /*9930*/  LDG.E.64 R4, desc[UR36][R4.64] ;  /* 0x0000002404047981 */ /* 0x000ea4000c1e1b00 */
[----:B--2---:R0:W1:Y:S01]  /*9940*/  F2I.F64.TRUNC R23, R4 ;  /* 0x0000000400177311 */ /* 0x004062000030d100 */
[----:B------:R-:W-:Y:S05]  /*9950*/  BRA `(.L_x_18909) ;  /* 0x00000008006c7947 */ /* 0x000fea0003800000 */
.L_x_18917:
        /* <DEDUP_REMOVED lines=28> */
.L_x_18920:
        /* <DEDUP_REMOVED lines=15> */
.L_x_18919:
[----:B------:R-:W2:Y:S02]  /*9c10*/  LDG.E.U16 R0, desc[UR36][R4.64] ;  /* 0x0000002404007981 */ /* 0x000ea4000c1e1500 */
[----:B--2---:R-:W-:-:S06]  /*9c20*/  IMAD.U32 R0, R0, 0x10000, RZ ;  /* 0x0001000000007824 */ /* 0x004fcc00078e00ff */
[----:B------:R-:W0:Y:S02]  /*9c30*/  F2I.FTZ.TRUNC.NTZ R0, R0 ;  /* 0x0000000000007305 */ /* 0x000e24000021f100 */
[----:B0-----:R-:W-:Y:S01]  /*9c40*/  PRMT R23, R0, 0x7610, R23 ;  /* 0x0000761000177816 */ /* 0x001fe20000000017 */
[----:B------:R-:W-:Y:S06]  /*9c50*/  BRA `(.L_x_18909) ;  /* 0x0000000400ac7947 */ /* 0x000fec0003800000 */
.L_x_18916:
        /* <DEDUP_REMOVED lines=10> */
.L_x_18923:
        /* <DEDUP_REMOVED lines=21> */
.L_x_18927:
[----:B------:R-:W-:Y:S05]  /*9e50*/  BSYNC B1 ;  /* 0x0000000000017941 */ /* 0x000fea0003800000 */
.L_x_18926:
[----:B------:R-:W-:Y:S01]  /*9e60*/  LEA R5, R0, 0x3b800000, 0x17 ;  /* 0x3b80000000057811 */ /* 0x000fe200078eb8ff */
[----:B------:R-:W-:-:S05]  /*9e70*/  IMAD.SHL.U32 R0, R3, 0x100000, RZ ;  /* 0x0010000003007824 */ /* 0x000fca00078e00ff */
[----:B------:R-:W-:-:S07]  /*9e80*/  LOP3.LUT R0, R5, R0, R6, 0xfe, !PT ;  /* 0x0000000005007212 */ /* 0x000fce00078efe06 */
.L_x_18925:
[----:B------:R-:W-:Y:S05]  /*9e90*/  BSYNC B0 ;  /* 0x0000000000007941 */ /* 0x000fea0003800000 */
.L_x_18924:
[----:B------:R-:W0:Y:S02]  /*9ea0*/  F2I.FTZ.TRUNC.NTZ R0, R0 ;  /* 0x0000000000007305 */ /* 0x000e24000021f100 */
[----:B0-----:R-:W-:Y:S01]  /*9eb0*/  PRMT R23, R0, 0x7610, R23 ;  /* 0x0000761000177816 */ /* 0x001fe20000000017 */
[----:B------:R-:W-:Y:S06]  /*9ec0*/  BRA `(.L_x_18909) ;  /* 0x0000000400107947 */ /* 0x000fec0003800000 */
.L_x_18922:
        /* <DEDUP_REMOVED lines=21> */
.L_x_18931:
[----:B------:R-:W-:Y:S05]  /*a020*/  BSYNC B1 ;  /* 0x0000000000017941 */ /* 0x000fea0003800000 */
.L_x_18930:
[----:B------:R-:W-:Y:S01]  /*a030*/  LEA R5, R0, 0x37800000, 0x17 ;  /* 0x3780000000057811 */ /* 0x000fe200078eb8ff */
[----:B------:R-:W-:-:S05]  /*a040*/  IMAD.SHL.U32 R0, R3, 0x200000, RZ ;  /* 0x0020000003007824 */ /* 0x000fca00078e00ff */
[----:B------:R-:W-:-:S07]  /*a050*/  LOP3.LUT R0, R5, R0, R6, 0xfe, !PT ;  /* 0x0000000005007212 */ /* 0x000fce00078efe06 */
.L_x_18929:
[----:B------:R-:W-:Y:S05]  /*a060*/  BSYNC B0 ;  /* 0x0000000000007941 */ /* 0x000fea0003800000 */
.L_x_18928:
[----:B------:R-:W0:Y:S02]  /*a070*/  F2I.FTZ.TRUNC.NTZ R0, R0 ;  /* 0x0000000000007305 */ /* 0x000e24000021f100 */
[----:B0-----:R-:W-:Y:S01]  /*a080*/  PRMT R23, R0, 0x7610, R23 ;  /* 0x0000761000177816 */ /* 0x001fe20000000017 */
[----:B------:R-:W-:Y:S06]  /*a090*/  BRA `(.L_x_18909) ;  /* 0x00000000009c7947 */ /* 0x000fec0003800000 */
.L_x_18921:
        /* <DEDUP_REMOVED lines=14> */
.L_x_18935:
[----:B------:R-:W-:Y:S05]  /*a180*/  BSYNC B0 ;  /* 0x0000000000007941 */ /* 0x000fea0003800000 */
.L_x_18934:
[----:B------:R-:W0:Y:S02]  /*a190*/  F2I.FTZ.TRUNC.NTZ R0, R0 ;  /* 0x0000000000007305 */ /* 0x000e24000021f100 */
[----:B0-----:R-:W-:Y:S01]  /*a1a0*/  PRMT R23, R0, 0x7610, R23 ;  /* 0x0000761000177816 */ /* 0x001fe20000000017 */
[----:B------:R-:W-:Y:S06]  /*a1b0*/  BRA `(.L_x_18909) ;  /* 0x0000000000547947 */ /* 0x000fec0003800000 */
.L_x_18908:
        /* <DEDUP_REMOVED lines=16> */
.L_x_18936:
[----:B------:R-:W-:Y:S01]  /*a2c0*/  PRMT R23, RZ, 0x7610, R23 ;  /* 0x00007610ff177816 */ /* 0x000fe20000000017 */
[----:B------:R-:W-:Y:S06]  /*a2d0*/  BRA `(.L_x_18909) ;  /* 0x00000000000c7947 */ /* 0x000fec0003800000 */
.L_x_18933:
[----:B------:R0:W5:Y:S01]  /*a2e0*/  LDG.E.U8 R23, desc[UR36][R4.64] ;  /* 0x0000002404177981 */ /* 0x000162000c1e1100 */
[----:B------:R-:W-:Y:S05]  /*a2f0*/  BRA `(.L_x_18909) ;  /* 0x0000000000047947 */ /* 0x000fea0003800000 */
.L_x_18932:
[----:B------:R0:W5:Y:S02]  /*a300*/  LDG.E.U8 R23, desc[UR36][R4.64] ;  /* 0x0000002404177981 */ /* 0x000164000c1e1100 */
.L_x_18909:
        /* <DEDUP_REMOVED lines=19> */
.L_x_18940:
[----:B------:R0:W5:Y:S01]  /*a440*/  LDG.E.U8 R16, desc[UR36][R4.64] ;  /* 0x0000002404107981 */ /* 0x000162000c1e1100 */
[----:B------:R-:W-:Y:S05]  /*a450*/  BRA `(.L_x_18870) ;  /* 0x0000000c00507947 */ /* 0x000fea0003800000 */
.L_x_18939:
        /* <DEDUP_REMOVED lines=8> */
.L_x_18943:
[----:B------:R0:W5:Y:S01]  /*a4e0*/  LDG.E.U8 R16, desc[UR36][R4.64] ;  /* 0x0000002404107981 */ /* 0x000162000c1e1100 */
[----:B------:R-:W-:Y:S05]  /*a4f0*/  BRA `(.L_x_18870) ;  /* 0x0000000c00287947 */ /* 0x000fea0003800000 */
.L_x_18942:
[----:B------:R0:W5:Y:S01]  /*a500*/  LDG.E.U16 R16, desc[UR36][R4.64] ;  /* 0x0000002404107981 */ /* 0x000162000c1e1500 */
[----:B------:R-:W-:Y:S05]  /*a510*/  BRA `(.L_x_18870) ;  /* 0x0000000c00207947 */ /* 0x000fea0003800000 */
.L_x_18938:
        /* <DEDUP_REMOVED lines=9> */
.L_x_18945:
[----:B------:R-:W2:Y:S02]  /*a5b0*/  LDG.E.U16 R0, desc[UR36][R4.64] ;  /* 0x0000002404007981 */ /* 0x000ea4000c1e1500 */
[----:B--2---:R-:W-:-:S06]  /*a5c0*/  HADD2.F32 R0, -RZ, R0.H0_H0 ;  /* 0x20000000ff007230 */ /* 0x004fcc0000004100 */
[----:B------:R-:W0:Y:S02]  /*a5d0*/  F2I.FTZ.TRUNC.NTZ R0, R0 ;  /* 0x0000000000007305 */ /* 0x000e24000021f100 */
[----:B0-----:R-:W-:Y:S01]  /*a5e0*/  PRMT R16, R0, 0x7610, R16 ;  /* 0x0000761000107816 */ /* 0x001fe20000000010 */
[----:B------:R-:W-:Y:S06]  /*a5f0*/  BRA `(.L_x_18870) ;  /* 0x0000000800e87947 */ /* 0x000fec0003800000 */
.L_x_18944:
        /* <DEDUP_REMOVED lines=9> */
.L_x_18947:
[----:B------:R-:W2:Y:S02]  /*a690*/  LDG.E.U16 R4, desc[UR36][R4.64] ;  /* 0x0000002404047981 */ /* 0x000ea4000c1e1500 */
[----:B--2---:R-:W-:-:S06]  /*a6a0*/  HADD2.F32 R0, -RZ, R4.H0_H0 ;  /* 0x20000004ff007230 */ /* 0x004fcc0000004100 */
[----:B------:R-:W0:Y:S02]  /*a6b0*/  F2I.FTZ.TRUNC.NTZ R0, R0 ;  /* 0x0000000000007305 */ /* 0x000e24000021f100 */
[----:B0-----:R-:W-:Y:S01]  /*a6c0*/  PRMT R16, R0, 0x7610, R16 ;  /* 0x0000761000107816 */ /* 0x001fe20000000010 */
[----:B------:R-:W-:Y:S06]  /*a6d0*/  BRA `(.L_x_18870) ;  /* 0x0000000800b07947 */ /* 0x000fec0003800000 */
.L_x_18946:
[----:B------:R-:W2:Y:S02]  /*a6e0*/  LDG.E.64 R4, desc[UR36][R4.64] ;  /* 0x0000002404047981 */ /* 0x000ea4000c1e1b00 */
[----:B--2---:R0:W1:Y:S01]  /*a6f0*/  F2I.F64.TRUNC R16, R4 ;  /* 0x0000000400107311 */ /* 0x004062000030d100 */
[----:B------:R-:W-:Y:S05]  /*a700*/  BRA `(.L_x_18870) ;  /* 0x0000000800a47947 */ /* 0x000fea0003800000 */
.L_x_18937:
        /* <DEDUP_REMOVED lines=12> */
.L_x_18950:
[----:B------:R-:W2:Y:S02]  /*a7d0*/  LDG.E.64 R4, desc[UR36][R4.64] ;  /* 0x0000002404047981 */ /* 0x000ea4000c1e1b00 */
[----:B--2---:R0:W1:Y:S01]  /*a7e0*/  F2I.F64.TRUNC R16, R4 ;  /* 0x0000000400107311 */ /* 0x004062000030d100 */
[----:B------:R-:W-:Y:S05]  /*a7f0*/  BRA `(.L_x_18870) ;  /* 0x0000000800687947 */ /* 0x000fea0003800000 */
.L_x_18949:
        /* <DEDUP_REMOVED lines=28> */
.L_x_18952:
        /* <DEDUP_REMOVED lines=15> */
.L_x_18951:
[----:B------:R-:W2:Y:S02]  /*aab0*/  LDG.E.U16 R0, desc[UR36][R4.64] ;  /* 0x0000002404007981 */ /* 0x000ea4000c1e1500 */
[----:B--2---:R-:W-:-:S06]  /*aac0*/  IMAD.U32 R0, R0, 0x10000, RZ ;  /* 0x0001000000007824 */ /* 0x004fcc00078e00ff */
[----:B------:R-:W0:Y:S02]  /*aad0*/  F2I.FTZ.TRUNC.NTZ R0, R0 ;  /* 0x0000000000007305 */ /* 0x000e24000021f100 */
[----:B0-----:R-:W-:Y:S01]  /*aae0*/  PRMT R16, R0, 0x7610, R16 ;  /* 0x0000761000107816 */ /* 0x001fe20000000010 */
[----:B------:R-:W-:Y:S06]  /*aaf0*/  BRA `(.L_x_18870) ;  /* 0x0000000400a87947 */ /* 0x000fec0003800000 */
.L_x_18948:
        /* <DEDUP_REMOVED lines=10> */
.L_x_18955:
        /* <DEDUP_REMOVED lines=21> */
.L_x_18959:
[----:B------:R-:W-:Y:S05]  /*acf0*/  BSYNC B1 ;  /* 0x0000000000017941 */ /* 0x000fea0003800000 */
.L_x_18958:
[----:B------:R-:W-:Y:S01]  /*ad00*/  LEA R5, R0, 0x3b800000, 0x17 ;  /* 0x3b80000000057811 */ /* 0x000fe200078eb8ff */
[----:B------:R-:W-:-:S05]  /*ad10*/  IMAD.SHL.U32 R0, R3, 0x100000, RZ ;  /* 0x0010000003007824 */ /* 0x000fca00078e00ff */
[----:B------:R-:W-:-:S07]  /*ad20*/  LOP3.LUT R0, R5, R0, R6, 0xfe, !PT ;  /* 0x0000000005007212 */ /* 0x000fce00078efe06 */
.L_x_18957:
[----:B------:R-:W-:Y:S05]  /*ad30*/  BSYNC B0 ;  /* 0x0000000000007941 */ /* 0x000fea0003800000 */
.L_x_18956:
[----:B------:R-:W0:Y:S02]  /*ad40*/  F2I.FTZ.TRUNC.NTZ R0, R0 ;  /* 0x0000000000007305 */ /* 0x000e24000021f100 */
[----:B0-----:R-:W-:Y:S01]  /*ad50*/  PRMT R16, R0, 0x7610, R16 ;  /* 0x0000761000107816 */ /* 0x001fe20000000010 */
[----:B------:R-:W-:Y:S06]  /*ad60*/  BRA `(.L_x_18870) ;  /* 0x00000004000c7947 */ /* 0x000fec0003800000 */
.L_x_18954:
        /* <DEDUP_REMOVED lines=21> */
.L_x_18963:
[----:B------:R-:W-:Y:S05]  /*aec0*/  BSYNC B1 ;  /* 0x0000000000017941 */ /* 0x000fea0003800000 */
.L_x_18962:
[----:B------:R-:W-:Y:S01]  /*aed0*/  LEA R5, R0, 0x37800000, 0x17 ;  /* 0x3780000000057811 */ /* 0x000fe200078eb8ff */
[----:B------:R-:W-:-:S05]  /*aee0*/  IMAD.SHL.U32 R0, R3, 0x200000, RZ ;  /* 0x0020000003007824 */ /* 0x000fca00078e00ff */
[----:B------:R-:W-:-:S07]  /*aef0*/  LOP3.LUT R0, R5, R0, R6, 0xfe, !PT ;  /* 0x0000000005007212 */ /* 0x000fce00078efe06 */
.L_x_18961:
[----:B------:R-:W-:Y:S05]  /*af00*/  BSYNC B0 ;  /* 0x0000000000007941 */ /* 0x000fea0003800000 */
.L_x_18960:
[----:B------:R-:W0:Y:S02]  /*af10*/  F2I.FTZ.TRUNC.NTZ R0, R0 ;  /* 0x0000000000007305 */ /* 0x000e24000021f100 */
[----:B0-----:R-:W-:Y:S01]  /*af20*/  PRMT R16, R0, 0x7610, R16 ;  /* 0x0000761000107816 */ /* 0x001fe20000000010 */
[----:B------:R-:W-:Y:S06]  /*af30*/  BRA `(.L_x_18870) ;  /* 0x0000000000987947 */ /* 0x000fec0003800000 */
.L_x_18953:
        /* <DEDUP_REMOVED lines=14> */
.L_x_18967:
[----:B------:R-:W-:Y:S05]  /*b020*/  BSYNC B0 ;  /* 0x0000000000007941 */ /* 0x000fea0003800000 */
.L_x_18966:
[----:B------:R-:W0:Y:S02]  /*b030*/  F2I.FTZ.TRUNC.NTZ R0, R0 ;  /* 0x0000000000007305 */ /* 0x000e24000021f100 */
[----:B0-----:R-:W-:Y:S01]  /*b040*/  PRMT R16, R0, 0x7610, R16 ;  /* 0x0000761000107816 */ /* 0x001fe20000000010 */
[----:B------:R-:W-:Y:S06]  /*b050*/  BRA `(.L_x_18870) ;  /* 0x0000000000507947 */ /* 0x000fec0003800000 */
.L_x_18941:
        /* <DEDUP_REMOVED lines=16> */
.L_x_18968:
[----:B------:R-:W-:Y:S05]  /*b160*/  BRA `(.L_x_18870) ;  /* 0x00000000000c7947 */ /* 0x000fea0003800000 */
.L_x_18965:
[----:B------:R0:W5:Y:S01]  /*b170*/  LDG.E.U8 R16, desc[UR36][R4.64] ;  /* 0x0000002404107981 */ /* 0x000162000c1e1100 */
[----:B------:R-:W-:Y:S05]  /*b180*/  BRA `(.L_x_18870) ;  /* 0x0000000000047947 */ /* 0x000fea0003800000 */
.L_x_18964:
[----:B------:R0:W5:Y:S02]  /*b190*/  LDG.E.U8 R16, desc[UR36][R4.64] ;  /* 0x0000002404107981 */ /* 0x000164000c1e1100 */
.L_x_18870:
[----:B------:R-:W-:Y:S05]  /*b1a0*/  BSYNC B6 ;  /* 0x0000000000067941 */ /* 0x000fea0003800000 */
.L_x_18869:
[----:B------:R-:W3:Y:S01]  /*b1b0*/  S2R R25, SR_TID.X ;  /* 0x0000000000197919 */ /* 0x000ee20000002100 */
[----:B------:R-:W1:Y:S01]  /*b1c0*/  LDC R3, c[0x0][0x210] ;  /* 0x00008400ff037b82 */ /* 0x000e620000000800 */
[----:B------:R-:W-:Y:S07]  /*b1d0*/  BSSY B0, `(.L_x_18969) ;  /* 0x0000017000007945 */ /* 0x000fee0003800000 */
[----:B0-2-4-:R-:W0:Y:S08]  /*b1e0*/  LDC.U8 R4, c[0x0][0x218] ;  /* 0x00008600ff047b82 */ /* 0x015e300000000000 */
[----:B------:R-:W2:Y:S08]  /*b1f0*/  LDC.S8 R0, c[0x0][0x219] ;  /* 0x00008640ff007b82 */ /* 0x000eb00000000200 */
[----:B------:R-:W4:Y:S01]  /*b200*/  LDC.U8 R24, c[0x0][0x25c] ;  /* 0x00009700ff187b82 */ /* 0x000f220000000000 */
[----:B-1----:R-:W-:-:S05]  /*b210*/  IMAD R26, R2, -0x200, R3 ;  /* 0xfffffe00021a7824 */ /* 0x002fca00078e0203 */
[CC--:B---3--:R-:W-:Y:S01]  /*b220*/  ISETP.GE.AND P3, PT, R25.reuse, R26.reuse, PT ;  /* 0x0000001a1900720c */ /* 0x0c8fe20003f66270 */
[C---:B------:R-:W-:Y:S02]  /*b230*/  VIADD R3, R25.reuse, 0x100 ;  /* 0x0000010019037836 */ /* 0x040fe40000000000 */
[C---:B------:R-:W-:Y:S02]  /*b240*/  VIADD R5, R25.reuse, 0x180 ;  /* 0x0000018019057836 */ /* 0x040fe40000000000 */
[----:B------:R-:W-:Y:S01]  /*b250*/  VIADD R27, R25, 0x80 ;  /* 0x00000080191b7836 */ /* 0x000fe20000000000 */
[-C--:B------:R-:W-:Y:S02]  /*b260*/  ISETP.GE.AND P1, PT, R3, R26.reuse, PT ;  /* 0x0000001a0300720c */ /* 0x080fe40003f26270 */
[-C--:B------:R-:W-:Y:S02]  /*b270*/  ISETP.GE.AND P2, PT, R5, R26.reuse, PT ;  /* 0x0000001a0500720c */ /* 0x080fe40003f46270 */
[----:B------:R-:W-:-:S02]  /*b280*/  ISETP.GE.AND P0, PT, R27, R26, PT ;  /* 0x0000001a1b00720c */ /* 0x000fc40003f06270 */
[----:B0-----:R-:W-:Y:S01]  /*b290*/  PRMT R3, R4, 0x8880, RZ ;  /* 0x0000888004037816 */ /* 0x001fe200000000ff */
[----:B--2---:R-:W-:Y:S10]  /*b2a0*/  @P3 BRA `(.L_x_18970) ;  /* 0x0000000000243947 */ /* 0x004ff40003800000 */
[----:B-----5:R-:W-:Y:S02]  /*b2b0*/  LOP3.LUT R32, R32, 0xffff, RZ, 0xc0, !PT ;  /* 0x0000ffff20207812 */ /* 0x020fe400078ec0ff */
[----:B------:R-:W-:Y:S02]  /*b2c0*/  LOP3.LUT R31, R31, 0xffff, RZ, 0xc0, !PT ;  /* 0x0000ffff1f1f7812 */ /* 0x000fe400078ec0ff */
[----:B------:R-:W-:Y:S02]  /*b2d0*/  LOP3.LUT R30, R30, 0xffff, RZ, 0xc0, !PT ;  /* 0x0000ffff1e1e7812 */ /* 0x000fe400078ec0ff */
[----:B------:R-:W-:Y:S02]  /*b2e0*/  PRMT R4, R32, 0x8880, RZ ;  /* 0x0000888020047816 */ /* 0x000fe400000000ff */
[----:B------:R-:W-:Y:S02]  /*b2f0*/  PRMT R5, R31, 0x8880, RZ ;  /* 0x000088801f057816 */ /* 0x000fe400000000ff */
[----:B------:R-:W-:Y:S01]  /*b300*/  PRMT R6, R30, 0x8880, RZ ;  /* 0x000088801e067816 */ /* 0x000fe200000000ff */
[----:B------:R-:W-:-:S02]  /*b310*/  IMAD R4, R3, R4, RZ ;  /* 0x0000000403047224 */ /* 0x000fc400078e02ff */
[----:B------:R-:W-:-:S04]  /*b320*/  IMAD R5, R0, R5, RZ ;  /* 0x0000000500057224 */ /* 0x000fc800078e02ff */
[----:B------:R-:W-:-:S07]  /*b330*/  IMAD R5, R5, R6, R4 ;  /* 0x0000000605057224 */ /* 0x000fce00078e0204 */
.L_x_18970:
[----:B------:R-:W-:Y:S05]  /*b340*/  BSYNC B0 ;  /* 0x0000000000007941 */ /* 0x000fea0003800000 */
.L_x_18969:
[----:B------:R-:W-:Y:S04]  /*b350*/  BSSY B0, `(.L_x_18971) ;  /* 0x000000b000007945 */ /* 0x000fe80003800000 */
[----:B------:R-:W-:Y:S05]  /*b360*/  @P0 BRA `(.L_x_18972) ;  /* 0x0000000000240947 */ /* 0x000fea0003800000 */
        /* <DEDUP_REMOVED lines=9> */
.L_x_18972:
[----:B------:R-:W-:Y:S05]  /*b400*/  BSYNC B0 ;  /* 0x0000000000007941 */ /* 0x000fea0003800000 */
.L_x_18971:
        /* <DEDUP_REMOVED lines=11> */
.L_x_18974:
[----:B------:R-:W-:Y:S05]  /*b4c0*/  BSYNC B0 ;  /* 0x0000000000007941 */ /* 0x000fea0003800000 */
.L_x_18973:
        /* <DEDUP_REMOVED lines=11> */
.L_x_18976:
[----:B------:R-:W-:Y:S05]  /*b580*/  BSYNC B0 ;  /* 0x0000000000007941 */ /* 0x000fea0003800000 */
.L_x_18975:
[----:B------:R-:W-:Y:S04]  /*b590*/  BSSY B6, `(.L_x_18977) ;  /* 0x0000113000067945 */ /* 0x000fe80003800000 */
[----:B------:R-:W-:Y:S05]  /*b5a0*/  @P3 BRA `(.L_x_18978) ;  /* 0x0000001000443947 */ /* 0x000fea0003800000 */
[----:B------:R-:W0:Y:S01]  /*b5b0*/  LDC.64 R8, c[0x0][0x228] ;  /* 0x00008a00ff087b82 */ /* 0x000e220000000a00 */
        /* <DEDUP_REMOVED lines=19> */
.L_x_18982:
[----:B------:R3:W-:Y:S01]  /*b6f0*/  STG.E.U8 desc[UR36][R8.64], R5 ;  /* 0x0000000508007986 */ /* 0x0007e2000c101124 */
[----:B------:R-:W-:Y:S01]  /*b700*/  IMAD.MOV.U32 R25, RZ, RZ, R27 ;  /* 0x000000ffff197224 */ /* 0x000fe200078e001b */
[----:B------:R-:W-:Y:S06]  /*b710*/  BRA `(.L_x_18978) ;  /* 0x0000000c00e87947 */ /* 0x000fec0003800000 */
.L_x_18981:
[----:B------:R-:W-:-:S13]  /*b720*/  ISETP.NE.AND P0, PT, R0, 0x2, PT ;  /* 0x000000020000780c */ /* 0x000fda0003f05270 */
[----:B------:R-:W-:Y:S05]  /*b730*/  @!P0 BRA `(.L_x_18984) ;  /* 0x0000000000408947 */ /* 0x000fea0003800000 */
[----:B------:R-:W-:-:S13]  /*b740*/  ISETP.NE.AND P0, PT, R0, 0x3, PT ;  /* 0x000000030000780c */ /* 0x000fda0003f05270 */
[----:B------:R-:W-:Y:S05]  /*b750*/  @!P0 BRA `(.L_x_18985) ;  /* 0x0000000000248947 */ /* 0x000fea0003800000 */
[----:B------:R-:W-:-:S13]  /*b760*/  ISETP.NE.AND P0, PT, R0, 0x4, PT ;  /* 0x000000040000780c */ /* 0x000fda0003f05270 */
[----:B------:R-:W-:Y:S05]  /*b770*/  @P0 BRA `(.L_x_18983) ;  /* 0x0000000c005c0947 */ /* 0x000fea0003800000 */
[----:B------:R-:W-:Y:S01]  /*b780*/  LOP3.LUT R5, R5, 0xffff, RZ, 0xc0, !PT ;  /* 0x0000ffff05057812 */ /* 0x000fe200078ec0ff */
[----:B------:R-:W-:-:S03]  /*b790*/  IMAD.MOV.U32 R25, RZ, RZ, R27 ;  /* 0x000000ffff197224 */ /* 0x000fc600078e001b */
[----:B------:R-:W-:-:S05]  /*b7a0*/  PRMT R5, R5, 0x8880, RZ ;  /* 0x0000888005057816 */ /* 0x000fca00000000ff */
[----:B------:R-:W-:-:S05]  /*b7b0*/  IMAD.MOV.U32 R4, RZ, RZ, R5 ;  /* 0x000000ffff047224 */ /* 0x000fca00078e0005 */
[----:B------:R-:W-:-:S05]  /*b7c0*/  SHF.R.S32.HI R5, RZ, 0x1f, R4 ;  /* 0x0000001fff057819 */ /* 0x000fca0000011404 */
[----:B------:R0:W-:Y:S01]  /*b7d0*/  STG.E.64 desc[UR36][R8.64], R4 ;  /* 0x0000000408007986 */ /* 0x0001e2000c101b24 */
[----:B------:R-:W-:Y:S05]  /*b7e0*/  BRA `(.L_x_18978) ;  /* 0x0000000c00b47947 */ /* 0x000fea0003800000 */
.L_x_18985:
[----:B------:R-:W-:Y:S01]  /*b7f0*/  LOP3.LUT R5, R5, 0xffff, RZ, 0xc0, !PT ;  /* 0x0000ffff05057812 */ /* 0x000fe200078ec0ff */
[----:B------:R-:W-:-:S03]  /*b800*/  IMAD.MOV.U32 R25, RZ, RZ, R27 ;  /* 0x000000ffff197224 */ /* 0x000fc600078e001b */
[----:B------:R-:W-:-:S05]  /*b810*/  PRMT R3, R5, 0x8880, RZ ;  /* 0x0000888005037816 */ /* 0x000fca00000000ff */
[----:B------:R1:W-:Y:S01]  /*b820*/  STG.E desc[UR36][R8.64], R3 ;  /* 0x0000000308007986 */ /* 0x0003e2000c101924 */
[----:B------:R-:W-:Y:S05]  /*b830*/  BRA `(.L_x_18978) ;  /* 0x0000000c00a07947 */ /* 0x000fea0003800000 */
.L_x_18984:
[----:B------:R-:W-:Y:S01]  /*b840*/  PRMT R3, R5, 0x8880, RZ ;  /* 0x0000888005037816 */ /* 0x000fe200000000ff */
[----:B------:R-:W-:-:S03]  /*b850*/  IMAD.MOV.U32 R25, RZ, RZ, R27 ;  /* 0x000000ffff197224 */ /* 0x000fc600078e001b */
[----:B------:R-:W-:-:S05]  /*b860*/  PRMT R3, R3, 0x7710, RZ ;  /* 0x0000771003037816 */ /* 0x000fca00000000ff */
[----:B------:R2:W-:Y:S01]  /*b870*/  STG.E.U16 desc[UR36][R8.64], R3 ;  /* 0x0000000308007986 */ /* 0x0005e2000c101524 */
[----:B------:R-:W-:Y:S05]  /*b880*/  BRA `(.L_x_18978) ;  /* 0x0000000c008c7947 */ /* 0x000fea0003800000 */
.L_x_18980:
[----:B------:R-:W-:-:S13]  /*b890*/  ISETP.GT.AND P0, PT, R0, 0x6, PT ;  /* 0x000000060000780c */ /* 0x000fda0003f04270 */
[----:B------:R-:W-:Y:S05]  /*b8a0*/  @P0 BRA `(.L_x_18986) ;  /* 0x0000000000340947 */ /* 0x000fea0003800000 */
[----:B------:R-:W-:-:S13]  /*b8b0*/  ISETP.NE.AND P0, PT, R0, 0x5, PT ;  /* 0x000000050000780c */ /* 0x000fda0003f05270 */
[----:B------:R-:W-:Y:S05]  /*b8c0*/  @!P0 BRA `(.L_x_18987) ;  /* 0x0000000000188947 */ /* 0x000fea0003800000 */
[----:B------:R-:W-:-:S13]  /*b8d0*/  ISETP.NE.AND P0, PT, R0, 0x6, PT ;  /* 0x000000060000780c */ /* 0x000fda0003f05270 */
[----:B------:R-:W-:Y:S05]  /*b8e0*/  @P0 BRA `(.L_x_18983) ;  /* 0x0000000c00000947 */ /* 0x000fea0003800000 */
[----:B------:R-:W0:Y:S01]  /*b8f0*/  I2F.S8 R5, R5 ;  /* 0x0000000500057306 */ /* 0x000e220000001400 */
[----:B------:R-:W-:Y:S01]  /*b900*/  IMAD.MOV.U32 R25, RZ, RZ, R27 ;  /* 0x000000ffff197224 */ /* 0x000fe200078e001b */
[----:B0-----:R0:W-:Y:S01]  /*b910*/  STG.E desc[UR36][R8.64], R5 ;  /* 0x0000000508007986 */ /* 0x0011e2000c101924 */
[----:B------:R-:W-:Y:S05]  /*b920*/  BRA `(.L_x_18978) ;  /* 0x0000000c00647947 */ /* 0x000fea0003800000 */
.L_x_18987:
[----:B------:R-:W0:Y:S01]  /*b930*/  I2F.S8 R0, R5 ;  /* 0x0000000500007306 */ /* 0x000e220000001400 */
[----:B------:R-:W-:Y:S01]  /*b940*/  IMAD.MOV.U32 R25, RZ, RZ, R27 ;  /* 0x000000ffff197224 */ /* 0x000fe200078e001b */
[----:B0-----:R-:W-:-:S05]  /*b950*/  F2FP.F16.F32.PACK_AB R0, RZ, R0 ;  /* 0x00000000ff00723e */ /* 0x001fca00000000ff */
[----:B------:R0:W-:Y:S01]  /*b960*/  STG.E.U16 desc[UR36][R8.64], R0 ;  /* 0x0000000008007986 */ /* 0x0001e2000c101524 */
[----:B------:R-:W-:Y:S05]  /*b970*/  BRA `(.L_x_18978) ;  /* 0x0000000c00507947 */ /* 0x000fea0003800000 */
.L_x_18986:
[----:B------:R-:W-:-:S13]  /*b980*/  ISETP.NE.AND P0, PT, R0, 0x7, PT ;  /* 0x000000070000780c */ /* 0x000fda0003f05270 */
[----:B------:R-:W-:Y:S05]  /*b990*/  @!P0 BRA `(.L_x_18988) ;  /* 0x00000000003c8947 */ /* 0x000fea0003800000 */
[----:B------:R-:W-:-:S13]  /*b9a0*/  ISETP.NE.AND P0, PT, R0, 0x8, PT ;  /* 0x000000080000780c */ /* 0x000fda0003f05270 */
[----:B------:R-:W-:Y:S05]  /*b9b0*/  @!P0 BRA `(.L_x_18989) ;  /* 0x00000000001c8947 */ /* 0x000fea0003800000 */
[----:B------:R-:W-:-:S13]  /*b9c0*/  ISETP.NE.AND P0, PT, R0, 0x9, PT ;  /* 0x000000090000780c */ /* 0x000fda0003f05270 */
[----:B------:R-:W-:Y:S05]  /*b9d0*/  @P0 BRA `(.L_x_18983) ;  /* 0x0000000800c40947 */ /* 0x000fea0003800000 */
[----:B------:R-:W0:Y:S01]  /*b9e0*/  I2F.S8 R6, R5 ;  /* 0x0000000500067306 */ /* 0x000e220000001400 */
[----:B------:R-:W-:Y:S02]  /*b9f0*/  IMAD.MOV.U32 R7, RZ, RZ, RZ ;  /* 0x000000ffff077224 */ /* 0x000fe400078e00ff */
[----:B------:R-:W-:-:S03]  /*ba00*/  IMAD.MOV.U32 R25, RZ, RZ, R27 ;  /* 0x000000ffff197224 */ /* 0x000fc600078e001b */
[----:B0-----:R0:W-:Y:S01]  /*ba10*/  STG.E.64 desc[UR36][R8.64], R6 ;  /* 0x0000000608007986 */ /* 0x0011e2000c101b24 */
[----:B------:R-:W-:Y:S05]  /*ba20*/  BRA `(.L_x_18978) ;  /* 0x0000000c00247947 */ /* 0x000fea0003800000 */
.L_x_18989:
[----:B------:R-:W0:Y:S01]  /*ba30*/  I2F.S8 R5, R5 ;  /* 0x0000000500057306 */ /* 0x000e220000001400 */
[----:B------:R-:W-:Y:S01]  /*ba40*/  IMAD.MOV.U32 R25, RZ, RZ, R27 ;  /* 0x000000ffff197224 */ /* 0x000fe200078e001b */
[----:B0-----:R-:W-:-:S04]  /*ba50*/  F2FP.F16.F32.PACK_AB R3, RZ, R5 ;  /* 0x00000005ff03723e */ /* 0x001fc800000000ff */
[----:B------:R-:W-:-:S05]  /*ba60*/  PRMT R3, R3, 0x5410, RZ ;  /* 0x0000541003037816 */ /* 0x000fca00000000ff */
[----:B------:R0:W-:Y:S01]  /*ba70*/  STG.E desc[UR36][R8.64], R3 ;  /* 0x0000000308007986 */ /* 0x0001e2000c101924 */
[----:B------:R-:W-:Y:S05]  /*ba80*/  BRA `(.L_x_18978) ;  /* 0x0000000c000c7947 */ /* 0x000fea0003800000 */
.L_x_18988:
[----:B------:R-:W-:Y:S01]  /*ba90*/  PRMT R4, R5, 0x8880, RZ ;  /* 0x0000888005047816 */ /* 0x000fe200000000ff */
[----:B------:R-:W-:-:S03]  /*baa0*/  IMAD.MOV.U32 R25, RZ, RZ, R27 ;  /* 0x000000ffff197224 */ /* 0x000fc600078e001b */
[----:B------:R-:W-:-:S06]  /*bab0*/  PRMT R4, R4, 0x7710, RZ ;  /* 0x0000771004047816 */ /* 0x000fcc00000000ff */
[----:B------:R-:W0:Y:S02]  /*bac0*/  I2F.F64.S16 R4, R4 ;  /* 0x0000000400047312 */ /* 0x000e240000101c00 */
[----:B0-----:R0:W-:Y:S01]  /*bad0*/  STG.E.64 desc[UR36][R8.64], R4 ;  /* 0x0000000408007986 */ /* 0x0011e2000c101b24 */
[----:B------:R-:W-:Y:S05]  /*bae0*/  BRA `(.L_x_18978) ;  /* 0x0000000800f47947 */ /* 0x000fea0003800000 */
.L_x_18979:
        /* <DEDUP_REMOVED lines=8> */
[----:B------:R-:W-:Y:S01]  /*bb70*/  LOP3.LUT P0, RZ, R5, 0xff, RZ, 0xc0, !PT ;  /* 0x000000ff05ff7812 */ /* 0x000fe2000780c0ff */
[----:B------:R-:W-:-:S03]  /*bb80*/  IMAD.MOV.U32 R25, RZ, RZ, R27 ;  /* 0x000000ffff197224 */ /* 0x000fc600078e001b */
[----:B------:R-:W-:-:S05]  /*bb90*/  SEL R3, RZ, 0x1, !P0 ;  /* 0x00000001ff037807 */ /* 0x000fca0004000000 */
[----:B------:R0:W-:Y:S01]  /*bba0*/  STG.E.U8 desc[UR36][R8.64], R3 ;  /* 0x0000000308007986 */ /* 0x0001e2000c101124 */
[----:B------:R-:W-:Y:S05]  /*bbb0*/  BRA `(.L_x_18978) ;  /* 0x0000000800c07947 */ /* 0x000fea0003800000 */
.L_x_18992:
[----:B------:R-:W-:Y:S02]  /*bbc0*/  PRMT R4, R5, 0x8880, RZ ;  /* 0x0000888005047816 */ /* 0x000fe400000000ff */
[----:B------:R-:W-:Y:S01]  /*bbd0*/  CS2R R6, SRZ ;  /* 0x0000000000067805 */ /* 0x000fe2000001ff00 */
[----:B------:R-:W-:Y:S01]  /*bbe0*/  IMAD.MOV.U32 R25, RZ, RZ, R27 ;  /* 0x000000ffff197224 */ /* 0x000fe200078e001b */
[----:B------:R-:W-:-:S06]  /*bbf0*/  PRMT R4, R4, 0x7710, RZ ;  /* 0x0000771004047816 */ /* 0x000fcc00000000ff */
[----:B------:R-:W0:Y:S02]  /*bc00*/  I2F.F64.S16 R4, R4 ;  /* 0x0000000400047312 */ /* 0x000e240000101c00 */
[----:B0-----:R0:W-:Y:S01]  /*bc10*/  STG.E.128 desc[UR36][R8.64], R4 ;  /* 0x0000000408007986 */ /* 0x0011e2000c101d24 */
[----:B------:R-:W-:Y:S05]  /*bc20*/  BRA `(.L_x_18978) ;  /* 0x0000000800a47947 */ /* 0x000fea0003800000 */
.L_x_18991:
        /* <DEDUP_REMOVED lines=21> */
.L_x_18996:
[----:B------:R-:W-:Y:S05]  /*bd80*/  BSYNC B0 ;  /* 0x0000000000007941 */ /* 0x000fea0003800000 */
.L_x_18995:
[----:B------:R-:W-:Y:S01]  /*bd90*/  LOP3.LUT R7, R0, R7, RZ, 0xfc, !PT ;  /* 0x0000000700077212 */ /* 0x000fe200078efcff */
[----:B------:R-:W-:-:S04]  /*bda0*/  IMAD.MOV.U32 R25, RZ, RZ, R27 ;  /* 0x000000ffff197224 */ /* 0x000fc800078e001b */
[----:B------:R0:W-:Y:S01]  /*bdb0*/  STG.E.U8 desc[UR36][R8.64], R7 ;  /* 0x0000000708007986 */ /* 0x0001e2000c101124 */
[----:B------:R-:W-:Y:S05]  /*bdc0*/  BRA `(.L_x_18978) ;  /* 0x00000008003c7947 */ /* 0x000fea0003800000 */
.L_x_18994:
        /* <DEDUP_REMOVED lines=13> */
.L_x_18998:
[----:B------:R-:W-:Y:S01]  /*bea0*/  IMAD.MOV.U32 R0, RZ, RZ, 0x7f ;  /* 0x0000007fff007424 */ /* 0x000fe200078e00ff */
[----:B------:R-:W-:-:S04]  /*beb0*/  ISETP.GT.U32.AND P0, PT, R3, 0x7f800000, PT ;  /* 0x7f8000000300780c */ /* 0x000fc80003f04070 */
[----:B------:R-:W-:-:S09]  /*bec0*/  SEL R0, R0, 0x7c, P0 ;  /* 0x0000007c00007807 */ /* 0x000fd20000000000 */
.L_x_18999:
[----:B------:R-:W-:Y:S05]  /*bed0*/  BSYNC B0 ;  /* 0x0000000000007941 */ /* 0x000fea0003800000 */
.L_x_18997:
[----:B------:R-:W-:Y:S01]  /*bee0*/  LOP3.LUT R3, R5, 0x80000000, RZ, 0xc0, !PT ;  /* 0x8000000005037812 */ /* 0x000fe200078ec0ff */
[----:B------:R-:W-:-:S03]  /*bef0*/  IMAD.MOV.U32 R25, RZ, RZ, R27 ;  /* 0x000000ffff197224 */ /* 0x000fc600078e001b */
[----:B------:R-:W-:-:S04]  /*bf00*/  SHF.R.U32.HI R3, RZ, 0x18, R3 ;  /* 0x00000018ff037819 */ /* 0x000fc80000011603 */
[----:B------:R-:W-:-:S05]  /*bf10*/  LOP3.LUT R3, R0, R3, RZ, 0xfc, !PT ;  /* 0x0000000300037212 */ /* 0x000fca00078efcff */
[----:B------:R0:W-:Y:S01]  /*bf20*/  STG.E.U8 desc[UR36][R8.64], R3 ;  /* 0x0000000308007986 */ /* 0x0001e2000c101124 */
[----:B------:R-:W-:Y:S05]  /*bf30*/  BRA `(.L_x_18978) ;  /* 0x0000000400e07947 */ /* 0x000fea0003800000 */
.L_x_18993:
[----:B------:R-:W0:Y:S01]  /*bf40*/  I2F.S8 R0, R5 ;  /* 0x0000000500007306 */ /* 0x000e220000001400 */
[----:B------:R-:W-:Y:S01]  /*bf50*/  IMAD.MOV.U32 R25, RZ, RZ, R27 ;  /* 0x000000ffff197224 */ /* 0x000fe200078e001b */
[----:B0-----:R-:W-:-:S05]  /*bf60*/  F2FP.BF16.F32.PACK_AB R0, RZ, R0 ;  /* 0x00000000ff00723e */ /* 0x001fca00000010ff */
[----:B------:R0:W-:Y:S01]  /*bf70*/  STG.E.U16 desc[UR36][R8.64], R0 ;  /* 0x0000000008007986 */ /* 0x0001e2000c101524 */
[----:B------:R-:W-:Y:S05]  /*bf80*/  BRA `(.L_x_18978) ;  /* 0x0000000400cc7947 */ /* 0x000fea0003800000 */
.L_x_18990:
        /* <DEDUP_REMOVED lines=8> */
[----:B------:R-:W-:Y:S01]  /*c010*/  PRMT R3, R5, 0x8880, RZ ;  /* 0x0000888005037816 */ /* 0x000fe200000000ff */
[----:B------:R-:W-:-:S03]  /*c020*/  IMAD.MOV.U32 R25, RZ, RZ, R27 ;  /* 0x000000ffff197224 */ /* 0x000fc600078e001b */
[----:B------:R-:W-:-:S05]  /*c030*/  PRMT R3, R3, 0x7710, RZ ;  /* 0x0000771003037816 */ /* 0x000fca00000000ff */
[----:B------:R0:W-:Y:S01]  /*c040*/  STG.E.U16 desc[UR36][R8.64], R3 ;  /* 0x0000000308007986 */ /* 0x0001e2000c101524 */
[----:B------:R-:W-:Y:S05]  /*c050*/  BRA `(.L_x_18978) ;  /* 0x0000000400987947 */ /* 0x000fea0003800000 */
.L_x_19002:
        /* <DEDUP_REMOVED lines=17> */
.L_x_19005:
[----:B------:R-:W-:-:S04]  /*c170*/  LOP3.LUT R3, R5, 0x80000000, RZ, 0xc0, !PT ;  /* 0x8000000005037812 */ /* 0x000fc800078ec0ff */
[----:B------:R-:W-:-:S04]  /*c180*/  SHF.R.U32.HI R3, RZ, 0x18, R3 ;  /* 0x00000018ff037819 */ /* 0x000fc80000011603 */
[----:B------:R-:W-:-:S04]  /*c190*/  LOP3.LUT R0, R0, R3, RZ, 0xfc, !PT ;  /* 0x0000000300007212 */ /* 0x000fc800078efcff */
[----:B------:R-:W-:-:S07]  /*c1a0*/  PRMT R4, R0, 0x7610, R4 ;  /* 0x0000761000047816 */ /* 0x000fce0000000004 */
.L_x_19004:
[----:B------:R-:W-:Y:S05]  /*c1b0*/  BSYNC B0 ;  /* 0x0000000000007941 */ /* 0x000fea0003800000 */
.L_x_19003:
[----:B------:R0:W-:Y:S01]  /*c1c0*/  STG.E.U8 desc[UR36][R8.64], R4 ;  /* 0x0000000408007986 */ /* 0x0001e2000c101124 */
[----:B------:R-:W-:Y:S01]  /*c1d0*/  IMAD.MOV.U32 R25, RZ, RZ, R27 ;  /* 0x000000ffff197224 */ /* 0x000fe200078e001b */
[----:B------:R-:W-:Y:S06]  /*c1e0*/  BRA `(.L_x_18978) ;  /* 0x0000000400347947 */ /* 0x000fec0003800000 */
.L_x_19001:
        /* <DEDUP_REMOVED lines=17> */
.L_x_19008:
[----:B------:R-:W-:-:S04]  /*c300*/  LOP3.LUT R3, R5, 0x80000000, RZ, 0xc0, !PT ;  /* 0x8000000005037812 */ /* 0x000fc800078ec0ff */
[----:B------:R-:W-:-:S04]  /*c310*/  SHF.R.U32.HI R3, RZ, 0x18, R3 ;  /* 0x00000018ff037819 */ /* 0x000fc80000011603 */
[----:B------:R-:W-:-:S04]  /*c320*/  LOP3.LUT R0, R0, R3, RZ, 0xfc, !PT ;  /* 0x0000000300007212 */ /* 0x000fc800078efcff */
[----:B------:R-:W-:-:S07]  /*c330*/  PRMT R4, R0, 0x7610, R4 ;  /* 0x0000761000047816 */ /* 0x000fce0000000004 */
.L_x_19007:
[----:B------:R-:W-:Y:S05]  /*c340*/  BSYNC B0 ;  /* 0x0000000000007941 */ /* 0x000fea0003800000 */
.L_x_19006:
[----:B------:R0:W-:Y:S01]  /*c350*/  STG.E.U8 desc[UR36][R8.64], R4 ;  /* 0x0000000408007986 */ /* 0x0001e2000c101124 */
[----:B------:R-:W-:Y:S01]  /*c360*/  IMAD.MOV.U32 R25, RZ, RZ, R27 ;  /* 0x000000ffff197224 */ /* 0x000fe200078e001b */
[----:B------:R-:W-:Y:S06]  /*c370*/  BRA `(.L_x_18978) ;  /* 0x0000000000d07947 */ /* 0x000fec0003800000 */
.L_x_19000:
[----:B------:R-:W-:-:S13]  /*c380*/  ISETP.NE.AND P0, PT, R0, 0x1c, PT ;  /* 0x0000001c0000780c */ /* 0x000fda0003f05270 */
[----:B------:R-:W-:Y:S05]  /*c390*/  @!P0 BRA `(.L_x_19009) ;  /* 0x0000000000b88947 */ /* 0x000fea0003800000 */
[----:B------:R-:W-:-:S13]  /*c3a0*/  ISETP.NE.AND P0, PT, R0, 0x1d, PT ;  /* 0x0000001d0000780c */ /* 0x000fda0003f05270 */
[----:B------:R-:W-:Y:S05]  /*c3b0*/  @!P0 BRA `(.L_x_19010) ;  /* 0x0000000000948947 */ /* 0x000fea0003800000 */
[----:B------:R-:W-:-:S13]  /*c3c0*/  ISETP.NE.AND P0, PT, R0, 0x2c, PT ;  /* 0x0000002c0000780c */ /* 0x000fda0003f05270 */
[----:B------:R-:W-:Y:S05]  /*c3d0*/  @P0 BRA `(.L_x_18983) ;  /* 0x0000000000440947 */ /* 0x000fea0003800000 */
[----:B------:R-:W0:Y:S01]  /*c3e0*/  I2F.S8 R6, R5 ;  /* 0x0000000500067306 */ /* 0x000e220000001400 */
        /* <DEDUP_REMOVED lines=16> */
.L_x_18983:
        /* <DEDUP_REMOVED lines=16> */
.L_x_19011:
[----:B------:R-:W-:Y:S01]  /*c5f0*/  IMAD.MOV.U32 R25, RZ, RZ, R27 ;  /* 0x000000ffff197224 */ /* 0x000fe200078e001b */
[----:B------:R-:W-:Y:S06]  /*c600*/  BRA `(.L_x_18978) ;  /* 0x00000000002c7947 */ /* 0x000fec0003800000 */
.L_x_19010:
[----:B------:R-:W-:Y:S01]  /*c610*/  LOP3.LUT R5, R5, 0xffff, RZ, 0xc0, !PT ;  /* 0x0000ffff05057812 */ /* 0x000fe200078ec0ff */
[----:B------:R-:W-:-:S03]  /*c620*/  IMAD.MOV.U32 R25, RZ, RZ, R27 ;  /* 0x000000ffff197224 */ /* 0x000fc600078e001b */
[----:B------:R-:W-:-:S05]  /*c630*/  PRMT R5, R5, 0x8880, RZ ;  /* 0x0000888005057816 */ /* 0x000fca00000000ff */
[----:B------:R-:W-:-:S05]  /*c640*/  IMAD.MOV.U32 R4, RZ, RZ, R5 ;  /* 0x000000ffff047224 */ /* 0x000fca00078e0005 */
[----:B------:R-:W-:-:S05]  /*c650*/  SHF.R.S32.HI R5, RZ, 0x1f, R4 ;  /* 0x0000001fff057819 */ /* 0x000fca0000011404 */
[----:B------:R0:W-:Y:S01]  /*c660*/  STG.E.64 desc[UR36][R8.64], R4 ;  /* 0x0000000408007986 */ /* 0x0001e2000c101b24 */
[----:B------:R-:W-:Y:S05]  /*c670*/  BRA `(.L_x_18978) ;  /* 0x0000000000107947 */ /* 0x000fea0003800000 */
.L_x_19009:
[----:B------:R-:W-:Y:S01]  /*c680*/  LOP3.LUT R5, R5, 0xffff, RZ, 0xc0, !PT ;  /* 0x0000ffff05057812 */ /* 0x000fe200078ec0ff */
[----:B------:R-:W-:-:S03]  /*c690*/  IMAD.MOV.U32 R25, RZ, RZ, R27 ;  /* 0x000000ffff197224 */ /* 0x000fc600078e001b */
[----:B------:R-:W-:-:S05]  /*c6a0*/  PRMT R3, R5, 0x8880, RZ ;  /* 0x0000888005037816 */ /* 0x000fca00000000ff */
[----:B------:R0:W-:Y:S02]  /*c6b0*/  STG.E desc[UR36][R8.64], R3 ;  /* 0x0000000308007986 */ /* 0x0001e4000c101924 */
.L_x_18978:
[----:B------:R-:W-:Y:S05]  /*c6c0*/  BSYNC B6 ;  /* 0x0000000000067941 */ /* 0x000fea0003800000 */
.L_x_18977:
[----:B------:R-:W-:Y:S01]  /*c6d0*/  ISETP.GE.AND P0, PT, R25, R26, PT ;  /* 0x0000001a1900720c */ /* 0x000fe20003f06270 */
[----:B------:R-:W-:-:S12]  /*c6e0*/  BSSY B6, `(.L_x_19012) ;  /* 0x00001fe000067945 */ /* 0x000fd80003800000 */
[----:B------:R-:W-:Y:S05]  /*c6f0*/  @P0 BRA `(.L_x_19013) ;  /* 0x0000001c00f00947 */ /* 0x000fea0003800000 */
[----:B0123--:R-:W0:Y:S01]  /*c700*/  LDC.64 R8, c[0x0][0x228] ;  /* 0x00008a00ff087b82 */ /* 0x00fe220000000a00 */
[----:B------:R-:W-:Y:S01]  /*c710*/  IMAD R0, R2, 0x200, R25 ;  /* 0x0000020002007824 */ /* 0x000fe200078e0219 */
[----:B----4-:R-:W-:Y:S01]  /*c720*/  PRMT R4, R24, 0x9910, RZ ;  /* 0x0000991018047816 */ /* 0x010fe200000000ff */
        /* <DEDUP_REMOVED lines=15> */
[----:B-----5:R4:W-:Y:S01]  /*c820*/  STG.E.U8 desc[UR36][R8.64], R28 ;  /* 0x0000001c08007986 */ /* 0x0209e2000c101124 */
[----:B------:R-:W-:Y:S05]  /*c830*/  BRA `(.L_x_19019) ;  /* 0x0000000c00a07947 */ /* 0x000fea0003800000 */
.L_x_19017:
[----:B-----5:R3:W-:Y:S01]  /*c840*/  STG.E.U8 desc[UR36][R8.64], R28 ;  /* 0x0000001c08007986 */ /* 0x0207e2000c101124 */
[----:B------:R-:W-:Y:S05]  /*c850*/  BRA `(.L_x_19019) ;  /* 0x0000000c00987947 */ /* 0x000fea0003800000 */
.L_x_19016:
[----:B------:R-:W-:-:S13]  /*c860*/  ISETP.NE.AND P0, PT, R0, 0x2, PT ;  /* 0x000000020000780c */ /* 0x000fda0003f05270 */
[----:B------:R-:W-:Y:S05]  /*c870*/  @!P0 BRA `(.L_x_19020) ;  /* 0x0000000000388947 */ /* 0x000fea0003800000 */
[----:B------:R-:W-:-:S13]  /*c880*/  ISETP.NE.AND P0, PT, R0, 0x3, PT ;  /* 0x000000030000780c */ /* 0x000fda0003f05270 */
[----:B------:R-:W-:Y:S05]  /*c890*/  @!P0 BRA `(.L_x_19021) ;  /* 0x0000000000208947 */ /* 0x000fea0003800000 */
[----:B------:R-:W-:-:S13]  /*c8a0*/  ISETP.NE.AND P0, PT, R0, 0x4, PT ;  /* 0x000000040000780c */ /* 0x000fda0003f05270 */
[----:B------:R-:W-:Y:S05]  /*c8b0*/  @P0 BRA `(.L_x_19018) ;  /* 0x0000000c00180947 */ /* 0x000fea0003800000 */
[----:B-----5:R-:W-:-:S04]  /*c8c0*/  LOP3.LUT R28, R28, 0xffff, RZ, 0xc0, !PT ;  /* 0x0000ffff1c1c7812 */ /* 0x020fc800078ec0ff */
[----:B------:R-:W-:-:S05]  /*c8d0*/  PRMT R28, R28, 0x8880, RZ ;  /* 0x000088801c1c7816 */ /* 0x000fca00000000ff */
[----:B------:R-:W-:-:S05]  /*c8e0*/  IMAD.MOV.U32 R4, RZ, RZ, R28 ;  /* 0x000000ffff047224 */ /* 0x000fca00078e001c */
[----:B------:R-:W-:-:S05]  /*c8f0*/  SHF.R.S32.HI R5, RZ, 0x1f, R4 ;  /* 0x0000001fff057819 */ /* 0x000fca0000011404 */
[----:B------:R0:W-:Y:S01]  /*c900*/  STG.E.64 desc[UR36][R8.64], R4 ;  /* 0x0000000408007986 */ /* 0x0001e2000c101b24 */
[----:B------:R-:W-:Y:S05]  /*c910*/  BRA `(.L_x_19019) ;  /* 0x0000000c00687947 */ /* 0x000fea0003800000 */
.L_x_19021:
[----:B-----5:R-:W-:-:S04]  /*c920*/  LOP3.LUT R28, R28, 0xffff, RZ, 0xc0, !PT ;  /* 0x0000ffff1c1c7812 */ /* 0x020fc800078ec0ff */
[----:B------:R-:W-:-:S05]  /*c930*/  PRMT R3, R28, 0x8880, RZ ;  /* 0x000088801c037816 */ /* 0x000fca00000000ff */
[----:B------:R1:W-:Y:S01]  /*c940*/  STG.E desc[UR36][R8.64], R3 ;  /* 0x0000000308007986 */ /* 0x0003e2000c101924 */
[----:B------:R-:W-:Y:S05]  /*c950*/  BRA `(.L_x_19019) ;  /* 0x0000000c00587947 */ /* 0x000fea0003800000 */
.L_x_19020:
[----:B-----5:R-:W-:-:S04]  /*c960*/  PRMT R3, R28, 0x8880, RZ ;  /* 0x000088801c037816 */ /* 0x020fc800000000ff */
[----:B------:R-:W-:-:S05]  /*c970*/  PRMT R3, R3, 0x7710, RZ ;  /* 0x0000771003037816 */ /* 0x000fca00000000ff */
[----:B------:R2:W-:Y:S01]  /*c980*/  STG.E.U16 desc[UR36][R8.64], R3 ;  /* 0x0000000308007986 */ /* 0x0005e2000c101524 */
[----:B------:R-:W-:Y:S05]  /*c990*/  BRA `(.L_x_19019) ;  /* 0x0000000c00487947 */ /* 0x000fea0003800000 */
.L_x_19015:
[----:B------:R-:W-:-:S13]  /*c9a0*/  ISETP.GT.AND P0, PT, R0, 0x6, PT ;  /* 0x000000060000780c */ /* 0x000fda0003f04270 */
[----:B------:R-:W-:Y:S05]  /*c9b0*/  @P0 BRA `(.L_x_19022) ;  /* 0x00000000002c0947 */ /* 0x000fea0003800000 */
[----:B------:R-:W-:-:S13]  /*c9c0*/  ISETP.NE.AND P0, PT, R0, 0x5, PT ;  /* 0x000000050000780c */ /* 0x000fda0003f05270 */
[----:B------:R-:W-:Y:S05]  /*c9d0*/  @!P0 BRA `(.L_x_19023) ;  /* 0x0000000000148947 */ /* 0x000fea0003800000 */
[----:B------:R-:W-:-:S13]  /*c9e0*/  ISETP.NE.AND P0, PT, R0, 0x6, PT ;  /* 0x000000060000780c */ /* 0x000fda0003f05270 */
[----:B------:R-:W-:Y:S05]  /*c9f0*/  @P0 BRA `(.L_x_19018) ;  /* 0x0000000800c80947 */ /* 0x000fea0003800000 */
[----:B-----5:R-:W0:Y:S02]  /*ca00*/  I2F.S8 R3, R28 ;  /* 0x0000001c00037306 */ /* 0x020e240000001400 */
[----:B0-----:R0:W-:Y:S01]  /*ca10*/  STG.E desc[UR36][R8.64], R3 ;  /* 0x0000000308007986 */ /* 0x0011e2000c101924 */
[----:B------:R-:W-:Y:S05]  /*ca20*/  BRA `(.L_x_19019) ;  /* 0x0000000c00247947 */ /* 0x000fea0003800000 */
.L_x_19023:
[----:B-----5:R-:W0:Y:S02]  /*ca30*/  I2F.S8 R0, R28 ;  /* 0x0000001c00007306 */ /* 0x020e240000001400 */
[----:B0-----:R-:W-:-:S05]  /*ca40*/  F2FP.F16.F32.PACK_AB R0, RZ, R0 ;  /* 0x00000000ff00723e */ /* 0x001fca00000000ff */
[----:B------:R0:W-:Y:S01]  /*ca50*/  STG.E.U16 desc[UR36][R8.64], R0 ;  /* 0x0000000008007986 */ /* 0x0001e2000c101524 */
[----:B------:R-:W-:Y:S05]  /*ca60*/  BRA `(.L_x_19019) ;  /* 0x0000000c00147947 */ /* 0x000fea0003800000 */
.L_x_19022:
[----:B------:R-:W-:-:S13]  /*ca70*/  ISETP.NE.AND P0, PT, R0, 0x7, PT ;  /* 0x000000070000780c */ /* 0x000fda0003f05270 */
[----:B------:R-:W-:Y:S05]  /*ca80*/  @!P0 BRA `(.L_x_19024) ;  /* 0x0000000000348947 */ /* 0x000fea0003800000 */
[----:B------:R-:W-:-:S13]  /*ca90*/  ISETP.NE.AND P0, PT, R0, 0x8, PT ;  /* 0x000000080000780c */ /* 0x000fda0003f05270 */
[----:B------:R-:W-:Y:S05]  /*caa0*/  @!P0 BRA `(.L_x_19025) ;  /* 0x0000000000188947 */ /* 0x000fea0003800000 */
[----:B------:R-:W-:-:S13]  /*cab0*/  ISETP.NE.AND P0, PT, R0, 0x9, PT ;  /* 0x000000090000780c */ /* 0x000fda0003f05270 */
[----:B------:R-:W-:Y:S05]  /*cac0*/  @P0 BRA `(.L_x_19018) ;  /* 0x0000000800940947 */ /* 0x000fea0003800000 */
[----:B-----5:R-:W0:Y:S01]  /*cad0*/  I2F.S8 R28, R28 ;  /* 0x0000001c001c7306 */ /* 0x020e220000001400 */
[----:B------:R-:W-:-:S05]  /*cae0*/  IMAD.MOV.U32 R29, RZ, RZ, RZ ;  /* 0x000000ffff1d7224 */ /* 0x000fca00078e00ff */
[----:B0-----:R0:W-:Y:S01]  /*caf0*/  STG.E.64 desc[UR36][R8.64], R28 ;  /* 0x0000001c08007986 */ /* 0x0011e2000c101b24 */
[----:B------:R-:W-:Y:S05]  /*cb00*/  BRA `(.L_x_19019) ;  /* 0x0000000800ec7947 */ /* 0x000fea0003800000 */
.L_x_19025:
[----:B-----5:R-:W0:Y:S02]  /*cb10*/  I2F.S8 R28, R28 ;  /* 0x0000001c001c7306 */ /* 0x020e240000001400 */
[----:B0-----:R-:W-:-:S04]  /*cb20*/  F2FP.F16.F32.PACK_AB R3, RZ, R28 ;  /* 0x0000001cff03723e */ /* 0x001fc800000000ff */
[----:B------:R-:W-:-:S05]  /*cb30*/  PRMT R3, R3, 0x5410, RZ ;  /* 0x0000541003037816 */ /* 0x000fca00000000ff */
[----:B------:R0:W-:Y:S01]  /*cb40*/  STG.E desc[UR36][R8.64], R3 ;  /* 0x0000000308007986 */ /* 0x0001e2000c101924 */
[----:B------:R-:W-:Y:S05]  /*cb50*/  BRA `(.L_x_19019) ;  /* 0x0000000800d87947 */ /* 0x000fea0003800000 */
.L_x_19024:
[----:B-----5:R-:W-:-:S04]  /*cb60*/  PRMT R4, R28, 0x8880, RZ ;  /* 0x000088801c047816 */ /* 0x020fc800000000ff */
[----:B------:R-:W-:-:S06]  /*cb70*/  PRMT R4, R4, 0x7710, RZ ;  /* 0x0000771004047816 */ /* 0x000fcc00000000ff */
[----:B------:R-:W0:Y:S02]  /*cb80*/  I2F.F64.S16 R4, R4 ;  /* 0x0000000400047312 */ /* 0x000e240000101c00 */
[----:B0-----:R0:W-:Y:S01]  /*cb90*/  STG.E.64 desc[UR36][R8.64], R4 ;  /* 0x0000000408007986 */ /* 0x0011e2000c101b24 */
[----:B------:R-:W-:Y:S05]  /*cba0*/  BRA `(.L_x_19019) ;  /* 0x0000000800c47947 */ /* 0x000fea0003800000 */
.L_x_19014:
        /* <DEDUP_REMOVED lines=8> */
[----:B-----5:R-:W-:-:S04]  /*cc30*/  LOP3.LUT P0, RZ, R28, 0xff, RZ, 0xc0, !PT ;  /* 0x000000ff1cff7812 */ /* 0x020fc8000780c0ff */
[----:B------:R-:W-:-:S05]  /*cc40*/  SEL R3, RZ, 0x1, !P0 ;  /* 0x00000001ff037807 */ /* 0x000fca0004000000 */
[----:B------:R0:W-:Y:S01]  /*cc50*/  STG.E.U8 desc[UR36][R8.64], R3 ;  /* 0x0000000308007986 */ /* 0x0001e2000c101124 */
[----:B------:R-:W-:Y:S05]  /*cc60*/  BRA `(.L_x_19019) ;  /* 0x0000000800947947 */ /* 0x000fea0003800000 */
.L_x_19028:
[----:B-----5:R-:W-:Y:S02]  /*cc70*/  PRMT R4, R28, 0x8880, RZ ;  /* 0x000088801c047816 */ /* 0x020fe400000000ff */
[----:B------:R-:W-:Y:S02]  /*cc80*/  CS2R R6, SRZ ;  /* 0x0000000000067805 */ /* 0x000fe4000001ff00 */
[----:B------:R-:W-:-:S06]  /*cc90*/  PRMT R4, R4, 0x7710, RZ ;  /* 0x0000771004047816 */ /* 0x000fcc00000000ff */
[----:B------:R-:W0:Y:S02]  /*cca0*/  I2F.F64.S16 R4, R4 ;  /* 0x0000000400047312 */ /* 0x000e240000101c00 */
[----:B0-----:R0:W-:Y:S01]  /*ccb0*/  STG.E.128 desc[UR36][R8.64], R4 ;  /* 0x0000000408007986 */ /* 0x0011e2000c101d24 */
[----:B------:R-:W-:Y:S05]  /*ccc0*/  BRA `(.L_x_19019) ;  /* 0x00000008007c7947 */ /* 0x000fea0003800000 */
.L_x_19027:
[----:B------:R-:W-:-:S13]  /*ccd0*/  ISETP.NE.AND P0, PT, R0, 0xf, PT ;  /* 0x0000000f0000780c */ /* 0x000fda0003f05270 */
[----:B------:R-:W-:Y:S05]  /*cce0*/  @!P0 BRA `(.L_x_19029) ;  /* 0x0000000000b48947 */ /* 0x000fea0003800000 */
[----:B------:R-:W-:-:S13]  /*ccf0*/  ISETP.NE.AND P0, PT, R0, 0x17, PT ;  /* 0x000000170000780c */ /* 0x000fda0003f05270 */
[----:B------:R-:W-:Y:S05]  /*cd00*/  @!P0 BRA `(.L_x_19030) ;  /* 0x0000000000548947 */ /* 0x000fea0003800000 */
[----:B------:R-:W-:-:S13]  /*cd10*/  ISETP.NE.AND P0, PT, R0, 0x18, PT ;  /* 0x000000180000780c */ /* 0x000fda0003f05270 */
[----:B------:R-:W-:Y:S05]  /*cd20*/  @P0 BRA `(.L_x_19018) ;  /* 0x0000000400fc0947 */ /* 0x000fea0003800000 */
[----:B-----5:R-:W0:Y:S01]  /*cd30*/  I2F.S8 R7, R28 ;  /* 0x0000001c00077306 */ /* 0x020e220000001400 */
        /* <DEDUP_REMOVED lines=14> */
.L_x_19032:
[----:B------:R-:W-:Y:S05]  /*ce20*/  BSYNC B0 ;  /* 0x0000000000007941 */ /* 0x000fea0003800000 */
.L_x_19031:
[----:B------:R-:W-:-:S05]  /*ce30*/  LOP3.LUT R5, R0, R5, RZ, 0xfc, !PT ;  /* 0x0000000500057212 */ /* 0x000fca00078efcff */
[----:B------:R0:W-:Y:S01]  /*ce40*/  STG.E.U8 desc[UR36][R8.64], R5 ;  /* 0x0000000508007986 */ /* 0x0001e2000c101124 */
[----:B------:R-:W-:Y:S05]  /*ce50*/  BRA `(.L_x_19019) ;  /* 0x0000000800187947 */ /* 0x000fea0003800000 */
.L_x_19030:
[----:B-----5:R-:W0:Y:S01]  /*ce60*/  I2F.S8 R5, R28 ;  /* 0x0000001c00057306 */ /* 0x020e220000001400 */
        /* <DEDUP_REMOVED lines=12> */
.L_x_19034:
[----:B------:R-:W-:Y:S01]  /*cf30*/  IMAD.MOV.U32 R0, RZ, RZ, 0x7f ;  /* 0x0000007fff007424 */ /* 0x000fe200078e00ff */
[----:B------:R-:W-:-:S04]  /*cf40*/  ISETP.GT.U32.AND P0, PT, R3, 0x7f800000, PT ;  /* 0x7f8000000300780c */ /* 0x000fc80003f04070 */
[----:B------:R-:W-:-:S09]  /*cf50*/  SEL R0, R0, 0x7c, P0 ;  /* 0x0000007c00007807 */ /* 0x000fd20000000000 */
.L_x_19035:
[----:B------:R-:W-:Y:S05]  /*cf60*/  BSYNC B0 ;  /* 0x0000000000007941 */ /* 0x000fea0003800000 */
.L_x_19033:
[----:B------:R-:W-:-:S04]  /*cf70*/  LOP3.LUT R3, R5, 0x80000000, RZ, 0xc0, !PT ;  /* 0x8000000005037812 */ /* 0x000fc800078ec0ff */
[----:B------:R-:W-:-:S04]  /*cf80*/  SHF.R.U32.HI R3, RZ, 0x18, R3 ;  /* 0x00000018ff037819 */ /* 0x000fc80000011603 */
[----:B------:R-:W-:-:S05]  /*cf90*/  LOP3.LUT R3, R0, R3, RZ, 0xfc, !PT ;  /* 0x0000000300037212 */ /* 0x000fca00078efcff */
[----:B------:R0:W-:Y:S01]  /*cfa0*/  STG.E.U8 desc[UR36][R8.64], R3 ;  /* 0x0000000308007986 */ /* 0x0001e2000c101124 */
[----:B------:R-:W-:Y:S05]  /*cfb0*/  BRA `(.L_x_19019) ;  /* 0x0000000400c07947 */ /* 0x000fea0003800000 */
.L_x_19029:
[----:B-----5:R-:W0:Y:S02]  /*cfc0*/  I2F.S8 R0, R28 ;  /* 0x0000001c00007306 */ /* 0x020e240000001400 */
[----:B0-----:R-:W-:-:S05]  /*cfd0*/  F2FP.BF16.F32.PACK_AB R0, RZ, R0 ;  /* 0x00000000ff00723e */ /* 0x001fca00000010ff */
[----:B------:R0:W-:Y:S01]  /*cfe0*/  STG.E.U16 desc[UR36][R8.64], R0 ;  /* 0x0000000008007986 */ /* 0x0001e2000c101524 */
[----:B------:R-:W-:Y:S05]  /*cff0*/  BRA `(.L_x_19019) ;  /* 0x0000000400b07947 */ /* 0x000fea0003800000 */
.L_x_19026:
        /* <DEDUP_REMOVED lines=8> */
[----:B-----5:R-:W-:-:S04]  /*d080*/  PRMT R3, R28, 0x8880, RZ ;  /* 0x000088801c037816 */ /* 0x020fc800000000ff */
[----:B------:R-:W-:-:S05]  /*d090*/  PRMT R3, R3, 0x7710, RZ ;  /* 0x0000771003037816 */ /* 0x000fca00000000ff */
[----:B------:R0:W-:Y:S01]  /*d0a0*/  STG.E.U16 desc[UR36][R8.64], R3 ;  /* 0x0000000308007986 */ /* 0x0001e2000c101524 */
[----:B------:R-:W-:Y:S05]  /*d0b0*/  BRA `(.L_x_19019) ;  /* 0x0000000400807947 */ /* 0x000fea0003800000 */
.L_x_19038:
[----:B-----5:R-:W0:Y:S01]  /*d0c0*/  I2F.S8 R5, R28 ;  /* 0x0000001c00057306 */ /* 0x020e220000001400 */
        /* <DEDUP_REMOVED lines=16> */
.L_x_19041:
[----:B------:R-:W-:-:S04]  /*d1d0*/  LOP3.LUT R3, R5, 0x80000000, RZ, 0xc0, !PT ;  /* 0x8000000005037812 */ /* 0x000fc800078ec0ff */
[----:B------:R-:W-:-:S04]  /*d1e0*/  SHF.R.U32.HI R3, RZ, 0x18, R3 ;  /* 0x00000018ff037819 */ /* 0x000fc80000011603 */
[----:B------:R-:W-:-:S04]  /*d1f0*/  LOP3.LUT R0, R0, R3, RZ, 0xfc, !PT ;  /* 0x0000000300007212 */ /* 0x000fc800078efcff */
[----:B------:R-:W-:-:S07]  /*d200*/  PRMT R4, R0, 0x7610, R4 ;  /* 0x0000761000047816 */ /* 0x000fce0000000004 */
.L_x_19040:
[----:B------:R-:W-:Y:S05]  /*d210*/  BSYNC B0 ;  /* 0x0000000000007941 */ /* 0x000fea0003800000 */
.L_x_19039:
[----:B------:R0:W-:Y:S01]  /*d220*/  STG.E.U8 desc[UR36][R8.64], R4 ;  /* 0x0000000408007986 */ /* 0x0001e2000c101124 */
[----:B------:R-:W-:Y:S05]  /*d230*/  BRA `(.L_x_19019) ;  /* 0x0000000400207947 */ /* 0x000fea0003800000 */
.L_x_19037:
        /* <DEDUP_REMOVED lines=17> */
.L_x_19044:
[----:B------:R-:W-:-:S04]  /*d350*/  LOP3.LUT R3, R5, 0x80000000, RZ, 0xc0, !PT ;  /* 0x8000000005037812 */ /* 0x000fc800078ec0ff */
[----:B------:R-:W-:-:S04]  /*d360*/  SHF.R.U32.HI R3, RZ, 0x18, R3 ;  /* 0x00000018ff037819 */ /* 0x000fc80000011603 */
[----:B------:R-:W-:-:S04]  /*d370*/  LOP3.LUT R0, R0, R3, RZ, 0xfc, !PT ;  /* 0x0000000300007212 */ /* 0x000fc800078efcff */
[----:B------:R-:W-:-:S07]  /*d380*/  PRMT R4, R0, 0x7610, R4 ;  /* 0x0000761000047816 */ /* 0x000fce0000000004 */
.L_x_19043:
[----:B------:R-:W-:Y:S05]  /*d390*/  BSYNC B0 ;  /* 0x0000000000007941 */ /* 0x000fea0003800000 */
.L_x_19042:
[----:B------:R0:W-:Y:S01]  /*d3a0*/  STG.E.U8 desc[UR36][R8.64], R4 ;  /* 0x0000000408007986 */ /* 0x0001e2000c101124 */
[----:B------:R-:W-:Y:S05]  /*d3b0*/  BRA `(.L_x_19019) ;  /* 0x0000000000c07947 */ /* 0x000fea0003800000 */
.L_x_19036:
[----:B------:R-:W-:-:S13]  /*d3c0*/  ISETP.NE.AND P0, PT, R0, 0x1c, PT ;  /* 0x0000001c0000780c */ /* 0x000fda0003f05270 */
[----:B------:R-:W-:Y:S05]  /*d3d0*/  @!P0 BRA `(.L_x_19045) ;  /* 0x0000000000ac8947 */ /* 0x000fea0003800000 */
[----:B------:R-:W-:-:S13]  /*d3e0*/  ISETP.NE.AND P0, PT, R0, 0x1d, PT ;  /* 0x0000001d0000780c */ /* 0x000fda0003f05270 */
[----:B------:R-:W-:Y:S05]  /*d3f0*/  @!P0 BRA `(.L_x_19046) ;  /* 0x00000000008c8947 */ /* 0x000fea0003800000 */
[----:B------:R-:W-:-:S13]  /*d400*/  ISETP.NE.AND P0, PT, R0, 0x2c, PT ;  /* 0x0000002c0000780c */ /* 0x000fda0003f05270 */
[----:B------:R-:W-:Y:S05]  /*d410*/  @P0 BRA `(.L_x_19018) ;  /* 0x0000000000400947 */ /* 0x000fea0003800000 */
[----:B-----5:R-:W0:Y:S02]  /*d420*/  I2F.S8 R28, R28 ;  /* 0x0000001c001c7306 */ /* 0x020e240000001400 */
        /* <DEDUP_REMOVED lines=15> */
.L_x_19018:
        /* <DEDUP_REMOVED lines=16> */
.L_x_19047:
[----:B------:R-:W-:Y:S05]  /*d620*/  BRA `(.L_x_19019) ;  /* 0x0000000000247947 */ /* 0x000fea0003800000 */
.L_x_19046:
[----:B-----5:R-:W-:-:S04]  /*d630*/  LOP3.LUT R28, R28, 0xffff, RZ, 0xc0, !PT ;  /* 0x0000ffff1c1c7812 */ /* 0x020fc800078ec0ff */
[----:B------:R-:W-:-:S05]  /*d640*/  PRMT R28, R28, 0x8880, RZ ;  /* 0x000088801c1c7816 */ /* 0x000fca00000000ff */
[----:B------:R-:W-:-:S05]  /*d650*/  IMAD.MOV.U32 R4, RZ, RZ, R28 ;  /* 0x000000ffff047224 */ /* 0x000fca00078e001c */
[----:B------:R-:W-:-:S05]  /*d660*/  SHF.R.S32.HI R5, RZ, 0x1f, R4 ;  /* 0x0000001fff057819 */ /* 0x000fca0000011404 */
[----:B------:R0:W-:Y:S01]  /*d670*/  STG.E.64 desc[UR36][R8.64], R4 ;  /* 0x0000000408007986 */ /* 0x0001e2000c101b24 */
[----:B------:R-:W-:Y:S05]  /*d680*/  BRA `(.L_x_19019) ;  /* 0x00000000000c7947 */ /* 0x000fea0003800000 */
.L_x_19045:
[----:B-----5:R-:W-:-:S04]  /*d690*/  LOP3.LUT R28, R28, 0xffff, RZ, 0xc0, !PT ;  /* 0x0000ffff1c1c7812 */ /* 0x020fc800078ec0ff */
[----:B------:R-:W-:-:S05]  /*d6a0*/  PRMT R3, R28, 0x8880, RZ ;  /* 0x000088801c037816 */ /* 0x000fca00000000ff */
[----:B------:R0:W-:Y:S02]  /*d6b0*/  STG.E desc[UR36][R8.64], R3 ;  /* 0x0000000308007986 */ /* 0x0001e4000c101924 */
.L_x_19019:
        /* <DEDUP_REMOVED lines=23> */
.L_x_19051:
[----:B------:R0:W-:Y:S01]  /*d830*/  STG.E.U8 desc[UR36][R8.64], R17 ;  /* 0x0000001108007986 */ /* 0x0001e2000c101124 */
[----:B------:R-:W-:Y:S05]  /*d840*/  BRA `(.L_x_19053) ;  /* 0x0000000c00987947 */ /* 0x000fea0003800000 */
.L_x_19050:
        /* <DEDUP_REMOVED lines=12> */
.L_x_19055:
[----:B------:R-:W-:-:S04]  /*d910*/  LOP3.LUT R17, R17, 0xffff, RZ, 0xc0, !PT ;  /* 0x0000ffff11117812 */ /* 0x000fc800078ec0ff */
[----:B------:R-:W-:-:S05]  /*d920*/  PRMT R3, R17, 0x8880, RZ ;  /* 0x0000888011037816 */ /* 0x000fca00000000ff */
[----:B------:R0:W-:Y:S01]  /*d930*/  STG.E desc[UR36][R8.64], R3 ;  /* 0x0000000308007986 */ /* 0x0001e2000c101924 */
[----:B------:R-:W-:Y:S05]  /*d940*/  BRA `(.L_x_19053) ;  /* 0x0000000c00587947 */ /* 0x000fea0003800000 */
.L_x_19054:
[----:B------:R-:W-:-:S04]  /*d950*/  PRMT R3, R17, 0x8880, RZ ;  /* 0x0000888011037816 */ /* 0x000fc800000000ff */
[----:B------:R-:W-:-:S05]  /*d960*/  PRMT R3, R3, 0x7710, RZ ;  /* 0x0000771003037816 */ /* 0x000fca00000000ff */
[----:B------:R0:W-:Y:S01]  /*d970*/  STG.E.U16 desc[UR36][R8.64], R3 ;  /* 0x0000000308007986 */ /* 0x0001e2000c101524 */
[----:B------:R-:W-:Y:S05]  /*d980*/  BRA `(.L_x_19053) ;  /* 0x0000000c00487947 */ /* 0x000fea0003800000 */
.L_x_19049:
        /* <DEDUP_REMOVED lines=9> */
.L_x_19057:
[----:B------:R-:W0:Y:S02]  /*da20*/  I2F.S8 R0, R17 ;  /* 0x0000001100007306 */ /* 0x000e240000001400 */
[----:B0-----:R-:W-:-:S05]  /*da30*/  F2FP.F16.F32.PACK_AB R0, RZ, R0 ;  /* 0x00000000ff00723e */ /* 0x001fca00000000ff */
[----:B------:R0:W-:Y:S01]  /*da40*/  STG.E.U16 desc[UR36][R8.64], R0 ;  /* 0x0000000008007986 */ /* 0x0001e2000c101524 */
[----:B------:R-:W-:Y:S05]  /*da50*/  BRA `(.L_x_19053) ;  /* 0x0000000c00147947 */ /* 0x000fea0003800000 */
.L_x_19056:
        /* <DEDUP_REMOVED lines=10> */
.L_x_19059:
[----:B------:R-:W0:Y:S02]  /*db00*/  I2F.S8 R17, R17 ;  /* 0x0000001100117306 */ /* 0x000e240000001400 */
[----:B0-----:R-:W-:-:S04]  /*db10*/  F2FP.F16.F32.PACK_AB R3, RZ, R17 ;  /* 0x00000011ff03723e */ /* 0x001fc800000000ff */
[----:B------:R-:W-:-:S05]  /*db20*/  PRMT R3, R3, 0x5410, RZ ;  /* 0x0000541003037816 */ /* 0x000fca00000000ff */
[----:B------:R0:W-:Y:S01]  /*db30*/  STG.E desc[UR36][R8.64], R3 ;  /* 0x0000000308007986 */ /* 0x0001e2000c101924 */
[----:B------:R-:W-:Y:S05]  /*db40*/  BRA `(.L_x_19053) ;  /* 0x0000000800d87947 */ /* 0x000fea0003800000 */
.L_x_19058:
[----:B------:R-:W-:-:S04]  /*db50*/  PRMT R4, R17, 0x8880, RZ ;  /* 0x0000888011047816 */ /* 0x000fc800000000ff */
[----:B------:R-:W-:-:S06]  /*db60*/  PRMT R4, R4, 0x7710, RZ ;  /* 0x0000771004047816 */ /* 0x000fcc00000000ff */
[----:B------:R-:W0:Y:S02]  /*db70*/  I2F.F64.S16 R4, R4 ;  /* 0x0000000400047312 */ /* 0x000e240000101c00 */
[----:B0-----:R0:W-:Y:S01]  /*db80*/  STG.E.64 desc[UR36][R8.64], R4 ;  /* 0x0000000408007986 */ /* 0x0011e2000c101b24 */
[----:B------:R-:W-:Y:S05]  /*db90*/  BRA `(.L_x_19053) ;  /* 0x0000000800c47947 */ /* 0x000fea0003800000 */
.L_x_19048:
        /* <DEDUP_REMOVED lines=12> */
.L_x_19062:
[----:B------:R-:W-:Y:S02]  /*dc60*/  PRMT R4, R17, 0x8880, RZ ;  /* 0x0000888011047816 */ /* 0x000fe400000000ff */
[----:B------:R-:W-:Y:S02]  /*dc70*/  CS2R R6, SRZ ;  /* 0x0000000000067805 */ /* 0x000fe4000001ff00 */
[----:B------:R-:W-:-:S06]  /*dc80*/  PRMT R4, R4, 0x7710, RZ ;  /* 0x0000771004047816 */ /* 0x000fcc00000000ff */
[----:B------:R-:W0:Y:S02]  /*dc90*/  I2F.F64.S16 R4, R4 ;  /* 0x0000000400047312 */ /* 0x000e240000101c00 */
[----:B0-----:R0:W-:Y:S01]  /*dca0*/  STG.E.128 desc[UR36][R8.64], R4 ;  /* 0x0000000408007986 */ /* 0x0011e2000c101d24 */
[----:B------:R-:W-:Y:S05]  /*dcb0*/  BRA `(.L_x_19053) ;  /* 0x00000008007c7947 */ /* 0x000fea0003800000 */
.L_x_19061:
        /* <DEDUP_REMOVED lines=21> */
.L_x_19066:
[----:B------:R-:W-:Y:S05]  /*de10*/  BSYNC B0 ;  /* 0x0000000000007941 */ /* 0x000fea0003800000 */
.L_x_19065:
[----:B------:R-:W-:-:S05]  /*de20*/  LOP3.LUT R5, R0, R5, RZ, 0xfc, !PT ;  /* 0x0000000500057212 */ /* 0x000fca00078efcff */
[----:B------:R0:W-:Y:S01]  /*de30*/  STG.E.U8 desc[UR36][R8.64], R5 ;  /* 0x0000000508007986 */ /* 0x0001e2000c101124 */
[----:B------:R-:W-:Y:S05]  /*de40*/  BRA `(.L_x_19053) ;  /* 0x0000000800187947 */ /* 0x000fea0003800000 */
.L_x_19064:
        /* <DEDUP_REMOVED lines=13> */
.L_x_19068:
[----:B------:R-:W-:Y:S01]  /*df20*/  IMAD.MOV.U32 R0, RZ, RZ, 0x7f ;  /* 0x0000007fff007424 */ /* 0x000fe200078e00ff */
[----:B------:R-:W-:-:S04]  /*df30*/  ISETP.GT.U32.AND P0, PT, R3, 0x7f800000, PT ;  /* 0x7f8000000300780c */ /* 0x000fc80003f04070 */
[----:B------:R-:W-:-:S09]  /*df40*/  SEL R0, R0, 0x7c, P0 ;  /* 0x0000007c00007807 */ /* 0x000fd20000000000 */
.L_x_19069:
[----:B------:R-:W-:Y:S05]  /*df50*/  BSYNC B0 ;  /* 0x0000000000007941 */ /* 0x000fea0003800000 */
.L_x_19067:
[----:B------:R-:W-:-:S04]  /*df60*/  LOP3.LUT R3, R17, 0x80000000, RZ, 0xc0, !PT ;  /* 0x8000000011037812 */ /* 0x000fc800078ec0ff */
[----:B------:R-:W-:-:S04]  /*df70*/  SHF.R.U32.HI R3, RZ, 0x18, R3 ;  /* 0x00000018ff037819 */ /* 0x000fc80000011603 */
[----:B------:R-:W-:-:S05]  /*df80*/  LOP3.LUT R3, R0, R3, RZ, 0xfc, !PT ;  /* 0x0000000300037212 */ /* 0x000fca00078efcff */
[----:B------:R0:W-:Y:S01]  /*df90*/  STG.E.U8 desc[UR36][R8.64], R3 ;  /* 0x0000000308007986 */ /* 0x0001e2000c101124 */
[----:B------:R-:W-:Y:S05]  /*dfa0*/  BRA `(.L_x_19053) ;  /* 0x0000000400c07947 */ /* 0x000fea0003800000 */
.L_x_19063:
[----:B------:R-:W0:Y:S02]  /*dfb0*/  I2F.S8 R0, R17 ;  /* 0x0000001100007306 */ /* 0x000e240000001400 */
[----:B0-----:R-:W-:-:S05]  /*dfc0*/  F2FP.BF16.F32.PACK_AB R0, RZ, R0 ;  /* 0x00000000ff00723e */ /* 0x001fca00000010ff */
[----:B------:R0:W-:Y:S01]  /*dfd0*/  STG.E.U16 desc[UR36][R8.64], R0 ;  /* 0x0000000008007986 */ /* 0x0001e2000c101524 */
[----:B------:R-:W-:Y:S05]  /*dfe0*/  BRA `(.L_x_19053) ;  /* 0x0000000400b07947 */ /* 0x000fea0003800000 */
.L_x_19060:
        /* <DEDUP_REMOVED lines=12> */
.L_x_19072:
        /* <DEDUP_REMOVED lines=17> */
.L_x_19075:
[----:B------:R-:W-:-:S04]  /*e1c0*/  LOP3.LUT R3, R17, 0x80000000, RZ, 0xc0, !PT ;  /* 0x8000000011037812 */ /* 0x000fc800078ec0ff */
[----:B------:R-:W-:-:S04]  /*e1d0*/  SHF.R.U32.HI R3, RZ, 0x18, R3 ;  /* 0x00000018ff037819 */ /* 0x000fc80000011603 */
[----:B------:R-:W-:-:S04]  /*e1e0*/  LOP3.LUT R0, R0, R3, RZ, 0xfc, !PT ;  /* 0x0000000300007212 */ /* 0x000fc800078efcff */
[----:B------:R-:W-:-:S07]  /*e1f0*/  PRMT R4, R0, 0x7610, R4 ;  /* 0x0000761000047816 */ /* 0x000fce0000000004 */
.L_x_19074:
[----:B------:R-:W-:Y:S05]  /*e200*/  BSYNC B0 ;  /* 0x0000000000007941 */ /* 0x000fea0003800000 */
.L_x_19073:
[----:B------:R3:W-:Y:S01]  /*e210*/  STG.E.U8 desc[UR36][R8.64], R4 ;  /* 0x0000000408007986 */ /* 0x0007e2000c101124 */
[----:B------:R-:W-:Y:S05]  /*e220*/  BRA `(.L_x_19053) ;  /* 0x0000000400207947 */ /* 0x000fea0003800000 */
.L_x_19071:
        /* <DEDUP_REMOVED lines=17> */
.L_x_19078:
[----:B------:R-:W-:-:S04]  /*e340*/  LOP3.LUT R3, R17, 0x80000000, RZ, 0xc0, !PT ;  /* 0x8000000011037812 */ /* 0x000fc800078ec0ff */
[----:B------:R-:W-:-:S04]  /*e350*/  SHF.R.U32.HI R3, RZ, 0x18, R3 ;  /* 0x00000018ff037819 */ /* 0x000fc80000011603 */
[----:B------:R-:W-:-:S04]  /*e360*/  LOP3.LUT R0, R0, R3, RZ, 0xfc, !PT ;  /* 0x0000000300007212 */ /* 0x000fc800078efcff */
[----:B------:R-:W-:-:S07]  /*e370*/  PRMT R4, R0, 0x7610, R4 ;  /* 0x0000761000047816 */ /* 0x000fce0000000004 */
.L_x_19077:
[----:B------:R-:W-:Y:S05]  /*e380*/  BSYNC B0 ;  /* 0x0000000000007941 */ /* 0x000fea0003800000 */
.L_x_19076:
[----:B------:R0:W-:Y:S01]  /*e390*/  STG.E.U8 desc[UR36][R8.64], R4 ;  /* 0x0000000408007986 */ /* 0x0001e2000c101124 */
[----:B------:R-:W-:Y:S05]  /*e3a0*/  BRA `(.L_x_19053) ;  /* 0x0000000000c07947 */ /* 0x000fea0003800000 */
.L_x_19070:
        /* <DEDUP_REMOVED lines=22> */
.L_x_19052:
        /* <DEDUP_REMOVED lines=16> */
.L_x_19081:
[----:B------:R-:W-:Y:S05]  /*e610*/  BRA `(.L_x_19053) ;  /* 0x0000000000247947 */ /* 0x000fea0003800000 */
.L_x_19080:
[----:B------:R-:W-:-:S04]  /*e620*/  LOP3.LUT R17, R17, 0xffff, RZ, 0xc0, !PT ;  /* 0x0000ffff11117812 */ /* 0x000fc800078ec0ff */
[----:B------:R-:W-:-:S05]  /*e630*/  PRMT R17, R17, 0x8880, RZ ;  /* 0x0000888011117816 */ /* 0x000fca00000000ff */
[----:B------:R-:W-:-:S05]  /*e640*/  IMAD.MOV.U32 R4, RZ, RZ, R17 ;  /* 0x000000ffff047224 */ /* 0x000fca00078e0011 */
[----:B------:R-:W-:-:S05]  /*e650*/  SHF.R.S32.HI R5, RZ, 0x1f, R4 ;  /* 0x0000001fff057819 */ /* 0x000fca0000011404 */
[----:B------:R2:W-:Y:S01]  /*e660*/  STG.E.64 desc[UR36][R8.64], R4 ;  /* 0x0000000408007986 */ /* 0x0005e2000c101b24 */
[----:B------:R-:W-:Y:S05]  /*e670*/  BRA `(.L_x_19053) ;  /* 0x00000000000c7947 */ /* 0x000fea0003800000 */
.L_x_19079:
[----:B------:R-:W-:-:S04]  /*e680*/  LOP3.LUT R17, R17, 0xffff, RZ, 0xc0, !PT ;  /* 0x0000ffff11117812 */ /* 0x000fc800078ec0ff */
[----:B------:R-:W-:-:S05]  /*e690*/  PRMT R3, R17, 0x8880, RZ ;  /* 0x0000888011037816 */ /* 0x000fca00000000ff */
[----:B------:R0:W-:Y:S02]  /*e6a0*/  STG.E desc[UR36][R8.64], R3 ;  /* 0x0000000308007986 */ /* 0x0001e4000c101924 */
.L_x_19053:
[----:B------:R-:W-:-:S07]  /*e6b0*/  VIADD R25, R25, 0x80 ;  /* 0x0000008019197836 */ /* 0x000fce0000000000 */
.L_x_19013:
[----:B------:R-:W-:Y:S05]  /*e6c0*/  BSYNC B6 ;  /* 0x0000000000067941 */ /* 0x000fea0003800000 */
.L_x_19012:
[----:B------:R-:W-:-:S13]  /*e6d0*/  ISETP.GE.AND P0, PT, R25, R26, PT ;  /* 0x0000001a1900720c */ /* 0x000fda0003f06270 */
[----:B------:R-:W-:Y:S05]  /*e6e0*/  @P0 EXIT ;  /* 0x000000000000094d */ /* 0x000fea0003800000 */
[----:B0-23--:R-:W0:Y:S01]  /*e6f0*/  LDC.64 R4, c[0x0][0x228] ;  /* 0x00008a00ff047b82 */ /* 0x00de220000000a00 */
[----:B----4-:R-:W-:Y:S01]  /*e700*/  PRMT R0, R24, 0x9910, RZ ;  /* 0x0000991018007816 */ /* 0x010fe200000000ff */
        /* <DEDUP_REMOVED lines=15> */
[----:B-----5:R-:W-:Y:S01]  /*e800*/  STG.E.U8 desc[UR36][R2.64], R16 ;  /* 0x0000001002007986 */ /* 0x020fe2000c101124 */
[----:B------:R-:W-:Y:S05]  /*e810*/  EXIT ;  /* 0x000000000000794d */ /* 0x000fea0003800000 */
.L_x_19085:
[----:B-----5:R-:W-:Y:S01]  /*e820*/  STG.E.U8 desc[UR36][R2.64], R16 ;  /* 0x0000001002007986 */ /* 0x020fe2000c101124 */
[----:B------:R-:W-:Y:S05]  /*e830*/  EXIT ;  /* 0x000000000000794d */ /* 0x000fea0003800000 */
.L_x_19084:
        /* <DEDUP_REMOVED lines=10> */
[----:B------:R-:W-:Y:S01]  /*e8e0*/  STG.E.64 desc[UR36][R2.64], R4 ;  /* 0x0000000402007986 */ /* 0x000fe2000c101b24 */
[----:B------:R-:W-:Y:S05]  /*e8f0*/  EXIT ;  /* 0x000000000000794d */ /* 0x000fea0003800000 */
.L_x_19088:
[----:B-----5:R-:W-:-:S04]  /*e900*/  LOP3.LUT R16, R16, 0xffff, RZ, 0xc0, !PT ;  /* 0x0000ffff10107812 */ /* 0x020fc800078ec0ff */
[----:B------:R-:W-:-:S05]  /*e910*/  PRMT R5, R16, 0x8880, RZ ;  /* 0x0000888010057816 */ /* 0x000fca00000000ff */
[----:B------:R-:W-:Y:S01]  /*e920*/  STG.E desc[UR36][R2.64], R5 ;  /* 0x0000000502007986 */ /* 0x000fe2000c101924 */
[----:B------:R-:W-:Y:S05]  /*e930*/  EXIT ;  /* 0x000000000000794d */ /* 0x000fea0003800000 */
.L_x_19087:
[----:B-----5:R-:W-:-:S04]  /*e940*/  PRMT R5, R16, 0x8880, RZ ;  /* 0x0000888010057816 */ /* 0x020fc800000000ff */
[----:B------:R-:W-:-:S05]  /*e950*/  PRMT R5, R5, 0x7710, RZ ;  /* 0x0000771005057816 */ /* 0x000fca00000000ff */
[----:B------:R-:W-:Y:S01]  /*e960*/  STG.E.U16 desc[UR36][R2.64], R5 ;  /* 0x0000000502007986 */ /* 0x000fe2000c101524 */
[----:B------:R-:W-:Y:S05]  /*e970*/  EXIT ;  /* 0x000000000000794d */ /* 0x000fea0003800000 */
.L_x_19083:
[----:B------:R-:W-:-:S13]  /*e980*/  ISETP.GT.AND P0, PT, R0, 0x6, PT ;  /* 0x000000060000780c */ /* 0x000fda0003f04270 */
[----:B------:R-:W-:Y:S05]  /*e990*/  @P0 BRA `(.L_x_19089) ;  /* 0x00000000002c0947 */ /* 0x000fea0003800000 */
[----:B------:R-:W-:-:S13]  /*e9a0*/  ISETP.NE.AND P0, PT, R0, 0x5, PT ;  /* 0x000000050000780c */ /* 0x000fda0003f05270 */
[----:B------:R-:W-:Y:S05]  /*e9b0*/  @!P0 BRA `(.L_x_19090) ;  /* 0x0000000000148947 */ /* 0x000fea0003800000 */
[----:B------:R-:W-:-:S13]  /*e9c0*/  ISETP.NE.AND P0, PT, R0, 0x6, PT ;  /* 0x000000060000780c */ /* 0x000fda0003f05270 */
[----:B------:R-:W-:Y:S05]  /*e9d0*/  @P0 BRA `(.L_x_19086) ;  /* 0x0000000800c80947 */ /* 0x000fea0003800000 */
[----:B-----5:R-:W0:Y:S02]  /*e9e0*/  I2F.S8 R5, R16 ;  /* 0x0000001000057306 */ /* 0x020e240000001400 */
[----:B0-----:R-:W-:Y:S01]  /*e9f0*/  STG.E desc[UR36][R2.64], R5 ;  /* 0x0000000502007986 */ /* 0x001fe2000c101924 */
[----:B------:R-:W-:Y:S05]  /*ea00*/  EXIT ;  /* 0x000000000000794d */ /* 0x000fea0003800000 */
.L_x_19090:
[----:B-----5:R-:W0:Y:S02]  /*ea10*/  I2F.S8 R0, R16 ;  /* 0x0000001000007306 */ /* 0x020e240000001400 */
[----:B0-----:R-:W-:-:S05]  /*ea20*/  F2FP.F16.F32.PACK_AB R0, RZ, R0 ;  /* 0x00000000ff00723e */ /* 0x001fca00000000ff */
[----:B------:R-:W-:Y:S01]  /*ea30*/  STG.E.U16 desc[UR36][R2.64], R0 ;  /* 0x0000000002007986 */ /* 0x000fe2000c101524 */
[----:B------:R-:W-:Y:S05]  /*ea40*/  EXIT ;  /* 0x000000000000794d */ /* 0x000fea0003800000 */
.L_x_19089:
        /* <DEDUP_REMOVED lines=8> */
[----:B0-----:R-:W-:Y:S01]  /*ead0*/  STG.E.64 desc[UR36][R2.64], R16 ;  /* 0x0000001002007986 */ /* 0x001fe2000c101b24 */
[----:B------:R-:W-:Y:S05]  /*eae0*/  EXIT ;  /* 0x000000000000794d */ /* 0x000fea0003800000 */
.L_x_19092:
[----:B-----5:R-:W0:Y:S02]  /*eaf0*/  I2F.S8 R16, R16 ;  /* 0x0000001000107306 */ /* 0x020e240000001400 */
[----:B0-----:R-:W-:-:S04]  /*eb00*/  F2FP.F16.F32.PACK_AB R5, RZ, R16 ;  /* 0x00000010ff05723e */ /* 0x001fc800000000ff */
[----:B------:R-:W-:-:S05]  /*eb10*/  PRMT R5, R5, 0x5410, RZ ;  /* 0x0000541005057816 */ /* 0x000fca00000000ff */
[----:B------:R-:W-:Y:S01]  /*eb20*/  STG.E desc[UR36][R2.64], R5 ;  /* 0x0000000502007986 */ /* 0x000fe2000c101924 */
[----:B------:R-:W-:Y:S05]  /*eb30*/  EXIT ;  /* 0x000000000000794d */ /* 0x000fea0003800000 */
.L_x_19091:
[----:B-----5:R-:W-:-:S04]  /*eb40*/  PRMT R4, R16, 0x8880, RZ ;  /* 0x0000888010047816 */ /* 0x020fc800000000ff */
[----:B------:R-:W-:-:S06]  /*eb50*/  PRMT R4, R4, 0x7710, RZ ;  /* 0x0000771004047816 */ /* 0x000fcc00000000ff */
[----:B------:R-:W0:Y:S02]  /*eb60*/  I2F.F64.S16 R4, R4 ;  /* 0x0000000400047312 */ /* 0x000e240000101c00 */
[----:B0-----:R-:W-:Y:S01]  /*eb70*/  STG.E.64 desc[UR36][R2.64], R4 ;  /* 0x0000000402007986 */ /* 0x001fe2000c101b24 */
[----:B------:R-:W-:Y:S05]  /*eb80*/  EXIT ;  /* 0x000000000000794d */ /* 0x000fea0003800000 */
.L_x_19082:
        /* <DEDUP_REMOVED lines=10> */
[----:B------:R-:W-:Y:S01]  /*ec30*/  STG.E.U8 desc[UR36][R2.64], R5 ;  /* 0x0000000502007986 */ /* 0x000fe2000c101124 */
[----:B------:R-:W-:Y:S05]  /*ec40*/  EXIT ;  /* 0x000000000000794d */ /* 0x000fea0003800000 */
.L_x_19095:
[----:B-----5:R-:W-:Y:S02]  /*ec50*/  PRMT R4, R16, 0x8880, RZ ;  /* 0x0000888010047816 */ /* 0x020fe400000000ff */
[----:B------:R-:W-:Y:S02]  /*ec60*/  CS2R R6, SRZ ;  /* 0x0000000000067805 */ /* 0x000fe4000001ff00 */
[----:B------:R-:W-:-:S06]  /*ec70*/  PRMT R4, R4, 0x7710, RZ ;  /* 0x0000771004047816 */ /* 0x000fcc00000000ff */
[----:B------:R-:W0:Y:S02]  /*ec80*/  I2F.F64.S16 R4, R4 ;  /* 0x0000000400047312 */ /* 0x000e240000101c00 */
[----:B0-----:R-:W-:Y:S01]  /*ec90*/  STG.E.128 desc[UR36][R2.64], R4 ;  /* 0x0000000402007986 */ /* 0x001fe2000c101d24 */
[----:B------:R-:W-:Y:S05]  /*eca0*/  EXIT ;  /* 0x000000000000794d */ /* 0x000fea0003800000 */
.L_x_19094:
        /* <DEDUP_REMOVED lines=21> */
.L_x_19099:
[----:B------:R-:W-:Y:S05]  /*ee00*/  BSYNC B0 ;  /* 0x0000000000007941 */ /* 0x000fea0003800000 */
.L_x_19098:
[----:B------:R-:W-:-:S05]  /*ee10*/  LOP3.LUT R5, R0, R5, RZ, 0xfc, !PT ;  /* 0x0000000500057212 */ /* 0x000fca00078efcff */
[----:B------:R-:W-:Y:S01]  /*ee20*/  STG.E.U8 desc[UR36][R2.64], R5 ;  /* 0x0000000502007986 */ /* 0x000fe2000c101124 */
[----:B------:R-:W-:Y:S05]  /*ee30*/  EXIT ;  /* 0x000000000000794d */ /* 0x000fea0003800000 */
.L_x_19097:
        /* <DEDUP_REMOVED lines=13> */
.L_x_19101:
[----:B------:R-:W-:Y:S01]  /*ef10*/  IMAD.MOV.U32 R0, RZ, RZ, 0x7f ;  /* 0x0000007fff007424 */ /* 0x000fe200078e00ff */
[----:B------:R-:W-:-:S04]  /*ef20*/  ISETP.GT.U32.AND P0, PT, R4, 0x7f800000, PT ;  /* 0x7f8000000400780c */ /* 0x000fc80003f04070 */
[----:B------:R-:W-:-:S09]  /*ef30*/  SEL R0, R0, 0x7c, P0 ;  /* 0x0000007c00007807 */ /* 0x000fd20000000000 */
.L_x_19102:
[----:B------:R-:W-:Y:S05]  /*ef40*/  BSYNC B0 ;  /* 0x0000000000007941 */ /* 0x000fea0003800000 */
.L_x_19100:
[----:B------:R-:W-:-:S04]  /*ef50*/  LOP3.LUT R4, R5, 0x80000000, RZ, 0xc0, !PT ;  /* 0x8000000005047812 */ /* 0x000fc800078ec0ff */
[----:B------:R-:W-:-:S04]  /*ef60*/  SHF.R.U32.HI R5, RZ, 0x18, R4 ;  /* 0x00000018ff057819 */ /* 0x000fc80000011604 */
[----:B------:R-:W-:-:S05]  /*ef70*/  LOP3.LUT R5, R0, R5, RZ, 0xfc, !PT ;  /* 0x0000000500057212 */ /* 0x000fca00078efcff */
[----:B------:R-:W-:Y:S01]  /*ef80*/  STG.E.U8 desc[UR36][R2.64], R5 ;  /* 0x0000000502007986 */ /* 0x000fe2000c101124 */
[----:B------:R-:W-:Y:S05]  /*ef90*/  EXIT ;  /* 0x000000000000794d */ /* 0x000fea0003800000 */
.L_x_19096:
[----:B-----5:R-:W0:Y:S02]  /*efa0*/  I2F.S8 R0, R16 ;  /* 0x0000001000007306 */ /* 0x020e240000001400 */
[----:B0-----:R-:W-:-:S05]  /*efb0*/  F2FP.BF16.F32.PACK_AB R0, RZ, R0 ;  /* 0x00000000ff00723e */ /* 0x001fca00000010ff */
[----:B------:R-:W-:Y:S01]  /*efc0*/  STG.E.U16 desc[UR36][R2.64], R0 ;  /* 0x0000000002007986 */ /* 0x000fe2000c101524 */
[----:B------:R-:W-:Y:S05]  /*efd0*/  EXIT ;  /* 0x000000000000794d */ /* 0x000fea0003800000 */
.L_x_19093:
        /* <DEDUP_REMOVED lines=10> */
[----:B------:R-:W-:Y:S01]  /*f080*/  STG.E.U16 desc[UR36][R2.64], R5 ;  /* 0x0000000502007986 */ /* 0x000fe2000c101524 */
[----:B------:R-:W-:Y:S05]  /*f090*/  EXIT ;  /* 0x000000000000794d */ /* 0x000fea0003800000 */
.L_x_19105:
        /* <DEDUP_REMOVED lines=17> */
.L_x_19108:
[----:B------:R-:W-:-:S04]  /*f1b0*/  LOP3.LUT R0, R7, 0x80000000, RZ, 0xc0, !PT ;  /* 0x8000000007007812 */ /* 0x000fc800078ec0ff */
[----:B------:R-:W-:-:S04]  /*f1c0*/  SHF.R.U32.HI R5, RZ, 0x18, R0 ;  /* 0x00000018ff057819 */ /* 0x000fc80000011600 */
[----:B------:R-:W-:-:S04]  /*f1d0*/  LOP3.LUT R4, R4, R5, RZ, 0xfc, !PT ;  /* 0x0000000504047212 */ /* 0x000fc800078efcff */
[----:B------:R-:W-:-:S07]  /*f1e0*/  PRMT R0, R4, 0x7610, R0 ;  /* 0x0000761004007816 */ /* 0x000fce0000000000 */
.L_x_19107:
[----:B------:R-:W-:Y:S05]  /*f1f0*/  BSYNC B0 ;  /* 0x0000000000007941 */ /* 0x000fea0003800000 */
.L_x_19106:
[----:B------:R-:W-:Y:S01]  /*f200*/  STG.E.U8 desc[UR36][R2.64], R0 ;  /* 0x0000000002007986 */ /* 0x000fe2000c101124 */
[----:B------:R-:W-:Y:S05]  /*f210*/  EXIT ;  /* 0x000000000000794d */ /* 0x000fea0003800000 */
.L_x_19104:
        /* <DEDUP_REMOVED lines=17> */
.L_x_19111:
[----:B------:R-:W-:-:S04]  /*f330*/  LOP3.LUT R0, R7, 0x80000000, RZ, 0xc0, !PT ;  /* 0x8000000007007812 */ /* 0x000fc800078ec0ff */
[----:B------:R-:W-:-:S04]  /*f340*/  SHF.R.U32.HI R5, RZ, 0x18, R0 ;  /* 0x00000018ff057819 */ /* 0x000fc80000011600 */
[----:B------:R-:W-:-:S04]  /*f350*/  LOP3.LUT R4, R4, R5, RZ, 0xfc, !PT ;  /* 0x0000000504047212 */ /* 0x000fc800078efcff */
[----:B------:R-:W-:-:S07]  /*f360*/  PRMT R0, R4, 0x7610, R0 ;  /* 0x0000761004007816 */ /* 0x000fce0000000000 */
.L_x_19110:
[----:B------:R-:W-:Y:S05]  /*f370*/  BSYNC B0 ;  /* 0x0000000000007941 */ /* 0x000fea0003800000 */
.L_x_19109:
[----:B------:R-:W-:Y:S01]  /*f380*/  STG.E.U8 desc[UR36][R2.64], R0 ;  /* 0x0000000002007986 */ /* 0x000fe2000c101124 */
[----:B------:R-:W-:Y:S05]  /*f390*/  EXIT ;  /* 0x000000000000794d */ /* 0x000fea0003800000 */
.L_x_19103:
        /* <DEDUP_REMOVED lines=22> */
.L_x_19086:
        /* <DEDUP_REMOVED lines=15> */
[----:B-1---5:R-:W-:Y:S05]  /*f5f0*/  CALL.ABS.NOINC R2 ;  /* 0x0000000002007343 */ /* 0x022fea0003c00000 */
.L_x_19114:
[----:B------:R-:W-:Y:S05]  /*f600*/  EXIT ;  /* 0x000000000000794d */ /* 0x000fea0003800000 */
.L_x_19113:
[----:B-----5:R-:W-:-:S04]  /*f610*/  LOP3.LUT R16, R16, 0xffff, RZ, 0xc0, !PT ;  /* 0x0000ffff10107812 */ /* 0x020fc800078ec0ff */
[----:B------:R-:W-:-:S05]  /*f620*/  PRMT R16, R16, 0x8880, RZ ;  /* 0x0000888010107816 */ /* 0x000fca00000000ff */
[----:B------:R-:W-:-:S05]  /*f630*/  IMAD.MOV.U32 R4, RZ, RZ, R16 ;  /* 0x000000ffff047224 */ /* 0x000fca00078e0010 */
[----:B------:R-:W-:-:S05]  /*f640*/  SHF.R.S32.HI R5, RZ, 0x1f, R4 ;  /* 0x0000001fff057819 */ /* 0x000fca0000011404 */
[----:B------:R-:W-:Y:S01]  /*f650*/  STG.E.64 desc[UR36][R2.64], R4 ;  /* 0x0000000402007986 */ /* 0x000fe2000c101b24 */
[----:B------:R-:W-:Y:S05]  /*f660*/  EXIT ;  /* 0x000000000000794d */ /* 0x000fea0003800000 */
.L_x_19112:
[----:B-----5:R-:W-:-:S04]  /*f670*/  LOP3.LUT R16, R16, 0xffff, RZ, 0xc0, !PT ;  /* 0x0000ffff10107812 */ /* 0x020fc800078ec0ff */
[----:B------:R-:W-:-:S05]  /*f680*/  PRMT R5, R16, 0x8880, RZ ;  /* 0x0000888010057816 */ /* 0x000fca00000000ff */
[----:B------:R-:W-:Y:S01]  /*f690*/  STG.E desc[UR36][R2.64], R5 ;  /* 0x0000000502007986 */ /* 0x000fe2000c101924 */
[----:B------:R-:W-:Y:S05]  /*f6a0*/  EXIT ;  /* 0x000000000000794d */ /* 0x000fea0003800000 */
.L_x_19115:
        /* <DEDUP_REMOVED lines=13> */
.L_x_24211:


//--------------------- .text._ZN2at6native18elementwise_kernelILi128ELi4EZNS0_22gpu_kernel_impl_nocastIZZZNS0_54_GLOBAL__N__d8c5977b_16_LinearAlgebra_cu_7dd49032_297216addr_kernel_cudaERNS_14TensorIteratorERKN3c106ScalarES9_ENKUlvE_clEvENKUlvE0_clEvEUlaaaE0_EEvRNS_18TensorIteratorBaseERKT_EUliE_EEviT1_ --------------------------
	.section	.text._ZN2at6native18elementwise_kernelILi128ELi4EZNS0_22gpu_kernel_impl_nocastIZZZNS0_54_GLOBAL__N__d8c5977b_16_LinearAlgebra_cu_7dd49032_297216addr_kernel_cudaERNS_14TensorIteratorERKN3c106ScalarES9_ENKUlvE_clEvENKUlvE0_clEvEUlaaaE0_EEvRNS_18TensorIteratorBaseERKT_EUliE_EEviT1_,"ax",@progbits
	.align	128
        .global         _ZN2at6native18elementwise_kernelILi128ELi4EZNS0_22gpu_kernel_impl_nocastIZZZNS0_54_GLOBAL__N__d8c5977b_16_LinearAlgebra_cu_7dd49032_297216addr_kernel_cudaERNS_14TensorIteratorERKN3c106ScalarES9_ENKUlvE_clEvENKUlvE0_clEvEUlaaaE0_EEvRNS_18TensorIteratorBaseERKT_EUliE_EEviT1_
        .type           _ZN2at6native18elementwise_kernelILi128ELi4EZNS0_22gpu_kernel_impl_nocastIZZZNS0_54_GLOBAL__N__d8c5977b_16_LinearAlgebra_cu_7dd49032_297216addr_kernel_cudaERNS_14TensorIteratorERKN3c106ScalarES9_ENKUlvE_clEvENKUlvE0_clEvEUlaaaE0_EEvRNS_18TensorIteratorBaseERKT_EUliE_EEviT1_,@function
        .size           _ZN2at6native18elementwise_kernelILi128ELi4EZNS0_22gpu_kernel_impl_nocastIZZZNS0_54_GLOBAL__N__d8c5977b_16_LinearAlgebra_cu_7dd49032_297216addr_kernel_cudaERNS_14TensorIteratorERKN3c106ScalarES9_ENKUlvE_clEvENKUlvE0_clEvEUlaaaE0_EEvRNS_18TensorIteratorBaseERKT_EUliE_EEviT1_,(.L_x_24212 - _ZN2at6native18elementwise_kernelILi128ELi4EZNS0_22gpu_kernel_impl_nocastIZZZNS0_54_GLOBAL__N__d8c5977b_16_LinearAlgebra_cu_7dd49032_297216addr_kernel_cudaERNS_14TensorIteratorERKN3c106ScalarES9_ENKUlvE_clEvENKUlvE0_clEvEUlaaaE0_EEvRNS_18TensorIteratorBaseERKT_EUliE_EEviT1_)
        .other          _ZN2at6native18elementwise_kernelILi128ELi4EZNS0_22gpu_kernel_impl_nocastIZZZNS0_54_GLOBAL__N__d8c5977b_16_LinearAlgebra_cu_7dd49032_297216addr_kernel_cudaERNS_14TensorIteratorERKN3c106ScalarES9_ENKUlvE_clEvENKUlvE0_clEvEUlaaaE0_EEvRNS_18TensorIteratorBaseERKT_EUliE_EEviT1_,@"STO_CUDA_ENTRY STV_DEFAULT"
_ZN2at6native18elementwise_kernelILi128ELi4EZNS0_22gpu_kernel_impl_nocastIZZZNS0_54_GLOBAL__N__d8c5977b_16_LinearAlgebra_cu_7dd49032_297216addr_kernel_cudaERNS_14TensorIteratorERKN3c106ScalarES9_ENKUlvE_clEvENKUlvE0_clEvEUlaaaE0_EEvRNS_18TensorIteratorBaseERKT_EUliE_EEviT1_:
.text._ZN2at6native18elementwise_kernelILi128ELi4EZNS0_22gpu_kernel_impl_nocastIZZZNS0_54_GLOBAL__N__d8c5977b_16_LinearAlgebra_cu_7dd49032_297216addr_kernel_cudaERNS_14TensorIteratorERKN3c106ScalarES9_ENKUlvE_clEvENKUlvE0_clEvEUlaaaE0_EEvRNS_18TensorIteratorBaseERKT_EUliE_EEviT1_:
[----:B------:R-:W-:Y:S01]  /*0000*/  LDC R1, c[0x0][0x28] ;  /* 0x00000a00ff017b82 */ /* 0x000fe20000000800 */
[----:B------:R-:W0:Y:S01]  /*0010*/  S2R R3, SR_CTAID.X ;  /* 0x0000000000037919 */ /* 0x000e220000002500 */
[----:B------:R-:W-:Y:S01]  /*0020*/  ULDC UR6, c[0x0][0x210] ;  /* 0x0000840000067ab9 */ /* 0x000fe20000000800 */
[----:B------:R-:W-:Y:S01]  /*0030*/  ULDC.64 UR4, c[0x0][0x208] ;  /* 0x0000820000047ab9 */ /* 0x000fe20000000a00 */
[----:B------:R-:W-:Y:S01]  /*0040*/  ULDC.U8 UR7, c[0x0][0x4f8] ;  /* 0x00013e0000077ab9 */ /* 0x000fe20000000000 */
[----:B------:R-:W0:Y:S01]  /*0050*/  S2R R0, SR_TID.X ;  /* 0x0000000000007919 */ /* 0x000e220000002100 */
[----:B------:R-:W-:Y:S01]  /*0060*/  ULDC.U8 UR8, c[0x0][0x4f9] ;  /* 0x00013e4000087ab9 */ /* 0x000fe20000000000 */
        /* <DEDUP_REMOVED lines=384> */
.L_x_19118:
[----:B------:R-:W-:Y:S01]  /*1870*/  ULDC.64 UR14, c[0x0][0x4f0] ;  /* 0x00013c00000e7ab9 */ /* 0x000fe20000000a00 */
[----:B------:R-:W-:Y:S01]  /*1880*/  ULDC.64 UR10, c[0x0][0x4e0] ;  /* 0x00013800000a7ab9 */ /* 0x000fe20000000a00 */
[----:B------:R-:W-:Y:S01]  /*1890*/  ULDC.64 UR12, c[0x0][0x4e8] ;  /* 0x00013a00000c7ab9 */ /* 0x000fe20000000a00 */
[----:B------:R-:W-:Y:S02]  /*18a0*/  IADD3 R10, P2, R2, UR14, RZ ;  /* 0x0000000e020a7c10 */ /* 0x000fe4000ff5e0ff */
[----:B------:R-:W-:Y:S02]  /*18b0*/  IADD3 R8, P1, R7, UR12, RZ ;  /* 0x0000000c07087c10 */ /* 0x000fe4000ff3e0ff */
[----:B------:R-:W-:Y:S02]  /*18c0*/  IADD3 R6, P0, R0, UR10, RZ ;  /* 0x0000000a00067c10 */ /* 0x000fe4000ff1e0ff */
[----:B------:R-:W-:Y:S02]  /*18d0*/  IADD3.X R11, RZ, UR15, RZ, P2, !PT ;  /* 0x0000000fff0b7c10 */ /* 0x000fe400097fe4ff */
[----:B------:R-:W-:-:S02]  /*18e0*/  IADD3.X R9, RZ, UR13, RZ, P1, !PT ;  /* 0x0000000dff097c10 */ /* 0x000fc40008ffe4ff */
[----:B------:R-:W-:Y:S01]  /*18f0*/  IADD3.X R7, RZ, UR11, RZ, P0, !PT ;  /* 0x0000000bff077c10 */ /* 0x000fe200087fe4ff */
[----:B------:R-:W-:Y:S01]  /*1900*/  ULDC.64 UR10, c[0x0][0x4d8] ;  /* 0x00013600000a7ab9 */ /* 0x000fe20000000a00 */
[----:B------:R-:W2:Y:S04]  /*1910*/  LDG.E.U8 R11, desc[UR4][R10.64] ;  /* 0x000000040a0b7981 */ /* 0x000ea8000c1e1100 */
[----:B------:R-:W2:Y:S04]  /*1920*/  LDG.E.U8 R8, desc[UR4][R8.64] ;  /* 0x0000000408087981 */ /* 0x000ea8000c1e1100 */
[----:B------:R-:W3:Y:S01]  /*1930*/  LDG.E.U8 R6, desc[UR4][R6.64] ;  /* 0x0000000406067981 */ /* 0x000ee2000c1e1100 */
[----:B------:R-:W-:-:S04]  /*1940*/  IADD3 R4, P0, R5, UR10, RZ ;  /* 0x0000000a05047c10 */ /* 0x000fc8000ff1e0ff */
[----:B------:R-:W-:Y:S02]  /*1950*/  IADD3.X R5, RZ, UR11, RZ, P0, !PT ;  /* 0x0000000bff057c10 */ /* 0x000fe400087fe4ff */
[----:B------:R-:W-:Y:S01]  /*1960*/  IADD3 R3, R3, 0x80, RZ ;  /* 0x0000008003037810 */ /* 0x000fe20007ffe0ff */
[----:B--2---:R-:W-:Y:S02]  /*1970*/  IMAD R13, R8, R11, RZ ;  /* 0x0000000b080d7224 */ /* 0x004fe400078e02ff */
[----:B---3--:R-:W-:-:S04]  /*1980*/  IMAD R0, R6, UR7, RZ ;  /* 0x0000000706007c24 */ /* 0x008fc8000f8e02ff */
[----:B------:R-:W-:-:S05]  /*1990*/  IMAD R13, R13, UR8, R0 ;  /* 0x000000080d0d7c24 */ /* 0x000fca000f8e0200 */
[----:B------:R0:W-:Y:S02]  /*19a0*/  STG.E.U8 desc[UR4][R4.64], R13 ;  /* 0x0000000d04007986 */ /* 0x0001e4000c101104 */
.L_x_19117:
[----:B------:R-:W-:Y:S05]  /*19b0*/  BSYNC B0 ;  /* 0x0000000000007941 */ /* 0x000fea0003800000 */
.L_x_19116:
        /* <DEDUP_REMOVED lines=382> */
.L_x_19121:
        /* <DEDUP_REMOVED lines=15> */
[----:B------:R-:W-:-:S04]  /*3290*/  IADD3 R3, R3, 0x80, RZ ;  /* 0x0000008003037810 */ /* 0x000fc80007ffe0ff */
[----:B------:R-:W-:Y:S01]  /*32a0*/  ISETP.GE.AND P0, PT, R3, UR6, PT ;  /* 0x0000000603007c0c */ /* 0x000fe2000bf06270 */
[----:B--2---:R-:W-:Y:S02]  /*32b0*/  IMAD R13, R8, R11, RZ ;  /* 0x0000000b080d7224 */ /* 0x004fe400078e02ff */
[----:B---3--:R-:W-:-:S04]  /*32c0*/  IMAD R0, R6, UR7, RZ ;  /* 0x0000000706007c24 */ /* 0x008fc8000f8e02ff */
[----:B------:R-:W-:-:S05]  /*32d0*/  IMAD R13, R13, UR8, R0 ;  /* 0x000000080d0d7c24 */ /* 0x000fca000f8e0200 */
[----:B------:R1:W-:Y:S01]  /*32e0*/  STG.E.U8 desc[UR4][R4.64], R13 ;  /* 0x0000000d04007986 */ /* 0x0003e2000c101104 */
        /* <DEDUP_REMOVED lines=380> */
.L_x_19122:
        /* <DEDUP_REMOVED lines=20> */
.L_x_19120:
[----:B------:R-:W-:Y:S05]  /*4bf0*/  BSYNC B0 ;  /* 0x0000000000007941 */ /* 0x000fea0003800000 */
.L_x_19119:
        /* <DEDUP_REMOVED lines=381> */
.L_x_19123:
        /* <DEDUP_REMOVED lines=14> */
[----:B------:R-:W-:Y:S01]  /*64b0*/  IADD3.X R5, RZ, UR11, RZ, P0, !PT ;  /* 0x0000000bff057c10 */ /* 0x000fe200087fe4ff */
[----:B--2---:R-:W-:Y:S02]  /*64c0*/  IMAD R11, R6, R9, RZ ;  /* 0x00000009060b7224 */ /* 0x004fe400078e02ff */
[----:B---3--:R-:W-:-:S04]  /*64d0*/  IMAD R0, R2, UR7, RZ ;  /* 0x0000000702007c24 */ /* 0x008fc8000f8e02ff */
[----:B------:R-:W-:-:S05]  /*64e0*/  IMAD R11, R11, UR8, R0 ;  /* 0x000000080b0b7c24 */ /* 0x000fca000f8e0200 */
[----:B------:R-:W-:Y:S01]  /*64f0*/  STG.E.U8 desc[UR4][R4.64], R11 ;  /* 0x0000000b04007986 */ /* 0x000fe2000c101104 */
[----:B------:R-:W-:Y:S05]  /*6500*/  EXIT ;  /* 0x000000000000794d */ /* 0x000fea0003800000 */
.L_x_19124:
        /* <DEDUP_REMOVED lines=15> */
.L_x_24212:


//--------------------- .text._ZN2at6native27unrolled_elementwise_kernelIZZZNS0_54_GLOBAL__N__d8c5977b_16_LinearAlgebra_cu_7dd49032_297216addr_kernel_cudaERNS_14TensorIteratorERKN3c106ScalarES8_ENKUlvE_clEvENKUlvE0_clEvEUlaaaE0_St5arrayIPcLm4EELi4E23TrivialOffsetCalculatorILi3EjESF_ILi1EjENS0_6memory15LoadWithoutCastENSI_16StoreWithoutCastEEEviT_T0_T2_T3_T4_T5_ --------------------------
	.section	.text._ZN2at6native27unrolled_elementwise_kernelIZZZNS0_54_GLOBAL__N__d8c5977b_16_LinearAlgebra_cu_7dd49032_297216addr_kernel_cudaERNS_14TensorIteratorERKN3c106ScalarES8_ENKUlvE_clEvENKUlvE0_clEvEUlaaaE0_St5arrayIPcLm4EELi4E23TrivialOffsetCalculatorILi3EjESF_ILi1EjENS0_6memory15LoadWithoutCastENSI_16StoreWithoutCastEEEviT_T0_T2_T3_T4_T5_,"ax",@progbits
	.align	128
        .global         _ZN2at6native27unrolled_elementwise_kernelIZZZNS0_54_GLOBAL__N__d8c5977b_16_LinearAlgebra_cu_7dd49032_297216addr_kernel_cudaERNS_14TensorIteratorERKN3c106ScalarES8_ENKUlvE_clEvENKUlvE0_clEvEUlaaaE0_St5arrayIPcLm4EELi4E23TrivialOffsetCalculatorILi3EjESF_ILi1EjENS0_6memory15LoadWithoutCastENSI_16StoreWithoutCastEEEviT_T0_T2_T3_T4_T5_
        .type           _ZN2at6native27unrolled_elementwise_kernelIZZZNS0_54_GLOBAL__N__d8c5977b_16_LinearAlgebra_cu_7dd49032_297216addr_kernel_cudaERNS_14TensorIteratorERKN3c106ScalarES8_ENKUlvE_clEvENKUlvE0_clEvEUlaaaE0_St5arrayIPcLm4EELi4E23TrivialOffsetCalculatorILi3EjESF_ILi1EjENS0_6memory15LoadWithoutCastENSI_16StoreWithoutCastEEEviT_T0_T2_T3_T4_T5_,@function
        .size           _ZN2at6native27unrolled_elementwise_kernelIZZZNS0_54_GLOBAL__N__d8c5977b_16_LinearAlgebra_cu_7dd49032_297216addr_kernel_cudaERNS_14TensorIteratorERKN3c106ScalarES8_ENKUlvE_clEvENKUlvE0_clEvEUlaaaE0_St5arrayIPcLm4EELi4E23TrivialOffsetCalculatorILi3EjESF_ILi1EjENS0_6memory15LoadWithoutCastENSI_16StoreWithoutCastEEEviT_T0_T2_T3_T4_T5_,(.L_x_24213 - _ZN2at6native27unrolled_elementwise_kernelIZZZNS0_54_GLOBAL__N__d8c5977b_16_LinearAlgebra_cu_7dd49032_297216addr_kernel_cudaERNS_14TensorIteratorERKN3c106ScalarES8_ENKUlvE_clEvENKUlvE0_clEvEUlaaaE0_St5arrayIPcLm4EELi4E23TrivialOffsetCalculatorILi3EjESF_ILi1EjENS0_6memory15LoadWithoutCastENSI_16StoreWithoutCastEEEviT_T0_T2_T3_T4_T5_)
        .other          _ZN2at6native27unrolled_elementwise_kernelIZZZNS0_54_GLOBAL__N__d8c5977b_16_LinearAlgebra_cu_7dd49032_297216addr_kernel_cudaERNS_14TensorIteratorERKN3c106ScalarES8_ENKUlvE_clEvENKUlvE0_clEvEUlaaaE0_St5arrayIPcLm4EELi4E23TrivialOffsetCalculatorILi3EjESF_ILi1EjENS0_6memory15LoadWithoutCastENSI_16StoreWithoutCastEEEviT_T0_T2_T3_T4_T5_,@"STO_CUDA_ENTRY STV_DEFAULT"
_ZN2at6native27unrolled_elementwise_kernelIZZZNS0_54_GLOBAL__N__d8c5977b_16_LinearAlgebra_cu_7dd49032_297216addr_kernel_cudaERNS_14TensorIteratorERKN3c106ScalarES8_ENKUlvE_clEvENKUlvE0_clEvEUlaaaE0_St5arrayIPcLm4EELi4E23TrivialOffsetCalculatorILi3EjESF_ILi1EjENS0_6memory15LoadWithoutCastENSI_16StoreWithoutCastEEEviT_T0_T2_T3_T4_T5_:
.text._ZN2at6native27unrolled_elementwise_kernelIZZZNS0_54_GLOBAL__N__d8c5977b_16_LinearAlgebra_cu_7dd49032_297216addr_kernel_cudaERNS_14TensorIteratorERKN3c106ScalarES8_ENKUlvE_clEvENKUlvE0_clEvEUlaaaE0_St5arrayIPcLm4EELi4E23TrivialOffsetCalculatorILi3EjESF_ILi1EjENS0_6memory15LoadWithoutCastENSI_16StoreWithoutCastEEEviT_T0_T2_T3_T4_T5_:
[----:B------:R-:W-:Y:S01]  /*0000*/  LDC R1, c[0x0][0x28] ;  /* 0x00000a00ff017b82 */ /* 0x000fe20000000800 */
[----:B------:R-:W0:Y:S07]  /*0010*/  S2R R0, SR_CTAID.X ;  /* 0x0000000000007919 */ /* 0x000e2e0000002500 */
[----:B------:R-:W0:Y:S01]  /*0020*/  LDC R3, c[0x0][0x210] ;  /* 0x00008400ff037b82 */ /* 0x000e220000000800 */
[----:B------:R-:W1:Y:S01]  /*0030*/  S2R R5, SR_TID.X ;  /* 0x0000000000057919 */ /* 0x000e620000002100 */
[----:B------:R-:W-:Y:S01]  /*0040*/  HFMA2.MMA R4, -RZ, RZ, 0, 0 ;  /* 0x00000000ff047435 */ /* 0x000fe200000001ff */
[----:B------:R-:W-:Y:S01]  /*0050*/  ULDC.64 UR6, c[0x0][0x208] ;  /* 0x0000820000067ab9 */ /* 0x000fe20000000a00 */
[----:B------:R-:W-:Y:S01]  /*0060*/  IMAD.MOV.U32 R6, RZ, RZ, RZ ;  /* 0x000000ffff067224 */ /* 0x000fe200078e00ff */
[----:B------:R-:W-:-:S02]  /*0070*/  MOV R8, RZ ;  /* 0x000000ff00087202 */ /* 0x000fc40000000f00 */
[----:B------:R-:W-:Y:S01]  /*0080*/  CS2R R28, SRZ ;  /* 0x00000000001c7805 */ /* 0x000fe2000001ff00 */
[----:B------:R-:W-:Y:S01]  /*0090*/  ULDC.U8 UR4, c[0x0][0x218] ;  /* 0x0000860000047ab9 */ /* 0x000fe20000000000 */
[----:B0-----:R-:W-:Y:S02]  /*00a0*/  IMAD R2, R0, -0x200, R3 ;  /* 0xfffffe0000027824 */ /* 0x001fe400078e0203 */
[----:B------:R-:W-:Y:S02]  /*00b0*/  IMAD.MOV.U32 R3, RZ, RZ, RZ ;  /* 0x000000ffff037224 */ /* 0x000fe400078e00ff */
[----:B-1----:R-:W-:Y:S01]  /*00c0*/  IMAD.MOV.U32 R9, RZ, RZ, R5 ;  /* 0x000000ffff097224 */ /* 0x002fe200078e0005 */
[----:B------:R-:W-:-:S13]  /*00d0*/  ISETP.GE.AND P0, PT, R5, R2, PT ;  /* 0x000000020500720c */ /* 0x000fda0003f06270 */
[----:B------:R-:W0:Y:S01]  /*00e0*/  @!P0 LDC.64 R12, c[0x0][0x230] ;  /* 0x00008c00ff0c8b82 */ /* 0x000e220000000a00 */
[----:B------:R-:W-:Y:S01]  /*00f0*/  @!P0 IMAD R7, R0, 0x200, R9 ;  /* 0x0000020000078824 */ /* 0x000fe200078e0209 */
[----:B------:R-:W-:-:S04]  /*0100*/  @!P0 IADD3 R9, R9, 0x80, RZ ;  /* 0x0000008009098810 */ /* 0x000fc80007ffe0ff */
[----:B------:R-:W-:Y:S02]  /*0110*/  ISETP.GE.AND P1, PT, R9, R2, PT ;  /* 0x000000020900720c */ /* 0x000fe40003f26270 */
[----:B------:R-:W1:Y:S08]  /*0120*/  @!P0 LDC.64 R22, c[0x0][0x238] ;  /* 0x00008e00ff168b82 */ /* 0x000e700000000a00 */
[----:B------:R-:W2:Y:S03]  /*0130*/  @!P0 LDC.64 R26, c[0x0][0x240] ;  /* 0x00009000ff1a8b82 */ /* 0x000ea60000000a00 */
[----:B------:R-:W-:-:S02]  /*0140*/  @!P1 IMAD R25, R0, 0x200, R9 ;  /* 0x0000020000199824 */ /* 0x000fc400078e0209 */
[----:B------:R-:W-:Y:S01]  /*0150*/  @!P1 VIADD R9, R9, 0x80 ;  /* 0x0000008009099836 */ /* 0x000fe20000000000 */
[----:B0-----:R-:W-:Y:S02]  /*0160*/  @!P0 IADD3 R12, P2, R7, R12, RZ ;  /* 0x0000000c070c8210 */ /* 0x001fe40007f5e0ff */
[----:B------:R-:W0:Y:S02]  /*0170*/  @!P1 LDC.64 R10, c[0x0][0x230] ;  /* 0x00008c00ff0a9b82 */ /* 0x000e240000000a00 */
[----:B------:R-:W-:Y:S02]  /*0180*/  @!P0 IADD3.X R13, RZ, R13, RZ, P2, !PT ;  /* 0x0000000dff0d8210 */ /* 0x000fe400017fe4ff */
[----:B------:R-:W-:Y:S02]  /*0190*/  ISETP.GE.AND P2, PT, R9, R2, PT ;  /* 0x000000020900720c */ /* 0x000fe40003f46270 */
[----:B-1----:R-:W-:Y:S02]  /*01a0*/  @!P0 IADD3 R22, P3, R7, R22, RZ ;  /* 0x0000001607168210 */ /* 0x002fe40007f7e0ff */
[----:B------:R-:W1:Y:S01]  /*01b0*/  @!P1 LDC.64 R16, c[0x0][0x238] ;  /* 0x00008e00ff109b82 */ /* 0x000e620000000a00 */
[----:B------:R3:W4:Y:S02]  /*01c0*/  @!P0 LDG.E.S8 R3, desc[UR6][R12.64] ;  /* 0x000000060c038981 */ /* 0x000724000c1e1300 */
[----:B------:R-:W-:-:S05]  /*01d0*/  @!P0 IMAD.X R23, RZ, RZ, R23, P3 ;  /* 0x000000ffff178224 */ /* 0x000fca00018e0617 */
[----:B------:R-:W1:Y:S01]  /*01e0*/  @!P1 LDC.64 R18, c[0x0][0x240] ;  /* 0x00009000ff129b82 */ /* 0x000e620000000a00 */
[----:B--2---:R-:W-:Y:S01]  /*01f0*/  @!P0 IADD3 R26, P3, R7, R26, RZ ;  /* 0x0000001a071a8210 */ /* 0x004fe20007f7e0ff */
[----:B------:R-:W-:Y:S01]  /*0200*/  @!P2 IMAD R7, R0, 0x200, R9 ;  /* 0x000002000007a824 */ /* 0x000fe200078e0209 */
[----:B------:R2:W4:Y:S01]  /*0210*/  @!P0 LDG.E.S8 R4, desc[UR6][R22.64] ;  /* 0x0000000616048981 */ /* 0x000522000c1e1300 */
[----:B------:R-:W-:Y:S01]  /*0220*/  @!P2 VIADD R9, R9, 0x80 ;  /* 0x000000800909a836 */ /* 0x000fe20000000000 */
[----:B------:R-:W-:Y:S02]  /*0230*/  @!P0 IADD3.X R27, RZ, R27, RZ, P3, !PT ;  /* 0x0000001bff1b8210 */ /* 0x000fe40001ffe4ff */
[----:B0-----:R-:W-:Y:S01]  /*0240*/  @!P1 IADD3 R10, P4, R25, R10, RZ ;  /* 0x0000000a190a9210 */ /* 0x001fe20007f9e0ff */
[----:B---3--:R-:W0:Y:S01]  /*0250*/  @!P2 LDC.64 R12, c[0x0][0x238] ;  /* 0x00008e00ff0cab82 */ /* 0x008e220000000a00 */
[----:B------:R-:W-:Y:S01]  /*0260*/  ISETP.GE.AND P3, PT, R9, R2, PT ;  /* 0x000000020900720c */ /* 0x000fe20003f66270 */
[----:B------:R3:W4:Y:S02]  /*0270*/  @!P0 LDG.E.S8 R6, desc[UR6][R26.64] ;  /* 0x000000061a068981 */ /* 0x000724000c1e1300 */
[----:B------:R-:W-:Y:S01]  /*0280*/  @!P1 IMAD.X R11, RZ, RZ, R11, P4 ;  /* 0x000000ffff0b9224 */ /* 0x000fe200020e060b */
[----:B-1----:R-:W-:-:S03]  /*0290*/  @!P1 IADD3 R16, P4, R25, R16, RZ ;  /* 0x0000001019109210 */ /* 0x002fc60007f9e0ff */
[----:B------:R-:W1:Y:S01]  /*02a0*/  @!P2 LDC.64 R14, c[0x0][0x240] ;  /* 0x00009000ff0eab82 */ /* 0x000e620000000a00 */
[----:B------:R0:W4:Y:S01]  /*02b0*/  @!P1 LDG.E.S8 R8, desc[UR6][R10.64] ;  /* 0x000000060a089981 */ /* 0x000122000c1e1300 */
[----:B------:R-:W-:Y:S01]  /*02c0*/  @!P1 IMAD.X R17, RZ, RZ, R17, P4 ;  /* 0x000000ffff119224 */ /* 0x000fe200020e0611 */
[----:B------:R-:W-:-:S05]  /*02d0*/  @!P1 IADD3 R18, P4, R25, R18, RZ ;  /* 0x0000001219129210 */ /* 0x000fca0007f9e0ff */
[----:B------:R-:W0:Y:S01]  /*02e0*/  @!P2 LDC.64 R20, c[0x0][0x230] ;  /* 0x00008c00ff14ab82 */ /* 0x000e220000000a00 */
[----:B------:R0:W4:Y:S07]  /*02f0*/  @!P1 LDG.E.S8 R28, desc[UR6][R16.64] ;  /* 0x00000006101c9981 */ /* 0x00012e000c1e1300 */
[----:B------:R-:W0:Y:S08]  /*0300*/  @!P3 LDC.64 R24, c[0x0][0x238] ;  /* 0x00008e00ff18bb82 */ /* 0x000e300000000a00 */
[----:B--2---:R-:W2:Y:S01]  /*0310*/  @!P3 LDC.64 R22, c[0x0][0x230] ;  /* 0x00008c00ff16bb82 */ /* 0x004ea20000000a00 */
[----:B------:R-:W-:Y:S01]  /*0320*/  @!P1 IMAD.X R19, RZ, RZ, R19, P4 ;  /* 0x000000ffff139224 */ /* 0x000fe200020e0613 */
[----:B-1----:R-:W-:Y:S01]  /*0330*/  @!P2 IADD3 R14, P4, R7, R14, RZ ;  /* 0x0000000e070ea210 */ /* 0x002fe20007f9e0ff */
[----:B---3--:R-:W-:-:S03]  /*0340*/  @!P3 IMAD R27, R0, 0x200, R9 ;  /* 0x00000200001bb824 */ /* 0x008fc600078e0209 */
[----:B------:R1:W3:Y:S01]  /*0350*/  @!P1 LDG.E.S8 R29, desc[UR6][R18.64] ;  /* 0x00000006121d9981 */ /* 0x0002e2000c1e1300 */
[C---:B0-----:R-:W-:Y:S02]  /*0360*/  @!P2 IADD3 R12, P1, R7.reuse, R12, RZ ;  /* 0x0000000c070ca210 */ /* 0x041fe40007f3e0ff */
[----:B------:R-:W-:Y:S02]  /*0370*/  CS2R R10, SRZ ;  /* 0x00000000000a7805 */ /* 0x000fe4000001ff00 */
[----:B------:R-:W-:Y:S01]  /*0380*/  @!P2 IADD3.X R15, RZ, R15, RZ, P4, !PT ;  /* 0x0000000fff0fa210 */ /* 0x000fe200027fe4ff */
[----:B------:R-:W0:Y:S01]  /*0390*/  @!P3 LDC.64 R16, c[0x0][0x240] ;  /* 0x00009000ff10bb82 */ /* 0x000e220000000a00 */
[----:B------:R-:W-:Y:S01]  /*03a0*/  @!P2 IADD3 R20, P5, R7, R20, RZ ;  /* 0x000000140714a210 */ /* 0x000fe20007fbe0ff */
[----:B------:R-:W-:Y:S01]  /*03b0*/  @!P2 IMAD.X R13, RZ, RZ, R13, P1 ;  /* 0x000000ffff0da224 */ /* 0x000fe200008e060d */
[----:B------:R-:W-:Y:S01]  /*03c0*/  @!P3 IADD3 R24, P4, R27, R24, RZ ;  /* 0x000000181b18b210 */ /* 0x000fe20007f9e0ff */
[----:B------:R-:W-:Y:S01]  /*03d0*/  IMAD.MOV.U32 R7, RZ, RZ, RZ ;  /* 0x000000ffff077224 */ /* 0x000fe200078e00ff */
[----:B------:R-:W-:-:S02]  /*03e0*/  @!P2 IADD3.X R21, RZ, R21, RZ, P5, !PT ;  /* 0x00000015ff15a210 */ /* 0x000fc40002ffe4ff */
[----:B-1----:R-:W-:Y:S02]  /*03f0*/  CS2R R18, SRZ ;  /* 0x0000000000127805 */ /* 0x002fe4000001ff00 */
[C---:B--2---:R-:W-:Y:S01]  /*0400*/  @!P3 IADD3 R22, P1, R27.reuse, R22, RZ ;  /* 0x000000161b16b210 */ /* 0x044fe20007f3e0ff */
[----:B------:R-:W-:Y:S01]  /*0410*/  @!P3 IMAD.X R25, RZ, RZ, R25, P4 ;  /* 0x000000ffff19b224 */ /* 0x000fe200020e0619 */
[----:B------:R-:W2:Y:S02]  /*0420*/  @!P2 LDG.E.S8 R10, desc[UR6][R20.64] ;  /* 0x00000006140aa981 */ /* 0x000ea4000c1e1300 */
[----:B------:R-:W-:Y:S01]  /*0430*/  @!P3 IADD3.X R23, RZ, R23, RZ, P1, !PT ;  /* 0x00000017ff17b210 */ /* 0x000fe20000ffe4ff */
[----:B------:R-:W-:Y:S01]  /*0440*/  IMAD.MOV.U32 R9, RZ, RZ, RZ ;  /* 0x000000ffff097224 */ /* 0x000fe200078e00ff */
[----:B------:R1:W2:Y:S04]  /*0450*/  @!P2 LDG.E.S8 R7, desc[UR6][R12.64] ;  /* 0x000000060c07a981 */ /* 0x0002a8000c1e1300 */
[----:B------:R-:W2:Y:S04]  /*0460*/  @!P3 LDG.E.S8 R11, desc[UR6][R22.64] ;  /* 0x00000006160bb981 */ /* 0x000ea8000c1e1300 */
[----:B------:R-:W2:Y:S01]  /*0470*/  @!P3 LDG.E.S8 R18, desc[UR6][R24.64] ;  /* 0x000000061812b981 */ /* 0x000ea2000c1e1300 */
[----:B-1----:R-:W1:Y:S03]  /*0480*/  @!P0 LDC.64 R12, c[0x0][0x228] ;  /* 0x00008a00ff0c8b82 */ /* 0x002e660000000a00 */
[----:B------:R0:W2:Y:S02]  /*0490*/  @!P2 LDG.E.S8 R9, desc[UR6][R14.64] ;  /* 0x000000060e09a981 */ /* 0x0000a4000c1e1300 */
[----:B0-----:R-:W-:Y:S01]  /*04a0*/  @!P3 IADD3 R16, P1, R27, R16, RZ ;  /* 0x000000101b10b210 */ /* 0x001fe20007f3e0ff */
[----:B------:R-:W-:-:S03]  /*04b0*/  UPRMT UR5, UR4, 0x8880, URZ ;  /* 0x0000888004057896 */ /* 0x000fc6000800003f */
[----:B------:R-:W-:Y:S01]  /*04c0*/  ULDC.S8 UR4, c[0x0][0x219] ;  /* 0x0000864000047ab9 */ /* 0x000fe20000000200 */
[----:B------:R-:W-:Y:S01]  /*04d0*/  @!P3 IMAD.X R17, RZ, RZ, R17, P1 ;  /* 0x000000ffff11b224 */ /* 0x000fe200008e0611 */
[----:B------:R-:W-:Y:S01]  /*04e0*/  @!P0 LEA R15, R0, R5, 0x9 ;  /* 0x00000005000f8211 */ /* 0x000fe200078e48ff */
[----:B------:R-:W-:-:S03]  /*04f0*/  VIADD R14, R5, 0x80 ;  /* 0x00000080050e7836 */ /* 0x000fc60000000000 */
[----:B------:R0:W5:Y:S01]  /*0500*/  @!P3 LDG.E.S8 R19, desc[UR6][R16.64] ;  /* 0x000000061013b981 */ /* 0x000162000c1e1300 */
[----:B-1----:R-:W-:-:S04]  /*0510*/  @!P0 IADD3 R12, P1, R15, R12, RZ ;  /* 0x0000000c0f0c8210 */ /* 0x002fc80007f3e0ff */
[----:B------:R-:W-:Y:S01]  /*0520*/  @!P0 IADD3.X R13, RZ, R13, RZ, P1, !PT ;  /* 0x0000000dff0d8210 */ /* 0x000fe20000ffe4ff */
[----:B------:R-:W-:-:S05]  /*0530*/  @!P0 IMAD.MOV.U32 R5, RZ, RZ, R14 ;  /* 0x000000ffff058224 */ /* 0x000fca00078e000e */
[----:B------:R-:W-:Y:S01]  /*0540*/  ISETP.GE.AND P1, PT, R5, R2, PT ;  /* 0x000000020500720c */ /* 0x000fe20003f26270 */
[----:B------:R-:W-:Y:S01]  /*0550*/  BSSY B0, `(.L_x_19125) ;  /* 0x000001a000007945 */ /* 0x000fe20003800000 */
[----:B----4-:R-:W-:Y:S02]  /*0560*/  IMAD R3, R3, UR5, RZ ;  /* 0x0000000503037c24 */ /* 0x010fe4000f8e02ff */
[----:B------:R-:W-:-:S04]  /*0570*/  IMAD R4, R4, UR4, RZ ;  /* 0x0000000404047c24 */ /* 0x000fc8000f8e02ff */
[----:B------:R-:W-:-:S05]  /*0580*/  IMAD R3, R4, R6, R3 ;  /* 0x0000000604037224 */ /* 0x000fca00078e0203 */
[----:B------:R0:W-:Y:S01]  /*0590*/  @!P0 STG.E.U8 desc[UR6][R12.64], R3 ;  /* 0x000000030c008986 */ /* 0x0001e2000c101106 */
[----:B------:R-:W-:Y:S02]  /*05a0*/  IMAD R8, R8, UR5, RZ ;  /* 0x0000000508087c24 */ /* 0x000fe4000f8e02ff */
[----:B------:R-:W-:-:S04]  /*05b0*/  IMAD R28, R28, UR4, RZ ;  /* 0x000000041c1c7c24 */ /* 0x000fc8000f8e02ff */
[----:B---3--:R-:W-:Y:S02]  /*05c0*/  IMAD R29, R28, R29, R8 ;  /* 0x0000001d1c1d7224 */ /* 0x008fe400078e0208 */
[----:B--2---:R-:W-:Y:S02]  /*05d0*/  IMAD R10, R10, UR5, RZ ;  /* 0x000000050a0a7c24 */ /* 0x004fe4000f8e02ff */
[----:B------:R-:W-:Y:S02]  /*05e0*/  IMAD R7, R7, UR4, RZ ;  /* 0x0000000407077c24 */ /* 0x000fe4000f8e02ff */
[----:B------:R-:W-:Y:S02]  /*05f0*/  IMAD R4, R11, UR5, RZ ;  /* 0x000000050b047c24 */ /* 0x000fe4000f8e02ff */
[----:B------:R-:W-:Y:S02]  /*0600*/  IMAD R18, R18, UR4, RZ ;  /* 0x0000000412127c24 */ /* 0x000fe4000f8e02ff */
[----:B------:R-:W-:Y:S01]  /*0610*/  IMAD R15, R7, R9, R10 ;  /* 0x00000009070f7224 */ /* 0x000fe200078e020a */
[----:B0-----:R-:W-:Y:S06]  /*0620*/  @P1 BRA `(.L_x_19126) ;  /* 0x0000000000301947 */ /* 0x001fec0003800000 */
[----:B------:R-:W-:Y:S01]  /*0630*/  IMAD R6, R0, 0x200, R5 ;  /* 0x0000020000067824 */ /* 0x000fe200078e0205 */
[----:B------:R-:W-:Y:S01]  /*0640*/  IADD3 R5, R5, 0x80, RZ ;  /* 0x0000008005057810 */ /* 0x000fe20007ffe0ff */
[----:B------:R-:W-:-:S03]  /*0650*/  ULDC.64 UR4, c[0x0][0x228] ;  /* 0x00008a0000047ab9 */ /* 0x000fc60000000a00 */
[----:B------:R-:W-:Y:S02]  /*0660*/  ISETP.GE.AND P1, PT, R5, R2, PT ;  /* 0x000000020500720c */ /* 0x000fe40003f26270 */
[----:B------:R-:W-:-:S04]  /*0670*/  IADD3 R6, P0, R6, UR4, RZ ;  /* 0x0000000406067c10 */ /* 0x000fc8000ff1e0ff */
[----:B------:R-:W-:-:S05]  /*0680*/  IADD3.X R7, RZ, UR5, RZ, P0, !PT ;  /* 0x00000005ff077c10 */ /* 0x000fca00087fe4ff */
[----:B------:R0:W-:Y:S02]  /*0690*/  STG.E.U8 desc[UR6][R6.64], R29 ;  /* 0x0000001d06007986 */ /* 0x0001e4000c101106 */
[----:B------:R-:W-:Y:S01]  /*06a0*/  @!P1 IMAD R8, R0, 0x200, R5 ;  /* 0x0000020000089824 */ /* 0x000fe200078e0205 */
[----:B------:R-:W-:-:S04]  /*06b0*/  @!P1 IADD3 R5, R5, 0x80, RZ ;  /* 0x0000008005059810 */ /* 0x000fc80007ffe0ff */
[----:B------:R-:W-:-:S05]  /*06c0*/  @!P1 IADD3 R8, P2, R8, UR4, RZ ;  /* 0x0000000408089c10 */ /* 0x000fca000ff5e0ff */
[----:B------:R-:W-:-:S05]  /*06d0*/  @!P1 IMAD.X R9, RZ, RZ, UR5, P2 ;  /* 0x00000005ff099e24 */ /* 0x000fca00090e06ff */
[----:B------:R0:W-:Y:S03]  /*06e0*/  @!P1 STG.E.U8 desc[UR6][R8.64], R15 ;  /* 0x0000000f08009986 */ /* 0x0001e6000c101106 */
.L_x_19126:
[----:B------:R-:W-:Y:S05]  /*06f0*/  BSYNC B0 ;  /* 0x0000000000007941 */ /* 0x000fea0003800000 */
.L_x_19125:
[----:B------:R-:W-:-:S13]  /*0700*/  ISETP.GE.AND P0, PT, R5, R2, PT ;  /* 0x000000020500720c */ /* 0x000fda0003f06270 */
[----:B------:R-:W-:Y:S05]  /*0710*/  @P0 EXIT ;  /* 0x000000000000094d */ /* 0x000fea0003800000 */
[----:B------:R-:W-:Y:S01]  /*0720*/  IMAD R0, R0, 0x200, R5 ;  /* 0x0000020000007824 */ /* 0x000fe200078e0205 */
[----:B------:R-:W-:Y:S01]  /*0730*/  ULDC.64 UR4, c[0x0][0x228] ;  /* 0x00008a0000047ab9 */ /* 0x000fe20000000a00 */
[----:B-----5:R-:W-:-:S03]  /*0740*/  IMAD R19, R18, R19, R4 ;  /* 0x0000001312137224 */ /* 0x020fc600078e0204 */
[----:B------:R-:W-:-:S04]  /*0750*/  IADD3 R2, P0, R0, UR4, RZ ;  /* 0x0000000400027c10 */ /* 0x000fc8000ff1e0ff */
[----:B------:R-:W-:-:S05]  /*0760*/  IADD3.X R3, RZ, UR5, RZ, P0, !PT ;  /* 0x00000005ff037c10 */ /* 0x000fca00087fe4ff */
[----:B------:R-:W-:Y:S01]  /*0770*/  STG.E.U8 desc[UR6][R2.64], R19 ;  /* 0x0000001302007986 */ /* 0x000fe2000c101106 */
[----:B------:R-:W-:Y:S05]  /*0780*/  EXIT ;  /* 0x000000000000794d */ /* 0x000fea0003800000 */
.L_x_19127:
        /* <DEDUP_REMOVED lines=15> */
.L_x_24213:


//--------------------- .text._ZN2at6native29vectorized_elementwise_kernelILi2EZZZNS0_54_GLOBAL__N__d8c5977b_16_LinearAlgebra_cu_7dd49032_297216addr_kernel_cudaERNS_14TensorIteratorERKN3c106ScalarES8_ENKUlvE_clEvENKUlvE0_clEvEUlaaaE0_St5arrayIPcLm4EEEEviT0_T1_ --------------------------
	.section	.text._ZN2at6native29vectorized_elementwise_kernelILi2EZZZNS0_54_GLOBAL__N__d8c5977b_16_LinearAlgebra_cu_7dd49032_297216addr_kernel_cudaERNS_14TensorIteratorERKN3c106ScalarES8_ENKUlvE_clEvENKUlvE0_clEvEUlaaaE0_St5arrayIPcLm4EEEEviT0_T1_,"ax",@progbits
	.align	128
        .global         _ZN2at6native29vectorized_elementwise_kernelILi2EZZZNS0_54_GLOBAL__N__d8c5977b_16_LinearAlgebra_cu_7dd49032_297216addr_kernel_cudaERNS_14TensorIteratorERKN3c106ScalarES8_ENKUlvE_clEvENKUlvE0_clEvEUlaaaE0_St5arrayIPcLm4EEEEviT0_T1_
        .type           _ZN2at6native29vectorized_elementwise_kernelILi2EZZZNS0_54_GLOBAL__N__d8c5977b_16_LinearAlgebra_cu_7dd49032_297216addr_kernel_cudaERNS_14TensorIteratorERKN3c106ScalarES8_ENKUlvE_clEvENKUlvE0_clEvEUlaaaE0_St5arrayIPcLm4EEEEviT0_T1_,@function
        .size           _ZN2at6native29vectorized_elementwise_kernelILi2EZZZNS0_54_GLOBAL__N__d8c5977b_16_LinearAlgebra_cu_7dd49032_297216addr_kernel_cudaERNS_14TensorIteratorERKN3c106ScalarES8_ENKUlvE_clEvENKUlvE0_clEvEUlaaaE0_St5arrayIPcLm4EEEEviT0_T1_,(.L_x_24214 - _ZN2at6native29vectorized_elementwise_kernelILi2EZZZNS0_54_GLOBAL__N__d8c5977b_16_LinearAlgebra_cu_7dd49032_297216addr_kernel_cudaERNS_14TensorIteratorERKN3c106ScalarES8_ENKUlvE_clEvENKUlvE0_clEvEUlaaaE0_St5arrayIPcLm4EEEEviT0_T1_)
        .other          _ZN2at6native29vectorized_elementwise_kernelILi2EZZZNS0_54_GLOBAL__N__d8c5977b_16_LinearAlgebra_cu_7dd49032_297216addr_kernel_cudaERNS_14TensorIteratorERKN3c106ScalarES8_ENKUlvE_clEvENKUlvE0_clEvEUlaaaE0_St5arrayIPcLm4EEEEviT0_T1_,@"STO_CUDA_ENTRY STV_DEFAULT"
_ZN2at6native29vectorized_elementwise_kernelILi2EZZZNS0_54_GLOBAL__N__d8c5977b_16_LinearAlgebra_cu_7dd49032_297216addr_kernel_cudaERNS_14TensorIteratorERKN3c106ScalarES8_ENKUlvE_clEvENKUlvE0_clEvEUlaaaE0_St5arrayIPcLm4EEEEviT0_T1_:
.text._ZN2at6native29vectorized_elementwise_kernelILi2EZZZNS0_54_GLOBAL__N__d8c5977b_16_LinearAlgebra_cu_7dd49032_297216addr_kernel_cudaERNS_14TensorIteratorERKN3c106ScalarES8_ENKUlvE_clEvENKUlvE0_clEvEUlaaaE0_St5arrayIPcLm4EEEEviT0_T1_:
[----:B------:R-:W-:Y:S08]  /*0000*/  LDC R1, c[0x0][0x28] ;  /* 0x00000a00ff017b82 */ /* 0x000ff00000000800 */
[----:B------:R-:W0:Y:S01]  /*0010*/  S2UR UR4, SR_CTAID.X ;  /* 0x00000000000479c3 */ /* 0x000e220000002500 */
[----:B------:R-:W-:Y:S01]  /*0020*/  ULDC.64 UR18, c[0x0][0x208] ;  /* 0x0000820000127ab9 */ /* 0x000fe20000000a00 */
[----:B------:R-:W-:Y:S01]  /*0030*/  ULDC.U8 UR11, c[0x0][0x218] ;  /* 0x00008600000b7ab9 */ /* 0x000fe20000000000 */
[----:B------:R-:W-:-:S05]  /*0040*/  ULDC.S8 UR12, c[0x0][0x219] ;  /* 0x00008640000c7ab9 */ /* 0x000fca0000000200 */
[----:B------:R-:W1:Y:S01]  /*0050*/  LDC R3, c[0x0][0x210] ;  /* 0x00008400ff037b82 */ /* 0x000e620000000800 */
[----:B0-----:R-:W-:-:S06]  /*0060*/  USHF.L.U32 UR4, UR4, 0xa, URZ ;  /* 0x0000000a04047899 */ /* 0x001fcc000800063f */
[----:B-1----:R-:W-:-:S05]  /*0070*/  VIADD R3, R3, -UR4 ;  /* 0x8000000403037c36 */ /* 0x002fca0008000000 */
[----:B------:R-:W-:-:S13]  /*0080*/  ISETP.GE.U32.AND P0, PT, R3, 0x400, PT ;  /* 0x000004000300780c */ /* 0x000fda0003f06070 */
[----:B------:R-:W-:Y:S05]  /*0090*/  @!P0 BRA `(.L_x_19128) ;  /* 0x0000000400848947 */ /* 0x000fea0003800000 */
[----:B------:R-:W0:Y:S01]  /*00a0*/  S2R R0, SR_TID.X ;  /* 0x0000000000007919 */ /* 0x000e220000002100 */
[----:B------:R-:W-:Y:S01]  /*00b0*/  ULDC.64 UR6, c[0x0][0x230] ;  /* 0x00008c0000067ab9 */ /* 0x000fe20000000a00 */
[----:B------:R-:W-:Y:S02]  /*00c0*/  USHF.R.S32.HI UR5, URZ, 0x1f, UR4 ;  /* 0x0000001f3f057899 */ /* 0x000fe40008011404 */
[----:B------:R-:W-:Y:S01]  /*00d0*/  UIADD3 UR9, UP0, UR4, UR6, URZ ;  /* 0x0000000604097290 */ /* 0x000fe2000ff1e03f */
[----:B------:R-:W-:Y:S01]  /*00e0*/  ULDC.64 UR14, c[0x0][0x238] ;  /* 0x00008e00000e7ab9 */ /* 0x000fe20000000a00 */
[----:B------:R-:W-:Y:S02]  /*00f0*/  ULDC.64 UR16, c[0x0][0x240] ;  /* 0x0000900000107ab9 */ /* 0x000fe40000000a00 */
[----:B------:R-:W-:Y:S02]  /*0100*/  UIADD3.X UR10, UR5, UR7, URZ, UP0, !UPT ;  /* 0x00000007050a7290 */ /* 0x000fe400087fe43f */
[----:B------:R-:W-:Y:S01]  /*0110*/  UIADD3 UR7, UP0, UR4, UR14, URZ ;  /* 0x0000000e04077290 */ /* 0x000fe2000ff1e03f */
[----:B------:R-:W-:Y:S01]  /*0120*/  IMAD.U32 R10, RZ, RZ, UR9 ;  /* 0x00000009ff0a7e24 */ /* 0x000fe2000f8e00ff */
[----:B------:R-:W-:-:S02]  /*0130*/  UIADD3 UR6, UP1, UR4, UR16, URZ ;  /* 0x0000001004067290 */ /* 0x000fc4000ff3e03f */
[----:B------:R-:W-:Y:S01]  /*0140*/  UIADD3.X UR8, UR5, UR15, URZ, UP0, !UPT ;  /* 0x0000000f05087290 */ /* 0x000fe200087fe43f */
[----:B------:R-:W-:Y:S01]  /*0150*/  MOV R11, UR10 ;  /* 0x0000000a000b7c02 */ /* 0x000fe20008000f00 */
[----:B------:R-:W-:Y:S01]  /*0160*/  UIADD3.X UR5, UR5, UR17, URZ, UP1, !UPT ;  /* 0x0000001105057290 */ /* 0x000fe20008ffe43f */
[----:B------:R-:W-:Y:S01]  /*0170*/  IMAD.U32 R14, RZ, RZ, UR7 ;  /* 0x00000007ff0e7e24 */ /* 0x000fe2000f8e00ff */
[----:B------:R-:W-:Y:S02]  /*0180*/  MOV R2, UR6 ;  /* 0x0000000600027c02 */ /* 0x000fe40008000f00 */
[----:B------:R-:W-:Y:S02]  /*0190*/  IMAD.U32 R15, RZ, RZ, UR8 ;  /* 0x00000008ff0f7e24 */ /* 0x000fe4000f8e00ff */
[----:B------:R-:W-:Y:S02]  /*01a0*/  IMAD.U32 R3, RZ, RZ, UR5 ;  /* 0x00000005ff037e24 */ /* 0x000fe4000f8e00ff */
[----:B0-----:R-:W-:Y:S01]  /*01b0*/  IMAD.WIDE.U32 R10, R0, 0x2, R10 ;  /* 0x00000002000a7825 */ /* 0x001fe200078e000a */
[----:B------:R-:W-:Y:S01]  /*01c0*/  UMOV UR6, UR12 ;  /* 0x0000000c00067c82 */ /* 0x000fe20008000000 */
[----:B------:R-:W-:-:S02]  /*01d0*/  ULDC.64 UR8, c[0x0][0x228] ;  /* 0x00008a0000087ab9 */ /* 0x000fc40000000a00 */
[C---:B------:R-:W-:Y:S01]  /*01e0*/  IMAD.WIDE.U32 R14, R0.reuse, 0x2, R14 ;  /* 0x00000002000e7825 */ /* 0x040fe200078e000e */
[----:B------:R-:W2:Y:S03]  /*01f0*/  LDG.E.U16 R19, desc[UR18][R10.64+0x100] ;  /* 0x000100120a137981 */ /* 0x000ea6000c1e1500 */
[----:B------:R-:W-:Y:S01]  /*0200*/  IMAD.WIDE.U32 R2, R0, 0x2, R2 ;  /* 0x0000000200027825 */ /* 0x000fe200078e0002 */
[----:B------:R-:W3:Y:S04]  /*0210*/  LDG.E.U16 R16, desc[UR18][R10.64] ;  /* 0x000000120a107981 */ /* 0x000ee8000c1e1500 */
[----:B------:R-:W4:Y:S04]  /*0220*/  LDG.E.U16 R18, desc[UR18][R14.64] ;  /* 0x000000120e127981 */ /* 0x000f28000c1e1500 */
[----:B------:R-:W5:Y:S04]  /*0230*/  LDG.E.U16 R20, desc[UR18][R14.64+0x100] ;  /* 0x000100120e147981 */ /* 0x000f68000c1e1500 */
[----:B------:R-:W5:Y:S04]  /*0240*/  LDG.E.U16 R21, desc[UR18][R2.64] ;  /* 0x0000001202157981 */ /* 0x000f68000c1e1500 */
[----:B------:R-:W5:Y:S04]  /*0250*/  LDG.E.U16 R12, desc[UR18][R2.64+0x100] ;  /* 0x00010012020c7981 */ /* 0x000f68000c1e1500 */
[----:B------:R-:W5:Y:S04]  /*0260*/  LDG.E.U16 R6, desc[UR18][R10.64+0x200] ;  /* 0x000200120a067981 */ /* 0x000f68000c1e1500 */
[----:B------:R-:W5:Y:S04]  /*0270*/  LDG.E.U16 R5, desc[UR18][R10.64+0x300] ;  /* 0x000300120a057981 */ /* 0x000f68000c1e1500 */
[----:B------:R-:W5:Y:S04]  /*0280*/  LDG.E.U16 R7, desc[UR18][R14.64+0x300] ;  /* 0x000300120e077981 */ /* 0x000f68000c1e1500 */
[----:B------:R2:W5:Y:S04]  /*0290*/  LDG.E.U16 R4, desc[UR18][R14.64+0x200] ;  /* 0x000200120e047981 */ /* 0x000568000c1e1500 */
[----:B------:R-:W5:Y:S04]  /*02a0*/  LDG.E.U16 R8, desc[UR18][R2.64+0x200] ;  /* 0x0002001202087981 */ /* 0x000f68000c1e1500 */
[----:B------:R0:W5:Y:S01]  /*02b0*/  LDG.E.U16 R9, desc[UR18][R2.64+0x300] ;  /* 0x0003001202097981 */ /* 0x000162000c1e1500 */
[----:B------:R-:W-:-:S02]  /*02c0*/  UPRMT UR5, UR11, 0x8880, URZ ;  /* 0x000088800b057896 */ /* 0x000fc4000800003f */
[----:B------:R-:W-:-:S04]  /*02d0*/  UIADD3 UR7, UP0, UR4, UR8, URZ ;  /* 0x0000000804077290 */ /* 0x000fc8000ff1e03f */
[----:B------:R-:W-:Y:S01]  /*02e0*/  UIADD3.X UR8, URZ, UR9, URZ, UP0, !UPT ;  /* 0x000000093f087290 */ /* 0x000fe200087fe43f */
[C---:B--2---:R-:W-:Y:S02]  /*02f0*/  PRMT R14, R19.reuse, 0x7770, RZ ;  /* 0x00007770130e7816 */ /* 0x044fe400000000ff */
[----:B------:R-:W-:Y:S02]  /*0300*/  PRMT R15, R19, 0x7771, RZ ;  /* 0x00007771130f7816 */ /* 0x000fe400000000ff */
[C---:B---3--:R-:W-:Y:S02]  /*0310*/  PRMT R13, R16.reuse, 0x7770, RZ ;  /* 0x00007770100d7816 */ /* 0x048fe400000000ff */
[----:B------:R-:W-:Y:S02]  /*0320*/  PRMT R16, R16, 0x7771, RZ ;  /* 0x0000777110107816 */ /* 0x000fe400000000ff */
[C---:B----4-:R-:W-:Y:S02]  /*0330*/  PRMT R17, R18.reuse, 0x7770, RZ ;  /* 0x0000777012117816 */ /* 0x050fe400000000ff */
[----:B------:R-:W-:-:S02]  /*0340*/  PRMT R18, R18, 0x7771, RZ ;  /* 0x0000777112127816 */ /* 0x000fc400000000ff */
[C---:B-----5:R-:W-:Y:S02]  /*0350*/  PRMT R19, R20.reuse, 0x7770, RZ ;  /* 0x0000777014137816 */ /* 0x060fe400000000ff */
[----:B------:R-:W-:Y:S01]  /*0360*/  PRMT R20, R20, 0x7771, RZ ;  /* 0x0000777114147816 */ /* 0x000fe200000000ff */
[----:B------:R-:W-:Y:S01]  /*0370*/  IMAD R13, R13, UR5, RZ ;  /* 0x000000050d0d7c24 */ /* 0x000fe2000f8e02ff */
[----:B------:R-:W-:Y:S01]  /*0380*/  PRMT R10, R21, 0x7770, RZ ;  /* 0x00007770150a7816 */ /* 0x000fe200000000ff */
[----:B------:R-:W-:Y:S01]  /*0390*/  IMAD R17, R17, UR6, RZ ;  /* 0x0000000611117c24 */ /* 0x000fe2000f8e02ff */
[----:B------:R-:W-:Y:S01]  /*03a0*/  PRMT R11, R21, 0x7771, RZ ;  /* 0x00007771150b7816 */ /* 0x000fe200000000ff */
[----:B------:R-:W-:Y:S01]  /*03b0*/  IMAD R16, R16, UR5, RZ ;  /* 0x0000000510107c24 */ /* 0x000fe2000f8e02ff */
[----:B0-----:R-:W-:Y:S01]  /*03c0*/  PRMT R2, R12, 0x7771, RZ ;  /* 0x000077710c027816 */ /* 0x001fe200000000ff */
[----:B------:R-:W-:Y:S02]  /*03d0*/  IMAD R18, R18, UR6, RZ ;  /* 0x0000000612127c24 */ /* 0x000fe4000f8e02ff */
[----:B------:R-:W-:-:S02]  /*03e0*/  IMAD R15, R15, UR5, RZ ;  /* 0x000000050f0f7c24 */ /* 0x000fc4000f8e02ff */
[----:B------:R-:W-:Y:S01]  /*03f0*/  IMAD R20, R20, UR6, RZ ;  /* 0x0000000614147c24 */ /* 0x000fe2000f8e02ff */
[----:B------:R-:W-:Y:S01]  /*0400*/  PRMT R3, R12, 0x7770, RZ ;  /* 0x000077700c037816 */ /* 0x000fe200000000ff */
[----:B------:R-:W-:Y:S01]  /*0410*/  IMAD R12, R14, UR5, RZ ;  /* 0x000000050e0c7c24 */ /* 0x000fe2000f8e02ff */
[----:B------:R-:W-:Y:S01]  /*0420*/  PRMT R14, R6, 0x7770, RZ ;  /* 0x00007770060e7816 */ /* 0x000fe200000000ff */
[----:B------:R-:W-:Y:S01]  /*0430*/  IMAD R10, R10, R17, R13 ;  /* 0x000000110a0a7224 */ /* 0x000fe200078e020d */
[----:B------:R-:W-:Y:S01]  /*0440*/  PRMT R6, R6, 0x7771, RZ ;  /* 0x0000777106067816 */ /* 0x000fe200000000ff */
[----:B------:R-:W-:Y:S02]  /*0450*/  IMAD R19, R19, UR6, RZ ;  /* 0x0000000613137c24 */ /* 0x000fe4000f8e02ff */
[----:B------:R-:W-:Y:S01]  /*0460*/  IMAD R11, R11, R18, R16 ;  /* 0x000000120b0b7224 */ /* 0x000fe200078e0210 */
[----:B------:R-:W-:Y:S01]  /*0470*/  PRMT R18, R7, 0x7770, RZ ;  /* 0x0000777007127816 */ /* 0x000fe200000000ff */
[----:B------:R-:W-:Y:S01]  /*0480*/  IMAD R13, R2, R20, R15 ;  /* 0x00000014020d7224 */ /* 0x000fe200078e020f */
[----:B------:R-:W-:-:S02]  /*0490*/  PRMT R15, R5, 0x7770, RZ ;  /* 0x00007770050f7816 */ /* 0x000fc400000000ff */
[----:B------:R-:W-:Y:S02]  /*04a0*/  PRMT R5, R5, 0x7771, RZ ;  /* 0x0000777105057816 */ /* 0x000fe400000000ff */
[C---:B------:R-:W-:Y:S02]  /*04b0*/  PRMT R16, R4.reuse, 0x7770, RZ ;  /* 0x0000777004107816 */ /* 0x040fe400000000ff */
[----:B------:R-:W-:Y:S02]  /*04c0*/  PRMT R17, R4, 0x7771, RZ ;  /* 0x0000777104117816 */ /* 0x000fe400000000ff */
[----:B------:R-:W-:Y:S01]  /*04d0*/  PRMT R7, R7, 0x7771, RZ ;  /* 0x0000777107077816 */ /* 0x000fe200000000ff */
[----:B------:R-:W-:Y:S01]  /*04e0*/  IMAD R12, R3, R19, R12 ;  /* 0x00000013030c7224 */ /* 0x000fe200078e020c */
[----:B------:R-:W-:Y:S01]  /*04f0*/  PRMT R19, R8, 0x7770, RZ ;  /* 0x0000777008137816 */ /* 0x000fe200000000ff */
[----:B------:R-:W-:Y:S01]  /*0500*/  IMAD R21, R6, UR5, RZ ;  /* 0x0000000506157c24 */ /* 0x000fe2000f8e02ff */
[----:B------:R-:W-:Y:S01]  /*0510*/  PRMT R4, R9, 0x7770, RZ ;  /* 0x0000777009047816 */ /* 0x000fe200000000ff */
[----:B------:R-:W-:Y:S01]  /*0520*/  IMAD R14, R14, UR5, RZ ;  /* 0x000000050e0e7c24 */ /* 0x000fe2000f8e02ff */
[----:B------:R-:W-:Y:S01]  /*0530*/  PRMT R8, R8, 0x7771, RZ ;  /* 0x0000777108087816 */ /* 0x000fe200000000ff */
[----:B------:R-:W-:Y:S01]  /*0540*/  IMAD R15, R15, UR5, RZ ;  /* 0x000000050f0f7c24 */ /* 0x000fe2000f8e02ff */
[----:B------:R-:W-:Y:S01]  /*0550*/  PRMT R9, R9, 0x7771, RZ ;  /* 0x0000777109097816 */ /* 0x000fe200000000ff */
[----:B------:R-:W-:-:S02]  /*0560*/  IMAD R6, R5, UR5, RZ ;  /* 0x0000000505067c24 */ /* 0x000fc4000f8e02ff */
[----:B------:R-:W-:Y:S02]  /*0570*/  IMAD R16, R16, UR6, RZ ;  /* 0x0000000610107c24 */ /* 0x000fe4000f8e02ff */
[----:B------:R-:W-:Y:S02]  /*0580*/  IMAD R17, R17, UR6, RZ ;  /* 0x0000000611117c24 */ /* 0x000fe4000f8e02ff */
[----:B------:R-:W-:Y:S02]  /*0590*/  IMAD R18, R18, UR6, RZ ;  /* 0x0000000612127c24 */ /* 0x000fe4000f8e02ff */
[----:B------:R-:W-:Y:S01]  /*05a0*/  IMAD R7, R7, UR6, RZ ;  /* 0x0000000607077c24 */ /* 0x000fe2000f8e02ff */
[----:B------:R-:W-:Y:S01]  /*05b0*/  MOV R3, UR8 ;  /* 0x0000000800037c02 */ /* 0x000fe20008000f00 */
[----:B------:R-:W-:Y:S02]  /*05c0*/  IMAD R14, R19, R16, R14 ;  /* 0x00000010130e7224 */ /* 0x000fe400078e020e */
[----:B------:R-:W-:-:S02]  /*05d0*/  IMAD R17, R8, R17, R21 ;  /* 0x0000001108117224 */ /* 0x000fc400078e0215 */
[----:B------:R-:W-:Y:S02]  /*05e0*/  IMAD R4, R4, R18, R15 ;  /* 0x0000001204047224 */ /* 0x000fe400078e020f */
[----:B------:R-:W-:Y:S02]  /*05f0*/  IMAD R7, R9, R7, R6 ;  /* 0x0000000709077224 */ /* 0x000fe400078e0206 */
[----:B------:R-:W-:Y:S01]  /*0600*/  IMAD.U32 R2, RZ, RZ, UR7 ;  /* 0x00000007ff027e24 */ /* 0x000fe2000f8e00ff */
[----:B------:R-:W-:Y:S02]  /*0610*/  PRMT R11, R11, 0x7604, R10 ;  /* 0x000076040b0b7816 */ /* 0x000fe4000000000a */
[----:B------:R-:W-:Y:S01]  /*0620*/  PRMT R13, R13, 0x7604, R12 ;  /* 0x000076040d0d7816 */ /* 0x000fe2000000000c */
[----:B------:R-:W-:Y:S01]  /*0630*/  IMAD.WIDE R2, R0, 0x2, R2 ;  /* 0x0000000200027825 */ /* 0x000fe200078e0202 */
[----:B------:R-:W-:Y:S02]  /*0640*/  PRMT R17, R17, 0x7604, R14 ;  /* 0x0000760411117816 */ /* 0x000fe4000000000e */
[----:B------:R-:W-:-:S02]  /*0650*/  PRMT R7, R7, 0x7604, R4 ;  /* 0x0000760407077816 */ /* 0x000fc40000000004 */
[----:B------:R-:W-:Y:S04]  /*0660*/  STG.E.U16 desc[UR18][R2.64], R11 ;  /* 0x0000000b02007986 */ /* 0x000fe8000c101512 */
[----:B------:R-:W-:Y:S04]  /*0670*/  STG.E.U16 desc[UR18][R2.64+0x100], R13 ;  /* 0x0001000d02007986 */ /* 0x000fe8000c101512 */
[----:B------:R-:W-:Y:S04]  /*0680*/  STG.E.U16 desc[UR18][R2.64+0x200], R17 ;  /* 0x0002001102007986 */ /* 0x000fe8000c101512 */
[----:B------:R-:W-:Y:S01]  /*0690*/  STG.E.U16 desc[UR18][R2.64+0x300], R7 ;  /* 0x0003000702007986 */ /* 0x000fe2000c101512 */
[----:B------:R-:W-:Y:S05]  /*06a0*/  EXIT ;  /* 0x000000000000794d */ /* 0x000fea0003800000 */
.L_x_19128:
[----:B------:R-:W0:Y:S01]  /*06b0*/  S2R R0, SR_TID.X ;  /* 0x0000000000007919 */ /* 0x000e220000002100 */
[----:B------:R-:W-:Y:S01]  /*06c0*/  HFMA2.MMA R2, -RZ, RZ, 0, 0 ;  /* 0x00000000ff027435 */ /* 0x000fe200000001ff */
[----:B------:R-:W-:Y:S01]  /*06d0*/  IMAD.MOV.U32 R7, RZ, RZ, RZ ;  /* 0x000000ffff077224 */ /* 0x000fe200078e00ff */
[----:B0-----:R-:W-:-:S13]  /*06e0*/  ISETP.GE.AND P0, PT, R0, R3, PT ;  /* 0x000000030000720c */ /* 0x001fda0003f06270 */
[----:B------:R-:W0:Y:S01]  /*06f0*/  @!P0 LDC.64 R4, c[0x0][0x230] ;  /* 0x00008c00ff048b82 */ /* 0x000e220000000a00 */
[----:B------:R-:W-:-:S07]  /*0700*/  @!P0 VIADD R11, R0, UR4 ;  /* 0x00000004000b8c36 */ /* 0x000fce0008000000 */
[----:B------:R-:W1:Y:S08]  /*0710*/  @!P0 LDC.64 R8, c[0x0][0x238] ;  /* 0x00008e00ff088b82 */ /* 0x000e700000000a00 */
[----:B------:R-:W2:Y:S01]  /*0720*/  @!P0 LDC.64 R12, c[0x0][0x240] ;  /* 0x00009000ff0c8b82 */ /* 0x000ea20000000a00 */
[----:B0-----:R-:W-:Y:S01]  /*0730*/  @!P0 IADD3 R4, P1, R11, R4, RZ ;  /* 0x000000040b048210 */ /* 0x001fe20007f3e0ff */
[----:B------:R-:W-:-:S04]  /*0740*/  IMAD.MOV.U32 R14, RZ, RZ, RZ ;  /* 0x000000ffff0e7224 */ /* 0x000fc800078e00ff */
[----:B------:R-:W-:Y:S01]  /*0750*/  @!P0 IMAD.X R5, RZ, RZ, R5, P1 ;  /* 0x000000ffff058224 */ /* 0x000fe200008e0605 */
[----:B-1----:R-:W-:-:S04]  /*0760*/  @!P0 IADD3 R8, P2, R11, R8, RZ ;  /* 0x000000080b088210 */ /* 0x002fc80007f5e0ff */
[----:B------:R0:W3:Y:S01]  /*0770*/  @!P0 LDG.E.S8 R2, desc[UR18][R4.64] ;  /* 0x0000001204028981 */ /* 0x0000e2000c1e1300 */
[----:B------:R-:W-:Y:S01]  /*0780*/  @!P0 IMAD.X R9, RZ, RZ, R9, P2 ;  /* 0x000000ffff098224 */ /* 0x000fe200010e0609 */
[----:B--2---:R-:W-:-:S04]  /*0790*/  @!P0 IADD3 R10, P1, R11, R12, RZ ;  /* 0x0000000c0b0a8210 */ /* 0x004fc80007f3e0ff */
[----:B------:R1:W2:Y:S01]  /*07a0*/  @!P0 LDG.E.S8 R7, desc[UR18][R8.64] ;  /* 0x0000001208078981 */ /* 0x0002a2000c1e1300 */
[----:B------:R-:W-:-:S05]  /*07b0*/  @!P0 IADD3.X R11, RZ, R13, RZ, P1, !PT ;  /* 0x0000000dff0b8210 */ /* 0x000fca0000ffe4ff */
[----:B------:R3:W4:Y:S01]  /*07c0*/  @!P0 LDG.E.S8 R14, desc[UR18][R10.64] ;  /* 0x000000120a0e8981 */ /* 0x000722000c1e1300 */
[----:B------:R-:W-:-:S05]  /*07d0*/  @!P0 VIADD R0, R0, 0x80 ;  /* 0x0000008000008836 */ /* 0x000fca0000000000 */
[----:B------:R-:W-:-:S13]  /*07e0*/  ISETP.GE.AND P3, PT, R0, R3, PT ;  /* 0x000000030000720c */ /* 0x000fda0003f66270 */
[C---:B------:R-:W-:Y:S01]  /*07f0*/  @!P3 IADD3 R15, R0.reuse, UR4, RZ ;  /* 0x00000004000fbc10 */ /* 0x040fe2000fffe0ff */
[----:B------:R-:W-:Y:S01]  /*0800*/  @!P3 VIADD R0, R0, 0x80 ;  /* 0x000000800000b836 */ /* 0x000fe20000000000 */
[----:B------:R-:W5:Y:S04]  /*0810*/  @!P3 LDC.64 R20, c[0x0][0x230] ;  /* 0x00008c00ff14bb82 */ /* 0x000f680000000a00 */
[----:B------:R-:W-:-:S04]  /*0820*/  ISETP.GE.AND P4, PT, R0, R3, PT ;  /* 0x000000030000720c */ /* 0x000fc80003f86270 */
[----:B------:R-:W1:Y:S08]  /*0830*/  @!P3 LDC.64 R24, c[0x0][0x238] ;  /* 0x00008e00ff18bb82 */ /* 0x000e700000000a00 */
[----:B------:R-:W1:Y:S01]  /*0840*/  @!P3 LDC.64 R16, c[0x0][0x240] ;  /* 0x00009000ff10bb82 */ /* 0x000e620000000a00 */
[C---:B0-----:R-:W-:Y:S01]  /*0850*/  @!P4 VIADD R5, R0.reuse, UR4 ;  /* 0x000000040005cc36 */ /* 0x041fe20008000000 */
[----:B------:R-:W-:-:S04]  /*0860*/  @!P4 IADD3 R0, R0, 0x80, RZ ;  /* 0x000000800000c810 */ /* 0x000fc80007ffe0ff */
[----:B------:R-:W-:Y:S02]  /*0870*/  ISETP.GE.AND P2, PT, R0, R3, PT ;  /* 0x000000030000720c */ /* 0x000fe40003f46270 */
[----:B------:R-:W0:Y:S01]  /*0880*/  @!P4 LDC.64 R12, c[0x0][0x230] ;  /* 0x00008c00ff0ccb82 */ /* 0x000e220000000a00 */
[----:B------:R-:W-:Y:S01]  /*0890*/  UPRMT UR5, UR11, 0x8880, URZ ;  /* 0x000088800b057896 */ /* 0x000fe2000800003f */
[----:B-----5:R-:W-:-:S06]  /*08a0*/  @!P3 IADD3 R20, P1, R15, R20, RZ ;  /* 0x000000140f14b210 */ /* 0x020fcc0007f3e0ff */
[----:B-1----:R-:W1:Y:S01]  /*08b0*/  @!P4 LDC.64 R8, c[0x0][0x238] ;  /* 0x00008e00ff08cb82 */ /* 0x002e620000000a00 */
[----:B------:R-:W-:Y:S01]  /*08c0*/  ULDC.S8 UR6, c[0x0][0x219] ;  /* 0x0000864000067ab9 */ /* 0x000fe20000000200 */
[----:B------:R-:W-:Y:S01]  /*08d0*/  @!P3 IMAD.X R21, RZ, RZ, R21, P1 ;  /* 0x000000ffff15b224 */ /* 0x000fe200008e0615 */
[----:B------:R-:W-:-:S05]  /*08e0*/  @!P3 IADD3 R24, P1, R15, R24, RZ ;  /* 0x000000180f18b210 */ /* 0x000fca0007f3e0ff */
[----:B------:R-:W5:Y:S01]  /*08f0*/  @!P4 LDC.64 R28, c[0x0][0x240] ;  /* 0x00009000ff1ccb82 */ /* 0x000f620000000a00 */
[C---:B------:R-:W-:Y:S01]  /*0900*/  @!P2 VIADD R27, R0.reuse, UR4 ;  /* 0x00000004001bac36 */ /* 0x040fe20008000000 */
[----:B------:R-:W-:Y:S02]  /*0910*/  @!P2 IADD3 R0, R0, 0x80, RZ ;  /* 0x000000800000a810 */ /* 0x000fe40007ffe0ff */
[----:B------:R-:W-:Y:S02]  /*0920*/  @!P3 IADD3 R16, P5, R15, R16, RZ ;  /* 0x000000100f10b210 */ /* 0x000fe40007fbe0ff */
[----:B------:R-:W-:Y:S02]  /*0930*/  @!P3 IADD3.X R25, RZ, R25, RZ, P1, !PT ;  /* 0x00000019ff19b210 */ /* 0x000fe40000ffe4ff */
[----:B------:R-:W1:Y:S01]  /*0940*/  @!P2 LDC.64 R18, c[0x0][0x230] ;  /* 0x00008c00ff12ab82 */ /* 0x000e620000000a00 */
[----:B------:R-:W-:Y:S01]  /*0950*/  ISETP.GE.AND P1, PT, R0, R3, PT ;  /* 0x000000030000720c */ /* 0x000fe20003f26270 */
[----:B------:R-:W-:-:S02]  /*0960*/  IMAD.MOV.U32 R4, RZ, RZ, RZ ;  /* 0x000000ffff047224 */ /* 0x000fc400078e00ff */
[----:B------:R-:W-:Y:S01]  /*0970*/  @!P3 IMAD.X R17, RZ, RZ, R17, P5 ;  /* 0x000000ffff11b224 */ /* 0x000fe200028e0611 */
[----:B0-----:R-:W-:-:S03]  /*0980*/  @!P4 IADD3 R22, P5, R5, R12, RZ ;  /* 0x0000000c0516c210 */ /* 0x001fc60007fbe0ff */
[----:B------:R1:W4:Y:S01]  /*0990*/  @!P3 LDG.E.S8 R4, desc[UR18][R20.64] ;  /* 0x000000121404b981 */ /* 0x000322000c1e1300 */
[----:B------:R-:W-:-:S05]  /*09a0*/  @!P4 IADD3.X R23, RZ, R13, RZ, P5, !PT ;  /* 0x0000000dff17c210 */ /* 0x000fca0002ffe4ff */
[----:B------:R-:W0:Y:S01]  /*09b0*/  @!P1 LDC.64 R12, c[0x0][0x230] ;  /* 0x00008c00ff0c9b82 */ /* 0x000e220000000a00 */
[----:B-----5:R-:W-:-:S04]  /*09c0*/  @!P4 IADD3 R28, P6, R5, R28, RZ ;  /* 0x0000001c051cc210 */ /* 0x020fc80007fde0ff */
[----:B------:R-:W-:Y:S01]  /*09d0*/  @!P4 IADD3.X R29, RZ, R29, RZ, P6, !PT ;  /* 0x0000001dff1dc210 */ /* 0x000fe200037fe4ff */
[----:B---3--:R-:W-:Y:S02]  /*09e0*/  @!P0 IMAD R11, R2, UR5, RZ ;  /* 0x00000005020b8c24 */ /* 0x008fe4000f8e02ff */
[----:B--2---:R-:W-:Y:S02]  /*09f0*/  @!P0 IMAD R7, R7, UR6, RZ ;  /* 0x0000000607078c24 */ /* 0x004fe4000f8e02ff */
[----:B------:R-:W-:Y:S02]  /*0a00*/  IMAD.MOV.U32 R2, RZ, RZ, RZ ;  /* 0x000000ffff027224 */ /* 0x000fe400078e00ff */
[----:B----4-:R-:W-:-:S04]  /*0a10*/  @!P0 IMAD R6, R7, R14, R11 ;  /* 0x0000000e07068224 */ /* 0x010fc800078e020b */
[----:B------:R2:W3:Y:S01]  /*0a20*/  @!P3 LDG.E.S8 R2, desc[UR18][R24.64] ;  /* 0x000000121802b981 */ /* 0x0004e2000c1e1300 */
[----:B------:R-:W4:Y:S01]  /*0a30*/  @!P2 LDC.64 R14, c[0x0][0x238] ;  /* 0x00008e00ff0eab82 */ /* 0x000f220000000a00 */
[----:B------:R-:W-:-:S06]  /*0a40*/  IMAD.MOV.U32 R7, RZ, RZ, RZ ;  /* 0x000000ffff077224 */ /* 0x000fcc00078e00ff */
[----:B------:R5:W3:Y:S01]  /*0a50*/  @!P3 LDG.E.S8 R7, desc[UR18][R16.64] ;  /* 0x000000121007b981 */ /* 0x000ae2000c1e1300 */
[----:B-1----:R-:W-:Y:S01]  /*0a60*/  @!P4 IADD3 R20, P3, R5, R8, RZ ;  /* 0x000000080514c210 */ /* 0x002fe20007f7e0ff */
[----:B------:R-:W1:Y:S01]  /*0a70*/  @!P2 LDC.64 R10, c[0x0][0x240] ;  /* 0x00009000ff0aab82 */ /* 0x000e620000000a00 */
[----:B------:R-:W-:-:S03]  /*0a80*/  IMAD.MOV.U32 R5, RZ, RZ, RZ ;  /* 0x000000ffff057224 */ /* 0x000fc600078e00ff */
[----:B------:R-:W-:Y:S01]  /*0a90*/  @!P4 IMAD.X R21, RZ, RZ, R9, P3 ;  /* 0x000000ffff15c224 */ /* 0x000fe200018e0609 */
[----:B------:R-:W-:Y:S02]  /*0aa0*/  CS2R R8, SRZ ;  /* 0x0000000000087805 */ /* 0x000fe4000001ff00 */
[C---:B--2---:R-:W-:Y:S01]  /*0ab0*/  @!P2 IADD3 R24, P5, R27.reuse, R18, RZ ;  /* 0x000000121b18a210 */ /* 0x044fe20007fbe0ff */
[----:B------:R2:W3:Y:S01]  /*0ac0*/  @!P4 LDG.E.S8 R5, desc[UR18][R22.64] ;  /* 0x000000121605c981 */ /* 0x0004e2000c1e1300 */
[----:B-----5:R-:W5:Y:S03]  /*0ad0*/  @!P1 LDC.64 R16, c[0x0][0x238] ;  /* 0x00008e00ff109b82 */ /* 0x020f660000000a00 */
[----:B------:R-:W3:Y:S04]  /*0ae0*/  @!P4 LDG.E.S8 R9, desc[UR18][R20.64] ;  /* 0x000000121409c981 */ /* 0x000ee8000c1e1300 */
[----:B------:R0:W3:Y:S01]  /*0af0*/  @!P4 LDG.E.S8 R8, desc[UR18][R28.64] ;  /* 0x000000121c08c981 */ /* 0x0000e2000c1e1300 */
[----:B----4-:R-:W-:Y:S01]  /*0b00*/  @!P2 IADD3 R18, P4, R27, R14, RZ ;  /* 0x0000000e1b12a210 */ /* 0x010fe20007f9e0ff */
[C---:B--2---:R-:W-:Y:S01]  /*0b10*/  @!P1 VIADD R23, R0.reuse, UR4 ;  /* 0x0000000400179c36 */ /* 0x044fe20008000000 */
[----:B------:R-:W-:Y:S01]  /*0b20*/  @!P1 IADD3 R0, R0, 0x80, RZ ;  /* 0x0000008000009810 */ /* 0x000fe20007ffe0ff */
[----:B------:R-:W-:-:S02]  /*0b30*/  @!P2 IMAD.X R25, RZ, RZ, R19, P5 ;  /* 0x000000ffff19a224 */ /* 0x000fc400028e0613 */
[----:B------:R-:W-:Y:S01]  /*0b40*/  @!P2 IMAD.X R19, RZ, RZ, R15, P4 ;  /* 0x000000ffff13a224 */ /* 0x000fe200020e060f */
[----:B------:R-:W-:Y:S01]  /*0b50*/  ISETP.GE.AND P4, PT, R0, R3, PT ;  /* 0x000000030000720c */ /* 0x000fe20003f86270 */
[----:B------:R-:W2:Y:S01]  /*0b60*/  @!P1 LDC.64 R14, c[0x0][0x240] ;  /* 0x00009000ff0e9b82 */ /* 0x000ea20000000a00 */
[----:B0-----:R-:W-:Y:S02]  /*0b70*/  @!P1 IADD3 R28, P5, R23, R12, RZ ;  /* 0x0000000c171c9210 */ /* 0x001fe40007fbe0ff */
[----:B------:R-:W-:Y:S02]  /*0b80*/  CS2R R20, SRZ ;  /* 0x0000000000147805 */ /* 0x000fe4000001ff00 */
[----:B-1----:R-:W-:Y:S01]  /*0b90*/  @!P2 IADD3 R26, P3, R27, R10, RZ ;  /* 0x0000000a1b1aa210 */ /* 0x002fe20007f7e0ff */
[----:B------:R-:W-:Y:S02]  /*0ba0*/  IMAD.MOV.U32 R10, RZ, RZ, RZ ;  /* 0x000000ffff0a7224 */ /* 0x000fe400078e00ff */
[----:B------:R-:W-:Y:S01]  /*0bb0*/  @!P1 IMAD.X R29, RZ, RZ, R13, P5 ;  /* 0x000000ffff1d9224 */ /* 0x000fe200028e060d */
[----:B------:R-:W-:Y:S01]  /*0bc0*/  @!P2 IADD3.X R27, RZ, R11, RZ, P3, !PT ;  /* 0x0000000bff1ba210 */ /* 0x000fe20001ffe4ff */
[----:B------:R0:W4:Y:S02]  /*0bd0*/  @!P2 LDG.E.S8 R20, desc[UR18][R24.64] ;  /* 0x000000121814a981 */ /* 0x000124000c1e1300 */
[----:B------:R-:W1:Y:S02]  /*0be0*/  @!P4 LDC.64 R12, c[0x0][0x230] ;  /* 0x00008c00ff0ccb82 */ /* 0x000e640000000a00 */
[----:B------:R0:W4:Y:S01]  /*0bf0*/  @!P2 LDG.E.S8 R10, desc[UR18][R18.64] ;  /* 0x00000012120aa981 */ /* 0x000122000c1e1300 */
[----:B-----5:R-:W-:Y:S01]  /*0c00*/  @!P1 IADD3 R16, P3, R23, R16, RZ ;  /* 0x0000001017109210 */ /* 0x020fe20007f7e0ff */
[----:B------:R-:W-:-:S02]  /*0c10*/  HFMA2.MMA R22, -RZ, RZ, 0, 0 ;  /* 0x00000000ff167435 */ /* 0x000fc400000001ff */
[----:B------:R-:W5:Y:S01]  /*0c20*/  @!P2 LDG.E.S8 R21, desc[UR18][R26.64] ;  /* 0x000000121a15a981 */ /* 0x000f62000c1e1300 */
[C---:B0-----:R-:W-:Y:S02]  /*0c30*/  @!P4 VIADD R25, R0.reuse, UR4 ;  /* 0x000000040019cc36 */ /* 0x041fe40008000000 */
[----:B------:R-:W-:Y:S01]  /*0c40*/  @!P4 VIADD R0, R0, 0x80 ;  /* 0x000000800000c836 */ /* 0x000fe20000000000 */
[----:B------:R-:W0:Y:S01]  /*0c50*/  @!P4 LDC.64 R18, c[0x0][0x238] ;  /* 0x00008e00ff12cb82 */ /* 0x000e220000000a00 */
[----:B------:R-:W-:-:S03]  /*0c60*/  @!P1 IADD3.X R17, RZ, R17, RZ, P3, !PT ;  /* 0x00000011ff119210 */ /* 0x000fc60001ffe4ff */
[----:B------:R-:W-:Y:S02]  /*0c70*/  ISETP.GE.AND P2, PT, R0, R3, PT ;  /* 0x000000030000720c */ /* 0x000fe40003f46270 */
[----:B--2---:R-:W-:Y:S01]  /*0c80*/  @!P1 IADD3 R14, P3, R23, R14, RZ ;  /* 0x0000000e170e9210 */ /* 0x004fe20007f7e0ff */
[----:B------:R-:W-:Y:S01]  /*0c90*/  IMAD.MOV.U32 R23, RZ, RZ, RZ ;  /* 0x000000ffff177224 */ /* 0x000fe200078e00ff */
[----:B------:R2:W5:Y:S01]  /*0ca0*/  @!P1 LDG.E.S8 R22, desc[UR18][R16.64] ;  /* 0x0000001210169981 */ /* 0x000562000c1e1300 */
[----:B------:R-:W-:Y:S02]  /*0cb0*/  IMAD.MOV.U32 R11, RZ, RZ, RZ ;  /* 0x000000ffff0b7224 */ /* 0x000fe400078e00ff */
[----:B------:R-:W-:-:S04]  /*0cc0*/  @!P1 IMAD.X R15, RZ, RZ, R15, P3 ;  /* 0x000000ffff0f9224 */ /* 0x000fc800018e060f */
[----:B------:R1:W5:Y:S01]  /*0cd0*/  @!P1 LDG.E.S8 R11, desc[UR18][R28.64] ;  /* 0x000000121c0b9981 */ /* 0x000362000c1e1300 */
[----:B--2---:R-:W2:Y:S03]  /*0ce0*/  @!P4 LDC.64 R16, c[0x0][0x240] ;  /* 0x00009000ff10cb82 */ /* 0x004ea60000000a00 */
[----:B------:R0:W5:Y:S01]  /*0cf0*/  @!P1 LDG.E.S8 R23, desc[UR18][R14.64] ;  /* 0x000000120e179981 */ /* 0x000162000c1e1300 */
[----:B-1----:R-:W-:-:S04]  /*0d00*/  @!P4 IADD3 R28, P1, R25, R12, RZ ;  /* 0x0000000c191cc210 */ /* 0x002fc80007f3e0ff */
[----:B0-----:R-:W0:Y:S01]  /*0d10*/  @!P2 LDC.64 R14, c[0x0][0x230] ;  /* 0x00008c00ff0eab82 */ /* 0x001e220000000a00 */
[----:B------:R-:W-:Y:S02]  /*0d20*/  @!P4 IADD3.X R29, RZ, R13, RZ, P1, !PT ;  /* 0x0000000dff1dc210 */ /* 0x000fe40000ffe4ff */
[----:B------:R-:W-:-:S05]  /*0d30*/  @!P4 IADD3 R26, P1, R25, R18, RZ ;  /* 0x00000012191ac210 */ /* 0x000fca0007f3e0ff */
[----:B------:R-:W1:Y:S01]  /*0d40*/  @!P2 LDC.64 R12, c[0x0][0x238] ;  /* 0x00008e00ff0cab82 */ /* 0x000e620000000a00 */
[----:B------:R-:W-:Y:S01]  /*0d50*/  @!P4 IMAD.X R27, RZ, RZ, R19, P1 ;  /* 0x000000ffff1bc224 */ /* 0x000fe200008e0613 */
[----:B------:R-:W-:Y:S01]  /*0d60*/  CS2R R18, SRZ ;  /* 0x0000000000127805 */ /* 0x000fe2000001ff00 */
[----:B------:R-:W-:Y:S01]  /*0d70*/  IMAD.MOV.U32 R24, RZ, RZ, RZ ;  /* 0x000000ffff187224 */ /* 0x000fe200078e00ff */
[----:B--2---:R-:W-:-:S04]  /*0d80*/  @!P4 IADD3 R16, P1, R25, R16, RZ ;  /* 0x000000101910c210 */ /* 0x004fc80007f3e0ff */
[----:B------:R2:W5:Y:S01]  /*0d90*/  @!P4 LDG.E.S8 R18, desc[UR18][R26.64] ;  /* 0x000000121a12c981 */ /* 0x000562000c1e1300 */
[----:B------:R-:W-:-:S03]  /*0da0*/  @!P4 IADD3.X R17, RZ, R17, RZ, P1, !PT ;  /* 0x00000011ff11c210 */ /* 0x000fc60000ffe4ff */
[----:B------:R0:W5:Y:S04]  /*0db0*/  @!P4 LDG.E.S8 R24, desc[UR18][R28.64] ;  /* 0x000000121c18c981 */ /* 0x000168000c1e1300 */
[----:B------:R1:W5:Y:S01]  /*0dc0*/  @!P4 LDG.E.S8 R19, desc[UR18][R16.64] ;  /* 0x000000121013c981 */ /* 0x000362000c1e1300 */
[C---:B--2---:R-:W-:Y:S02]  /*0dd0*/  @!P2 VIADD R27, R0.reuse, UR4 ;  /* 0x00000004001bac36 */ /* 0x044fe40008000000 */
[----:B------:R-:W-:-:S03]  /*0de0*/  @!P2 VIADD R0, R0, 0x80 ;  /* 0x000000800000a836 */ /* 0x000fc60000000000 */
[C---:B0-----:R-:W-:Y:S01]  /*0df0*/  @!P2 IADD3 R28, P1, R27.reuse, R14, RZ ;  /* 0x0000000e1b1ca210 */ /* 0x041fe20007f3e0ff */
[----:B------:R-:W-:Y:S01]  /*0e00*/  HFMA2.MMA R26, -RZ, RZ, 0, 0 ;  /* 0x00000000ff1a7435 */ /* 0x000fe200000001ff */
[----:B-1----:R-:W-:Y:S01]  /*0e10*/  @!P2 IADD3 R12, P3, R27, R12, RZ ;  /* 0x0000000c1b0ca210 */ /* 0x002fe20007f7e0ff */
[----:B------:R-:W0:Y:S02]  /*0e20*/  @!P2 LDC.64 R16, c[0x0][0x240] ;  /* 0x00009000ff10ab82 */ /* 0x000e240000000a00 */
[----:B------:R-:W-:Y:S01]  /*0e30*/  @!P2 IMAD.X R29, RZ, RZ, R15, P1 ;  /* 0x000000ffff1da224 */ /* 0x000fe200008e060f */
[----:B------:R-:W-:Y:S01]  /*0e40*/  ISETP.GE.AND P1, PT, R0, R3, PT ;  /* 0x000000030000720c */ /* 0x000fe20003f26270 */
[----:B------:R-:W-:-:S05]  /*0e50*/  @!P2 IMAD.X R13, RZ, RZ, R13, P3 ;  /* 0x000000ffff0da224 */ /* 0x000fca00018e060d */
[----:B------:R1:W2:Y:S07]  /*0e60*/  @!P2 LDG.E.S8 R26, desc[UR18][R12.64] ;  /* 0x000000120c1aa981 */ /* 0x0002ae000c1e1300 */
[----:B-1----:R-:W1:Y:S01]  /*0e70*/  @!P1 LDC.64 R12, c[0x0][0x230] ;  /* 0x00008c00ff0c9b82 */ /* 0x002e620000000a00 */
[----:B------:R-:W-:Y:S02]  /*0e80*/  MOV R25, RZ ;  /* 0x000000ff00197202 */ /* 0x000fe40000000f00 */
[----:B0-----:R-:W-:Y:S01]  /*0e90*/  @!P2 IADD3 R14, P3, R27, R16, RZ ;  /* 0x000000101b0ea210 */ /* 0x001fe20007f7e0ff */
[----:B------:R-:W-:-:S03]  /*0ea0*/  IMAD.MOV.U32 R16, RZ, RZ, RZ ;  /* 0x000000ffff107224 */ /* 0x000fc600078e00ff */
[----:B------:R1:W2:Y:S01]  /*0eb0*/  @!P2 LDG.E.S8 R25, desc[UR18][R28.64] ;  /* 0x000000121c19a981 */ /* 0x0002a2000c1e1300 */
[----:B------:R-:W-:Y:S01]  /*0ec0*/  @!P2 IMAD.X R15, RZ, RZ, R17, P3 ;  /* 0x000000ffff0fa224 */ /* 0x000fe200018e0611 */
[----:B------:R-:W-:-:S04]  /*0ed0*/  @!P1 IADD3 R17, R0, UR4, RZ ;  /* 0x0000000400119c10 */ /* 0x000fc8000fffe0ff */
[----:B------:R0:W2:Y:S01]  /*0ee0*/  @!P2 LDG.E.S8 R16, desc[UR18][R14.64] ;  /* 0x000000120e10a981 */ /* 0x0000a2000c1e1300 */
[----:B-1----:R-:W-:Y:S01]  /*0ef0*/  @!P1 IADD3 R28, P2, R17, R12, RZ ;  /* 0x0000000c111c9210 */ /* 0x002fe20007f5e0ff */
[----:B0-----:R-:W0:Y:S04]  /*0f00*/  @!P1 LDC.64 R14, c[0x0][0x238] ;  /* 0x00008e00ff0e9b82 */ /* 0x001e280000000a00 */
[----:B------:R-:W-:-:S04]  /*0f10*/  @!P1 IMAD.X R29, RZ, RZ, R13, P2 ;  /* 0x000000ffff1d9224 */ /* 0x000fc800010e060d */
[----:B------:R-:W1:Y:S01]  /*0f20*/  @!P1 LDC.64 R12, c[0x0][0x240] ;  /* 0x00009000ff0c9b82 */ /* 0x000e620000000a00 */
[----:B------:R-:W-:Y:S02]  /*0f30*/  IMAD.MOV.U32 R0, RZ, RZ, RZ ;  /* 0x000000ffff007224 */ /* 0x000fe400078e00ff */
[----:B------:R-:W-:-:S04]  /*0f40*/  IMAD.MOV.U32 R27, RZ, RZ, RZ ;  /* 0x000000ffff1b7224 */ /* 0x000fc800078e00ff */
[----:B------:R1:W2:Y:S01]  /*0f50*/  @!P1 LDG.E.S8 R0, desc[UR18][R28.64] ;  /* 0x000000121c009981 */ /* 0x0002a2000c1e1300 */
[----:B0-----:R-:W-:-:S04]  /*0f60*/  @!P1 IADD3 R14, P2, R17, R14, RZ ;  /* 0x0000000e110e9210 */ /* 0x001fc80007f5e0ff */
[----:B------:R-:W-:Y:S02]  /*0f70*/  @!P1 IADD3.X R15, RZ, R15, RZ, P2, !PT ;  /* 0x0000000fff0f9210 */ /* 0x000fe400017fe4ff */
[----:B-1----:R-:W-:-:S03]  /*0f80*/  @!P1 IADD3 R12, P2, R17, R12, RZ ;  /* 0x0000000c110c9210 */ /* 0x002fc60007f5e0ff */
[----:B------:R-:W2:Y:S01]  /*0f90*/  @!P1 LDG.E.S8 R27, desc[UR18][R14.64] ;  /* 0x000000120e1b9981 */ /* 0x000ea2000c1e1300 */
[----:B------:R-:W-:Y:S01]  /*0fa0*/  MOV R17, RZ ;  /* 0x000000ff00117202 */ /* 0x000fe20000000f00 */
[----:B------:R-:W-:-:S05]  /*0fb0*/  @!P1 IMAD.X R13, RZ, RZ, R13, P2 ;  /* 0x000000ffff0d9224 */ /* 0x000fca00010e060d */
[----:B------:R0:W2:Y:S01]  /*0fc0*/  @!P1 LDG.E.S8 R17, desc[UR18][R12.64] ;  /* 0x000000120c119981 */ /* 0x0000a2000c1e1300 */
[----:B------:R-:W1:Y:S01]  /*0fd0*/  S2R R28, SR_TID.X ;  /* 0x00000000001c7919 */ /* 0x000e620000002100 */
[----:B0-----:R-:W0:Y:S01]  /*0fe0*/  @!P0 LDC.64 R12, c[0x0][0x228] ;  /* 0x00008a00ff0c8b82 */ /* 0x001e220000000a00 */
[----:B------:R-:W-:Y:S02]  /*0ff0*/  IMAD R4, R4, UR5, RZ ;  /* 0x0000000504047c24 */ /* 0x000fe4000f8e02ff */
[----:B-1----:R-:W-:-:S05]  /*1000*/  @!P0 VIADD R15, R28, UR4 ;  /* 0x000000041c0f8c36 */ /* 0x002fca0008000000 */
[----:B0-----:R-:W-:Y:S02]  /*1010*/  @!P0 IADD3 R14, P1, R15, R12, RZ ;  /* 0x0000000c0f0e8210 */ /* 0x001fe40007f3e0ff */
[----:B------:R-:W-:-:S03]  /*1020*/  @!P0 IADD3 R28, R28, 0x80, RZ ;  /* 0x000000801c1c8810 */ /* 0x000fc60007ffe0ff */
[----:B------:R-:W-:-:S05]  /*1030*/  @!P0 IMAD.X R15, RZ, RZ, R13, P1 ;  /* 0x000000ffff0f8224 */ /* 0x000fca00008e060d */
[----:B------:R0:W-:Y:S01]  /*1040*/  @!P0 STG.E.U8 desc[UR18][R14.64], R6 ;  /* 0x000000060e008986 */ /* 0x0001e2000c101112 */
[----:B------:R-:W-:Y:S01]  /*1050*/  ISETP.GE.AND P0, PT, R28, R3, PT ;  /* 0x000000031c00720c */ /* 0x000fe20003f06270 */
[----:B------:R-:W-:Y:S04]  /*1060*/  BSSY B0, `(.L_x_19129) ;  /* 0x0000046000007945 */ /* 0x000fe80003800000 */
[----:B------:R-:W-:Y:S01]  /*1070*/  BSSY B1, `(.L_x_19130) ;  /* 0x000003d000017945 */ /* 0x000fe20003800000 */
[----:B---3--:R-:W-:-:S04]  /*1080*/  IMAD R2, R2, UR6, RZ ;  /* 0x0000000602027c24 */ /* 0x008fc8000f8e02ff */
[----:B------:R-:W-:Y:S02]  /*1090*/  IMAD R7, R2, R7, R4 ;  /* 0x0000000702077224 */ /* 0x000fe400078e0204 */
[----:B------:R-:W-:Y:S02]  /*10a0*/  IMAD R5, R5, UR5, RZ ;  /* 0x0000000505057c24 */ /* 0x000fe4000f8e02ff */
[----:B------:R-:W-:-:S04]  /*10b0*/  IMAD R9, R9, UR6, RZ ;  /* 0x0000000609097c24 */ /* 0x000fc8000f8e02ff */
[----:B------:R-:W-:Y:S02]  /*10c0*/  IMAD R8, R9, R8, R5 ;  /* 0x0000000809087224 */ /* 0x000fe400078e0205 */
[----:B----4-:R-:W-:Y:S02]  /*10d0*/  IMAD R20, R20, UR5, RZ ;  /* 0x0000000514147c24 */ /* 0x010fe4000f8e02ff */
[----:B------:R-:W-:-:S04]  /*10e0*/  IMAD R10, R10, UR6, RZ ;  /* 0x000000060a0a7c24 */ /* 0x000fc8000f8e02ff */
[----:B-----5:R-:W-:Y:S02]  /*10f0*/  IMAD R21, R10, R21, R20 ;  /* 0x000000150a157224 */ /* 0x020fe400078e0214 */
[----:B------:R-:W-:Y:S02]  /*1100*/  IMAD R22, R22, UR6, RZ ;  /* 0x0000000616167c24 */ /* 0x000fe4000f8e02ff */
[----:B------:R-:W-:-:S04]  /*1110*/  IMAD R11, R11, UR5, RZ ;  /* 0x000000050b0b7c24 */ /* 0x000fc8000f8e02ff */
        /* <DEDUP_REMOVED lines=9> */
[----:B------:R-:W-:Y:S01]  /*11b0*/  IMAD R17, R0, R17, R2 ;  /* 0x0000001100117224 */ /* 0x000fe200078e0202 */
[----:B0-----:R-:W-:Y:S06]  /*11c0*/  @P0 BRA `(.L_x_19131) ;  /* 0x0000000000380947 */ /* 0x001fec0003800000 */
[C---:B------:R-:W-:Y:S01]  /*11d0*/  VIADD R4, R28.reuse, UR4 ;  /* 0x000000041c047c36 */ /* 0x040fe20008000000 */
[----:B------:R-:W-:Y:S01]  /*11e0*/  ULDC.64 UR6, c[0x0][0x228] ;  /* 0x00008a0000067ab9 */ /* 0x000fe20000000a00 */
[----:B------:R-:W-:-:S03]  /*11f0*/  IADD3 R28, R28, 0x80, RZ ;  /* 0x000000801c1c7810 */ /* 0x000fc60007ffe0ff */
[----:B------:R-:W-:-:S05]  /*1200*/  IADD3 R4, P0, R4, UR6, RZ ;  /* 0x0000000604047c10 */ /* 0x000fca000ff1e0ff */
[----:B------:R-:W-:Y:S01]  /*1210*/  IMAD.X R5, RZ, RZ, UR7, P0 ;  /* 0x00000007ff057e24 */ /* 0x000fe200080e06ff */
[----:B------:R-:W-:-:S04]  /*1220*/  ISETP.GE.AND P0, PT, R28, R3, PT ;  /* 0x000000031c00720c */ /* 0x000fc80003f06270 */
[----:B------:R0:W-:Y:S09]  /*1230*/  STG.E.U8 desc[UR18][R4.64], R7 ;  /* 0x0000000704007986 */ /* 0x0001f2000c101112 */
[----:B------:R-:W-:Y:S05]  /*1240*/  @P0 BRA `(.L_x_19132) ;  /* 0x0000000000380947 */ /* 0x000fea0003800000 */
[C---:B0-----:R-:W-:Y:S01]  /*1250*/  VIADD R4, R28.reuse, UR4 ;  /* 0x000000041c047c36 */ /* 0x041fe20008000000 */
[----:B------:R-:W-:Y:S01]  /*1260*/  ULDC.64 UR6, c[0x0][0x228] ;  /* 0x00008a0000067ab9 */ /* 0x000fe20000000a00 */
[----:B------:R-:W-:-:S03]  /*1270*/  IADD3 R28, R28, 0x80, RZ ;  /* 0x000000801c1c7810 */ /* 0x000fc60007ffe0ff */
[----:B------:R-:W-:-:S05]  /*1280*/  IADD3 R4, P0, R4, UR6, RZ ;  /* 0x0000000604047c10 */ /* 0x000fca000ff1e0ff */
[----:B------:R-:W-:-:S05]  /*1290*/  IMAD.X R5, RZ, RZ, UR7, P0 ;  /* 0x00000007ff057e24 */ /* 0x000fca00080e06ff */
[----:B------:R0:W-:Y:S03]  /*12a0*/  STG.E.U8 desc[UR18][R4.64], R8 ;  /* 0x0000000804007986 */ /* 0x0001e6000c101112 */
.L_x_19131:
[----:B------:R-:W-:-:S13]  /*12b0*/  ISETP.GE.AND P0, PT, R28, R3, PT ;  /* 0x000000031c00720c */ /* 0x000fda0003f06270 */
[----:B------:R-:W-:Y:S05]  /*12c0*/  @P0 BRA `(.L_x_19133) ;  /* 0x0000000000380947 */ /* 0x000fea0003800000 */
[C---:B0-----:R-:W-:Y:S01]  /*12d0*/  VIADD R4, R28.reuse, UR4 ;  /* 0x000000041c047c36 */ /* 0x041fe20008000000 */
[----:B------:R-:W-:Y:S01]  /*12e0*/  ULDC.64 UR6, c[0x0][0x228] ;  /* 0x00008a0000067ab9 */ /* 0x000fe20000000a00 */
[----:B------:R-:W-:-:S03]  /*12f0*/  VIADD R28, R28, 0x80 ;  /* 0x000000801c1c7836 */ /* 0x000fc60000000000 */
[----:B------:R-:W-:-:S04]  /*1300*/  IADD3 R4, P0, R4, UR6, RZ ;  /* 0x0000000604047c10 */ /* 0x000fc8000ff1e0ff */
[----:B------:R-:W-:-:S05]  /*1310*/  IADD3.X R5, RZ, UR7, RZ, P0, !PT ;  /* 0x00000007ff057c10 */ /* 0x000fca00087fe4ff */
[----:B------:R1:W-:Y:S04]  /*1320*/  STG.E.U8 desc[UR18][R4.64], R21 ;  /* 0x0000001504007986 */ /* 0x0003e8000c101112 */
.L_x_19132:
[----:B------:R-:W-:-:S13]  /*1330*/  ISETP.GE.AND P0, PT, R28, R3, PT ;  /* 0x000000031c00720c */ /* 0x000fda0003f06270 */
[----:B------:R-:W-:Y:S05]  /*1340*/  @P0 BRA `(.L_x_19134) ;  /* 0x00000000003c0947 */ /* 0x000fea0003800000 */
[C---:B01----:R-:W-:Y:S01]  /*1350*/  IADD3 R4, R28.reuse, UR4, RZ ;  /* 0x000000041c047c10 */ /* 0x043fe2000fffe0ff */
[----:B------:R-:W-:Y:S01]  /*1360*/  ULDC.64 UR6, c[0x0][0x228] ;  /* 0x00008a0000067ab9 */ /* 0x000fe20000000a00 */
[----:B------:R-:W-:Y:S02]  /*1370*/  IADD3 R28, R28, 0x80, RZ ;  /* 0x000000801c1c7810 */ /* 0x000fe40007ffe0ff */
[----:B------:R-:W-:-:S05]  /*1380*/  IADD3 R4, P0, R4, UR6, RZ ;  /* 0x0000000604047c10 */ /* 0x000fca000ff1e0ff */
[----:B------:R-:W-:-:S05]  /*1390*/  IMAD.X R5, RZ, RZ, UR7, P0 ;  /* 0x00000007ff057e24 */ /* 0x000fca00080e06ff */
[----:B------:R1:W-:Y:S03]  /*13a0*/  STG.E.U8 desc[UR18][R4.64], R23 ;  /* 0x0000001704007986 */ /* 0x0003e6000c101112 */
.L_x_19133:
[----:B------:R-:W-:-:S13]  /*13b0*/  ISETP.GE.AND P0, PT, R28, R3, PT ;  /* 0x000000031c00720c */ /* 0x000fda0003f06270 */
[----:B------:R-:W-:Y:S05]  /*13c0*/  @P0 BREAK B1 ;  /* 0x0000000000010942 */ /* 0x000fea0003800000 */
[----:B------:R-:W-:Y:S05]  /*13d0*/  @P0 BRA `(.L_x_19135) ;  /* 0x0000000000380947 */ /* 0x000fea0003800000 */
[C---:B01----:R-:W-:Y:S01]  /*13e0*/  VIADD R4, R28.reuse, UR4 ;  /* 0x000000041c047c36 */ /* 0x043fe20008000000 */
[----:B------:R-:W-:Y:S01]  /*13f0*/  ULDC.64 UR6, c[0x0][0x228] ;  /* 0x00008a0000067ab9 */ /* 0x000fe20000000a00 */
[----:B------:R-:W-:-:S03]  /*1400*/  VIADD R28, R28, 0x80 ;  /* 0x000000801c1c7836 */ /* 0x000fc60000000000 */
[----:B------:R-:W-:-:S04]  /*1410*/  IADD3 R4, P0, R4, UR6, RZ ;  /* 0x0000000604047c10 */ /* 0x000fc8000ff1e0ff */
[----:B------:R-:W-:-:S05]  /*1420*/  IADD3.X R5, RZ, UR7, RZ, P0, !PT ;  /* 0x00000007ff057c10 */ /* 0x000fca00087fe4ff */
[----:B------:R2:W-:Y:S04]  /*1430*/  STG.E.U8 desc[UR18][R4.64], R19 ;  /* 0x0000001304007986 */ /* 0x0005e8000c101112 */
.L_x_19134:
[----:B------:R-:W-:Y:S05]  /*1440*/  BSYNC B1 ;  /* 0x0000000000017941 */ /* 0x000fea0003800000 */
.L_x_19130:
[----:B------:R-:W-:-:S13]  /*1450*/  ISETP.GE.AND P0, PT, R28, R3, PT ;  /* 0x000000031c00720c */ /* 0x000fda0003f06270 */
[----:B0-----:R-:W0:Y:S01]  /*1460*/  @!P0 LDC.64 R6, c[0x0][0x228] ;  /* 0x00008a00ff068b82 */ /* 0x001e220000000a00 */
[C---:B-12---:R-:W-:Y:S02]  /*1470*/  @!P0 IADD3 R5, R28.reuse, UR4, RZ ;  /* 0x000000041c058c10 */ /* 0x046fe4000fffe0ff */
[----:B------:R-:W-:Y:S02]  /*1480*/  @!P0 IADD3 R28, R28, 0x80, RZ ;  /* 0x000000801c1c8810 */ /* 0x000fe40007ffe0ff */
[----:B0-----:R-:W-:-:S05]  /*1490*/  @!P0 IADD3 R4, P1, R5, R6, RZ ;  /* 0x0000000605048210 */ /* 0x001fca0007f3e0ff */
[----:B------:R-:W-:-:S05]  /*14a0*/  @!P0 IMAD.X R5, RZ, RZ, R7, P1 ;  /* 0x000000ffff058224 */ /* 0x000fca00008e0607 */
[----:B------:R2:W-:Y:S03]  /*14b0*/  @!P0 STG.E.U8 desc[UR18][R4.64], R16 ;  /* 0x0000001004008986 */ /* 0x0005e6000c101112 */
.L_x_19135:
[----:B------:R-:W-:Y:S05]  /*14c0*/  BSYNC B0 ;  /* 0x0000000000007941 */ /* 0x000fea0003800000 */
.L_x_19129:
[----:B------:R-:W-:Y:S05]  /*14d0*/  WARPSYNC.ALL ;  /* 0x0000000000007948 */ /* 0x000fea0003800000 */
[----:B------:R-:W-:-:S13]  /*14e0*/  ISETP.GE.AND P0, PT, R28, R3, PT ;  /* 0x000000031c00720c */ /* 0x000fda0003f06270 */
[----:B------:R-:W-:Y:S05]  /*14f0*/  @P0 EXIT ;  /* 0x000000000000094d */ /* 0x000fea0003800000 */
[----:B------:R-:W-:Y:S01]  /*1500*/  VIADD R2, R28, UR4 ;  /* 0x000000041c027c36 */ /* 0x000fe20008000000 */
[----:B------:R-:W-:-:S04]  /*1510*/  ULDC.64 UR6, c[0x0][0x228] ;  /* 0x00008a0000067ab9 */ /* 0x000fc80000000a00 */
[----:B------:R-:W-:-:S04]  /*1520*/  IADD3 R2, P0, R2, UR6, RZ ;  /* 0x0000000602027c10 */ /* 0x000fc8000ff1e0ff */
[----:B------:R-:W-:-:S05]  /*1530*/  IADD3.X R3, RZ, UR7, RZ, P0, !PT ;  /* 0x00000007ff037c10 */ /* 0x000fca00087fe4ff */
[----:B------:R-:W-:Y:S01]  /*1540*/  STG.E.U8 desc[UR18][R2.64], R17 ;  /* 0x0000001102007986 */ /* 0x000fe2000c101112 */
[----:B------:R-:W-:Y:S05]  /*1550*/  EXIT ;  /* 0x000000000000794d */ /* 0x000fea0003800000 */
.L_x_19136:
        /* <DEDUP_REMOVED lines=10> */
.L_x_24214:


//--------------------- .text._ZN2at6native29vectorized_elementwise_kernelILi4EZZZNS0_54_GLOBAL__N__d8c5977b_16_LinearAlgebra_cu_7dd49032_297216addr_kernel_cudaERNS_14TensorIteratorERKN3c106ScalarES8_ENKUlvE_clEvENKUlvE0_clEvEUlaaaE0_St5arrayIPcLm4EEEEviT0_T1_ --------------------------
	.section	.text._ZN2at6native29vectorized_elementwise_kernelILi4EZZZNS0_54_GLOBAL__N__d8c5977b_16_LinearAlgebra_cu_7dd49032_297216addr_kernel_cudaERNS_14TensorIteratorERKN3c106ScalarES8_ENKUlvE_clEvENKUlvE0_clEvEUlaaaE0_St5arrayIPcLm4EEEEviT0_T1_,"ax",@progbits
	.align	128
        .global         _ZN2at6native29vectorized_elementwise_kernelILi4EZZZNS0_54_GLOBAL__N__d8c5977b_16_LinearAlgebra_cu_7dd49032_297216addr_kernel_cudaERNS_14TensorIteratorERKN3c106ScalarES8_ENKUlvE_clEvENKUlvE0_clEvEUlaaaE0_St5arrayIPcLm4EEEEviT0_T1_
        .type           _ZN2at6native29vectorized_elementwise_kernelILi4EZZZNS0_54_GLOBAL__N__d8c5977b_16_LinearAlgebra_cu_7dd49032_297216addr_kernel_cudaERNS_14TensorIteratorERKN3c106ScalarES8_ENKUlvE_clEvENKUlvE0_clEvEUlaaaE0_St5arrayIPcLm4EEEEviT0_T1_,@function
        .size           _ZN2at6native29vectorized_elementwise_kernelILi4EZZZNS0_54_GLOBAL__N__d8c5977b_16_LinearAlgebra_cu_7dd49032_297216addr_kernel_cudaERNS_14TensorIteratorERKN3c106ScalarES8_ENKUlvE_clEvENKUlvE0_clEvEUlaaaE0_St5arrayIPcLm4EEEEviT0_T1_,(.L_x_24215 - _ZN2at6native29vectorized_elementwise_kernelILi4EZZZNS0_54_GLOBAL__N__d8c5977b_16_LinearAlgebra_cu_7dd49032_297216addr_kernel_cudaERNS_14TensorIteratorERKN3c106ScalarES8_ENKUlvE_clEvENKUlvE0_clEvEUlaaaE0_St5arrayIPcLm4EEEEviT0_T1_)
        .other          _ZN2at6native29vectorized_elementwise_kernelILi4EZZZNS0_54_GLOBAL__N__d8c5977b_16_LinearAlgebra_cu_7dd49032_297216addr_kernel_cudaERNS_14TensorIteratorERKN3c106ScalarES8_ENKUlvE_clEvENKUlvE0_clEvEUlaaaE0_St5arrayIPcLm4EEEEviT0_T1_,@"STO_CUDA_ENTRY STV_DEFAULT"
_ZN2at6native29vectorized_elementwise_kernelILi4EZZZNS0_54_GLOBAL__N__d8c5977b_16_LinearAlgebra_cu_7dd49032_297216addr_kernel_cudaERNS_14TensorIteratorERKN3c106ScalarES8_ENKUlvE_clEvENKUlvE0_clEvEUlaaaE0_St5arrayIPcLm4EEEEviT0_T1_:
.text._ZN2at6native29vectorized_elementwise_kernelILi4EZZZNS0_54_GLOBAL__N__d8c5977b_16_LinearAlgebra_cu_7dd49032_297216addr_kernel_cudaERNS_14TensorIteratorERKN3c106ScalarES8_ENKUlvE_clEvENKUlvE0_clEvEUlaaaE0_St5arrayIPcLm4EEEEviT0_T1_:
        /* <DEDUP_REMOVED lines=14> */
[----:B------:R-:W-:Y:S02]  /*00e0*/  ULDC.64 UR16, c[0x0][0x238] ;  /* 0x00008e0000107ab9 */ /* 0x000fe40000000a00 */
[----:B------:R-:W-:Y:S02]  /*00f0*/  UIADD3 UR7, UP1, UR4, UR16, URZ ;  /* 0x0000001004077290 */ /* 0x000fe4000ff3e03f */
[----:B------:R-:W-:Y:S01]  /*0100*/  UIADD3.X UR10, UR5, UR15, URZ, UP0, !UPT ;  /* 0x0000000f050a7290 */ /* 0x000fe200087fe43f */
[----:B------:R-:W-:Y:S01]  /*0110*/  IMAD.U32 R8, RZ, RZ, UR9 ;  /* 0x00000009ff087e24 */ /* 0x000fe2000f8e00ff */
[----:B------:R-:W-:Y:S01]  /*0120*/  UIADD3.X UR8, UR5, UR17, URZ, UP1, !UPT ;  /* 0x0000001105087290 */ /* 0x000fe20008ffe43f */
[----:B------:R-:W-:Y:S01]  /*0130*/  ULDC.64 UR14, c[0x0][0x240] ;  /* 0x00009000000e7ab9 */ /* 0x000fe20000000a00 */
[----:B------:R-:W-:Y:S01]  /*0140*/  IMAD.U32 R10, RZ, RZ, UR7 ;  /* 0x00000007ff0a7e24 */ /* 0x000fe2000f8e00ff */
[----:B------:R-:W-:Y:S01]  /*0150*/  UIADD3 UR6, UP0, UR4, UR14, URZ ;  /* 0x0000000e04067290 */ /* 0x000fe2000ff1e03f */
[----:B------:R-:W-:-:S02]  /*0160*/  MOV R9, UR10 ;  /* 0x0000000a00097c02 */ /* 0x000fc40008000f00 */
[----:B------:R-:W-:Y:S01]  /*0170*/  IMAD.U32 R11, RZ, RZ, UR8 ;  /* 0x00000008ff0b7e24 */ /* 0x000fe2000f8e00ff */
[----:B------:R-:W-:Y:S01]  /*0180*/  ULDC.64 UR8, c[0x0][0x228] ;  /* 0x00008a0000087ab9 */ /* 0x000fe20000000a00 */
[----:B------:R-:W-:Y:S01]  /*0190*/  UIADD3.X UR5, UR5, UR15, URZ, UP0, !UPT ;  /* 0x0000000f05057290 */ /* 0x000fe200087fe43f */
[----:B------:R-:W-:-:S05]  /*01a0*/  MOV R12, UR6 ;  /* 0x00000006000c7c02 */ /* 0x000fca0008000f00 */
[----:B------:R-:W-:Y:S02]  /*01b0*/  IMAD.U32 R13, RZ, RZ, UR5 ;  /* 0x00000005ff0d7e24 */ /* 0x000fe4000f8e00ff */
[----:B0-----:R-:W-:-:S04]  /*01c0*/  IMAD.WIDE.U32 R8, R0, 0x4, R8 ;  /* 0x0000000400087825 */ /* 0x001fc800078e0008 */
[C---:B------:R-:W-:Y:S01]  /*01d0*/  IMAD.WIDE.U32 R10, R0.reuse, 0x4, R10 ;  /* 0x00000004000a7825 */ /* 0x040fe200078e000a */
[----:B------:R-:W2:Y:S03]  /*01e0*/  LDG.E R2, desc[UR18][R8.64] ;  /* 0x0000001208027981 */ /* 0x000ea6000c1e1900 */
[----:B------:R-:W-:Y:S01]  /*01f0*/  IMAD.WIDE.U32 R12, R0, 0x4, R12 ;  /* 0x00000004000c7825 */ /* 0x000fe200078e000c */
[----:B------:R-:W3:Y:S04]  /*0200*/  LDG.E R3, desc[UR18][R8.64+0x200] ;  /* 0x0002001208037981 */ /* 0x000ee8000c1e1900 */
[----:B------:R-:W4:Y:S04]  /*0210*/  LDG.E R4, desc[UR18][R10.64] ;  /* 0x000000120a047981 */ /* 0x000f28000c1e1900 */
[----:B------:R4:W5:Y:S04]  /*0220*/  LDG.E R6, desc[UR18][R10.64+0x200] ;  /* 0x000200120a067981 */ /* 0x000968000c1e1900 */
[----:B------:R-:W5:Y:S04]  /*0230*/  LDG.E R5, desc[UR18][R12.64] ;  /* 0x000000120c057981 */ /* 0x000f68000c1e1900 */
[----:B------:R5:W5:Y:S01]  /*0240*/  LDG.E R7, desc[UR18][R12.64+0x200] ;  /* 0x000200120c077981 */ /* 0x000b62000c1e1900 */
[----:B------:R-:W-:Y:S01]  /*0250*/  UPRMT UR5, UR11, 0x8880, URZ ;  /* 0x000088800b057896 */ /* 0x000fe2000800003f */
[----:B------:R-:W-:Y:S01]  /*0260*/  UMOV UR6, UR12 ;  /* 0x0000000c00067c82 */ /* 0x000fe20008000000 */
[----:B------:R-:W-:-:S04]  /*0270*/  UIADD3 UR7, UP0, UR4, UR8, URZ ;  /* 0x0000000804077290 */ /* 0x000fc8000ff1e03f */
[----:B------:R-:W-:Y:S01]  /*0280*/  UIADD3.X UR8, URZ, UR9, URZ, UP0, !UPT ;  /* 0x000000093f087290 */ /* 0x000fe200087fe43f */
[C---:B--2---:R-:W-:Y:S02]  /*0290*/  PRMT R15, R2.reuse, 0x7771, RZ ;  /* 0x00007771020f7816 */ /* 0x044fe400000000ff */
[----:B------:R-:W-:Y:S02]  /*02a0*/  PRMT R14, R2, 0x7770, RZ ;  /* 0x00007770020e7816 */ /* 0x000fe400000000ff */
[----:B---3--:R-:W-:Y:S01]  /*02b0*/  PRMT R16, R3, 0x7771, RZ ;  /* 0x0000777103107816 */ /* 0x008fe200000000ff */
[----:B------:R-:W-:Y:S01]  /*02c0*/  IMAD R15, R15, UR5, RZ ;  /* 0x000000050f0f7c24 */ /* 0x000fe2000f8e02ff */
[----:B------:R-:W-:Y:S01]  /*02d0*/  PRMT R9, R3, 0x7770, RZ ;  /* 0x0000777003097816 */ /* 0x000fe200000000ff */
[----:B------:R-:W-:Y:S01]  /*02e0*/  IMAD R14, R14, UR5, RZ ;  /* 0x000000050e0e7c24 */ /* 0x000fe2000f8e02ff */
[----:B----4-:R-:W-:Y:S01]  /*02f0*/  PRMT R10, R4, 0x7771, RZ ;  /* 0x00007771040a7816 */ /* 0x010fe200000000ff */
[----:B------:R-:W-:Y:S01]  /*0300*/  IMAD R21, R16, UR5, RZ ;  /* 0x0000000510157c24 */ /* 0x000fe2000f8e02ff */
[----:B------:R-:W-:Y:S01]  /*0310*/  PRMT R17, R4, 0x7770, RZ ;  /* 0x0000777004117816 */ /* 0x000fe200000000ff */
[----:B------:R-:W-:Y:S01]  /*0320*/  IMAD R20, R9, UR5, RZ ;  /* 0x0000000509147c24 */ /* 0x000fe2000f8e02ff */
[----:B-----5:R-:W-:Y:S01]  /*0330*/  PRMT R12, R6, 0x7771, RZ ;  /* 0x00007771060c7816 */ /* 0x020fe200000000ff */
[----:B------:R-:W-:Y:S01]  /*0340*/  IMAD R10, R10, UR6, RZ ;  /* 0x000000060a0a7c24 */ /* 0x000fe2000f8e02ff */
[----:B------:R-:W-:Y:S01]  /*0350*/  PRMT R11, R6, 0x7770, RZ ;  /* 0x00007770060b7816 */ /* 0x000fe200000000ff */
[----:B------:R-:W-:Y:S01]  /*0360*/  IMAD R9, R17, UR6, RZ ;  /* 0x0000000611097c24 */ /* 0x000fe2000f8e02ff */
[C---:B------:R-:W-:Y:S01]  /*0370*/  PRMT R18, R5.reuse, 0x7771, RZ ;  /* 0x0000777105127816 */ /* 0x040fe200000000ff */
[----:B------:R-:W-:Y:S01]  /*0380*/  IMAD R12, R12, UR6, RZ ;  /* 0x000000060c0c7c24 */ /* 0x000fe2000f8e02ff */
[----:B------:R-:W-:Y:S01]  /*0390*/  PRMT R13, R5, 0x7770, RZ ;  /* 0x00007770050d7816 */ /* 0x000fe200000000ff */
[----:B------:R-:W-:Y:S01]  /*03a0*/  IMAD R11, R11, UR6, RZ ;  /* 0x000000060b0b7c24 */ /* 0x000fe2000f8e02ff */
[C---:B------:R-:W-:Y:S01]  /*03b0*/  PRMT R8, R7.reuse, 0x7771, RZ ;  /* 0x0000777107087816 */ /* 0x040fe200000000ff */
[----:B------:R-:W-:Y:S01]  /*03c0*/  IMAD R18, R18, R10, R15 ;  /* 0x0000000a12127224 */ /* 0x000fe200078e020f */
[----:B------:R-:W-:Y:S01]  /*03d0*/  PRMT R19, R7, 0x7770, RZ ;  /* 0x0000777007137816 */ /* 0x000fe200000000ff */
[----:B------:R-:W-:Y:S01]  /*03e0*/  IMAD R9, R13, R9, R14 ;  /* 0x000000090d097224 */ /* 0x000fe200078e020e */
[----:B------:R-:W-:Y:S01]  /*03f0*/  PRMT R10, R3, 0x7772, RZ ;  /* 0x00007772030a7816 */ /* 0x000fe200000000ff */
[----:B------:R-:W-:Y:S01]  /*0400*/  IMAD R16, R8, R12, R21 ;  /* 0x0000000c08107224 */ /* 0x000fe200078e0215 */
        /* <DEDUP_REMOVED lines=22> */
[----:B------:R-:W-:Y:S01]  /*0570*/  PRMT R11, R18, 0x7604, R9 ;  /* 0x00007604120b7816 */ /* 0x000fe20000000009 */
[----:B------:R-:W-:Y:S01]  /*0580*/  IMAD R2, R5, R4, R2 ;  /* 0x0000000405027224 */ /* 0x000fe200078e0202 */
[----:B------:R-:W-:Y:S01]  /*0590*/  PRMT R19, R16, 0x7604, R19 ;  /* 0x0000760410137816 */ /* 0x000fe20000000013 */
[----:B------:R-:W-:Y:S01]  /*05a0*/  IMAD R6, R7, R6, R14 ;  /* 0x0000000607067224 */ /* 0x000fe200078e020e */
[----:B------:R-:W-:Y:S01]  /*05b0*/  MOV R9, UR8 ;  /* 0x0000000800097c02 */ /* 0x000fe20008000f00 */
[----:B------:R-:W-:Y:S01]  /*05c0*/  IMAD.U32 R8, RZ, RZ, UR7 ;  /* 0x00000007ff087e24 */ /* 0x000fe2000f8e00ff */
[----:B------:R-:W-:-:S02]  /*05d0*/  PRMT R11, R10, 0x7054, R11 ;  /* 0x000070540a0b7816 */ /* 0x000fc4000000000b */
[----:B------:R-:W-:Y:S01]  /*05e0*/  PRMT R19, R12, 0x7054, R19 ;  /* 0x000070540c137816 */ /* 0x000fe20000000013 */
[----:B------:R-:W-:Y:S01]  /*05f0*/  IMAD.WIDE R8, R0, 0x4, R8 ;  /* 0x0000000400087825 */ /* 0x000fe200078e0208 */
[----:B------:R-:W-:Y:S02]  /*0600*/  PRMT R11, R2, 0x654, R11 ;  /* 0x00000654020b7816 */ /* 0x000fe4000000000b */
[----:B------:R-:W-:-:S03]  /*0610*/  PRMT R19, R6, 0x654, R19 ;  /* 0x0000065406137816 */ /* 0x000fc60000000013 */
[----:B------:R-:W-:Y:S04]  /*0620*/  STG.E desc[UR18][R8.64], R11 ;  /* 0x0000000b08007986 */ /* 0x000fe8000c101912 */
[----:B------:R-:W-:Y:S01]  /*0630*/  STG.E desc[UR18][R8.64+0x200], R19 ;  /* 0x0002001308007986 */ /* 0x000fe2000c101912 */
[----:B------:R-:W-:Y:S05]  /*0640*/  EXIT ;  /* 0x000000000000794d */ /* 0x000fea0003800000 */
.L_x_19137:
        /* <DEDUP_REMOVED lines=192> */
.L_x_19140:
[----:B------:R-:W-:-:S13]  /*1250*/  ISETP.GE.AND P0, PT, R28, R3, PT ;  /* 0x000000031c00720c */ /* 0x000fda0003f06270 */
[----:B------:R-:W-:Y:S05]  /*1260*/  @P0 BRA `(.L_x_19142) ;  /* 0x0000000000380947 */ /* 0x000fea0003800000 */
[C---:B0-----:R-:W-:Y:S01]  /*1270*/  VIADD R4, R28.reuse, UR4 ;  /* 0x000000041c047c36 */ /* 0x041fe20008000000 */
[----:B------:R-:W-:Y:S01]  /*1280*/  ULDC.64 UR6, c[0x0][0x228] ;  /* 0x00008a0000067ab9 */ /* 0x000fe20000000a00 */
[----:B------:R-:W-:-:S03]  /*1290*/  IADD3 R28, R28, 0x80, RZ ;  /* 0x000000801c1c7810 */ /* 0x000fc60007ffe0ff */
[----:B------:R-:W-:-:S05]  /*12a0*/  IADD3 R4, P0, R4, UR6, RZ ;  /* 0x0000000604047c10 */ /* 0x000fca000ff1e0ff */
[----:B------:R-:W-:-:S05]  /*12b0*/  IMAD.X R5, RZ, RZ, UR7, P0 ;  /* 0x00000007ff057e24 */ /* 0x000fca00080e06ff */
[----:B------:R1:W-:Y:S03]  /*12c0*/  STG.E.U8 desc[UR18][R4.64], R21 ;  /* 0x0000001504007986 */ /* 0x0003e6000c101112 */
.L_x_19141:
[----:B------:R-:W-:-:S13]  /*12d0*/  ISETP.GE.AND P0, PT, R28, R3, PT ;  /* 0x000000031c00720c */ /* 0x000fda0003f06270 */
[----:B------:R-:W-:Y:S05]  /*12e0*/  @P0 BRA `(.L_x_19143) ;  /* 0x00000000003c0947 */ /* 0x000fea0003800000 */
[C---:B01----:R-:W-:Y:S01]  /*12f0*/  VIADD R4, R28.reuse, UR4 ;  /* 0x000000041c047c36 */ /* 0x043fe20008000000 */
[----:B------:R-:W-:Y:S01]  /*1300*/  ULDC.64 UR6, c[0x0][0x228] ;  /* 0x00008a0000067ab9 */ /* 0x000fe20000000a00 */
[----:B------:R-:W-:-:S03]  /*1310*/  IADD3 R28, R28, 0x80, RZ ;  /* 0x000000801c1c7810 */ /* 0x000fc60007ffe0ff */
[----:B------:R-:W-:-:S05]  /*1320*/  IADD3 R4, P0, R4, UR6, RZ ;  /* 0x0000000604047c10 */ /* 0x000fca000ff1e0ff */
[----:B------:R-:W-:-:S05]  /*1330*/  IMAD.X R5, RZ, RZ, UR7, P0 ;  /* 0x00000007ff057e24 */ /* 0x000fca00080e06ff */
[----:B------:R1:W-:Y:S03]  /*1340*/  STG.E.U8 desc[UR18][R4.64], R23 ;  /* 0x0000001704007986 */ /* 0x0003e6000c101112 */
.L_x_19142:
        /* <DEDUP_REMOVED lines=9> */
.L_x_19143:
[----:B------:R-:W-:Y:S05]  /*13e0*/  BSYNC B1 ;  /* 0x0000000000017941 */ /* 0x000fea0003800000 */
.L_x_19139:
[----:B------:R-:W-:-:S13]  /*13f0*/  ISETP.GE.AND P0, PT, R28, R3, PT ;  /* 0x000000031c00720c */ /* 0x000fda0003f06270 */
[----:B0-----:R-:W0:Y:S01]  /*1400*/  @!P0 LDC.64 R6, c[0x0][0x228] ;  /* 0x00008a00ff068b82 */ /* 0x001e220000000a00 */
[C---:B-12---:R-:W-:Y:S02]  /*1410*/  @!P0 IADD3 R5, R28.reuse, UR4, RZ ;  /* 0x000000041c058c10 */ /* 0x046fe4000fffe0ff */
[----:B------:R-:W-:Y:S02]  /*1420*/  @!P0 IADD3 R28, R28, 0x80, RZ ;  /* 0x000000801c1c8810 */ /* 0x000fe40007ffe0ff */
[----:B0-----:R-:W-:-:S05]  /*1430*/  @!P0 IADD3 R4, P1, R5, R6, RZ ;  /* 0x0000000605048210 */ /* 0x001fca0007f3e0ff */
[----:B------:R-:W-:-:S05]  /*1440*/  @!P0 IMAD.X R5, RZ, RZ, R7, P1 ;  /* 0x000000ffff058224 */ /* 0x000fca00008e0607 */
[----:B------:R2:W-:Y:S03]  /*1450*/  @!P0 STG.E.U8 desc[UR18][R4.64], R16 ;  /* 0x0000001004008986 */ /* 0x0005e6000c101112 */
.L_x_19144:
[----:B------:R-:W-:Y:S05]  /*1460*/  BSYNC B0 ;  /* 0x0000000000007941 */ /* 0x000fea0003800000 */
.L_x_19138:
        /* <DEDUP_REMOVED lines=9> */
.L_x_19145:
        /* <DEDUP_REMOVED lines=16> */
.L_x_24215:


//--------------------- .text._ZN2at6native29vectorized_elementwise_kernelILi8EZZZNS0_54_GLOBAL__N__d8c5977b_16_LinearAlgebra_cu_7dd49032_297216addr_kernel_cudaERNS_14TensorIteratorERKN3c106ScalarES8_ENKUlvE_clEvENKUlvE0_clEvEUlaaaE0_St5arrayIPcLm4EEEEviT0_T1_ --------------------------
	.section	.text._ZN2at6native29vectorized_elementwise_kernelILi8EZZZNS0_54_GLOBAL__N__d8c5977b_16_LinearAlgebra_cu_7dd49032_297216addr_kernel_cudaERNS_14TensorIteratorERKN3c106ScalarES8_ENKUlvE_clEvENKUlvE0_clEvEUlaaaE0_St5arrayIPcLm4EEEEviT0_T1_,"ax",@progbits
	.align	128
        .global         _ZN2at6native29vectorized_elementwise_kernelILi8EZZZNS0_54_GLOBAL__N__d8c5977b_16_LinearAlgebra_cu_7dd49032_297216addr_kernel_cudaERNS_14TensorIteratorERKN3c106ScalarES8_ENKUlvE_clEvENKUlvE0_clEvEUlaaaE0_St5arrayIPcLm4EEEEviT0_T1_
        .type           _ZN2at6native29vectorized_elementwise_kernelILi8EZZZNS0_54_GLOBAL__N__d8c5977b_16_LinearAlgebra_cu_7dd49032_297216addr_kernel_cudaERNS_14TensorIteratorERKN3c106ScalarES8_ENKUlvE_clEvENKUlvE0_clEvEUlaaaE0_St5arrayIPcLm4EEEEviT0_T1_,@function
        .size           _ZN2at6native29vectorized_elementwise_kernelILi8EZZZNS0_54_GLOBAL__N__d8c5977b_16_LinearAlgebra_cu_7dd49032_297216addr_kernel_cudaERNS_14TensorIteratorERKN3c106ScalarES8_ENKUlvE_clEvENKUlvE0_clEvEUlaaaE0_St5arrayIPcLm4EEEEviT0_T1_,(.L_x_24216 - _ZN2at6native29vectorized_elementwise_kernelILi8EZZZNS0_54_GLOBAL__N__d8c5977b_16_LinearAlgebra_cu_7dd49032_297216addr_kernel_cudaERNS_14TensorIteratorERKN3c106ScalarES8_ENKUlvE_clEvENKUlvE0_clEvEUlaaaE0_St5arrayIPcLm4EEEEviT0_T1_)
        .other          _ZN2at6native29vectorized_elementwise_kernelILi8EZZZNS0_54_GLOBAL__N__d8c5977b_16_LinearAlgebra_cu_7dd49032_297216addr_kernel_cudaERNS_14TensorIteratorERKN3c106ScalarES8_ENKUlvE_clEvENKUlvE0_clEvEUlaaaE0_St5arrayIPcLm4EEEEviT0_T1_,@"STO_CUDA_ENTRY STV_DEFAULT"
_ZN2at6native29vectorized_elementwise_kernelILi8EZZZNS0_54_GLOBAL__N__d8c5977b_16_LinearAlgebra_cu_7dd49032_297216addr_kernel_cudaERNS_14TensorIteratorERKN3c106ScalarES8_ENKUlvE_clEvENKUlvE0_clEvEUlaaaE0_St5arrayIPcLm4EEEEviT0_T1_:
.text._ZN2at6native29vectorized_elementwise_kernelILi8EZZZNS0_54_GLOBAL__N__d8c5977b_16_LinearAlgebra_cu_7dd49032_297216addr_kernel_cudaERNS_14TensorIteratorERKN3c106ScalarES8_ENKUlvE_clEvENKUlvE0_clEvEUlaaaE0_St5arrayIPcLm4EEEEviT0_T1_:
        /* <DEDUP_REMOVED lines=23> */
[----:B------:R-:W-:Y:S02]  /*0170*/  IMAD.U32 R6, RZ, RZ, UR7 ;  /* 0x00000007ff067e24 */ /* 0x000fe4000f8e00ff */
[----:B------:R-:W-:Y:S02]  /*0180*/  IMAD.U32 R4, RZ, RZ, UR6 ;  /* 0x00000006ff047e24 */ /* 0x000fe4000f8e00ff */
[----:B------:R-:W-:Y:S02]  /*0190*/  IMAD.U32 R7, RZ, RZ, UR8 ;  /* 0x00000008ff077e24 */ /* 0x000fe4000f8e00ff */
[----:B------:R-:W-:Y:S02]  /*01a0*/  IMAD.U32 R5, RZ, RZ, UR5 ;  /* 0x00000005ff057e24 */ /* 0x000fe4000f8e00ff */
[----:B0-----:R-:W-:Y:S01]  /*01b0*/  IMAD.WIDE.U32 R2, R0, 0x8, R2 ;  /* 0x0000000800027825 */ /* 0x001fe200078e0002 */
[----:B------:R-:W-:Y:S01]  /*01c0*/  UMOV UR6, UR12 ;  /* 0x0000000c00067c82 */ /* 0x000fe20008000000 */
[----:B------:R-:W-:-:S02]  /*01d0*/  ULDC.64 UR8, c[0x0][0x228] ;  /* 0x00008a0000087ab9 */ /* 0x000fc40000000a00 */
[C---:B------:R-:W-:Y:S02]  /*01e0*/  IMAD.WIDE.U32 R6, R0.reuse, 0x8, R6 ;  /* 0x0000000800067825 */ /* 0x040fe400078e0006 */
[----:B------:R-:W2:Y:S02]  /*01f0*/  LDG.E.64 R2, desc[UR18][R2.64] ;  /* 0x0000001202027981 */ /* 0x000ea4000c1e1b00 */
[----:B------:R-:W-:Y:S02]  /*0200*/  IMAD.WIDE.U32 R4, R0, 0x8, R4 ;  /* 0x0000000800047825 */ /* 0x000fe400078e0004 */
[----:B------:R-:W3:Y:S04]  /*0210*/  LDG.E.64 R6, desc[UR18][R6.64] ;  /* 0x0000001206067981 */ /* 0x000ee8000c1e1b00 */
[----:B------:R-:W4:Y:S01]  /*0220*/  LDG.E.64 R4, desc[UR18][R4.64] ;  /* 0x0000001204047981 */ /* 0x000f22000c1e1b00 */
[----:B------:R-:W-:-:S02]  /*0230*/  UPRMT UR5, UR11, 0x8880, URZ ;  /* 0x000088800b057896 */ /* 0x000fc4000800003f */
[----:B------:R-:W-:-:S04]  /*0240*/  UIADD3 UR7, UP0, UR4, UR8, URZ ;  /* 0x0000000804077290 */ /* 0x000fc8000ff1e03f */
[----:B------:R-:W-:Y:S01]  /*0250*/  UIADD3.X UR8, URZ, UR9, URZ, UP0, !UPT ;  /* 0x000000093f087290 */ /* 0x000fe200087fe43f */
[----:B--2---:R-:W-:Y:S02]  /*0260*/  LOP3.LUT R15, R2, 0xffff, RZ, 0xc0, !PT ;  /* 0x0000ffff020f7812 */ /* 0x004fe400078ec0ff */
[----:B---3--:R-:W-:-:S03]  /*0270*/  LOP3.LUT R12, R6, 0xffff, RZ, 0xc0, !PT ;  /* 0x0000ffff060c7812 */ /* 0x008fc600078ec0ff */
[----:B------:R-:W-:Y:S01]  /*0280*/  IMAD R8, R15, UR5, RZ ;  /* 0x000000050f087c24 */ /* 0x000fe2000f8e02ff */
[----:B----4-:R-:W-:Y:S01]  /*0290*/  LOP3.LUT R9, R4, 0xffff, RZ, 0xc0, !PT ;  /* 0x0000ffff04097812 */ /* 0x010fe200078ec0ff */
[----:B------:R-:W-:Y:S01]  /*02a0*/  IMAD R10, R12, UR6, RZ ;  /* 0x000000060c0a7c24 */ /* 0x000fe2000f8e02ff */
[----:B------:R-:W-:Y:S02]  /*02b0*/  LOP3.LUT R13, R3, 0xffff, RZ, 0xc0, !PT ;  /* 0x0000ffff030d7812 */ /* 0x000fe400078ec0ff */
[----:B------:R-:W-:Y:S02]  /*02c0*/  LOP3.LUT R16, R7, 0xffff, RZ, 0xc0, !PT ;  /* 0x0000ffff07107812 */ /* 0x000fe400078ec0ff */
[----:B------:R-:W-:Y:S01]  /*02d0*/  PRMT R14, R2, 0x7732, RZ ;  /* 0x00007732020e7816 */ /* 0x000fe200000000ff */
[----:B------:R-:W-:Y:S01]  /*02e0*/  IMAD R2, R10, R9, R8 ;  /* 0x000000090a027224 */ /* 0x000fe200078e0208 */
[----:B------:R-:W-:Y:S01]  /*02f0*/  PRMT R10, R6, 0x7732, RZ ;  /* 0x00007732060a7816 */ /* 0x000fe200000000ff */
[----:B------:R-:W-:Y:S01]  /*0300*/  IMAD R18, R13, UR5, RZ ;  /* 0x000000050d127c24 */ /* 0x000fe2000f8e02ff */
[----:B------:R-:W-:Y:S01]  /*0310*/  PRMT R11, R3, 0x7732, RZ ;  /* 0x00007732030b7816 */ /* 0x000fe200000000ff */
[----:B------:R-:W-:Y:S01]  /*0320*/  IMAD R3, R16, UR6, RZ ;  /* 0x0000000610037c24 */ /* 0x000fe2000f8e02ff */
[----:B------:R-:W-:-:S02]  /*0330*/  PRMT R8, R7, 0x7732, RZ ;  /* 0x0000773207087816 */ /* 0x000fc400000000ff */
[C---:B------:R-:W-:Y:S02]  /*0340*/  LOP3.LUT R17, R5.reuse, 0xffff, RZ, 0xc0, !PT ;  /* 0x0000ffff05117812 */ /* 0x040fe400078ec0ff */
[----:B------:R-:W-:Y:S02]  /*0350*/  SHF.R.U32.HI R12, RZ, 0x8, R12 ;  /* 0x00000008ff0c7819 */ /* 0x000fe4000001160c */
[----:B------:R-:W-:Y:S01]  /*0360*/  PRMT R7, R4, 0x7732, RZ ;  /* 0x0000773204077816 */ /* 0x000fe200000000ff */
[----:B------:R-:W-:Y:S01]  /*0370*/  IMAD R4, R14, UR5, RZ ;  /* 0x000000050e047c24 */ /* 0x000fe2000f8e02ff */
[----:B------:R-:W-:Y:S01]  /*0380*/  PRMT R6, R5, 0x7732, RZ ;  /* 0x0000773205067816 */ /* 0x000fe200000000ff */
[----:B------:R-:W-:Y:S01]  /*0390*/  IMAD R5, R10, UR6, RZ ;  /* 0x000000060a057c24 */ /* 0x000fe2000f8e02ff */
[----:B------:R-:W-:Y:S01]  /*03a0*/  SHF.R.U32.HI R15, RZ, 0x8, R15 ;  /* 0x00000008ff0f7819 */ /* 0x000fe2000001160f */
[----:B------:R-:W-:Y:S01]  /*03b0*/  IMAD R19, R11, UR5, RZ ;  /* 0x000000050b137c24 */ /* 0x000fe2000f8e02ff */
[----:B------:R-:W-:Y:S01]  /*03c0*/  SHF.R.U32.HI R13, RZ, 0x8, R13 ;  /* 0x00000008ff0d7819 */ /* 0x000fe2000001160d */
[----:B------:R-:W-:Y:S01]  /*03d0*/  IMAD R20, R8, UR6, RZ ;  /* 0x0000000608147c24 */ /* 0x000fe2000f8e02ff */
[----:B------:R-:W-:Y:S01]  /*03e0*/  SHF.R.U32.HI R11, RZ, 0x8, R11 ;  /* 0x00000008ff0b7819 */ /* 0x000fe2000001160b */
[----:B------:R-:W-:Y:S01]  /*03f0*/  IMAD R3, R3, R17, R18 ;  /* 0x0000001103037224 */ /* 0x000fe200078e0212 */
[----:B------:R-:W-:Y:S01]  /*0400*/  LOP3.LUT R18, R12, 0xffff, RZ, 0xc0, !PT ;  /* 0x0000ffff0c127812 */ /* 0x000fe200078ec0ff */
[----:B------:R-:W-:Y:S01]  /*0410*/  IMAD R5, R5, R7, R4 ;  /* 0x0000000705057224 */ /* 0x000fe200078e0204 */
[----:B------:R-:W-:-:S02]  /*0420*/  SHF.R.U32.HI R16, RZ, 0x8, R16 ;  /* 0x00000008ff107819 */ /* 0x000fc40000011610 */
[----:B------:R-:W-:Y:S02]  /*0430*/  SHF.R.U32.HI R14, RZ, 0x8, R14 ;  /* 0x00000008ff0e7819 */ /* 0x000fe4000001160e */
[----:B------:R-:W-:Y:S02]  /*0440*/  SHF.R.U32.HI R10, RZ, 0x8, R10 ;  /* 0x00000008ff0a7819 */ /* 0x000fe4000001160a */
[----:B------:R-:W-:Y:S01]  /*0450*/  SHF.R.U32.HI R12, RZ, 0x8, R8 ;  /* 0x00000008ff0c7819 */ /* 0x000fe20000011608 */
[----:B------:R-:W-:Y:S01]  /*0460*/  IMAD R4, R20, R6, R19 ;  /* 0x0000000614047224 */ /* 0x000fe200078e0213 */
[----:B------:R-:W-:Y:S02]  /*0470*/  SHF.R.U32.HI R17, RZ, 0x8, R17 ;  /* 0x00000008ff117819 */ /* 0x000fe40000011611 */
[----:B------:R-:W-:Y:S02]  /*0480*/  SHF.R.U32.HI R9, RZ, 0x8, R9 ;  /* 0x00000008ff097819 */ /* 0x000fe40000011609 */
[----:B------:R-:W-:-:S02]  /*0490*/  LOP3.LUT R15, R15, 0xffff, RZ, 0xc0, !PT ;  /* 0x0000ffff0f0f7812 */ /* 0x000fc400078ec0ff */
[----:B------:R-:W-:Y:S02]  /*04a0*/  LOP3.LUT R19, R13, 0xffff, RZ, 0xc0, !PT ;  /* 0x0000ffff0d137812 */ /* 0x000fe400078ec0ff */
[----:B------:R-:W-:Y:S02]  /*04b0*/  SHF.R.U32.HI R6, RZ, 0x8, R6 ;  /* 0x00000008ff067819 */ /* 0x000fe40000011606 */
[----:B------:R-:W-:Y:S02]  /*04c0*/  LOP3.LUT R11, R11, 0xffff, RZ, 0xc0, !PT ;  /* 0x0000ffff0b0b7812 */ /* 0x000fe400078ec0ff */
[----:B------:R-:W-:Y:S02]  /*04d0*/  LOP3.LUT R20, R16, 0xffff, RZ, 0xc0, !PT ;  /* 0x0000ffff10147812 */ /* 0x000fe400078ec0ff */
[----:B------:R-:W-:Y:S02]  /*04e0*/  SHF.R.U32.HI R13, RZ, 0x8, R7 ;  /* 0x00000008ff0d7819 */ /* 0x000fe40000011607 */
[----:B------:R-:W-:-:S02]  /*04f0*/  LOP3.LUT R14, R14, 0xffff, RZ, 0xc0, !PT ;  /* 0x0000ffff0e0e7812 */ /* 0x000fc400078ec0ff */
[----:B------:R-:W-:Y:S02]  /*0500*/  LOP3.LUT R10, R10, 0xffff, RZ, 0xc0, !PT ;  /* 0x0000ffff0a0a7812 */ /* 0x000fe400078ec0ff */
[----:B------:R-:W-:Y:S02]  /*0510*/  LOP3.LUT R12, R12, 0xffff, RZ, 0xc0, !PT ;  /* 0x0000ffff0c0c7812 */ /* 0x000fe400078ec0ff */
[----:B------:R-:W-:Y:S01]  /*0520*/  LOP3.LUT R7, R17, 0xffff, RZ, 0xc0, !PT ;  /* 0x0000ffff11077812 */ /* 0x000fe200078ec0ff */
[----:B------:R-:W-:Y:S01]  /*0530*/  IMAD R18, R18, UR6, RZ ;  /* 0x0000000612127c24 */ /* 0x000fe2000f8e02ff */
[----:B------:R-:W-:Y:S01]  /*0540*/  LOP3.LUT R8, R9, 0xffff, RZ, 0xc0, !PT ;  /* 0x0000ffff09087812 */ /* 0x000fe200078ec0ff */
[----:B------:R-:W-:Y:S01]  /*0550*/  IMAD R9, R15, UR5, RZ ;  /* 0x000000050f097c24 */ /* 0x000fe2000f8e02ff */
[----:B------:R-:W-:Y:S01]  /*0560*/  LOP3.LUT R17, R6, 0xffff, RZ, 0xc0, !PT ;  /* 0x0000ffff06117812 */ /* 0x000fe200078ec0ff */
[----:B------:R-:W-:Y:S01]  /*0570*/  IMAD R6, R11, UR5, RZ ;  /* 0x000000050b067c24 */ /* 0x000fe2000f8e02ff */
[----:B------:R-:W-:Y:S01]  /*0580*/  LOP3.LUT R13, R13, 0xffff, RZ, 0xc0, !PT ;  /* 0x0000ffff0d0d7812 */ /* 0x000fe200078ec0ff */
[----:B------:R-:W-:-:S02]  /*0590*/  IMAD R16, R19, UR5, RZ ;  /* 0x0000000513107c24 */ /* 0x000fc4000f8e02ff */
[----:B------:R-:W-:Y:S02]  /*05a0*/  IMAD R20, R20, UR6, RZ ;  /* 0x0000000614147c24 */ /* 0x000fe4000f8e02ff */
[----:B------:R-:W-:Y:S02]  /*05b0*/  IMAD R14, R14, UR5, RZ ;  /* 0x000000050e0e7c24 */ /* 0x000fe4000f8e02ff */
[----:B------:R-:W-:Y:S02]  /*05c0*/  IMAD R11, R10, UR6, RZ ;  /* 0x000000060a0b7c24 */ /* 0x000fe4000f8e02ff */
[----:B------:R-:W-:Y:S02]  /*05d0*/  IMAD R15, R12, UR6, RZ ;  /* 0x000000060c0f7c24 */ /* 0x000fe4000f8e02ff */
[----:B------:R-:W-:Y:S01]  /*05e0*/  IMAD R8, R18, R8, R9 ;  /* 0x0000000812087224 */ /* 0x000fe200078e0209 */
[----:B------:R-:W-:Y:S01]  /*05f0*/  LOP3.LUT R9, R2, 0xff, RZ, 0xc0, !PT ;  /* 0x000000ff02097812 */ /* 0x000fe200078ec0ff */
[----:B------:R-:W-:Y:S01]  /*0600*/  IMAD R16, R20, R7, R16 ;  /* 0x0000000714107224 */ /* 0x000fe200078e0210 */
[----:B------:R-:W-:Y:S01]  /*0610*/  LOP3.LUT R3, R3, 0xff, RZ, 0xc0, !PT ;  /* 0x000000ff03037812 */ /* 0x000fe200078ec0ff */
[----:B------:R-:W-:Y:S01]  /*0620*/  IMAD R11, R11, R13, R14 ;  /* 0x0000000d0b0b7224 */ /* 0x000fe200078e020e */
[----:B------:R-:W-:Y:S01]  /*0630*/  LOP3.LUT R2, R5, 0xff, RZ, 0xc0, !PT ;  /* 0x000000ff05027812 */ /* 0x000fe200078ec0ff */
[----:B------:R-:W-:Y:S01]  /*0640*/  IMAD R15, R15, R17, R6 ;  /* 0x000000110f0f7224 */ /* 0x000fe200078e0206 */
[----:B------:R-:W-:Y:S01]  /*0650*/  LOP3.LUT R4, R4, 0xff, RZ, 0xc0, !PT ;  /* 0x000000ff04047812 */ /* 0x000fe200078ec0ff */
[----:B------:R-:W-:Y:S01]  /*0660*/  IMAD.U32 R7, RZ, RZ, UR8 ;  /* 0x00000008ff077e24 */ /* 0x000fe2000f8e00ff */
[----:B------:R-:W-:-:S02]  /*0670*/  MOV R6, UR7 ;  /* 0x0000000700067c02 */ /* 0x000fc40008000f00 */
[----:B------:R-:W-:Y:S02]  /*0680*/  PRMT R9, R8, 0x7604, R9 ;  /* 0x0000760408097816 */ /* 0x000fe40000000009 */
[----:B------:R-:W-:Y:S02]  /*0690*/  PRMT R3, R16, 0x7604, R3 ;  /* 0x0000760410037816 */ /* 0x000fe40000000003 */
[----:B------:R-:W-:Y:S02]  /*06a0*/  PRMT R2, R11, 0x7604, R2 ;  /* 0x000076040b027816 */ /* 0x000fe40000000002 */
[----:B------:R-:W-:Y:S01]  /*06b0*/  PRMT R4, R15, 0x7604, R4 ;  /* 0x000076040f047816 */ /* 0x000fe20000000004 */
[----:B------:R-:W-:Y:S01]  /*06c0*/  IMAD.WIDE R6, R0, 0x8, R6 ;  /* 0x0000000800067825 */ /* 0x000fe200078e0206 */
[----:B------:R-:W-:Y:S02]  /*06d0*/  PRMT R2, R9, 0x5410, R2 ;  /* 0x0000541009027816 */ /* 0x000fe40000000002 */
[----:B------:R-:W-:-:S05]  /*06e0*/  PRMT R3, R3, 0x5410, R4 ;  /* 0x0000541003037816 */ /* 0x000fca0000000004 */
[----:B------:R-:W-:Y:S01]  /*06f0*/  STG.E.64 desc[UR18][R6.64], R2 ;  /* 0x0000000206007986 */ /* 0x000fe2000c101b12 */
[----:B------:R-:W-:Y:S05]  /*0700*/  EXIT ;  /* 0x000000000000794d */ /* 0x000fea0003800000 */
.L_x_19146:
        /* <DEDUP_REMOVED lines=8> */
[----:B0-----:R-:W-:-:S05]  /*0790*/  @!P0 IADD3 R4, P1, R11, R4, RZ ;  /* 0x000000040b048210 */ /* 0x001fca0007f3e0ff */
[----:B------:R-:W-:Y:S01]  /*07a0*/  @!P0 IMAD.X R5, RZ, RZ, R5, P1 ;  /* 0x000000ffff058224 */ /* 0x000fe200008e0605 */
[C---:B-1----:R-:W-:Y:S02]  /*07b0*/  @!P0 IADD3 R8, P2, R11.reuse, R8, RZ ;  /* 0x000000080b088210 */ /* 0x042fe40007f5e0ff */
[----:B------:R-:W-:Y:S02]  /*07c0*/  MOV R14, RZ ;  /* 0x000000ff000e7202 */ /* 0x000fe40000000f00 */
[----:B------:R0:W3:Y:S01]  /*07d0*/  @!P0 LDG.E.S8 R2, desc[UR18][R4.64] ;  /* 0x0000001204028981 */ /* 0x0000e2000c1e1300 */
[----:B------:R-:W-:Y:S01]  /*07e0*/  @!P0 IMAD.X R9, RZ, RZ, R9, P2 ;  /* 0x000000ffff098224 */ /* 0x000fe200010e0609 */
[----:B--2---:R-:W-:-:S04]  /*07f0*/  @!P0 IADD3 R10, P1, R11, R12, RZ ;  /* 0x0000000c0b0a8210 */ /* 0x004fc80007f3e0ff */
[----:B------:R1:W2:Y:S01]  /*0800*/  @!P0 LDG.E.S8 R7, desc[UR18][R8.64] ;  /* 0x0000001208078981 */ /* 0x0002a2000c1e1300 */
[----:B------:R-:W-:-:S05]  /*0810*/  @!P0 IMAD.X R11, RZ, RZ, R13, P1 ;  /* 0x000000ffff0b8224 */ /* 0x000fca00008e060d */
[----:B------:R3:W4:Y:S01]  /*0820*/  @!P0 LDG.E.S8 R14, desc[UR18][R10.64] ;  /* 0x000000120a0e8981 */ /* 0x000722000c1e1300 */
[----:B------:R-:W-:-:S05]  /*0830*/  @!P0 VIADD R0, R0, 0x80 ;  /* 0x0000008000008836 */ /* 0x000fca0000000000 */
[----:B------:R-:W-:-:S13]  /*0840*/  ISETP.GE.AND P3, PT, R0, R3, PT ;  /* 0x000000030000720c */ /* 0x000fda0003f66270 */
[C---:B------:R-:W-:Y:S01]  /*0850*/  @!P3 VIADD R15, R0.reuse, UR4 ;  /* 0x00000004000fbc36 */ /* 0x040fe20008000000 */
[----:B------:R-:W5:Y:S01]  /*0860*/  @!P3 LDC.64 R20, c[0x0][0x230] ;  /* 0x00008c00ff14bb82 */ /* 0x000f620000000a00 */
[----:B------:R-:W-:-:S05]  /*0870*/  @!P3 VIADD R0, R0, 0x80 ;  /* 0x000000800000b836 */ /* 0x000fca0000000000 */
[C---:B------:R-:W-:Y:S02]  /*0880*/  ISETP.GE.AND P4, PT, R0.reuse, R3, PT ;  /* 0x000000030000720c */ /* 0x040fe40003f86270 */
[----:B------:R-:W1:Y:S08]  /*0890*/  @!P3 LDC.64 R24, c[0x0][0x238] ;  /* 0x00008e00ff18bb82 */ /* 0x000e700000000a00 */
[----:B------:R-:W1:Y:S03]  /*08a0*/  @!P3 LDC.64 R16, c[0x0][0x240] ;  /* 0x00009000ff10bb82 */ /* 0x000e660000000a00 */
[C---:B0-----:R-:W-:Y:S01]  /*08b0*/  @!P4 IADD3 R5, R0.reuse, UR4, RZ ;  /* 0x000000040005cc10 */ /* 0x041fe2000fffe0ff */
[----:B------:R-:W-:-:S04]  /*08c0*/  @!P4 VIADD R0, R0, 0x80 ;  /* 0x000000800000c836 */ /* 0x000fc80000000000 */
[----:B------:R-:W0:Y:S01]  /*08d0*/  @!P4 LDC.64 R12, c[0x0][0x230] ;  /* 0x00008c00ff0ccb82 */ /* 0x000e220000000a00 */
[----:B------:R-:W-:Y:S01]  /*08e0*/  ISETP.GE.AND P2, PT, R0, R3, PT ;  /* 0x000000030000720c */ /* 0x000fe20003f46270 */
[----:B------:R-:W-:Y:S01]  /*08f0*/  UPRMT UR5, UR11, 0x8880, URZ ;  /* 0x000088800b057896 */ /* 0x000fe2000800003f */
[----:B-----5:R-:W-:-:S05]  /*0900*/  @!P3 IADD3 R20, P1, R15, R20, RZ ;  /* 0x000000140f14b210 */ /* 0x020fca0007f3e0ff */
[----:B-1----:R-:W1:Y:S01]  /*0910*/  @!P4 LDC.64 R8, c[0x0][0x238] ;  /* 0x00008e00ff08cb82 */ /* 0x002e620000000a00 */
[----:B------:R-:W-:Y:S01]  /*0920*/  ULDC.S8 UR6, c[0x0][0x219] ;  /* 0x0000864000067ab9 */ /* 0x000fe20000000200 */
[----:B------:R-:W-:-:S06]  /*0930*/  @!P3 IMAD.X R21, RZ, RZ, R21, P1 ;  /* 0x000000ffff15b224 */ /* 0x000fcc00008e0615 */
[----:B------:R-:W5:Y:S01]  /*0940*/  @!P4 LDC.64 R28, c[0x0][0x240] ;  /* 0x00009000ff1ccb82 */ /* 0x000f620000000a00 */
[C---:B------:R-:W-:Y:S01]  /*0950*/  @!P2 VIADD R27, R0.reuse, UR4 ;  /* 0x00000004001bac36 */ /* 0x040fe20008000000 */
[C---:B------:R-:W-:Y:S01]  /*0960*/  @!P3 IADD3 R24, P1, R15.reuse, R24, RZ ;  /* 0x000000180f18b210 */ /* 0x040fe20007f3e0ff */
[----:B------:R-:W-:Y:S01]  /*0970*/  @!P2 VIADD R0, R0, 0x80 ;  /* 0x000000800000a836 */ /* 0x000fe20000000000 */
[----:B------:R-:W-:Y:S02]  /*0980*/  @!P3 IADD3 R16, P5, R15, R16, RZ ;  /* 0x000000100f10b210 */ /* 0x000fe40007fbe0ff */
[----:B------:R-:W-:Y:S02]  /*0990*/  @!P3 IADD3.X R25, RZ, R25, RZ, P1, !PT ;  /* 0x00000019ff19b210 */ /* 0x000fe40000ffe4ff */
[----:B------:R-:W1:Y:S01]  /*09a0*/  @!P2 LDC.64 R18, c[0x0][0x230] ;  /* 0x00008c00ff12ab82 */ /* 0x000e620000000a00 */
[----:B------:R-:W-:Y:S01]  /*09b0*/  ISETP.GE.AND P1, PT, R0, R3, PT ;  /* 0x000000030000720c */ /* 0x000fe20003f26270 */
[----:B------:R-:W-:-:S02]  /*09c0*/  IMAD.MOV.U32 R4, RZ, RZ, RZ ;  /* 0x000000ffff047224 */ /* 0x000fc400078e00ff */
[----:B------:R-:W-:Y:S01]  /*09d0*/  @!P3 IMAD.X R17, RZ, RZ, R17, P5 ;  /* 0x000000ffff11b224 */ /* 0x000fe200028e0611 */
[----:B0-----:R-:W-:-:S03]  /*09e0*/  @!P4 IADD3 R22, P5, R5, R12, RZ ;  /* 0x0000000c0516c210 */ /* 0x001fc60007fbe0ff */
[----:B------:R1:W4:Y:S02]  /*09f0*/  @!P3 LDG.E.S8 R4, desc[UR18][R20.64] ;  /* 0x000000121404b981 */ /* 0x000324000c1e1300 */
[----:B------:R-:W-:-:S04]  /*0a00*/  @!P4 IMAD.X R23, RZ, RZ, R13, P5 ;  /* 0x000000ffff17c224 */ /* 0x000fc800028e060d */
[----:B------:R-:W0:Y:S01]  /*0a10*/  @!P1 LDC.64 R12, c[0x0][0x230] ;  /* 0x00008c00ff0c9b82 */ /* 0x000e220000000a00 */
[----:B-----5:R-:W-:-:S05]  /*0a20*/  @!P4 IADD3 R28, P6, R5, R28, RZ ;  /* 0x0000001c051cc210 */ /* 0x020fca0007fde0ff */
[----:B------:R-:W-:Y:S02]  /*0a30*/  @!P4 IMAD.X R29, RZ, RZ, R29, P6 ;  /* 0x000000ffff1dc224 */ /* 0x000fe400030e061d */
[----:B---3--:R-:W-:Y:S01]  /*0a40*/  @!P0 IMAD R11, R2, UR5, RZ ;  /* 0x00000005020b8c24 */ /* 0x008fe2000f8e02ff */
[----:B------:R-:W-:Y:S01]  /*0a50*/  HFMA2.MMA R2, -RZ, RZ, 0, 0 ;  /* 0x00000000ff027435 */ /* 0x000fe200000001ff */
[----:B--2---:R-:W-:-:S09]  /*0a60*/  @!P0 IMAD R7, R7, UR6, RZ ;  /* 0x0000000607078c24 */ /* 0x004fd2000f8e02ff */
[----:B------:R2:W3:Y:S01]  /*0a70*/  @!P3 LDG.E.S8 R2, desc[UR18][R24.64] ;  /* 0x000000121802b981 */ /* 0x0004e2000c1e1300 */
[----:B----4-:R-:W-:Y:S02]  /*0a80*/  @!P0 IMAD R6, R7, R14, R11 ;  /* 0x0000000e07068224 */ /* 0x010fe400078e020b */
[----:B------:R-:W4:Y:S01]  /*0a90*/  @!P2 LDC.64 R14, c[0x0][0x238] ;  /* 0x00008e00ff0eab82 */ /* 0x000f220000000a00 */
[----:B------:R-:W-:-:S06]  /*0aa0*/  IMAD.MOV.U32 R7, RZ, RZ, RZ ;  /* 0x000000ffff077224 */ /* 0x000fcc00078e00ff */
[----:B------:R5:W3:Y:S01]  /*0ab0*/  @!P3 LDG.E.S8 R7, desc[UR18][R16.64] ;  /* 0x000000121007b981 */ /* 0x000ae2000c1e1300 */
[----:B-1----:R-:W-:Y:S01]  /*0ac0*/  @!P4 IADD3 R20, P3, R5, R8, RZ ;  /* 0x000000080514c210 */ /* 0x002fe20007f7e0ff */
[----:B------:R-:W1:Y:S01]  /*0ad0*/  @!P2 LDC.64 R10, c[0x0][0x240] ;  /* 0x00009000ff0aab82 */ /* 0x000e620000000a00 */
[----:B------:R-:W-:Y:S02]  /*0ae0*/  IMAD.MOV.U32 R5, RZ, RZ, RZ ;  /* 0x000000ffff057224 */ /* 0x000fe400078e00ff */
[----:B------:R-:W-:Y:S02]  /*0af0*/  @!P4 IADD3.X R21, RZ, R9, RZ, P3, !PT ;  /* 0x00000009ff15c210 */ /* 0x000fe40001ffe4ff */
        /* <DEDUP_REMOVED lines=16> */
[----:B------:R-:W-:Y:S01]  /*0c00*/  IMAD.MOV.U32 R10, RZ, RZ, RZ ;  /* 0x000000ffff0a7224 */ /* 0x000fe200078e00ff */
[----:B------:R-:W-:Y:S02]  /*0c10*/  @!P1 IADD3.X R29, RZ, R13, RZ, P5, !PT ;  /* 0x0000000dff1d9210 */ /* 0x000fe40002ffe4ff */
[----:B------:R0:W4:Y:S03]  /*0c20*/  @!P2 LDG.E.S8 R20, desc[UR18][R24.64] ;  /* 0x000000121814a981 */ /* 0x000126000c1e1300 */
[----:B------:R-:W1:Y:S01]  /*0c30*/  @!P4 LDC.64 R12, c[0x0][0x230] ;  /* 0x00008c00ff0ccb82 */ /* 0x000e620000000a00 */
[----:B------:R-:W-:Y:S01]  /*0c40*/  @!P2 IMAD.X R27, RZ, RZ, R11, P3 ;  /* 0x000000ffff1ba224 */ /* 0x000fe200018e060b */
[----:B------:R0:W4:Y:S01]  /*0c50*/  @!P2 LDG.E.S8 R10, desc[UR18][R18.64] ;  /* 0x00000012120aa981 */ /* 0x000122000c1e1300 */
[----:B-----5:R-:W-:Y:S01]  /*0c60*/  @!P1 IADD3 R16, P3, R23, R16, RZ ;  /* 0x0000001017109210 */ /* 0x020fe20007f7e0ff */
[----:B------:R-:W-:-:S02]  /*0c70*/  IMAD.MOV.U32 R22, RZ, RZ, RZ ;  /* 0x000000ffff167224 */ /* 0x000fc400078e00ff */
[----:B------:R-:W5:Y:S01]  /*0c80*/  @!P2 LDG.E.S8 R21, desc[UR18][R26.64] ;  /* 0x000000121a15a981 */ /* 0x000f62000c1e1300 */
[C---:B0-----:R-:W-:Y:S01]  /*0c90*/  @!P4 VIADD R25, R0.reuse, UR4 ;  /* 0x000000040019cc36 */ /* 0x041fe20008000000 */
[----:B------:R-:W-:Y:S01]  /*0ca0*/  @!P4 IADD3 R0, R0, 0x80, RZ ;  /* 0x000000800000c810 */ /* 0x000fe20007ffe0ff */
[----:B------:R-:W0:Y:S03]  /*0cb0*/  @!P4 LDC.64 R18, c[0x0][0x238] ;  /* 0x00008e00ff12cb82 */ /* 0x000e260000000a00 */
[----:B------:R-:W-:Y:S01]  /*0cc0*/  ISETP.GE.AND P2, PT, R0, R3, PT ;  /* 0x000000030000720c */ /* 0x000fe20003f46270 */
[----:B------:R-:W-:Y:S01]  /*0cd0*/  @!P1 IMAD.X R17, RZ, RZ, R17, P3 ;  /* 0x000000ffff119224 */ /* 0x000fe200018e0611 */
[----:B--2---:R-:W-:Y:S01]  /*0ce0*/  @!P1 IADD3 R14, P3, R23, R14, RZ ;  /* 0x0000000e170e9210 */ /* 0x004fe20007f7e0ff */
[----:B------:R-:W-:-:S03]  /*0cf0*/  IMAD.MOV.U32 R23, RZ, RZ, RZ ;  /* 0x000000ffff177224 */ /* 0x000fc600078e00ff */
[----:B------:R2:W5:Y:S01]  /*0d00*/  @!P1 LDG.E.S8 R22, desc[UR18][R16.64] ;  /* 0x0000001210169981 */ /* 0x000562000c1e1300 */
[----:B------:R-:W-:Y:S02]  /*0d10*/  @!P1 IMAD.X R15, RZ, RZ, R15, P3 ;  /* 0x000000ffff0f9224 */ /* 0x000fe400018e060f */
[----:B------:R-:W-:-:S03]  /*0d20*/  IMAD.MOV.U32 R11, RZ, RZ, RZ ;  /* 0x000000ffff0b7224 */ /* 0x000fc600078e00ff */
[----:B------:R1:W5:Y:S01]  /*0d30*/  @!P1 LDG.E.S8 R23, desc[UR18][R14.64] ;  /* 0x000000120e179981 */ /* 0x000362000c1e1300 */
[----:B--2---:R-:W2:Y:S03]  /*0d40*/  @!P4 LDC.64 R16, c[0x0][0x240] ;  /* 0x00009000ff10cb82 */ /* 0x004ea60000000a00 */
[----:B------:R0:W5:Y:S05]  /*0d50*/  @!P1 LDG.E.S8 R11, desc[UR18][R28.64] ;  /* 0x000000121c0b9981 */ /* 0x00016a000c1e1300 */
[----:B-1----:R-:W1:Y:S01]  /*0d60*/  @!P2 LDC.64 R14, c[0x0][0x230] ;  /* 0x00008c00ff0eab82 */ /* 0x002e620000000a00 */
[----:B0-----:R-:W-:-:S04]  /*0d70*/  @!P4 IADD3 R28, P1, R25, R12, RZ ;  /* 0x0000000c191cc210 */ /* 0x001fc80007f3e0ff */
[----:B------:R-:W-:Y:S02]  /*0d80*/  @!P4 IADD3.X R29, RZ, R13, RZ, P1, !PT ;  /* 0x0000000dff1dc210 */ /* 0x000fe40000ffe4ff */
[C---:B------:R-:W-:Y:S01]  /*0d90*/  @!P4 IADD3 R26, P1, R25.reuse, R18, RZ ;  /* 0x00000012191ac210 */ /* 0x040fe20007f3e0ff */
[----:B------:R-:W0:Y:S04]  /*0da0*/  @!P2 LDC.64 R12, c[0x0][0x238] ;  /* 0x00008e00ff0cab82 */ /* 0x000e280000000a00 */
[----:B------:R-:W-:Y:S01]  /*0db0*/  @!P4 IMAD.X R27, RZ, RZ, R19, P1 ;  /* 0x000000ffff1bc224 */ /* 0x000fe200008e0613 */
[----:B------:R-:W-:Y:S01]  /*0dc0*/  CS2R R18, SRZ ;  /* 0x0000000000127805 */ /* 0x000fe2000001ff00 */
[----:B------:R-:W-:Y:S01]  /*0dd0*/  IMAD.MOV.U32 R24, RZ, RZ, RZ ;  /* 0x000000ffff187224 */ /* 0x000fe200078e00ff */
[----:B--2---:R-:W-:-:S04]  /*0de0*/  @!P4 IADD3 R16, P1, R25, R16, RZ ;  /* 0x000000101910c210 */ /* 0x004fc80007f3e0ff */
[----:B------:R2:W5:Y:S01]  /*0df0*/  @!P4 LDG.E.S8 R18, desc[UR18][R26.64] ;  /* 0x000000121a12c981 */ /* 0x000562000c1e1300 */
[----:B------:R-:W-:-:S03]  /*0e00*/  @!P4 IMAD.X R17, RZ, RZ, R17, P1 ;  /* 0x000000ffff11c224 */ /* 0x000fc600008e0611 */
[----:B------:R1:W5:Y:S04]  /*0e10*/  @!P4 LDG.E.S8 R24, desc[UR18][R28.64] ;  /* 0x000000121c18c981 */ /* 0x000368000c1e1300 */
[----:B------:R0:W5:Y:S01]  /*0e20*/  @!P4 LDG.E.S8 R19, desc[UR18][R16.64] ;  /* 0x000000121013c981 */ /* 0x000162000c1e1300 */
[C---:B--2---:R-:W-:Y:S01]  /*0e30*/  @!P2 IADD3 R27, R0.reuse, UR4, RZ ;  /* 0x00000004001bac10 */ /* 0x044fe2000fffe0ff */
[----:B------:R-:W-:-:S03]  /*0e40*/  @!P2 VIADD R0, R0, 0x80 ;  /* 0x000000800000a836 */ /* 0x000fc60000000000 */
[C---:B-1----:R-:W-:Y:S01]  /*0e50*/  @!P2 IADD3 R28, P1, R27.reuse, R14, RZ ;  /* 0x0000000e1b1ca210 */ /* 0x042fe20007f3e0ff */
[----:B0-----:R-:W0:Y:S04]  /*0e60*/  @!P2 LDC.64 R16, c[0x0][0x240] ;  /* 0x00009000ff10ab82 */ /* 0x001e280000000a00 */
[----:B------:R-:W-:Y:S01]  /*0e70*/  @!P2 IMAD.X R29, RZ, RZ, R15, P1 ;  /* 0x000000ffff1da224 */ /* 0x000fe200008e060f */
[----:B------:R-:W-:Y:S02]  /*0e80*/  ISETP.GE.AND P1, PT, R0, R3, PT ;  /* 0x000000030000720c */ /* 0x000fe40003f26270 */
[----:B------:R-:W-:Y:S01]  /*0e90*/  @!P2 IADD3 R12, P3, R27, R12, RZ ;  /* 0x0000000c1b0ca210 */ /* 0x000fe20007f7e0ff */
[----:B------:R-:W-:-:S03]  /*0ea0*/  IMAD.MOV.U32 R26, RZ, RZ, RZ ;  /* 0x000000ffff1a7224 */ /* 0x000fc600078e00ff */
[----:B------:R-:W-:-:S05]  /*0eb0*/  @!P2 IADD3.X R13, RZ, R13, RZ, P3, !PT ;  /* 0x0000000dff0da210 */ /* 0x000fca0001ffe4ff */
[----:B------:R1:W2:Y:S02]  /*0ec0*/  @!P2 LDG.E.S8 R26, desc[UR18][R12.64] ;  /* 0x000000120c1aa981 */ /* 0x0002a4000c1e1300 */
[----:B-1----:R-:W1:Y:S01]  /*0ed0*/  @!P1 LDC.64 R12, c[0x0][0x230] ;  /* 0x00008c00ff0c9b82 */ /* 0x002e620000000a00 */
[----:B0-----:R-:W-:Y:S01]  /*0ee0*/  @!P2 IADD3 R14, P3, R27, R16, RZ ;  /* 0x000000101b0ea210 */ /* 0x001fe20007f7e0ff */
[----:B------:R-:W-:Y:S02]  /*0ef0*/  IMAD.MOV.U32 R25, RZ, RZ, RZ ;  /* 0x000000ffff197224 */ /* 0x000fe400078e00ff */
[----:B------:R-:W-:Y:S02]  /*0f00*/  IMAD.MOV.U32 R16, RZ, RZ, RZ ;  /* 0x000000ffff107224 */ /* 0x000fe400078e00ff */
[----:B------:R-:W-:Y:S01]  /*0f10*/  @!P2 IMAD.X R15, RZ, RZ, R17, P3 ;  /* 0x000000ffff0fa224 */ /* 0x000fe200018e0611 */
[----:B------:R-:W-:Y:S01]  /*0f20*/  @!P1 IADD3 R17, R0, UR4, RZ ;  /* 0x0000000400119c10 */ /* 0x000fe2000fffe0ff */
[----:B------:R-:W2:Y:S04]  /*0f30*/  @!P2 LDG.E.S8 R25, desc[UR18][R28.64] ;  /* 0x000000121c19a981 */ /* 0x000ea8000c1e1300 */
[----:B------:R0:W2:Y:S02]  /*0f40*/  @!P2 LDG.E.S8 R16, desc[UR18][R14.64] ;  /* 0x000000120e10a981 */ /* 0x0000a4000c1e1300 */
[----:B0-----:R-:W0:Y:S01]  /*0f50*/  @!P1 LDC.64 R14, c[0x0][0x238] ;  /* 0x00008e00ff0e9b82 */ /* 0x001e220000000a00 */
[----:B-1----:R-:W-:-:S05]  /*0f60*/  @!P1 IADD3 R28, P2, R17, R12, RZ ;  /* 0x0000000c111c9210 */ /* 0x002fca0007f5e0ff */
[----:B------:R-:W-:Y:S02]  /*0f70*/  @!P1 IMAD.X R29, RZ, RZ, R13, P2 ;  /* 0x000000ffff1d9224 */ /* 0x000fe400010e060d */
[----:B------:R-:W1:Y:S01]  /*0f80*/  @!P1 LDC.64 R12, c[0x0][0x240] ;  /* 0x00009000ff0c9b82 */ /* 0x000e620000000a00 */
[----:B------:R-:W-:Y:S01]  /*0f90*/  IMAD.MOV.U32 R0, RZ, RZ, RZ ;  /* 0x000000ffff007224 */ /* 0x000fe200078e00ff */
[----:B------:R-:W-:-:S05]  /*0fa0*/  MOV R27, RZ ;  /* 0x000000ff001b7202 */ /* 0x000fca0000000f00 */
[----:B------:R1:W2:Y:S01]  /*0fb0*/  @!P1 LDG.E.S8 R0, desc[UR18][R28.64] ;  /* 0x000000121c009981 */ /* 0x0002a2000c1e1300 */
[----:B0-----:R-:W-:-:S05]  /*0fc0*/  @!P1 IADD3 R14, P2, R17, R14, RZ ;  /* 0x0000000e110e9210 */ /* 0x001fca0007f5e0ff */
[----:B------:R-:W-:Y:S01]  /*0fd0*/  @!P1 IMAD.X R15, RZ, RZ, R15, P2 ;  /* 0x000000ffff0f9224 */ /* 0x000fe200010e060f */
[----:B-1----:R-:W-:Y:S01]  /*0fe0*/  @!P1 IADD3 R12, P2, R17, R12, RZ ;  /* 0x0000000c110c9210 */ /* 0x002fe20007f5e0ff */
[----:B------:R-:W-:-:S03]  /*0ff0*/  IMAD.MOV.U32 R17, RZ, RZ, RZ ;  /* 0x000000ffff117224 */ /* 0x000fc600078e00ff */
[----:B------:R-:W2:Y:S01]  /*1000*/  @!P1 LDG.E.S8 R27, desc[UR18][R14.64] ;  /* 0x000000120e1b9981 */ /* 0x000ea2000c1e1300 */
[----:B------:R-:W-:-:S05]  /*1010*/  @!P1 IMAD.X R13, RZ, RZ, R13, P2 ;  /* 0x000000ffff0d9224 */ /* 0x000fca00010e060d */
[----:B------:R0:W2:Y:S01]  /*1020*/  @!P1 LDG.E.S8 R17, desc[UR18][R12.64] ;  /* 0x000000120c119981 */ /* 0x0000a2000c1e1300 */
[----:B------:R-:W1:Y:S01]  /*1030*/  S2R R28, SR_TID.X ;  /* 0x00000000001c7919 */ /* 0x000e620000002100 */
[----:B0-----:R-:W0:Y:S01]  /*1040*/  @!P0 LDC.64 R12, c[0x0][0x228] ;  /* 0x00008a00ff0c8b82 */ /* 0x001e220000000a00 */
[----:B------:R-:W-:Y:S02]  /*1050*/  IMAD R4, R4, UR5, RZ ;  /* 0x0000000504047c24 */ /* 0x000fe4000f8e02ff */
[----:B-1----:R-:W-:-:S05]  /*1060*/  @!P0 VIADD R15, R28, UR4 ;  /* 0x000000041c0f8c36 */ /* 0x002fca0008000000 */
[----:B0-----:R-:W-:Y:S01]  /*1070*/  @!P0 IADD3 R14, P1, R15, R12, RZ ;  /* 0x0000000c0f0e8210 */ /* 0x001fe20007f3e0ff */
[----:B------:R-:W-:-:S03]  /*1080*/  @!P0 VIADD R28, R28, 0x80 ;  /* 0x000000801c1c8836 */ /* 0x000fc60000000000 */
[----:B------:R-:W-:-:S05]  /*1090*/  @!P0 IADD3.X R15, RZ, R13, RZ, P1, !PT ;  /* 0x0000000dff0f8210 */ /* 0x000fca0000ffe4ff */
        /* <DEDUP_REMOVED lines=35> */
[----:B------:R-:W-:-:S03]  /*12d0*/  VIADD R28, R28, 0x80 ;  /* 0x000000801c1c7836 */ /* 0x000fc60000000000 */
[----:B------:R-:W-:-:S05]  /*12e0*/  IADD3 R4, P0, R4, UR6, RZ ;  /* 0x0000000604047c10 */ /* 0x000fca000ff1e0ff */
[----:B------:R-:W-:-:S05]  /*12f0*/  IMAD.X R5, RZ, RZ, UR7, P0 ;  /* 0x00000007ff057e24 */ /* 0x000fca00080e06ff */
[----:B------:R0:W-:Y:S03]  /*1300*/  STG.E.U8 desc[UR18][R4.64], R8 ;  /* 0x0000000804007986 */ /* 0x0001e6000c101112 */
.L_x_19149:
[----:B------:R-:W-:-:S13]  /*1310*/  ISETP.GE.AND P0, PT, R28, R3, PT ;  /* 0x000000031c00720c */ /* 0x000fda0003f06270 */
[----:B------:R-:W-:Y:S05]  /*1320*/  @P0 BRA `(.L_x_19151) ;  /* 0x0000000000380947 */ /* 0x000fea0003800000 */
[C---:B0-----:R-:W-:Y:S01]  /*1330*/  IADD3 R4, R28.reuse, UR4, RZ ;  /* 0x000000041c047c10 */ /* 0x041fe2000fffe0ff */
[----:B------:R-:W-:Y:S01]  /*1340*/  ULDC.64 UR6, c[0x0][0x228] ;  /* 0x00008a0000067ab9 */ /* 0x000fe20000000a00 */
[----:B------:R-:W-:Y:S02]  /*1350*/  VIADD R28, R28, 0x80 ;  /* 0x000000801c1c7836 */ /* 0x000fe40000000000 */
[----:B------:R-:W-:-:S05]  /*1360*/  IADD3 R4, P0, R4, UR6, RZ ;  /* 0x0000000604047c10 */ /* 0x000fca000ff1e0ff */
[----:B------:R-:W-:-:S05]  /*1370*/  IMAD.X R5, RZ, RZ, UR7, P0 ;  /* 0x00000007ff057e24 */ /* 0x000fca00080e06ff */
[----:B------:R1:W-:Y:S03]  /*1380*/  STG.E.U8 desc[UR18][R4.64], R21 ;  /* 0x0000001504007986 */ /* 0x0003e6000c101112 */
.L_x_19150:
[----:B------:R-:W-:-:S13]  /*1390*/  ISETP.GE.AND P0, PT, R28, R3, PT ;  /* 0x000000031c00720c */ /* 0x000fda0003f06270 */
[----:B------:R-:W-:Y:S05]  /*13a0*/  @P0 BRA `(.L_x_19152) ;  /* 0x00000000003c0947 */ /* 0x000fea0003800000 */
[C---:B01----:R-:W-:Y:S01]  /*13b0*/  IADD3 R4, R28.reuse, UR4, RZ ;  /* 0x000000041c047c10 */ /* 0x043fe2000fffe0ff */
[----:B------:R-:W-:Y:S01]  /*13c0*/  ULDC.64 UR6, c[0x0][0x228] ;  /* 0x00008a0000067ab9 */ /* 0x000fe20000000a00 */
[----:B------:R-:W-:Y:S02]  /*13d0*/  VIADD R28, R28, 0x80 ;  /* 0x000000801c1c7836 */ /* 0x000fe40000000000 */
[----:B------:R-:W-:-:S05]  /*13e0*/  IADD3 R4, P0, R4, UR6, RZ ;  /* 0x0000000604047c10 */ /* 0x000fca000ff1e0ff */
[----:B------:R-:W-:-:S05]  /*13f0*/  IMAD.X R5, RZ, RZ, UR7, P0 ;  /* 0x00000007ff057e24 */ /* 0x000fca00080e06ff */
[----:B------:R1:W-:Y:S03]  /*1400*/  STG.E.U8 desc[UR18][R4.64], R23 ;  /* 0x0000001704007986 */ /* 0x0003e6000c101112 */
.L_x_19151:
[----:B------:R-:W-:-:S13]  /*1410*/  ISETP.GE.AND P0, PT, R28, R3, PT ;  /* 0x000000031c00720c */ /* 0x000fda0003f06270 */
[----:B------:R-:W-:Y:S05]  /*1420*/  @P0 BREAK B1 ;  /* 0x0000000000010942 */ /* 0x000fea0003800000 */
[----:B------:R-:W-:Y:S05]  /*1430*/  @P0 BRA `(.L_x_19153) ;  /* 0x0000000000380947 */ /* 0x000fea0003800000 */
[C---:B01----:R-:W-:Y:S01]  /*1440*/  IADD3 R4, R28.reuse, UR4, RZ ;  /* 0x000000041c047c10 */ /* 0x043fe2000fffe0ff */
[----:B------:R-:W-:Y:S01]  /*1450*/  ULDC.64 UR6, c[0x0][0x228] ;  /* 0x00008a0000067ab9 */ /* 0x000fe20000000a00 */
[----:B------:R-:W-:Y:S02]  /*1460*/  VIADD R28, R28, 0x80 ;  /* 0x000000801c1c7836 */ /* 0x000fe40000000000 */
[----:B------:R-:W-:-:S05]  /*1470*/  IADD3 R4, P0, R4, UR6, RZ ;  /* 0x0000000604047c10 */ /* 0x000fca000ff1e0ff */
[----:B------:R-:W-:-:S05]  /*1480*/  IMAD.X R5, RZ, RZ, UR7, P0 ;  /* 0x00000007ff057e24 */ /* 0x000fca00080e06ff */
[----:B------:R2:W-:Y:S03]  /*1490*/  STG.E.U8 desc[UR18][R4.64], R19 ;  /* 0x0000001304007986 */ /* 0x0005e6000c101112 */
.L_x_19152:
[----:B------:R-:W-:Y:S05]  /*14a0*/  BSYNC B1 ;  /* 0x0000000000017941 */ /* 0x000fea0003800000 */
.L_x_19148:
[----:B------:R-:W-:-:S13]  /*14b0*/  ISETP.GE.AND P0, PT, R28, R3, PT ;  /* 0x000000031c00720c */ /* 0x000fda0003f06270 */
[----:B0-----:R-:W0:Y:S01]  /*14c0*/  @!P0 LDC.64 R6, c[0x0][0x228] ;  /* 0x00008a00ff068b82 */ /* 0x001e220000000a00 */
[C---:B-12---:R-:W-:Y:S01]  /*14d0*/  @!P0 IADD3 R5, R28.reuse, UR4, RZ ;  /* 0x000000041c058c10 */ /* 0x046fe2000fffe0ff */
[----:B------:R-:W-:-:S03]  /*14e0*/  @!P0 VIADD R28, R28, 0x80 ;  /* 0x000000801c1c8836 */ /* 0x000fc60000000000 */
[----:B0-----:R-:W-:-:S05]  /*14f0*/  @!P0 IADD3 R4, P1, R5, R6, RZ ;  /* 0x0000000605048210 */ /* 0x001fca0007f3e0ff */
[----:B------:R-:W-:-:S05]  /*1500*/  @!P0 IMAD.X R5, RZ, RZ, R7, P1 ;  /* 0x000000ffff058224 */ /* 0x000fca00008e0607 */
[----:B------:R2:W-:Y:S03]  /*1510*/  @!P0 STG.E.U8 desc[UR18][R4.64], R16 ;  /* 0x0000001004008986 */ /* 0x0005e6000c101112 */
.L_x_19153:
[----:B------:R-:W-:Y:S05]  /*1520*/  BSYNC B0 ;  /* 0x0000000000007941 */ /* 0x000fea0003800000 */
.L_x_19147:
[----:B------:R-:W-:Y:S05]  /*1530*/  WARPSYNC.ALL ;  /* 0x0000000000007948 */ /* 0x000fea0003800000 */
[----:B------:R-:W-:-:S13]  /*1540*/  ISETP.GE.AND P0, PT, R28, R3, PT ;  /* 0x000000031c00720c */ /* 0x000fda0003f06270 */
[----:B------:R-:W-:Y:S05]  /*1550*/  @P0 EXIT ;  /* 0x000000000000094d */ /* 0x000fea0003800000 */
[----:B------:R-:W-:Y:S01]  /*1560*/  IADD3 R2, R28, UR4, RZ ;  /* 0x000000041c027c10 */ /* 0x000fe2000fffe0ff */
[----:B------:R-:W-:-:S03]  /*1570*/  ULDC.64 UR6, c[0x0][0x228] ;  /* 0x00008a0000067ab9 */ /* 0x000fc60000000a00 */
[----:B------:R-:W-:-:S05]  /*1580*/  IADD3 R2, P0, R2, UR6, RZ ;  /* 0x0000000602027c10 */ /* 0x000fca000ff1e0ff */
[----:B------:R-:W-:-:S05]  /*1590*/  IMAD.X R3, RZ, RZ, UR7, P0 ;  /* 0x00000007ff037e24 */ /* 0x000fca00080e06ff */
[----:B------:R-:W-:Y:S01]  /*15a0*/  STG.E.U8 desc[UR18][R2.64], R17 ;  /* 0x0000001102007986 */ /* 0x000fe2000c101112 */
[----:B------:R-:W-:Y:S05]  /*15b0*/  EXIT ;  /* 0x000000000000794d */ /* 0x000fea0003800000 */
.L_x_19154:
        /* <DEDUP_REMOVED lines=12> */
.L_x_24216:


//--------------------- .text._ZN2at6native18elementwise_kernelILi128ELi4EZNS0_15gpu_kernel_implIZZZNS0_54_GLOBAL__N__d8c5977b_16_LinearAlgebra_cu_7dd49032_297216addr_kernel_cudaERNS_14TensorIteratorERKN3c106ScalarES9_ENKUlvE_clEvENKUlvE0_clEvEUlaaaE_EEvRNS_18TensorIteratorBaseERKT_EUliE_EEviT1_ --------------------------
	.section	.text._ZN2at6native18elementwise_kernelILi128ELi4EZNS0_15gpu_kernel_implIZZZNS0_54_GLOBAL__N__d8c5977b_16_LinearAlgebra_cu_7dd49032_297216addr_kernel_cudaERNS_14TensorIteratorERKN3c106ScalarES9_ENKUlvE_clEvENKUlvE0_clEvEUlaaaE_EEvRNS_18TensorIteratorBaseERKT_EUliE_EEviT1_,"ax",@progbits
	.align	128
        .global         _ZN2at6native18elementwise_kernelILi128ELi4EZNS0_15gpu_kernel_implIZZZNS0_54_GLOBAL__N__d8c5977b_16_LinearAlgebra_cu_7dd49032_297216addr_kernel_cudaERNS_14TensorIteratorERKN3c106ScalarES9_ENKUlvE_clEvENKUlvE0_clEvEUlaaaE_EEvRNS_18TensorIteratorBaseERKT_EUliE_EEviT1_
        .type           _ZN2at6native18elementwise_kernelILi128ELi4EZNS0_15gpu_kernel_implIZZZNS0_54_GLOBAL__N__d8c5977b_16_LinearAlgebra_cu_7dd49032_297216addr_kernel_cudaERNS_14TensorIteratorERKN3c106ScalarES9_ENKUlvE_clEvENKUlvE0_clEvEUlaaaE_EEvRNS_18TensorIteratorBaseERKT_EUliE_EEviT1_,@function
        .size           _ZN2at6native18elementwise_kernelILi128ELi4EZNS0_15gpu_kernel_implIZZZNS0_54_GLOBAL__N__d8c5977b_16_LinearAlgebra_cu_7dd49032_297216addr_kernel_cudaERNS_14TensorIteratorERKN3c106ScalarES9_ENKUlvE_clEvENKUlvE0_clEvEUlaaaE_EEvRNS_18TensorIteratorBaseERKT_EUliE_EEviT1_,(.L_x_24217 - _ZN2at6native18elementwise_kernelILi128ELi4EZNS0_15gpu_kernel_implIZZZNS0_54_GLOBAL__N__d8c5977b_16_LinearAlgebra_cu_7dd49032_297216addr_kernel_cudaERNS_14TensorIteratorERKN3c106ScalarES9_ENKUlvE_clEvENKUlvE0_clEvEUlaaaE_EEvRNS_18TensorIteratorBaseERKT_EUliE_EEviT1_)
        .other          _ZN2at6native18elementwise_kernelILi128ELi4EZNS0_15gpu_kernel_implIZZZNS0_54_GLOBAL__N__d8c5977b_16_LinearAlgebra_cu_7dd49032_297216addr_kernel_cudaERNS_14TensorIteratorERKN3c106ScalarES9_ENKUlvE_clEvENKUlvE0_clEvEUlaaaE_EEvRNS_18TensorIteratorBaseERKT_EUliE_EEviT1_,@"STO_CUDA_ENTRY STV_DEFAULT"
_ZN2at6native18elementwise_kernelILi128ELi4EZNS0_15gpu_kernel_implIZZZNS0_54_GLOBAL__N__d8c5977b_16_LinearAlgebra_cu_7dd49032_297216addr_kernel_cudaERNS_14TensorIteratorERKN3c106ScalarES9_ENKUlvE_clEvENKUlvE0_clEvEUlaaaE_EEvRNS_18TensorIteratorBaseERKT_EUliE_EEviT1_:
.text._ZN2at6native18elementwise_kernelILi128ELi4EZNS0_15gpu_kernel_implIZZZNS0_54_GLOBAL__N__d8c5977b_16_LinearAlgebra_cu_7dd49032_297216addr_kernel_cudaERNS_14TensorIteratorERKN3c106ScalarES9_ENKUlvE_clEvENKUlvE0_clEvEUlaaaE_EEvRNS_18TensorIteratorBaseERKT_EUliE_EEviT1_:
        /* <DEDUP_REMOVED lines=364> */
.L_x_19157:
        /* <DEDUP_REMOVED lines=27> */
.L_x_19158:
        /* <DEDUP_REMOVED lines=17> */
.L_x_19162:
[----:B------:R1:W5:Y:S01]  /*1980*/  LDG.E.U8 R19, desc[UR36][R2.64] ;  /* 0x0000002402137981 */ /* 0x000362000c1e1100 */
[----:B------:R-:W-:Y:S05]  /*1990*/  BRA `(.L_x_19164) ;  /* 0x0000000c00547947 */ /* 0x000fea0003800000 */
.L_x_19161:
        /* <DEDUP_REMOVED lines=8> */
.L_x_19166:
[----:B------:R3:W5:Y:S01]  /*1a20*/  LDG.E.U8 R19, desc[UR36][R2.64] ;  /* 0x0000002402137981 */ /* 0x000762000c1e1100 */
[----:B------:R-:W-:Y:S05]  /*1a30*/  BRA `(.L_x_19164) ;  /* 0x0000000c002c7947 */ /* 0x000fea0003800000 */
.L_x_19165:
[----:B------:R2:W5:Y:S01]  /*1a40*/  LDG.E.U16 R19, desc[UR36][R2.64] ;  /* 0x0000002402137981 */ /* 0x000562000c1e1500 */
[----:B------:R-:W-:Y:S05]  /*1a50*/  BRA `(.L_x_19164) ;  /* 0x0000000c00247947 */ /* 0x000fea0003800000 */
.L_x_19160:
        /* <DEDUP_REMOVED lines=9> */
.L_x_19168:
[----:B------:R-:W2:Y:S02]  /*1af0*/  LDG.E.U16 R0, desc[UR36][R2.64] ;  /* 0x0000002402007981 */ /* 0x000ea4000c1e1500 */
[----:B--2---:R-:W-:-:S06]  /*1b00*/  HADD2.F32 R0, -RZ, R0.H0_H0 ;  /* 0x20000000ff007230 */ /* 0x004fcc0000004100 */
[----:B------:R-:W0:Y:S02]  /*1b10*/  F2I.FTZ.TRUNC.NTZ R0, R0 ;  /* 0x0000000000007305 */ /* 0x000e24000021f100 */
[----:B0-----:R-:W-:Y:S01]  /*1b20*/  PRMT R19, R0, 0x7610, R19 ;  /* 0x0000761000137816 */ /* 0x001fe20000000013 */
[----:B------:R-:W-:Y:S06]  /*1b30*/  BRA `(.L_x_19164) ;  /* 0x0000000800ec7947 */ /* 0x000fec0003800000 */
.L_x_19167:
        /* <DEDUP_REMOVED lines=9> */
.L_x_19170:
[----:B------:R-:W2:Y:S02]  /*1bd0*/  LDG.E.U16 R2, desc[UR36][R2.64] ;  /* 0x0000002402027981 */ /* 0x000ea4000c1e1500 */
[----:B--2---:R-:W-:-:S06]  /*1be0*/  HADD2.F32 R0, -RZ, R2.H0_H0 ;  /* 0x20000002ff007230 */ /* 0x004fcc0000004100 */
[----:B------:R-:W0:Y:S02]  /*1bf0*/  F2I.FTZ.TRUNC.NTZ R0, R0 ;  /* 0x0000000000007305 */ /* 0x000e24000021f100 */
[----:B0-----:R-:W-:Y:S01]  /*1c00*/  PRMT R19, R0, 0x7610, R19 ;  /* 0x0000761000137816 */ /* 0x001fe20000000013 */
[----:B------:R-:W-:Y:S06]  /*1c10*/  BRA `(.L_x_19164) ;  /* 0x0000000800b47947 */ /* 0x000fec0003800000 */
.L_x_19169:
[----:B------:R-:W2:Y:S02]  /*1c20*/  LDG.E.64 R2, desc[UR36][R2.64] ;  /* 0x0000002402027981 */ /* 0x000ea4000c1e1b00 */
[----:B--2---:R0:W1:Y:S01]  /*1c30*/  F2I.F64.TRUNC R19, R2 ;  /* 0x0000000200137311 */ /* 0x004062000030d100 */
[----:B------:R-:W-:Y:S05]  /*1c40*/  BRA `(.L_x_19164) ;  /* 0x0000000800a87947 */ /* 0x000fea0003800000 */
.L_x_19159:
        /* <DEDUP_REMOVED lines=12> */
.L_x_19173:
[----:B------:R-:W2:Y:S02]  /*1d10*/  LDG.E.64 R2, desc[UR36][R2.64] ;  /* 0x0000002402027981 */ /* 0x000ea4000c1e1b00 */
[----:B--2---:R0:W1:Y:S01]  /*1d20*/  F2I.F64.TRUNC R19, R2 ;  /* 0x0000000200137311 */ /* 0x004062000030d100 */
[----:B------:R-:W-:Y:S05]  /*1d30*/  BRA `(.L_x_19164) ;  /* 0x00000008006c7947 */ /* 0x000fea0003800000 */
.L_x_19172:
        /* <DEDUP_REMOVED lines=28> */
.L_x_19175:
        /* <DEDUP_REMOVED lines=15> */
.L_x_19174:
[----:B------:R-:W2:Y:S02]  /*1ff0*/  LDG.E.U16 R0, desc[UR36][R2.64] ;  /* 0x0000002402007981 */ /* 0x000ea4000c1e1500 */
[----:B--2---:R-:W-:-:S06]  /*2000*/  IMAD.U32 R0, R0, 0x10000, RZ ;  /* 0x0001000000007824 */ /* 0x004fcc00078e00ff */
[----:B------:R-:W0:Y:S02]  /*2010*/  F2I.FTZ.TRUNC.NTZ R0, R0 ;  /* 0x0000000000007305 */ /* 0x000e24000021f100 */
[----:B0-----:R-:W-:Y:S01]  /*2020*/  PRMT R19, R0, 0x7610, R19 ;  /* 0x0000761000137816 */ /* 0x001fe20000000013 */
[----:B------:R-:W-:Y:S06]  /*2030*/  BRA `(.L_x_19164) ;  /* 0x0000000400ac7947 */ /* 0x000fec0003800000 */
.L_x_19171:
        /* <DEDUP_REMOVED lines=10> */
.L_x_19178:
        /* <DEDUP_REMOVED lines=21> */
.L_x_19182:
[----:B------:R-:W-:Y:S05]  /*2230*/  BSYNC B1 ;  /* 0x0000000000017941 */ /* 0x000fea0003800000 */
.L_x_19181:
[----:B------:R-:W-:Y:S01]  /*2240*/  LEA R3, R0, 0x3b800000, 0x17 ;  /* 0x3b80000000037811 */ /* 0x000fe200078eb8ff */
[----:B------:R-:W-:-:S05]  /*2250*/  IMAD.SHL.U32 R0, R2, 0x100000, RZ ;  /* 0x0010000002007824 */ /* 0x000fca00078e00ff */
[----:B------:R-:W-:-:S07]  /*2260*/  LOP3.LUT R0, R3, R0, R4, 0xfe, !PT ;  /* 0x0000000003007212 */ /* 0x000fce00078efe04 */
.L_x_19180:
[----:B------:R-:W-:Y:S05]  /*2270*/  BSYNC B0 ;  /* 0x0000000000007941 */ /* 0x000fea0003800000 */
.L_x_19179:
[----:B------:R-:W0:Y:S02]  /*2280*/  F2I.FTZ.TRUNC.NTZ R0, R0 ;  /* 0x0000000000007305 */ /* 0x000e24000021f100 */
[----:B0-----:R-:W-:Y:S01]  /*2290*/  PRMT R19, R0, 0x7610, R19 ;  /* 0x0000761000137816 */ /* 0x001fe20000000013 */
[----:B------:R-:W-:Y:S06]  /*22a0*/  BRA `(.L_x_19164) ;  /* 0x0000000400107947 */ /* 0x000fec0003800000 */
.L_x_19177:
        /* <DEDUP_REMOVED lines=21> */
.L_x_19186:
[----:B------:R-:W-:Y:S05]  /*2400*/  BSYNC B1 ;  /* 0x0000000000017941 */ /* 0x000fea0003800000 */
.L_x_19185:
[----:B------:R-:W-:Y:S01]  /*2410*/  LEA R3, R0, 0x37800000, 0x17 ;  /* 0x3780000000037811 */ /* 0x000fe200078eb8ff */
[----:B------:R-:W-:-:S05]  /*2420*/  IMAD.SHL.U32 R0, R2, 0x200000, RZ ;  /* 0x0020000002007824 */ /* 0x000fca00078e00ff */
[----:B------:R-:W-:-:S07]  /*2430*/  LOP3.LUT R0, R3, R0, R4, 0xfe, !PT ;  /* 0x0000000003007212 */ /* 0x000fce00078efe04 */
.L_x_19184:
[----:B------:R-:W-:Y:S05]  /*2440*/  BSYNC B0 ;  /* 0x0000000000007941 */ /* 0x000fea0003800000 */
.L_x_19183:
[----:B------:R-:W0:Y:S02]  /*2450*/  F2I.FTZ.TRUNC.NTZ R0, R0 ;  /* 0x0000000000007305 */ /* 0x000e24000021f100 */
[----:B0-----:R-:W-:Y:S01]  /*2460*/  PRMT R19, R0, 0x7610, R19 ;  /* 0x0000761000137816 */ /* 0x001fe20000000013 */
[----:B------:R-:W-:Y:S06]  /*2470*/  BRA `(.L_x_19164) ;  /* 0x00000000009c7947 */ /* 0x000fec0003800000 */
.L_x_19176:
        /* <DEDUP_REMOVED lines=14> */
.L_x_19190:
[----:B------:R-:W-:Y:S05]  /*2560*/  BSYNC B0 ;  /* 0x0000000000007941 */ /* 0x000fea0003800000 */
.L_x_19189:
[----:B------:R-:W0:Y:S02]  /*2570*/  F2I.FTZ.TRUNC.NTZ R0, R0 ;  /* 0x0000000000007305 */ /* 0x000e24000021f100 */
[----:B0-----:R-:W-:Y:S01]  /*2580*/  PRMT R19, R0, 0x7610, R19 ;  /* 0x0000761000137816 */ /* 0x001fe20000000013 */
[----:B------:R-:W-:Y:S06]  /*2590*/  BRA `(.L_x_19164) ;  /* 0x0000000000547947 */ /* 0x000fec0003800000 */
.L_x_19163:
        /* <DEDUP_REMOVED lines=16> */
.L_x_19191:
[----:B------:R-:W-:Y:S01]  /*26a0*/  PRMT R19, RZ, 0x7610, R19 ;  /* 0x00007610ff137816 */ /* 0x000fe20000000013 */
[----:B------:R-:W-:Y:S06]  /*26b0*/  BRA `(.L_x_19164) ;  /* 0x00000000000c7947 */ /* 0x000fec0003800000 */
.L_x_19188:
[----:B------:R0:W5:Y:S01]  /*26c0*/  LDG.E.U8 R19, desc[UR36][R2.64] ;  /* 0x0000002402137981 */ /* 0x000162000c1e1100 */
[----:B------:R-:W-:Y:S05]  /*26d0*/  BRA `(.L_x_19164) ;  /* 0x0000000000047947 */ /* 0x000fea0003800000 */
.L_x_19187:
[----:B------:R0:W5:Y:S02]  /*26e0*/  LDG.E.U8 R19, desc[UR36][R2.64] ;  /* 0x0000002402137981 */ /* 0x000164000c1e1100 */
.L_x_19164:
        /* <DEDUP_REMOVED lines=17> */
.L_x_19195:
[----:B------:R0:W5:Y:S01]  /*2800*/  LDG.E.U8 R0, desc[UR36][R2.64] ;  /* 0x0000002402007981 */ /* 0x000162000c1e1100 */
[----:B------:R-:W-:Y:S05]  /*2810*/  BRA `(.L_x_19197) ;  /* 0x0000000c00547947 */ /* 0x000fea0003800000 */
.L_x_19194:
        /* <DEDUP_REMOVED lines=8> */
.L_x_19199:
[----:B------:R0:W5:Y:S01]  /*28a0*/  LDG.E.U8 R0, desc[UR36][R2.64] ;  /* 0x0000002402007981 */ /* 0x000162000c1e1100 */
[----:B------:R-:W-:Y:S05]  /*28b0*/  BRA `(.L_x_19197) ;  /* 0x0000000c002c7947 */ /* 0x000fea0003800000 */
.L_x_19198:
[----:B------:R0:W5:Y:S01]  /*28c0*/  LDG.E.U16 R0, desc[UR36][R2.64] ;  /* 0x0000002402007981 */ /* 0x000162000c1e1500 */
[----:B------:R-:W-:Y:S05]  /*28d0*/  BRA `(.L_x_19197) ;  /* 0x0000000c00247947 */ /* 0x000fea0003800000 */
.L_x_19193:
        /* <DEDUP_REMOVED lines=9> */
.L_x_19201:
[----:B------:R-:W2:Y:S02]  /*2970*/  LDG.E.U16 R4, desc[UR36][R2.64] ;  /* 0x0000002402047981 */ /* 0x000ea4000c1e1500 */
[----:B--2---:R-:W-:-:S06]  /*2980*/  HADD2.F32 R4, -RZ, R4.H0_H0 ;  /* 0x20000004ff047230 */ /* 0x004fcc0000004100 */
[----:B------:R-:W0:Y:S02]  /*2990*/  F2I.FTZ.TRUNC.NTZ R4, R4 ;  /* 0x0000000400047305 */ /* 0x000e24000021f100 */
[----:B0-----:R-:W-:Y:S01]  /*29a0*/  PRMT R0, R4, 0x7610, R0 ;  /* 0x0000761004007816 */ /* 0x001fe20000000000 */
[----:B------:R-:W-:Y:S06]  /*29b0*/  BRA `(.L_x_19197) ;  /* 0x0000000800ec7947 */ /* 0x000fec0003800000 */
.L_x_19200:
        /* <DEDUP_REMOVED lines=9> */
.L_x_19203:
[----:B------:R-:W2:Y:S02]  /*2a50*/  LDG.E.U16 R2, desc[UR36][R2.64] ;  /* 0x0000002402027981 */ /* 0x000ea4000c1e1500 */
[----:B--2---:R-:W-:-:S06]  /*2a60*/  HADD2.F32 R4, -RZ, R2.H0_H0 ;  /* 0x20000002ff047230 */ /* 0x004fcc0000004100 */
[----:B------:R-:W0:Y:S02]  /*2a70*/  F2I.FTZ.TRUNC.NTZ R4, R4 ;  /* 0x0000000400047305 */ /* 0x000e24000021f100 */
[----:B0-----:R-:W-:Y:S01]  /*2a80*/  PRMT R0, R4, 0x7610, R0 ;  /* 0x0000761004007816 */ /* 0x001fe20000000000 */
[----:B------:R-:W-:Y:S06]  /*2a90*/  BRA `(.L_x_19197) ;  /* 0x0000000800b47947 */ /* 0x000fec0003800000 */
.L_x_19202:
[----:B------:R-:W2:Y:S02]  /*2aa0*/  LDG.E.64 R2, desc[UR36][R2.64] ;  /* 0x0000002402027981 */ /* 0x000ea4000c1e1b00 */
[----:B--2---:R4:W0:Y:S01]  /*2ab0*/  F2I.F64.TRUNC R0, R2 ;  /* 0x0000000200007311 */ /* 0x004822000030d100 */
[----:B------:R-:W-:Y:S05]  /*2ac0*/  BRA `(.L_x_19197) ;  /* 0x0000000800a87947 */ /* 0x000fea0003800000 */
.L_x_19192:
        /* <DEDUP_REMOVED lines=12> */
.L_x_19206:
[----:B------:R-:W2:Y:S02]  /*2b90*/  LDG.E.64 R2, desc[UR36][R2.64] ;  /* 0x0000002402027981 */ /* 0x000ea4000c1e1b00 */
[----:B--2---:R0:W1:Y:S01]  /*2ba0*/  F2I.F64.TRUNC R0, R2 ;  /* 0x0000000200007311 */ /* 0x004062000030d100 */
[----:B------:R-:W-:Y:S05]  /*2bb0*/  BRA `(.L_x_19197) ;  /* 0x00000008006c7947 */ /* 0x000fea0003800000 */
.L_x_19205:
        /* <DEDUP_REMOVED lines=28> */
.L_x_19208:
        /* <DEDUP_REMOVED lines=15> */
.L_x_19207:
[----:B------:R-:W2:Y:S02]  /*2e70*/  LDG.E.U16 R4, desc[UR36][R2.64] ;  /* 0x0000002402047981 */ /* 0x000ea4000c1e1500 */
[----:B--2---:R-:W-:-:S06]  /*2e80*/  IMAD.U32 R4, R4, 0x10000, RZ ;  /* 0x0001000004047824 */ /* 0x004fcc00078e00ff */
[----:B------:R-:W0:Y:S02]  /*2e90*/  F2I.FTZ.TRUNC.NTZ R4, R4 ;  /* 0x0000000400047305 */ /* 0x000e24000021f100 */
[----:B0-----:R-:W-:Y:S01]  /*2ea0*/  PRMT R0, R4, 0x7610, R0 ;  /* 0x0000761004007816 */ /* 0x001fe20000000000 */
[----:B------:R-:W-:Y:S06]  /*2eb0*/  BRA `(.L_x_19197) ;  /* 0x0000000400ac7947 */ /* 0x000fec0003800000 */
.L_x_19204:
        /* <DEDUP_REMOVED lines=10> */
.L_x_19211:
        /* <DEDUP_REMOVED lines=21> */
.L_x_19215:
[----:B------:R-:W-:Y:S05]  /*30b0*/  BSYNC B1 ;  /* 0x0000000000017941 */ /* 0x000fea0003800000 */
.L_x_19214:
[----:B------:R-:W-:Y:S01]  /*30c0*/  IMAD.SHL.U32 R2, R2, 0x100000, RZ ;  /* 0x0010000002027824 */ /* 0x000fe200078e00ff */
[----:B------:R-:W-:-:S04]  /*30d0*/  LEA R3, R0, 0x3b800000, 0x17 ;  /* 0x3b80000000037811 */ /* 0x000fc800078eb8ff */
[----:B------:R-:W-:-:S07]  /*30e0*/  LOP3.LUT R4, R3, R2, R4, 0xfe, !PT ;  /* 0x0000000203047212 */ /* 0x000fce00078efe04 */
.L_x_19213:
[----:B------:R-:W-:Y:S05]  /*30f0*/  BSYNC B0 ;  /* 0x0000000000007941 */ /* 0x000fea0003800000 */
.L_x_19212:
[----:B------:R-:W0:Y:S02]  /*3100*/  F2I.FTZ.TRUNC.NTZ R4, R4 ;  /* 0x0000000400047305 */ /* 0x000e24000021f100 */
[----:B0-----:R-:W-:Y:S01]  /*3110*/  PRMT R0, R4, 0x7610, R0 ;  /* 0x0000761004007816 */ /* 0x001fe20000000000 */
[----:B------:R-:W-:Y:S06]  /*3120*/  BRA `(.L_x_19197) ;  /* 0x0000000400107947 */ /* 0x000fec0003800000 */
.L_x_19210:
        /* <DEDUP_REMOVED lines=21> */
.L_x_19219:
[----:B------:R-:W-:Y:S05]  /*3280*/  BSYNC B1 ;  /* 0x0000000000017941 */ /* 0x000fea0003800000 */
.L_x_19218:
[----:B------:R-:W-:Y:S01]  /*3290*/  IMAD.SHL.U32 R2, R2, 0x200000, RZ ;  /* 0x0020000002027824 */ /* 0x000fe200078e00ff */
[----:B------:R-:W-:-:S04]  /*32a0*/  LEA R3, R0, 0x37800000, 0x17 ;  /* 0x3780000000037811 */ /* 0x000fc800078eb8ff */
[----:B------:R-:W-:-:S07]  /*32b0*/  LOP3.LUT R4, R3, R2, R4, 0xfe, !PT ;  /* 0x0000000203047212 */ /* 0x000fce00078efe04 */
.L_x_19217:
[----:B------:R-:W-:Y:S05]  /*32c0*/  BSYNC B0 ;  /* 0x0000000000007941 */ /* 0x000fea0003800000 */
.L_x_19216:
[----:B------:R-:W0:Y:S02]  /*32d0*/  F2I.FTZ.TRUNC.NTZ R4, R4 ;  /* 0x0000000400047305 */ /* 0x000e24000021f100 */
[----:B0-----:R-:W-:Y:S01]  /*32e0*/  PRMT R0, R4, 0x7610, R0 ;  /* 0x0000761004007816 */ /* 0x001fe20000000000 */
[----:B------:R-:W-:Y:S06]  /*32f0*/  BRA `(.L_x_19197) ;  /* 0x00000000009c7947 */ /* 0x000fec0003800000 */
.L_x_19209:
        /* <DEDUP_REMOVED lines=14> */
.L_x_19223:
[----:B------:R-:W-:Y:S05]  /*33e0*/  BSYNC B0 ;  /* 0x0000000000007941 */ /* 0x000fea0003800000 */
.L_x_19222:
[----:B------:R-:W0:Y:S02]  /*33f0*/  F2I.FTZ.TRUNC.NTZ R4, R4 ;  /* 0x0000000400047305 */ /* 0x000e24000021f100 */
[----:B0-----:R-:W-:Y:S01]  /*3400*/  PRMT R0, R4, 0x7610, R0 ;  /* 0x0000761004007816 */ /* 0x001fe20000000000 */
[----:B------:R-:W-:Y:S06]  /*3410*/  BRA `(.L_x_19197) ;  /* 0x0000000000547947 */ /* 0x000fec0003800000 */
.L_x_19196:
        /* <DEDUP_REMOVED lines=16> */
.L_x_19224:
[----:B------:R-:W-:Y:S01]  /*3520*/  PRMT R0, RZ, 0x7610, R0 ;  /* 0x00007610ff007816 */ /* 0x000fe20000000000 */
[----:B------:R-:W-:Y:S06]  /*3530*/  BRA `(.L_x_19197) ;  /* 0x00000000000c7947 */ /* 0x000fec0003800000 */
.L_x_19221:
[----:B------:R0:W5:Y:S01]  /*3540*/  LDG.E.U8 R0, desc[UR36][R2.64] ;  /* 0x0000002402007981 */ /* 0x000162000c1e1100 */
[----:B------:R-:W-:Y:S05]  /*3550*/  BRA `(.L_x_19197) ;  /* 0x0000000000047947 */ /* 0x000fea0003800000 */
.L_x_19220:
[----:B------:R0:W5:Y:S02]  /*3560*/  LDG.E.U8 R0, desc[UR36][R2.64] ;  /* 0x0000002402007981 */ /* 0x000164000c1e1100 */
.L_x_19197:
[----:B------:R-:W2:Y:S01]  /*3570*/  LDC.U8 R4, c[0x0][0x508] ;  /* 0x00014200ff047b82 */ /* 0x000ea20000000000 */
[----:B-----5:R-:W-:Y:S01]  /*3580*/  PRMT R19, R19, 0x9910, RZ ;  /* 0x0000991013137816 */ /* 0x020fe200000000ff */
[----:B------:R-:W-:Y:S01]  /*3590*/  ULDC.U8 UR4, c[0x0][0x4f8] ;  /* 0x00013e0000047ab9 */ /* 0x000fe20000000000 */
        /* <DEDUP_REMOVED lines=19> */
.L_x_19228:
[----:B------:R0:W-:Y:S01]  /*36d0*/  STG.E.U8 desc[UR36][R16.64], R5 ;  /* 0x0000000510007986 */ /* 0x0001e2000c101124 */
[----:B------:R-:W-:Y:S05]  /*36e0*/  BRA `(.L_x_19230) ;  /* 0x0000000c00987947 */ /* 0x000fea0003800000 */
.L_x_19227:
        /* <DEDUP_REMOVED lines=12> */
.L_x_19232:
[----:B------:R-:W-:-:S04]  /*37b0*/  LOP3.LUT R5, R5, 0xffff, RZ, 0xc0, !PT ;  /* 0x0000ffff05057812 */ /* 0x000fc800078ec0ff */
[----:B------:R-:W-:-:S05]  /*37c0*/  PRMT R3, R5, 0x8880, RZ ;  /* 0x0000888005037816 */ /* 0x000fca00000000ff */
[----:B------:R0:W-:Y:S01]  /*37d0*/  STG.E desc[UR36][R16.64], R3 ;  /* 0x0000000310007986 */ /* 0x0001e2000c101924 */
[----:B------:R-:W-:Y:S05]  /*37e0*/  BRA `(.L_x_19230) ;  /* 0x0000000c00587947 */ /* 0x000fea0003800000 */
.L_x_19231:
[----:B------:R-:W-:-:S04]  /*37f0*/  PRMT R3, R5, 0x8880, RZ ;  /* 0x0000888005037816 */ /* 0x000fc800000000ff */
[----:B------:R-:W-:-:S05]  /*3800*/  PRMT R3, R3, 0x7710, RZ ;  /* 0x0000771003037816 */ /* 0x000fca00000000ff */
[----:B------:R0:W-:Y:S01]  /*3810*/  STG.E.U16 desc[UR36][R16.64], R3 ;  /* 0x0000000310007986 */ /* 0x0001e2000c101524 */
[----:B------:R-:W-:Y:S05]  /*3820*/  BRA `(.L_x_19230) ;  /* 0x0000000c00487947 */ /* 0x000fea0003800000 */
.L_x_19226:
        /* <DEDUP_REMOVED lines=9> */
.L_x_19234:
[----:B------:R-:W0:Y:S02]  /*38c0*/  I2F.S8 R0, R5 ;  /* 0x0000000500007306 */ /* 0x000e240000001400 */
[----:B0-----:R-:W-:-:S05]  /*38d0*/  F2FP.F16.F32.PACK_AB R0, RZ, R0 ;  /* 0x00000000ff00723e */ /* 0x001fca00000000ff */
[----:B------:R0:W-:Y:S01]  /*38e0*/  STG.E.U16 desc[UR36][R16.64], R0 ;  /* 0x0000000010007986 */ /* 0x0001e2000c101524 */
[----:B------:R-:W-:Y:S05]  /*38f0*/  BRA `(.L_x_19230) ;  /* 0x0000000c00147947 */ /* 0x000fea0003800000 */
.L_x_19233:
        /* <DEDUP_REMOVED lines=10> */
.L_x_19236:
[----:B------:R-:W0:Y:S02]  /*39a0*/  I2F.S8 R5, R5 ;  /* 0x0000000500057306 */ /* 0x000e240000001400 */
[----:B0-----:R-:W-:-:S04]  /*39b0*/  F2FP.F16.F32.PACK_AB R3, RZ, R5 ;  /* 0x00000005ff03723e */ /* 0x001fc800000000ff */
[----:B------:R-:W-:-:S05]  /*39c0*/  PRMT R3, R3, 0x5410, RZ ;  /* 0x0000541003037816 */ /* 0x000fca00000000ff */
[----:B------:R0:W-:Y:S01]  /*39d0*/  STG.E desc[UR36][R16.64], R3 ;  /* 0x0000000310007986 */ /* 0x0001e2000c101924 */
[----:B------:R-:W-:Y:S05]  /*39e0*/  BRA `(.L_x_19230) ;  /* 0x0000000800d87947 */ /* 0x000fea0003800000 */
.L_x_19235:
[----:B------:R-:W-:-:S04]  /*39f0*/  PRMT R2, R5, 0x8880, RZ ;  /* 0x0000888005027816 */ /* 0x000fc800000000ff */
[----:B------:R-:W-:-:S06]  /*3a00*/  PRMT R2, R2, 0x7710, RZ ;  /* 0x0000771002027816 */ /* 0x000fcc00000000ff */
[----:B------:R-:W0:Y:S02]  /*3a10*/  I2F.F64.S16 R2, R2 ;  /* 0x0000000200027312 */ /* 0x000e240000101c00 */
[----:B0-----:R0:W-:Y:S01]  /*3a20*/  STG.E.64 desc[UR36][R16.64], R2 ;  /* 0x0000000210007986 */ /* 0x0011e2000c101b24 */
[----:B------:R-:W-:Y:S05]  /*3a30*/  BRA `(.L_x_19230) ;  /* 0x0000000800c47947 */ /* 0x000fea0003800000 */
.L_x_19225:
        /* <DEDUP_REMOVED lines=12> */
.L_x_19239:
[----:B------:R-:W-:Y:S02]  /*3b00*/  PRMT R4, R5, 0x8880, RZ ;  /* 0x0000888005047816 */ /* 0x000fe400000000ff */
[----:B------:R-:W-:Y:S02]  /*3b10*/  CS2R R6, SRZ ;  /* 0x0000000000067805 */ /* 0x000fe4000001ff00 */
[----:B------:R-:W-:-:S06]  /*3b20*/  PRMT R4, R4, 0x7710, RZ ;  /* 0x0000771004047816 */ /* 0x000fcc00000000ff */
[----:B------:R-:W0:Y:S02]  /*3b30*/  I2F.F64.S16 R4, R4 ;  /* 0x0000000400047312 */ /* 0x000e240000101c00 */
[----:B0-----:R0:W-:Y:S01]  /*3b40*/  STG.E.128 desc[UR36][R16.64], R4 ;  /* 0x0000000410007986 */ /* 0x0011e2000c101d24 */
[----:B------:R-:W-:Y:S05]  /*3b50*/  BRA `(.L_x_19230) ;  /* 0x00000008007c7947 */ /* 0x000fea0003800000 */
.L_x_19238:
        /* <DEDUP_REMOVED lines=21> */
.L_x_19243:
[----:B------:R-:W-:Y:S05]  /*3cb0*/  BSYNC B0 ;  /* 0x0000000000007941 */ /* 0x000fea0003800000 */
.L_x_19242:
[----:B------:R-:W-:-:S05]  /*3cc0*/  LOP3.LUT R3, R0, R3, RZ, 0xfc, !PT ;  /* 0x0000000300037212 */ /* 0x000fca00078efcff */
[----:B------:R0:W-:Y:S01]  /*3cd0*/  STG.E.U8 desc[UR36][R16.64], R3 ;  /* 0x0000000310007986 */ /* 0x0001e2000c101124 */
[----:B------:R-:W-:Y:S05]  /*3ce0*/  BRA `(.L_x_19230) ;  /* 0x0000000800187947 */ /* 0x000fea0003800000 */
.L_x_19241:
        /* <DEDUP_REMOVED lines=13> */
.L_x_19245:
[----:B------:R-:W-:Y:S01]  /*3dc0*/  IMAD.MOV.U32 R0, RZ, RZ, 0x7f ;  /* 0x0000007fff007424 */ /* 0x000fe200078e00ff */
[----:B------:R-:W-:-:S04]  /*3dd0*/  ISETP.GT.U32.AND P0, PT, R2, 0x7f800000, PT ;  /* 0x7f8000000200780c */ /* 0x000fc80003f04070 */
[----:B------:R-:W-:-:S09]  /*3de0*/  SEL R0, R0, 0x7c, P0 ;  /* 0x0000007c00007807 */ /* 0x000fd20000000000 */
.L_x_19246:
[----:B------:R-:W-:Y:S05]  /*3df0*/  BSYNC B0 ;  /* 0x0000000000007941 */ /* 0x000fea0003800000 */
.L_x_19244:
[----:B------:R-:W-:-:S04]  /*3e00*/  LOP3.LUT R2, R5, 0x80000000, RZ, 0xc0, !PT ;  /* 0x8000000005027812 */ /* 0x000fc800078ec0ff */
[----:B------:R-:W-:-:S04]  /*3e10*/  SHF.R.U32.HI R3, RZ, 0x18, R2 ;  /* 0x00000018ff037819 */ /* 0x000fc80000011602 */
[----:B------:R-:W-:-:S05]  /*3e20*/  LOP3.LUT R3, R0, R3, RZ, 0xfc, !PT ;  /* 0x0000000300037212 */ /* 0x000fca00078efcff */
[----:B------:R0:W-:Y:S01]  /*3e30*/  STG.E.U8 desc[UR36][R16.64], R3 ;  /* 0x0000000310007986 */ /* 0x0001e2000c101124 */
[----:B------:R-:W-:Y:S05]  /*3e40*/  BRA `(.L_x_19230) ;  /* 0x0000000400c07947 */ /* 0x000fea0003800000 */
.L_x_19240:
[----:B------:R-:W0:Y:S02]  /*3e50*/  I2F.S8 R0, R5 ;  /* 0x0000000500007306 */ /* 0x000e240000001400 */
[----:B0-----:R-:W-:-:S05]  /*3e60*/  F2FP.BF16.F32.PACK_AB R0, RZ, R0 ;  /* 0x00000000ff00723e */ /* 0x001fca00000010ff */
[----:B------:R0:W-:Y:S01]  /*3e70*/  STG.E.U16 desc[UR36][R16.64], R0 ;  /* 0x0000000010007986 */ /* 0x0001e2000c101524 */
[----:B------:R-:W-:Y:S05]  /*3e80*/  BRA `(.L_x_19230) ;  /* 0x0000000400b07947 */ /* 0x000fea0003800000 */
.L_x_19237:
        /* <DEDUP_REMOVED lines=12> */
.L_x_19249:
        /* <DEDUP_REMOVED lines=17> */
.L_x_19252:
[----:B------:R-:W-:-:S04]  /*4060*/  LOP3.LUT R2, R5, 0x80000000, RZ, 0xc0, !PT ;  /* 0x8000000005027812 */ /* 0x000fc800078ec0ff */
[----:B------:R-:W-:-:S04]  /*4070*/  SHF.R.U32.HI R3, RZ, 0x18, R2 ;  /* 0x00000018ff037819 */ /* 0x000fc80000011602 */
[----:B------:R-:W-:-:S04]  /*4080*/  LOP3.LUT R0, R0, R3, RZ, 0xfc, !PT ;  /* 0x0000000300007212 */ /* 0x000fc800078efcff */
[----:B------:R-:W-:-:S07]  /*4090*/  PRMT R8, R0, 0x7610, R8 ;  /* 0x0000761000087816 */ /* 0x000fce0000000008 */
.L_x_19251:
[----:B------:R-:W-:Y:S05]  /*40a0*/  BSYNC B0 ;  /* 0x0000000000007941 */ /* 0x000fea0003800000 */
.L_x_19250:
[----:B------:R3:W-:Y:S01]  /*40b0*/  STG.E.U8 desc[UR36][R16.64], R8 ;  /* 0x0000000810007986 */ /* 0x0007e2000c101124 */
[----:B------:R-:W-:Y:S05]  /*40c0*/  BRA `(.L_x_19230) ;  /* 0x0000000400207947 */ /* 0x000fea0003800000 */
.L_x_19248:
        /* <DEDUP_REMOVED lines=17> */
.L_x_19255:
[----:B------:R-:W-:-:S04]  /*41e0*/  LOP3.LUT R2, R5, 0x80000000, RZ, 0xc0, !PT ;  /* 0x8000000005027812 */ /* 0x000fc800078ec0ff */
[----:B------:R-:W-:-:S04]  /*41f0*/  SHF.R.U32.HI R3, RZ, 0x18, R2 ;  /* 0x00000018ff037819 */ /* 0x000fc80000011602 */
[----:B------:R-:W-:-:S04]  /*4200*/  LOP3.LUT R0, R0, R3, RZ, 0xfc, !PT ;  /* 0x0000000300007212 */ /* 0x000fc800078efcff */
[----:B------:R-:W-:-:S07]  /*4210*/  PRMT R8, R0, 0x7610, R8 ;  /* 0x0000761000087816 */ /* 0x000fce0000000008 */
.L_x_19254:
[----:B------:R-:W-:Y:S05]  /*4220*/  BSYNC B0 ;  /* 0x0000000000007941 */ /* 0x000fea0003800000 */
.L_x_19253:
[----:B------:R0:W-:Y:S01]  /*4230*/  STG.E.U8 desc[UR36][R16.64], R8 ;  /* 0x0000000810007986 */ /* 0x0001e2000c101124 */
[----:B------:R-:W-:Y:S05]  /*4240*/  BRA `(.L_x_19230) ;  /* 0x0000000000c07947 */ /* 0x000fea0003800000 */
.L_x_19247:
        /* <DEDUP_REMOVED lines=22> */
.L_x_19229:
        /* <DEDUP_REMOVED lines=16> */
.L_x_19258:
[----:B------:R-:W-:Y:S05]  /*44b0*/  BRA `(.L_x_19230) ;  /* 0x0000000000247947 */ /* 0x000fea0003800000 */
.L_x_19257:
[----:B------:R-:W-:-:S04]  /*44c0*/  LOP3.LUT R5, R5, 0xffff, RZ, 0xc0, !PT ;  /* 0x0000ffff05057812 */ /* 0x000fc800078ec0ff */
[----:B------:R-:W-:-:S05]  /*44d0*/  PRMT R5, R5, 0x8880, RZ ;  /* 0x0000888005057816 */ /* 0x000fca00000000ff */
[----:B------:R-:W-:-:S05]  /*44e0*/  IMAD.MOV.U32 R2, RZ, RZ, R5 ;  /* 0x000000ffff027224 */ /* 0x000fca00078e0005 */
[----:B------:R-:W-:-:S05]  /*44f0*/  SHF.R.S32.HI R3, RZ, 0x1f, R2 ;  /* 0x0000001fff037819 */ /* 0x000fca0000011402 */
[----:B------:R2:W-:Y:S01]  /*4500*/  STG.E.64 desc[UR36][R16.64], R2 ;  /* 0x0000000210007986 */ /* 0x0005e2000c101b24 */
[----:B------:R-:W-:Y:S05]  /*4510*/  BRA `(.L_x_19230) ;  /* 0x00000000000c7947 */ /* 0x000fea0003800000 */
.L_x_19256:
[----:B------:R-:W-:-:S04]  /*4520*/  LOP3.LUT R5, R5, 0xffff, RZ, 0xc0, !PT ;  /* 0x0000ffff05057812 */ /* 0x000fc800078ec0ff */
[----:B------:R-:W-:-:S05]  /*4530*/  PRMT R3, R5, 0x8880, RZ ;  /* 0x0000888005037816 */ /* 0x000fca00000000ff */
[----:B------:R0:W-:Y:S02]  /*4540*/  STG.E desc[UR36][R16.64], R3 ;  /* 0x0000000310007986 */ /* 0x0001e4000c101924 */
.L_x_19230:
[----:B------:R-:W-:-:S04]  /*4550*/  IMAD R18, R23, 0x200, R18 ;  /* 0x0000020017127824 */ /* 0x000fc800078e0212 */
[----:B------:R-:W-:-:S07]  /*4560*/  VIADD R19, R18, 0x80 ;  /* 0x0000008012137836 */ /* 0x000fce0000000000 */
.L_x_19156:
[----:B------:R-:W-:Y:S05]  /*4570*/  BSYNC B6 ;  /* 0x0000000000067941 */ /* 0x000fea0003800000 */
.L_x_19155:
        /* <DEDUP_REMOVED lines=358> */
.L_x_19261:
        /* <DEDUP_REMOVED lines=27> */
.L_x_19262:
        /* <DEDUP_REMOVED lines=17> */
.L_x_19266:
[----:B------:R0:W5:Y:S01]  /*5ea0*/  LDG.E.U8 R22, desc[UR36][R2.64] ;  /* 0x0000002402167981 */ /* 0x000162000c1e1100 */
[----:B------:R-:W-:Y:S05]  /*5eb0*/  BRA `(.L_x_19268) ;  /* 0x0000000c00547947 */ /* 0x000fea0003800000 */
.L_x_19265:
        /* <DEDUP_REMOVED lines=8> */
.L_x_19270:
[----:B------:R0:W5:Y:S01]  /*5f40*/  LDG.E.U8 R22, desc[UR36][R2.64] ;  /* 0x0000002402167981 */ /* 0x000162000c1e1100 */
[----:B------:R-:W-:Y:S05]  /*5f50*/  BRA `(.L_x_19268) ;  /* 0x0000000c002c7947 */ /* 0x000fea0003800000 */
.L_x_19269:
[----:B------:R0:W5:Y:S01]  /*5f60*/  LDG.E.U16 R22, desc[UR36][R2.64] ;  /* 0x0000002402167981 */ /* 0x000162000c1e1500 */
[----:B------:R-:W-:Y:S05]  /*5f70*/  BRA `(.L_x_19268) ;  /* 0x0000000c00247947 */ /* 0x000fea0003800000 */
.L_x_19264:
        /* <DEDUP_REMOVED lines=9> */
.L_x_19272:
[----:B------:R-:W2:Y:S02]  /*6010*/  LDG.E.U16 R0, desc[UR36][R2.64] ;  /* 0x0000002402007981 */ /* 0x000ea4000c1e1500 */
[----:B--2---:R-:W-:-:S06]  /*6020*/  HADD2.F32 R0, -RZ, R0.H0_H0 ;  /* 0x20000000ff007230 */ /* 0x004fcc0000004100 */
[----:B------:R-:W0:Y:S02]  /*6030*/  F2I.FTZ.TRUNC.NTZ R0, R0 ;  /* 0x0000000000007305 */ /* 0x000e24000021f100 */
[----:B0-----:R-:W-:Y:S01]  /*6040*/  PRMT R22, R0, 0x7610, R22 ;  /* 0x0000761000167816 */ /* 0x001fe20000000016 */
[----:B------:R-:W-:Y:S06]  /*6050*/  BRA `(.L_x_19268) ;  /* 0x0000000800ec7947 */ /* 0x000fec0003800000 */
.L_x_19271:
        /* <DEDUP_REMOVED lines=9> */
.L_x_19274:
[----:B------:R-:W2:Y:S02]  /*60f0*/  LDG.E.U16 R2, desc[UR36][R2.64] ;  /* 0x0000002402027981 */ /* 0x000ea4000c1e1500 */
[----:B--2---:R-:W-:-:S06]  /*6100*/  HADD2.F32 R0, -RZ, R2.H0_H0 ;  /* 0x20000002ff007230 */ /* 0x004fcc0000004100 */
[----:B------:R-:W0:Y:S02]  /*6110*/  F2I.FTZ.TRUNC.NTZ R0, R0 ;  /* 0x0000000000007305 */ /* 0x000e24000021f100 */
[----:B0-----:R-:W-:Y:S01]  /*6120*/  PRMT R22, R0, 0x7610, R22 ;  /* 0x0000761000167816 */ /* 0x001fe20000000016 */
[----:B------:R-:W-:Y:S06]  /*6130*/  BRA `(.L_x_19268) ;  /* 0x0000000800b47947 */ /* 0x000fec0003800000 */
.L_x_19273:
[----:B------:R-:W2:Y:S02]  /*6140*/  LDG.E.64 R2, desc[UR36][R2.64] ;  /* 0x0000002402027981 */ /* 0x000ea4000c1e1b00 */
[----:B--2---:R0:W1:Y:S01]  /*6150*/  F2I.F64.TRUNC R22, R2 ;  /* 0x0000000200167311 */ /* 0x004062000030d100 */
[----:B------:R-:W-:Y:S05]  /*6160*/  BRA `(.L_x_19268) ;  /* 0x0000000800a87947 */ /* 0x000fea0003800000 */
.L_x_19263:
        /* <DEDUP_REMOVED lines=12> */
.L_x_19277:
[----:B------:R-:W2:Y:S02]  /*6230*/  LDG.E.64 R2, desc[UR36][R2.64] ;  /* 0x0000002402027981 */ /* 0x000ea4000c1e1b00 */
[----:B--2---:R0:W1:Y:S01]  /*6240*/  F2I.F64.TRUNC R22, R2 ;  /* 0x0000000200167311 */ /* 0x004062000030d100 */
[----:B------:R-:W-:Y:S05]  /*6250*/  BRA `(.L_x_19268) ;  /* 0x00000008006c7947 */ /* 0x000fea0003800000 */
.L_x_19276:
        /* <DEDUP_REMOVED lines=28> */
.L_x_19279:
        /* <DEDUP_REMOVED lines=15> */
.L_x_19278:
[----:B------:R-:W2:Y:S02]  /*6510*/  LDG.E.U16 R0, desc[UR36][R2.64] ;  /* 0x0000002402007981 */ /* 0x000ea4000c1e1500 */
[----:B--2---:R-:W-:-:S06]  /*6520*/  IMAD.U32 R0, R0, 0x10000, RZ ;  /* 0x0001000000007824 */ /* 0x004fcc00078e00ff */
[----:B------:R-:W0:Y:S02]  /*6530*/  F2I.FTZ.TRUNC.NTZ R0, R0 ;  /* 0x0000000000007305 */ /* 0x000e24000021f100 */
[----:B0-----:R-:W-:Y:S01]  /*6540*/  PRMT R22, R0, 0x7610, R22 ;  /* 0x0000761000167816 */ /* 0x001fe20000000016 */
[----:B------:R-:W-:Y:S06]  /*6550*/  BRA `(.L_x_19268) ;  /* 0x0000000400ac7947 */ /* 0x000fec0003800000 */
.L_x_19275:
        /* <DEDUP_REMOVED lines=10> */
.L_x_19282:
        /* <DEDUP_REMOVED lines=21> */
.L_x_19286:
[----:B------:R-:W-:Y:S05]  /*6750*/  BSYNC B1 ;  /* 0x0000000000017941 */ /* 0x000fea0003800000 */
.L_x_19285:
[----:B------:R-:W-:Y:S01]  /*6760*/  LEA R3, R0, 0x3b800000, 0x17 ;  /* 0x3b80000000037811 */ /* 0x000fe200078eb8ff */
[----:B------:R-:W-:-:S05]  /*6770*/  IMAD.SHL.U32 R0, R2, 0x100000, RZ ;  /* 0x0010000002007824 */ /* 0x000fca00078e00ff */
[----:B------:R-:W-:-:S07]  /*6780*/  LOP3.LUT R0, R3, R0, R4, 0xfe, !PT ;  /* 0x0000000003007212 */ /* 0x000fce00078efe04 */
.L_x_19284:
[----:B------:R-:W-:Y:S05]  /*6790*/  BSYNC B0 ;  /* 0x0000000000007941 */ /* 0x000fea0003800000 */
.L_x_19283:
[----:B------:R-:W0:Y:S02]  /*67a0*/  F2I.FTZ.TRUNC.NTZ R0, R0 ;  /* 0x0000000000007305 */ /* 0x000e24000021f100 */
[----:B0-----:R-:W-:Y:S01]  /*67b0*/  PRMT R22, R0, 0x7610, R22 ;  /* 0x0000761000167816 */ /* 0x001fe20000000016 */
[----:B------:R-:W-:Y:S06]  /*67c0*/  BRA `(.L_x_19268) ;  /* 0x0000000400107947 */ /* 0x000fec0003800000 */
.L_x_19281:
        /* <DEDUP_REMOVED lines=21> */
.L_x_19290:
[----:B------:R-:W-:Y:S05]  /*6920*/  BSYNC B1 ;  /* 0x0000000000017941 */ /* 0x000fea0003800000 */
.L_x_19289:
[----:B------:R-:W-:Y:S01]  /*6930*/  LEA R3, R0, 0x37800000, 0x17 ;  /* 0x3780000000037811 */ /* 0x000fe200078eb8ff */
[----:B------:R-:W-:-:S05]  /*6940*/  IMAD.SHL.U32 R0, R2, 0x200000, RZ ;  /* 0x0020000002007824 */ /* 0x000fca00078e00ff */
[----:B------:R-:W-:-:S07]  /*6950*/  LOP3.LUT R0, R3, R0, R4, 0xfe, !PT ;  /* 0x0000000003007212 */ /* 0x000fce00078efe04 */
.L_x_19288:
[----:B------:R-:W-:Y:S05]  /*6960*/  BSYNC B0 ;  /* 0x0000000000007941 */ /* 0x000fea0003800000 */
.L_x_19287:
[----:B------:R-:W0:Y:S02]  /*6970*/  F2I.FTZ.TRUNC.NTZ R0, R0 ;  /* 0x0000000000007305 */ /* 0x000e24000021f100 */
[----:B0-----:R-:W-:Y:S01]  /*6980*/  PRMT R22, R0, 0x7610, R22 ;  /* 0x0000761000167816 */ /* 0x001fe20000000016 */
[----:B------:R-:W-:Y:S06]  /*6990*/  BRA `(.L_x_19268) ;  /* 0x00000000009c7947 */ /* 0x000fec0003800000 */
.L_x_19280:
        /* <DEDUP_REMOVED lines=14> */
.L_x_19294:
[----:B------:R-:W-:Y:S05]  /*6a80*/  BSYNC B0 ;  /* 0x0000000000007941 */ /* 0x000fea0003800000 */
.L_x_19293:
[----:B------:R-:W0:Y:S02]  /*6a90*/  F2I.FTZ.TRUNC.NTZ R0, R0 ;  /* 0x0000000000007305 */ /* 0x000e24000021f100 */
[----:B0-----:R-:W-:Y:S01]  /*6aa0*/  PRMT R22, R0, 0x7610, R22 ;  /* 0x0000761000167816 */ /* 0x001fe20000000016 */
[----:B------:R-:W-:Y:S06]  /*6ab0*/  BRA `(.L_x_19268) ;  /* 0x0000000000547947 */ /* 0x000fec0003800000 */
.L_x_19267:
        /* <DEDUP_REMOVED lines=16> */
.L_x_19295:
[----:B------:R-:W-:Y:S01]  /*6bc0*/  PRMT R22, RZ, 0x7610, R22 ;  /* 0x00007610ff167816 */ /* 0x000fe20000000016 */
[----:B------:R-:W-:Y:S06]  /*6bd0*/  BRA `(.L_x_19268) ;  /* 0x00000000000c7947 */ /* 0x000fec0003800000 */
.L_x_19292:
[----:B------:R3:W5:Y:S01]  /*6be0*/  LDG.E.U8 R22, desc[UR36][R2.64] ;  /* 0x0000002402167981 */ /* 0x000762000c1e1100 */
[----:B------:R-:W-:Y:S05]  /*6bf0*/  BRA `(.L_x_19268) ;  /* 0x0000000000047947 */ /* 0x000fea0003800000 */
.L_x_19291:
[----:B------:R4:W5:Y:S02]  /*6c00*/  LDG.E.U8 R22, desc[UR36][R2.64] ;  /* 0x0000002402167981 */ /* 0x000964000c1e1100 */
.L_x_19268:
        /* <DEDUP_REMOVED lines=17> */
.L_x_19299:
[----:B------:R4:W5:Y:S01]  /*6d20*/  LDG.E.U8 R0, desc[UR36][R2.64] ;  /* 0x0000002402007981 */ /* 0x000962000c1e1100 */
[----:B------:R-:W-:Y:S05]  /*6d30*/  BRA `(.L_x_19301) ;  /* 0x0000000c00547947 */ /* 0x000fea0003800000 */
.L_x_19298:
        /* <DEDUP_REMOVED lines=8> */
.L_x_19303:
[----:B------:R2:W5:Y:S01]  /*6dc0*/  LDG.E.U8 R0, desc[UR36][R2.64] ;  /* 0x0000002402007981 */ /* 0x000562000c1e1100 */
[----:B------:R-:W-:Y:S05]  /*6dd0*/  BRA `(.L_x_19301) ;  /* 0x0000000c002c7947 */ /* 0x000fea0003800000 */
.L_x_19302:
[----:B------:R0:W5:Y:S01]  /*6de0*/  LDG.E.U16 R0, desc[UR36][R2.64] ;  /* 0x0000002402007981 */ /* 0x000162000c1e1500 */
[----:B------:R-:W-:Y:S05]  /*6df0*/  BRA `(.L_x_19301) ;  /* 0x0000000c00247947 */ /* 0x000fea0003800000 */
.L_x_19297:
        /* <DEDUP_REMOVED lines=9> */
.L_x_19305:
[----:B------:R-:W2:Y:S02]  /*6e90*/  LDG.E.U16 R4, desc[UR36][R2.64] ;  /* 0x0000002402047981 */ /* 0x000ea4000c1e1500 */
[----:B--2---:R-:W-:-:S06]  /*6ea0*/  HADD2.F32 R4, -RZ, R4.H0_H0 ;  /* 0x20000004ff047230 */ /* 0x004fcc0000004100 */
[----:B------:R-:W0:Y:S02]  /*6eb0*/  F2I.FTZ.TRUNC.NTZ R4, R4 ;  /* 0x0000000400047305 */ /* 0x000e24000021f100 */
[----:B0-----:R-:W-:Y:S01]  /*6ec0*/  PRMT R0, R4, 0x7610, R0 ;  /* 0x0000761004007816 */ /* 0x001fe20000000000 */
[----:B------:R-:W-:Y:S06]  /*6ed0*/  BRA `(.L_x_19301) ;  /* 0x0000000800ec7947 */ /* 0x000fec0003800000 */
.L_x_19304:
        /* <DEDUP_REMOVED lines=9> */
.L_x_19307:
[----:B------:R-:W2:Y:S02]  /*6f70*/  LDG.E.U16 R2, desc[UR36][R2.64] ;  /* 0x0000002402027981 */ /* 0x000ea4000c1e1500 */
[----:B--2---:R-:W-:-:S06]  /*6f80*/  HADD2.F32 R4, -RZ, R2.H0_H0 ;  /* 0x20000002ff047230 */ /* 0x004fcc0000004100 */
[----:B------:R-:W0:Y:S02]  /*6f90*/  F2I.FTZ.TRUNC.NTZ R4, R4 ;  /* 0x0000000400047305 */ /* 0x000e24000021f100 */
[----:B0-----:R-:W-:Y:S01]  /*6fa0*/  PRMT R0, R4, 0x7610, R0 ;  /* 0x0000761004007816 */ /* 0x001fe20000000000 */
[----:B------:R-:W-:Y:S06]  /*6fb0*/  BRA `(.L_x_19301) ;  /* 0x0000000800b47947 */ /* 0x000fec0003800000 */
.L_x_19306:
[----:B------:R-:W2:Y:S02]  /*6fc0*/  LDG.E.64 R2, desc[UR36][R2.64] ;  /* 0x0000002402027981 */ /* 0x000ea4000c1e1b00 */
[----:B--2---:R0:W1:Y:S01]  /*6fd0*/  F2I.F64.TRUNC R0, R2 ;  /* 0x0000000200007311 */ /* 0x004062000030d100 */
[----:B------:R-:W-:Y:S05]  /*6fe0*/  BRA `(.L_x_19301) ;  /* 0x0000000800a87947 */ /* 0x000fea0003800000 */
.L_x_19296:
        /* <DEDUP_REMOVED lines=12> */
.L_x_19310:
[----:B------:R-:W2:Y:S02]  /*70b0*/  LDG.E.64 R2, desc[UR36][R2.64] ;  /* 0x0000002402027981 */ /* 0x000ea4000c1e1b00 */
[----:B--2---:R0:W1:Y:S01]  /*70c0*/  F2I.F64.TRUNC R0, R2 ;  /* 0x0000000200007311 */ /* 0x004062000030d100 */
[----:B------:R-:W-:Y:S05]  /*70d0*/  BRA `(.L_x_19301) ;  /* 0x00000008006c7947 */ /* 0x000fea0003800000 */
.L_x_19309:
        /* <DEDUP_REMOVED lines=28> */
.L_x_19312:
        /* <DEDUP_REMOVED lines=15> */
.L_x_19311:
[----:B------:R-:W2:Y:S02]  /*7390*/  LDG.E.U16 R4, desc[UR36][R2.64] ;  /* 0x0000002402047981 */ /* 0x000ea4000c1e1500 */
[----:B--2---:R-:W-:-:S06]  /*73a0*/  IMAD.U32 R4, R4, 0x10000, RZ ;  /* 0x0001000004047824 */ /* 0x004fcc00078e00ff */
[----:B------:R-:W0:Y:S02]  /*73b0*/  F2I.FTZ.TRUNC.NTZ R4, R4 ;  /* 0x0000000400047305 */ /* 0x000e24000021f100 */
[----:B0-----:R-:W-:Y:S01]  /*73c0*/  PRMT R0, R4, 0x7610, R0 ;  /* 0x0000761004007816 */ /* 0x001fe20000000000 */
[----:B------:R-:W-:Y:S06]  /*73d0*/  BRA `(.L_x_19301) ;  /* 0x0000000400ac7947 */ /* 0x000fec0003800000 */
.L_x_19308:
        /* <DEDUP_REMOVED lines=10> */
.L_x_19315:
        /* <DEDUP_REMOVED lines=21> */
.L_x_19319:
[----:B------:R-:W-:Y:S05]  /*75d0*/  BSYNC B1 ;  /* 0x0000000000017941 */ /* 0x000fea0003800000 */
.L_x_19318:
[----:B------:R-:W-:Y:S01]  /*75e0*/  IMAD.SHL.U32 R2, R2, 0x100000, RZ ;  /* 0x0010000002027824 */ /* 0x000fe200078e00ff */
[----:B------:R-:W-:-:S04]  /*75f0*/  LEA R3, R0, 0x3b800000, 0x17 ;  /* 0x3b80000000037811 */ /* 0x000fc800078eb8ff */
[----:B------:R-:W-:-:S07]  /*7600*/  LOP3.LUT R4, R3, R2, R4, 0xfe, !PT ;  /* 0x0000000203047212 */ /* 0x000fce00078efe04 */
.L_x_19317:
[----:B------:R-:W-:Y:S05]  /*7610*/  BSYNC B0 ;  /* 0x0000000000007941 */ /* 0x000fea0003800000 */
.L_x_19316:
[----:B------:R-:W0:Y:S02]  /*7620*/  F2I.FTZ.TRUNC.NTZ R4, R4 ;  /* 0x0000000400047305 */ /* 0x000e24000021f100 */
[----:B0-----:R-:W-:Y:S01]  /*7630*/  PRMT R0, R4, 0x7610, R0 ;  /* 0x0000761004007816 */ /* 0x001fe20000000000 */
[----:B------:R-:W-:Y:S06]  /*7640*/  BRA `(.L_x_19301) ;  /* 0x0000000400107947 */ /* 0x000fec0003800000 */
.L_x_19314:
        /* <DEDUP_REMOVED lines=21> */
.L_x_19323:
[----:B------:R-:W-:Y:S05]  /*77a0*/  BSYNC B1 ;  /* 0x0000000000017941 */ /* 0x000fea0003800000 */
.L_x_19322:
[----:B------:R-:W-:Y:S01]  /*77b0*/  IMAD.SHL.U32 R2, R2, 0x200000, RZ ;  /* 0x0020000002027824 */ /* 0x000fe200078e00ff */
[----:B------:R-:W-:-:S04]  /*77c0*/  LEA R3, R0, 0x37800000, 0x17 ;  /* 0x3780000000037811 */ /* 0x000fc800078eb8ff */
[----:B------:R-:W-:-:S07]  /*77d0*/  LOP3.LUT R4, R3, R2, R4, 0xfe, !PT ;  /* 0x0000000203047212 */ /* 0x000fce00078efe04 */
.L_x_19321:
[----:B------:R-:W-:Y:S05]  /*77e0*/  BSYNC B0 ;  /* 0x0000000000007941 */ /* 0x000fea0003800000 */
.L_x_19320:
[----:B------:R-:W0:Y:S02]  /*77f0*/  F2I.FTZ.TRUNC.NTZ R4, R4 ;  /* 0x0000000400047305 */ /* 0x000e24000021f100 */
[----:B0-----:R-:W-:Y:S01]  /*7800*/  PRMT R0, R4, 0x7610, R0 ;  /* 0x0000761004007816 */ /* 0x001fe20000000000 */
[----:B------:R-:W-:Y:S06]  /*7810*/  BRA `(.L_x_19301) ;  /* 0x00000000009c7947 */ /* 0x000fec0003800000 */
.L_x_19313:
        /* <DEDUP_REMOVED lines=14> */
.L_x_19327:
[----:B------:R-:W-:Y:S05]  /*7900*/  BSYNC B0 ;  /* 0x0000000000007941 */ /* 0x000fea0003800000 */
.L_x_19326:
[----:B------:R-:W0:Y:S02]  /*7910*/  F2I.FTZ.TRUNC.NTZ R4, R4 ;  /* 0x0000000400047305 */ /* 0x000e24000021f100 */
[----:B0-----:R-:W-:Y:S01]  /*7920*/  PRMT R0, R4, 0x7610, R0 ;  /* 0x0000761004007816 */ /* 0x001fe20000000000 */
[----:B------:R-:W-:Y:S06]  /*7930*/  BRA `(.L_x_19301) ;  /* 0x0000000000547947 */ /* 0x000fec0003800000 */
.L_x_19300:
        /* <DEDUP_REMOVED lines=16> */
.L_x_19328:
[----:B------:R-:W-:Y:S01]  /*7a40*/  PRMT R0, RZ, 0x7610, R0 ;  /* 0x00007610ff007816 */ /* 0x000fe20000000000 */
[----:B------:R-:W-:Y:S06]  /*7a50*/  BRA `(.L_x_19301) ;  /* 0x00000000000c7947 */ /* 0x000fec0003800000 */
.L_x_19325:
[----:B------:R0:W5:Y:S01]  /*7a60*/  LDG.E.U8 R0, desc[UR36][R2.64] ;  /* 0x0000002402007981 */ /* 0x000162000c1e1100 */
[----:B------:R-:W-:Y:S05]  /*7a70*/  BRA `(.L_x_19301) ;  /* 0x0000000000047947 */ /* 0x000fea0003800000 */
.L_x_19324:
[----:B------:R0:W5:Y:S02]  /*7a80*/  LDG.E.U8 R0, desc[UR36][R2.64] ;  /* 0x0000002402007981 */ /* 0x000164000c1e1100 */
.L_x_19301:
[----:B------:R-:W0:Y:S01]  /*7a90*/  LDC.U8 R4, c[0x0][0x508] ;  /* 0x00014200ff047b82 */ /* 0x000e220000000000 */
[----:B-----5:R-:W-:Y:S01]  /*7aa0*/  PRMT R22, R22, 0x9910, RZ ;  /* 0x0000991016167816 */ /* 0x020fe200000000ff */
[----:B------:R-:W-:Y:S01]  /*7ab0*/  ULDC.U8 UR4, c[0x0][0x4f8] ;  /* 0x00013e0000047ab9 */ /* 0x000fe20000000000 */
        /* <DEDUP_REMOVED lines=19> */
.L_x_19332:
[----:B------:R0:W-:Y:S01]  /*7bf0*/  STG.E.U8 desc[UR36][R16.64], R5 ;  /* 0x0000000510007986 */ /* 0x0001e2000c101124 */
[----:B------:R-:W-:Y:S05]  /*7c00*/  BRA `(.L_x_19334) ;  /* 0x0000000c00987947 */ /* 0x000fea0003800000 */
.L_x_19331:
        /* <DEDUP_REMOVED lines=12> */
.L_x_19336:
[----:B------:R-:W-:-:S04]  /*7cd0*/  LOP3.LUT R5, R5, 0xffff, RZ, 0xc0, !PT ;  /* 0x0000ffff05057812 */ /* 0x000fc800078ec0ff */
[----:B------:R-:W-:-:S05]  /*7ce0*/  PRMT R3, R5, 0x8880, RZ ;  /* 0x0000888005037816 */ /* 0x000fca00000000ff */
[----:B------:R3:W-:Y:S01]  /*7cf0*/  STG.E desc[UR36][R16.64], R3 ;  /* 0x0000000310007986 */ /* 0x0007e2000c101924 */
[----:B------:R-:W-:Y:S05]  /*7d00*/  BRA `(.L_x_19334) ;  /* 0x0000000c00587947 */ /* 0x000fea0003800000 */
.L_x_19335:
[----:B------:R-:W-:-:S04]  /*7d10*/  PRMT R3, R5, 0x8880, RZ ;  /* 0x0000888005037816 */ /* 0x000fc800000000ff */
[----:B------:R-:W-:-:S05]  /*7d20*/  PRMT R3, R3, 0x7710, RZ ;  /* 0x0000771003037816 */ /* 0x000fca00000000ff */
[----:B------:R2:W-:Y:S01]  /*7d30*/  STG.E.U16 desc[UR36][R16.64], R3 ;  /* 0x0000000310007986 */ /* 0x0005e2000c101524 */
[----:B------:R-:W-:Y:S05]  /*7d40*/  BRA `(.L_x_19334) ;  /* 0x0000000c00487947 */ /* 0x000fea0003800000 */
.L_x_19330:
        /* <DEDUP_REMOVED lines=9> */
.L_x_19338:
[----:B------:R-:W0:Y:S02]  /*7de0*/  I2F.S8 R0, R5 ;  /* 0x0000000500007306 */ /* 0x000e240000001400 */
[----:B0-----:R-:W-:-:S05]  /*7df0*/  F2FP.F16.F32.PACK_AB R0, RZ, R0 ;  /* 0x00000000ff00723e */ /* 0x001fca00000000ff */
[----:B------:R0:W-:Y:S01]  /*7e00*/  STG.E.U16 desc[UR36][R16.64], R0 ;  /* 0x0000000010007986 */ /* 0x0001e2000c101524 */
[----:B------:R-:W-:Y:S05]  /*7e10*/  BRA `(.L_x_19334) ;  /* 0x0000000c00147947 */ /* 0x000fea0003800000 */
.L_x_19337:
        /* <DEDUP_REMOVED lines=10> */
.L_x_19340:
[----:B------:R-:W0:Y:S02]  /*7ec0*/  I2F.S8 R5, R5 ;  /* 0x0000000500057306 */ /* 0x000e240000001400 */
[----:B0-----:R-:W-:-:S04]  /*7ed0*/  F2FP.F16.F32.PACK_AB R3, RZ, R5 ;  /* 0x00000005ff03723e */ /* 0x001fc800000000ff */
[----:B------:R-:W-:-:S05]  /*7ee0*/  PRMT R3, R3, 0x5410, RZ ;  /* 0x0000541003037816 */ /* 0x000fca00000000ff */
[----:B------:R0:W-:Y:S01]  /*7ef0*/  STG.E desc[UR36][R16.64], R3 ;  /* 0x0000000310007986 */ /* 0x0001e2000c101924 */
[----:B------:R-:W-:Y:S05]  /*7f00*/  BRA `(.L_x_19334) ;  /* 0x0000000800d87947 */ /* 0x000fea0003800000 */
.L_x_19339:
[----:B------:R-:W-:-:S04]  /*7f10*/  PRMT R2, R5, 0x8880, RZ ;  /* 0x0000888005027816 */ /* 0x000fc800000000ff */
[----:B------:R-:W-:-:S06]  /*7f20*/  PRMT R2, R2, 0x7710, RZ ;  /* 0x0000771002027816 */ /* 0x000fcc00000000ff */
[----:B------:R-:W0:Y:S02]  /*7f30*/  I2F.F64.S16 R2, R2 ;  /* 0x0000000200027312 */ /* 0x000e240000101c00 */
[----:B0-----:R0:W-:Y:S01]  /*7f40*/  STG.E.64 desc[UR36][R16.64], R2 ;  /* 0x0000000210007986 */ /* 0x0011e2000c101b24 */
[----:B------:R-:W-:Y:S05]  /*7f50*/  BRA `(.L_x_19334) ;  /* 0x0000000800c47947 */ /* 0x000fea0003800000 */
.L_x_19329:
        /* <DEDUP_REMOVED lines=12> */
.L_x_19343:
[----:B------:R-:W-:Y:S02]  /*8020*/  PRMT R4, R5, 0x8880, RZ ;  /* 0x0000888005047816 */ /* 0x000fe400000000ff */
[----:B------:R-:W-:Y:S02]  /*8030*/  CS2R R6, SRZ ;  /* 0x0000000000067805 */ /* 0x000fe4000001ff00 */
[----:B------:R-:W-:-:S06]  /*8040*/  PRMT R4, R4, 0x7710, RZ ;  /* 0x0000771004047816 */ /* 0x000fcc00000000ff */
[----:B------:R-:W0:Y:S02]  /*8050*/  I2F.F64.S16 R4, R4 ;  /* 0x0000000400047312 */ /* 0x000e240000101c00 */
[----:B0-----:R0:W-:Y:S01]  /*8060*/  STG.E.128 desc[UR36][R16.64], R4 ;  /* 0x0000000410007986 */ /* 0x0011e2000c101d24 */
[----:B------:R-:W-:Y:S05]  /*8070*/  BRA `(.L_x_19334) ;  /* 0x00000008007c7947 */ /* 0x000fea0003800000 */
.L_x_19342:
        /* <DEDUP_REMOVED lines=21> */
.L_x_19347:
[----:B------:R-:W-:Y:S05]  /*81d0*/  BSYNC B0 ;  /* 0x0000000000007941 */ /* 0x000fea0003800000 */
.L_x_19346:
[----:B------:R-:W-:-:S05]  /*81e0*/  LOP3.LUT R3, R0, R3, RZ, 0xfc, !PT ;  /* 0x0000000300037212 */ /* 0x000fca00078efcff */
[----:B------:R0:W-:Y:S01]  /*81f0*/  STG.E.U8 desc[UR36][R16.64], R3 ;  /* 0x0000000310007986 */ /* 0x0001e2000c101124 */
[----:B------:R-:W-:Y:S05]  /*8200*/  BRA `(.L_x_19334) ;  /* 0x0000000800187947 */ /* 0x000fea0003800000 */
.L_x_19345:
        /* <DEDUP_REMOVED lines=13> */
.L_x_19349:
[----:B------:R-:W-:Y:S01]  /*82e0*/  IMAD.MOV.U32 R0, RZ, RZ, 0x7f ;  /* 0x0000007fff007424 */ /* 0x000fe200078e00ff */
[----:B------:R-:W-:-:S04]  /*82f0*/  ISETP.GT.U32.AND P0, PT, R2, 0x7f800000, PT ;  /* 0x7f8000000200780c */ /* 0x000fc80003f04070 */
[----:B------:R-:W-:-:S09]  /*8300*/  SEL R0, R0, 0x7c, P0 ;  /* 0x0000007c00007807 */ /* 0x000fd20000000000 */
.L_x_19350:
[----:B------:R-:W-:Y:S05]  /*8310*/  BSYNC B0 ;  /* 0x0000000000007941 */ /* 0x000fea0003800000 */
.L_x_19348:
[----:B------:R-:W-:-:S04]  /*8320*/  LOP3.LUT R2, R5, 0x80000000, RZ, 0xc0, !PT ;  /* 0x8000000005027812 */ /* 0x000fc800078ec0ff */
[----:B------:R-:W-:-:S04]  /*8330*/  SHF.R.U32.HI R3, RZ, 0x18, R2 ;  /* 0x00000018ff037819 */ /* 0x000fc80000011602 */
[----:B------:R-:W-:-:S05]  /*8340*/  LOP3.LUT R3, R0, R3, RZ, 0xfc, !PT ;  /* 0x0000000300037212 */ /* 0x000fca00078efcff */
[----:B------:R0:W-:Y:S01]  /*8350*/  STG.E.U8 desc[UR36][R16.64], R3 ;  /* 0x0000000310007986 */ /* 0x0001e2000c101124 */
[----:B------:R-:W-:Y:S05]  /*8360*/  BRA `(.L_x_19334) ;  /* 0x0000000400c07947 */ /* 0x000fea0003800000 */
.L_x_19344:
[----:B------:R-:W0:Y:S02]  /*8370*/  I2F.S8 R0, R5 ;  /* 0x0000000500007306 */ /* 0x000e240000001400 */
[----:B0-----:R-:W-:-:S05]  /*8380*/  F2FP.BF16.F32.PACK_AB R0, RZ, R0 ;  /* 0x00000000ff00723e */ /* 0x001fca00000010ff */
[----:B------:R0:W-:Y:S01]  /*8390*/  STG.E.U16 desc[UR36][R16.64], R0 ;  /* 0x0000000010007986 */ /* 0x0001e2000c101524 */
[----:B------:R-:W-:Y:S05]  /*83a0*/  BRA `(.L_x_19334) ;  /* 0x0000000400b07947 */ /* 0x000fea0003800000 */
.L_x_19341:
        /* <DEDUP_REMOVED lines=12> */
.L_x_19353:
        /* <DEDUP_REMOVED lines=17> */
.L_x_19356:
[----:B------:R-:W-:-:S04]  /*8580*/  LOP3.LUT R2, R5, 0x80000000, RZ, 0xc0, !PT ;  /* 0x8000000005027812 */ /* 0x000fc800078ec0ff */
[----:B------:R-:W-:-:S04]  /*8590*/  SHF.R.U32.HI R3, RZ, 0x18, R2 ;  /* 0x00000018ff037819 */ /* 0x000fc80000011602 */
[----:B------:R-:W-:-:S04]  /*85a0*/  LOP3.LUT R0, R0, R3, RZ, 0xfc, !PT ;  /* 0x0000000300007212 */ /* 0x000fc800078efcff */
[----:B------:R-:W-:-:S07]  /*85b0*/  PRMT R8, R0, 0x7610, R8 ;  /* 0x0000761000087816 */ /* 0x000fce0000000008 */
.L_x_19355:
[----:B------:R-:W-:Y:S05]  /*85c0*/  BSYNC B0 ;  /* 0x0000000000007941 */ /* 0x000fea0003800000 */
.L_x_19354:
[----:B------:R0:W-:Y:S01]  /*85d0*/  STG.E.U8 desc[UR36][R16.64], R8 ;  /* 0x0000000810007986 */ /* 0x0001e2000c101124 */
[----:B------:R-:W-:Y:S05]  /*85e0*/  BRA `(.L_x_19334) ;  /* 0x0000000400207947 */ /* 0x000fea0003800000 */
.L_x_19352:
        /* <DEDUP_REMOVED lines=17> */
.L_x_19359:
[----:B------:R-:W-:-:S04]  /*8700*/  LOP3.LUT R2, R5, 0x80000000, RZ, 0xc0, !PT ;  /* 0x8000000005027812 */ /* 0x000fc800078ec0ff */
[----:B------:R-:W-:-:S04]  /*8710*/  SHF.R.U32.HI R3, RZ, 0x18, R2 ;  /* 0x00000018ff037819 */ /* 0x000fc80000011602 */
[----:B------:R-:W-:-:S04]  /*8720*/  LOP3.LUT R0, R0, R3, RZ, 0xfc, !PT ;  /* 0x0000000300007212 */ /* 0x000fc800078efcff */
[----:B------:R-:W-:-:S07]  /*8730*/  PRMT R8, R0, 0x7610, R8 ;  /* 0x0000761000087816 */ /* 0x000fce0000000008 */
.L_x_19358:
[----:B------:R-:W-:Y:S05]  /*8740*/  BSYNC B0 ;  /* 0x0000000000007941 */ /* 0x000fea0003800000 */
.L_x_19357:
[----:B------:R0:W-:Y:S01]  /*8750*/  STG.E.U8 desc[UR36][R16.64], R8 ;  /* 0x0000000810007986 */ /* 0x0001e2000c101124 */
[----:B------:R-:W-:Y:S05]  /*8760*/  BRA `(.L_x_19334) ;  /* 0x0000000000c07947 */ /* 0x000fea0003800000 */
.L_x_19351:
        /* <DEDUP_REMOVED lines=22> */
.L_x_19333:
        /* <DEDUP_REMOVED lines=16> */
.L_x_19362:
[----:B------:R-:W-:Y:S05]  /*89d0*/  BRA `(.L_x_19334) ;  /* 0x0000000000247947 */ /* 0x000fea0003800000 */
.L_x_19361:
[----:B------:R-:W-:-:S04]  /*89e0*/  LOP3.LUT R5, R5, 0xffff, RZ, 0xc0, !PT ;  /* 0x0000ffff05057812 */ /* 0x000fc800078ec0ff */
[----:B------:R-:W-:-:S05]  /*89f0*/  PRMT R5, R5, 0x8880, RZ ;  /* 0x0000888005057816 */ /* 0x000fca00000000ff */
[----:B------:R-:W-:-:S05]  /*8a00*/  IMAD.MOV.U32 R2, RZ, RZ, R5 ;  /* 0x000000ffff027224 */ /* 0x000fca00078e0005 */
[----:B------:R-:W-:-:S05]  /*8a10*/  SHF.R.S32.HI R3, RZ, 0x1f, R2 ;  /* 0x0000001fff037819 */ /* 0x000fca0000011402 */
[----:B------:R0:W-:Y:S01]  /*8a20*/  STG.E.64 desc[UR36][R16.64], R2 ;  /* 0x0000000210007986 */ /* 0x0001e2000c101b24 */
[----:B------:R-:W-:Y:S05]  /*8a30*/  BRA `(.L_x_19334) ;  /* 0x00000000000c7947 */ /* 0x000fea0003800000 */
.L_x_19360:
[----:B------:R-:W-:-:S04]  /*8a40*/  LOP3.LUT R5, R5, 0xffff, RZ, 0xc0, !PT ;  /* 0x0000ffff05057812 */ /* 0x000fc800078ec0ff */
[----:B------:R-:W-:-:S05]  /*8a50*/  PRMT R3, R5, 0x8880, RZ ;  /* 0x0000888005037816 */ /* 0x000fca00000000ff */
[----:B------:R0:W-:Y:S02]  /*8a60*/  STG.E desc[UR36][R16.64], R3 ;  /* 0x0000000310007986 */ /* 0x0001e4000c101924 */
.L_x_19334:
[----:B------:R-:W-:-:S07]  /*8a70*/  VIADD R19, R19, 0x80 ;  /* 0x0000008013137836 */ /* 0x000fce0000000000 */
.L_x_19260:
[----:B------:R-:W-:Y:S05]  /*8a80*/  BSYNC B6 ;  /* 0x0000000000067941 */ /* 0x000fea0003800000 */
.L_x_19259:
        /* <DEDUP_REMOVED lines=358> */
.L_x_19365:
        /* <DEDUP_REMOVED lines=27> */
.L_x_19366:
        /* <DEDUP_REMOVED lines=17> */
.L_x_19370:
[----:B------:R0:W5:Y:S01]  /*a3b0*/  LDG.E.U8 R22, desc[UR36][R2.64] ;  /* 0x0000002402167981 */ /* 0x000162000c1e1100 */
[----:B------:R-:W-:Y:S05]  /*a3c0*/  BRA `(.L_x_19372) ;  /* 0x0000000c00547947 */ /* 0x000fea0003800000 */
.L_x_19369:
        /* <DEDUP_REMOVED lines=8> */
.L_x_19374:
[----:B------:R0:W5:Y:S01]  /*a450*/  LDG.E.U8 R22, desc[UR36][R2.64] ;  /* 0x0000002402167981 */ /* 0x000162000c1e1100 */
[----:B------:R-:W-:Y:S05]  /*a460*/  BRA `(.L_x_19372) ;  /* 0x0000000c002c7947 */ /* 0x000fea0003800000 */
.L_x_19373:
[----:B------:R0:W5:Y:S01]  /*a470*/  LDG.E.U16 R22, desc[UR36][R2.64] ;  /* 0x0000002402167981 */ /* 0x000162000c1e1500 */
[----:B------:R-:W-:Y:S05]  /*a480*/  BRA `(.L_x_19372) ;  /* 0x0000000c00247947 */ /* 0x000fea0003800000 */
.L_x_19368:
        /* <DEDUP_REMOVED lines=9> */
.L_x_19376:
[----:B------:R-:W2:Y:S02]  /*a520*/  LDG.E.U16 R0, desc[UR36][R2.64] ;  /* 0x0000002402007981 */ /* 0x000ea4000c1e1500 */
[----:B--2---:R-:W-:-:S06]  /*a530*/  HADD2.F32 R0, -RZ, R0.H0_H0 ;  /* 0x20000000ff007230 */ /* 0x004fcc0000004100 */
[----:B------:R-:W0:Y:S02]  /*a540*/  F2I.FTZ.TRUNC.NTZ R0, R0 ;  /* 0x0000000000007305 */ /* 0x000e24000021f100 */
[----:B0-----:R-:W-:Y:S01]  /*a550*/  PRMT R22, R0, 0x7610, R22 ;  /* 0x0000761000167816 */ /* 0x001fe20000000016 */
[----:B------:R-:W-:Y:S06]  /*a560*/  BRA `(.L_x_19372) ;  /* 0x0000000800ec7947 */ /* 0x000fec0003800000 */
.L_x_19375:
        /* <DEDUP_REMOVED lines=9> */
.L_x_19378:
[----:B------:R-:W2:Y:S02]  /*a600*/  LDG.E.U16 R2, desc[UR36][R2.64] ;  /* 0x0000002402027981 */ /* 0x000ea4000c1e1500 */
[----:B--2---:R-:W-:-:S06]  /*a610*/  HADD2.F32 R0, -RZ, R2.H0_H0 ;  /* 0x20000002ff007230 */ /* 0x004fcc0000004100 */
[----:B------:R-:W0:Y:S02]  /*a620*/  F2I.FTZ.TRUNC.NTZ R0, R0 ;  /* 0x0000000000007305 */ /* 0x000e24000021f100 */
[----:B0-----:R-:W-:Y:S01]  /*a630*/  PRMT R22, R0, 0x7610, R22 ;  /* 0x0000761000167816 */ /* 0x001fe20000000016 */
[----:B------:R-:W-:Y:S06]  /*a640*/  BRA `(.L_x_19372) ;  /* 0x0000000800b47947 */ /* 0x000fec0003800000 */
.L_x_19377:
[----:B------:R-:W2:Y:S02]  /*a650*/  LDG.E.64 R2, desc[UR36][R2.64] ;  /* 0x0000002402027981 */ /* 0x000ea4000c1e1b00 */
[----:B--2---:R0:W1:Y:S01]  /*a660*/  F2I.F64.TRUNC R22, R2 ;  /* 0x0000000200167311 */ /* 0x004062000030d100 */
[----:B------:R-:W-:Y:S05]  /*a670*/  BRA `(.L_x_19372) ;  /* 0x0000000800a87947 */ /* 0x000fea0003800000 */
.L_x_19367:
        /* <DEDUP_REMOVED lines=12> */
.L_x_19381:
[----:B------:R-:W2:Y:S02]  /*a740*/  LDG.E.64 R2, desc[UR36][R2.64] ;  /* 0x0000002402027981 */ /* 0x000ea4000c1e1b00 */
[----:B--2---:R3:W4:Y:S01]  /*a750*/  F2I.F64.TRUNC R22, R2 ;  /* 0x0000000200167311 */ /* 0x004722000030d100 */
[----:B------:R-:W-:Y:S05]  /*a760*/  BRA `(.L_x_19372) ;  /* 0x00000008006c7947 */ /* 0x000fea0003800000 */
.L_x_19380:
        /* <DEDUP_REMOVED lines=28> */
.L_x_19383:
        /* <DEDUP_REMOVED lines=15> */
.L_x_19382:
[----:B------:R-:W2:Y:S02]  /*aa20*/  LDG.E.U16 R0, desc[UR36][R2.64] ;  /* 0x0000002402007981 */ /* 0x000ea4000c1e1500 */
[----:B--2---:R-:W-:-:S06]  /*aa30*/  IMAD.U32 R0, R0, 0x10000, RZ ;  /* 0x0001000000007824 */ /* 0x004fcc00078e00ff */
[----:B------:R-:W0:Y:S02]  /*aa40*/  F2I.FTZ.TRUNC.NTZ R0, R0 ;  /* 0x0000000000007305 */ /* 0x000e24000021f100 */
[----:B0-----:R-:W-:Y:S01]  /*aa50*/  PRMT R22, R0, 0x7610, R22 ;  /* 0x0000761000167816 */ /* 0x001fe20000000016 */
[----:B------:R-:W-:Y:S06]  /*aa60*/  BRA `(.L_x_19372) ;  /* 0x0000000400ac7947 */ /* 0x000fec0003800000 */
.L_x_19379:
        /* <DEDUP_REMOVED lines=10> */
.L_x_19386:
        /* <DEDUP_REMOVED lines=21> */
.L_x_19390:
[----:B------:R-:W-:Y:S05]  /*ac60*/  BSYNC B1 ;  /* 0x0000000000017941 */ /* 0x000fea0003800000 */
.L_x_19389:
[----:B------:R-:W-:Y:S01]  /*ac70*/  LEA R3, R0, 0x3b800000, 0x17 ;  /* 0x3b80000000037811 */ /* 0x000fe200078eb8ff */
[----:B------:R-:W-:-:S05]  /*ac80*/  IMAD.SHL.U32 R0, R2, 0x100000, RZ ;  /* 0x0010000002007824 */ /* 0x000fca00078e00ff */
[----:B------:R-:W-:-:S07]  /*ac90*/  LOP3.LUT R0, R3, R0, R4, 0xfe, !PT ;  /* 0x0000000003007212 */ /* 0x000fce00078efe04 */
.L_x_19388:
[----:B------:R-:W-:Y:S05]  /*aca0*/  BSYNC B0 ;  /* 0x0000000000007941 */ /* 0x000fea0003800000 */
.L_x_19387:
[----:B------:R-:W0:Y:S02]  /*acb0*/  F2I.FTZ.TRUNC.NTZ R0, R0 ;  /* 0x0000000000007305 */ /* 0x000e24000021f100 */
[----:B0-----:R-:W-:Y:S01]  /*acc0*/  PRMT R22, R0, 0x7610, R22 ;  /* 0x0000761000167816 */ /* 0x001fe20000000016 */
[----:B------:R-:W-:Y:S06]  /*acd0*/  BRA `(.L_x_19372) ;  /* 0x0000000400107947 */ /* 0x000fec0003800000 */
.L_x_19385:
        /* <DEDUP_REMOVED lines=21> */
.L_x_19394:
[----:B------:R-:W-:Y:S05]  /*ae30*/  BSYNC B1 ;  /* 0x0000000000017941 */ /* 0x000fea0003800000 */
.L_x_19393:
[----:B------:R-:W-:Y:S01]  /*ae40*/  LEA R3, R0, 0x37800000, 0x17 ;  /* 0x3780000000037811 */ /* 0x000fe200078eb8ff */
[----:B------:R-:W-:-:S05]  /*ae50*/  IMAD.SHL.U32 R0, R2, 0x200000, RZ ;  /* 0x0020000002007824 */ /* 0x000fca00078e00ff */
[----:B------:R-:W-:-:S07]  /*ae60*/  LOP3.LUT R0, R3, R0, R4, 0xfe, !PT ;  /* 0x0000000003007212 */ /* 0x000fce00078efe04 */
.L_x_19392:
[----:B------:R-:W-:Y:S05]  /*ae70*/  BSYNC B0 ;  /* 0x0000000000007941 */ /* 0x000fea0003800000 */
.L_x_19391:
[----:B------:R-:W0:Y:S02]  /*ae80*/  F2I.FTZ.TRUNC.NTZ R0, R0 ;  /* 0x0000000000007305 */ /* 0x000e24000021f100 */
[----:B0-----:R-:W-:Y:S01]  /*ae90*/  PRMT R22, R0, 0x7610, R22 ;  /* 0x0000761000167816 */ /* 0x001fe20000000016 */
[----:B------:R-:W-:Y:S06]  /*aea0*/  BRA `(.L_x_19372) ;  /* 0x00000000009c7947 */ /* 0x000fec0003800000 */
.L_x_19384:
        /* <DEDUP_REMOVED lines=14> */
.L_x_19398:
[----:B------:R-:W-:Y:S05]  /*af90*/  BSYNC B0 ;  /* 0x0000000000007941 */ /* 0x000fea0003800000 */
.L_x_19397:
[----:B------:R-:W0:Y:S02]  /*afa0*/  F2I.FTZ.TRUNC.NTZ R0, R0 ;  /* 0x0000000000007305 */ /* 0x000e24000021f100 */
[----:B0-----:R-:W-:Y:S01]  /*afb0*/  PRMT R22, R0, 0x7610, R22 ;  /* 0x0000761000167816 */ /* 0x001fe20000000016 */
[----:B------:R-:W-:Y:S06]  /*afc0*/  BRA `(.L_x_19372) ;  /* 0x0000000000547947 */ /* 0x000fec0003800000 */
.L_x_19371:
        /* <DEDUP_REMOVED lines=16> */
.L_x_19399:
[----:B------:R-:W-:Y:S01]  /*b0d0*/  PRMT R22, RZ, 0x7610, R22 ;  /* 0x00007610ff167816 */ /* 0x000fe20000000016 */
[----:B------:R-:W-:Y:S06]  /*b0e0*/  BRA `(.L_x_19372) ;  /* 0x00000000000c7947 */ /* 0x000fec0003800000 */
.L_x_19396:
[----:B------:R2:W5:Y:S01]  /*b0f0*/  LDG.E.U8 R22, desc[UR36][R2.64] ;  /* 0x0000002402167981 */ /* 0x000562000c1e1100 */
[----:B------:R-:W-:Y:S05]  /*b100*/  BRA `(.L_x_19372) ;  /* 0x0000000000047947 */ /* 0x000fea0003800000 */
.L_x_19395:
[----:B------:R1:W5:Y:S02]  /*b110*/  LDG.E.U8 R22, desc[UR36][R2.64] ;  /* 0x0000002402167981 */ /* 0x000364000c1e1100 */
.L_x_19372:
        /* <DEDUP_REMOVED lines=17> */
.L_x_19403:
[----:B------:R0:W5:Y:S01]  /*b230*/  LDG.E.U8 R0, desc[UR36][R2.64] ;  /* 0x0000002402007981 */ /* 0x000162000c1e1100 */
[----:B------:R-:W-:Y:S05]  /*b240*/  BRA `(.L_x_19405) ;  /* 0x0000000c00547947 */ /* 0x000fea0003800000 */
.L_x_19402:
        /* <DEDUP_REMOVED lines=8> */
.L_x_19407:
[----:B------:R0:W5:Y:S01]  /*b2d0*/  LDG.E.U8 R0, desc[UR36][R2.64] ;  /* 0x0000002402007981 */ /* 0x000162000c1e1100 */
[----:B------:R-:W-:Y:S05]  /*b2e0*/  BRA `(.L_x_19405) ;  /* 0x0000000c002c7947 */ /* 0x000fea0003800000 */
.L_x_19406:
[----:B------:R0:W5:Y:S01]  /*b2f0*/  LDG.E.U16 R0, desc[UR36][R2.64] ;  /* 0x0000002402007981 */ /* 0x000162000c1e1500 */
[----:B------:R-:W-:Y:S05]  /*b300*/  BRA `(.L_x_19405) ;  /* 0x0000000c00247947 */ /* 0x000fea0003800000 */
.L_x_19401:
        /* <DEDUP_REMOVED lines=9> */
.L_x_19409:
[----:B------:R-:W2:Y:S02]  /*b3a0*/  LDG.E.U16 R4, desc[UR36][R2.64] ;  /* 0x0000002402047981 */ /* 0x000ea4000c1e1500 */
[----:B--2---:R-:W-:-:S06]  /*b3b0*/  HADD2.F32 R4, -RZ, R4.H0_H0 ;  /* 0x20000004ff047230 */ /* 0x004fcc0000004100 */
[----:B------:R-:W0:Y:S02]  /*b3c0*/  F2I.FTZ.TRUNC.NTZ R4, R4 ;  /* 0x0000000400047305 */ /* 0x000e24000021f100 */
[----:B0-----:R-:W-:Y:S01]  /*b3d0*/  PRMT R0, R4, 0x7610, R0 ;  /* 0x0000761004007816 */ /* 0x001fe20000000000 */
[----:B------:R-:W-:Y:S06]  /*b3e0*/  BRA `(.L_x_19405) ;  /* 0x0000000800ec7947 */ /* 0x000fec0003800000 */
.L_x_19408:
        /* <DEDUP_REMOVED lines=9> */
.L_x_19411:
[----:B------:R-:W2:Y:S02]  /*b480*/  LDG.E.U16 R2, desc[UR36][R2.64] ;  /* 0x0000002402027981 */ /* 0x000ea4000c1e1500 */
[----:B--2---:R-:W-:-:S06]  /*b490*/  HADD2.F32 R4, -RZ, R2.H0_H0 ;  /* 0x20000002ff047230 */ /* 0x004fcc0000004100 */
[----:B------:R-:W0:Y:S02]  /*b4a0*/  F2I.FTZ.TRUNC.NTZ R4, R4 ;  /* 0x0000000400047305 */ /* 0x000e24000021f100 */
[----:B0-----:R-:W-:Y:S01]  /*b4b0*/  PRMT R0, R4, 0x7610, R0 ;  /* 0x0000761004007816 */ /* 0x001fe20000000000 */
[----:B------:R-:W-:Y:S06]  /*b4c0*/  BRA `(.L_x_19405) ;  /* 0x0000000800b47947 */ /* 0x000fec0003800000 */
.L_x_19410:
[----:B------:R-:W2:Y:S02]  /*b4d0*/  LDG.E.64 R2, desc[UR36][R2.64] ;  /* 0x0000002402027981 */ /* 0x000ea4000c1e1b00 */
[----:B--2---:R0:W1:Y:S01]  /*b4e0*/  F2I.F64.TRUNC R0, R2 ;  /* 0x0000000200007311 */ /* 0x004062000030d100 */
[----:B------:R-:W-:Y:S05]  /*b4f0*/  BRA `(.L_x_19405) ;  /* 0x0000000800a87947 */ /* 0x000fea0003800000 */
.L_x_19400:
        /* <DEDUP_REMOVED lines=12> */
.L_x_19414:
[----:B------:R-:W2:Y:S02]  /*b5c0*/  LDG.E.64 R2, desc[UR36][R2.64] ;  /* 0x0000002402027981 */ /* 0x000ea4000c1e1b00 */
[----:B--2---:R0:W1:Y:S01]  /*b5d0*/  F2I.F64.TRUNC R0, R2 ;  /* 0x0000000200007311 */ /* 0x004062000030d100 */
[----:B------:R-:W-:Y:S05]  /*b5e0*/  BRA `(.L_x_19405) ;  /* 0x00000008006c7947 */ /* 0x000fea0003800000 */
.L_x_19413:
        /* <DEDUP_REMOVED lines=28> */
.L_x_19416:
        /* <DEDUP_REMOVED lines=15> */
.L_x_19415:
[----:B------:R-:W2:Y:S02]  /*b8a0*/  LDG.E.U16 R4, desc[UR36][R2.64] ;  /* 0x0000002402047981 */ /* 0x000ea4000c1e1500 */
[----:B--2---:R-:W-:-:S06]  /*b8b0*/  IMAD.U32 R4, R4, 0x10000, RZ ;  /* 0x0001000004047824 */ /* 0x004fcc00078e00ff */
[----:B------:R-:W0:Y:S02]  /*b8c0*/  F2I.FTZ.TRUNC.NTZ R4, R4 ;  /* 0x0000000400047305 */ /* 0x000e24000021f100 */
[----:B0-----:R-:W-:Y:S01]  /*b8d0*/  PRMT R0, R4, 0x7610, R0 ;  /* 0x0000761004007816 */ /* 0x001fe20000000000 */
[----:B------:R-:W-:Y:S06]  /*b8e0*/  BRA `(.L_x_19405) ;  /* 0x0000000400ac7947 */ /* 0x000fec0003800000 */
.L_x_19412:
        /* <DEDUP_REMOVED lines=10> */
.L_x_19419:
        /* <DEDUP_REMOVED lines=21> */
.L_x_19423:
[----:B------:R-:W-:Y:S05]  /*bae0*/  BSYNC B1 ;  /* 0x0000000000017941 */ /* 0x000fea0003800000 */
.L_x_19422:
[----:B------:R-:W-:Y:S01]  /*baf0*/  IMAD.SHL.U32 R2, R2, 0x100000, RZ ;  /* 0x0010000002027824 */ /* 0x000fe200078e00ff */
[----:B------:R-:W-:-:S04]  /*bb00*/  LEA R3, R0, 0x3b800000, 0x17 ;  /* 0x3b80000000037811 */ /* 0x000fc800078eb8ff */
[----:B------:R-:W-:-:S07]  /*bb10*/  LOP3.LUT R4, R3, R2, R4, 0xfe, !PT ;  /* 0x0000000203047212 */ /* 0x000fce00078efe04 */
.L_x_19421:
[----:B------:R-:W-:Y:S05]  /*bb20*/  BSYNC B0 ;  /* 0x0000000000007941 */ /* 0x000fea0003800000 */
.L_x_19420:
[----:B------:R-:W0:Y:S02]  /*bb30*/  F2I.FTZ.TRUNC.NTZ R4, R4 ;  /* 0x0000000400047305 */ /* 0x000e24000021f100 */
[----:B0-----:R-:W-:Y:S01]  /*bb40*/  PRMT R0, R4, 0x7610, R0 ;  /* 0x0000761004007816 */ /* 0x001fe20000000000 */
[----:B------:R-:W-:Y:S06]  /*bb50*/  BRA `(.L_x_19405) ;  /* 0x0000000400107947 */ /* 0x000fec0003800000 */
.L_x_19418:
        /* <DEDUP_REMOVED lines=21> */
.L_x_19427:
[----:B------:R-:W-:Y:S05]  /*bcb0*/  BSYNC B1 ;  /* 0x0000000000017941 */ /* 0x000fea0003800000 */
.L_x_19426:
[----:B------:R-:W-:Y:S01]  /*bcc0*/  IMAD.SHL.U32 R2, R2, 0x200000, RZ ;  /* 0x0020000002027824 */ /* 0x000fe200078e00ff */
[----:B------:R-:W-:-:S04]  /*bcd0*/  LEA R3, R0, 0x37800000, 0x17 ;  /* 0x3780000000037811 */ /* 0x000fc800078eb8ff */
[----:B------:R-:W-:-:S07]  /*bce0*/  LOP3.LUT R4, R3, R2, R4, 0xfe, !PT ;  /* 0x0000000203047212 */ /* 0x000fce00078efe04 */
.L_x_19425:
[----:B------:R-:W-:Y:S05]  /*bcf0*/  BSYNC B0 ;  /* 0x0000000000007941 */ /* 0x000fea0003800000 */
.L_x_19424:
[----:B------:R-:W0:Y:S02]  /*bd00*/  F2I.FTZ.TRUNC.NTZ R4, R4 ;  /* 0x0000000400047305 */ /* 0x000e24000021f100 */
[----:B0-----:R-:W-:Y:S01]  /*bd10*/  PRMT R0, R4, 0x7610, R0 ;  /* 0x0000761004007816 */ /* 0x001fe20000000000 */
[----:B------:R-:W-:Y:S06]  /*bd20*/  BRA `(.L_x_19405) ;  /* 0x00000000009c7947 */ /* 0x000fec0003800000 */
.L_x_19417:
        /* <DEDUP_REMOVED lines=14> */
.L_x_19431:
[----:B------:R-:W-:Y:S05]  /*be10*/  BSYNC B0 ;  /* 0x0000000000007941 */ /* 0x000fea0003800000 */
.L_x_19430:
[----:B------:R-:W0:Y:S02]  /*be20*/  F2I.FTZ.TRUNC.NTZ R4, R4 ;  /* 0x0000000400047305 */ /* 0x000e24000021f100 */
[----:B0-----:R-:W-:Y:S01]  /*be30*/  PRMT R0, R4, 0x7610, R0 ;  /* 0x0000761004007816 */ /* 0x001fe20000000000 */
[----:B------:R-:W-:Y:S06]  /*be40*/  BRA `(.L_x_19405) ;  /* 0x0000000000547947 */ /* 0x000fec0003800000 */
.L_x_19404:
        /* <DEDUP_REMOVED lines=16> */
.L_x_19432:
[----:B------:R-:W-:Y:S01]  /*bf50*/  PRMT R0, RZ, 0x7610, R0 ;  /* 0x00007610ff007816 */ /* 0x000fe20000000000 */
[----:B------:R-:W-:Y:S06]  /*bf60*/  BRA `(.L_x_19405) ;  /* 0x00000000000c7947 */ /* 0x000fec0003800000 */
.L_x_19429:
[----:B------:R0:W5:Y:S01]  /*bf70*/  LDG.E.U8 R0, desc[UR36][R2.64] ;  /* 0x0000002402007981 */ /* 0x000162000c1e1100 */
[----:B------:R-:W-:Y:S05]  /*bf80*/  BRA `(.L_x_19405) ;  /* 0x0000000000047947 */ /* 0x000fea0003800000 */
.L_x_19428:
[----:B------:R0:W5:Y:S02]  /*bf90*/  LDG.E.U8 R0, desc[UR36][R2.64] ;  /* 0x0000002402007981 */ /* 0x000164000c1e1100 */
.L_x_19405:
[----:B------:R-:W2:Y:S01]  /*bfa0*/  LDC.U8 R4, c[0x0][0x508] ;  /* 0x00014200ff047b82 */ /* 0x000ea20000000000 */
[----:B-----5:R-:W-:Y:S01]  /*bfb0*/  PRMT R22, R22, 0x9910, RZ ;  /* 0x0000991016167816 */ /* 0x020fe200000000ff */
[----:B------:R-:W-:Y:S01]  /*bfc0*/  ULDC.U8 UR4, c[0x0][0x4f8] ;  /* 0x00013e0000047ab9 */ /* 0x000fe20000000000 */
        /* <DEDUP_REMOVED lines=19> */
.L_x_19436:
[----:B------:R0:W-:Y:S01]  /*c100*/  STG.E.U8 desc[UR36][R16.64], R5 ;  /* 0x0000000510007986 */ /* 0x0001e2000c101124 */
[----:B------:R-:W-:Y:S05]  /*c110*/  BRA `(.L_x_19438) ;  /* 0x0000000c00987947 */ /* 0x000fea0003800000 */
.L_x_19435:
        /* <DEDUP_REMOVED lines=12> */
.L_x_19440:
[----:B------:R-:W-:-:S04]  /*c1e0*/  LOP3.LUT R5, R5, 0xffff, RZ, 0xc0, !PT ;  /* 0x0000ffff05057812 */ /* 0x000fc800078ec0ff */
[----:B------:R-:W-:-:S05]  /*c1f0*/  PRMT R3, R5, 0x8880, RZ ;  /* 0x0000888005037816 */ /* 0x000fca00000000ff */
[----:B------:R0:W-:Y:S01]  /*c200*/  STG.E desc[UR36][R16.64], R3 ;  /* 0x0000000310007986 */ /* 0x0001e2000c101924 */
[----:B------:R-:W-:Y:S05]  /*c210*/  BRA `(.L_x_19438) ;  /* 0x0000000c00587947 */ /* 0x000fea0003800000 */
.L_x_19439:
[----:B------:R-:W-:-:S04]  /*c220*/  PRMT R3, R5, 0x8880, RZ ;  /* 0x0000888005037816 */ /* 0x000fc800000000ff */
[----:B------:R-:W-:-:S05]  /*c230*/  PRMT R3, R3, 0x7710, RZ ;  /* 0x0000771003037816 */ /* 0x000fca00000000ff */
[----:B------:R0:W-:Y:S01]  /*c240*/  STG.E.U16 desc[UR36][R16.64], R3 ;  /* 0x0000000310007986 */ /* 0x0001e2000c101524 */
[----:B------:R-:W-:Y:S05]  /*c250*/  BRA `(.L_x_19438) ;  /* 0x0000000c00487947 */ /* 0x000fea0003800000 */
.L_x_19434:
        /* <DEDUP_REMOVED lines=9> */
.L_x_19442:
[----:B------:R-:W0:Y:S02]  /*c2f0*/  I2F.S8 R0, R5 ;  /* 0x0000000500007306 */ /* 0x000e240000001400 */
[----:B0-----:R-:W-:-:S05]  /*c300*/  F2FP.F16.F32.PACK_AB R0, RZ, R0 ;  /* 0x00000000ff00723e */ /* 0x001fca00000000ff */
[----:B------:R1:W-:Y:S01]  /*c310*/  STG.E.U16 desc[UR36][R16.64], R0 ;  /* 0x0000000010007986 */ /* 0x0003e2000c101524 */
[----:B------:R-:W-:Y:S05]  /*c320*/  BRA `(.L_x_19438) ;  /* 0x0000000c00147947 */ /* 0x000fea0003800000 */
.L_x_19441:
        /* <DEDUP_REMOVED lines=10> */
.L_x_19444:
[----:B------:R-:W0:Y:S02]  /*c3d0*/  I2F.S8 R5, R5 ;  /* 0x0000000500057306 */ /* 0x000e240000001400 */
[----:B0-----:R-:W-:-:S04]  /*c3e0*/  F2FP.F16.F32.PACK_AB R3, RZ, R5 ;  /* 0x00000005ff03723e */ /* 0x001fc800000000ff */
[----:B------:R-:W-:-:S05]  /*c3f0*/  PRMT R3, R3, 0x5410, RZ ;  /* 0x0000541003037816 */ /* 0x000fca00000000ff */
[----:B------:R4:W-:Y:S01]  /*c400*/  STG.E desc[UR36][R16.64], R3 ;  /* 0x0000000310007986 */ /* 0x0009e2000c101924 */
[----:B------:R-:W-:Y:S05]  /*c410*/  BRA `(.L_x_19438) ;  /* 0x0000000800d87947 */ /* 0x000fea0003800000 */
.L_x_19443:
[----:B------:R-:W-:-:S04]  /*c420*/  PRMT R2, R5, 0x8880, RZ ;  /* 0x0000888005027816 */ /* 0x000fc800000000ff */
[----:B------:R-:W-:-:S06]  /*c430*/  PRMT R2, R2, 0x7710, RZ ;  /* 0x0000771002027816 */ /* 0x000fcc00000000ff */
[----:B------:R-:W0:Y:S02]  /*c440*/  I2F.F64.S16 R2, R2 ;  /* 0x0000000200027312 */ /* 0x000e240000101c00 */
[----:B0-----:R2:W-:Y:S01]  /*c450*/  STG.E.64 desc[UR36][R16.64], R2 ;  /* 0x0000000210007986 */ /* 0x0015e2000c101b24 */
[----:B------:R-:W-:Y:S05]  /*c460*/  BRA `(.L_x_19438) ;  /* 0x0000000800c47947 */ /* 0x000fea0003800000 */
.L_x_19433:
        /* <DEDUP_REMOVED lines=12> */
.L_x_19447:
[----:B------:R-:W-:Y:S02]  /*c530*/  PRMT R4, R5, 0x8880, RZ ;  /* 0x0000888005047816 */ /* 0x000fe400000000ff */
[----:B------:R-:W-:Y:S02]  /*c540*/  CS2R R6, SRZ ;  /* 0x0000000000067805 */ /* 0x000fe4000001ff00 */
[----:B------:R-:W-:-:S06]  /*c550*/  PRMT R4, R4, 0x7710, RZ ;  /* 0x0000771004047816 */ /* 0x000fcc00000000ff */
[----:B------:R-:W0:Y:S02]  /*c560*/  I2F.F64.S16 R4, R4 ;  /* 0x0000000400047312 */ /* 0x000e240000101c00 */
[----:B0-----:R0:W-:Y:S01]  /*c570*/  STG.E.128 desc[UR36][R16.64], R4 ;  /* 0x0000000410007986 */ /* 0x0011e2000c101d24 */
[----:B------:R-:W-:Y:S05]  /*c580*/  BRA `(.L_x_19438) ;  /* 0x00000008007c7947 */ /* 0x000fea0003800000 */
.L_x_19446:
        /* <DEDUP_REMOVED lines=21> */
.L_x_19451:
[----:B------:R-:W-:Y:S05]  /*c6e0*/  BSYNC B0 ;  /* 0x0000000000007941 */ /* 0x000fea0003800000 */
.L_x_19450:
[----:B------:R-:W-:-:S05]  /*c6f0*/  LOP3.LUT R3, R0, R3, RZ, 0xfc, !PT ;  /* 0x0000000300037212 */ /* 0x000fca00078efcff */
[----:B------:R0:W-:Y:S01]  /*c700*/  STG.E.U8 desc[UR36][R16.64], R3 ;  /* 0x0000000310007986 */ /* 0x0001e2000c101124 */
[----:B------:R-:W-:Y:S05]  /*c710*/  BRA `(.L_x_19438) ;  /* 0x0000000800187947 */ /* 0x000fea0003800000 */
.L_x_19449:
        /* <DEDUP_REMOVED lines=13> */
.L_x_19453:
[----:B------:R-:W-:Y:S01]  /*c7f0*/  IMAD.MOV.U32 R0, RZ, RZ, 0x7f ;  /* 0x0000007fff007424 */ /* 0x000fe200078e00ff */
[----:B------:R-:W-:-:S04]  /*c800*/  ISETP.GT.U32.AND P0, PT, R2, 0x7f800000, PT ;  /* 0x7f8000000200780c */ /* 0x000fc80003f04070 */
[----:B------:R-:W-:-:S09]  /*c810*/  SEL R0, R0, 0x7c, P0 ;  /* 0x0000007c00007807 */ /* 0x000fd20000000000 */
.L_x_19454:
[----:B------:R-:W-:Y:S05]  /*c820*/  BSYNC B0 ;  /* 0x0000000000007941 */ /* 0x000fea0003800000 */
.L_x_19452:
[----:B------:R-:W-:-:S04]  /*c830*/  LOP3.LUT R2, R5, 0x80000000, RZ, 0xc0, !PT ;  /* 0x8000000005027812 */ /* 0x000fc800078ec0ff */
[----:B------:R-:W-:-:S04]  /*c840*/  SHF.R.U32.HI R3, RZ, 0x18, R2 ;  /* 0x00000018ff037819 */ /* 0x000fc80000011602 */
[----:B------:R-:W-:-:S05]  /*c850*/  LOP3.LUT R3, R0, R3, RZ, 0xfc, !PT ;  /* 0x0000000300037212 */ /* 0x000fca00078efcff */
[----:B------:R0:W-:Y:S01]  /*c860*/  STG.E.U8 desc[UR36][R16.64], R3 ;  /* 0x0000000310007986 */ /* 0x0001e2000c101124 */
[----:B------:R-:W-:Y:S05]  /*c870*/  BRA `(.L_x_19438) ;  /* 0x0000000400c07947 */ /* 0x000fea0003800000 */
.L_x_19448:
[----:B------:R-:W0:Y:S02]  /*c880*/  I2F.S8 R0, R5 ;  /* 0x0000000500007306 */ /* 0x000e240000001400 */
[----:B0-----:R-:W-:-:S05]  /*c890*/  F2FP.BF16.F32.PACK_AB R0, RZ, R0 ;  /* 0x00000000ff00723e */ /* 0x001fca00000010ff */
[----:B------:R0:W-:Y:S01]  /*c8a0*/  STG.E.U16 desc[UR36][R16.64], R0 ;  /* 0x0000000010007986 */ /* 0x0001e2000c101524 */
[----:B------:R-:W-:Y:S05]  /*c8b0*/  BRA `(.L_x_19438) ;  /* 0x0000000400b07947 */ /* 0x000fea0003800000 */
.L_x_19445:
        /* <DEDUP_REMOVED lines=12> */
.L_x_19457:
        /* <DEDUP_REMOVED lines=17> */
.L_x_19460:
[----:B------:R-:W-:-:S04]  /*ca90*/  LOP3.LUT R2, R5, 0x80000000, RZ, 0xc0, !PT ;  /* 0x8000000005027812 */ /* 0x000fc800078ec0ff */
[----:B------:R-:W-:-:S04]  /*caa0*/  SHF.R.U32.HI R3, RZ, 0x18, R2 ;  /* 0x00000018ff037819 */ /* 0x000fc80000011602 */
[----:B------:R-:W-:-:S04]  /*cab0*/  LOP3.LUT R0, R0, R3, RZ, 0xfc, !PT ;  /* 0x0000000300007212 */ /* 0x000fc800078efcff */
[----:B------:R-:W-:-:S07]  /*cac0*/  PRMT R8, R0, 0x7610, R8 ;  /* 0x0000761000087816 */ /* 0x000fce0000000008 */
.L_x_19459:
[----:B------:R-:W-:Y:S05]  /*cad0*/  BSYNC B0 ;  /* 0x0000000000007941 */ /* 0x000fea0003800000 */
.L_x_19458:
[----:B------:R0:W-:Y:S01]  /*cae0*/  STG.E.U8 desc[UR36][R16.64], R8 ;  /* 0x0000000810007986 */ /* 0x0001e2000c101124 */
[----:B------:R-:W-:Y:S05]  /*caf0*/  BRA `(.L_x_19438) ;  /* 0x0000000400207947 */ /* 0x000fea0003800000 */
.L_x_19456:
        /* <DEDUP_REMOVED lines=17> */
.L_x_19463:
[----:B------:R-:W-:-:S04]  /*cc10*/  LOP3.LUT R2, R5, 0x80000000, RZ, 0xc0, !PT ;  /* 0x8000000005027812 */ /* 0x000fc800078ec0ff */
[----:B------:R-:W-:-:S04]  /*cc20*/  SHF.R.U32.HI R3, RZ, 0x18, R2 ;  /* 0x00000018ff037819 */ /* 0x000fc80000011602 */
[----:B------:R-:W-:-:S04]  /*cc30*/  LOP3.LUT R0, R0, R3, RZ, 0xfc, !PT ;  /* 0x0000000300007212 */ /* 0x000fc800078efcff */
[----:B------:R-:W-:-:S07]  /*cc40*/  PRMT R8, R0, 0x7610, R8 ;  /* 0x0000761000087816 */ /* 0x000fce0000000008 */
.L_x_19462:
[----:B------:R-:W-:Y:S05]  /*cc50*/  BSYNC B0 ;  /* 0x0000000000007941 */ /* 0x000fea0003800000 */
.L_x_19461:
[----:B------:R0:W-:Y:S01]  /*cc60*/  STG.E.U8 desc[UR36][R16.64], R8 ;  /* 0x0000000810007986 */ /* 0x0001e2000c101124 */
[----:B------:R-:W-:Y:S05]  /*cc70*/  BRA `(.L_x_19438) ;  /* 0x0000000000c07947 */ /* 0x000fea0003800000 */
.L_x_19455:
        /* <DEDUP_REMOVED lines=22> */
.L_x_19437:
        /* <DEDUP_REMOVED lines=16> */
.L_x_19466:
[----:B------:R-:W-:Y:S05]  /*cee0*/  BRA `(.L_x_19438) ;  /* 0x0000000000247947 */ /* 0x000fea0003800000 */
.L_x_19465:
[----:B------:R-:W-:-:S04]  /*cef0*/  LOP3.LUT R5, R5, 0xffff, RZ, 0xc0, !PT ;  /* 0x0000ffff05057812 */ /* 0x000fc800078ec0ff */
[----:B------:R-:W-:-:S05]  /*cf00*/  PRMT R5, R5, 0x8880, RZ ;  /* 0x0000888005057816 */ /* 0x000fca00000000ff */
[----:B------:R-:W-:-:S05]  /*cf10*/  IMAD.MOV.U32 R2, RZ, RZ, R5 ;  /* 0x000000ffff027224 */ /* 0x000fca00078e0005 */
[----:B------:R-:W-:-:S05]  /*cf20*/  SHF.R.S32.HI R3, RZ, 0x1f, R2 ;  /* 0x0000001fff037819 */ /* 0x000fca0000011402 */
[----:B------:R0:W-:Y:S01]  /*cf30*/  STG.E.64 desc[UR36][R16.64], R2 ;  /* 0x0000000210007986 */ /* 0x0001e2000c101b24 */
[----:B------:R-:W-:Y:S05]  /*cf40*/  BRA `(.L_x_19438) ;  /* 0x00000000000c7947 */ /* 0x000fea0003800000 */
.L_x_19464:
[----:B------:R-:W-:-:S04]  /*cf50*/  LOP3.LUT R5, R5, 0xffff, RZ, 0xc0, !PT ;  /* 0x0000ffff05057812 */ /* 0x000fc800078ec0ff */
[----:B------:R-:W-:-:S05]  /*cf60*/  PRMT R3, R5, 0x8880, RZ ;  /* 0x0000888005037816 */ /* 0x000fca00000000ff */
[----:B------:R0:W-:Y:S02]  /*cf70*/  STG.E desc[UR36][R16.64], R3 ;  /* 0x0000000310007986 */ /* 0x0001e4000c101924 */
.L_x_19438:
[----:B------:R-:W-:-:S07]  /*cf80*/  VIADD R19, R19, 0x80 ;  /* 0x0000008013137836 */ /* 0x000fce0000000000 */
.L_x_19364:
[----:B------:R-:W-:Y:S05]  /*cf90*/  BSYNC B6 ;  /* 0x0000000000067941 */ /* 0x000fea0003800000 */
.L_x_19363:
        /* <DEDUP_REMOVED lines=357> */
.L_x_19467:
        /* <DEDUP_REMOVED lines=27> */
.L_x_19468:
        /* <DEDUP_REMOVED lines=17> */
.L_x_19472:
[----:B------:R0:W5:Y:S01]  /*e8b0*/  LDG.E.U8 R19, desc[UR36][R2.64] ;  /* 0x0000002402137981 */ /* 0x000162000c1e1100 */
[----:B------:R-:W-:Y:S05]  /*e8c0*/  BRA `(.L_x_19474) ;  /* 0x0000000c00547947 */ /* 0x000fea0003800000 */
.L_x_19471:
        /* <DEDUP_REMOVED lines=8> */
.L_x_19476:
[----:B------:R0:W5:Y:S01]  /*e950*/  LDG.E.U8 R19, desc[UR36][R2.64] ;  /* 0x0000002402137981 */ /* 0x000162000c1e1100 */
[----:B------:R-:W-:Y:S05]  /*e960*/  BRA `(.L_x_19474) ;  /* 0x0000000c002c7947 */ /* 0x000fea0003800000 */
.L_x_19475:
[----:B------:R0:W5:Y:S01]  /*e970*/  LDG.E.U16 R19, desc[UR36][R2.64] ;  /* 0x0000002402137981 */ /* 0x000162000c1e1500 */
[----:B------:R-:W-:Y:S05]  /*e980*/  BRA `(.L_x_19474) ;  /* 0x0000000c00247947 */ /* 0x000fea0003800000 */
.L_x_19470:
        /* <DEDUP_REMOVED lines=9> */
.L_x_19478:
[----:B------:R-:W2:Y:S02]  /*ea20*/  LDG.E.U16 R0, desc[UR36][R2.64] ;  /* 0x0000002402007981 */ /* 0x000ea4000c1e1500 */
[----:B--2---:R-:W-:-:S06]  /*ea30*/  HADD2.F32 R0, -RZ, R0.H0_H0 ;  /* 0x20000000ff007230 */ /* 0x004fcc0000004100 */
[----:B------:R-:W0:Y:S02]  /*ea40*/  F2I.FTZ.TRUNC.NTZ R0, R0 ;  /* 0x0000000000007305 */ /* 0x000e24000021f100 */
[----:B0-----:R-:W-:Y:S01]  /*ea50*/  PRMT R19, R0, 0x7610, R19 ;  /* 0x0000761000137816 */ /* 0x001fe20000000013 */
[----:B------:R-:W-:Y:S06]  /*ea60*/  BRA `(.L_x_19474) ;  /* 0x0000000800ec7947 */ /* 0x000fec0003800000 */
.L_x_19477:
        /* <DEDUP_REMOVED lines=9> */
.L_x_19480:
[----:B------:R-:W2:Y:S02]  /*eb00*/  LDG.E.U16 R2, desc[UR36][R2.64] ;  /* 0x0000002402027981 */ /* 0x000ea4000c1e1500 */
[----:B--2---:R-:W-:-:S06]  /*eb10*/  HADD2.F32 R0, -RZ, R2.H0_H0 ;  /* 0x20000002ff007230 */ /* 0x004fcc0000004100 */
[----:B------:R-:W0:Y:S02]  /*eb20*/  F2I.FTZ.TRUNC.NTZ R0, R0 ;  /* 0x0000000000007305 */ /* 0x000e24000021f100 */
[----:B0-----:R-:W-:Y:S01]  /*eb30*/  PRMT R19, R0, 0x7610, R19 ;  /* 0x0000761000137816 */ /* 0x001fe20000000013 */
[----:B------:R-:W-:Y:S06]  /*eb40*/  BRA `(.L_x_19474) ;  /* 0x0000000800b47947 */ /* 0x000fec0003800000 */
.L_x_19479:
[----:B------:R-:W2:Y:S02]  /*eb50*/  LDG.E.64 R2, desc[UR36][R2.64] ;  /* 0x0000002402027981 */ /* 0x000ea4000c1e1b00 */
[----:B--2---:R0:W1:Y:S01]  /*eb60*/  F2I.F64.TRUNC R19, R2 ;  /* 0x0000000200137311 */ /* 0x004062000030d100 */
[----:B------:R-:W-:Y:S05]  /*eb70*/  BRA `(.L_x_19474) ;  /* 0x0000000800a87947 */ /* 0x000fea0003800000 */
.L_x_19469:
        /* <DEDUP_REMOVED lines=12> */
.L_x_19483:
[----:B------:R-:W2:Y:S02]  /*ec40*/  LDG.E.64 R2, desc[UR36][R2.64] ;  /* 0x0000002402027981 */ /* 0x000ea4000c1e1b00 */
[----:B--2---:R0:W1:Y:S01]  /*ec50*/  F2I.F64.TRUNC R19, R2 ;  /* 0x0000000200137311 */ /* 0x004062000030d100 */
[----:B------:R-:W-:Y:S05]  /*ec60*/  BRA `(.L_x_19474) ;  /* 0x00000008006c7947 */ /* 0x000fea0003800000 */
.L_x_19482:
        /* <DEDUP_REMOVED lines=28> */
.L_x_19485:
        /* <DEDUP_REMOVED lines=15> */
.L_x_19484:
[----:B------:R-:W2:Y:S02]  /*ef20*/  LDG.E.U16 R0, desc[UR36][R2.64] ;  /* 0x0000002402007981 */ /* 0x000ea4000c1e1500 */
[----:B--2---:R-:W-:-:S06]  /*ef30*/  IMAD.U32 R0, R0, 0x10000, RZ ;  /* 0x0001000000007824 */ /* 0x004fcc00078e00ff */
[----:B------:R-:W0:Y:S02]  /*ef40*/  F2I.FTZ.TRUNC.NTZ R0, R0 ;  /* 0x0000000000007305 */ /* 0x000e24000021f100 */
[----:B0-----:R-:W-:Y:S01]  /*ef50*/  PRMT R19, R0, 0x7610, R19 ;  /* 0x0000761000137816 */ /* 0x001fe20000000013 */
[----:B------:R-:W-:Y:S06]  /*ef60*/  BRA `(.L_x_19474) ;  /* 0x0000000400ac7947 */ /* 0x000fec0003800000 */
.L_x_19481:
        /* <DEDUP_REMOVED lines=10> */
.L_x_19488:
        /* <DEDUP_REMOVED lines=21> */
.L_x_19492:
[----:B------:R-:W-:Y:S05]  /*f160*/  BSYNC B1 ;  /* 0x0000000000017941 */ /* 0x000fea0003800000 */
.L_x_19491:
[----:B------:R-:W-:Y:S01]  /*f170*/  LEA R3, R0, 0x3b800000, 0x17 ;  /* 0x3b80000000037811 */ /* 0x000fe200078eb8ff */
[----:B------:R-:W-:-:S05]  /*f180*/  IMAD.SHL.U32 R0, R2, 0x100000, RZ ;  /* 0x0010000002007824 */ /* 0x000fca00078e00ff */
[----:B------:R-:W-:-:S07]  /*f190*/  LOP3.LUT R0, R3, R0, R4, 0xfe, !PT ;  /* 0x0000000003007212 */ /* 0x000fce00078efe04 */
.L_x_19490:
[----:B------:R-:W-:Y:S05]  /*f1a0*/  BSYNC B0 ;  /* 0x0000000000007941 */ /* 0x000fea0003800000 */
.L_x_19489:
[----:B------:R-:W0:Y:S02]  /*f1b0*/  F2I.FTZ.TRUNC.NTZ R0, R0 ;  /* 0x0000000000007305 */ /* 0x000e24000021f100 */
[----:B0-----:R-:W-:Y:S01]  /*f1c0*/  PRMT R19, R0, 0x7610, R19 ;  /* 0x0000761000137816 */ /* 0x001fe20000000013 */
[----:B------:R-:W-:Y:S06]  /*f1d0*/  BRA `(.L_x_19474) ;  /* 0x0000000400107947 */ /* 0x000fec0003800000 */
.L_x_19487:
        /* <DEDUP_REMOVED lines=21> */
.L_x_19496:
[----:B------:R-:W-:Y:S05]  /*f330*/  BSYNC B1 ;  /* 0x0000000000017941 */ /* 0x000fea0003800000 */
.L_x_19495:
[----:B------:R-:W-:Y:S01]  /*f340*/  LEA R3, R0, 0x37800000, 0x17 ;  /* 0x3780000000037811 */ /* 0x000fe200078eb8ff */
[----:B------:R-:W-:-:S05]  /*f350*/  IMAD.SHL.U32 R0, R2, 0x200000, RZ ;  /* 0x0020000002007824 */ /* 0x000fca00078e00ff */
[----:B------:R-:W-:-:S07]  /*f360*/  LOP3.LUT R0, R3, R0, R4, 0xfe, !PT ;  /* 0x0000000003007212 */ /* 0x000fce00078efe04 */
.L_x_19494:
[----:B------:R-:W-:Y:S05]  /*f370*/  BSYNC B0 ;  /* 0x0000000000007941 */ /* 0x000fea0003800000 */
.L_x_19493:
[----:B------:R-:W0:Y:S02]  /*f380*/  F2I.FTZ.TRUNC.NTZ R0, R0 ;  /* 0x0000000000007305 */ /* 0x000e24000021f100 */
[----:B0-----:R-:W-:Y:S01]  /*f390*/  PRMT R19, R0, 0x7610, R19 ;  /* 0x0000761000137816 */ /* 0x001fe20000000013 */
[----:B------:R-:W-:Y:S06]  /*f3a0*/  BRA `(.L_x_19474) ;  /* 0x00000000009c7947 */ /* 0x000fec0003800000 */
.L_x_19486:
        /* <DEDUP_REMOVED lines=14> */
.L_x_19500:
[----:B------:R-:W-:Y:S05]  /*f490*/  BSYNC B0 ;  /* 0x0000000000007941 */ /* 0x000fea0003800000 */
.L_x_19499:
[----:B------:R-:W0:Y:S02]  /*f4a0*/  F2I.FTZ.TRUNC.NTZ R0, R0 ;  /* 0x0000000000007305 */ /* 0x000e24000021f100 */
[----:B0-----:R-:W-:Y:S01]  /*f4b0*/  PRMT R19, R0, 0x7610, R19 ;  /* 0x0000761000137816 */ /* 0x001fe20000000013 */
[----:B------:R-:W-:Y:S06]  /*f4c0*/  BRA `(.L_x_19474) ;  /* 0x0000000000547947 */ /* 0x000fec0003800000 */
.L_x_19473:
        /* <DEDUP_REMOVED lines=16> */
.L_x_19501:
[----:B------:R-:W-:Y:S01]  /*f5d0*/  PRMT R19, RZ, 0x7610, R19 ;  /* 0x00007610ff137816 */ /* 0x000fe20000000013 */
[----:B------:R-:W-:Y:S06]  /*f5e0*/  BRA `(.L_x_19474) ;  /* 0x00000000000c7947 */ /* 0x000fec0003800000 */
.L_x_19498:
[----:B------:R2:W5:Y:S01]  /*f5f0*/  LDG.E.U8 R19, desc[UR36][R2.64] ;  /* 0x0000002402137981 */ /* 0x000562000c1e1100 */
[----:B------:R-:W-:Y:S05]  /*f600*/  BRA `(.L_x_19474) ;  /* 0x0000000000047947 */ /* 0x000fea0003800000 */
.L_x_19497:
[----:B------:R3:W5:Y:S02]  /*f610*/  LDG.E.U8 R19, desc[UR36][R2.64] ;  /* 0x0000002402137981 */ /* 0x000764000c1e1100 */
.L_x_19474:
        /* <DEDUP_REMOVED lines=17> */
.L_x_19505:
[----:B------:R1:W5:Y:S01]  /*f730*/  LDG.E.U8 R0, desc[UR36][R2.64] ;  /* 0x0000002402007981 */ /* 0x000362000c1e1100 */
[----:B------:R-:W-:Y:S05]  /*f740*/  BRA `(.L_x_19507) ;  /* 0x0000000c00547947 */ /* 0x000fea0003800000 */
.L_x_19504:
        /* <DEDUP_REMOVED lines=8> */
.L_x_19509:
[----:B------:R3:W5:Y:S01]  /*f7d0*/  LDG.E.U8 R0, desc[UR36][R2.64] ;  /* 0x0000002402007981 */ /* 0x000762000c1e1100 */
[----:B------:R-:W-:Y:S05]  /*f7e0*/  BRA `(.L_x_19507) ;  /* 0x0000000c002c7947 */ /* 0x000fea0003800000 */
.L_x_19508:
[----:B------:R4:W5:Y:S01]  /*f7f0*/  LDG.E.U16 R0, desc[UR36][R2.64] ;  /* 0x0000002402007981 */ /* 0x000962000c1e1500 */
[----:B------:R-:W-:Y:S05]  /*f800*/  BRA `(.L_x_19507) ;  /* 0x0000000c00247947 */ /* 0x000fea0003800000 */
.L_x_19503:
        /* <DEDUP_REMOVED lines=9> */
.L_x_19511:
[----:B------:R-:W2:Y:S02]  /*f8a0*/  LDG.E.U16 R4, desc[UR36][R2.64] ;  /* 0x0000002402047981 */ /* 0x000ea4000c1e1500 */
[----:B--2---:R-:W-:-:S06]  /*f8b0*/  HADD2.F32 R4, -RZ, R4.H0_H0 ;  /* 0x20000004ff047230 */ /* 0x004fcc0000004100 */
[----:B------:R-:W0:Y:S02]  /*f8c0*/  F2I.FTZ.TRUNC.NTZ R4, R4 ;  /* 0x0000000400047305 */ /* 0x000e24000021f100 */
[----:B0-----:R-:W-:Y:S01]  /*f8d0*/  PRMT R0, R4, 0x7610, R0 ;  /* 0x0000761004007816 */ /* 0x001fe20000000000 */
[----:B------:R-:W-:Y:S06]  /*f8e0*/  BRA `(.L_x_19507) ;  /* 0x0000000800ec7947 */ /* 0x000fec0003800000 */
.L_x_19510:
        /* <DEDUP_REMOVED lines=9> */
.L_x_19513:
[----:B------:R-:W2:Y:S02]  /*f980*/  LDG.E.U16 R2, desc[UR36][R2.64] ;  /* 0x0000002402027981 */ /* 0x000ea4000c1e1500 */
[----:B--2---:R-:W-:-:S06]  /*f990*/  HADD2.F32 R4, -RZ, R2.H0_H0 ;  /* 0x20000002ff047230 */ /* 0x004fcc0000004100 */
[----:B------:R-:W0:Y:S02]  /*f9a0*/  F2I.FTZ.TRUNC.NTZ R4, R4 ;  /* 0x0000000400047305 */ /* 0x000e24000021f100 */
[----:B0-----:R-:W-:Y:S01]  /*f9b0*/  PRMT R0, R4, 0x7610, R0 ;  /* 0x0000761004007816 */ /* 0x001fe20000000000 */
[----:B------:R-:W-:Y:S06]  /*f9c0*/  BRA `(.L_x_19507) ;  /* 0x0000000800b47947 */ /* 0x000fec0003800000 */
.L_x_19512:
[----:B------:R-:W2:Y:S02]  /*f9d0*/  LDG.E.64 R2, desc[UR36][R2.64] ;  /* 0x0000002402027981 */ /* 0x000ea4000c1e1b00 */
[----:B--2---:R0:W1:Y:S01]  /*f9e0*/  F2I.F64.TRUNC R0, R2 ;  /* 0x0000000200007311 */ /* 0x004062000030d100 */
[----:B------:R-:W-:Y:S05]  /*f9f0*/  BRA `(.L_x_19507) ;  /* 0x0000000800a87947 */ /* 0x000fea0003800000 */
.L_x_19502:
        /* <DEDUP_REMOVED lines=12> */
.L_x_19516:
[----:B------:R-:W2:Y:S02]  /*fac0*/  LDG.E.64 R2, desc[UR36][R2.64] ;  /* 0x0000002402027981 */ /* 0x000ea4000c1e1b00 */
[----:B--2---:R0:W1:Y:S01]  /*fad0*/  F2I.F64.TRUNC R0, R2 ;  /* 0x0000000200007311 */ /* 0x004062000030d100 */
[----:B------:R-:W-:Y:S05]  /*fae0*/  BRA `(.L_x_19507) ;  /* 0x00000008006c7947 */ /* 0x000fea0003800000 */
.L_x_19515:
        /* <DEDUP_REMOVED lines=28> */
.L_x_19518:
        /* <DEDUP_REMOVED lines=15> */
.L_x_19517:
[----:B------:R-:W2:Y:S02]  /*fda0*/  LDG.E.U16 R4, desc[UR36][R2.64] ;  /* 0x0000002402047981 */ /* 0x000ea4000c1e1500 */
[----:B--2---:R-:W-:-:S06]  /*fdb0*/  IMAD.U32 R4, R4, 0x10000, RZ ;  /* 0x0001000004047824 */ /* 0x004fcc00078e00ff */
[----:B------:R-:W0:Y:S02]  /*fdc0*/  F2I.FTZ.TRUNC.NTZ R4, R4 ;  /* 0x0000000400047305 */ /* 0x000e24000021f100 */
[----:B0-----:R-:W-:Y:S01]  /*fdd0*/  PRMT R0, R4, 0x7610, R0 ;  /* 0x0000761004007816 */ /* 0x001fe20000000000 */
[----:B------:R-:W-:Y:S06]  /*fde0*/  BRA `(.L_x_19507) ;  /* 0x0000000400ac7947 */ /* 0x000fec0003800000 */
.L_x_19514:
        /* <DEDUP_REMOVED lines=10> */
.L_x_19521:
        /* <DEDUP_REMOVED lines=21> */
.L_x_19525:
[----:B------:R-:W-:Y:S05]  /*ffe0*/  BSYNC B1 ;  /* 0x0000000000017941 */ /* 0x000fea0003800000 */
.L_x_19524:
[----:B------:R-:W-:Y:S01]  /*fff0*/  IMAD.SHL.U32 R2, R2, 0x100000, RZ ;  /* 0x0010000002027824 */ /* 0x000fe200078e00ff */
[----:B------:R-:W-:-:S04]  /*10000*/  LEA R3, R0, 0x3b800000, 0x17 ;  /* 0x3b80000000037811 */ /* 0x000fc800078eb8ff */
[----:B------:R-:W-:-:S07]  /*10010*/  LOP3.LUT R4, R3, R2, R4, 0xfe, !PT ;  /* 0x0000000203047212 */ /* 0x000fce00078efe04 */
.L_x_19523:
[----:B------:R-:W-:Y:S05]  /*10020*/  BSYNC B0 ;  /* 0x0000000000007941 */ /* 0x000fea0003800000 */
.L_x_19522:
[----:B------:R-:W0:Y:S02]  /*10030*/  F2I.FTZ.TRUNC.NTZ R4, R4 ;  /* 0x0000000400047305 */ /* 0x000e24000021f100 */
[----:B0-----:R-:W-:Y:S01]  /*10040*/  PRMT R0, R4, 0x7610, R0 ;  /* 0x0000761004007816 */ /* 0x001fe20000000000 */
[----:B------:R-:W-:Y:S06]  /*10050*/  BRA `(.L_x_19507) ;  /* 0x0000000400107947 */ /* 0x000fec0003800000 */
.L_x_19520:
        /* <DEDUP_REMOVED lines=21> */
.L_x_19529:
[----:B------:R-:W-:Y:S05]  /*101b0*/  BSYNC B1 ;  /* 0x0000000000017941 */ /* 0x000fea0003800000 */
.L_x_19528:
[----:B------:R-:W-:Y:S01]  /*101c0*/  IMAD.SHL.U32 R2, R2, 0x200000, RZ ;  /* 0x0020000002027824 */ /* 0x000fe200078e00ff */
[----:B------:R-:W-:-:S04]  /*101d0*/  LEA R3, R0, 0x37800000, 0x17 ;  /* 0x3780000000037811 */ /* 0x000fc800078eb8ff */
[----:B------:R-:W-:-:S07]  /*101e0*/  LOP3.LUT R4, R3, R2, R4, 0xfe, !PT ;  /* 0x0000000203047212 */ /* 0x000fce00078efe04 */
.L_x_19527:
[----:B------:R-:W-:Y:S05]  /*101f0*/  BSYNC B0 ;  /* 0x0000000000007941 */ /* 0x000fea0003800000 */
.L_x_19526:
[----:B------:R-:W0:Y:S02]  /*10200*/  F2I.FTZ.TRUNC.NTZ R4, R4 ;  /* 0x0000000400047305 */ /* 0x000e24000021f100 */
[----:B0-----:R-:W-:Y:S01]  /*10210*/  PRMT R0, R4, 0x7610, R0 ;  /* 0x0000761004007816 */ /* 0x001fe20000000000 */
[----:B------:R-:W-:Y:S06]  /*10220*/  BRA `(.L_x_19507) ;  /* 0x00000000009c7947 */ /* 0x000fec0003800000 */
.L_x_19519:
        /* <DEDUP_REMOVED lines=14> */
.L_x_19533:
[----:B------:R-:W-:Y:S05]  /*10310*/  BSYNC B0 ;  /* 0x0000000000007941 */ /* 0x000fea0003800000 */
.L_x_19532:
[----:B------:R-:W0:Y:S02]  /*10320*/  F2I.FTZ.TRUNC.NTZ R4, R4 ;  /* 0x0000000400047305 */ /* 0x000e24000021f100 */
[----:B0-----:R-:W-:Y:S01]  /*10330*/  PRMT R0, R4, 0x7610, R0 ;  /* 0x0000761004007816 */ /* 0x001fe20000000000 */
[----:B------:R-:W-:Y:S06]  /*10340*/  BRA `(.L_x_19507) ;  /* 0x0000000000547947 */ /* 0x000fec0003800000 */
.L_x_19506:
        /* <DEDUP_REMOVED lines=16> */
.L_x_19534:
[----:B------:R-:W-:Y:S01]  /*10450*/  PRMT R0, RZ, 0x7610, R0 ;  /* 0x00007610ff007816 */ /* 0x000fe20000000000 */
[----:B------:R-:W-:Y:S06]  /*10460*/  BRA `(.L_x_19507) ;  /* 0x00000000000c7947 */ /* 0x000fec0003800000 */
.L_x_19531:
[----:B------:R0:W5:Y:S01]  /*10470*/  LDG.E.U8 R0, desc[UR36][R2.64] ;  /* 0x0000002402007981 */ /* 0x000162000c1e1100 */
[----:B------:R-:W-:Y:S05]  /*10480*/  BRA `(.L_x_19507) ;  /* 0x0000000000047947 */ /* 0x000fea0003800000 */
.L_x_19530:
[----:B------:R0:W5:Y:S02]  /*10490*/  LDG.E.U8 R0, desc[UR36][R2.64] ;  /* 0x0000002402007981 */ /* 0x000164000c1e1100 */
.L_x_19507:
        /* <DEDUP_REMOVED lines=22> */
.L_x_19538:
[----:B------:R-:W-:Y:S01]  /*10600*/  STG.E.U8 desc[UR36][R16.64], R5 ;  /* 0x0000000510007986 */ /* 0x000fe2000c101124 */
[----:B------:R-:W-:Y:S05]  /*10610*/  EXIT ;  /* 0x000000000000794d */ /* 0x000fea0003800000 */
.L_x_19537:
        /* <DEDUP_REMOVED lines=12> */
.L_x_19541:
[----:B------:R-:W-:-:S04]  /*106e0*/  LOP3.LUT R5, R5, 0xffff, RZ, 0xc0, !PT ;  /* 0x0000ffff05057812 */ /* 0x000fc800078ec0ff */
[----:B------:R-:W-:-:S05]  /*106f0*/  PRMT R3, R5, 0x8880, RZ ;  /* 0x0000888005037816 */ /* 0x000fca00000000ff */
[----:B------:R-:W-:Y:S01]  /*10700*/  STG.E desc[UR36][R16.64], R3 ;  /* 0x0000000310007986 */ /* 0x000fe2000c101924 */
[----:B------:R-:W-:Y:S05]  /*10710*/  EXIT ;  /* 0x000000000000794d */ /* 0x000fea0003800000 */
.L_x_19540:
[----:B------:R-:W-:-:S04]  /*10720*/  PRMT R3, R5, 0x8880, RZ ;  /* 0x0000888005037816 */ /* 0x000fc800000000ff */
[----:B------:R-:W-:-:S05]  /*10730*/  PRMT R3, R3, 0x7710, RZ ;  /* 0x0000771003037816 */ /* 0x000fca00000000ff */
[----:B------:R-:W-:Y:S01]  /*10740*/  STG.E.U16 desc[UR36][R16.64], R3 ;  /* 0x0000000310007986 */ /* 0x000fe2000c101524 */
[----:B------:R-:W-:Y:S05]  /*10750*/  EXIT ;  /* 0x000000000000794d */ /* 0x000fea0003800000 */
.L_x_19536:
        /* <DEDUP_REMOVED lines=9> */
.L_x_19543:
[----:B------:R-:W0:Y:S02]  /*107f0*/  I2F.S8 R0, R5 ;  /* 0x0000000500007306 */ /* 0x000e240000001400 */
[----:B0-----:R-:W-:-:S05]  /*10800*/  F2FP.F16.F32.PACK_AB R0, RZ, R0 ;  /* 0x00000000ff00723e */ /* 0x001fca00000000ff */
[----:B------:R-:W-:Y:S01]  /*10810*/  STG.E.U16 desc[UR36][R16.64], R0 ;  /* 0x0000000010007986 */ /* 0x000fe2000c101524 */
[----:B------:R-:W-:Y:S05]  /*10820*/  EXIT ;  /* 0x000000000000794d */ /* 0x000fea0003800000 */
.L_x_19542:
        /* <DEDUP_REMOVED lines=10> */
.L_x_19545:
[----:B------:R-:W0:Y:S02]  /*108d0*/  I2F.S8 R5, R5 ;  /* 0x0000000500057306 */ /* 0x000e240000001400 */
[----:B0-----:R-:W-:-:S04]  /*108e0*/  F2FP.F16.F32.PACK_AB R3, RZ, R5 ;  /* 0x00000005ff03723e */ /* 0x001fc800000000ff */
[----:B------:R-:W-:-:S05]  /*108f0*/  PRMT R3, R3, 0x5410, RZ ;  /* 0x0000541003037816 */ /* 0x000fca00000000ff */
[----:B------:R-:W-:Y:S01]  /*10900*/  STG.E desc[UR36][R16.64], R3 ;  /* 0x0000000310007986 */ /* 0x000fe2000c101924 */
[----:B------:R-:W-:Y:S05]  /*10910*/  EXIT ;  /* 0x000000000000794d */ /* 0x000fea0003800000 */
.L_x_19544:
[----:B------:R-:W-:-:S04]  /*10920*/  PRMT R2, R5, 0x8880, RZ ;  /* 0x0000888005027816 */ /* 0x000fc800000000ff */
[----:B------:R-:W-:-:S06]  /*10930*/  PRMT R2, R2, 0x7710, RZ ;  /* 0x0000771002027816 */ /* 0x000fcc00000000ff */
[----:B------:R-:W0:Y:S02]  /*10940*/  I2F.F64.S16 R2, R2 ;  /* 0x0000000200027312 */ /* 0x000e240000101c00 */
[----:B0-----:R-:W-:Y:S01]  /*10950*/  STG.E.64 desc[UR36][R16.64], R2 ;  /* 0x0000000210007986 */ /* 0x001fe2000c101b24 */
[----:B------:R-:W-:Y:S05]  /*10960*/  EXIT ;  /* 0x000000000000794d */ /* 0x000fea0003800000 */
.L_x_19535:
        /* <DEDUP_REMOVED lines=12> */
.L_x_19548:
[----:B------:R-:W-:Y:S02]  /*10a30*/  PRMT R4, R5, 0x8880, RZ ;  /* 0x0000888005047816 */ /* 0x000fe400000000ff */
[----:B------:R-:W-:Y:S02]  /*10a40*/  CS2R R6, SRZ ;  /* 0x0000000000067805 */ /* 0x000fe4000001ff00 */
[----:B------:R-:W-:-:S06]  /*10a50*/  PRMT R4, R4, 0x7710, RZ ;  /* 0x0000771004047816 */ /* 0x000fcc00000000ff */
[----:B------:R-:W0:Y:S02]  /*10a60*/  I2F.F64.S16 R4, R4 ;  /* 0x0000000400047312 */ /* 0x000e240000101c00 */
[----:B0-----:R-:W-:Y:S01]  /*10a70*/  STG.E.128 desc[UR36][R16.64], R4 ;  /* 0x0000000410007986 */ /* 0x001fe2000c101d24 */
[----:B------:R-:W-:Y:S05]  /*10a80*/  EXIT ;  /* 0x000000000000794d */ /* 0x000fea0003800000 */
.L_x_19547:
        /* <DEDUP_REMOVED lines=21> */
.L_x_19552:
[----:B------:R-:W-:Y:S05]  /*10be0*/  BSYNC B0 ;  /* 0x0000000000007941 */ /* 0x000fea0003800000 */
.L_x_19551:
[----:B------:R-:W-:-:S05]  /*10bf0*/  LOP3.LUT R3, R0, R3, RZ, 0xfc, !PT ;  /* 0x0000000300037212 */ /* 0x000fca00078efcff */
[----:B------:R-:W-:Y:S01]  /*10c00*/  STG.E.U8 desc[UR36][R16.64], R3 ;  /* 0x0000000310007986 */ /* 0x000fe2000c101124 */
[----:B------:R-:W-:Y:S05]  /*10c10*/  EXIT ;  /* 0x000000000000794d */ /* 0x000fea0003800000 */
.L_x_19550:
        /* <DEDUP_REMOVED lines=13> */
.L_x_19554:
[----:B------:R-:W-:Y:S01]  /*10cf0*/  IMAD.MOV.U32 R0, RZ, RZ, 0x7f ;  /* 0x0000007fff007424 */ /* 0x000fe200078e00ff */
[----:B------:R-:W-:-:S04]  /*10d00*/  ISETP.GT.U32.AND P0, PT, R2, 0x7f800000, PT ;  /* 0x7f8000000200780c */ /* 0x000fc80003f04070 */
[----:B------:R-:W-:-:S09]  /*10d10*/  SEL R0, R0, 0x7c, P0 ;  /* 0x0000007c00007807 */ /* 0x000fd20000000000 */
.L_x_19555:
[----:B------:R-:W-:Y:S05]  /*10d20*/  BSYNC B0 ;  /* 0x0000000000007941 */ /* 0x000fea0003800000 */
.L_x_19553:
[----:B------:R-:W-:-:S04]  /*10d30*/  LOP3.LUT R2, R5, 0x80000000, RZ, 0xc0, !PT ;  /* 0x8000000005027812 */ /* 0x000fc800078ec0ff */
[----:B------:R-:W-:-:S04]  /*10d40*/  SHF.R.U32.HI R3, RZ, 0x18, R2 ;  /* 0x00000018ff037819 */ /* 0x000fc80000011602 */
[----:B------:R-:W-:-:S05]  /*10d50*/  LOP3.LUT R3, R0, R3, RZ, 0xfc, !PT ;  /* 0x0000000300037212 */ /* 0x000fca00078efcff */
[----:B------:R-:W-:Y:S01]  /*10d60*/  STG.E.U8 desc[UR36][R16.64], R3 ;  /* 0x0000000310007986 */ /* 0x000fe2000c101124 */
[----:B------:R-:W-:Y:S05]  /*10d70*/  EXIT ;  /* 0x000000000000794d */ /* 0x000fea0003800000 */
.L_x_19549:
[----:B------:R-:W0:Y:S02]  /*10d80*/  I2F.S8 R0, R5 ;  /* 0x0000000500007306 */ /* 0x000e240000001400 */
[----:B0-----:R-:W-:-:S05]  /*10d90*/  F2FP.BF16.F32.PACK_AB R0, RZ, R0 ;  /* 0x00000000ff00723e */ /* 0x001fca00000010ff */
[----:B------:R-:W-:Y:S01]  /*10da0*/  STG.E.U16 desc[UR36][R16.64], R0 ;  /* 0x0000000010007986 */ /* 0x000fe2000c101524 */
[----:B------:R-:W-:Y:S05]  /*10db0*/  EXIT ;  /* 0x000000000000794d */ /* 0x000fea0003800000 */
.L_x_19546:
        /* <DEDUP_REMOVED lines=12> */
.L_x_19558:
        /* <DEDUP_REMOVED lines=17> */
.L_x_19561:
[----:B------:R-:W-:-:S04]  /*10f90*/  LOP3.LUT R2, R5, 0x80000000, RZ, 0xc0, !PT ;  /* 0x8000000005027812 */ /* 0x000fc800078ec0ff */
[----:B------:R-:W-:-:S04]  /*10fa0*/  SHF.R.U32.HI R3, RZ, 0x18, R2 ;  /* 0x00000018ff037819 */ /* 0x000fc80000011602 */
[----:B------:R-:W-:-:S04]  /*10fb0*/  LOP3.LUT R0, R0, R3, RZ, 0xfc, !PT ;  /* 0x0000000300007212 */ /* 0x000fc800078efcff */
[----:B------:R-:W-:-:S07]  /*10fc0*/  PRMT R8, R0, 0x7610, R8 ;  /* 0x0000761000087816 */ /* 0x000fce0000000008 */
.L_x_19560:
[----:B------:R-:W-:Y:S05]  /*10fd0*/  BSYNC B0 ;  /* 0x0000000000007941 */ /* 0x000fea0003800000 */
.L_x_19559:
[----:B------:R-:W-:Y:S01]  /*10fe0*/  STG.E.U8 desc[UR36][R16.64], R8 ;  /* 0x0000000810007986 */ /* 0x000fe2000c101124 */
[----:B------:R-:W-:Y:S05]  /*10ff0*/  EXIT ;  /* 0x000000000000794d */ /* 0x000fea0003800000 */
.L_x_19557:
        /* <DEDUP_REMOVED lines=17> */
.L_x_19564:
[----:B------:R-:W-:-:S04]  /*11110*/  LOP3.LUT R2, R5, 0x80000000, RZ, 0xc0, !PT ;  /* 0x8000000005027812 */ /* 0x000fc800078ec0ff */
[----:B------:R-:W-:-:S04]  /*11120*/  SHF.R.U32.HI R3, RZ, 0x18, R2 ;  /* 0x00000018ff037819 */ /* 0x000fc80000011602 */
[----:B------:R-:W-:-:S04]  /*11130*/  LOP3.LUT R0, R0, R3, RZ, 0xfc, !PT ;  /* 0x0000000300007212 */ /* 0x000fc800078efcff */
[----:B------:R-:W-:-:S07]  /*11140*/  PRMT R8, R0, 0x7610, R8 ;  /* 0x0000761000087816 */ /* 0x000fce0000000008 */
.L_x_19563:
[----:B------:R-:W-:Y:S05]  /*11150*/  BSYNC B0 ;  /* 0x0000000000007941 */ /* 0x000fea0003800000 */
.L_x_19562:
[----:B------:R-:W-:Y:S01]  /*11160*/  STG.E.U8 desc[UR36][R16.64], R8 ;  /* 0x0000000810007986 */ /* 0x000fe2000c101124 */
[----:B------:R-:W-:Y:S05]  /*11170*/  EXIT ;  /* 0x000000000000794d */ /* 0x000fea0003800000 */
.L_x_19556:
        /* <DEDUP_REMOVED lines=22> */
.L_x_19539:
        /* <DEDUP_REMOVED lines=16> */
.L_x_19567:
[----:B------:R-:W-:Y:S05]  /*113e0*/  EXIT ;  /* 0x000000000000794d */ /* 0x000fea0003800000 */
.L_x_19566:
[----:B------:R-:W-:-:S04]  /*113f0*/  LOP3.LUT R5, R5, 0xffff, RZ, 0xc0, !PT ;  /* 0x0000ffff05057812 */ /* 0x000fc800078ec0ff */
[----:B------:R-:W-:-:S05]  /*11400*/  PRMT R5, R5, 0x8880, RZ ;  /* 0x0000888005057816 */ /* 0x000fca00000000ff */
[----:B------:R-:W-:-:S05]  /*11410*/  IMAD.MOV.U32 R2, RZ, RZ, R5 ;  /* 0x000000ffff027224 */ /* 0x000fca00078e0005 */
[----:B------:R-:W-:-:S05]  /*11420*/  SHF.R.S32.HI R3, RZ, 0x1f, R2 ;  /* 0x0000001fff037819 */ /* 0x000fca0000011402 */
[----:B------:R-:W-:Y:S01]  /*11430*/  STG.E.64 desc[UR36][R16.64], R2 ;  /* 0x0000000210007986 */ /* 0x000fe2000c101b24 */
[----:B------:R-:W-:Y:S05]  /*11440*/  EXIT ;  /* 0x000000000000794d */ /* 0x000fea0003800000 */
.L_x_19565:
[----:B------:R-:W-:-:S04]  /*11450*/  LOP3.LUT R5, R5, 0xffff, RZ, 0xc0, !PT ;  /* 0x0000ffff05057812 */ /* 0x000fc800078ec0ff */
[----:B------:R-:W-:-:S05]  /*11460*/  PRMT R3, R5, 0x8880, RZ ;  /* 0x0000888005037816 */ /* 0x000fca00000000ff */
[----:B------:R-:W-:Y:S01]  /*11470*/  STG.E desc[UR36][R16.64], R3 ;  /* 0x0000000310007986 */ /* 0x000fe2000c101924 */
[----:B------:R-:W-:Y:S05]  /*11480*/  EXIT ;  /* 0x000000000000794d */ /* 0x000fea0003800000 */
.L_x_19568:
        /* <DEDUP_REMOVED lines=15> */
.L_x_24217:


//--------------------- .text._ZN2at6native27unrolled_elementwise_kernelIZZZNS0_54_GLOBAL__N__d8c5977b_16_LinearAlgebra_cu_7dd49032_297216addr_kernel_cudaERNS_14TensorIteratorERKN3c106ScalarES8_ENKUlvE_clEvENKUlvE0_clEvEUlaaaE_St5arrayIPcLm4EELi4E23TrivialOffsetCalculatorILi3EjESF_ILi1EjENS0_6memory12LoadWithCastILi3EEENSI_13StoreWithCastILi1EEEEEviT_T0_T2_T3_T4_T5_ --------------------------
	.section	.text._ZN2at6native27unrolled_elementwise_kernelIZZZNS0_54_GLOBAL__N__d8c5977b_16_LinearAlgebra_cu_7dd49032_297216addr_kernel_cudaERNS_14TensorIteratorERKN3c106ScalarES8_ENKUlvE_clEvENKUlvE0_clEvEUlaaaE_St5arrayIPcLm4EELi4E23TrivialOffsetCalculatorILi3EjESF_ILi1EjENS0_6memory12LoadWithCastILi3EEENSI_13StoreWithCastILi1EEEEEviT_T0_T2_T3_T4_T5_,"ax",@progbits
	.align	128
        .global         _ZN2at6native27unrolled_elementwise_kernelIZZZNS0_54_GLOBAL__N__d8c5977b_16_LinearAlgebra_cu_7dd49032_297216addr_kernel_cudaERNS_14TensorIteratorERKN3c106ScalarES8_ENKUlvE_clEvENKUlvE0_clEvEUlaaaE_St5arrayIPcLm4EELi4E23TrivialOffsetCalculatorILi3EjESF_ILi1EjENS0_6memory12LoadWithCastILi3EEENSI_13StoreWithCastILi1EEEEEviT_T0_T2_T3_T4_T5_
        .type           _ZN2at6native27unrolled_elementwise_kernelIZZZNS0_54_GLOBAL__N__d8c5977b_16_LinearAlgebra_cu_7dd49032_297216addr_kernel_cudaERNS_14TensorIteratorERKN3c106ScalarES8_ENKUlvE_clEvENKUlvE0_clEvEUlaaaE_St5arrayIPcLm4EELi4E23TrivialOffsetCalculatorILi3EjESF_ILi1EjENS0_6memory12LoadWithCastILi3EEENSI_13StoreWithCastILi1EEEEEviT_T0_T2_T3_T4_T5_,@function
        .size           _ZN2at6native27unrolled_elementwise_kernelIZZZNS0_54_GLOBAL__N__d8c5977b_16_LinearAlgebra_cu_7dd49032_297216addr_kernel_cudaERNS_14TensorIteratorERKN3c106ScalarES8_ENKUlvE_clEvENKUlvE0_clEvEUlaaaE_St5arrayIPcLm4EELi4E23TrivialOffsetCalculatorILi3EjESF_ILi1EjENS0_6memory12LoadWithCastILi3EEENSI_13StoreWithCastILi1EEEEEviT_T0_T2_T3_T4_T5_,(.L_x_24218 - _ZN2at6native27unrolled_elementwise_kernelIZZZNS0_54_GLOBAL__N__d8c5977b_16_LinearAlgebra_cu_7dd49032_297216addr_kernel_cudaERNS_14TensorIteratorERKN3c106ScalarES8_ENKUlvE_clEvENKUlvE0_clEvEUlaaaE_St5arrayIPcLm4EELi4E23TrivialOffsetCalculatorILi3EjESF_ILi1EjENS0_6memory12LoadWithCastILi3EEENSI_13StoreWithCastILi1EEEEEviT_T0_T2_T3_T4_T5_)
        .other          _ZN2at6native27unrolled_elementwise_kernelIZZZNS0_54_GLOBAL__N__d8c5977b_16_LinearAlgebra_cu_7dd49032_297216addr_kernel_cudaERNS_14TensorIteratorERKN3c106ScalarES8_ENKUlvE_clEvENKUlvE0_clEvEUlaaaE_St5arrayIPcLm4EELi4E23TrivialOffsetCalculatorILi3EjESF_ILi1EjENS0_6memory12LoadWithCastILi3EEENSI_13StoreWithCastILi1EEEEEviT_T0_T2_T3_T4_T5_,@"STO_CUDA_ENTRY STV_DEFAULT"
_ZN2at6native27unrolled_elementwise_kernelIZZZNS0_54_GLOBAL__N__d8c5977b_16_LinearAlgebra_cu_7dd49032_297216addr_kernel_cudaERNS_14TensorIteratorERKN3c106ScalarES8_ENKUlvE_clEvENKUlvE0_clEvEUlaaaE_St5arrayIPcLm4EELi4E23TrivialOffsetCalculatorILi3EjESF_ILi1EjENS0_6memory12LoadWithCastILi3EEENSI_13StoreWithCastILi1EEEEEviT_T0_T2_T3_T4_T5_:
.text._ZN2at6native27unrolled_elementwise_kernelIZZZNS0_54_GLOBAL__N__d8c5977b_16_LinearAlgebra_cu_7dd49032_297216addr_kernel_cudaERNS_14TensorIteratorERKN3c106ScalarES8_ENKUlvE_clEvENKUlvE0_clEvEUlaaaE_St5arrayIPcLm4EELi4E23TrivialOffsetCalculatorILi3EjESF_ILi1EjENS0_6memory12LoadWithCastILi3EEENSI_13StoreWithCastILi1EEEEEviT_T0_T2_T3_T4_T5_:
        /* <DEDUP_REMOVED lines=40> */
.L_x_19571:
        /* <DEDUP_REMOVED lines=18> */
.L_x_19575:
[----:B------:R1:W5:Y:S01]  /*03a0*/  LDG.E.U8 R18, desc[UR36][R4.64] ;  /* 0x0000002404127981 */ /* 0x000362000c1e1100 */
[----:B------:R-:W-:Y:S05]  /*03b0*/  BRA `(.L_x_19577) ;  /* 0x0000000c00587947 */ /* 0x000fea0003800000 */
.L_x_19574:
        /* <DEDUP_REMOVED lines=8> */
.L_x_19579:
[----:B------:R1:W5:Y:S01]  /*0440*/  LDG.E.U8 R18, desc[UR36][R4.64] ;  /* 0x0000002404127981 */ /* 0x000362000c1e1100 */
[----:B------:R-:W-:Y:S05]  /*0450*/  BRA `(.L_x_19577) ;  /* 0x0000000c00307947 */ /* 0x000fea0003800000 */
.L_x_19578:
[----:B------:R1:W5:Y:S01]  /*0460*/  LDG.E.U16 R18, desc[UR36][R4.64] ;  /* 0x0000002404127981 */ /* 0x000362000c1e1500 */
[----:B------:R-:W-:Y:S05]  /*0470*/  BRA `(.L_x_19577) ;  /* 0x0000000c00287947 */ /* 0x000fea0003800000 */
.L_x_19573:
        /* <DEDUP_REMOVED lines=9> */
.L_x_19581:
[----:B------:R-:W2:Y:S02]  /*0510*/  LDG.E.U16 R0, desc[UR36][R4.64] ;  /* 0x0000002404007981 */ /* 0x000ea4000c1e1500 */
[----:B--2---:R-:W-:-:S06]  /*0520*/  HADD2.F32 R0, -RZ, R0.H0_H0 ;  /* 0x20000000ff007230 */ /* 0x004fcc0000004100 */
[----:B------:R-:W1:Y:S02]  /*0530*/  F2I.FTZ.TRUNC.NTZ R0, R0 ;  /* 0x0000000000007305 */ /* 0x000e64000021f100 */
[----:B-1----:R-:W-:Y:S01]  /*0540*/  PRMT R18, R0, 0x7610, R18 ;  /* 0x0000761000127816 */ /* 0x002fe20000000012 */
[----:B------:R-:W-:Y:S06]  /*0550*/  BRA `(.L_x_19577) ;  /* 0x0000000800f07947 */ /* 0x000fec0003800000 */
.L_x_19580:
        /* <DEDUP_REMOVED lines=9> */
.L_x_19583:
[----:B------:R-:W2:Y:S02]  /*05f0*/  LDG.E.U16 R4, desc[UR36][R4.64] ;  /* 0x0000002404047981 */ /* 0x000ea4000c1e1500 */
[----:B--2---:R-:W-:-:S06]  /*0600*/  HADD2.F32 R0, -RZ, R4.H0_H0 ;  /* 0x20000004ff007230 */ /* 0x004fcc0000004100 */
[----:B------:R-:W1:Y:S02]  /*0610*/  F2I.FTZ.TRUNC.NTZ R0, R0 ;  /* 0x0000000000007305 */ /* 0x000e64000021f100 */
[----:B-1----:R-:W-:Y:S01]  /*0620*/  PRMT R18, R0, 0x7610, R18 ;  /* 0x0000761000127816 */ /* 0x002fe20000000012 */
[----:B------:R-:W-:Y:S06]  /*0630*/  BRA `(.L_x_19577) ;  /* 0x0000000800b87947 */ /* 0x000fec0003800000 */
.L_x_19582:
[----:B------:R-:W2:Y:S02]  /*0640*/  LDG.E.64 R4, desc[UR36][R4.64] ;  /* 0x0000002404047981 */ /* 0x000ea4000c1e1b00 */
[----:B--2---:R1:W2:Y:S01]  /*0650*/  F2I.F64.TRUNC R18, R4 ;  /* 0x0000000400127311 */ /* 0x0042a2000030d100 */
[----:B------:R-:W-:Y:S05]  /*0660*/  BRA `(.L_x_19577) ;  /* 0x0000000800ac7947 */ /* 0x000fea0003800000 */
.L_x_19572:
        /* <DEDUP_REMOVED lines=12> */
.L_x_19586:
[----:B------:R-:W2:Y:S02]  /*0730*/  LDG.E.64 R4, desc[UR36][R4.64] ;  /* 0x0000002404047981 */ /* 0x000ea4000c1e1b00 */
[----:B--2---:R1:W2:Y:S01]  /*0740*/  F2I.F64.TRUNC R18, R4 ;  /* 0x0000000400127311 */ /* 0x0042a2000030d100 */
[----:B------:R-:W-:Y:S05]  /*0750*/  BRA `(.L_x_19577) ;  /* 0x0000000800707947 */ /* 0x000fea0003800000 */
.L_x_19585:
        /* <DEDUP_REMOVED lines=28> */
.L_x_19588:
        /* <DEDUP_REMOVED lines=16> */
.L_x_19587:
[----:B------:R-:W2:Y:S02]  /*0a20*/  LDG.E.U16 R0, desc[UR36][R4.64] ;  /* 0x0000002404007981 */ /* 0x000ea4000c1e1500 */
[----:B--2---:R-:W-:-:S06]  /*0a30*/  IMAD.U32 R0, R0, 0x10000, RZ ;  /* 0x0001000000007824 */ /* 0x004fcc00078e00ff */
[----:B------:R-:W1:Y:S02]  /*0a40*/  F2I.FTZ.TRUNC.NTZ R0, R0 ;  /* 0x0000000000007305 */ /* 0x000e64000021f100 */
[----:B-1----:R-:W-:Y:S01]  /*0a50*/  PRMT R18, R0, 0x7610, R18 ;  /* 0x0000761000127816 */ /* 0x002fe20000000012 */
[----:B------:R-:W-:Y:S06]  /*0a60*/  BRA `(.L_x_19577) ;  /* 0x0000000400ac7947 */ /* 0x000fec0003800000 */
.L_x_19584:
        /* <DEDUP_REMOVED lines=10> */
.L_x_19591:
        /* <DEDUP_REMOVED lines=21> */
.L_x_19595:
[----:B------:R-:W-:Y:S05]  /*0c60*/  BSYNC B1 ;  /* 0x0000000000017941 */ /* 0x000fea0003800000 */
.L_x_19594:
[----:B------:R-:W-:Y:S01]  /*0c70*/  LEA R5, R0, 0x3b800000, 0x17 ;  /* 0x3b80000000057811 */ /* 0x000fe200078eb8ff */
[----:B------:R-:W-:-:S05]  /*0c80*/  IMAD.SHL.U32 R0, R3, 0x100000, RZ ;  /* 0x0010000003007824 */ /* 0x000fca00078e00ff */
[----:B------:R-:W-:-:S07]  /*0c90*/  LOP3.LUT R0, R5, R0, R6, 0xfe, !PT ;  /* 0x0000000005007212 */ /* 0x000fce00078efe06 */
.L_x_19593:
[----:B------:R-:W-:Y:S05]  /*0ca0*/  BSYNC B0 ;  /* 0x0000000000007941 */ /* 0x000fea0003800000 */
.L_x_19592:
[----:B------:R-:W1:Y:S02]  /*0cb0*/  F2I.FTZ.TRUNC.NTZ R0, R0 ;  /* 0x0000000000007305 */ /* 0x000e64000021f100 */
[----:B-1----:R-:W-:Y:S01]  /*0cc0*/  PRMT R18, R0, 0x7610, R18 ;  /* 0x0000761000127816 */ /* 0x002fe20000000012 */
[----:B------:R-:W-:Y:S06]  /*0cd0*/  BRA `(.L_x_19577) ;  /* 0x0000000400107947 */ /* 0x000fec0003800000 */
.L_x_19590:
        /* <DEDUP_REMOVED lines=21> */
.L_x_19599:
[----:B------:R-:W-:Y:S05]  /*0e30*/  BSYNC B1 ;  /* 0x0000000000017941 */ /* 0x000fea0003800000 */
.L_x_19598:
[----:B------:R-:W-:Y:S01]  /*0e40*/  LEA R5, R0, 0x37800000, 0x17 ;  /* 0x3780000000057811 */ /* 0x000fe200078eb8ff */
[----:B------:R-:W-:-:S05]  /*0e50*/  IMAD.SHL.U32 R0, R3, 0x200000, RZ ;  /* 0x0020000003007824 */ /* 0x000fca00078e00ff */
[----:B------:R-:W-:-:S07]  /*0e60*/  LOP3.LUT R0, R5, R0, R6, 0xfe, !PT ;  /* 0x0000000005007212 */ /* 0x000fce00078efe06 */
.L_x_19597:
[----:B------:R-:W-:Y:S05]  /*0e70*/  BSYNC B0 ;  /* 0x0000000000007941 */ /* 0x000fea0003800000 */
.L_x_19596:
[----:B------:R-:W1:Y:S02]  /*0e80*/  F2I.FTZ.TRUNC.NTZ R0, R0 ;  /* 0x0000000000007305 */ /* 0x000e64000021f100 */
[----:B-1----:R-:W-:Y:S01]  /*0e90*/  PRMT R18, R0, 0x7610, R18 ;  /* 0x0000761000127816 */ /* 0x002fe20000000012 */
[----:B------:R-:W-:Y:S06]  /*0ea0*/  BRA `(.L_x_19577) ;  /* 0x00000000009c7947 */ /* 0x000fec0003800000 */
.L_x_19589:
        /* <DEDUP_REMOVED lines=14> */
.L_x_19603:
[----:B------:R-:W-:Y:S05]  /*0f90*/  BSYNC B0 ;  /* 0x0000000000007941 */ /* 0x000fea0003800000 */
.L_x_19602:
[----:B------:R-:W1:Y:S02]  /*0fa0*/  F2I.FTZ.TRUNC.NTZ R0, R0 ;  /* 0x0000000000007305 */ /* 0x000e64000021f100 */
[----:B-1----:R-:W-:Y:S01]  /*0fb0*/  PRMT R18, R0, 0x7610, R18 ;  /* 0x0000761000127816 */ /* 0x002fe20000000012 */
[----:B------:R-:W-:Y:S06]  /*0fc0*/  BRA `(.L_x_19577) ;  /* 0x0000000000547947 */ /* 0x000fec0003800000 */
.L_x_19576:
        /* <DEDUP_REMOVED lines=16> */
.L_x_19604:
[----:B------:R-:W-:Y:S01]  /*10d0*/  PRMT R18, RZ, 0x7610, R18 ;  /* 0x00007610ff127816 */ /* 0x000fe20000000012 */
[----:B------:R-:W-:Y:S06]  /*10e0*/  BRA `(.L_x_19577) ;  /* 0x00000000000c7947 */ /* 0x000fec0003800000 */
.L_x_19601:
[----:B------:R1:W5:Y:S01]  /*10f0*/  LDG.E.U8 R18, desc[UR36][R4.64] ;  /* 0x0000002404127981 */ /* 0x000362000c1e1100 */
[----:B------:R-:W-:Y:S05]  /*1100*/  BRA `(.L_x_19577) ;  /* 0x0000000000047947 */ /* 0x000fea0003800000 */
.L_x_19600:
[----:B------:R1:W5:Y:S02]  /*1110*/  LDG.E.U8 R18, desc[UR36][R4.64] ;  /* 0x0000002404127981 */ /* 0x000364000c1e1100 */
.L_x_19577:
        /* <DEDUP_REMOVED lines=18> */
.L_x_19608:
[----:B------:R0:W5:Y:S01]  /*1240*/  LDG.E.U8 R19, desc[UR36][R4.64] ;  /* 0x0000002404137981 */ /* 0x000162000c1e1100 */
[----:B------:R-:W-:Y:S05]  /*1250*/  BRA `(.L_x_19610) ;  /* 0x0000000c00547947 */ /* 0x000fea0003800000 */
.L_x_19607:
        /* <DEDUP_REMOVED lines=8> */
.L_x_19612:
[----:B------:R0:W5:Y:S01]  /*12e0*/  LDG.E.U8 R19, desc[UR36][R4.64] ;  /* 0x0000002404137981 */ /* 0x000162000c1e1100 */
[----:B------:R-:W-:Y:S05]  /*12f0*/  BRA `(.L_x_19610) ;  /* 0x0000000c002c7947 */ /* 0x000fea0003800000 */
.L_x_19611:
[----:B------:R0:W5:Y:S01]  /*1300*/  LDG.E.U16 R19, desc[UR36][R4.64] ;  /* 0x0000002404137981 */ /* 0x000162000c1e1500 */
[----:B------:R-:W-:Y:S05]  /*1310*/  BRA `(.L_x_19610) ;  /* 0x0000000c00247947 */ /* 0x000fea0003800000 */
.L_x_19606:
        /* <DEDUP_REMOVED lines=9> */
.L_x_19614:
[----:B------:R-:W3:Y:S02]  /*13b0*/  LDG.E.U16 R0, desc[UR36][R4.64] ;  /* 0x0000002404007981 */ /* 0x000ee4000c1e1500 */
[----:B---3--:R-:W-:-:S06]  /*13c0*/  HADD2.F32 R0, -RZ, R0.H0_H0 ;  /* 0x20000000ff007230 */ /* 0x008fcc0000004100 */
[----:B------:R-:W0:Y:S02]  /*13d0*/  F2I.FTZ.TRUNC.NTZ R0, R0 ;  /* 0x0000000000007305 */ /* 0x000e24000021f100 */
[----:B0-----:R-:W-:Y:S01]  /*13e0*/  PRMT R19, R0, 0x7610, R19 ;  /* 0x0000761000137816 */ /* 0x001fe20000000013 */
[----:B------:R-:W-:Y:S06]  /*13f0*/  BRA `(.L_x_19610) ;  /* 0x0000000800ec7947 */ /* 0x000fec0003800000 */
.L_x_19613:
        /* <DEDUP_REMOVED lines=9> */
.L_x_19616:
[----:B------:R-:W3:Y:S02]  /*1490*/  LDG.E.U16 R4, desc[UR36][R4.64] ;  /* 0x0000002404047981 */ /* 0x000ee4000c1e1500 */
[----:B---3--:R-:W-:-:S06]  /*14a0*/  HADD2.F32 R0, -RZ, R4.H0_H0 ;  /* 0x20000004ff007230 */ /* 0x008fcc0000004100 */
[----:B------:R-:W0:Y:S02]  /*14b0*/  F2I.FTZ.TRUNC.NTZ R0, R0 ;  /* 0x0000000000007305 */ /* 0x000e24000021f100 */
[----:B0-----:R-:W-:Y:S01]  /*14c0*/  PRMT R19, R0, 0x7610, R19 ;  /* 0x0000761000137816 */ /* 0x001fe20000000013 */
[----:B------:R-:W-:Y:S06]  /*14d0*/  BRA `(.L_x_19610) ;  /* 0x0000000800b47947 */ /* 0x000fec0003800000 */
.L_x_19615:
[----:B------:R-:W3:Y:S02]  /*14e0*/  LDG.E.64 R4, desc[UR36][R4.64] ;  /* 0x0000002404047981 */ /* 0x000ee4000c1e1b00 */
[----:B---3--:R0:W1:Y:S01]  /*14f0*/  F2I.F64.TRUNC R19, R4 ;  /* 0x0000000400137311 */ /* 0x008062000030d100 */
[----:B------:R-:W-:Y:S05]  /*1500*/  BRA `(.L_x_19610) ;  /* 0x0000000800a87947 */ /* 0x000fea0003800000 */
.L_x_19605:
        /* <DEDUP_REMOVED lines=12> */
.L_x_19619:
[----:B------:R-:W3:Y:S02]  /*15d0*/  LDG.E.64 R4, desc[UR36][R4.64] ;  /* 0x0000002404047981 */ /* 0x000ee4000c1e1b00 */
[----:B---3--:R0:W1:Y:S01]  /*15e0*/  F2I.F64.TRUNC R19, R4 ;  /* 0x0000000400137311 */ /* 0x008062000030d100 */
[----:B------:R-:W-:Y:S05]  /*15f0*/  BRA `(.L_x_19610) ;  /* 0x00000008006c7947 */ /* 0x000fea0003800000 */
.L_x_19618:
        /* <DEDUP_REMOVED lines=28> */
.L_x_19621:
        /* <DEDUP_REMOVED lines=15> */
.L_x_19620:
[----:B------:R-:W3:Y:S02]  /*18b0*/  LDG.E.U16 R0, desc[UR36][R4.64] ;  /* 0x0000002404007981 */ /* 0x000ee4000c1e1500 */
[----:B---3--:R-:W-:-:S06]  /*18c0*/  IMAD.U32 R0, R0, 0x10000, RZ ;  /* 0x0001000000007824 */ /* 0x008fcc00078e00ff */
[----:B------:R-:W0:Y:S02]  /*18d0*/  F2I.FTZ.TRUNC.NTZ R0, R0 ;  /* 0x0000000000007305 */ /* 0x000e24000021f100 */
[----:B0-----:R-:W-:Y:S01]  /*18e0*/  PRMT R19, R0, 0x7610, R19 ;  /* 0x0000761000137816 */ /* 0x001fe20000000013 */
[----:B------:R-:W-:Y:S06]  /*18f0*/  BRA `(.L_x_19610) ;  /* 0x0000000400ac7947 */ /* 0x000fec0003800000 */
.L_x_19617:
        /* <DEDUP_REMOVED lines=10> */
.L_x_19624:
        /* <DEDUP_REMOVED lines=21> */
.L_x_19628:
[----:B------:R-:W-:Y:S05]  /*1af0*/  BSYNC B1 ;  /* 0x0000000000017941 */ /* 0x000fea0003800000 */
.L_x_19627:
[----:B------:R-:W-:Y:S01]  /*1b00*/  LEA R5, R0, 0x3b800000, 0x17 ;  /* 0x3b80000000057811 */ /* 0x000fe200078eb8ff */
[----:B------:R-:W-:-:S05]  /*1b10*/  IMAD.SHL.U32 R0, R3, 0x100000, RZ ;  /* 0x0010000003007824 */ /* 0x000fca00078e00ff */
[----:B------:R-:W-:-:S07]  /*1b20*/  LOP3.LUT R0, R5, R0, R6, 0xfe, !PT ;  /* 0x0000000005007212 */ /* 0x000fce00078efe06 */
.L_x_19626:
[----:B------:R-:W-:Y:S05]  /*1b30*/  BSYNC B0 ;  /* 0x0000000000007941 */ /* 0x000fea0003800000 */
.L_x_19625:
[----:B------:R-:W0:Y:S02]  /*1b40*/  F2I.FTZ.TRUNC.NTZ R0, R0 ;  /* 0x0000000000007305 */ /* 0x000e24000021f100 */
[----:B0-----:R-:W-:Y:S01]  /*1b50*/  PRMT R19, R0, 0x7610, R19 ;  /* 0x0000761000137816 */ /* 0x001fe20000000013 */
[----:B------:R-:W-:Y:S06]  /*1b60*/  BRA `(.L_x_19610) ;  /* 0x0000000400107947 */ /* 0x000fec0003800000 */
.L_x_19623:
        /* <DEDUP_REMOVED lines=21> */
.L_x_19632:
[----:B------:R-:W-:Y:S05]  /*1cc0*/  BSYNC B1 ;  /* 0x0000000000017941 */ /* 0x000fea0003800000 */
.L_x_19631:
[----:B------:R-:W-:Y:S01]  /*1cd0*/  LEA R5, R0, 0x37800000, 0x17 ;  /* 0x3780000000057811 */ /* 0x000fe200078eb8ff */
[----:B------:R-:W-:-:S05]  /*1ce0*/  IMAD.SHL.U32 R0, R3, 0x200000, RZ ;  /* 0x0020000003007824 */ /* 0x000fca00078e00ff */
[----:B------:R-:W-:-:S07]  /*1cf0*/  LOP3.LUT R0, R5, R0, R6, 0xfe, !PT ;  /* 0x0000000005007212 */ /* 0x000fce00078efe06 */
.L_x_19630:
[----:B------:R-:W-:Y:S05]  /*1d00*/  BSYNC B0 ;  /* 0x0000000000007941 */ /* 0x000fea0003800000 */
.L_x_19629:
[----:B------:R-:W0:Y:S02]  /*1d10*/  F2I.FTZ.TRUNC.NTZ R0, R0 ;  /* 0x0000000000007305 */ /* 0x000e24000021f100 */
[----:B0-----:R-:W-:Y:S01]  /*1d20*/  PRMT R19, R0, 0x7610, R19 ;  /* 0x0000761000137816 */ /* 0x001fe20000000013 */
[----:B------:R-:W-:Y:S06]  /*1d30*/  BRA `(.L_x_19610) ;  /* 0x00000000009c7947 */ /* 0x000fec0003800000 */
.L_x_19622:
        /* <DEDUP_REMOVED lines=14> */
.L_x_19636:
[----:B------:R-:W-:Y:S05]  /*1e20*/  BSYNC B0 ;  /* 0x0000000000007941 */ /* 0x000fea0003800000 */
.L_x_19635:
[----:B------:R-:W0:Y:S02]  /*1e30*/  F2I.FTZ.TRUNC.NTZ R0, R0 ;  /* 0x0000000000007305 */ /* 0x000e24000021f100 */
[----:B0-----:R-:W-:Y:S01]  /*1e40*/  PRMT R19, R0, 0x7610, R19 ;  /* 0x0000761000137816 */ /* 0x001fe20000000013 */
[----:B------:R-:W-:Y:S06]  /*1e50*/  BRA `(.L_x_19610) ;  /* 0x0000000000547947 */ /* 0x000fec0003800000 */
.L_x_19609:
        /* <DEDUP_REMOVED lines=16> */
.L_x_19637:
[----:B------:R-:W-:Y:S01]  /*1f60*/  PRMT R19, RZ, 0x7610, R19 ;  /* 0x00007610ff137816 */ /* 0x000fe20000000013 */
[----:B------:R-:W-:Y:S06]  /*1f70*/  BRA `(.L_x_19610) ;  /* 0x00000000000c7947 */ /* 0x000fec0003800000 */
.L_x_19634:
[----:B------:R3:W5:Y:S01]  /*1f80*/  LDG.E.U8 R19, desc[UR36][R4.64] ;  /* 0x0000002404137981 */ /* 0x000762000c1e1100 */
[----:B------:R-:W-:Y:S05]  /*1f90*/  BRA `(.L_x_19610) ;  /* 0x0000000000047947 */ /* 0x000fea0003800000 */
.L_x_19633:
[----:B------:R1:W5:Y:S02]  /*1fa0*/  LDG.E.U8 R19, desc[UR36][R4.64] ;  /* 0x0000002404137981 */ /* 0x000364000c1e1100 */
.L_x_19610:
[----:B------:R-:W2:Y:S02]  /*1fb0*/  S2R R29, SR_TID.X ;  /* 0x00000000001d7919 */ /* 0x000ea40000002100 */
[----:B--2---:R-:W-:-:S07]  /*1fc0*/  VIADD R29, R29, 0x80 ;  /* 0x000000801d1d7836 */ /* 0x004fce0000000000 */
.L_x_19570:
[----:B------:R-:W-:Y:S05]  /*1fd0*/  BSYNC B6 ;  /* 0x0000000000067941 */ /* 0x000fea0003800000 */
.L_x_19569:
[----:B------:R-:W-:Y:S01]  /*1fe0*/  ISETP.GE.AND P0, PT, R29, R28, PT ;  /* 0x0000001c1d00720c */ /* 0x000fe20003f06270 */
[----:B------:R-:W-:Y:S01]  /*1ff0*/  BSSY B6, `(.L_x_19638) ;  /* 0x00001ef000067945 */ /* 0x000fe20003800000 */
[----:B------:R-:W-:-:S11]  /*2000*/  PRMT R22, RZ, 0x7610, R22 ;  /* 0x00007610ff167816 */ /* 0x000fd60000000016 */
        /* <DEDUP_REMOVED lines=26> */
.L_x_19640:
        /* <DEDUP_REMOVED lines=18> */
.L_x_19644:
[----:B------:R0:W5:Y:S01]  /*22d0*/  LDG.E.U8 R17, desc[UR36][R4.64] ;  /* 0x0000002404117981 */ /* 0x000162000c1e1100 */
[----:B------:R-:W-:Y:S05]  /*22e0*/  BRA `(.L_x_19646) ;  /* 0x0000000c00547947 */ /* 0x000fea0003800000 */
.L_x_19643:
        /* <DEDUP_REMOVED lines=8> */
.L_x_19648:
[----:B------:R0:W5:Y:S01]  /*2370*/  LDG.E.U8 R17, desc[UR36][R4.64] ;  /* 0x0000002404117981 */ /* 0x000162000c1e1100 */
[----:B------:R-:W-:Y:S05]  /*2380*/  BRA `(.L_x_19646) ;  /* 0x0000000c002c7947 */ /* 0x000fea0003800000 */
.L_x_19647:
[----:B------:R0:W5:Y:S01]  /*2390*/  LDG.E.U16 R17, desc[UR36][R4.64] ;  /* 0x0000002404117981 */ /* 0x000162000c1e1500 */
[----:B------:R-:W-:Y:S05]  /*23a0*/  BRA `(.L_x_19646) ;  /* 0x0000000c00247947 */ /* 0x000fea0003800000 */
.L_x_19642:
        /* <DEDUP_REMOVED lines=9> */
.L_x_19650:
[----:B------:R-:W2:Y:S02]  /*2440*/  LDG.E.U16 R0, desc[UR36][R4.64] ;  /* 0x0000002404007981 */ /* 0x000ea4000c1e1500 */
[----:B--2---:R-:W-:-:S06]  /*2450*/  HADD2.F32 R0, -RZ, R0.H0_H0 ;  /* 0x20000000ff007230 */ /* 0x004fcc0000004100 */
[----:B------:R-:W0:Y:S02]  /*2460*/  F2I.FTZ.TRUNC.NTZ R0, R0 ;  /* 0x0000000000007305 */ /* 0x000e24000021f100 */
[----:B0-----:R-:W-:Y:S01]  /*2470*/  PRMT R17, R0, 0x7610, R17 ;  /* 0x0000761000117816 */ /* 0x001fe20000000011 */
[----:B------:R-:W-:Y:S06]  /*2480*/  BRA `(.L_x_19646) ;  /* 0x0000000800ec7947 */ /* 0x000fec0003800000 */
.L_x_19649:
        /* <DEDUP_REMOVED lines=9> */
.L_x_19652:
[----:B------:R-:W2:Y:S02]  /*2520*/  LDG.E.U16 R4, desc[UR36][R4.64] ;  /* 0x0000002404047981 */ /* 0x000ea4000c1e1500 */
[----:B--2---:R-:W-:-:S06]  /*2530*/  HADD2.F32 R0, -RZ, R4.H0_H0 ;  /* 0x20000004ff007230 */ /* 0x004fcc0000004100 */
[----:B------:R-:W0:Y:S02]  /*2540*/  F2I.FTZ.TRUNC.NTZ R0, R0 ;  /* 0x0000000000007305 */ /* 0x000e24000021f100 */
[----:B0-----:R-:W-:Y:S01]  /*2550*/  PRMT R17, R0, 0x7610, R17 ;  /* 0x0000761000117816 */ /* 0x001fe20000000011 */
[----:B------:R-:W-:Y:S06]  /*2560*/  BRA `(.L_x_19646) ;  /* 0x0000000800b47947 */ /* 0x000fec0003800000 */
.L_x_19651:
[----:B------:R-:W2:Y:S02]  /*2570*/  LDG.E.64 R4, desc[UR36][R4.64] ;  /* 0x0000002404047981 */ /* 0x000ea4000c1e1b00 */
[----:B--2---:R0:W1:Y:S01]  /*2580*/  F2I.F64.TRUNC R17, R4 ;  /* 0x0000000400117311 */ /* 0x004062000030d100 */
[----:B------:R-:W-:Y:S05]  /*2590*/  BRA `(.L_x_19646) ;  /* 0x0000000800a87947 */ /* 0x000fea0003800000 */
.L_x_19641:
        /* <DEDUP_REMOVED lines=12> */
.L_x_19655:
[----:B------:R-:W2:Y:S02]  /*2660*/  LDG.E.64 R4, desc[UR36][R4.64] ;  /* 0x0000002404047981 */ /* 0x000ea4000c1e1b00 */
[----:B--2---:R0:W1:Y:S01]  /*2670*/  F2I.F64.TRUNC R17, R4 ;  /* 0x0000000400117311 */ /* 0x004062000030d100 */
[----:B------:R-:W-:Y:S05]  /*2680*/  BRA `(.L_x_19646) ;  /* 0x00000008006c7947 */ /* 0x000fea0003800000 */
.L_x_19654:
        /* <DEDUP_REMOVED lines=28> */
.L_x_19657:
        /* <DEDUP_REMOVED lines=15> */
.L_x_19656:
[----:B------:R-:W2:Y:S02]  /*2940*/  LDG.E.U16 R0, desc[UR36][R4.64] ;  /* 0x0000002404007981 */ /* 0x000ea4000c1e1500 */
[----:B--2---:R-:W-:-:S06]  /*2950*/  IMAD.U32 R0, R0, 0x10000, RZ ;  /* 0x0001000000007824 */ /* 0x004fcc00078e00ff */
[----:B------:R-:W0:Y:S02]  /*2960*/  F2I.FTZ.TRUNC.NTZ R0, R0 ;  /* 0x0000000000007305 */ /* 0x000e24000021f100 */
[----:B0-----:R-:W-:Y:S01]  /*2970*/  PRMT R17, R0, 0x7610, R17 ;  /* 0x0000761000117816 */ /* 0x001fe20000000011 */
[----:B------:R-:W-:Y:S06]  /*2980*/  BRA `(.L_x_19646) ;  /* 0x0000000400ac7947 */ /* 0x000fec0003800000 */
.L_x_19653:
        /* <DEDUP_REMOVED lines=10> */
.L_x_19660:
        /* <DEDUP_REMOVED lines=21> */
.L_x_19664:
[----:B------:R-:W-:Y:S05]  /*2b80*/  BSYNC B1 ;  /* 0x0000000000017941 */ /* 0x000fea0003800000 */
.L_x_19663:
[----:B------:R-:W-:Y:S01]  /*2b90*/  LEA R5, R0, 0x3b800000, 0x17 ;  /* 0x3b80000000057811 */ /* 0x000fe200078eb8ff */
[----:B------:R-:W-:-:S05]  /*2ba0*/  IMAD.SHL.U32 R0, R3, 0x100000, RZ ;  /* 0x0010000003007824 */ /* 0x000fca00078e00ff */
[----:B------:R-:W-:-:S07]  /*2bb0*/  LOP3.LUT R0, R5, R0, R6, 0xfe, !PT ;  /* 0x0000000005007212 */ /* 0x000fce00078efe06 */
.L_x_19662:
[----:B------:R-:W-:Y:S05]  /*2bc0*/  BSYNC B0 ;  /* 0x0000000000007941 */ /* 0x000fea0003800000 */
.L_x_19661:
[----:B------:R-:W0:Y:S02]  /*2bd0*/  F2I.FTZ.TRUNC.NTZ R0, R0 ;  /* 0x0000000000007305 */ /* 0x000e24000021f100 */
[----:B0-----:R-:W-:Y:S01]  /*2be0*/  PRMT R17, R0, 0x7610, R17 ;  /* 0x0000761000117816 */ /* 0x001fe20000000011 */
[----:B------:R-:W-:Y:S06]  /*2bf0*/  BRA `(.L_x_19646) ;  /* 0x0000000400107947 */ /* 0x000fec0003800000 */
.L_x_19659:
        /* <DEDUP_REMOVED lines=21> */
.L_x_19668:
[----:B------:R-:W-:Y:S05]  /*2d50*/  BSYNC B1 ;  /* 0x0000000000017941 */ /* 0x000fea0003800000 */
.L_x_19667:
[----:B------:R-:W-:Y:S01]  /*2d60*/  LEA R5, R0, 0x37800000, 0x17 ;  /* 0x3780000000057811 */ /* 0x000fe200078eb8ff */
[----:B------:R-:W-:-:S05]  /*2d70*/  IMAD.SHL.U32 R0, R3, 0x200000, RZ ;  /* 0x0020000003007824 */ /* 0x000fca00078e00ff */
[----:B------:R-:W-:-:S07]  /*2d80*/  LOP3.LUT R0, R5, R0, R6, 0xfe, !PT ;  /* 0x0000000005007212 */ /* 0x000fce00078efe06 */
.L_x_19666:
[----:B------:R-:W-:Y:S05]  /*2d90*/  BSYNC B0 ;  /* 0x0000000000007941 */ /* 0x000fea0003800000 */
.L_x_19665:
[----:B------:R-:W0:Y:S02]  /*2da0*/  F2I.FTZ.TRUNC.NTZ R0, R0 ;  /* 0x0000000000007305 */ /* 0x000e24000021f100 */
[----:B0-----:R-:W-:Y:S01]  /*2db0*/  PRMT R17, R0, 0x7610, R17 ;  /* 0x0000761000117816 */ /* 0x001fe20000000011 */
[----:B------:R-:W-:Y:S06]  /*2dc0*/  BRA `(.L_x_19646) ;  /* 0x00000000009c7947 */ /* 0x000fec0003800000 */
.L_x_19658:
        /* <DEDUP_REMOVED lines=14> */
.L_x_19672:
[----:B------:R-:W-:Y:S05]  /*2eb0*/  BSYNC B0 ;  /* 0x0000000000007941 */ /* 0x000fea0003800000 */
.L_x_19671:
[----:B------:R-:W0:Y:S02]  /*2ec0*/  F2I.FTZ.TRUNC.NTZ R0, R0 ;  /* 0x0000000000007305 */ /* 0x000e24000021f100 */
[----:B0-----:R-:W-:Y:S01]  /*2ed0*/  PRMT R17, R0, 0x7610, R17 ;  /* 0x0000761000117816 */ /* 0x001fe20000000011 */
[----:B------:R-:W-:Y:S06]  /*2ee0*/  BRA `(.L_x_19646) ;  /* 0x0000000000547947 */ /* 0x000fec0003800000 */
.L_x_19645:
        /* <DEDUP_REMOVED lines=16> */
.L_x_19673:
[----:B------:R-:W-:Y:S01]  /*2ff0*/  PRMT R17, RZ, 0x7610, R17 ;  /* 0x00007610ff117816 */ /* 0x000fe20000000011 */
[----:B------:R-:W-:Y:S06]  /*3000*/  BRA `(.L_x_19646) ;  /* 0x00000000000c7947 */ /* 0x000fec0003800000 */
.L_x_19670:
[----:B------:R2:W5:Y:S01]  /*3010*/  LDG.E.U8 R17, desc[UR36][R4.64] ;  /* 0x0000002404117981 */ /* 0x000562000c1e1100 */
[----:B------:R-:W-:Y:S05]  /*3020*/  BRA `(.L_x_19646) ;  /* 0x0000000000047947 */ /* 0x000fea0003800000 */
.L_x_19669:
[----:B------:R3:W5:Y:S02]  /*3030*/  LDG.E.U8 R17, desc[UR36][R4.64] ;  /* 0x0000002404117981 */ /* 0x000764000c1e1100 */
.L_x_19646:
        /* <DEDUP_REMOVED lines=18> */
.L_x_19677:
[----:B------:R0:W5:Y:S01]  /*3160*/  LDG.E.U8 R22, desc[UR36][R4.64] ;  /* 0x0000002404167981 */ /* 0x000162000c1e1100 */
[----:B------:R-:W-:Y:S05]  /*3170*/  BRA `(.L_x_19679) ;  /* 0x0000000c00547947 */ /* 0x000fea0003800000 */
.L_x_19676:
        /* <DEDUP_REMOVED lines=8> */
.L_x_19681:
[----:B------:R0:W5:Y:S01]  /*3200*/  LDG.E.U8 R22, desc[UR36][R4.64] ;  /* 0x0000002404167981 */ /* 0x000162000c1e1100 */
[----:B------:R-:W-:Y:S05]  /*3210*/  BRA `(.L_x_19679) ;  /* 0x0000000c002c7947 */ /* 0x000fea0003800000 */
.L_x_19680:
[----:B------:R0:W5:Y:S01]  /*3220*/  LDG.E.U16 R22, desc[UR36][R4.64] ;  /* 0x0000002404167981 */ /* 0x000162000c1e1500 */
[----:B------:R-:W-:Y:S05]  /*3230*/  BRA `(.L_x_19679) ;  /* 0x0000000c00247947 */ /* 0x000fea0003800000 */
.L_x_19675:
        /* <DEDUP_REMOVED lines=9> */
.L_x_19683:
[----:B------:R-:W2:Y:S02]  /*32d0*/  LDG.E.U16 R0, desc[UR36][R4.64] ;  /* 0x0000002404007981 */ /* 0x000ea4000c1e1500 */
[----:B--2---:R-:W-:-:S06]  /*32e0*/  HADD2.F32 R0, -RZ, R0.H0_H0 ;  /* 0x20000000ff007230 */ /* 0x004fcc0000004100 */
[----:B------:R-:W0:Y:S02]  /*32f0*/  F2I.FTZ.TRUNC.NTZ R0, R0 ;  /* 0x0000000000007305 */ /* 0x000e24000021f100 */
[----:B0-----:R-:W-:Y:S01]  /*3300*/  PRMT R22, R0, 0x7610, R22 ;  /* 0x0000761000167816 */ /* 0x001fe20000000016 */
[----:B------:R-:W-:Y:S06]  /*3310*/  BRA `(.L_x_19679) ;  /* 0x0000000800ec7947 */ /* 0x000fec0003800000 */
.L_x_19682:
        /* <DEDUP_REMOVED lines=9> */
.L_x_19685:
[----:B------:R-:W2:Y:S02]  /*33b0*/  LDG.E.U16 R4, desc[UR36][R4.64] ;  /* 0x0000002404047981 */ /* 0x000ea4000c1e1500 */
[----:B--2---:R-:W-:-:S06]  /*33c0*/  HADD2.F32 R0, -RZ, R4.H0_H0 ;  /* 0x20000004ff007230 */ /* 0x004fcc0000004100 */
[----:B------:R-:W0:Y:S02]  /*33d0*/  F2I.FTZ.TRUNC.NTZ R0, R0 ;  /* 0x0000000000007305 */ /* 0x000e24000021f100 */
[----:B0-----:R-:W-:Y:S01]  /*33e0*/  PRMT R22, R0, 0x7610, R22 ;  /* 0x0000761000167816 */ /* 0x001fe20000000016 */
[----:B------:R-:W-:Y:S06]  /*33f0*/  BRA `(.L_x_19679) ;  /* 0x0000000800b47947 */ /* 0x000fec0003800000 */
.L_x_19684:
[----:B------:R-:W2:Y:S02]  /*3400*/  LDG.E.64 R4, desc[UR36][R4.64] ;  /* 0x0000002404047981 */ /* 0x000ea4000c1e1b00 */
[----:B--2---:R0:W2:Y:S01]  /*3410*/  F2I.F64.TRUNC R22, R4 ;  /* 0x0000000400167311 */ /* 0x0040a2000030d100 */
[----:B------:R-:W-:Y:S05]  /*3420*/  BRA `(.L_x_19679) ;  /* 0x0000000800a87947 */ /* 0x000fea0003800000 */
.L_x_19674:
        /* <DEDUP_REMOVED lines=12> */
.L_x_19688:
[----:B------:R-:W2:Y:S02]  /*34f0*/  LDG.E.64 R4, desc[UR36][R4.64] ;  /* 0x0000002404047981 */ /* 0x000ea4000c1e1b00 */
[----:B--2---:R0:W2:Y:S01]  /*3500*/  F2I.F64.TRUNC R22, R4 ;  /* 0x0000000400167311 */ /* 0x0040a2000030d100 */
[----:B------:R-:W-:Y:S05]  /*3510*/  BRA `(.L_x_19679) ;  /* 0x00000008006c7947 */ /* 0x000fea0003800000 */
.L_x_19687:
        /* <DEDUP_REMOVED lines=28> */
.L_x_19690:
        /* <DEDUP_REMOVED lines=15> */
.L_x_19689:
[----:B------:R-:W2:Y:S02]  /*37d0*/  LDG.E.U16 R0, desc[UR36][R4.64] ;  /* 0x0000002404007981 */ /* 0x000ea4000c1e1500 */
[----:B--2---:R-:W-:-:S06]  /*37e0*/  IMAD.U32 R0, R0, 0x10000, RZ ;  /* 0x0001000000007824 */ /* 0x004fcc00078e00ff */
[----:B------:R-:W0:Y:S02]  /*37f0*/  F2I.FTZ.TRUNC.NTZ R0, R0 ;  /* 0x0000000000007305 */ /* 0x000e24000021f100 */
[----:B0-----:R-:W-:Y:S01]  /*3800*/  PRMT R22, R0, 0x7610, R22 ;  /* 0x0000761000167816 */ /* 0x001fe20000000016 */
[----:B------:R-:W-:Y:S06]  /*3810*/  BRA `(.L_x_19679) ;  /* 0x0000000400ac7947 */ /* 0x000fec0003800000 */
.L_x_19686:
        /* <DEDUP_REMOVED lines=10> */
.L_x_19693:
        /* <DEDUP_REMOVED lines=21> */
.L_x_19697:
[----:B------:R-:W-:Y:S05]  /*3a10*/  BSYNC B1 ;  /* 0x0000000000017941 */ /* 0x000fea0003800000 */
.L_x_19696:
[----:B------:R-:W-:Y:S01]  /*3a20*/  LEA R5, R0, 0x3b800000, 0x17 ;  /* 0x3b80000000057811 */ /* 0x000fe200078eb8ff */
[----:B------:R-:W-:-:S05]  /*3a30*/  IMAD.SHL.U32 R0, R3, 0x100000, RZ ;  /* 0x0010000003007824 */ /* 0x000fca00078e00ff */
[----:B------:R-:W-:-:S07]  /*3a40*/  LOP3.LUT R0, R5, R0, R6, 0xfe, !PT ;  /* 0x0000000005007212 */ /* 0x000fce00078efe06 */
.L_x_19695:
[----:B------:R-:W-:Y:S05]  /*3a50*/  BSYNC B0 ;  /* 0x0000000000007941 */ /* 0x000fea0003800000 */
.L_x_19694:
[----:B------:R-:W0:Y:S02]  /*3a60*/  F2I.FTZ.TRUNC.NTZ R0, R0 ;  /* 0x0000000000007305 */ /* 0x000e24000021f100 */
[----:B0-----:R-:W-:Y:S01]  /*3a70*/  PRMT R22, R0, 0x7610, R22 ;  /* 0x0000761000167816 */ /* 0x001fe20000000016 */
[----:B------:R-:W-:Y:S06]  /*3a80*/  BRA `(.L_x_19679) ;  /* 0x0000000400107947 */ /* 0x000fec0003800000 */
.L_x_19692:
        /* <DEDUP_REMOVED lines=21> */
.L_x_19701:
[----:B------:R-:W-:Y:S05]  /*3be0*/  BSYNC B1 ;  /* 0x0000000000017941 */ /* 0x000fea0003800000 */
.L_x_19700:
[----:B------:R-:W-:Y:S01]  /*3bf0*/  LEA R5, R0, 0x37800000, 0x17 ;  /* 0x3780000000057811 */ /* 0x000fe200078eb8ff */
[----:B------:R-:W-:-:S05]  /*3c00*/  IMAD.SHL.U32 R0, R3, 0x200000, RZ ;  /* 0x0020000003007824 */ /* 0x000fca00078e00ff */
[----:B------:R-:W-:-:S07]  /*3c10*/  LOP3.LUT R0, R5, R0, R6, 0xfe, !PT ;  /* 0x0000000005007212 */ /* 0x000fce00078efe06 */
.L_x_19699:
[----:B------:R-:W-:Y:S05]  /*3c20*/  BSYNC B0 ;  /* 0x0000000000007941 */ /* 0x000fea0003800000 */
.L_x_19698:
[----:B------:R-:W0:Y:S02]  /*3c30*/  F2I.FTZ.TRUNC.NTZ R0, R0 ;  /* 0x0000000000007305 */ /* 0x000e24000021f100 */
[----:B0-----:R-:W-:Y:S01]  /*3c40*/  PRMT R22, R0, 0x7610, R22 ;  /* 0x0000761000167816 */ /* 0x001fe20000000016 */
[----:B------:R-:W-:Y:S06]  /*3c50*/  BRA `(.L_x_19679) ;  /* 0x00000000009c7947 */ /* 0x000fec0003800000 */
.L_x_19691:
        /* <DEDUP_REMOVED lines=14> */
.L_x_19705:
[----:B------:R-:W-:Y:S05]  /*3d40*/  BSYNC B0 ;  /* 0x0000000000007941 */ /* 0x000fea0003800000 */
.L_x_19704:
[----:B------:R-:W0:Y:S02]  /*3d50*/  F2I.FTZ.TRUNC.NTZ R0, R0 ;  /* 0x0000000000007305 */ /* 0x000e24000021f100 */
[----:B0-----:R-:W-:Y:S01]  /*3d60*/  PRMT R22, R0, 0x7610, R22 ;  /* 0x0000761000167816 */ /* 0x001fe20000000016 */
[----:B------:R-:W-:Y:S06]  /*3d70*/  BRA `(.L_x_19679) ;  /* 0x0000000000547947 */ /* 0x000fec0003800000 */
.L_x_19678:
        /* <DEDUP_REMOVED lines=16> */
.L_x_19706:
[----:B------:R-:W-:Y:S01]  /*3e80*/  PRMT R22, RZ, 0x7610, R22 ;  /* 0x00007610ff167816 */ /* 0x000fe20000000016 */
[----:B------:R-:W-:Y:S06]  /*3e90*/  BRA `(.L_x_19679) ;  /* 0x00000000000c7947 */ /* 0x000fec0003800000 */
.L_x_19703:
[----:B------:R0:W5:Y:S01]  /*3ea0*/  LDG.E.U8 R22, desc[UR36][R4.64] ;  /* 0x0000002404167981 */ /* 0x000162000c1e1100 */
[----:B------:R-:W-:Y:S05]  /*3eb0*/  BRA `(.L_x_19679) ;  /* 0x0000000000047947 */ /* 0x000fea0003800000 */
.L_x_19702:
[----:B------:R2:W5:Y:S02]  /*3ec0*/  LDG.E.U8 R22, desc[UR36][R4.64] ;  /* 0x0000002404167981 */ /* 0x000564000c1e1100 */
.L_x_19679:
[----:B------:R-:W-:-:S07]  /*3ed0*/  VIADD R29, R29, 0x80 ;  /* 0x000000801d1d7836 */ /* 0x000fce0000000000 */
.L_x_19639:
[----:B------:R-:W-:Y:S05]  /*3ee0*/  BSYNC B6 ;  /* 0x0000000000067941 */ /* 0x000fea0003800000 */
.L_x_19638:
[----:B------:R-:W-:Y:S01]  /*3ef0*/  ISETP.GE.AND P0, PT, R29, R28, PT ;  /* 0x0000001c1d00720c */ /* 0x000fe20003f06270 */
[----:B------:R-:W-:Y:S01]  /*3f00*/  BSSY B6, `(.L_x_19707) ;  /* 0x00001f3000067945 */ /* 0x000fe20003800000 */
[----:B0-----:R-:W-:Y:S02]  /*3f10*/  PRMT R23, RZ, 0x7610, R23 ;  /* 0x00007610ff177816 */ /* 0x001fe40000000017 */
[----:B------:R-:W-:Y:S02]  /*3f20*/  PRMT R24, RZ, 0x7610, R24 ;  /* 0x00007610ff187816 */ /* 0x000fe40000000018 */
[----:B------:R-:W-:-:S07]  /*3f30*/  PRMT R25, RZ, 0x7610, R25 ;  /* 0x00007610ff197816 */ /* 0x000fce0000000019 */
[----:B------:R-:W-:Y:S05]  /*3f40*/  @P0 BRA `(.L_x_19708) ;  /* 0x0000001c00b80947 */ /* 0x000fea0003800000 */
[----:B------:R-:W-:Y:S01]  /*3f50*/  IMAD.MOV.U32 R3, RZ, RZ, 0x1 ;  /* 0x00000001ff037424 */ /* 0x000fe200078e00ff */
[----:B------:R-:W-:Y:S01]  /*3f60*/  LOP3.LUT R0, R16, 0xff, RZ, 0xc0, !PT ;  /* 0x000000ff10007812 */ /* 0x000fe200078ec0ff */
        /* <DEDUP_REMOVED lines=23> */
.L_x_19709:
        /* <DEDUP_REMOVED lines=19> */
.L_x_19713:
[----:B------:R3:W5:Y:S01]  /*4210*/  LDG.E.U8 R24, desc[UR36][R4.64] ;  /* 0x0000002404187981 */ /* 0x000762000c1e1100 */
[----:B------:R-:W-:Y:S05]  /*4220*/  BRA `(.L_x_19715) ;  /* 0x0000000c00547947 */ /* 0x000fea0003800000 */
.L_x_19712:
        /* <DEDUP_REMOVED lines=8> */
.L_x_19717:
[----:B------:R2:W5:Y:S01]  /*42b0*/  LDG.E.U8 R24, desc[UR36][R4.64] ;  /* 0x0000002404187981 */ /* 0x000562000c1e1100 */
[----:B------:R-:W-:Y:S05]  /*42c0*/  BRA `(.L_x_19715) ;  /* 0x0000000c002c7947 */ /* 0x000fea0003800000 */
.L_x_19716:
[----:B------:R0:W5:Y:S01]  /*42d0*/  LDG.E.U16 R24, desc[UR36][R4.64] ;  /* 0x0000002404187981 */ /* 0x000162000c1e1500 */
[----:B------:R-:W-:Y:S05]  /*42e0*/  BRA `(.L_x_19715) ;  /* 0x0000000c00247947 */ /* 0x000fea0003800000 */
.L_x_19711:
        /* <DEDUP_REMOVED lines=9> */
.L_x_19719:
[----:B------:R-:W2:Y:S02]  /*4380*/  LDG.E.U16 R0, desc[UR36][R4.64] ;  /* 0x0000002404007981 */ /* 0x000ea4000c1e1500 */
[----:B--2---:R-:W-:-:S06]  /*4390*/  HADD2.F32 R0, -RZ, R0.H0_H0 ;  /* 0x20000000ff007230 */ /* 0x004fcc0000004100 */
[----:B------:R-:W0:Y:S02]  /*43a0*/  F2I.FTZ.TRUNC.NTZ R0, R0 ;  /* 0x0000000000007305 */ /* 0x000e24000021f100 */
[----:B0-----:R-:W-:Y:S01]  /*43b0*/  PRMT R24, R0, 0x7610, R24 ;  /* 0x0000761000187816 */ /* 0x001fe20000000018 */
[----:B------:R-:W-:Y:S06]  /*43c0*/  BRA `(.L_x_19715) ;  /* 0x0000000800ec7947 */ /* 0x000fec0003800000 */
.L_x_19718:
        /* <DEDUP_REMOVED lines=9> */
.L_x_19721:
[----:B------:R-:W2:Y:S02]  /*4460*/  LDG.E.U16 R4, desc[UR36][R4.64] ;  /* 0x0000002404047981 */ /* 0x000ea4000c1e1500 */
[----:B--2---:R-:W-:-:S06]  /*4470*/  HADD2.F32 R0, -RZ, R4.H0_H0 ;  /* 0x20000004ff007230 */ /* 0x004fcc0000004100 */
[----:B------:R-:W0:Y:S02]  /*4480*/  F2I.FTZ.TRUNC.NTZ R0, R0 ;  /* 0x0000000000007305 */ /* 0x000e24000021f100 */
[----:B0-----:R-:W-:Y:S01]  /*4490*/  PRMT R24, R0, 0x7610, R24 ;  /* 0x0000761000187816 */ /* 0x001fe20000000018 */
[----:B------:R-:W-:Y:S06]  /*44a0*/  BRA `(.L_x_19715) ;  /* 0x0000000800b47947 */ /* 0x000fec0003800000 */
.L_x_19720:
[----:B------:R-:W2:Y:S02]  /*44b0*/  LDG.E.64 R4, desc[UR36][R4.64] ;  /* 0x0000002404047981 */ /* 0x000ea4000c1e1b00 */
[----:B--2---:R0:W1:Y:S01]  /*44c0*/  F2I.F64.TRUNC R24, R4 ;  /* 0x0000000400187311 */ /* 0x004062000030d100 */
[----:B------:R-:W-:Y:S05]  /*44d0*/  BRA `(.L_x_19715) ;  /* 0x0000000800a87947 */ /* 0x000fea0003800000 */
.L_x_19710:
        /* <DEDUP_REMOVED lines=12> */
.L_x_19724:
[----:B------:R-:W2:Y:S02]  /*45a0*/  LDG.E.64 R4, desc[UR36][R4.64] ;  /* 0x0000002404047981 */ /* 0x000ea4000c1e1b00 */
[----:B--2---:R0:W1:Y:S01]  /*45b0*/  F2I.F64.TRUNC R24, R4 ;  /* 0x0000000400187311 */ /* 0x004062000030d100 */
[----:B------:R-:W-:Y:S05]  /*45c0*/  BRA `(.L_x_19715) ;  /* 0x00000008006c7947 */ /* 0x000fea0003800000 */
.L_x_19723:
        /* <DEDUP_REMOVED lines=28> */
.L_x_19726:
        /* <DEDUP_REMOVED lines=15> */
.L_x_19725:
[----:B------:R-:W2:Y:S02]  /*4880*/  LDG.E.U16 R0, desc[UR36][R4.64] ;  /* 0x0000002404007981 */ /* 0x000ea4000c1e1500 */
[----:B--2---:R-:W-:-:S06]  /*4890*/  IMAD.U32 R0, R0, 0x10000, RZ ;  /* 0x0001000000007824 */ /* 0x004fcc00078e00ff */
[----:B------:R-:W0:Y:S02]  /*48a0*/  F2I.FTZ.TRUNC.NTZ R0, R0 ;  /* 0x0000000000007305 */ /* 0x000e24000021f100 */
[----:B0-----:R-:W-:Y:S01]  /*48b0*/  PRMT R24, R0, 0x7610, R24 ;  /* 0x0000761000187816 */ /* 0x001fe20000000018 */
[----:B------:R-:W-:Y:S06]  /*48c0*/  BRA `(.L_x_19715) ;  /* 0x0000000400ac7947 */ /* 0x000fec0003800000 */
.L_x_19722:
        /* <DEDUP_REMOVED lines=10> */
.L_x_19729:
        /* <DEDUP_REMOVED lines=21> */
.L_x_19733:
[----:B------:R-:W-:Y:S05]  /*4ac0*/  BSYNC B1 ;  /* 0x0000000000017941 */ /* 0x000fea0003800000 */
.L_x_19732:
[----:B------:R-:W-:Y:S01]  /*4ad0*/  LEA R5, R0, 0x3b800000, 0x17 ;  /* 0x3b80000000057811 */ /* 0x000fe200078eb8ff */
[----:B------:R-:W-:-:S05]  /*4ae0*/  IMAD.SHL.U32 R0, R3, 0x100000, RZ ;  /* 0x0010000003007824 */ /* 0x000fca00078e00ff */
[----:B------:R-:W-:-:S07]  /*4af0*/  LOP3.LUT R0, R5, R0, R6, 0xfe, !PT ;  /* 0x0000000005007212 */ /* 0x000fce00078efe06 */
.L_x_19731:
[----:B------:R-:W-:Y:S05]  /*4b00*/  BSYNC B0 ;  /* 0x0000000000007941 */ /* 0x000fea0003800000 */
.L_x_19730:
[----:B------:R-:W0:Y:S02]  /*4b10*/  F2I.FTZ.TRUNC.NTZ R0, R0 ;  /* 0x0000000000007305 */ /* 0x000e24000021f100 */
[----:B0-----:R-:W-:Y:S01]  /*4b20*/  PRMT R24, R0, 0x7610, R24 ;  /* 0x0000761000187816 */ /* 0x001fe20000000018 */
[----:B------:R-:W-:Y:S06]  /*4b30*/  BRA `(.L_x_19715) ;  /* 0x0000000400107947 */ /* 0x000fec0003800000 */
.L_x_19728:
        /* <DEDUP_REMOVED lines=21> */
.L_x_19737:
[----:B------:R-:W-:Y:S05]  /*4c90*/  BSYNC B1 ;  /* 0x0000000000017941 */ /* 0x000fea0003800000 */
.L_x_19736:
[----:B------:R-:W-:Y:S01]  /*4ca0*/  LEA R5, R0, 0x37800000, 0x17 ;  /* 0x3780000000057811 */ /* 0x000fe200078eb8ff */
[----:B------:R-:W-:-:S05]  /*4cb0*/  IMAD.SHL.U32 R0, R3, 0x200000, RZ ;  /* 0x0020000003007824 */ /* 0x000fca00078e00ff */
[----:B------:R-:W-:-:S07]  /*4cc0*/  LOP3.LUT R0, R5, R0, R6, 0xfe, !PT ;  /* 0x0000000005007212 */ /* 0x000fce00078efe06 */
.L_x_19735:
[----:B------:R-:W-:Y:S05]  /*4cd0*/  BSYNC B0 ;  /* 0x0000000000007941 */ /* 0x000fea0003800000 */
.L_x_19734:
[----:B------:R-:W0:Y:S02]  /*4ce0*/  F2I.FTZ.TRUNC.NTZ R0, R0 ;  /* 0x0000000000007305 */ /* 0x000e24000021f100 */
[----:B0-----:R-:W-:Y:S01]  /*4cf0*/  PRMT R24, R0, 0x7610, R24 ;  /* 0x0000761000187816 */ /* 0x001fe20000000018 */
[----:B------:R-:W-:Y:S06]  /*4d00*/  BRA `(.L_x_19715) ;  /* 0x00000000009c7947 */ /* 0x000fec0003800000 */
.L_x_19727:
        /* <DEDUP_REMOVED lines=14> */
.L_x_19741:
[----:B------:R-:W-:Y:S05]  /*4df0*/  BSYNC B0 ;  /* 0x0000000000007941 */ /* 0x000fea0003800000 */
.L_x_19740:
[----:B------:R-:W0:Y:S02]  /*4e00*/  F2I.FTZ.TRUNC.NTZ R0, R0 ;  /* 0x0000000000007305 */ /* 0x000e24000021f100 */
[----:B0-----:R-:W-:Y:S01]  /*4e10*/  PRMT R24, R0, 0x7610, R24 ;  /* 0x0000761000187816 */ /* 0x001fe20000000018 */
[----:B------:R-:W-:Y:S06]  /*4e20*/  BRA `(.L_x_19715) ;  /* 0x0000000000547947 */ /* 0x000fec0003800000 */
.L_x_19714:
        /* <DEDUP_REMOVED lines=16> */
.L_x_19742:
[----:B------:R-:W-:Y:S01]  /*4f30*/  PRMT R24, RZ, 0x7610, R24 ;  /* 0x00007610ff187816 */ /* 0x000fe20000000018 */
[----:B------:R-:W-:Y:S06]  /*4f40*/  BRA `(.L_x_19715) ;  /* 0x00000000000c7947 */ /* 0x000fec0003800000 */
.L_x_19739:
[----:B------:R0:W5:Y:S01]  /*4f50*/  LDG.E.U8 R24, desc[UR36][R4.64] ;  /* 0x0000002404187981 */ /* 0x000162000c1e1100 */
[----:B------:R-:W-:Y:S05]  /*4f60*/  BRA `(.L_x_19715) ;  /* 0x0000000000047947 */ /* 0x000fea0003800000 */
.L_x_19738:
[----:B------:R0:W5:Y:S02]  /*4f70*/  LDG.E.U8 R24, desc[UR36][R4.64] ;  /* 0x0000002404187981 */ /* 0x000164000c1e1100 */
.L_x_19715:
        /* <DEDUP_REMOVED lines=19> */
.L_x_19746:
[----:B------:R0:W5:Y:S01]  /*50b0*/  LDG.E.U8 R25, desc[UR36][R4.64] ;  /* 0x0000002404197981 */ /* 0x000162000c1e1100 */
[----:B------:R-:W-:Y:S05]  /*50c0*/  BRA `(.L_x_19748) ;  /* 0x0000000c00547947 */ /* 0x000fea0003800000 */
.L_x_19745:
        /* <DEDUP_REMOVED lines=8> */
.L_x_19750:
[----:B------:R0:W5:Y:S01]  /*5150*/  LDG.E.U8 R25, desc[UR36][R4.64] ;  /* 0x0000002404197981 */ /* 0x000162000c1e1100 */
[----:B------:R-:W-:Y:S05]  /*5160*/  BRA `(.L_x_19748) ;  /* 0x0000000c002c7947 */ /* 0x000fea0003800000 */
.L_x_19749:
[----:B------:R0:W5:Y:S01]  /*5170*/  LDG.E.U16 R25, desc[UR36][R4.64] ;  /* 0x0000002404197981 */ /* 0x000162000c1e1500 */
[----:B------:R-:W-:Y:S05]  /*5180*/  BRA `(.L_x_19748) ;  /* 0x0000000c00247947 */ /* 0x000fea0003800000 */
.L_x_19744:
        /* <DEDUP_REMOVED lines=9> */
.L_x_19752:
[----:B------:R-:W2:Y:S02]  /*5220*/  LDG.E.U16 R0, desc[UR36][R4.64] ;  /* 0x0000002404007981 */ /* 0x000ea4000c1e1500 */
[----:B--2---:R-:W-:-:S06]  /*5230*/  HADD2.F32 R0, -RZ, R0.H0_H0 ;  /* 0x20000000ff007230 */ /* 0x004fcc0000004100 */
[----:B------:R-:W0:Y:S02]  /*5240*/  F2I.FTZ.TRUNC.NTZ R0, R0 ;  /* 0x0000000000007305 */ /* 0x000e24000021f100 */
[----:B0-----:R-:W-:Y:S01]  /*5250*/  PRMT R25, R0, 0x7610, R25 ;  /* 0x0000761000197816 */ /* 0x001fe20000000019 */
[----:B------:R-:W-:Y:S06]  /*5260*/  BRA `(.L_x_19748) ;  /* 0x0000000800ec7947 */ /* 0x000fec0003800000 */
.L_x_19751:
        /* <DEDUP_REMOVED lines=9> */
.L_x_19754:
[----:B------:R-:W2:Y:S02]  /*5300*/  LDG.E.U16 R4, desc[UR36][R4.64] ;  /* 0x0000002404047981 */ /* 0x000ea4000c1e1500 */
[----:B--2---:R-:W-:-:S06]  /*5310*/  HADD2.F32 R0, -RZ, R4.H0_H0 ;  /* 0x20000004ff007230 */ /* 0x004fcc0000004100 */
[----:B------:R-:W0:Y:S02]  /*5320*/  F2I.FTZ.TRUNC.NTZ R0, R0 ;  /* 0x0000000000007305 */ /* 0x000e24000021f100 */
[----:B0-----:R-:W-:Y:S01]  /*5330*/  PRMT R25, R0, 0x7610, R25 ;  /* 0x0000761000197816 */ /* 0x001fe20000000019 */
[----:B------:R-:W-:Y:S06]  /*5340*/  BRA `(.L_x_19748) ;  /* 0x0000000800b47947 */ /* 0x000fec0003800000 */
.L_x_19753:
[----:B------:R-:W2:Y:S02]  /*5350*/  LDG.E.64 R4, desc[UR36][R4.64] ;  /* 0x0000002404047981 */ /* 0x000ea4000c1e1b00 */
[----:B--2---:R0:W1:Y:S01]  /*5360*/  F2I.F64.TRUNC R25, R4 ;  /* 0x0000000400197311 */ /* 0x004062000030d100 */
[----:B------:R-:W-:Y:S05]  /*5370*/  BRA `(.L_x_19748) ;  /* 0x0000000800a87947 */ /* 0x000fea0003800000 */
.L_x_19743:
        /* <DEDUP_REMOVED lines=12> */
.L_x_19757:
[----:B------:R-:W2:Y:S02]  /*5440*/  LDG.E.64 R4, desc[UR36][R4.64] ;  /* 0x0000002404047981 */ /* 0x000ea4000c1e1b00 */
[----:B--2---:R0:W1:Y:S01]  /*5450*/  F2I.F64.TRUNC R25, R4 ;  /* 0x0000000400197311 */ /* 0x004062000030d100 */
[----:B------:R-:W-:Y:S05]  /*5460*/  BRA `(.L_x_19748) ;  /* 0x00000008006c7947 */ /* 0x000fea0003800000 */
.L_x_19756:
        /* <DEDUP_REMOVED lines=28> */
.L_x_19759:
        /* <DEDUP_REMOVED lines=15> */
.L_x_19758:
[----:B------:R-:W2:Y:S02]  /*5720*/  LDG.E.U16 R0, desc[UR36][R4.64] ;  /* 0x0000002404007981 */ /* 0x000ea4000c1e1500 */
[----:B--2---:R-:W-:-:S06]  /*5730*/  IMAD.U32 R0, R0, 0x10000, RZ ;  /* 0x0001000000007824 */ /* 0x004fcc00078e00ff */
[----:B------:R-:W0:Y:S02]  /*5740*/  F2I.FTZ.TRUNC.NTZ R0, R0 ;  /* 0x0000000000007305 */ /* 0x000e24000021f100 */
[----:B0-----:R-:W-:Y:S01]  /*5750*/  PRMT R25, R0, 0x7610, R25 ;  /* 0x0000761000197816 */ /* 0x001fe20000000019 */
[----:B------:R-:W-:Y:S06]  /*5760*/  BRA `(.L_x_19748) ;  /* 0x0000000400ac7947 */ /* 0x000fec0003800000 */
.L_x_19755:
        /* <DEDUP_REMOVED lines=10> */
.L_x_19762:
        /* <DEDUP_REMOVED lines=21> */
.L_x_19766:
[----:B------:R-:W-:Y:S05]  /*5960*/  BSYNC B1 ;  /* 0x0000000000017941 */ /* 0x000fea0003800000 */
.L_x_19765:
[----:B------:R-:W-:Y:S01]  /*5970*/  LEA R5, R0, 0x3b800000, 0x17 ;  /* 0x3b80000000057811 */ /* 0x000fe200078eb8ff */
[----:B------:R-:W-:-:S05]  /*5980*/  IMAD.SHL.U32 R0, R3, 0x100000, RZ ;  /* 0x0010000003007824 */ /* 0x000fca00078e00ff */
[----:B------:R-:W-:-:S07]  /*5990*/  LOP3.LUT R0, R5, R0, R6, 0xfe, !PT ;  /* 0x0000000005007212 */ /* 0x000fce00078efe06 */
.L_x_19764:
[----:B------:R-:W-:Y:S05]  /*59a0*/  BSYNC B0 ;  /* 0x0000000000007941 */ /* 0x000fea0003800000 */
.L_x_19763:
[----:B------:R-:W0:Y:S02]  /*59b0*/  F2I.FTZ.TRUNC.NTZ R0, R0 ;  /* 0x0000000000007305 */ /* 0x000e24000021f100 */
[----:B0-----:R-:W-:Y:S01]  /*59c0*/  PRMT R25, R0, 0x7610, R25 ;  /* 0x0000761000197816 */ /* 0x001fe20000000019 */
[----:B------:R-:W-:Y:S06]  /*59d0*/  BRA `(.L_x_19748) ;  /* 0x0000000400107947 */ /* 0x000fec0003800000 */
.L_x_19761:
        /* <DEDUP_REMOVED lines=21> */
.L_x_19770:
[----:B------:R-:W-:Y:S05]  /*5b30*/  BSYNC B1 ;  /* 0x0000000000017941 */ /* 0x000fea0003800000 */
.L_x_19769:
[----:B------:R-:W-:Y:S01]  /*5b40*/  LEA R5, R0, 0x37800000, 0x17 ;  /* 0x3780000000057811 */ /* 0x000fe200078eb8ff */
[----:B------:R-:W-:-:S05]  /*5b50*/  IMAD.SHL.U32 R0, R3, 0x200000, RZ ;  /* 0x0020000003007824 */ /* 0x000fca00078e00ff */
[----:B------:R-:W-:-:S07]  /*5b60*/  LOP3.LUT R0, R5, R0, R6, 0xfe, !PT ;  /* 0x0000000005007212 */ /* 0x000fce00078efe06 */
.L_x_19768:
[----:B------:R-:W-:Y:S05]  /*5b70*/  BSYNC B0 ;  /* 0x0000000000007941 */ /* 0x000fea0003800000 */
.L_x_19767:
[----:B------:R-:W0:Y:S02]  /*5b80*/  F2I.FTZ.TRUNC.NTZ R0, R0 ;  /* 0x0000000000007305 */ /* 0x000e24000021f100 */
[----:B0-----:R-:W-:Y:S01]  /*5b90*/  PRMT R25, R0, 0x7610, R25 ;  /* 0x0000761000197816 */ /* 0x001fe20000000019 */
[----:B------:R-:W-:Y:S06]  /*5ba0*/  BRA `(.L_x_19748) ;  /* 0x00000000009c7947 */ /* 0x000fec0003800000 */
.L_x_19760:
        /* <DEDUP_REMOVED lines=14> */
.L_x_19774:
[----:B------:R-:W-:Y:S05]  /*5c90*/  BSYNC B0 ;  /* 0x0000000000007941 */ /* 0x000fea0003800000 */
.L_x_19773:
[----:B------:R-:W0:Y:S02]  /*5ca0*/  F2I.FTZ.TRUNC.NTZ R0, R0 ;  /* 0x0000000000007305 */ /* 0x000e24000021f100 */
[----:B0-----:R-:W-:Y:S01]  /*5cb0*/  PRMT R25, R0, 0x7610, R25 ;  /* 0x0000761000197816 */ /* 0x001fe20000000019 */
[----:B------:R-:W-:Y:S06]  /*5cc0*/  BRA `(.L_x_19748) ;  /* 0x0000000000547947 */ /* 0x000fec0003800000 */
.L_x_19747:
        /* <DEDUP_REMOVED lines=16> */
.L_x_19775:
[----:B------:R-:W-:Y:S01]  /*5dd0*/  PRMT R25, RZ, 0x7610, R25 ;  /* 0x00007610ff197816 */ /* 0x000fe20000000019 */
[----:B------:R-:W-:Y:S06]  /*5de0*/  BRA `(.L_x_19748) ;  /* 0x00000000000c7947 */ /* 0x000fec0003800000 */
.L_x_19772:
[----:B------:R2:W5:Y:S01]  /*5df0*/  LDG.E.U8 R25, desc[UR36][R4.64] ;  /* 0x0000002404197981 */ /* 0x000562000c1e1100 */
[----:B------:R-:W-:Y:S05]  /*5e00*/  BRA `(.L_x_19748) ;  /* 0x0000000000047947 */ /* 0x000fea0003800000 */
.L_x_19771:
[----:B------:R3:W5:Y:S02]  /*5e10*/  LDG.E.U8 R25, desc[UR36][R4.64] ;  /* 0x0000002404197981 */ /* 0x000764000c1e1100 */
.L_x_19748:
[----:B------:R-:W-:-:S07]  /*5e20*/  VIADD R29, R29, 0x80 ;  /* 0x000000801d1d7836 */ /* 0x000fce0000000000 */
.L_x_19708:
[----:B------:R-:W-:Y:S05]  /*5e30*/  BSYNC B6 ;  /* 0x0000000000067941 */ /* 0x000fea0003800000 */
.L_x_19707:
[----:B------:R-:W0:Y:S01]  /*5e40*/  LDC.U8 R26, c[0x0][0x218] ;  /* 0x00008600ff1a7b82 */ /* 0x000e220000000000 */
        /* <DEDUP_REMOVED lines=29> */
.L_x_19778:
        /* <DEDUP_REMOVED lines=19> */
.L_x_19782:
[----:B------:R0:W5:Y:S01]  /*6150*/  LDG.E.U8 R27, desc[UR36][R4.64] ;  /* 0x00000024041b7981 */ /* 0x000162000c1e1100 */
[----:B------:R-:W-:Y:S05]  /*6160*/  BRA `(.L_x_19784) ;  /* 0x0000000c00547947 */ /* 0x000fea0003800000 */
.L_x_19781:
        /* <DEDUP_REMOVED lines=8> */
.L_x_19786:
[----:B------:R3:W5:Y:S01]  /*61f0*/  LDG.E.U8 R27, desc[UR36][R4.64] ;  /* 0x00000024041b7981 */ /* 0x000762000c1e1100 */
[----:B------:R-:W-:Y:S05]  /*6200*/  BRA `(.L_x_19784) ;  /* 0x0000000c002c7947 */ /* 0x000fea0003800000 */
.L_x_19785:
[----:B------:R2:W5:Y:S01]  /*6210*/  LDG.E.U16 R27, desc[UR36][R4.64] ;  /* 0x00000024041b7981 */ /* 0x000562000c1e1500 */
[----:B------:R-:W-:Y:S05]  /*6220*/  BRA `(.L_x_19784) ;  /* 0x0000000c00247947 */ /* 0x000fea0003800000 */
.L_x_19780:
        /* <DEDUP_REMOVED lines=9> */
.L_x_19788:
[----:B------:R-:W2:Y:S02]  /*62c0*/  LDG.E.U16 R0, desc[UR36][R4.64] ;  /* 0x0000002404007981 */ /* 0x000ea4000c1e1500 */
[----:B--2---:R-:W-:-:S06]  /*62d0*/  HADD2.F32 R0, -RZ, R0.H0_H0 ;  /* 0x20000000ff007230 */ /* 0x004fcc0000004100 */
[----:B------:R-:W0:Y:S02]  /*62e0*/  F2I.FTZ.TRUNC.NTZ R0, R0 ;  /* 0x0000000000007305 */ /* 0x000e24000021f100 */
[----:B0-----:R-:W-:Y:S01]  /*62f0*/  PRMT R27, R0, 0x7610, R27 ;  /* 0x00007610001b7816 */ /* 0x001fe2000000001b */
[----:B------:R-:W-:Y:S06]  /*6300*/  BRA `(.L_x_19784) ;  /* 0x0000000800ec7947 */ /* 0x000fec0003800000 */
.L_x_19787:
        /* <DEDUP_REMOVED lines=9> */
.L_x_19790:
[----:B------:R-:W2:Y:S02]  /*63a0*/  LDG.E.U16 R4, desc[UR36][R4.64] ;  /* 0x0000002404047981 */ /* 0x000ea4000c1e1500 */
[----:B--2---:R-:W-:-:S06]  /*63b0*/  HADD2.F32 R0, -RZ, R4.H0_H0 ;  /* 0x20000004ff007230 */ /* 0x004fcc0000004100 */
[----:B------:R-:W0:Y:S02]  /*63c0*/  F2I.FTZ.TRUNC.NTZ R0, R0 ;  /* 0x0000000000007305 */ /* 0x000e24000021f100 */
[----:B0-----:R-:W-:Y:S01]  /*63d0*/  PRMT R27, R0, 0x7610, R27 ;  /* 0x00007610001b7816 */ /* 0x001fe2000000001b */
[----:B------:R-:W-:Y:S06]  /*63e0*/  BRA `(.L_x_19784) ;  /* 0x0000000800b47947 */ /* 0x000fec0003800000 */
.L_x_19789:
[----:B------:R-:W2:Y:S02]  /*63f0*/  LDG.E.64 R4, desc[UR36][R4.64] ;  /* 0x0000002404047981 */ /* 0x000ea4000c1e1b00 */
[----:B--2---:R0:W1:Y:S01]  /*6400*/  F2I.F64.TRUNC R27, R4 ;  /* 0x00000004001b7311 */ /* 0x004062000030d100 */
[----:B------:R-:W-:Y:S05]  /*6410*/  BRA `(.L_x_19784) ;  /* 0x0000000800a87947 */ /* 0x000fea0003800000 */
.L_x_19779:
        /* <DEDUP_REMOVED lines=12> */
.L_x_19793:
[----:B------:R-:W2:Y:S02]  /*64e0*/  LDG.E.64 R4, desc[UR36][R4.64] ;  /* 0x0000002404047981 */ /* 0x000ea4000c1e1b00 */
[----:B--2---:R0:W1:Y:S01]  /*64f0*/  F2I.F64.TRUNC R27, R4 ;  /* 0x00000004001b7311 */ /* 0x004062000030d100 */
[----:B------:R-:W-:Y:S05]  /*6500*/  BRA `(.L_x_19784) ;  /* 0x00000008006c7947 */ /* 0x000fea0003800000 */
.L_x_19792:
        /* <DEDUP_REMOVED lines=28> */
.L_x_19795:
        /* <DEDUP_REMOVED lines=15> */
.L_x_19794:
[----:B------:R-:W2:Y:S02]  /*67c0*/  LDG.E.U16 R0, desc[UR36][R4.64] ;  /* 0x0000002404007981 */ /* 0x000ea4000c1e1500 */
[----:B--2---:R-:W-:-:S06]  /*67d0*/  IMAD.U32 R0, R0, 0x10000, RZ ;  /* 0x0001000000007824 */ /* 0x004fcc00078e00ff */
[----:B------:R-:W0:Y:S02]  /*67e0*/  F2I.FTZ.TRUNC.NTZ R0, R0 ;  /* 0x0000000000007305 */ /* 0x000e24000021f100 */
[----:B0-----:R-:W-:Y:S01]  /*67f0*/  PRMT R27, R0, 0x7610, R27 ;  /* 0x00007610001b7816 */ /* 0x001fe2000000001b */
[----:B------:R-:W-:Y:S06]  /*6800*/  BRA `(.L_x_19784) ;  /* 0x0000000400ac7947 */ /* 0x000fec0003800000 */
.L_x_19791:
        /* <DEDUP_REMOVED lines=10> */
.L_x_19798:
        /* <DEDUP_REMOVED lines=21> */
.L_x_19802:
[----:B------:R-:W-:Y:S05]  /*6a00*/  BSYNC B1 ;  /* 0x0000000000017941 */ /* 0x000fea0003800000 */
.L_x_19801:
[----:B------:R-:W-:Y:S01]  /*6a10*/  LEA R5, R0, 0x3b800000, 0x17 ;  /* 0x3b80000000057811 */ /* 0x000fe200078eb8ff */
[----:B------:R-:W-:-:S05]  /*6a20*/  IMAD.SHL.U32 R0, R3, 0x100000, RZ ;  /* 0x0010000003007824 */ /* 0x000fca00078e00ff */
[----:B------:R-:W-:-:S07]  /*6a30*/  LOP3.LUT R0, R5, R0, R6, 0xfe, !PT ;  /* 0x0000000005007212 */ /* 0x000fce00078efe06 */
.L_x_19800:
[----:B------:R-:W-:Y:S05]  /*6a40*/  BSYNC B0 ;  /* 0x0000000000007941 */ /* 0x000fea0003800000 */
.L_x_19799:
[----:B------:R-:W0:Y:S02]  /*6a50*/  F2I.FTZ.TRUNC.NTZ R0, R0 ;  /* 0x0000000000007305 */ /* 0x000e24000021f100 */
[----:B0-----:R-:W-:Y:S01]  /*6a60*/  PRMT R27, R0, 0x7610, R27 ;  /* 0x00007610001b7816 */ /* 0x001fe2000000001b */
[----:B------:R-:W-:Y:S06]  /*6a70*/  BRA `(.L_x_19784) ;  /* 0x0000000400107947 */ /* 0x000fec0003800000 */
.L_x_19797:
        /* <DEDUP_REMOVED lines=21> */
.L_x_19806:
[----:B------:R-:W-:Y:S05]  /*6bd0*/  BSYNC B1 ;  /* 0x0000000000017941 */ /* 0x000fea0003800000 */
.L_x_19805:
[----:B------:R-:W-:Y:S01]  /*6be0*/  LEA R5, R0, 0x37800000, 0x17 ;  /* 0x3780000000057811 */ /* 0x000fe200078eb8ff */
[----:B------:R-:W-:-:S05]  /*6bf0*/  IMAD.SHL.U32 R0, R3, 0x200000, RZ ;  /* 0x0020000003007824 */ /* 0x000fca00078e00ff */
[----:B------:R-:W-:-:S07]  /*6c00*/  LOP3.LUT R0, R5, R0, R6, 0xfe, !PT ;  /* 0x0000000005007212 */ /* 0x000fce00078efe06 */
.L_x_19804:
[----:B------:R-:W-:Y:S05]  /*6c10*/  BSYNC B0 ;  /* 0x0000000000007941 */ /* 0x000fea0003800000 */
.L_x_19803:
[----:B------:R-:W0:Y:S02]  /*6c20*/  F2I.FTZ.TRUNC.NTZ R0, R0 ;  /* 0x0000000000007305 */ /* 0x000e24000021f100 */
[----:B0-----:R-:W-:Y:S01]  /*6c30*/  PRMT R27, R0, 0x7610, R27 ;  /* 0x00007610001b7816 */ /* 0x001fe2000000001b */
[----:B------:R-:W-:Y:S06]  /*6c40*/  BRA `(.L_x_19784) ;  /* 0x00000000009c7947 */ /* 0x000fec0003800000 */
.L_x_19796:
        /* <DEDUP_REMOVED lines=14> */
.L_x_19810:
[----:B------:R-:W-:Y:S05]  /*6d30*/  BSYNC B0 ;  /* 0x0000000000007941 */ /* 0x000fea0003800000 */
.L_x_19809:
[----:B------:R-:W0:Y:S02]  /*6d40*/  F2I.FTZ.TRUNC.NTZ R0, R0 ;  /* 0x0000000000007305 */ /* 0x000e24000021f100 */
[----:B0-----:R-:W-:Y:S01]  /*6d50*/  PRMT R27, R0, 0x7610, R27 ;  /* 0x00007610001b7816 */ /* 0x001fe2000000001b */
[----:B------:R-:W-:Y:S06]  /*6d60*/  BRA `(.L_x_19784) ;  /* 0x0000000000547947 */ /* 0x000fec0003800000 */
.L_x_19783:
        /* <DEDUP_REMOVED lines=16> */
.L_x_19811:
[----:B------:R-:W-:Y:S01]  /*6e70*/  PRMT R27, RZ, 0x7610, R27 ;  /* 0x00007610ff1b7816 */ /* 0x000fe2000000001b */
[----:B------:R-:W-:Y:S06]  /*6e80*/  BRA `(.L_x_19784) ;  /* 0x00000000000c7947 */ /* 0x000fec0003800000 */
.L_x_19808:
[----:B------:R0:W5:Y:S01]  /*6e90*/  LDG.E.U8 R27, desc[UR36][R4.64] ;  /* 0x00000024041b7981 */ /* 0x000162000c1e1100 */
[----:B------:R-:W-:Y:S05]  /*6ea0*/  BRA `(.L_x_19784) ;  /* 0x0000000000047947 */ /* 0x000fea0003800000 */
.L_x_19807:
[----:B------:R0:W5:Y:S02]  /*6eb0*/  LDG.E.U8 R27, desc[UR36][R4.64] ;  /* 0x00000024041b7981 */ /* 0x000164000c1e1100 */
.L_x_19784:
        /* <DEDUP_REMOVED lines=19> */
.L_x_19815:
[----:B------:R0:W5:Y:S01]  /*6ff0*/  LDG.E.U8 R23, desc[UR36][R4.64] ;  /* 0x0000002404177981 */ /* 0x000162000c1e1100 */
[----:B------:R-:W-:Y:S05]  /*7000*/  BRA `(.L_x_19777) ;  /* 0x0000000c00507947 */ /* 0x000fea0003800000 */
.L_x_19814:
        /* <DEDUP_REMOVED lines=8> */
.L_x_19818:
[----:B------:R0:W5:Y:S01]  /*7090*/  LDG.E.U8 R23, desc[UR36][R4.64] ;  /* 0x0000002404177981 */ /* 0x000162000c1e1100 */
[----:B------:R-:W-:Y:S05]  /*70a0*/  BRA `(.L_x_19777) ;  /* 0x0000000c00287947 */ /* 0x000fea0003800000 */
.L_x_19817:
[----:B------:R0:W5:Y:S01]  /*70b0*/  LDG.E.U16 R23, desc[UR36][R4.64] ;  /* 0x0000002404177981 */ /* 0x000162000c1e1500 */
[----:B------:R-:W-:Y:S05]  /*70c0*/  BRA `(.L_x_19777) ;  /* 0x0000000c00207947 */ /* 0x000fea0003800000 */
.L_x_19813:
        /* <DEDUP_REMOVED lines=9> */
.L_x_19820:
[----:B------:R-:W2:Y:S02]  /*7160*/  LDG.E.U16 R0, desc[UR36][R4.64] ;  /* 0x0000002404007981 */ /* 0x000ea4000c1e1500 */
[----:B--2---:R-:W-:-:S06]  /*7170*/  HADD2.F32 R0, -RZ, R0.H0_H0 ;  /* 0x20000000ff007230 */ /* 0x004fcc0000004100 */
[----:B------:R-:W0:Y:S02]  /*7180*/  F2I.FTZ.TRUNC.NTZ R0, R0 ;  /* 0x0000000000007305 */ /* 0x000e24000021f100 */
[----:B0-----:R-:W-:Y:S01]  /*7190*/  PRMT R23, R0, 0x7610, R23 ;  /* 0x0000761000177816 */ /* 0x001fe20000000017 */
[----:B------:R-:W-:Y:S06]  /*71a0*/  BRA `(.L_x_19777) ;  /* 0x0000000800e87947 */ /* 0x000fec0003800000 */
.L_x_19819:
        /* <DEDUP_REMOVED lines=9> */
.L_x_19822:
[----:B------:R-:W2:Y:S02]  /*7240*/  LDG.E.U16 R4, desc[UR36][R4.64] ;  /* 0x0000002404047981 */ /* 0x000ea4000c1e1500 */
[----:B--2---:R-:W-:-:S06]  /*7250*/  HADD2.F32 R0, -RZ, R4.H0_H0 ;  /* 0x20000004ff007230 */ /* 0x004fcc0000004100 */
[----:B------:R-:W0:Y:S02]  /*7260*/  F2I.FTZ.TRUNC.NTZ R0, R0 ;  /* 0x0000000000007305 */ /* 0x000e24000021f100 */
[----:B0-----:R-:W-:Y:S01]  /*7270*/  PRMT R23, R0, 0x7610, R23 ;  /* 0x0000761000177816 */ /* 0x001fe20000000017 */
[----:B------:R-:W-:Y:S06]  /*7280*/  BRA `(.L_x_19777) ;  /* 0x0000000800b07947 */ /* 0x000fec0003800000 */
.L_x_19821:
[----:B------:R-:W2:Y:S02]  /*7290*/  LDG.E.64 R4, desc[UR36][R4.64] ;  /* 0x0000002404047981 */ /* 0x000ea4000c1e1b00 */
[----:B--2---:R0:W1:Y:S01]  /*72a0*/  F2I.F64.TRUNC R23, R4 ;  /* 0x0000000400177311 */ /* 0x004062000030d100 */
[----:B------:R-:W-:Y:S05]  /*72b0*/  BRA `(.L_x_19777) ;  /* 0x0000000800a47947 */ /* 0x000fea0003800000 */
.L_x_19812:
        /* <DEDUP_REMOVED lines=12> */
.L_x_19825:
[----:B------:R-:W2:Y:S02]  /*7380*/  LDG.E.64 R4, desc[UR36][R4.64] ;  /* 0x0000002404047981 */ /* 0x000ea4000c1e1b00 */
[----:B--2---:R0:W1:Y:S01]  /*7390*/  F2I.F64.TRUNC R23, R4 ;  /* 0x0000000400177311 */ /* 0x004062000030d100 */
[----:B------:R-:W-:Y:S05]  /*73a0*/  BRA `(.L_x_19777) ;  /* 0x0000000800687947 */ /* 0x000fea0003800000 */
.L_x_19824:
        /* <DEDUP_REMOVED lines=28> */
.L_x_19827:
        /* <DEDUP_REMOVED lines=15> */
.L_x_19826:
[----:B------:R-:W2:Y:S02]  /*7660*/  LDG.E.U16 R0, desc[UR36][R4.64] ;  /* 0x0000002404007981 */ /* 0x000ea4000c1e1500 */
[----:B--2---:R-:W-:-:S06]  /*7670*/  IMAD.U32 R0, R0, 0x10000, RZ ;  /* 0x0001000000007824 */ /* 0x004fcc00078e00ff */
[----:B------:R-:W0:Y:S02]  /*7680*/  F2I.FTZ.TRUNC.NTZ R0, R0 ;  /* 0x0000000000007305 */ /* 0x000e24000021f100 */
[----:B0-----:R-:W-:Y:S01]  /*7690*/  PRMT R23, R0, 0x7610, R23 ;  /* 0x0000761000177816 */ /* 0x001fe20000000017 */
[----:B------:R-:W-:Y:S06]  /*76a0*/  BRA `(.L_x_19777) ;  /* 0x0000000400a87947 */ /* 0x000fec0003800000 */
.L_x_19823:
        /* <DEDUP_REMOVED lines=10> */
.L_x_19830:
        /* <DEDUP_REMOVED lines=21> */
.L_x_19834:
[----:B------:R-:W-:Y:S05]  /*78a0*/  BSYNC B1 ;  /* 0x0000000000017941 */ /* 0x000fea0003800000 */
.L_x_19833:
[----:B------:R-:W-:Y:S01]  /*78b0*/  LEA R5, R0, 0x3b800000, 0x17 ;  /* 0x3b80000000057811 */ /* 0x000fe200078eb8ff */
[----:B------:R-:W-:-:S05]  /*78c0*/  IMAD.SHL.U32 R0, R3, 0x100000, RZ ;  /* 0x0010000003007824 */ /* 0x000fca00078e00ff */
[----:B------:R-:W-:-:S07]  /*78d0*/  LOP3.LUT R0, R5, R0, R6, 0xfe, !PT ;  /* 0x0000000005007212 */ /* 0x000fce00078efe06 */
.L_x_19832:
[----:B------:R-:W-:Y:S05]  /*78e0*/  BSYNC B0 ;  /* 0x0000000000007941 */ /* 0x000fea0003800000 */
.L_x_19831:
[----:B------:R-:W0:Y:S02]  /*78f0*/  F2I.FTZ.TRUNC.NTZ R0, R0 ;  /* 0x0000000000007305 */ /* 0x000e24000021f100 */
[----:B0-----:R-:W-:Y:S01]  /*7900*/  PRMT R23, R0, 0x7610, R23 ;  /* 0x0000761000177816 */ /* 0x001fe20000000017 */
[----:B------:R-:W-:Y:S06]  /*7910*/  BRA `(.L_x_19777) ;  /* 0x00000004000c7947 */ /* 0x000fec0003800000 */
.L_x_19829:
        /* <DEDUP_REMOVED lines=21> */
.L_x_19838:
[----:B------:R-:W-:Y:S05]  /*7a70*/  BSYNC B1 ;  /* 0x0000000000017941 */ /* 0x000fea0003800000 */
.L_x_19837:
[----:B------:R-:W-:Y:S01]  /*7a80*/  LEA R5, R0, 0x37800000, 0x17 ;  /* 0x3780000000057811 */ /* 0x000fe200078eb8ff */
[----:B------:R-:W-:-:S05]  /*7a90*/  IMAD.SHL.U32 R0, R3, 0x200000, RZ ;  /* 0x0020000003007824 */ /* 0x000fca00078e00ff */
[----:B------:R-:W-:-:S07]  /*7aa0*/  LOP3.LUT R0, R5, R0, R6, 0xfe, !PT ;  /* 0x0000000005007212 */ /* 0x000fce00078efe06 */
.L_x_19836:
[----:B------:R-:W-:Y:S05]  /*7ab0*/  BSYNC B0 ;  /* 0x0000000000007941 */ /* 0x000fea0003800000 */
.L_x_19835:
[----:B------:R-:W0:Y:S02]  /*7ac0*/  F2I.FTZ.TRUNC.NTZ R0, R0 ;  /* 0x0000000000007305 */ /* 0x000e24000021f100 */
[----:B0-----:R-:W-:Y:S01]  /*7ad0*/  PRMT R23, R0, 0x7610, R23 ;  /* 0x0000761000177816 */ /* 0x001fe20000000017 */
[----:B------:R-:W-:Y:S06]  /*7ae0*/  BRA `(.L_x_19777) ;  /* 0x0000000000987947 */ /* 0x000fec0003800000 */
.L_x_19828:
        /* <DEDUP_REMOVED lines=14> */
.L_x_19842:
[----:B------:R-:W-:Y:S05]  /*7bd0*/  BSYNC B0 ;  /* 0x0000000000007941 */ /* 0x000fea0003800000 */
.L_x_19841:
[----:B------:R-:W0:Y:S02]  /*7be0*/  F2I.FTZ.TRUNC.NTZ R0, R0 ;  /* 0x0000000000007305 */ /* 0x000e24000021f100 */
[----:B0-----:R-:W-:Y:S01]  /*7bf0*/  PRMT R23, R0, 0x7610, R23 ;  /* 0x0000761000177816 */ /* 0x001fe20000000017 */
[----:B------:R-:W-:Y:S06]  /*7c00*/  BRA `(.L_x_19777) ;  /* 0x0000000000507947 */ /* 0x000fec0003800000 */
.L_x_19816:
        /* <DEDUP_REMOVED lines=16> */
.L_x_19843:
[----:B------:R-:W-:Y:S05]  /*7d10*/  BRA `(.L_x_19777) ;  /* 0x00000000000c7947 */ /* 0x000fea0003800000 */
.L_x_19840:
[----:B------:R0:W5:Y:S01]  /*7d20*/  LDG.E.U8 R23, desc[UR36][R4.64] ;  /* 0x0000002404177981 */ /* 0x000162000c1e1100 */
[----:B------:R-:W-:Y:S05]  /*7d30*/  BRA `(.L_x_19777) ;  /* 0x0000000000047947 */ /* 0x000fea0003800000 */
.L_x_19839:
[----:B------:R0:W5:Y:S02]  /*7d40*/  LDG.E.U8 R23, desc[UR36][R4.64] ;  /* 0x0000002404177981 */ /* 0x000164000c1e1100 */
.L_x_19777:
[----:B------:R-:W-:Y:S05]  /*7d50*/  BSYNC B6 ;  /* 0x0000000000067941 */ /* 0x000fea0003800000 */
.L_x_19776:
[----:B------:R-:W0:Y:S02]  /*7d60*/  S2R R29, SR_TID.X ;  /* 0x00000000001d7919 */ /* 0x000e240000002100 */
[----:B01234-:R-:W-:Y:S01]  /*7d70*/  PRMT R5, R26, 0x9910, RZ ;  /* 0x000099101a057816 */ /* 0x01ffe200000000ff */
[----:B------:R-:W-:Y:S01]  /*7d80*/  BSSY B6, `(.L_x_19844) ;  /* 0x000011a000067945 */ /* 0x000fe20003800000 */
[----:B-----5:R-:W-:Y:S02]  /*7d90*/  PRMT R0, R18, 0x9910, RZ ;  /* 0x0000991012007816 */ /* 0x020fe400000000ff */
[----:B------:R-:W-:Y:S02]  /*7da0*/  PRMT R4, R17, 0x9910, RZ ;  /* 0x0000991011047816 */ /* 0x000fe400000000ff */
[----:B------:R-:W-:Y:S01]  /*7db0*/  PRMT R6, R24, 0x9910, RZ ;  /* 0x0000991018067816 */ /* 0x000fe200000000ff */
[----:B------:R-:W0:Y:S01]  /*7dc0*/  LDC.U8 R17, c[0x0][0x25c] ;  /* 0x00009700ff117b82 */ /* 0x000e220000000000 */
[----:B------:R-:W-:Y:S01]  /*7dd0*/  PRMT R8, R27, 0x9910, RZ ;  /* 0x000099101b087816 */ /* 0x000fe200000000ff */
[----:B------:R-:W-:Y:S01]  /*7de0*/  IMAD R0, R5, R0, RZ ;  /* 0x0000000005007224 */ /* 0x000fe200078e02ff */
[----:B------:R-:W-:Y:S01]  /*7df0*/  PRMT R18, R25, 0x9910, RZ ;  /* 0x0000991019127816 */ /* 0x000fe200000000ff */
[----:B------:R-:W-:Y:S01]  /*7e00*/  IMAD R3, R5, R4, RZ ;  /* 0x0000000405037224 */ /* 0x000fe200078e02ff */
[----:B------:R-:W-:Y:S01]  /*7e10*/  PRMT R16, R23, 0x9910, RZ ;  /* 0x0000991017107816 */ /* 0x000fe200000000ff */
[C---:B------:R-:W-:Y:S01]  /*7e20*/  IMAD R4, R5.reuse, R6, RZ ;  /* 0x0000000605047224 */ /* 0x040fe200078e02ff */
[----:B------:R-:W-:Y:S01]  /*7e30*/  PRMT R0, R0, 0x9910, RZ ;  /* 0x0000991000007816 */ /* 0x000fe200000000ff */
[----:B------:R-:W-:Y:S01]  /*7e40*/  IMAD R5, R5, R8, RZ ;  /* 0x0000000805057224 */ /* 0x000fe200078e02ff */
        /* <DEDUP_REMOVED lines=8> */
[----:B------:R-:W-:Y:S02]  /*7ed0*/  IMAD.MOV.U32 R7, RZ, RZ, R8 ;  /* 0x000000ffff077224 */ /* 0x000fe400078e0008 */
[----:B------:R-:W-:Y:S02]  /*7ee0*/  IMAD R3, R6, R3, RZ ;  /* 0x0000000306037224 */ /* 0x000fe400078e02ff */
[----:B------:R-:W-:Y:S01]  /*7ef0*/  IMAD R19, R19, R0, RZ ;  /* 0x0000000013137224 */ /* 0x000fe200078e02ff */
[----:B------:R-:W-:Y:S01]  /*7f00*/  ISETP.GE.AND P0, PT, R29, R28, PT ;  /* 0x0000001c1d00720c */ /* 0x000fe20003f06270 */
[----:B------:R-:W-:-:S02]  /*7f10*/  IMAD R18, R18, R5, RZ ;  /* 0x0000000512127224 */ /* 0x000fc400078e02ff */
[----:B------:R-:W-:-:S10]  /*7f20*/  IMAD R16, R16, R7, RZ ;  /* 0x0000000710107224 */ /* 0x000fd400078e02ff */
        /* <DEDUP_REMOVED lines=22> */
.L_x_19849:
[----:B------:R0:W-:Y:S01]  /*8090*/  STG.E.U8 desc[UR36][R8.64], R3 ;  /* 0x0000000308007986 */ /* 0x0001e2000c101124 */
[----:B------:R-:W-:Y:S05]  /*80a0*/  BRA `(.L_x_19845) ;  /* 0x0000000c009c7947 */ /* 0x000fea0003800000 */
.L_x_19848:
        /* <DEDUP_REMOVED lines=12> */
.L_x_19852:
[----:B------:R-:W-:-:S04]  /*8170*/  LOP3.LUT R3, R3, 0xffff, RZ, 0xc0, !PT ;  /* 0x0000ffff03037812 */ /* 0x000fc800078ec0ff */
[----:B------:R-:W-:-:S05]  /*8180*/  PRMT R3, R3, 0x8880, RZ ;  /* 0x0000888003037816 */ /* 0x000fca00000000ff */
[----:B------:R0:W-:Y:S01]  /*8190*/  STG.E desc[UR36][R8.64], R3 ;  /* 0x0000000308007986 */ /* 0x0001e2000c101924 */
[----:B------:R-:W-:Y:S05]  /*81a0*/  BRA `(.L_x_19845) ;  /* 0x0000000c005c7947 */ /* 0x000fea0003800000 */
.L_x_19851:
[----:B------:R-:W-:-:S04]  /*81b0*/  PRMT R3, R3, 0x8880, RZ ;  /* 0x0000888003037816 */ /* 0x000fc800000000ff */
[----:B------:R-:W-:-:S05]  /*81c0*/  PRMT R3, R3, 0x7710, RZ ;  /* 0x0000771003037816 */ /* 0x000fca00000000ff */
[----:B------:R0:W-:Y:S01]  /*81d0*/  STG.E.U16 desc[UR36][R8.64], R3 ;  /* 0x0000000308007986 */ /* 0x0001e2000c101524 */
[----:B------:R-:W-:Y:S05]  /*81e0*/  BRA `(.L_x_19845) ;  /* 0x0000000c004c7947 */ /* 0x000fea0003800000 */
.L_x_19847:
        /* <DEDUP_REMOVED lines=9> */
.L_x_19854:
[----:B------:R-:W0:Y:S02]  /*8280*/  I2F.S8 R0, R3 ;  /* 0x0000000300007306 */ /* 0x000e240000001400 */
[----:B0-----:R-:W-:-:S05]  /*8290*/  F2FP.F16.F32.PACK_AB R0, RZ, R0 ;  /* 0x00000000ff00723e */ /* 0x001fca00000000ff */
[----:B------:R1:W-:Y:S01]  /*82a0*/  STG.E.U16 desc[UR36][R8.64], R0 ;  /* 0x0000000008007986 */ /* 0x0003e2000c101524 */
[----:B------:R-:W-:Y:S05]  /*82b0*/  BRA `(.L_x_19845) ;  /* 0x0000000c00187947 */ /* 0x000fea0003800000 */
.L_x_19853:
        /* <DEDUP_REMOVED lines=10> */
.L_x_19856:
[----:B------:R-:W0:Y:S02]  /*8360*/  I2F.S8 R3, R3 ;  /* 0x0000000300037306 */ /* 0x000e240000001400 */
[----:B0-----:R-:W-:-:S04]  /*8370*/  F2FP.F16.F32.PACK_AB R3, RZ, R3 ;  /* 0x00000003ff03723e */ /* 0x001fc800000000ff */
[----:B------:R-:W-:-:S05]  /*8380*/  PRMT R3, R3, 0x5410, RZ ;  /* 0x0000541003037816 */ /* 0x000fca00000000ff */
[----:B------:R4:W-:Y:S01]  /*8390*/  STG.E desc[UR36][R8.64], R3 ;  /* 0x0000000308007986 */ /* 0x0009e2000c101924 */
[----:B------:R-:W-:Y:S05]  /*83a0*/  BRA `(.L_x_19845) ;  /* 0x0000000800dc7947 */ /* 0x000fea0003800000 */
.L_x_19855:
[----:B------:R-:W-:-:S04]  /*83b0*/  PRMT R4, R3, 0x8880, RZ ;  /* 0x0000888003047816 */ /* 0x000fc800000000ff */
[----:B------:R-:W-:-:S06]  /*83c0*/  PRMT R4, R4, 0x7710, RZ ;  /* 0x0000771004047816 */ /* 0x000fcc00000000ff */
[----:B------:R-:W0:Y:S02]  /*83d0*/  I2F.F64.S16 R4, R4 ;  /* 0x0000000400047312 */ /* 0x000e240000101c00 */
[----:B0-----:R0:W-:Y:S01]  /*83e0*/  STG.E.64 desc[UR36][R8.64], R4 ;  /* 0x0000000408007986 */ /* 0x0011e2000c101b24 */
[----:B------:R-:W-:Y:S05]  /*83f0*/  BRA `(.L_x_19845) ;  /* 0x0000000800c87947 */ /* 0x000fea0003800000 */
.L_x_19846:
        /* <DEDUP_REMOVED lines=12> */
.L_x_19859:
[----:B------:R-:W-:Y:S02]  /*84c0*/  PRMT R4, R3, 0x8880, RZ ;  /* 0x0000888003047816 */ /* 0x000fe400000000ff */
[----:B------:R-:W-:Y:S02]  /*84d0*/  CS2R R6, SRZ ;  /* 0x0000000000067805 */ /* 0x000fe4000001ff00 */
[----:B------:R-:W-:-:S06]  /*84e0*/  PRMT R4, R4, 0x7710, RZ ;  /* 0x0000771004047816 */ /* 0x000fcc00000000ff */
[----:B------:R-:W0:Y:S02]  /*84f0*/  I2F.F64.S16 R4, R4 ;  /* 0x0000000400047312 */ /* 0x000e240000101c00 */
[----:B0-----:R0:W-:Y:S01]  /*8500*/  STG.E.128 desc[UR36][R8.64], R4 ;  /* 0x0000000408007986 */ /* 0x0011e2000c101d24 */
[----:B------:R-:W-:Y:S05]  /*8510*/  BRA `(.L_x_19845) ;  /* 0x0000000800807947 */ /* 0x000fea0003800000 */
.L_x_19858:
        /* <DEDUP_REMOVED lines=21> */
.L_x_19863:
[----:B------:R-:W-:Y:S05]  /*8670*/  BSYNC B0 ;  /* 0x0000000000007941 */ /* 0x000fea0003800000 */
.L_x_19862:
[----:B------:R-:W-:-:S05]  /*8680*/  LOP3.LUT R5, R0, R5, RZ, 0xfc, !PT ;  /* 0x0000000500057212 */ /* 0x000fca00078efcff */
[----:B------:R0:W-:Y:S01]  /*8690*/  STG.E.U8 desc[UR36][R8.64], R5 ;  /* 0x0000000508007986 */ /* 0x0001e2000c101124 */
[----:B------:R-:W-:Y:S05]  /*86a0*/  BRA `(.L_x_19845) ;  /* 0x00000008001c7947 */ /* 0x000fea0003800000 */
.L_x_19861:
        /* <DEDUP_REMOVED lines=13> */
.L_x_19865:
[----:B------:R-:W-:Y:S01]  /*8780*/  IMAD.MOV.U32 R0, RZ, RZ, 0x7f ;  /* 0x0000007fff007424 */ /* 0x000fe200078e00ff */
[----:B------:R-:W-:-:S04]  /*8790*/  ISETP.GT.U32.AND P0, PT, R4, 0x7f800000, PT ;  /* 0x7f8000000400780c */ /* 0x000fc80003f04070 */
[----:B------:R-:W-:-:S09]  /*87a0*/  SEL R0, R0, 0x7c, P0 ;  /* 0x0000007c00007807 */ /* 0x000fd20000000000 */
.L_x_19866:
[----:B------:R-:W-:Y:S05]  /*87b0*/  BSYNC B0 ;  /* 0x0000000000007941 */ /* 0x000fea0003800000 */
.L_x_19864:
[----:B------:R-:W-:-:S04]  /*87c0*/  LOP3.LUT R3, R5, 0x80000000, RZ, 0xc0, !PT ;  /* 0x8000000005037812 */ /* 0x000fc800078ec0ff */
[----:B------:R-:W-:-:S04]  /*87d0*/  SHF.R.U32.HI R3, RZ, 0x18, R3 ;  /* 0x00000018ff037819 */ /* 0x000fc80000011603 */
[----:B------:R-:W-:-:S05]  /*87e0*/  LOP3.LUT R3, R0, R3, RZ, 0xfc, !PT ;  /* 0x0000000300037212 */ /* 0x000fca00078efcff */
[----:B------:R0:W-:Y:S01]  /*87f0*/  STG.E.U8 desc[UR36][R8.64], R3 ;  /* 0x0000000308007986 */ /* 0x0001e2000c101124 */
[----:B------:R-:W-:Y:S05]  /*8800*/  BRA `(.L_x_19845) ;  /* 0x0000000400c47947 */ /* 0x000fea0003800000 */
.L_x_19860:
[----:B------:R-:W0:Y:S02]  /*8810*/  I2F.S8 R0, R3 ;  /* 0x0000000300007306 */ /* 0x000e240000001400 */
[----:B0-----:R-:W-:-:S05]  /*8820*/  F2FP.BF16.F32.PACK_AB R0, RZ, R0 ;  /* 0x00000000ff00723e */ /* 0x001fca00000010ff */
[----:B------:R0:W-:Y:S01]  /*8830*/  STG.E.U16 desc[UR36][R8.64], R0 ;  /* 0x0000000008007986 */ /* 0x0001e2000c101524 */
[----:B------:R-:W-:Y:S05]  /*8840*/  BRA `(.L_x_19845) ;  /* 0x0000000400b47947 */ /* 0x000fea0003800000 */
.L_x_19857:
        /* <DEDUP_REMOVED lines=12> */
.L_x_19869:
        /* <DEDUP_REMOVED lines=17> */
.L_x_19872:
[----:B------:R-:W-:-:S04]  /*8a20*/  LOP3.LUT R3, R3, 0x80000000, RZ, 0xc0, !PT ;  /* 0x8000000003037812 */ /* 0x000fc800078ec0ff */
[----:B------:R-:W-:-:S04]  /*8a30*/  SHF.R.U32.HI R3, RZ, 0x18, R3 ;  /* 0x00000018ff037819 */ /* 0x000fc80000011603 */
[----:B------:R-:W-:-:S04]  /*8a40*/  LOP3.LUT R0, R0, R3, RZ, 0xfc, !PT ;  /* 0x0000000300007212 */ /* 0x000fc800078efcff */
[----:B------:R-:W-:-:S07]  /*8a50*/  PRMT R4, R0, 0x7610, R4 ;  /* 0x0000761000047816 */ /* 0x000fce0000000004 */
.L_x_19871:
[----:B------:R-:W-:Y:S05]  /*8a60*/  BSYNC B0 ;  /* 0x0000000000007941 */ /* 0x000fea0003800000 */
.L_x_19870:
[----:B------:R0:W-:Y:S01]  /*8a70*/  STG.E.U8 desc[UR36][R8.64], R4 ;  /* 0x0000000408007986 */ /* 0x0001e2000c101124 */
[----:B------:R-:W-:Y:S05]  /*8a80*/  BRA `(.L_x_19845) ;  /* 0x0000000400247947 */ /* 0x000fea0003800000 */
.L_x_19868:
        /* <DEDUP_REMOVED lines=17> */
.L_x_19875:
[----:B------:R-:W-:-:S04]  /*8ba0*/  LOP3.LUT R3, R3, 0x80000000, RZ, 0xc0, !PT ;  /* 0x8000000003037812 */ /* 0x000fc800078ec0ff */
[----:B------:R-:W-:-:S04]  /*8bb0*/  SHF.R.U32.HI R3, RZ, 0x18, R3 ;  /* 0x00000018ff037819 */ /* 0x000fc80000011603 */
[----:B------:R-:W-:-:S04]  /*8bc0*/  LOP3.LUT R0, R0, R3, RZ, 0xfc, !PT ;  /* 0x0000000300007212 */ /* 0x000fc800078efcff */
[----:B------:R-:W-:-:S07]  /*8bd0*/  PRMT R4, R0, 0x7610, R4 ;  /* 0x0000761000047816 */ /* 0x000fce0000000004 */
.L_x_19874:
[----:B------:R-:W-:Y:S05]  /*8be0*/  BSYNC B0 ;  /* 0x0000000000007941 */ /* 0x000fea0003800000 */
.L_x_19873:
[----:B------:R0:W-:Y:S01]  /*8bf0*/  STG.E.U8 desc[UR36][R8.64], R4 ;  /* 0x0000000408007986 */ /* 0x0001e2000c101124 */
[----:B------:R-:W-:Y:S05]  /*8c00*/  BRA `(.L_x_19845) ;  /* 0x0000000000c47947 */ /* 0x000fea0003800000 */
.L_x_19867:
        /* <DEDUP_REMOVED lines=23> */
.L_x_19850:
        /* <DEDUP_REMOVED lines=16> */
.L_x_19878:
[----:B------:R-:W-:Y:S05]  /*8e80*/  BRA `(.L_x_19845) ;  /* 0x0000000000247947 */ /* 0x000fea0003800000 */
.L_x_19877:
[----:B------:R-:W-:-:S04]  /*8e90*/  LOP3.LUT R3, R3, 0xffff, RZ, 0xc0, !PT ;  /* 0x0000ffff03037812 */ /* 0x000fc800078ec0ff */
[----:B------:R-:W-:-:S05]  /*8ea0*/  PRMT R3, R3, 0x8880, RZ ;  /* 0x0000888003037816 */ /* 0x000fca00000000ff */
[----:B------:R-:W-:-:S05]  /*8eb0*/  IMAD.MOV.U32 R4, RZ, RZ, R3 ;  /* 0x000000ffff047224 */ /* 0x000fca00078e0003 */
[----:B------:R-:W-:-:S05]  /*8ec0*/  SHF.R.S32.HI R5, RZ, 0x1f, R4 ;  /* 0x0000001fff057819 */ /* 0x000fca0000011404 */
[----:B------:R0:W-:Y:S01]  /*8ed0*/  STG.E.64 desc[UR36][R8.64], R4 ;  /* 0x0000000408007986 */ /* 0x0001e2000c101b24 */
[----:B------:R-:W-:Y:S05]  /*8ee0*/  BRA `(.L_x_19845) ;  /* 0x00000000000c7947 */ /* 0x000fea0003800000 */
.L_x_19876:
[----:B------:R-:W-:-:S04]  /*8ef0*/  LOP3.LUT R3, R3, 0xffff, RZ, 0xc0, !PT ;  /* 0x0000ffff03037812 */ /* 0x000fc800078ec0ff */
[----:B------:R-:W-:-:S05]  /*8f00*/  PRMT R3, R3, 0x8880, RZ ;  /* 0x0000888003037816 */ /* 0x000fca00000000ff */
[----:B------:R0:W-:Y:S02]  /*8f10*/  STG.E desc[UR36][R8.64], R3 ;  /* 0x0000000308007986 */ /* 0x0001e4000c101924 */
.L_x_19845:
[----:B------:R-:W-:Y:S05]  /*8f20*/  BSYNC B6 ;  /* 0x0000000000067941 */ /* 0x000fea0003800000 */
.L_x_19844:
        /* <DEDUP_REMOVED lines=23> */
.L_x_19884:
[----:B------:R0:W-:Y:S01]  /*90a0*/  STG.E.U8 desc[UR36][R8.64], R19 ;  /* 0x0000001308007986 */ /* 0x0001e2000c101124 */
[----:B------:R-:W-:Y:S05]  /*90b0*/  BRA `(.L_x_19886) ;  /* 0x0000000c00987947 */ /* 0x000fea0003800000 */
.L_x_19883:
        /* <DEDUP_REMOVED lines=12> */
.L_x_19888:
[----:B------:R-:W-:-:S04]  /*9180*/  LOP3.LUT R19, R19, 0xffff, RZ, 0xc0, !PT ;  /* 0x0000ffff13137812 */ /* 0x000fc800078ec0ff */
[----:B------:R-:W-:-:S05]  /*9190*/  PRMT R3, R19, 0x8880, RZ ;  /* 0x0000888013037816 */ /* 0x000fca00000000ff */
[----:B------:R0:W-:Y:S01]  /*91a0*/  STG.E desc[UR36][R8.64], R3 ;  /* 0x0000000308007986 */ /* 0x0001e2000c101924 */
[----:B------:R-:W-:Y:S05]  /*91b0*/  BRA `(.L_x_19886) ;  /* 0x0000000c00587947 */ /* 0x000fea0003800000 */
.L_x_19887:
[----:B------:R-:W-:-:S04]  /*91c0*/  PRMT R3, R19, 0x8880, RZ ;  /* 0x0000888013037816 */ /* 0x000fc800000000ff */
[----:B------:R-:W-:-:S05]  /*91d0*/  PRMT R3, R3, 0x7710, RZ ;  /* 0x0000771003037816 */ /* 0x000fca00000000ff */
[----:B------:R0:W-:Y:S01]  /*91e0*/  STG.E.U16 desc[UR36][R8.64], R3 ;  /* 0x0000000308007986 */ /* 0x0001e2000c101524 */
[----:B------:R-:W-:Y:S05]  /*91f0*/  BRA `(.L_x_19886) ;  /* 0x0000000c00487947 */ /* 0x000fea0003800000 */
.L_x_19882:
        /* <DEDUP_REMOVED lines=9> */
.L_x_19890:
[----:B------:R-:W0:Y:S02]  /*9290*/  I2F.S8 R0, R19 ;  /* 0x0000001300007306 */ /* 0x000e240000001400 */
[----:B0-----:R-:W-:-:S05]  /*92a0*/  F2FP.F16.F32.PACK_AB R0, RZ, R0 ;  /* 0x00000000ff00723e */ /* 0x001fca00000000ff */
[----:B------:R0:W-:Y:S01]  /*92b0*/  STG.E.U16 desc[UR36][R8.64], R0 ;  /* 0x0000000008007986 */ /* 0x0001e2000c101524 */
[----:B------:R-:W-:Y:S05]  /*92c0*/  BRA `(.L_x_19886) ;  /* 0x0000000c00147947 */ /* 0x000fea0003800000 */
.L_x_19889:
        /* <DEDUP_REMOVED lines=10> */
.L_x_19892:
[----:B------:R-:W0:Y:S02]  /*9370*/  I2F.S8 R19, R19 ;  /* 0x0000001300137306 */ /* 0x000e240000001400 */
[----:B0-----:R-:W-:-:S04]  /*9380*/  F2FP.F16.F32.PACK_AB R3, RZ, R19 ;  /* 0x00000013ff03723e */ /* 0x001fc800000000ff */
[----:B------:R-:W-:-:S05]  /*9390*/  PRMT R3, R3, 0x5410, RZ ;  /* 0x0000541003037816 */ /* 0x000fca00000000ff */
[----:B------:R3:W-:Y:S01]  /*93a0*/  STG.E desc[UR36][R8.64], R3 ;  /* 0x0000000308007986 */ /* 0x0007e2000c101924 */
[----:B------:R-:W-:Y:S05]  /*93b0*/  BRA `(.L_x_19886) ;  /* 0x0000000800d87947 */ /* 0x000fea0003800000 */
.L_x_19891:
[----:B------:R-:W-:-:S04]  /*93c0*/  PRMT R4, R19, 0x8880, RZ ;  /* 0x0000888013047816 */ /* 0x000fc800000000ff */
[----:B------:R-:W-:-:S06]  /*93d0*/  PRMT R4, R4, 0x7710, RZ ;  /* 0x0000771004047816 */ /* 0x000fcc00000000ff */
[----:B------:R-:W0:Y:S02]  /*93e0*/  I2F.F64.S16 R4, R4 ;  /* 0x0000000400047312 */ /* 0x000e240000101c00 */
[----:B0-----:R4:W-:Y:S01]  /*93f0*/  STG.E.64 desc[UR36][R8.64], R4 ;  /* 0x0000000408007986 */ /* 0x0019e2000c101b24 */
[----:B------:R-:W-:Y:S05]  /*9400*/  BRA `(.L_x_19886) ;  /* 0x0000000800c47947 */ /* 0x000fea0003800000 */
.L_x_19881:
        /* <DEDUP_REMOVED lines=12> */
.L_x_19895:
[----:B------:R-:W-:Y:S02]  /*94d0*/  PRMT R4, R19, 0x8880, RZ ;  /* 0x0000888013047816 */ /* 0x000fe400000000ff */
[----:B------:R-:W-:Y:S02]  /*94e0*/  CS2R R6, SRZ ;  /* 0x0000000000067805 */ /* 0x000fe4000001ff00 */
[----:B------:R-:W-:-:S06]  /*94f0*/  PRMT R4, R4, 0x7710, RZ ;  /* 0x0000771004047816 */ /* 0x000fcc00000000ff */
[----:B------:R-:W0:Y:S02]  /*9500*/  I2F.F64.S16 R4, R4 ;  /* 0x0000000400047312 */ /* 0x000e240000101c00 */
[----:B0-----:R0:W-:Y:S01]  /*9510*/  STG.E.128 desc[UR36][R8.64], R4 ;  /* 0x0000000408007986 */ /* 0x0011e2000c101d24 */
[----:B------:R-:W-:Y:S05]  /*9520*/  BRA `(.L_x_19886) ;  /* 0x00000008007c7947 */ /* 0x000fea0003800000 */
.L_x_19894:
        /* <DEDUP_REMOVED lines=21> */
.L_x_19899:
[----:B------:R-:W-:Y:S05]  /*9680*/  BSYNC B0 ;  /* 0x0000000000007941 */ /* 0x000fea0003800000 */
.L_x_19898:
[----:B------:R-:W-:-:S05]  /*9690*/  LOP3.LUT R5, R0, R5, RZ, 0xfc, !PT ;  /* 0x0000000500057212 */ /* 0x000fca00078efcff */
[----:B------:R0:W-:Y:S01]  /*96a0*/  STG.E.U8 desc[UR36][R8.64], R5 ;  /* 0x0000000508007986 */ /* 0x0001e2000c101124 */
[----:B------:R-:W-:Y:S05]  /*96b0*/  BRA `(.L_x_19886) ;  /* 0x0000000800187947 */ /* 0x000fea0003800000 */
.L_x_19897:
        /* <DEDUP_REMOVED lines=13> */
.L_x_19901:
[----:B------:R-:W-:Y:S01]  /*9790*/  IMAD.MOV.U32 R0, RZ, RZ, 0x7f ;  /* 0x0000007fff007424 */ /* 0x000fe200078e00ff */
[----:B------:R-:W-:-:S04]  /*97a0*/  ISETP.GT.U32.AND P0, PT, R3, 0x7f800000, PT ;  /* 0x7f8000000300780c */ /* 0x000fc80003f04070 */
[----:B------:R-:W-:-:S09]  /*97b0*/  SEL R0, R0, 0x7c, P0 ;  /* 0x0000007c00007807 */ /* 0x000fd20000000000 */
.L_x_19902:
[----:B------:R-:W-:Y:S05]  /*97c0*/  BSYNC B0 ;  /* 0x0000000000007941 */ /* 0x000fea0003800000 */
.L_x_19900:
[----:B------:R-:W-:-:S04]  /*97d0*/  LOP3.LUT R3, R19, 0x80000000, RZ, 0xc0, !PT ;  /* 0x8000000013037812 */ /* 0x000fc800078ec0ff */
[----:B------:R-:W-:-:S04]  /*97e0*/  SHF.R.U32.HI R3, RZ, 0x18, R3 ;  /* 0x00000018ff037819 */ /* 0x000fc80000011603 */
[----:B------:R-:W-:-:S05]  /*97f0*/  LOP3.LUT R3, R0, R3, RZ, 0xfc, !PT ;  /* 0x0000000300037212 */ /* 0x000fca00078efcff */
[----:B------:R0:W-:Y:S01]  /*9800*/  STG.E.U8 desc[UR36][R8.64], R3 ;  /* 0x0000000308007986 */ /* 0x0001e2000c101124 */
[----:B------:R-:W-:Y:S05]  /*9810*/  BRA `(.L_x_19886) ;  /* 0x0000000400c07947 */ /* 0x000fea0003800000 */
.L_x_19896:
[----:B------:R-:W0:Y:S02]  /*9820*/  I2F.S8 R0, R19 ;  /* 0x0000001300007306 */ /* 0x000e240000001400 */
[----:B0-----:R-:W-:-:S05]  /*9830*/  F2FP.BF16.F32.PACK_AB R0, RZ, R0 ;  /* 0x00000000ff00723e */ /* 0x001fca00000010ff */
[----:B------:R0:W-:Y:S01]  /*9840*/  STG.E.U16 desc[UR36][R8.64], R0 ;  /* 0x0000000008007986 */ /* 0x0001e2000c101524 */
[----:B------:R-:W-:Y:S05]  /*9850*/  BRA `(.L_x_19886) ;  /* 0x0000000400b07947 */ /* 0x000fea0003800000 */
.L_x_19893:
        /* <DEDUP_REMOVED lines=12> */
.L_x_19905:
        /* <DEDUP_REMOVED lines=17> */
.L_x_19908:
[----:B------:R-:W-:-:S04]  /*9a30*/  LOP3.LUT R3, R19, 0x80000000, RZ, 0xc0, !PT ;  /* 0x8000000013037812 */ /* 0x000fc800078ec0ff */
[----:B------:R-:W-:-:S04]  /*9a40*/  SHF.R.U32.HI R3, RZ, 0x18, R3 ;  /* 0x00000018ff037819 */ /* 0x000fc80000011603 */
[----:B------:R-:W-:-:S04]  /*9a50*/  LOP3.LUT R0, R0, R3, RZ, 0xfc, !PT ;  /* 0x0000000300007212 */ /* 0x000fc800078efcff */
[----:B------:R-:W-:-:S07]  /*9a60*/  PRMT R4, R0, 0x7610, R4 ;  /* 0x0000761000047816 */ /* 0x000fce0000000004 */
.L_x_19907:
[----:B------:R-:W-:Y:S05]  /*9a70*/  BSYNC B0 ;  /* 0x0000000000007941 */ /* 0x000fea0003800000 */
.L_x_19906:
[----:B------:R0:W-:Y:S01]  /*9a80*/  STG.E.U8 desc[UR36][R8.64], R4 ;  /* 0x0000000408007986 */ /* 0x0001e2000c101124 */
[----:B------:R-:W-:Y:S05]  /*9a90*/  BRA `(.L_x_19886) ;  /* 0x0000000400207947 */ /* 0x000fea0003800000 */
.L_x_19904:
        /* <DEDUP_REMOVED lines=17> */
.L_x_19911:
[----:B------:R-:W-:-:S04]  /*9bb0*/  LOP3.LUT R3, R19, 0x80000000, RZ, 0xc0, !PT ;  /* 0x8000000013037812 */ /* 0x000fc800078ec0ff */
[----:B------:R-:W-:-:S04]  /*9bc0*/  SHF.R.U32.HI R3, RZ, 0x18, R3 ;  /* 0x00000018ff037819 */ /* 0x000fc80000011603 */
[----:B------:R-:W-:-:S04]  /*9bd0*/  LOP3.LUT R0, R0, R3, RZ, 0xfc, !PT ;  /* 0x0000000300007212 */ /* 0x000fc800078efcff */
[----:B------:R-:W-:-:S07]  /*9be0*/  PRMT R4, R0, 0x7610, R4 ;  /* 0x0000761000047816 */ /* 0x000fce0000000004 */
.L_x_19910:
[----:B------:R-:W-:Y:S05]  /*9bf0*/  BSYNC B0 ;  /* 0x0000000000007941 */ /* 0x000fea0003800000 */
.L_x_19909:
[----:B------:R0:W-:Y:S01]  /*9c00*/  STG.E.U8 desc[UR36][R8.64], R4 ;  /* 0x0000000408007986 */ /* 0x0001e2000c101124 */
[----:B------:R-:W-:Y:S05]  /*9c10*/  BRA `(.L_x_19886) ;  /* 0x0000000000c07947 */ /* 0x000fea0003800000 */
.L_x_19903:
        /* <DEDUP_REMOVED lines=22> */
.L_x_19885:
        /* <DEDUP_REMOVED lines=16> */
.L_x_19914:
[----:B------:R-:W-:Y:S05]  /*9e80*/  BRA `(.L_x_19886) ;  /* 0x0000000000247947 */ /* 0x000fea0003800000 */
.L_x_19913:
[----:B------:R-:W-:-:S04]  /*9e90*/  LOP3.LUT R19, R19, 0xffff, RZ, 0xc0, !PT ;  /* 0x0000ffff13137812 */ /* 0x000fc800078ec0ff */
[----:B------:R-:W-:-:S05]  /*9ea0*/  PRMT R19, R19, 0x8880, RZ ;  /* 0x0000888013137816 */ /* 0x000fca00000000ff */
[----:B------:R-:W-:-:S05]  /*9eb0*/  IMAD.MOV.U32 R4, RZ, RZ, R19 ;  /* 0x000000ffff047224 */ /* 0x000fca00078e0013 */
[----:B------:R-:W-:-:S05]  /*9ec0*/  SHF.R.S32.HI R5, RZ, 0x1f, R4 ;  /* 0x0000001fff057819 */ /* 0x000fca0000011404 */
[----:B------:R0:W-:Y:S01]  /*9ed0*/  STG.E.64 desc[UR36][R8.64], R4 ;  /* 0x0000000408007986 */ /* 0x0001e2000c101b24 */
[----:B------:R-:W-:Y:S05]  /*9ee0*/  BRA `(.L_x_19886) ;  /* 0x00000000000c7947 */ /* 0x000fea0003800000 */
.L_x_19912:
[----:B------:R-:W-:-:S04]  /*9ef0*/  LOP3.LUT R19, R19, 0xffff, RZ, 0xc0, !PT ;  /* 0x0000ffff13137812 */ /* 0x000fc800078ec0ff */
[----:B------:R-:W-:-:S05]  /*9f00*/  PRMT R3, R19, 0x8880, RZ ;  /* 0x0000888013037816 */ /* 0x000fca00000000ff */
[----:B------:R0:W-:Y:S02]  /*9f10*/  STG.E desc[UR36][R8.64], R3 ;  /* 0x0000000308007986 */ /* 0x0001e4000c101924 */
.L_x_19886:
        /* <DEDUP_REMOVED lines=23> */
.L_x_19918:
[----:B------:R0:W-:Y:S01]  /*a090*/  STG.E.U8 desc[UR36][R8.64], R18 ;  /* 0x0000001208007986 */ /* 0x0001e2000c101124 */
[----:B------:R-:W-:Y:S05]  /*a0a0*/  BRA `(.L_x_19920) ;  /* 0x0000000c00987947 */ /* 0x000fea0003800000 */
.L_x_19917:
        /* <DEDUP_REMOVED lines=12> */
.L_x_19922:
[----:B------:R-:W-:-:S04]  /*a170*/  LOP3.LUT R18, R18, 0xffff, RZ, 0xc0, !PT ;  /* 0x0000ffff12127812 */ /* 0x000fc800078ec0ff */
[----:B------:R-:W-:-:S05]  /*a180*/  PRMT R3, R18, 0x8880, RZ ;  /* 0x0000888012037816 */ /* 0x000fca00000000ff */
[----:B------:R0:W-:Y:S01]  /*a190*/  STG.E desc[UR36][R8.64], R3 ;  /* 0x0000000308007986 */ /* 0x0001e2000c101924 */
[----:B------:R-:W-:Y:S05]  /*a1a0*/  BRA `(.L_x_19920) ;  /* 0x0000000c00587947 */ /* 0x000fea0003800000 */
.L_x_19921:
[----:B------:R-:W-:-:S04]  /*a1b0*/  PRMT R3, R18, 0x8880, RZ ;  /* 0x0000888012037816 */ /* 0x000fc800000000ff */
[----:B------:R-:W-:-:S05]  /*a1c0*/  PRMT R3, R3, 0x7710, RZ ;  /* 0x0000771003037816 */ /* 0x000fca00000000ff */
[----:B------:R0:W-:Y:S01]  /*a1d0*/  STG.E.U16 desc[UR36][R8.64], R3 ;  /* 0x0000000308007986 */ /* 0x0001e2000c101524 */
[----:B------:R-:W-:Y:S05]  /*a1e0*/  BRA `(.L_x_19920) ;  /* 0x0000000c00487947 */ /* 0x000fea0003800000 */
.L_x_19916:
        /* <DEDUP_REMOVED lines=9> */
.L_x_19924:
[----:B------:R-:W0:Y:S02]  /*a280*/  I2F.S8 R0, R18 ;  /* 0x0000001200007306 */ /* 0x000e240000001400 */
[----:B0-----:R-:W-:-:S05]  /*a290*/  F2FP.F16.F32.PACK_AB R0, RZ, R0 ;  /* 0x00000000ff00723e */ /* 0x001fca00000000ff */
[----:B------:R4:W-:Y:S01]  /*a2a0*/  STG.E.U16 desc[UR36][R8.64], R0 ;  /* 0x0000000008007986 */ /* 0x0009e2000c101524 */
[----:B------:R-:W-:Y:S05]  /*a2b0*/  BRA `(.L_x_19920) ;  /* 0x0000000c00147947 */ /* 0x000fea0003800000 */
.L_x_19923:
        /* <DEDUP_REMOVED lines=10> */
.L_x_19926:
[----:B------:R-:W0:Y:S02]  /*a360*/  I2F.S8 R18, R18 ;  /* 0x0000001200127306 */ /* 0x000e240000001400 */
[----:B0-----:R-:W-:-:S04]  /*a370*/  F2FP.F16.F32.PACK_AB R3, RZ, R18 ;  /* 0x00000012ff03723e */ /* 0x001fc800000000ff */
[----:B------:R-:W-:-:S05]  /*a380*/  PRMT R3, R3, 0x5410, RZ ;  /* 0x0000541003037816 */ /* 0x000fca00000000ff */
[----:B------:R2:W-:Y:S01]  /*a390*/  STG.E desc[UR36][R8.64], R3 ;  /* 0x0000000308007986 */ /* 0x0005e2000c101924 */
[----:B------:R-:W-:Y:S05]  /*a3a0*/  BRA `(.L_x_19920) ;  /* 0x0000000800d87947 */ /* 0x000fea0003800000 */
.L_x_19925:
[----:B------:R-:W-:-:S04]  /*a3b0*/  PRMT R4, R18, 0x8880, RZ ;  /* 0x0000888012047816 */ /* 0x000fc800000000ff */
[----:B------:R-:W-:-:S06]  /*a3c0*/  PRMT R4, R4, 0x7710, RZ ;  /* 0x0000771004047816 */ /* 0x000fcc00000000ff */
[----:B------:R-:W0:Y:S02]  /*a3d0*/  I2F.F64.S16 R4, R4 ;  /* 0x0000000400047312 */ /* 0x000e240000101c00 */
[----:B0-----:R0:W-:Y:S01]  /*a3e0*/  STG.E.64 desc[UR36][R8.64], R4 ;  /* 0x0000000408007986 */ /* 0x0011e2000c101b24 */
[----:B------:R-:W-:Y:S05]  /*a3f0*/  BRA `(.L_x_19920) ;  /* 0x0000000800c47947 */ /* 0x000fea0003800000 */
.L_x_19915:
        /* <DEDUP_REMOVED lines=12> */
.L_x_19929:
[----:B------:R-:W-:Y:S02]  /*a4c0*/  PRMT R4, R18, 0x8880, RZ ;  /* 0x0000888012047816 */ /* 0x000fe400000000ff */
[----:B------:R-:W-:Y:S02]  /*a4d0*/  CS2R R6, SRZ ;  /* 0x0000000000067805 */ /* 0x000fe4000001ff00 */
[----:B------:R-:W-:-:S06]  /*a4e0*/  PRMT R4, R4, 0x7710, RZ ;  /* 0x0000771004047816 */ /* 0x000fcc00000000ff */
[----:B------:R-:W0:Y:S02]  /*a4f0*/  I2F.F64.S16 R4, R4 ;  /* 0x0000000400047312 */ /* 0x000e240000101c00 */
[----:B0-----:R0:W-:Y:S01]  /*a500*/  STG.E.128 desc[UR36][R8.64], R4 ;  /* 0x0000000408007986 */ /* 0x0011e2000c101d24 */
[----:B------:R-:W-:Y:S05]  /*a510*/  BRA `(.L_x_19920) ;  /* 0x00000008007c7947 */ /* 0x000fea0003800000 */
.L_x_19928:
        /* <DEDUP_REMOVED lines=21> */
.L_x_19933:
[----:B------:R-:W-:Y:S05]  /*a670*/  BSYNC B0 ;  /* 0x0000000000007941 */ /* 0x000fea0003800000 */
.L_x_19932:
[----:B------:R-:W-:-:S05]  /*a680*/  LOP3.LUT R5, R0, R5, RZ, 0xfc, !PT ;  /* 0x0000000500057212 */ /* 0x000fca00078efcff */
[----:B------:R0:W-:Y:S01]  /*a690*/  STG.E.U8 desc[UR36][R8.64], R5 ;  /* 0x0000000508007986 */ /* 0x0001e2000c101124 */
[----:B------:R-:W-:Y:S05]  /*a6a0*/  BRA `(.L_x_19920) ;  /* 0x0000000800187947 */ /* 0x000fea0003800000 */
.L_x_19931:
        /* <DEDUP_REMOVED lines=13> */
.L_x_19935:
[----:B------:R-:W-:Y:S01]  /*a780*/  IMAD.MOV.U32 R0, RZ, RZ, 0x7f ;  /* 0x0000007fff007424 */ /* 0x000fe200078e00ff */
[----:B------:R-:W-:-:S04]  /*a790*/  ISETP.GT.U32.AND P0, PT, R3, 0x7f800000, PT ;  /* 0x7f8000000300780c */ /* 0x000fc80003f04070 */
[----:B------:R-:W-:-:S09]  /*a7a0*/  SEL R0, R0, 0x7c, P0 ;  /* 0x0000007c00007807 */ /* 0x000fd20000000000 */
.L_x_19936:
[----:B------:R-:W-:Y:S05]  /*a7b0*/  BSYNC B0 ;  /* 0x0000000000007941 */ /* 0x000fea0003800000 */
.L_x_19934:
[----:B------:R-:W-:-:S04]  /*a7c0*/  LOP3.LUT R3, R5, 0x80000000, RZ, 0xc0, !PT ;  /* 0x8000000005037812 */ /* 0x000fc800078ec0ff */
[----:B------:R-:W-:-:S04]  /*a7d0*/  SHF.R.U32.HI R3, RZ, 0x18, R3 ;  /* 0x00000018ff037819 */ /* 0x000fc80000011603 */
[----:B------:R-:W-:-:S05]  /*a7e0*/  LOP3.LUT R3, R0, R3, RZ, 0xfc, !PT ;  /* 0x0000000300037212 */ /* 0x000fca00078efcff */
[----:B------:R0:W-:Y:S01]  /*a7f0*/  STG.E.U8 desc[UR36][R8.64], R3 ;  /* 0x0000000308007986 */ /* 0x0001e2000c101124 */
[----:B------:R-:W-:Y:S05]  /*a800*/  BRA `(.L_x_19920) ;  /* 0x0000000400c07947 */ /* 0x000fea0003800000 */
.L_x_19930:
[----:B------:R-:W0:Y:S02]  /*a810*/  I2F.S8 R0, R18 ;  /* 0x0000001200007306 */ /* 0x000e240000001400 */
[----:B0-----:R-:W-:-:S05]  /*a820*/  F2FP.BF16.F32.PACK_AB R0, RZ, R0 ;  /* 0x00000000ff00723e */ /* 0x001fca00000010ff */
[----:B------:R0:W-:Y:S01]  /*a830*/  STG.E.U16 desc[UR36][R8.64], R0 ;  /* 0x0000000008007986 */ /* 0x0001e2000c101524 */
[----:B------:R-:W-:Y:S05]  /*a840*/  BRA `(.L_x_19920) ;  /* 0x0000000400b07947 */ /* 0x000fea0003800000 */
.L_x_19927:
        /* <DEDUP_REMOVED lines=12> */
.L_x_19939:
        /* <DEDUP_REMOVED lines=17> */
.L_x_19942:
[----:B------:R-:W-:-:S04]  /*aa20*/  LOP3.LUT R3, R5, 0x80000000, RZ, 0xc0, !PT ;  /* 0x8000000005037812 */ /* 0x000fc800078ec0ff */
[----:B------:R-:W-:-:S04]  /*aa30*/  SHF.R.U32.HI R3, RZ, 0x18, R3 ;  /* 0x00000018ff037819 */ /* 0x000fc80000011603 */
[----:B------:R-:W-:-:S04]  /*aa40*/  LOP3.LUT R0, R0, R3, RZ, 0xfc, !PT ;  /* 0x0000000300007212 */ /* 0x000fc800078efcff */
[----:B------:R-:W-:-:S07]  /*aa50*/  PRMT R4, R0, 0x7610, R4 ;  /* 0x0000761000047816 */ /* 0x000fce0000000004 */
.L_x_19941:
[----:B------:R-:W-:Y:S05]  /*aa60*/  BSYNC B0 ;  /* 0x0000000000007941 */ /* 0x000fea0003800000 */
.L_x_19940:
[----:B------:R0:W-:Y:S01]  /*aa70*/  STG.E.U8 desc[UR36][R8.64], R4 ;  /* 0x0000000408007986 */ /* 0x0001e2000c101124 */
[----:B------:R-:W-:Y:S05]  /*aa80*/  BRA `(.L_x_19920) ;  /* 0x0000000400207947 */ /* 0x000fea0003800000 */
.L_x_19938:
        /* <DEDUP_REMOVED lines=17> */
.L_x_19945:
[----:B------:R-:W-:-:S04]  /*aba0*/  LOP3.LUT R3, R5, 0x80000000, RZ, 0xc0, !PT ;  /* 0x8000000005037812 */ /* 0x000fc800078ec0ff */
[----:B------:R-:W-:-:S04]  /*abb0*/  SHF.R.U32.HI R3, RZ, 0x18, R3 ;  /* 0x00000018ff037819 */ /* 0x000fc80000011603 */
[----:B------:R-:W-:-:S04]  /*abc0*/  LOP3.LUT R0, R0, R3, RZ, 0xfc, !PT ;  /* 0x0000000300007212 */ /* 0x000fc800078efcff */
[----:B------:R-:W-:-:S07]  /*abd0*/  PRMT R4, R0, 0x7610, R4 ;  /* 0x0000761000047816 */ /* 0x000fce0000000004 */
.L_x_19944:
[----:B------:R-:W-:Y:S05]  /*abe0*/  BSYNC B0 ;  /* 0x0000000000007941 */ /* 0x000fea0003800000 */
.L_x_19943:
[----:B------:R0:W-:Y:S01]  /*abf0*/  STG.E.U8 desc[UR36][R8.64], R4 ;  /* 0x0000000408007986 */ /* 0x0001e2000c101124 */
[----:B------:R-:W-:Y:S05]  /*ac00*/  BRA `(.L_x_19920) ;  /* 0x0000000000c07947 */ /* 0x000fea0003800000 */
.L_x_19937:
        /* <DEDUP_REMOVED lines=22> */
.L_x_19919:
        /* <DEDUP_REMOVED lines=16> */
.L_x_19948:
[----:B------:R-:W-:Y:S05]  /*ae70*/  BRA `(.L_x_19920) ;  /* 0x0000000000247947 */ /* 0x000fea0003800000 */
.L_x_19947:
[----:B------:R-:W-:-:S04]  /*ae80*/  LOP3.LUT R18, R18, 0xffff, RZ, 0xc0, !PT ;  /* 0x0000ffff12127812 */ /* 0x000fc800078ec0ff */
[----:B------:R-:W-:-:S05]  /*ae90*/  PRMT R18, R18, 0x8880, RZ ;  /* 0x0000888012127816 */ /* 0x000fca00000000ff */
[----:B------:R-:W-:-:S05]  /*aea0*/  IMAD.MOV.U32 R4, RZ, RZ, R18 ;  /* 0x000000ffff047224 */ /* 0x000fca00078e0012 */
[----:B------:R-:W-:-:S05]  /*aeb0*/  SHF.R.S32.HI R5, RZ, 0x1f, R4 ;  /* 0x0000001fff057819 */ /* 0x000fca0000011404 */
[----:B------:R0:W-:Y:S01]  /*aec0*/  STG.E.64 desc[UR36][R8.64], R4 ;  /* 0x0000000408007986 */ /* 0x0001e2000c101b24 */
[----:B------:R-:W-:Y:S05]  /*aed0*/  BRA `(.L_x_19920) ;  /* 0x00000000000c7947 */ /* 0x000fea0003800000 */
.L_x_19946:
[----:B------:R-:W-:-:S04]  /*aee0*/  LOP3.LUT R18, R18, 0xffff, RZ, 0xc0, !PT ;  /* 0x0000ffff12127812 */ /* 0x000fc800078ec0ff */
[----:B------:R-:W-:-:S05]  /*aef0*/  PRMT R3, R18, 0x8880, RZ ;  /* 0x0000888012037816 */ /* 0x000fca00000000ff */
[----:B------:R0:W-:Y:S02]  /*af00*/  STG.E desc[UR36][R8.64], R3 ;  /* 0x0000000308007986 */ /* 0x0001e4000c101924 */
.L_x_19920:
[----:B------:R-:W-:-:S07]  /*af10*/  VIADD R29, R29, 0x80 ;  /* 0x000000801d1d7836 */ /* 0x000fce0000000000 */
.L_x_19880:
[----:B------:R-:W-:Y:S05]  /*af20*/  BSYNC B6 ;  /* 0x0000000000067941 */ /* 0x000fea0003800000 */
.L_x_19879:
[----:B------:R-:W-:-:S13]  /*af30*/  ISETP.GE.AND P0, PT, R29, R28, PT ;  /* 0x0000001c1d00720c */ /* 0x000fda0003f06270 */
[----:B------:R-:W-:Y:S05]  /*af40*/  @P0 EXIT ;  /* 0x000000000000094d */ /* 0x000fea0003800000 */
[----:B0-234-:R-:W0:Y:S01]  /*af50*/  LDC.64 R4, c[0x0][0x228] ;  /* 0x00008a00ff047b82 */ /* 0x01de220000000a00 */
[----:B-1----:R-:W-:Y:S01]  /*af60*/  PRMT R0, R17, 0x9910, RZ ;  /* 0x0000991011007816 */ /* 0x002fe200000000ff */
        /* <DEDUP_REMOVED lines=17> */
.L_x_19952:
[----:B------:R-:W-:Y:S01]  /*b080*/  STG.E.U8 desc[UR36][R2.64], R16 ;  /* 0x0000001002007986 */ /* 0x000fe2000c101124 */
[----:B------:R-:W-:Y:S05]  /*b090*/  EXIT ;  /* 0x000000000000794d */ /* 0x000fea0003800000 */
.L_x_19951:
        /* <DEDUP_REMOVED lines=12> */
.L_x_19955:
[----:B------:R-:W-:-:S04]  /*b160*/  LOP3.LUT R16, R16, 0xffff, RZ, 0xc0, !PT ;  /* 0x0000ffff10107812 */ /* 0x000fc800078ec0ff */
[----:B------:R-:W-:-:S05]  /*b170*/  PRMT R5, R16, 0x8880, RZ ;  /* 0x0000888010057816 */ /* 0x000fca00000000ff */
[----:B------:R-:W-:Y:S01]  /*b180*/  STG.E desc[UR36][R2.64], R5 ;  /* 0x0000000502007986 */ /* 0x000fe2000c101924 */
[----:B------:R-:W-:Y:S05]  /*b190*/  EXIT ;  /* 0x000000000000794d */ /* 0x000fea0003800000 */
.L_x_19954:
[----:B------:R-:W-:-:S04]  /*b1a0*/  PRMT R5, R16, 0x8880, RZ ;  /* 0x0000888010057816 */ /* 0x000fc800000000ff */
[----:B------:R-:W-:-:S05]  /*b1b0*/  PRMT R5, R5, 0x7710, RZ ;  /* 0x0000771005057816 */ /* 0x000fca00000000ff */
[----:B------:R-:W-:Y:S01]  /*b1c0*/  STG.E.U16 desc[UR36][R2.64], R5 ;  /* 0x0000000502007986 */ /* 0x000fe2000c101524 */
[----:B------:R-:W-:Y:S05]  /*b1d0*/  EXIT ;  /* 0x000000000000794d */ /* 0x000fea0003800000 */
.L_x_19950:
        /* <DEDUP_REMOVED lines=9> */
.L_x_19957:
[----:B------:R-:W0:Y:S02]  /*b270*/  I2F.S8 R0, R16 ;  /* 0x0000001000007306 */ /* 0x000e240000001400 */
[----:B0-----:R-:W-:-:S05]  /*b280*/  F2FP.F16.F32.PACK_AB R0, RZ, R0 ;  /* 0x00000000ff00723e */ /* 0x001fca00000000ff */
[----:B------:R-:W-:Y:S01]  /*b290*/  STG.E.U16 desc[UR36][R2.64], R0 ;  /* 0x0000000002007986 */ /* 0x000fe2000c101524 */
[----:B------:R-:W-:Y:S05]  /*b2a0*/  EXIT ;  /* 0x000000000000794d */ /* 0x000fea0003800000 */
.L_x_19956:
        /* <DEDUP_REMOVED lines=10> */
.L_x_19959:
[----:B------:R-:W0:Y:S02]  /*b350*/  I2F.S8 R16, R16 ;  /* 0x0000001000107306 */ /* 0x000e240000001400 */
[----:B0-----:R-:W-:-:S04]  /*b360*/  F2FP.F16.F32.PACK_AB R5, RZ, R16 ;  /* 0x00000010ff05723e */ /* 0x001fc800000000ff */
[----:B------:R-:W-:-:S05]  /*b370*/  PRMT R5, R5, 0x5410, RZ ;  /* 0x0000541005057816 */ /* 0x000fca00000000ff */
[----:B------:R-:W-:Y:S01]  /*b380*/  STG.E desc[UR36][R2.64], R5 ;  /* 0x0000000502007986 */ /* 0x000fe2000c101924 */
[----:B------:R-:W-:Y:S05]  /*b390*/  EXIT ;  /* 0x000000000000794d */ /* 0x000fea0003800000 */
.L_x_19958:
[----:B------:R-:W-:-:S04]  /*b3a0*/  PRMT R4, R16, 0x8880, RZ ;  /* 0x0000888010047816 */ /* 0x000fc800000000ff */
[----:B------:R-:W-:-:S06]  /*b3b0*/  PRMT R4, R4, 0x7710, RZ ;  /* 0x0000771004047816 */ /* 0x000fcc00000000ff */
[----:B------:R-:W0:Y:S02]  /*b3c0*/  I2F.F64.S16 R4, R4 ;  /* 0x0000000400047312 */ /* 0x000e240000101c00 */
[----:B0-----:R-:W-:Y:S01]  /*b3d0*/  STG.E.64 desc[UR36][R2.64], R4 ;  /* 0x0000000402007986 */ /* 0x001fe2000c101b24 */
[----:B------:R-:W-:Y:S05]  /*b3e0*/  EXIT ;  /* 0x000000000000794d */ /* 0x000fea0003800000 */
.L_x_19949:
        /* <DEDUP_REMOVED lines=12> */
.L_x_19962:
[----:B------:R-:W-:Y:S02]  /*b4b0*/  PRMT R4, R16, 0x8880, RZ ;  /* 0x0000888010047816 */ /* 0x000fe400000000ff */
[----:B------:R-:W-:Y:S02]  /*b4c0*/  CS2R R6, SRZ ;  /* 0x0000000000067805 */ /* 0x000fe4000001ff00 */
[----:B------:R-:W-:-:S06]  /*b4d0*/  PRMT R4, R4, 0x7710, RZ ;  /* 0x0000771004047816 */ /* 0x000fcc00000000ff */
[----:B------:R-:W0:Y:S02]  /*b4e0*/  I2F.F64.S16 R4, R4 ;  /* 0x0000000400047312 */ /* 0x000e240000101c00 */
[----:B0-----:R-:W-:Y:S01]  /*b4f0*/  STG.E.128 desc[UR36][R2.64], R4 ;  /* 0x0000000402007986 */ /* 0x001fe2000c101d24 */
[----:B------:R-:W-:Y:S05]  /*b500*/  EXIT ;  /* 0x000000000000794d */ /* 0x000fea0003800000 */
.L_x_19961:
        /* <DEDUP_REMOVED lines=21> */
.L_x_19966:
[----:B------:R-:W-:Y:S05]  /*b660*/  BSYNC B0 ;  /* 0x0000000000007941 */ /* 0x000fea0003800000 */
.L_x_19965:
[----:B------:R-:W-:-:S05]  /*b670*/  LOP3.LUT R5, R0, R5, RZ, 0xfc, !PT ;  /* 0x0000000500057212 */ /* 0x000fca00078efcff */
[----:B------:R-:W-:Y:S01]  /*b680*/  STG.E.U8 desc[UR36][R2.64], R5 ;  /* 0x0000000502007986 */ /* 0x000fe2000c101124 */
[----:B------:R-:W-:Y:S05]  /*b690*/  EXIT ;  /* 0x000000000000794d */ /* 0x000fea0003800000 */
.L_x_19964:
        /* <DEDUP_REMOVED lines=13> */
.L_x_19968:
[----:B------:R-:W-:Y:S01]  /*b770*/  IMAD.MOV.U32 R0, RZ, RZ, 0x7f ;  /* 0x0000007fff007424 */ /* 0x000fe200078e00ff */
[----:B------:R-:W-:-:S04]  /*b780*/  ISETP.GT.U32.AND P0, PT, R4, 0x7f800000, PT ;  /* 0x7f8000000400780c */ /* 0x000fc80003f04070 */
[----:B------:R-:W-:-:S09]  /*b790*/  SEL R0, R0, 0x7c, P0 ;  /* 0x0000007c00007807 */ /* 0x000fd20000000000 */
.L_x_19969:
[----:B------:R-:W-:Y:S05]  /*b7a0*/  BSYNC B0 ;  /* 0x0000000000007941 */ /* 0x000fea0003800000 */
.L_x_19967:
[----:B------:R-:W-:-:S04]  /*b7b0*/  LOP3.LUT R4, R5, 0x80000000, RZ, 0xc0, !PT ;  /* 0x8000000005047812 */ /* 0x000fc800078ec0ff */
[----:B------:R-:W-:-:S04]  /*b7c0*/  SHF.R.U32.HI R5, RZ, 0x18, R4 ;  /* 0x00000018ff057819 */ /* 0x000fc80000011604 */
[----:B------:R-:W-:-:S05]  /*b7d0*/  LOP3.LUT R5, R0, R5, RZ, 0xfc, !PT ;  /* 0x0000000500057212 */ /* 0x000fca00078efcff */
[----:B------:R-:W-:Y:S01]  /*b7e0*/  STG.E.U8 desc[UR36][R2.64], R5 ;  /* 0x0000000502007986 */ /* 0x000fe2000c101124 */
[----:B------:R-:W-:Y:S05]  /*b7f0*/  EXIT ;  /* 0x000000000000794d */ /* 0x000fea0003800000 */
.L_x_19963:
[----:B------:R-:W0:Y:S02]  /*b800*/  I2F.S8 R0, R16 ;  /* 0x0000001000007306 */ /* 0x000e240000001400 */
[----:B0-----:R-:W-:-:S05]  /*b810*/  F2FP.BF16.F32.PACK_AB R0, RZ, R0 ;  /* 0x00000000ff00723e */ /* 0x001fca00000010ff */
[----:B------:R-:W-:Y:S01]  /*b820*/  STG.E.U16 desc[UR36][R2.64], R0 ;  /* 0x0000000002007986 */ /* 0x000fe2000c101524 */
[----:B------:R-:W-:Y:S05]  /*b830*/  EXIT ;  /* 0x000000000000794d */ /* 0x000fea0003800000 */
.L_x_19960:
        /* <DEDUP_REMOVED lines=12> */
.L_x_19972:
        /* <DEDUP_REMOVED lines=17> */
.L_x_19975:
[----:B------:R-:W-:-:S04]  /*ba10*/  LOP3.LUT R0, R7, 0x80000000, RZ, 0xc0, !PT ;  /* 0x8000000007007812 */ /* 0x000fc800078ec0ff */
[----:B------:R-:W-:-:S04]  /*ba20*/  SHF.R.U32.HI R5, RZ, 0x18, R0 ;  /* 0x00000018ff057819 */ /* 0x000fc80000011600 */
[----:B------:R-:W-:-:S04]  /*ba30*/  LOP3.LUT R4, R4, R5, RZ, 0xfc, !PT ;  /* 0x0000000504047212 */ /* 0x000fc800078efcff */
[----:B------:R-:W-:-:S07]  /*ba40*/  PRMT R0, R4, 0x7610, R0 ;  /* 0x0000761004007816 */ /* 0x000fce0000000000 */
.L_x_19974:
[----:B------:R-:W-:Y:S05]  /*ba50*/  BSYNC B0 ;  /* 0x0000000000007941 */ /* 0x000fea0003800000 */
.L_x_19973:
[----:B------:R-:W-:Y:S01]  /*ba60*/  STG.E.U8 desc[UR36][R2.64], R0 ;  /* 0x0000000002007986 */ /* 0x000fe2000c101124 */
[----:B------:R-:W-:Y:S05]  /*ba70*/  EXIT ;  /* 0x000000000000794d */ /* 0x000fea0003800000 */
.L_x_19971:
        /* <DEDUP_REMOVED lines=17> */
.L_x_19978:
[----:B------:R-:W-:-:S04]  /*bb90*/  LOP3.LUT R0, R7, 0x80000000, RZ, 0xc0, !PT ;  /* 0x8000000007007812 */ /* 0x000fc800078ec0ff */
[----:B------:R-:W-:-:S04]  /*bba0*/  SHF.R.U32.HI R5, RZ, 0x18, R0 ;  /* 0x00000018ff057819 */ /* 0x000fc80000011600 */
[----:B------:R-:W-:-:S04]  /*bbb0*/  LOP3.LUT R4, R4, R5, RZ, 0xfc, !PT ;  /* 0x0000000504047212 */ /* 0x000fc800078efcff */
[----:B------:R-:W-:-:S07]  /*bbc0*/  PRMT R0, R4, 0x7610, R0 ;  /* 0x0000761004007816 */ /* 0x000fce0000000000 */
.L_x_19977:
[----:B------:R-:W-:Y:S05]  /*bbd0*/  BSYNC B0 ;  /* 0x0000000000007941 */ /* 0x000fea0003800000 */
.L_x_19976:
[----:B------:R-:W-:Y:S01]  /*bbe0*/  STG.E.U8 desc[UR36][R2.64], R0 ;  /* 0x0000000002007986 */ /* 0x000fe2000c101124 */
[----:B------:R-:W-:Y:S05]  /*bbf0*/  EXIT ;  /* 0x000000000000794d */ /* 0x000fea0003800000 */
.L_x_19970:
        /* <DEDUP_REMOVED lines=22> */
.L_x_19953:
        /* <DEDUP_REMOVED lines=16> */
.L_x_19981:
[----:B------:R-:W-:Y:S05]  /*be60*/  EXIT ;  /* 0x000000000000794d */ /* 0x000fea0003800000 */
.L_x_19980:
[----:B------:R-:W-:-:S04]  /*be70*/  LOP3.LUT R16, R16, 0xffff, RZ, 0xc0, !PT ;  /* 0x0000ffff10107812 */ /* 0x000fc800078ec0ff */
[----:B------:R-:W-:-:S05]  /*be80*/  PRMT R16, R16, 0x8880, RZ ;  /* 0x0000888010107816 */ /* 0x000fca00000000ff */
[----:B------:R-:W-:-:S05]  /*be90*/  IMAD.MOV.U32 R4, RZ, RZ, R16 ;  /* 0x000000ffff047224 */ /* 0x000fca00078e0010 */
[----:B------:R-:W-:-:S05]  /*bea0*/  SHF.R.S32.HI R5, RZ, 0x1f, R4 ;  /* 0x0000001fff057819 */ /* 0x000fca0000011404 */
[----:B------:R-:W-:Y:S01]  /*beb0*/  STG.E.64 desc[UR36][R2.64], R4 ;  /* 0x0000000402007986 */ /* 0x000fe2000c101b24 */
[----:B------:R-:W-:Y:S05]  /*bec0*/  EXIT ;  /* 0x000000000000794d */ /* 0x000fea0003800000 */
.L_x_19979:
[----:B------:R-:W-:-:S04]  /*bed0*/  LOP3.LUT R16, R16, 0xffff, RZ, 0xc0, !PT ;  /* 0x0000ffff10107812 */ /* 0x000fc800078ec0ff */
[----:B------:R-:W-:-:S05]  /*bee0*/  PRMT R5, R16, 0x8880, RZ ;  /* 0x0000888010057816 */ /* 0x000fca00000000ff */
[----:B------:R-:W-:Y:S01]  /*bef0*/  STG.E desc[UR36][R2.64], R5 ;  /* 0x0000000502007986 */ /* 0x000fe2000c101924 */
[----:B------:R-:W-:Y:S05]  /*bf00*/  EXIT ;  /* 0x000000000000794d */ /* 0x000fea0003800000 */
.L_x_19982:
        /* <DEDUP_REMOVED lines=15> */
.L_x_24218:


//--------------------- .text._ZN2at6native18elementwise_kernelILi128ELi4EZNS0_22gpu_kernel_impl_nocastIZZZNS0_54_GLOBAL__N__d8c5977b_16_LinearAlgebra_cu_7dd49032_297216addr_kernel_cudaERNS_14TensorIteratorERKN3c106ScalarES9_ENKUlvE_clEvENKUlvE0_clEvEUlaaaE_EEvRNS_18TensorIteratorBaseERKT_EUliE_EEviT1_ --------------------------
	.section	.text._ZN2at6native18elementwise_kernelILi128ELi4EZNS0_22gpu_kernel_impl_nocastIZZZNS0_54_GLOBAL__N__d8c5977b_16_LinearAlgebra_cu_7dd49032_297216addr_kernel_cudaERNS_14TensorIteratorERKN3c106ScalarES9_ENKUlvE_clEvENKUlvE0_clEvEUlaaaE_EEvRNS_18TensorIteratorBaseERKT_EUliE_EEviT1_,"ax",@progbits
	.align	128
        .global         _ZN2at6native18elementwise_kernelILi128ELi4EZNS0_22gpu_kernel_impl_nocastIZZZNS0_54_GLOBAL__N__d8c5977b_16_LinearAlgebra_cu_7dd49032_297216addr_kernel_cudaERNS_14TensorIteratorERKN3c106ScalarES9_ENKUlvE_clEvENKUlvE0_clEvEUlaaaE_EEvRNS_18TensorIteratorBaseERKT_EUliE_EEviT1_
        .type           _ZN2at6native18elementwise_kernelILi128ELi4EZNS0_22gpu_kernel_impl_nocastIZZZNS0_54_GLOBAL__N__d8c5977b_16_LinearAlgebra_cu_7dd49032_297216addr_kernel_cudaERNS_14TensorIteratorERKN3c106ScalarES9_ENKUlvE_clEvENKUlvE0_clEvEUlaaaE_EEvRNS_18TensorIteratorBaseERKT_EUliE_EEviT1_,@function
        .size           _ZN2at6native18elementwise_kernelILi128ELi4EZNS0_22gpu_kernel_impl_nocastIZZZNS0_54_GLOBAL__N__d8c5977b_16_LinearAlgebra_cu_7dd49032_297216addr_kernel_cudaERNS_14TensorIteratorERKN3c106ScalarES9_ENKUlvE_clEvENKUlvE0_clEvEUlaaaE_EEvRNS_18TensorIteratorBaseERKT_EUliE_EEviT1_,(.L_x_24219 - _ZN2at6native18elementwise_kernelILi128ELi4EZNS0_22gpu_kernel_impl_nocastIZZZNS0_54_GLOBAL__N__d8c5977b_16_LinearAlgebra_cu_7dd49032_297216addr_kernel_cudaERNS_14TensorIteratorERKN3c106ScalarES9_ENKUlvE_clEvENKUlvE0_clEvEUlaaaE_EEvRNS_18TensorIteratorBaseERKT_EUliE_EEviT1_)
        .other          _ZN2at6native18elementwise_kernelILi128ELi4EZNS0_22gpu_kernel_impl_nocastIZZZNS0_54_GLOBAL__N__d8c5977b_16_LinearAlgebra_cu_7dd49032_297216addr_kernel_cudaERNS_14TensorIteratorERKN3c106ScalarES9_ENKUlvE_clEvENKUlvE0_clEvEUlaaaE_EEvRNS_18TensorIteratorBaseERKT_EUliE_EEviT1_,@"STO_CUDA_ENTRY STV_DEFAULT"
_ZN2at6native18elementwise_kernelILi128ELi4EZNS0_22gpu_kernel_impl_nocastIZZZNS0_54_GLOBAL__N__d8c5977b_16_LinearAlgebra_cu_7dd49032_297216addr_kernel_cudaERNS_14TensorIteratorERKN3c106ScalarES9_ENKUlvE_clEvENKUlvE0_clEvEUlaaaE_EEvRNS_18TensorIteratorBaseERKT_EUliE_EEviT1_:
.text._ZN2at6native18elementwise_kernelILi128ELi4EZNS0_22gpu_kernel_impl_nocastIZZZNS0_54_GLOBAL__N__d8c5977b_16_LinearAlgebra_cu_7dd49032_297216addr_kernel_cudaERNS_14TensorIteratorERKN3c106ScalarES9_ENKUlvE_clEvENKUlvE0_clEvEUlaaaE_EEvRNS_18TensorIteratorBaseERKT_EUliE_EEviT1_:
[----:B------:R-:W-:Y:S01]  /*0000*/  LDC R1, c[0x0][0x28] ;  /* 0x00000a00ff017b82 */ /* 0x000fe20000000800 */
[----:B------:R-:W0:Y:S01]  /*0010*/  S2R R3, SR_CTAID.X ;  /* 0x0000000000037919 */ /* 0x000e220000002500 */
[----:B------:R-:W-:Y:S01]  /*0020*/  ULDC UR8, c[0x0][0x210] ;  /* 0x0000840000087ab9 */ /* 0x000fe20000000800 */
[----:B------:R-:W-:Y:S01]  /*0030*/  ULDC.64 UR6, c[0x0][0x208] ;  /* 0x0000820000067ab9 */ /* 0x000fe20000000a00 */
[----:B------:R-:W-:Y:S01]  /*0040*/  ULDC.U8 UR5, c[0x0][0x4f8] ;  /* 0x00013e0000057ab9 */ /* 0x000fe20000000000 */
        /* <DEDUP_REMOVED lines=359> */
.L_x_19985:
[----:B------:R-:W-:Y:S01]  /*16c0*/  ULDC.64 UR10, c[0x0][0x4e8] ;  /* 0x00013a00000a7ab9 */ /* 0x000fe20000000a00 */
[----:B------:R-:W-:Y:S01]  /*16d0*/  ULDC.64 UR12, c[0x0][0x4f0] ;  /* 0x00013c00000c7ab9 */ /* 0x000fe20000000a00 */
[----:B------:R-:W-:Y:S02]  /*16e0*/  IADD3 R6, P0, R5, UR10, RZ ;  /* 0x0000000a05067c10 */ /* 0x000fe4000ff1e0ff */
[----:B------:R-:W-:Y:S02]  /*16f0*/  IADD3 R4, P1, R2, UR12, RZ ;  /* 0x0000000c02047c10 */ /* 0x000fe4000ff3e0ff */
[----:B------:R-:W-:Y:S01]  /*1700*/  IADD3.X R7, RZ, UR11, RZ, P0, !PT ;  /* 0x0000000bff077c10 */ /* 0x000fe200087fe4ff */
[----:B------:R-:W-:Y:S01]  /*1710*/  UPRMT UR4, UR5, 0x9910, URZ ;  /* 0x0000991005047896 */ /* 0x000fe2000800003f */
[----:B------:R-:W-:Y:S01]  /*1720*/  IADD3.X R5, RZ, UR13, RZ, P1, !PT ;  /* 0x0000000dff057c10 */ /* 0x000fe20008ffe4ff */
[----:B------:R-:W-:-:S03]  /*1730*/  ULDC.64 UR10, c[0x0][0x4d8] ;  /* 0x00013600000a7ab9 */ /* 0x000fc60000000a00 */
[----:B------:R-:W2:Y:S04]  /*1740*/  LDG.E.U8 R7, desc[UR6][R6.64] ;  /* 0x0000000606077981 */ /* 0x000ea8000c1e1100 */
[----:B------:R-:W2:Y:S01]  /*1750*/  LDG.E.U8 R4, desc[UR6][R4.64] ;  /* 0x0000000604047981 */ /* 0x000ea2000c1e1100 */
[----:B------:R-:W-:-:S04]  /*1760*/  IADD3 R8, P0, R0, UR10, RZ ;  /* 0x0000000a00087c10 */ /* 0x000fc8000ff1e0ff */
[----:B------:R-:W-:Y:S02]  /*1770*/  IADD3.X R9, RZ, UR11, RZ, P0, !PT ;  /* 0x0000000bff097c10 */ /* 0x000fe400087fe4ff */
[----:B------:R-:W-:Y:S01]  /*1780*/  IADD3 R3, R3, 0x80, RZ ;  /* 0x0000008003037810 */ /* 0x000fe20007ffe0ff */
[----:B--2---:R-:W-:-:S05]  /*1790*/  IMAD R2, R4, R7, RZ ;  /* 0x0000000704027224 */ /* 0x004fca00078e02ff */
[----:B------:R-:W-:-:S05]  /*17a0*/  PRMT R11, R2, 0x9910, RZ ;  /* 0x00009910020b7816 */ /* 0x000fca00000000ff */
[----:B------:R-:W-:-:S05]  /*17b0*/  IMAD R11, R11, UR4, RZ ;  /* 0x000000040b0b7c24 */ /* 0x000fca000f8e02ff */
[----:B------:R0:W-:Y:S02]  /*17c0*/  STG.E.U8 desc[UR6][R8.64], R11 ;  /* 0x0000000b08007986 */ /* 0x0001e4000c101106 */
.L_x_19984:
[----:B------:R-:W-:Y:S05]  /*17d0*/  BSYNC B0 ;  /* 0x0000000000007941 */ /* 0x000fea0003800000 */
.L_x_19983:
[----:B------:R-:W-:Y:S01]  /*17e0*/  ISETP.GE.AND P0, PT, R3, UR8, PT ;  /* 0x0000000803007c0c */ /* 0x000fe2000bf06270 */
[----:B------:R-:W-:-:S12]  /*17f0*/  BSSY B0, `(.L_x_19986) ;  /* 0x00002e8000007945 */ /* 0x000fd80003800000 */
[----:B------:R-:W-:Y:S05]  /*1800*/  @P0 BRA `(.L_x_19987) ;  /* 0x0000002c00980947 */ /* 0x000fea0003800000 */
        /* <DEDUP_REMOVED lines=24> */
[----:B0-----:R-:W-:-:S05]  /*1990*/  IMAD.HI.U32 R8, R7, UR11, R6 ;  /* 0x0000000b07087c27 */ /* 0x001fca000f8e0006 */
        /* <DEDUP_REMOVED lines=328> */
.L_x_19988:
        /* <DEDUP_REMOVED lines=10> */
[----:B0-----:R-:W-:-:S04]  /*2ec0*/  IADD3 R8, P0, R0, UR10, RZ ;  /* 0x0000000a00087c10 */ /* 0x001fc8000ff1e0ff */
[----:B------:R-:W-:Y:S02]  /*2ed0*/  IADD3.X R9, RZ, UR11, RZ, P0, !PT ;  /* 0x0000000bff097c10 */ /* 0x000fe400087fe4ff */
[----:B------:R-:W-:-:S04]  /*2ee0*/  IADD3 R3, R3, 0x80, RZ ;  /* 0x0000008003037810 */ /* 0x000fc80007ffe0ff */
[----:B------:R-:W-:Y:S01]  /*2ef0*/  ISETP.GE.AND P0, PT, R3, UR8, PT ;  /* 0x0000000803007c0c */ /* 0x000fe2000bf06270 */
[----:B--2---:R-:W-:-:S05]  /*2f00*/  IMAD R2, R4, R7, RZ ;  /* 0x0000000704027224 */ /* 0x004fca00078e02ff */
[----:B------:R-:W-:-:S05]  /*2f10*/  PRMT R11, R2, 0x9910, RZ ;  /* 0x00009910020b7816 */ /* 0x000fca00000000ff */
[----:B------:R-:W-:-:S05]  /*2f20*/  IMAD R11, R11, UR4, RZ ;  /* 0x000000040b0b7c24 */ /* 0x000fca000f8e02ff */
[----:B------:R1:W-:Y:S01]  /*2f30*/  STG.E.U8 desc[UR6][R8.64], R11 ;  /* 0x0000000b08007986 */ /* 0x0003e2000c101106 */
        /* <DEDUP_REMOVED lines=25> */
[----:B-1----:R-:W-:-:S05]  /*30d0*/  IMAD.HI.U32 R8, R7, UR11, R6 ;  /* 0x0000000b07087c27 */ /* 0x002fca000f8e0006 */
        /* <DEDUP_REMOVED lines=328> */
.L_x_19989:
        /* <DEDUP_REMOVED lines=10> */
[----:B-1----:R-:W-:-:S04]  /*4600*/  IADD3 R8, P0, R0, UR10, RZ ;  /* 0x0000000a00087c10 */ /* 0x002fc8000ff1e0ff */
[----:B------:R-:W-:Y:S02]  /*4610*/  IADD3.X R9, RZ, UR11, RZ, P0, !PT ;  /* 0x0000000bff097c10 */ /* 0x000fe400087fe4ff */
[----:B------:R-:W-:Y:S01]  /*4620*/  IADD3 R3, R3, 0x80, RZ ;  /* 0x0000008003037810 */ /* 0x000fe20007ffe0ff */
[----:B--2---:R-:W-:-:S05]  /*4630*/  IMAD R2, R4, R7, RZ ;  /* 0x0000000704027224 */ /* 0x004fca00078e02ff */
[----:B------:R-:W-:-:S05]  /*4640*/  PRMT R11, R2, 0x9910, RZ ;  /* 0x00009910020b7816 */ /* 0x000fca00000000ff */
[----:B------:R-:W-:-:S05]  /*4650*/  IMAD R11, R11, UR4, RZ ;  /* 0x000000040b0b7c24 */ /* 0x000fca000f8e02ff */
[----:B------:R2:W-:Y:S02]  /*4660*/  STG.E.U8 desc[UR6][R8.64], R11 ;  /* 0x0000000b08007986 */ /* 0x0005e4000c101106 */
.L_x_19987:
[----:B------:R-:W-:Y:S05]  /*4670*/  BSYNC B0 ;  /* 0x0000000000007941 */ /* 0x000fea0003800000 */
.L_x_19986:
[----:B------:R-:W-:-:S13]  /*4680*/  ISETP.GE.AND P0, PT, R3, UR8, PT ;  /* 0x0000000803007c0c */ /* 0x000fda000bf06270 */
[----:B------:R-:W-:Y:S05]  /*4690*/  @P0 EXIT ;  /* 0x000000000000094d */ /* 0x000fea0003800000 */
[----:B------:R-:W3:Y:S01]  /*46a0*/  LDC R4, c[0x0][0x218] ;  /* 0x00008600ff047b82 */ /* 0x000ee20000000800 */
[----:B------:R-:W-:Y:S01]  /*46b0*/  HFMA2.MMA R2, -RZ, RZ, 0, 0 ;  /* 0x00000000ff027435 */ /* 0x000fe200000001ff */
[----:B------:R-:W-:Y:S01]  /*46c0*/  MOV R5, RZ ;  /* 0x000000ff00057202 */ /* 0x000fe20000000f00 */
[----:B------:R-:W-:Y:S01]  /*46d0*/  HFMA2.MMA R0, -RZ, RZ, 0, 0 ;  /* 0x00000000ff007435 */ /* 0x000fe200000001ff */
[----:B---3--:R-:W-:-:S13]  /*46e0*/  ISETP.NE.AND P0, PT, R4, RZ, PT ;  /* 0x000000ff0400720c */ /* 0x008fda0003f05270 */
        /* <DEDUP_REMOVED lines=19> */
[----:B012---:R-:W-:-:S05]  /*4820*/  IMAD.HI.U32 R8, R7, UR9, R6 ;  /* 0x0000000907087c27 */ /* 0x007fca000f8e0006 */
        /* <DEDUP_REMOVED lines=328> */
.L_x_19990:
        /* <DEDUP_REMOVED lines=8> */
[----:B------:R-:W3:Y:S04]  /*5d30*/  LDG.E.U8 R5, desc[UR6][R4.64] ;  /* 0x0000000604057981 */ /* 0x000ee8000c1e1100 */
[----:B------:R-:W3:Y:S02]  /*5d40*/  LDG.E.U8 R2, desc[UR6][R2.64] ;  /* 0x0000000602027981 */ /* 0x000ee4000c1e1100 */
[----:B---3--:R-:W-:-:S05]  /*5d50*/  IMAD R6, R2, R5, RZ ;  /* 0x0000000502067224 */ /* 0x008fca00078e02ff */
[----:B012---:R-:W-:Y:S02]  /*5d60*/  PRMT R9, R6, 0x9910, RZ ;  /* 0x0000991006097816 */ /* 0x007fe400000000ff */
[----:B------:R-:W-:-:S03]  /*5d70*/  IADD3 R6, P0, R0, UR8, RZ ;  /* 0x0000000800067c10 */ /* 0x000fc6000ff1e0ff */
[----:B------:R-:W-:Y:S01]  /*5d80*/  IMAD R9, R9, UR4, RZ ;  /* 0x0000000409097c24 */ /* 0x000fe2000f8e02ff */
[----:B------:R-:W-:-:S05]  /*5d90*/  IADD3.X R7, RZ, UR9, RZ, P0, !PT ;  /* 0x00000009ff077c10 */ /* 0x000fca00087fe4ff */
[----:B------:R-:W-:Y:S01]  /*5da0*/  STG.E.U8 desc[UR6][R6.64], R9 ;  /* 0x0000000906007986 */ /* 0x000fe2000c101106 */
[----:B------:R-:W-:Y:S05]  /*5db0*/  EXIT ;  /* 0x000000000000794d */ /* 0x000fea0003800000 */
.L_x_19991:
        /* <DEDUP_REMOVED lines=12> */
.L_x_24219:


//--------------------- .text._ZN2at6native27unrolled_elementwise_kernelIZZZNS0_54_GLOBAL__N__d8c5977b_16_LinearAlgebra_cu_7dd49032_297216addr_kernel_cudaERNS_14TensorIteratorERKN3c106ScalarES8_ENKUlvE_clEvENKUlvE0_clEvEUlaaaE_St5arrayIPcLm4EELi4E23TrivialOffsetCalculatorILi3EjESF_ILi1EjENS0_6memory15LoadWithoutCastENSI_16StoreWithoutCastEEEviT_T0_T2_T3_T4_T5_ --------------------------
	.section	.text._ZN2at6native27unrolled_elementwise_kernelIZZZNS0_54_GLOBAL__N__d8c5977b_16_LinearAlgebra_cu_7dd49032_297216addr_kernel_cudaERNS_14TensorIteratorERKN3c106ScalarES8_ENKUlvE_clEvENKUlvE0_clEvEUlaaaE_St5arrayIPcLm4EELi4E23TrivialOffsetCalculatorILi3EjESF_ILi1EjENS0_6memory15LoadWithoutCastENSI_16StoreWithoutCastEEEviT_T0_T2_T3_T4_T5_,"ax",@progbits
	.align	128
        .global         _ZN2at6native27unrolled_elementwise_kernelIZZZNS0_54_GLOBAL__N__d8c5977b_16_LinearAlgebra_cu_7dd49032_297216addr_kernel_cudaERNS_14TensorIteratorERKN3c106ScalarES8_ENKUlvE_clEvENKUlvE0_clEvEUlaaaE_St5arrayIPcLm4EELi4E23TrivialOffsetCalculatorILi3EjESF_ILi1EjENS0_6memory15LoadWithoutCastENSI_16StoreWithoutCastEEEviT_T0_T2_T3_T4_T5_
        .type           _ZN2at6native27unrolled_elementwise_kernelIZZZNS0_54_GLOBAL__N__d8c5977b_16_LinearAlgebra_cu_7dd49032_297216addr_kernel_cudaERNS_14TensorIteratorERKN3c106ScalarES8_ENKUlvE_clEvENKUlvE0_clEvEUlaaaE_St5arrayIPcLm4EELi4E23TrivialOffsetCalculatorILi3EjESF_ILi1EjENS0_6memory15LoadWithoutCastENSI_16StoreWithoutCastEEEviT_T0_T2_T3_T4_T5_,@function
        .size           _ZN2at6native27unrolled_elementwise_kernelIZZZNS0_54_GLOBAL__N__d8c5977b_16_LinearAlgebra_cu_7dd49032_297216addr_kernel_cudaERNS_14TensorIteratorERKN3c106ScalarES8_ENKUlvE_clEvENKUlvE0_clEvEUlaaaE_St5arrayIPcLm4EELi4E23TrivialOffsetCalculatorILi3EjESF_ILi1EjENS0_6memory15LoadWithoutCastENSI_16StoreWithoutCastEEEviT_T0_T2_T3_T4_T5_,(.L_x_24220 - _ZN2at6native27unrolled_elementwise_kernelIZZZNS0_54_GLOBAL__N__d8c5977b_16_LinearAlgebra_cu_7dd49032_297216addr_kernel_cudaERNS_14TensorIteratorERKN3c106ScalarES8_ENKUlvE_clEvENKUlvE0_clEvEUlaaaE_St5arrayIPcLm4EELi4E23TrivialOffsetCalculatorILi3EjESF_ILi1EjENS0_6memory15LoadWithoutCastENSI_16StoreWithoutCastEEEviT_T0_T2_T3_T4_T5_)
        .other          _ZN2at6native27unrolled_elementwise_kernelIZZZNS0_54_GLOBAL__N__d8c5977b_16_LinearAlgebra_cu_7dd49032_297216addr_kernel_cudaERNS_14TensorIteratorERKN3c106ScalarES8_ENKUlvE_clEvENKUlvE0_clEvEUlaaaE_St5arrayIPcLm4EELi4E23TrivialOffsetCalculatorILi3EjESF_ILi1EjENS0_6memory15LoadWithoutCastENSI_16StoreWithoutCastEEEviT_T0_T2_T3_T4_T5_,@"STO_CUDA_ENTRY STV_DEFAULT"
_ZN2at6native27unrolled_elementwise_kernelIZZZNS0_54_GLOBAL__N__d8c5977b_16_LinearAlgebra_cu_7dd49032_297216addr_kernel_cudaERNS_14TensorIteratorERKN3c106ScalarES8_ENKUlvE_clEvENKUlvE0_clEvEUlaaaE_St5arrayIPcLm4EELi4E23TrivialOffsetCalculatorILi3EjESF_ILi1EjENS0_6memory15LoadWithoutCastENSI_16StoreWithoutCastEEEviT_T0_T2_T3_T4_T5_:
.text._ZN2at6native27unrolled_elementwise_kernelIZZZNS0_54_GLOBAL__N__d8c5977b_16_LinearAlgebra_cu_7dd49032_297216addr_kernel_cudaERNS_14TensorIteratorERKN3c106ScalarES8_ENKUlvE_clEvENKUlvE0_clEvEUlaaaE_St5arrayIPcLm4EELi4E23TrivialOffsetCalculatorILi3EjESF_ILi1EjENS0_6memory15LoadWithoutCastENSI_16StoreWithoutCastEEEviT_T0_T2_T3_T4_T5_:
[----:B------:R-:W-:Y:S01]  /*0000*/  LDC R1, c[0x0][0x28] ;  /* 0x00000a00ff017b82 */ /* 0x000fe20000000800 */
[----:B------:R-:W0:Y:S07]  /*0010*/  S2R R0, SR_CTAID.X ;  /* 0x0000000000007919 */ /* 0x000e2e0000002500 */
[----:B------:R-:W0:Y:S01]  /*0020*/  LDC R3, c[0x0][0x210] ;  /* 0x00008400ff037b82 */ /* 0x000e220000000800 */
[----:B------:R-:W-:Y:S01]  /*0030*/  PRMT R18, RZ, 0x7610, R18 ;  /* 0x00007610ff127816 */ /* 0x000fe20000000012 */
[----:B------:R-:W-:Y:S01]  /*0040*/  ULDC.64 UR6, c[0x0][0x208] ;  /* 0x0000820000067ab9 */ /* 0x000fe20000000a00 */
[----:B------:R-:W1:Y:S01]  /*0050*/  S2R R17, SR_TID.X ;  /* 0x0000000000117919 */ /* 0x000e620000002100 */
[----:B------:R-:W-:Y:S01]  /*0060*/  PRMT R22, RZ, 0x7610, R22 ;  /* 0x00007610ff167816 */ /* 0x000fe20000000016 */
[----:B------:R-:W-:Y:S01]  /*0070*/  ULDC.U8 UR4, c[0x0][0x218] ;  /* 0x0000860000047ab9 */ /* 0x000fe20000000000 */
[----:B0-----:R-:W-:-:S02]  /*0080*/  IMAD R16, R0, -0x200, R3 ;  /* 0xfffffe0000107824 */ /* 0x001fc400078e0203 */
[----:B-1----:R-:W-:-:S03]  /*0090*/  IMAD.MOV.U32 R19, RZ, RZ, R17 ;  /* 0x000000ffff137224 */ /* 0x002fc600078e0011 */
[----:B------:R-:W-:-:S13]  /*00a0*/  ISETP.GE.AND P0, PT, R17, R16, PT ;  /* 0x000000101100720c */ /* 0x000fda0003f06270 */
[----:B------:R-:W-:Y:S01]  /*00b0*/  @!P0 IMAD R13, R0, 0x200, R19 ;  /* 0x00000200000d8824 */ /* 0x000fe200078e0213 */
[----:B------:R-:W0:Y:S01]  /*00c0*/  @!P0 LDC.64 R14, c[0x0][0x238] ;  /* 0x00008e00ff0e8b82 */ /* 0x000e220000000a00 */
[----:B------:R-:W-:-:S05]  /*00d0*/  @!P0 VIADD R19, R19, 0x80 ;  /* 0x0000008013138836 */ /* 0x000fca0000000000 */
[C---:B------:R-:W-:Y:S02]  /*00e0*/  ISETP.GE.AND P3, PT, R19.reuse, R16, PT ;  /* 0x000000101300720c */ /* 0x040fe40003f66270 */
[----:B------:R-:W1:Y:S11]  /*00f0*/  @!P0 LDC.64 R8, c[0x0][0x240] ;  /* 0x00009000ff088b82 */ /* 0x000e760000000a00 */
[----:B------:R-:W-:Y:S01]  /*0100*/  @!P3 IMAD R23, R0, 0x200, R19 ;  /* 0x000002000017b824 */ /* 0x000fe200078e0213 */
[----:B------:R-:W2:Y:S01]  /*0110*/  @!P3 LDC.64 R10, c[0x0][0x238] ;  /* 0x00008e00ff0abb82 */ /* 0x000ea20000000a00 */
[----:B------:R-:W-:Y:S01]  /*0120*/  @!P3 VIADD R19, R19, 0x80 ;  /* 0x000000801313b836 */ /* 0x000fe20000000000 */
[----:B0-----:R-:W-:-:S04]  /*0130*/  @!P0 IADD3 R14, P4, R13, R14, RZ ;  /* 0x0000000e0d0e8210 */ /* 0x001fc80007f9e0ff */
[----:B------:R-:W-:Y:S02]  /*0140*/  ISETP.GE.AND P2, PT, R19, R16, PT ;  /* 0x000000101300720c */ /* 0x000fe40003f46270 */
[----:B------:R-:W0:Y:S01]  /*0150*/  @!P3 LDC.64 R4, c[0x0][0x240] ;  /* 0x00009000ff04bb82 */ /* 0x000e220000000a00 */
[----:B------:R-:W-:Y:S01]  /*0160*/  @!P0 IMAD.X R15, RZ, RZ, R15, P4 ;  /* 0x000000ffff0f8224 */ /* 0x000fe200020e060f */
[----:B-1----:R-:W-:-:S04]  /*0170*/  @!P0 IADD3 R8, P4, R13, R8, RZ ;  /* 0x000000080d088210 */ /* 0x002fc80007f9e0ff */
[----:B------:R-:W3:Y:S05]  /*0180*/  @!P0 LDG.E.U8 R18, desc[UR6][R14.64] ;  /* 0x000000060e128981 */ /* 0x000eea000c1e1100 */
[----:B------:R-:W1:Y:S01]  /*0190*/  @!P2 LDC.64 R2, c[0x0][0x238] ;  /* 0x00008e00ff02ab82 */ /* 0x000e620000000a00 */
[----:B------:R-:W-:Y:S02]  /*01a0*/  @!P2 IMAD R21, R0, 0x200, R19 ;  /* 0x000002000015a824 */ /* 0x000fe400078e0213 */
[----:B------:R-:W-:Y:S01]  /*01b0*/  @!P2 VIADD R19, R19, 0x80 ;  /* 0x000000801313a836 */ /* 0x000fe20000000000 */
[----:B--2---:R-:W-:-:S04]  /*01c0*/  @!P3 IADD3 R10, P5, R23, R10, RZ ;  /* 0x0000000a170ab210 */ /* 0x004fc80007fbe0ff */
[----:B------:R-:W-:Y:S01]  /*01d0*/  ISETP.GE.AND P1, PT, R19, R16, PT ;  /* 0x000000101300720c */ /* 0x000fe20003f26270 */
[----:B------:R-:W2:Y:S01]  /*01e0*/  @!P2 LDC.64 R6, c[0x0][0x240] ;  /* 0x00009000ff06ab82 */ /* 0x000ea20000000a00 */
[----:B------:R-:W-:Y:S01]  /*01f0*/  @!P0 IADD3.X R9, RZ, R9, RZ, P4, !PT ;  /* 0x00000009ff098210 */ /* 0x000fe200027fe4ff */
[----:B------:R-:W-:Y:S01]  /*0200*/  @!P3 IMAD.X R11, RZ, RZ, R11, P5 ;  /* 0x000000ffff0bb224 */ /* 0x000fe200028e060b */
[----:B------:R-:W-:-:S04]  /*0210*/  PRMT R24, RZ, 0x7610, R24 ;  /* 0x00007610ff187816 */ /* 0x000fc80000000018 */
[----:B------:R4:W3:Y:S05]  /*0220*/  @!P3 LDG.E.U8 R22, desc[UR6][R10.64] ;  /* 0x000000060a16b981 */ /* 0x0008ea000c1e1100 */
[----:B------:R-:W4:Y:S01]  /*0230*/  @!P1 LDC.64 R12, c[0x0][0x238] ;  /* 0x00008e00ff0c9b82 */ /* 0x000f220000000a00 */
[----:B-1----:R-:W-:-:S05]  /*0240*/  @!P2 IADD3 R2, P4, R21, R2, RZ ;  /* 0x000000021502a210 */ /* 0x002fca0007f9e0ff */
[----:B------:R-:W-:Y:S01]  /*0250*/  @!P2 IMAD.X R3, RZ, RZ, R3, P4 ;  /* 0x000000ffff03a224 */ /* 0x000fe200020e0603 */
[----:B------:R-:W-:-:S04]  /*0260*/  PRMT R20, RZ, 0x7610, R20 ;  /* 0x00007610ff147816 */ /* 0x000fc80000000014 */
[----:B------:R1:W3:Y:S01]  /*0270*/  @!P2 LDG.E.U8 R24, desc[UR6][R2.64] ;  /* 0x000000060218a981 */ /* 0x0002e2000c1e1100 */
[----:B0-----:R-:W-:-:S03]  /*0280*/  @!P3 IADD3 R4, P4, R23, R4, RZ ;  /* 0x000000041704b210 */ /* 0x001fc60007f9e0ff */
[----:B------:R0:W3:Y:S01]  /*0290*/  @!P0 LDG.E.U8 R20, desc[UR6][R8.64] ;  /* 0x0000000608148981 */ /* 0x0000e2000c1e1100 */
[----:B------:R-:W-:Y:S02]  /*02a0*/  @!P1 IMAD R27, R0, 0x200, R19 ;  /* 0x00000200001b9824 */ /* 0x000fe400078e0213 */
[----:B------:R-:W-:Y:S01]  /*02b0*/  @!P3 IMAD.X R5, RZ, RZ, R5, P4 ;  /* 0x000000ffff05b224 */ /* 0x000fe200020e0605 */
[----:B--2---:R-:W-:Y:S02]  /*02c0*/  @!P2 IADD3 R6, P5, R21, R6, RZ ;  /* 0x000000061506a210 */ /* 0x004fe40007fbe0ff */
[----:B----4-:R-:W-:Y:S01]  /*02d0*/  PRMT R10, RZ, 0x7610, R10 ;  /* 0x00007610ff0a7816 */ /* 0x010fe2000000000a */
[----:B-1----:R-:W1:Y:S01]  /*02e0*/  @!P0 LDC.64 R2, c[0x0][0x228] ;  /* 0x00008a00ff028b82 */ /* 0x002e620000000a00 */
[----:B------:R-:W-:Y:S01]  /*02f0*/  @!P1 IADD3 R12, P4, R27, R12, RZ ;  /* 0x0000000c1b0c9210 */ /* 0x000fe20007f9e0ff */
[----:B------:R-:W-:Y:S01]  /*0300*/  @!P2 IMAD.X R7, RZ, RZ, R7, P5 ;  /* 0x000000ffff07a224 */ /* 0x000fe200028e0607 */
[----:B------:R-:W-:-:S03]  /*0310*/  PRMT R14, RZ, 0x7610, R14 ;  /* 0x00007610ff0e7816 */ /* 0x000fc6000000000e */
[----:B------:R-:W-:Y:S01]  /*0320*/  @!P1 IMAD.X R13, RZ, RZ, R13, P4 ;  /* 0x000000ffff0d9224 */ /* 0x000fe200020e060d */
[----:B------:R-:W-:Y:S01]  /*0330*/  PRMT R15, RZ, 0x7610, R15 ;  /* 0x00007610ff0f7816 */ /* 0x000fe2000000000f */
[----:B0-----:R-:W0:Y:S01]  /*0340*/  @!P1 LDC.64 R8, c[0x0][0x240] ;  /* 0x00009000ff089b82 */ /* 0x001e220000000a00 */
[----:B------:R2:W4:Y:S04]  /*0350*/  @!P3 LDG.E.U8 R14, desc[UR6][R4.64] ;  /* 0x00000006040eb981 */ /* 0x000528000c1e1100 */
[----:B------:R-:W4:Y:S04]  /*0360*/  @!P1 LDG.E.U8 R10, desc[UR6][R12.64] ;  /* 0x000000060c0a9981 */ /* 0x000f28000c1e1100 */
[----:B------:R3:W4:Y:S01]  /*0370*/  @!P2 LDG.E.U8 R15, desc[UR6][R6.64] ;  /* 0x00000006060fa981 */ /* 0x000722000c1e1100 */
[----:B------:R-:W-:Y:S01]  /*0380*/  UPRMT UR4, UR4, 0x9910, URZ ;  /* 0x0000991004047896 */ /* 0x000fe2000800003f */
[----:B--2---:R-:W-:-:S02]  /*0390*/  VIADD R4, R17, 0x80 ;  /* 0x0000008011047836 */ /* 0x004fc40000000000 */
[----:B------:R-:W-:Y:S02]  /*03a0*/  @!P0 IMAD R5, R0, 0x200, R17 ;  /* 0x0000020000058824 */ /* 0x000fe400078e0211 */
[----:B------:R-:W-:Y:S01]  /*03b0*/  @!P0 IMAD.MOV.U32 R17, RZ, RZ, R4 ;  /* 0x000000ffff118224 */ /* 0x000fe200078e0004 */
[----:B0-----:R-:W-:-:S04]  /*03c0*/  @!P1 IADD3 R26, P2, R27, R8, RZ ;  /* 0x000000081b1a9210 */ /* 0x001fc80007f5e0ff */
[----:B------:R-:W-:Y:S02]  /*03d0*/  @!P1 IADD3.X R27, RZ, R9, RZ, P2, !PT ;  /* 0x00000009ff1b9210 */ /* 0x000fe400017fe4ff */
[----:B-1----:R-:W-:Y:S02]  /*03e0*/  @!P0 IADD3 R2, P2, R5, R2, RZ ;  /* 0x0000000205028210 */ /* 0x002fe40007f5e0ff */
[----:B------:R-:W-:-:S03]  /*03f0*/  PRMT R8, RZ, 0x7610, R8 ;  /* 0x00007610ff087816 */ /* 0x000fc60000000008 */
[----:B------:R-:W-:-:S03]  /*0400*/  @!P0 IMAD.X R3, RZ, RZ, R3, P2 ;  /* 0x000000ffff038224 */ /* 0x000fc600010e0603 */
[----:B------:R0:W5:Y:S01]  /*0410*/  @!P1 LDG.E.U8 R8, desc[UR6][R26.64] ;  /* 0x000000061a089981 */ /* 0x000162000c1e1100 */
[----:B------:R-:W-:Y:S01]  /*0420*/  ISETP.GE.AND P1, PT, R17, R16, PT ;  /* 0x000000101100720c */ /* 0x000fe20003f26270 */
[----:B------:R-:W-:Y:S01]  /*0430*/  BSSY B0, `(.L_x_19992) ;  /* 0x0000027000007945 */ /* 0x000fe20003800000 */
[----:B---3--:R-:W-:-:S05]  /*0440*/  PRMT R6, R18, 0x9910, RZ ;  /* 0x0000991012067816 */ /* 0x008fca00000000ff */
[----:B------:R-:W-:-:S05]  /*0450*/  IMAD R4, R6, UR4, RZ ;  /* 0x0000000406047c24 */ /* 0x000fca000f8e02ff */
[----:B------:R-:W-:Y:S02]  /*0460*/  PRMT R9, R4, 0x9910, RZ ;  /* 0x0000991004097816 */ /* 0x000fe400000000ff */
[----:B------:R-:W-:-:S05]  /*0470*/  PRMT R22, R22, 0x9910, RZ ;  /* 0x0000991016167816 */ /* 0x000fca00000000ff */
[----:B------:R-:W-:-:S04]  /*0480*/  IMAD.MOV.U32 R5, RZ, RZ, R22 ;  /* 0x000000ffff057224 */ /* 0x000fc800078e0016 */
[----:B------:R-:W-:Y:S01]  /*0490*/  IMAD R4, R5, UR4, RZ ;  /* 0x0000000405047c24 */ /* 0x000fe2000f8e02ff */
[----:B------:R-:W-:Y:S02]  /*04a0*/  PRMT R7, R24, 0x9910, RZ ;  /* 0x0000991018077816 */ /* 0x000fe400000000ff */
[----:B------:R-:W-:-:S03]  /*04b0*/  PRMT R6, R20, 0x9910, RZ ;  /* 0x0000991014067816 */ /* 0x000fc600000000ff */
[----:B------:R-:W-:Y:S02]  /*04c0*/  IMAD R5, R7, UR4, RZ ;  /* 0x0000000407057c24 */ /* 0x000fe4000f8e02ff */
[----:B------:R-:W-:-:S04]  /*04d0*/  IMAD.MOV.U32 R7, RZ, RZ, R9 ;  /* 0x000000ffff077224 */ /* 0x000fc800078e0009 */
[----:B------:R-:W-:-:S05]  /*04e0*/  IMAD R7, R6, R7, RZ ;  /* 0x0000000706077224 */ /* 0x000fca00078e02ff */
[----:B------:R0:W-:Y:S01]  /*04f0*/  @!P0 STG.E.U8 desc[UR6][R2.64], R7 ;  /* 0x0000000702008986 */ /* 0x0001e2000c101106 */
[----:B------:R-:W-:Y:S02]  /*0500*/  PRMT R9, R4, 0x9910, RZ ;  /* 0x0000991004097816 */ /* 0x000fe400000000ff */
[----:B------:R-:W-:Y:S02]  /*0510*/  PRMT R11, R5, 0x9910, RZ ;  /* 0x00009910050b7816 */ /* 0x000fe400000000ff */
[----:B----4-:R-:W-:Y:S02]  /*0520*/  PRMT R14, R14, 0x9910, RZ ;  /* 0x000099100e0e7816 */ /* 0x010fe400000000ff */
[----:B------:R-:W-:Y:S02]  /*0530*/  PRMT R12, R10, 0x9910, RZ ;  /* 0x000099100a0c7816 */ /* 0x000fe400000000ff */
[----:B------:R-:W-:-:S03]  /*0540*/  PRMT R15, R15, 0x9910, RZ ;  /* 0x000099100f0f7816 */ /* 0x000fc600000000ff */
[----:B------:R-:W-:Y:S01]  /*0550*/  IMAD.MOV.U32 R6, RZ, RZ, R12 ;  /* 0x000000ffff067224 */ /* 0x000fe200078e000c */
[----:B------:R-:W-:Y:S01]  /*0560*/  MOV R5, R9 ;  /* 0x0000000900057202 */ /* 0x000fe20000000f00 */
[----:B------:R-:W-:Y:S02]  /*0570*/  IMAD.MOV.U32 R4, RZ, RZ, R14 ;  /* 0x000000ffff047224 */ /* 0x000fe400078e000e */
[----:B------:R-:W-:Y:S02]  /*0580*/  IMAD.MOV.U32 R9, RZ, RZ, R15 ;  /* 0x000000ffff097224 */ /* 0x000fe400078e000f */
[----:B------:R-:W-:Y:S02]  /*0590*/  IMAD.MOV.U32 R10, RZ, RZ, R11 ;  /* 0x000000ffff0a7224 */ /* 0x000fe400078e000b */
[----:B------:R-:W-:Y:S02]  /*05a0*/  IMAD R6, R6, UR4, RZ ;  /* 0x0000000406067c24 */ /* 0x000fe4000f8e02ff */
[----:B------:R-:W-:-:S02]  /*05b0*/  IMAD R11, R4, R5, RZ ;  /* 0x00000005040b7224 */ /* 0x000fc400078e02ff */
[----:B------:R-:W-:Y:S01]  /*05c0*/  IMAD R9, R9, R10, RZ ;  /* 0x0000000a09097224 */ /* 0x000fe200078e02ff */
[----:B0-----:R-:W-:Y:S06]  /*05d0*/  @P1 BRA `(.L_x_19993) ;  /* 0x0000000000301947 */ /* 0x001fec0003800000 */
[----:B------:R-:W-:Y:S01]  /*05e0*/  IMAD R2, R0, 0x200, R17 ;  /* 0x0000020000027824 */ /* 0x000fe200078e0211 */
[----:B------:R-:W-:Y:S01]  /*05f0*/  ULDC.64 UR4, c[0x0][0x228] ;  /* 0x00008a0000047ab9 */ /* 0x000fe20000000a00 */
[----:B------:R-:W-:-:S03]  /*0600*/  VIADD R17, R17, 0x80 ;  /* 0x0000008011117836 */ /* 0x000fc60000000000 */
[----:B------:R-:W-:Y:S02]  /*0610*/  IADD3 R2, P0, R2, UR4, RZ ;  /* 0x0000000402027c10 */ /* 0x000fe4000ff1e0ff */
[----:B------:R-:W-:-:S03]  /*0620*/  ISETP.GE.AND P1, PT, R17, R16, PT ;  /* 0x000000101100720c */ /* 0x000fc60003f26270 */
[----:B------:R-:W-:-:S05]  /*0630*/  IMAD.X R3, RZ, RZ, UR5, P0 ;  /* 0x00000005ff037e24 */ /* 0x000fca00080e06ff */
[----:B------:R0:W-:Y:S05]  /*0640*/  STG.E.U8 desc[UR6][R2.64], R11 ;  /* 0x0000000b02007986 */ /* 0x0001ea000c101106 */
[----:B------:R-:W-:Y:S01]  /*0650*/  @!P1 LEA R4, R0, R17, 0x9 ;  /* 0x0000001100049211 */ /* 0x000fe200078e48ff */
[----:B------:R-:W-:-:S03]  /*0660*/  @!P1 VIADD R17, R17, 0x80 ;  /* 0x0000008011119836 */ /* 0x000fc60000000000 */
[----:B------:R-:W-:-:S05]  /*0670*/  @!P1 IADD3 R4, P2, R4, UR4, RZ ;  /* 0x0000000404049c10 */ /* 0x000fca000ff5e0ff */
[----:B------:R-:W-:-:S05]  /*0680*/  @!P1 IMAD.X R5, RZ, RZ, UR5, P2 ;  /* 0x00000005ff059e24 */ /* 0x000fca00090e06ff */
[----:B------:R0:W-:Y:S03]  /*0690*/  @!P1 STG.E.U8 desc[UR6][R4.64], R9 ;  /* 0x0000000904009986 */ /* 0x0001e6000c101106 */
.L_x_19993:
[----:B------:R-:W-:Y:S05]  /*06a0*/  BSYNC B0 ;  /* 0x0000000000007941 */ /* 0x000fea0003800000 */
.L_x_19992:
[----:B------:R-:W-:Y:S02]  /*06b0*/  ISETP.GE.AND P0, PT, R17, R16, PT ;  /* 0x000000101100720c */ /* 0x000fe40003f06270 */
[----:B0----5:R-:W-:Y:S02]  /*06c0*/  PRMT R4, R8, 0x9910, RZ ;  /* 0x0000991008047816 */ /* 0x021fe400000000ff */
[----:B------:R-:W-:-:S09]  /*06d0*/  PRMT R5, R6, 0x9910, RZ ;  /* 0x0000991006057816 */ /* 0x000fd200000000ff */
[----:B------:R-:W-:Y:S05]  /*06e0*/  @P0 EXIT ;  /* 0x000000000000094d */ /* 0x000fea0003800000 */
[----:B------:R-:W-:Y:S01]  /*06f0*/  IMAD R0, R0, 0x200, R17 ;  /* 0x0000020000007824 */ /* 0x000fe200078e0211 */
[----:B------:R-:W-:Y:S01]  /*0700*/  ULDC.64 UR4, c[0x0][0x228] ;  /* 0x00008a0000047ab9 */ /* 0x000fe20000000a00 */
[----:B------:R-:W-:-:S03]  /*0710*/  IMAD R5, R4, R5, RZ ;  /* 0x0000000504057224 */ /* 0x000fc600078e02ff */
[----:B------:R-:W-:-:S05]  /*0720*/  IADD3 R2, P0, R0, UR4, RZ ;  /* 0x0000000400027c10 */ /* 0x000fca000ff1e0ff */
[----:B------:R-:W-:-:S05]  /*0730*/  IMAD.X R3, RZ, RZ, UR5, P0 ;  /* 0x00000005ff037e24 */ /* 0x000fca00080e06ff */
[----:B------:R-:W-:Y:S01]  /*0740*/  STG.E.U8 desc[UR6][R2.64], R5 ;  /* 0x0000000502007986 */ /* 0x000fe2000c101106 */
[----:B------:R-:W-:Y:S05]  /*0750*/  EXIT ;  /* 0x000000000000794d */ /* 0x000fea0003800000 */
.L_x_19994:
        /* <DEDUP_REMOVED lines=10> */
.L_x_24220:


//--------------------- .text._ZN2at6native29vectorized_elementwise_kernelILi2EZZZNS0_54_GLOBAL__N__d8c5977b_16_LinearAlgebra_cu_7dd49032_297216addr_kernel_cudaERNS_14TensorIteratorERKN3c106ScalarES8_ENKUlvE_clEvENKUlvE0_clEvEUlaaaE_St5arrayIPcLm4EEEEviT0_T1_ --------------------------
	.section	.text._ZN2at6native29vectorized_elementwise_kernelILi2EZZZNS0_54_GLOBAL__N__d8c5977b_16_LinearAlgebra_cu_7dd49032_297216addr_kernel_cudaERNS_14TensorIteratorERKN3c106ScalarES8_ENKUlvE_clEvENKUlvE0_clEvEUlaaaE_St5arrayIPcLm4EEEEviT0_T1_,"ax",@progbits
	.align	128
        .global         _ZN2at6native29vectorized_elementwise_kernelILi2EZZZNS0_54_GLOBAL__N__d8c5977b_16_LinearAlgebra_cu_7dd49032_297216addr_kernel_cudaERNS_14TensorIteratorERKN3c106ScalarES8_ENKUlvE_clEvENKUlvE0_clEvEUlaaaE_St5arrayIPcLm4EEEEviT0_T1_
        .type           _ZN2at6native29vectorized_elementwise_kernelILi2EZZZNS0_54_GLOBAL__N__d8c5977b_16_LinearAlgebra_cu_7dd49032_297216addr_kernel_cudaERNS_14TensorIteratorERKN3c106ScalarES8_ENKUlvE_clEvENKUlvE0_clEvEUlaaaE_St5arrayIPcLm4EEEEviT0_T1_,@function
        .size           _ZN2at6native29vectorized_elementwise_kernelILi2EZZZNS0_54_GLOBAL__N__d8c5977b_16_LinearAlgebra_cu_7dd49032_297216addr_kernel_cudaERNS_14TensorIteratorERKN3c106ScalarES8_ENKUlvE_clEvENKUlvE0_clEvEUlaaaE_St5arrayIPcLm4EEEEviT0_T1_,(.L_x_24221 - _ZN2at6native29vectorized_elementwise_kernelILi2EZZZNS0_54_GLOBAL__N__d8c5977b_16_LinearAlgebra_cu_7dd49032_297216addr_kernel_cudaERNS_14TensorIteratorERKN3c106ScalarES8_ENKUlvE_clEvENKUlvE0_clEvEUlaaaE_St5arrayIPcLm4EEEEviT0_T1_)
        .other          _ZN2at6native29vectorized_elementwise_kernelILi2EZZZNS0_54_GLOBAL__N__d8c5977b_16_LinearAlgebra_cu_7dd49032_297216addr_kernel_cudaERNS_14TensorIteratorERKN3c106ScalarES8_ENKUlvE_clEvENKUlvE0_clEvEUlaaaE_St5arrayIPcLm4EEEEviT0_T1_,@"STO_CUDA_ENTRY STV_DEFAULT"
_ZN2at6native29vectorized_elementwise_kernelILi2EZZZNS0_54_GLOBAL__N__d8c5977b_16_LinearAlgebra_cu_7dd49032_297216addr_kernel_cudaERNS_14TensorIteratorERKN3c106ScalarES8_ENKUlvE_clEvENKUlvE0_clEvEUlaaaE_St5arrayIPcLm4EEEEviT0_T1_:
.text._ZN2at6native29vectorized_elementwise_kernelILi2EZZZNS0_54_GLOBAL__N__d8c5977b_16_LinearAlgebra_cu_7dd49032_297216addr_kernel_cudaERNS_14TensorIteratorERKN3c106ScalarES8_ENKUlvE_clEvENKUlvE0_clEvEUlaaaE_St5arrayIPcLm4EEEEviT0_T1_:
[----:B------:R-:W-:Y:S08]  /*0000*/  LDC R1, c[0x0][0x28] ;  /* 0x00000a00ff017b82 */ /* 0x000ff00000000800 */
[----:B------:R-:W0:Y:S01]  /*0010*/  S2UR UR4, SR_CTAID.X ;  /* 0x00000000000479c3 */ /* 0x000e220000002500 */
[----:B------:R-:W-:Y:S01]  /*0020*/  ULDC.64 UR14, c[0x0][0x208] ;  /* 0x00008200000e7ab9 */ /* 0x000fe20000000a00 */
[----:B------:R-:W-:-:S06]  /*0030*/  ULDC.U8 UR9, c[0x0][0x218] ;  /* 0x0000860000097ab9 */ /* 0x000fcc0000000000 */
        /* <DEDUP_REMOVED lines=9> */
[----:B------:R-:W-:-:S03]  /*00d0*/  ULDC.64 UR12, c[0x0][0x240] ;  /* 0x00009000000c7ab9 */ /* 0x000fc60000000a00 */
[----:B------:R-:W-:Y:S02]  /*00e0*/  UIADD3.X UR8, UR5, UR11, URZ, UP0, !UPT ;  /* 0x0000000b05087290 */ /* 0x000fe400087fe43f */
[----:B------:R-:W-:Y:S01]  /*00f0*/  IMAD.U32 R8, RZ, RZ, UR7 ;  /* 0x00000007ff087e24 */ /* 0x000fe2000f8e00ff */
[----:B------:R-:W-:-:S03]  /*0100*/  UIADD3 UR6, UP1, UR4, UR12, URZ ;  /* 0x0000000c04067290 */ /* 0x000fc6000ff3e03f */
[----:B------:R-:W-:Y:S01]  /*0110*/  IMAD.U32 R9, RZ, RZ, UR8 ;  /* 0x00000008ff097e24 */ /* 0x000fe2000f8e00ff */
[----:B------:R-:W-:Y:S02]  /*0120*/  UIADD3.X UR5, UR5, UR13, URZ, UP1, !UPT ;  /* 0x0000000d05057290 */ /* 0x000fe40008ffe43f */
[----:B------:R-:W-:Y:S01]  /*0130*/  IMAD.U32 R10, RZ, RZ, UR6 ;  /* 0x00000006ff0a7e24 */ /* 0x000fe2000f8e00ff */
[----:B------:R-:W-:-:S03]  /*0140*/  ULDC.64 UR6, c[0x0][0x228] ;  /* 0x00008a0000067ab9 */ /* 0x000fc60000000a00 */
[----:B------:R-:W-:Y:S02]  /*0150*/  IMAD.U32 R11, RZ, RZ, UR5 ;  /* 0x00000005ff0b7e24 */ /* 0x000fe4000f8e00ff */
[----:B0-----:R-:W-:-:S04]  /*0160*/  IMAD.WIDE.U32 R8, R5, 0x2, R8 ;  /* 0x0000000205087825 */ /* 0x001fc800078e0008 */
[----:B------:R-:W-:Y:S01]  /*0170*/  IMAD.WIDE.U32 R10, R5, 0x2, R10 ;  /* 0x00000002050a7825 */ /* 0x000fe200078e000a */
[----:B------:R-:W2:Y:S04]  /*0180*/  LDG.E.U16 R2, desc[UR14][R8.64] ;  /* 0x0000000e08027981 */ /* 0x000ea8000c1e1500 */
[----:B------:R-:W3:Y:S04]  /*0190*/  LDG.E.U16 R12, desc[UR14][R8.64+0x100] ;  /* 0x0001000e080c7981 */ /* 0x000ee8000c1e1500 */
[----:B------:R-:W4:Y:S04]  /*01a0*/  LDG.E.U16 R7, desc[UR14][R10.64] ;  /* 0x0000000e0a077981 */ /* 0x000f28000c1e1500 */
        /* <DEDUP_REMOVED lines=8> */
[C---:B--2---:R-:W-:Y:S02]  /*0230*/  LOP3.LUT R14, R2.reuse, 0xff, RZ, 0xc0, !PT ;  /* 0x000000ff020e7812 */ /* 0x044fe400078ec0ff */
[----:B------:R-:W-:Y:S02]  /*0240*/  PRMT R2, R2, 0x7771, RZ ;  /* 0x0000777102027816 */ /* 0x000fe400000000ff */
[C---:B---3--:R-:W-:Y:S02]  /*0250*/  LOP3.LUT R15, R12.reuse, 0xff, RZ, 0xc0, !PT ;  /* 0x000000ff0c0f7812 */ /* 0x048fe400078ec0ff */
[----:B------:R-:W-:Y:S01]  /*0260*/  PRMT R12, R12, 0x7771, RZ ;  /* 0x000077710c0c7816 */ /* 0x000fe200000000ff */
[----:B0-----:R-:W-:-:S04]  /*0270*/  IMAD.MOV.U32 R8, RZ, RZ, R2 ;  /* 0x000000ffff087224 */ /* 0x001fc800078e0002 */
[----:B-1----:R-:W-:Y:S02]  /*0280*/  IMAD.MOV.U32 R11, RZ, RZ, R12 ;  /* 0x000000ffff0b7224 */ /* 0x002fe400078e000c */
[----:B------:R-:W-:Y:S02]  /*0290*/  IMAD R8, R8, UR5, RZ ;  /* 0x0000000508087c24 */ /* 0x000fe4000f8e02ff */
[----:B------:R-:W-:Y:S01]  /*02a0*/  IMAD R10, R15, UR5, RZ ;  /* 0x000000050f0a7c24 */ /* 0x000fe2000f8e02ff */
[----:B----4-:R-:W-:Y:S01]  /*02b0*/  PRMT R16, R7, 0x7771, RZ ;  /* 0x0000777107107816 */ /* 0x010fe200000000ff */
[----:B------:R-:W-:Y:S01]  /*02c0*/  IMAD R11, R11, UR5, RZ ;  /* 0x000000050b0b7c24 */ /* 0x000fe2000f8e02ff */
[----:B------:R-:W-:Y:S01]  /*02d0*/  PRMT R8, R8, 0x9910, RZ ;  /* 0x0000991008087816 */ /* 0x000fe200000000ff */
[----:B------:R-:W-:Y:S01]  /*02e0*/  IMAD R2, R14, UR5, RZ ;  /* 0x000000050e027c24 */ /* 0x000fe2000f8e02ff */
[----:B------:R-:W-:Y:S01]  /*02f0*/  PRMT R14, R10, 0x9910, RZ ;  /* 0x000099100a0e7816 */ /* 0x000fe200000000ff */
[----:B------:R-:W-:Y:S01]  /*0300*/  IMAD.MOV.U32 R12, RZ, RZ, R16 ;  /* 0x000000ffff0c7224 */ /* 0x000fe200078e0010 */
[----:B------:R-:W-:Y:S01]  /*0310*/  PRMT R10, R11, 0x9910, RZ ;  /* 0x000099100b0a7816 */ /* 0x000fe200000000ff */
[----:B------:R-:W-:Y:S01]  /*0320*/  IMAD.MOV.U32 R11, RZ, RZ, R8 ;  /* 0x000000ffff0b7224 */ /* 0x000fe200078e0008 */
[----:B-----5:R-:W-:-:S02]  /*0330*/  PRMT R17, R13, 0x7771, RZ ;  /* 0x000077710d117816 */ /* 0x020fc400000000ff */
[----:B------:R-:W-:Y:S01]  /*0340*/  LOP3.LUT R9, R13, 0xff, RZ, 0xc0, !PT ;  /* 0x000000ff0d097812 */ /* 0x000fe200078ec0ff */
[----:B------:R-:W-:Y:S01]  /*0350*/  IMAD R8, R12, R11, RZ ;  /* 0x0000000b0c087224 */ /* 0x000fe200078e02ff */
[C---:B------:R-:W-:Y:S01]  /*0360*/  LOP3.LUT R11, R0.reuse, 0xff, RZ, 0xc0, !PT ;  /* 0x000000ff000b7812 */ /* 0x040fe200078ec0ff */
[----:B------:R-:W-:Y:S01]  /*0370*/  IMAD.MOV.U32 R13, RZ, RZ, R17 ;  /* 0x000000ffff0d7224 */ /* 0x000fe200078e0011 */
[----:B------:R-:W-:Y:S02]  /*0380*/  PRMT R0, R0, 0x7771, RZ ;  /* 0x0000777100007816 */ /* 0x000fe400000000ff */
[C---:B------:R-:W-:Y:S01]  /*0390*/  LOP3.LUT R12, R4.reuse, 0xff, RZ, 0xc0, !PT ;  /* 0x000000ff040c7812 */ /* 0x040fe200078ec0ff */
[----:B------:R-:W-:Y:S01]  /*03a0*/  IMAD R10, R13, R10, RZ ;  /* 0x0000000a0d0a7224 */ /* 0x000fe200078e02ff */
[----:B------:R-:W-:Y:S01]  /*03b0*/  PRMT R13, R4, 0x7771, RZ ;  /* 0x00007771040d7816 */ /* 0x000fe200000000ff */
[----:B------:R-:W-:Y:S01]  /*03c0*/  IMAD.MOV.U32 R4, RZ, RZ, R0 ;  /* 0x000000ffff047224 */ /* 0x000fe200078e0000 */
[----:B------:R-:W-:-:S02]  /*03d0*/  PRMT R15, R3, 0x7771, RZ ;  /* 0x00007771030f7816 */ /* 0x000fc400000000ff */
[----:B------:R-:W-:Y:S01]  /*03e0*/  LOP3.LUT R0, R3, 0xff, RZ, 0xc0, !PT ;  /* 0x000000ff03007812 */ /* 0x000fe200078ec0ff */
[----:B------:R-:W-:Y:S02]  /*03f0*/  IMAD R3, R11, UR5, RZ ;  /* 0x000000050b037c24 */ /* 0x000fe4000f8e02ff */
[----:B------:R-:W-:Y:S02]  /*0400*/  IMAD R4, R4, UR5, RZ ;  /* 0x0000000504047c24 */ /* 0x000fe4000f8e02ff */
[----:B------:R-:W-:Y:S01]  /*0410*/  IMAD R11, R12, UR5, RZ ;  /* 0x000000050c0b7c24 */ /* 0x000fe2000f8e02ff */
[----:B------:R-:W-:Y:S01]  /*0420*/  PRMT R3, R3, 0x9910, RZ ;  /* 0x0000991003037816 */ /* 0x000fe200000000ff */
[----:B------:R-:W-:Y:S01]  /*0430*/  IMAD R12, R13, UR5, RZ ;  /* 0x000000050d0c7c24 */ /* 0x000fe2000f8e02ff */
[----:B------:R-:W-:Y:S01]  /*0440*/  PRMT R13, R4, 0x9910, RZ ;  /* 0x00009910040d7816 */ /* 0x000fe200000000ff */
[----:B------:R-:W-:Y:S01]  /*0450*/  IMAD R9, R9, R14, RZ ;  /* 0x0000000e09097224 */ /* 0x000fe200078e02ff */
[----:B------:R-:W-:-:S02]  /*0460*/  PRMT R14, R6, 0x7771, RZ ;  /* 0x00007771060e7816 */ /* 0x000fc400000000ff */
[----:B------:R-:W-:Y:S02]  /*0470*/  PRMT R17, R11, 0x9910, RZ ;  /* 0x000099100b117816 */ /* 0x000fe400000000ff */
[----:B------:R-:W-:Y:S02]  /*0480*/  LOP3.LUT R7, R7, 0xff, RZ, 0xc0, !PT ;  /* 0x000000ff07077812 */ /* 0x000fe400078ec0ff */
[----:B------:R-:W-:Y:S02]  /*0490*/  PRMT R2, R2, 0x9910, RZ ;  /* 0x0000991002027816 */ /* 0x000fe400000000ff */
[----:B------:R-:W-:Y:S02]  /*04a0*/  LOP3.LUT R6, R6, 0xff, RZ, 0xc0, !PT ;  /* 0x000000ff06067812 */ /* 0x000fe400078ec0ff */
[----:B------:R-:W-:Y:S02]  /*04b0*/  PRMT R12, R12, 0x9910, RZ ;  /* 0x000099100c0c7816 */ /* 0x000fe400000000ff */
[----:B------:R-:W-:Y:S01]  /*04c0*/  MOV R11, R3 ;  /* 0x00000003000b7202 */ /* 0x000fe20000000f00 */
[----:B------:R-:W-:-:S02]  /*04d0*/  IMAD R4, R14, R13, RZ ;  /* 0x0000000d0e047224 */ /* 0x000fc400078e02ff */
[----:B------:R-:W-:Y:S02]  /*04e0*/  IMAD R13, R0, R17, RZ ;  /* 0x00000011000d7224 */ /* 0x000fe400078e02ff */
[----:B------:R-:W-:Y:S02]  /*04f0*/  IMAD R7, R7, R2, RZ ;  /* 0x0000000207077224 */ /* 0x000fe400078e02ff */
[----:B------:R-:W-:Y:S02]  /*0500*/  IMAD R11, R6, R11, RZ ;  /* 0x0000000b060b7224 */ /* 0x000fe400078e02ff */
[----:B------:R-:W-:Y:S02]  /*0510*/  IMAD R0, R15, R12, RZ ;  /* 0x0000000c0f007224 */ /* 0x000fe400078e02ff */
[----:B------:R-:W-:Y:S02]  /*0520*/  IMAD.U32 R2, RZ, RZ, UR6 ;  /* 0x00000006ff027e24 */ /* 0x000fe4000f8e00ff */
[----:B------:R-:W-:Y:S01]  /*0530*/  IMAD.U32 R3, RZ, RZ, UR7 ;  /* 0x00000007ff037e24 */ /* 0x000fe2000f8e00ff */
[----:B------:R-:W-:-:S02]  /*0540*/  PRMT R7, R8, 0x7604, R7 ;  /* 0x0000760408077816 */ /* 0x000fc40000000007 */
[----:B------:R-:W-:Y:S01]  /*0550*/  PRMT R9, R10, 0x7604, R9 ;  /* 0x000076040a097816 */ /* 0x000fe20000000009 */
[----:B------:R-:W-:Y:S01]  /*0560*/  IMAD.WIDE R2, R5, 0x2, R2 ;  /* 0x0000000205027825 */ /* 0x000fe200078e0202 */
[----:B------:R-:W-:Y:S02]  /*0570*/  PRMT R11, R4, 0x7604, R11 ;  /* 0x00007604040b7816 */ /* 0x000fe4000000000b */
[----:B------:R-:W-:Y:S02]  /*0580*/  PRMT R13, R0, 0x7604, R13 ;  /* 0x00007604000d7816 */ /* 0x000fe4000000000d */
[----:B------:R-:W-:Y:S04]  /*0590*/  STG.E.U16 desc[UR14][R2.64], R7 ;  /* 0x0000000702007986 */ /* 0x000fe8000c10150e */
[----:B------:R-:W-:Y:S04]  /*05a0*/  STG.E.U16 desc[UR14][R2.64+0x100], R9 ;  /* 0x0001000902007986 */ /* 0x000fe8000c10150e */
[----:B------:R-:W-:Y:S04]  /*05b0*/  STG.E.U16 desc[UR14][R2.64+0x200], R11 ;  /* 0x0002000b02007986 */ /* 0x000fe8000c10150e */
[----:B------:R-:W-:Y:S01]  /*05c0*/  STG.E.U16 desc[UR14][R2.64+0x300], R13 ;  /* 0x0003000d02007986 */ /* 0x000fe2000c10150e */
[----:B------:R-:W-:Y:S05]  /*05d0*/  EXIT ;  /* 0x000000000000794d */ /* 0x000fea0003800000 */
.L_x_19995:
[----:B------:R-:W0:Y:S01]  /*05e0*/  S2R R5, SR_TID.X ;  /* 0x0000000000057919 */ /* 0x000e220000002100 */
[----:B------:R-:W-:Y:S02]  /*05f0*/  PRMT R7, RZ, 0x7610, R7 ;  /* 0x00007610ff077816 */ /* 0x000fe40000000007 */
[----:B0-----:R-:W-:Y:S01]  /*0600*/  ISETP.GE.AND P0, PT, R5, R0, PT ;  /* 0x000000000500720c */ /* 0x001fe20003f06270 */
[----:B------:R-:W-:-:S12]  /*0610*/  IMAD.MOV.U32 R23, RZ, RZ, R5 ;  /* 0x000000ffff177224 */ /* 0x000fd800078e0005 */
[C---:B------:R-:W-:Y:S01]  /*0620*/  @!P0 VIADD R22, R23.reuse, UR4 ;  /* 0x0000000417168c36 */ /* 0x040fe20008000000 */
[----:B------:R-:W0:Y:S01]  /*0630*/  @!P0 LDC.64 R24, c[0x0][0x238] ;  /* 0x00008e00ff188b82 */ /* 0x000e220000000a00 */
[----:B------:R-:W-:-:S05]  /*0640*/  @!P0 VIADD R23, R23, 0x80 ;  /* 0x0000008017178836 */ /* 0x000fca0000000000 */
[C---:B------:R-:W-:Y:S02]  /*0650*/  ISETP.GE.AND P5, PT, R23.reuse, R0, PT ;  /* 0x000000001700720c */ /* 0x040fe40003fa6270 */
[----:B------:R-:W-:Y:S01]  /*0660*/  PRMT R2, RZ, 0x7610, R2 ;  /* 0x00007610ff027816 */ /* 0x000fe20000000002 */
[----:B------:R-:W1:Y:S10]  /*0670*/  @!P0 LDC.64 R10, c[0x0][0x240] ;  /* 0x00009000ff0a8b82 */ /* 0x000e740000000a00 */
[C---:B------:R-:W-:Y:S01]  /*0680*/  @!P5 VIADD R9, R23.reuse, UR4 ;  /* 0x000000041709dc36 */ /* 0x040fe20008000000 */
[----:B------:R-:W2:Y:S01]  /*0690*/  @!P5 LDC.64 R12, c[0x0][0x238] ;  /* 0x00008e00ff0cdb82 */ /* 0x000ea20000000a00 */
[----:B------:R-:W-:Y:S01]  /*06a0*/  @!P5 VIADD R23, R23, 0x80 ;  /* 0x000000801717d836 */ /* 0x000fe20000000000 */
[----:B0-----:R-:W-:-:S04]  /*06b0*/  @!P0 IADD3 R24, P3, R22, R24, RZ ;  /* 0x0000001816188210 */ /* 0x001fc80007f7e0ff */
[----:B------:R-:W-:Y:S02]  /*06c0*/  ISETP.GE.AND P4, PT, R23, R0, PT ;  /* 0x000000001700720c */ /* 0x000fe40003f86270 */
[----:B------:R-:W0:Y:S01]  /*06d0*/  @!P5 LDC.64 R20, c[0x0][0x240] ;  /* 0x00009000ff14db82 */ /* 0x000e220000000a00 */
[----:B------:R-:W-:Y:S02]  /*06e0*/  @!P0 IADD3.X R25, RZ, R25, RZ, P3, !PT ;  /* 0x00000019ff198210 */ /* 0x000fe40001ffe4ff */
[----:B------:R-:W-:-:S03]  /*06f0*/  PRMT R8, RZ, 0x7610, R8 ;  /* 0x00007610ff087816 */ /* 0x000fc60000000008 */
[----:B------:R-:W3:Y:S05]  /*0700*/  @!P0 LDG.E.U8 R7, desc[UR14][R24.64] ;  /* 0x0000000e18078981 */ /* 0x000eea000c1e1100 */
[C---:B------:R-:W-:Y:S01]  /*0710*/  @!P4 VIADD R3, R23.reuse, UR4 ;  /* 0x000000041703cc36 */ /* 0x040fe20008000000 */
[----:B------:R-:W4:Y:S01]  /*0720*/  @!P4 LDC.64 R14, c[0x0][0x238] ;  /* 0x00008e00ff0ecb82 */ /* 0x000f220000000a00 */
[----:B------:R-:W-:Y:S01]  /*0730*/  @!P4 VIADD R23, R23, 0x80 ;  /* 0x000000801717c836 */ /* 0x000fe20000000000 */
[----:B--2---:R-:W-:-:S04]  /*0740*/  @!P5 IADD3 R12, P3, R9, R12, RZ ;  /* 0x0000000c090cd210 */ /* 0x004fc80007f7e0ff */
[C---:B------:R-:W-:Y:S02]  /*0750*/  ISETP.GE.AND P1, PT, R23.reuse, R0, PT ;  /* 0x000000001700720c */ /* 0x040fe40003f26270 */
[----:B------:R-:W2:Y:S11]  /*0760*/  @!P4 LDC.64 R16, c[0x0][0x240] ;  /* 0x00009000ff10cb82 */ /* 0x000eb60000000a00 */
[C---:B------:R-:W-:Y:S01]  /*0770*/  @!P1 VIADD R29, R23.reuse, UR4 ;  /* 0x00000004171d9c36 */ /* 0x040fe20008000000 */
[----:B------:R-:W5:Y:S01]  /*0780*/  @!P1 LDC.64 R18, c[0x0][0x238] ;  /* 0x00008e00ff129b82 */ /* 0x000f620000000a00 */
[----:B------:R-:W-:-:S05]  /*0790*/  @!P1 VIADD R23, R23, 0x80 ;  /* 0x0000008017179836 */ /* 0x000fca0000000000 */
[----:B------:R-:W-:Y:S01]  /*07a0*/  ISETP.GE.AND P2, PT, R23, R0, PT ;  /* 0x000000001700720c */ /* 0x000fe20003f46270 */
[----:B------:R-:W-:Y:S01]  /*07b0*/  @!P5 IMAD.X R13, RZ, RZ, R13, P3 ;  /* 0x000000ffff0dd224 */ /* 0x000fe200018e060d */
[----:B0-----:R-:W-:Y:S02]  /*07c0*/  @!P5 IADD3 R20, P6, R9, R20, RZ ;  /* 0x000000140914d210 */ /* 0x001fe40007fde0ff */
[----:B------:R-:W-:Y:S02]  /*07d0*/  PRMT R4, RZ, 0x7610, R4 ;  /* 0x00007610ff047816 */ /* 0x000fe40000000004 */
[----:B------:R0:W3:Y:S07]  /*07e0*/  @!P5 LDG.E.U8 R2, desc[UR14][R12.64] ;  /* 0x0000000e0c02d981 */ /* 0x0000ee000c1e1100 */
[----:B------:R-:W-:-:S02]  /*07f0*/  @!P2 VIADD R27, R23, UR4 ;  /* 0x00000004171bac36 */ /* 0x000fc40008000000 */
[----:B------:R-:W-:Y:S01]  /*0800*/  @!P2 VIADD R23, R23, 0x80 ;  /* 0x000000801717a836 */ /* 0x000fe20000000000 */
[----:B0-----:R-:W0:Y:S04]  /*0810*/  @!P1 LDC.64 R12, c[0x0][0x240] ;  /* 0x00009000ff0c9b82 */ /* 0x001e280000000a00 */
[----:B------:R-:W-:Y:S01]  /*0820*/  ISETP.GE.AND P3, PT, R23, R0, PT ;  /* 0x000000001700720c */ /* 0x000fe20003f66270 */
[----:B------:R-:W-:Y:S01]  /*0830*/  @!P5 IMAD.X R21, RZ, RZ, R21, P6 ;  /* 0x000000ffff15d224 */ /* 0x000fe200030e0615 */
[----:B----4-:R-:W-:-:S04]  /*0840*/  @!P4 IADD3 R24, P6, R3, R14, RZ ;  /* 0x0000000e0318c210 */ /* 0x010fc80007fde0ff */
[----:B------:R2:W4:Y:S01]  /*0850*/  @!P5 LDG.E.U8 R8, desc[UR14][R20.64] ;  /* 0x0000000e1408d981 */ /* 0x000522000c1e1100 */
[----:B------:R-:W-:Y:S01]  /*0860*/  @!P4 IMAD.X R25, RZ, RZ, R15, P6 ;  /* 0x000000ffff19c224 */ /* 0x000fe200030e060f */
[----:B------:R-:W-:Y:S01]  /*0870*/  PRMT R6, RZ, 0x7610, R6 ;  /* 0x00007610ff067816 */ /* 0x000fe20000000006 */
[----:B------:R-:W0:Y:S03]  /*0880*/  @!P2 LDC.64 R14, c[0x0][0x238] ;  /* 0x00008e00ff0eab82 */ /* 0x000e260000000a00 */
[----:B------:R5:W4:Y:S01]  /*0890*/  @!P4 LDG.E.U8 R4, desc[UR14][R24.64] ;  /* 0x0000000e1804c981 */ /* 0x000b22000c1e1100 */
[C---:B------:R-:W-:Y:S02]  /*08a0*/  @!P3 VIADD R9, R23.reuse, UR4 ;  /* 0x000000041709bc36 */ /* 0x040fe40008000000 */
[----:B------:R-:W-:Y:S01]  /*08b0*/  @!P3 VIADD R23, R23, 0x80 ;  /* 0x000000801717b836 */ /* 0x000fe20000000000 */
[----:B--2---:R-:W-:-:S05]  /*08c0*/  @!P4 IADD3 R20, P5, R3, R16, RZ ;  /* 0x000000100314c210 */ /* 0x004fca0007fbe0ff */
[----:B------:R-:W-:Y:S01]  /*08d0*/  @!P4 IMAD.X R21, RZ, RZ, R17, P5 ;  /* 0x000000ffff15c224 */ /* 0x000fe200028e0611 */
[----:B------:R-:W-:Y:S01]  /*08e0*/  ISETP.GE.AND P5, PT, R23, R0, PT ;  /* 0x000000001700720c */ /* 0x000fe20003fa6270 */
[----:B------:R-:W2:Y:S01]  /*08f0*/  @!P2 LDC.64 R16, c[0x0][0x240] ;  /* 0x00009000ff10ab82 */ /* 0x000ea20000000a00 */
[----:B-----5:R-:W-:Y:S02]  /*0900*/  @!P1 IADD3 R24, P6, R29, R18, RZ ;  /* 0x000000121d189210 */ /* 0x020fe40007fde0ff */
[----:B------:R-:W-:-:S03]  /*0910*/  PRMT R3, RZ, 0x7610, R3 ;  /* 0x00007610ff037816 */ /* 0x000fc60000000003 */
[----:B------:R-:W-:Y:S02]  /*0920*/  @!P1 IMAD.X R25, RZ, RZ, R19, P6 ;  /* 0x000000ffff199224 */ /* 0x000fe400030e0613 */
[----:B------:R-:W5:Y:S01]  /*0930*/  @!P3 LDC.64 R18, c[0x0][0x238] ;  /* 0x00008e00ff12bb82 */ /* 0x000f620000000a00 */
[----:B------:R0:W4:Y:S01]  /*0940*/  @!P4 LDG.E.U8 R3, desc[UR14][R20.64] ;  /* 0x0000000e1403c981 */ /* 0x000122000c1e1100 */
[----:B-1----:R-:W-:-:S03]  /*0950*/  @!P0 IADD3 R10, P4, R22, R10, RZ ;  /* 0x0000000a160a8210 */ /* 0x002fc60007f9e0ff */
[----:B------:R1:W4:Y:S02]  /*0960*/  @!P1 LDG.E.U8 R6, desc[UR14][R24.64] ;  /* 0x0000000e18069981 */ /* 0x000324000c1e1100 */
[----:B------:R-:W-:Y:S01]  /*0970*/  @!P0 IMAD.X R11, RZ, RZ, R11, P4 ;  /* 0x000000ffff0b8224 */ /* 0x000fe200020e060b */
[----:B0-----:R-:W-:Y:S01]  /*0980*/  @!P1 IADD3 R28, P6, R29, R12, RZ ;  /* 0x0000000c1d1c9210 */ /* 0x001fe20007fde0ff */
[----:B------:R-:W0:Y:S01]  /*0990*/  @!P5 LDC.64 R20, c[0x0][0x238] ;  /* 0x00008e00ff14db82 */ /* 0x000e220000000a00 */
[C---:B-1----:R-:W-:Y:S01]  /*09a0*/  @!P5 VIADD R25, R23.reuse, UR4 ;  /* 0x000000041719dc36 */ /* 0x042fe20008000000 */
[----:B------:R-:W-:-:S04]  /*09b0*/  @!P5 IADD3 R23, R23, 0x80, RZ ;  /* 0x000000801717d810 */ /* 0x000fc80007ffe0ff */
[----:B------:R-:W-:Y:S01]  /*09c0*/  ISETP.GE.AND P4, PT, R23, R0, PT ;  /* 0x000000001700720c */ /* 0x000fe20003f86270 */
[----:B------:R-:W-:Y:S01]  /*09d0*/  @!P1 IMAD.X R29, RZ, RZ, R13, P6 ;  /* 0x000000ffff1d9224 */ /* 0x000fe200030e060d */
[----:B------:R-:W-:Y:S02]  /*09e0*/  PRMT R22, RZ, 0x7610, R22 ;  /* 0x00007610ff167816 */ /* 0x000fe40000000016 */
[----:B------:R-:W-:Y:S02]  /*09f0*/  PRMT R24, RZ, 0x7610, R24 ;  /* 0x00007610ff187816 */ /* 0x000fe40000000018 */
[C---:B------:R-:W-:Y:S02]  /*0a00*/  @!P2 IADD3 R14, P6, R27.reuse, R14, RZ ;  /* 0x0000000e1b0ea210 */ /* 0x040fe40007fde0ff */
[----:B------:R-:W4:Y:S01]  /*0a10*/  @!P1 LDG.E.U8 R22, desc[UR14][R28.64] ;  /* 0x0000000e1c169981 */ /* 0x000f22000c1e1100 */
[----:B--2---:R-:W-:-:S03]  /*0a20*/  @!P2 IADD3 R16, P1, R27, R16, RZ ;  /* 0x000000101b10a210 */ /* 0x004fc60007f3e0ff */
[----:B------:R1:W2:Y:S01]  /*0a30*/  @!P0 LDG.E.U8 R24, desc[UR14][R10.64] ;  /* 0x0000000e0a188981 */ /* 0x0002a2000c1e1100 */
[----:B------:R-:W0:Y:S01]  /*0a40*/  @!P4 LDC.64 R12, c[0x0][0x238] ;  /* 0x00008e00ff0ccb82 */ /* 0x000e220000000a00 */
[----:B------:R-:W-:Y:S01]  /*0a50*/  PRMT R26, RZ, 0x7610, R26 ;  /* 0x00007610ff1a7816 */ /* 0x000fe2000000001a */
[----:B------:R-:W-:Y:S01]  /*0a60*/  @!P2 IMAD.X R15, RZ, RZ, R15, P6 ;  /* 0x000000ffff0fa224 */ /* 0x000fe200030e060f */
[----:B------:R-:W-:Y:S01]  /*0a70*/  PRMT R27, RZ, 0x7610, R27 ;  /* 0x00007610ff1b7816 */ /* 0x000fe2000000001b */
[----:B------:R-:W-:-:S03]  /*0a80*/  @!P2 IMAD.X R17, RZ, RZ, R17, P1 ;  /* 0x000000ffff11a224 */ /* 0x000fc600008e0611 */
[----:B------:R5:W2:Y:S01]  /*0a90*/  @!P2 LDG.E.U8 R26, desc[UR14][R14.64] ;  /* 0x0000000e0e1aa981 */ /* 0x000aa2000c1e1100 */
[----:B-1----:R-:W1:Y:S03]  /*0aa0*/  @!P3 LDC.64 R10, c[0x0][0x240] ;  /* 0x00009000ff0abb82 */ /* 0x002e660000000a00 */
[----:B------:R0:W2:Y:S01]  /*0ab0*/  @!P2 LDG.E.U8 R27, desc[UR14][R16.64] ;  /* 0x0000000e101ba981 */ /* 0x0000a2000c1e1100 */
[----:B-----5:R-:W-:-:S04]  /*0ac0*/  @!P3 IADD3 R28, P1, R9, R18, RZ ;  /* 0x00000012091cb210 */ /* 0x020fc80007f3e0ff */
[----:B------:R-:W5:Y:S01]  /*0ad0*/  @!P5 LDC.64 R14, c[0x0][0x240] ;  /* 0x00009000ff0edb82 */ /* 0x000f620000000a00 */
[----:B------:R-:W-:-:S07]  /*0ae0*/  @!P4 VIADD R23, R23, UR4 ;  /* 0x000000041717cc36 */ /* 0x000fce0008000000 */
[----:B0-----:R-:W0:Y:S01]  /*0af0*/  @!P4 LDC.64 R16, c[0x0][0x240] ;  /* 0x00009000ff10cb82 */ /* 0x001e220000000a00 */
[----:B------:R-:W-:Y:S01]  /*0b00*/  @!P5 IADD3 R20, P2, R25, R20, RZ ;  /* 0x000000141914d210 */ /* 0x000fe20007f5e0ff */
[----:B------:R-:W-:Y:S01]  /*0b10*/  @!P3 IMAD.X R29, RZ, RZ, R19, P1 ;  /* 0x000000ffff1db224 */ /* 0x000fe200008e0613 */
[----:B------:R-:W-:Y:S02]  /*0b20*/  PRMT R18, RZ, 0x7610, R18 ;  /* 0x00007610ff127816 */ /* 0x000fe40000000012 */
[----:B------:R-:W-:Y:S01]  /*0b30*/  @!P4 IADD3 R12, P1, R23, R12, RZ ;  /* 0x0000000c170cc210 */ /* 0x000fe20007f3e0ff */
[----:B------:R-:W-:Y:S01]  /*0b40*/  @!P5 IMAD.X R21, RZ, RZ, R21, P2 ;  /* 0x000000ffff15d224 */ /* 0x000fe200010e0615 */
[----:B------:R-:W-:Y:S02]  /*0b50*/  PRMT R19, RZ, 0x7610, R19 ;  /* 0x00007610ff137816 */ /* 0x000fe40000000013 */
[----:B-1----:R-:W-:Y:S01]  /*0b60*/  @!P3 IADD3 R10, P2, R9, R10, RZ ;  /* 0x0000000a090ab210 */ /* 0x002fe20007f5e0ff */
[----:B------:R-:W-:Y:S01]  /*0b70*/  @!P4 IMAD.X R13, RZ, RZ, R13, P1 ;  /* 0x000000ffff0dc224 */ /* 0x000fe200008e060d */
[----:B------:R-:W-:Y:S01]  /*0b80*/  PRMT R9, RZ, 0x7610, R9 ;  /* 0x00007610ff097816 */ /* 0x000fe20000000009 */
[----:B------:R-:W2:Y:S04]  /*0b90*/  @!P3 LDG.E.U8 R18, desc[UR14][R28.64] ;  /* 0x0000000e1c12b981 */ /* 0x000ea8000c1e1100 */
[----:B------:R1:W2:Y:S01]  /*0ba0*/  @!P5 LDG.E.U8 R19, desc[UR14][R20.64] ;  /* 0x0000000e1413d981 */ /* 0x0002a2000c1e1100 */
[----:B------:R-:W-:-:S03]  /*0bb0*/  @!P3 IMAD.X R11, RZ, RZ, R11, P2 ;  /* 0x000000ffff0bb224 */ /* 0x000fc600010e060b */
[----:B------:R-:W2:Y:S01]  /*0bc0*/  @!P4 LDG.E.U8 R9, desc[UR14][R12.64] ;  /* 0x0000000e0c09c981 */ /* 0x000ea2000c1e1100 */
[----:B-----5:R-:W-:Y:S02]  /*0bd0*/  @!P5 IADD3 R14, P2, R25, R14, RZ ;  /* 0x0000000e190ed210 */ /* 0x020fe40007f5e0ff */
[----:B0-----:R-:W-:Y:S02]  /*0be0*/  @!P4 IADD3 R16, P1, R23, R16, RZ ;  /* 0x000000101710c210 */ /* 0x001fe40007f3e0ff */
[----:B-1----:R-:W-:Y:S01]  /*0bf0*/  PRMT R20, RZ, 0x7610, R20 ;  /* 0x00007610ff147816 */ /* 0x002fe20000000014 */
[----:B------:R-:W-:Y:S01]  /*0c00*/  @!P5 IMAD.X R15, RZ, RZ, R15, P2 ;  /* 0x000000ffff0fd224 */ /* 0x000fe200010e060f */
[----:B------:R-:W-:Y:S02]  /*0c10*/  PRMT R21, RZ, 0x7610, R21 ;  /* 0x00007610ff157816 */ /* 0x000fe40000000015 */
[----:B------:R-:W-:Y:S02]  /*0c20*/  @!P4 IADD3.X R17, RZ, R17, RZ, P1, !PT ;  /* 0x00000011ff11c210 */ /* 0x000fe40000ffe4ff */
[----:B------:R-:W-:Y:S01]  /*0c30*/  PRMT R28, RZ, 0x7610, R28 ;  /* 0x00007610ff1c7816 */ /* 0x000fe2000000001c */
[----:B------:R-:W5:Y:S04]  /*0c40*/  @!P5 LDG.E.U8 R20, desc[UR14][R14.64] ;  /* 0x0000000e0e14d981 */ /* 0x000f68000c1e1100 */
[----:B------:R-:W5:Y:S04]  /*0c50*/  @!P4 LDG.E.U8 R21, desc[UR14][R16.64] ;  /* 0x0000000e1015c981 */ /* 0x000f68000c1e1100 */
[----:B------:R0:W5:Y:S02]  /*0c60*/  @!P3 LDG.E.U8 R28, desc[UR14][R10.64] ;  /* 0x0000000e0a1cb981 */ /* 0x000164000c1e1100 */
[----:B0-----:R-:W0:Y:S01]  /*0c70*/  @!P0 LDC.64 R10, c[0x0][0x228] ;  /* 0x00008a00ff0a8b82 */ /* 0x001e220000000a00 */
[----:B------:R-:W-:Y:S01]  /*0c80*/  UPRMT UR5, UR9, 0x9910, URZ ;  /* 0x0000991009057896 */ /* 0x000fe2000800003f */
[----:B------:R-:W-:Y:S01]  /*0c90*/  VIADD R12, R5, 0x80 ;  /* 0x00000080050c7836 */ /* 0x000fe20000000000 */
[----:B------:R-:W-:Y:S04]  /*0ca0*/  BSSY B0, `(.L_x_19996) ;  /* 0x000006e000007945 */ /* 0x000fe80003800000 */
[----:B------:R-:W-:Y:S01]  /*0cb0*/  BSSY B1, `(.L_x_19997) ;  /* 0x0000065000017945 */ /* 0x000fe20003800000 */
[----:B---3--:R-:W-:Y:S01]  /*0cc0*/  PRMT R13, R7, 0x9910, RZ ;  /* 0x00009910070d7816 */ /* 0x008fe200000000ff */
[----:B------:R-:W-:-:S02]  /*0cd0*/  IMAD.MOV.U32 R7, RZ, RZ, R5 ;  /* 0x000000ffff077224 */ /* 0x000fc400078e0005 */
[----:B------:R-:W-:Y:S02]  /*0ce0*/  @!P0 IMAD.MOV.U32 R7, RZ, RZ, R12 ;  /* 0x000000ffff078224 */ /* 0x000fe400078e000c */
[----:B------:R-:W-:-:S05]  /*0cf0*/  @!P0 VIADD R5, R5, UR4 ;  /* 0x0000000405058c36 */ /* 0x000fca0008000000 */
[----:B0-----:R-:W-:Y:S02]  /*0d00*/  @!P0 IADD3 R10, P1, R5, R10, RZ ;  /* 0x0000000a050a8210 */ /* 0x001fe40007f3e0ff */
[----:B------:R-:W-:Y:S01]  /*0d10*/  PRMT R12, R2, 0x9910, RZ ;  /* 0x00009910020c7816 */ /* 0x000fe200000000ff */
[----:B------:R-:W-:Y:S02]  /*0d20*/  IMAD R2, R13, UR5, RZ ;  /* 0x000000050d027c24 */ /* 0x000fe4000f8e02ff */
[----:B------:R-:W-:Y:S01]  /*0d30*/  @!P0 IMAD.X R11, RZ, RZ, R11, P1 ;  /* 0x000000ffff0b8224 */ /* 0x000fe200008e060b */
[----:B----4-:R-:W-:Y:S01]  /*0d40*/  PRMT R13, R4, 0x9910, RZ ;  /* 0x00009910040d7816 */ /* 0x010fe200000000ff */
[----:B------:R-:W-:Y:S01]  /*0d50*/  IMAD.MOV.U32 R4, RZ, RZ, R12 ;  /* 0x000000ffff047224 */ /* 0x000fe200078e000c */
[----:B------:R-:W-:-:S03]  /*0d60*/  PRMT R8, R8, 0x9910, RZ ;  /* 0x0000991008087816 */ /* 0x000fc600000000ff */
[----:B------:R-:W-:-:S04]  /*0d70*/  IMAD.MOV.U32 R5, RZ, RZ, R13 ;  /* 0x000000ffff057224 */ /* 0x000fc800078e000d */
[----:B------:R-:W-:Y:S02]  /*0d80*/  IMAD R5, R5, UR5, RZ ;  /* 0x0000000505057c24 */ /* 0x000fe4000f8e02ff */
[----:B------:R-:W-:Y:S01]  /*0d90*/  IMAD R4, R4, UR5, RZ ;  /* 0x0000000504047c24 */ /* 0x000fe2000f8e02ff */
[----:B------:R-:W-:Y:S02]  /*0da0*/  PRMT R13, R2, 0x9910, RZ ;  /* 0x00009910020d7816 */ /* 0x000fe400000000ff */
[----:B------:R-:W-:Y:S01]  /*0db0*/  PRMT R12, R3, 0x9910, RZ ;  /* 0x00009910030c7816 */ /* 0x000fe200000000ff */
[----:B------:R-:W-:Y:S01]  /*0dc0*/  IMAD.MOV.U32 R3, RZ, RZ, R8 ;  /* 0x000000ffff037224 */ /* 0x000fe200078e0008 */
[----:B------:R-:W-:-:S03]  /*0dd0*/  PRMT R8, R5, 0x9910, RZ ;  /* 0x0000991005087816 */ /* 0x000fc600000000ff */
[----:B------:R-:W-:Y:S01]  /*0de0*/  IMAD.MOV.U32 R5, RZ, RZ, R12 ;  /* 0x000000ffff057224 */ /* 0x000fe200078e000c */
[----:B------:R-:W-:Y:S02]  /*0df0*/  PRMT R12, R6, 0x9910, RZ ;  /* 0x00009910060c7816 */ /* 0x000fe400000000ff */
[----:B------:R-:W-:Y:S02]  /*0e00*/  PRMT R4, R4, 0x9910, RZ ;  /* 0x0000991004047816 */ /* 0x000fe400000000ff */
[----:B------:R-:W-:-:S03]  /*0e10*/  MOV R6, R8 ;  /* 0x0000000800067202 */ /* 0x000fc60000000f00 */
[----:B------:R-:W-:Y:S02]  /*0e20*/  IMAD R3, R3, R4, RZ ;  /* 0x0000000403037224 */ /* 0x000fe400078e02ff */
[----:B------:R-:W-:Y:S01]  /*0e30*/  IMAD.MOV.U32 R4, RZ, RZ, R12 ;  /* 0x000000ffff047224 */ /* 0x000fe200078e000c */
[----:B--2---:R-:W-:-:S05]  /*0e40*/  PRMT R24, R24, 0x9910, RZ ;  /* 0x0000991018187816 */ /* 0x004fca00000000ff */
[----:B------:R-:W-:Y:S01]  /*0e50*/  IMAD.MOV.U32 R2, RZ, RZ, R24 ;  /* 0x000000ffff027224 */ /* 0x000fe200078e0018 */
[----:B------:R-:W-:-:S03]  /*0e60*/  PRMT R8, R26, 0x9910, RZ ;  /* 0x000099101a087816 */ /* 0x000fc600000000ff */
[----:B------:R-:W-:Y:S02]  /*0e70*/  IMAD R13, R2, R13, RZ ;  /* 0x0000000d020d7224 */ /* 0x000fe400078e02ff */
[----:B------:R-:W-:-:S03]  /*0e80*/  IMAD R8, R8, UR5, RZ ;  /* 0x0000000508087c24 */ /* 0x000fc6000f8e02ff */
[----:B------:R0:W-:Y:S01]  /*0e90*/  @!P0 STG.E.U8 desc[UR14][R10.64], R13 ;  /* 0x0000000d0a008986 */ /* 0x0001e2000c10110e */
[----:B------:R-:W-:Y:S01]  /*0ea0*/  ISETP.GE.AND P0, PT, R7, R0, PT ;  /* 0x000000000700720c */ /* 0x000fe20003f06270 */
[----:B------:R-:W-:Y:S01]  /*0eb0*/  IMAD R2, R5, R6, RZ ;  /* 0x0000000605027224 */ /* 0x000fe200078e02ff */
[----:B0-----:R-:W-:Y:S02]  /*0ec0*/  PRMT R11, R8, 0x9910, RZ ;  /* 0x00009910080b7816 */ /* 0x001fe400000000ff */
[----:B------:R-:W-:Y:S02]  /*0ed0*/  PRMT R12, R18, 0x9910, RZ ;  /* 0x00009910120c7816 */ /* 0x000fe400000000ff */
[----:B------:R-:W-:-:S03]  /*0ee0*/  PRMT R19, R19, 0x9910, RZ ;  /* 0x0000991013137816 */ /* 0x000fc600000000ff */
[----:B------:R-:W-:Y:S01]  /*0ef0*/  IMAD R8, R12, UR5, RZ ;  /* 0x000000050c087c24 */ /* 0x000fe2000f8e02ff */
[----:B------:R-:W-:Y:S01]  /*0f00*/  PRMT R13, R9, 0x9910, RZ ;  /* 0x00009910090d7816 */ /* 0x000fe200000000ff */
[----:B------:R-:W-:-:S04]  /*0f10*/  IMAD.MOV.U32 R9, RZ, RZ, R19 ;  /* 0x000000ffff097224 */ /* 0x000fc800078e0013 */
[----:B------:R-:W-:Y:S01]  /*0f20*/  IMAD.MOV.U32 R12, RZ, RZ, R13 ;  /* 0x000000ffff0c7224 */ /* 0x000fe200078e000d */
[----:B------:R-:W-:Y:S01]  /*0f30*/  PRMT R13, R8, 0x9910, RZ ;  /* 0x00009910080d7816 */ /* 0x000fe200000000ff */
[----:B------:R-:W-:Y:S01]  /*0f40*/  IMAD R8, R9, UR5, RZ ;  /* 0x0000000509087c24 */ /* 0x000fe2000f8e02ff */
[----:B------:R-:W-:Y:S01]  /*0f50*/  PRMT R22, R22, 0x9910, RZ ;  /* 0x0000991016167816 */ /* 0x000fe200000000ff */
[----:B------:R-:W-:Y:S02]  /*0f60*/  IMAD R5, R4, UR5, RZ ;  /* 0x0000000504057c24 */ /* 0x000fe4000f8e02ff */
[----:B------:R-:W-:Y:S01]  /*0f70*/  IMAD R9, R12, UR5, RZ ;  /* 0x000000050c097c24 */ /* 0x000fe2000f8e02ff */
[----:B------:R-:W-:Y:S02]  /*0f80*/  PRMT R12, R8, 0x9910, RZ ;  /* 0x00009910080c7816 */ /* 0x000fe400000000ff */
[----:B-----5:R-:W-:Y:S02]  /*0f90*/  PRMT R20, R20, 0x9910, RZ ;  /* 0x0000991014147816 */ /* 0x020fe400000000ff */
[----:B------:R-:W-:Y:S01]  /*0fa0*/  PRMT R21, R21, 0x9910, RZ ;  /* 0x0000991015157816 */ /* 0x000fe200000000ff */
[----:B------:R-:W-:Y:S01]  /*0fb0*/  IMAD.MOV.U32 R4, RZ, RZ, R22 ;  /* 0x000000ffff047224 */ /* 0x000fe200078e0016 */
[----:B------:R-:W-:-:S02]  /*0fc0*/  PRMT R5, R5, 0x9910, RZ ;  /* 0x0000991005057816 */ /* 0x000fc400000000ff */
[----:B------:R-:W-:Y:S01]  /*0fd0*/  PRMT R15, R9, 0x9910, RZ ;  /* 0x00009910090f7816 */ /* 0x000fe200000000ff */
[----:B------:R-:W-:Y:S01]  /*0fe0*/  IMAD.MOV.U32 R9, RZ, RZ, R12 ;  /* 0x000000ffff097224 */ /* 0x000fe200078e000c */
[----:B------:R-:W-:Y:S01]  /*0ff0*/  PRMT R6, R27, 0x9910, RZ ;  /* 0x000099101b067816 */ /* 0x000fe200000000ff */
[----:B------:R-:W-:Y:S01]  /*1000*/  IMAD.MOV.U32 R8, RZ, RZ, R20 ;  /* 0x000000ffff087224 */ /* 0x000fe200078e0014 */
[----:B------:R-:W-:Y:S01]  /*1010*/  PRMT R10, R28, 0x9910, RZ ;  /* 0x000099101c0a7816 */ /* 0x000fe200000000ff */
[----:B------:R-:W-:Y:S02]  /*1020*/  IMAD.MOV.U32 R12, RZ, RZ, R21 ;  /* 0x000000ffff0c7224 */ /* 0x000fe400078e0015 */
[----:B------:R-:W-:Y:S02]  /*1030*/  IMAD R17, R4, R5, RZ ;  /* 0x0000000504117224 */ /* 0x000fe400078e02ff */
[----:B------:R-:W-:Y:S02]  /*1040*/  IMAD R11, R6, R11, RZ ;  /* 0x0000000b060b7224 */ /* 0x000fe400078e02ff */
[----:B------:R-:W-:-:S02]  /*1050*/  IMAD R13, R10, R13, RZ ;  /* 0x0000000d0a0d7224 */ /* 0x000fc400078e02ff */
[----:B------:R-:W-:Y:S02]  /*1060*/  IMAD R5, R8, R9, RZ ;  /* 0x0000000908057224 */ /* 0x000fe400078e02ff */
[----:B------:R-:W-:Y:S01]  /*1070*/  IMAD R4, R12, R15, RZ ;  /* 0x0000000f0c047224 */ /* 0x000fe200078e02ff */
[----:B------:R-:W-:Y:S06]  /*1080*/  @P0 BRA `(.L_x_19998) ;  /* 0x0000000000380947 */ /* 0x000fec0003800000 */
[C---:B------:R-:W-:Y:S01]  /*1090*/  VIADD R8, R7.reuse, UR4 ;  /* 0x0000000407087c36 */ /* 0x040fe20008000000 */
[----:B------:R-:W-:Y:S01]  /*10a0*/  ULDC.64 UR6, c[0x0][0x228] ;  /* 0x00008a0000067ab9 */ /* 0x000fe20000000a00 */
[----:B------:R-:W-:-:S03]  /*10b0*/  VIADD R7, R7, 0x80 ;  /* 0x0000008007077836 */ /* 0x000fc60000000000 */
[----:B------:R-:W-:-:S04]  /*10c0*/  IADD3 R8, P0, R8, UR6, RZ ;  /* 0x0000000608087c10 */ /* 0x000fc8000ff1e0ff */
[----:B------:R-:W-:Y:S02]  /*10d0*/  IADD3.X R9, RZ, UR7, RZ, P0, !PT ;  /* 0x00000007ff097c10 */ /* 0x000fe400087fe4ff */
[----:B------:R-:W-:-:S03]  /*10e0*/  ISETP.GE.AND P0, PT, R7, R0, PT ;  /* 0x000000000700720c */ /* 0x000fc60003f06270 */
[----:B------:R0:W-:Y:S10]  /*10f0*/  STG.E.U8 desc[UR14][R8.64], R3 ;  /* 0x0000000308007986 */ /* 0x0001f4000c10110e */
[----:B------:R-:W-:Y:S05]  /*1100*/  @P0 BRA `(.L_x_19999) ;  /* 0x0000000000380947 */ /* 0x000fea0003800000 */
[C---:B0-----:R-:W-:Y:S01]  /*1110*/  VIADD R8, R7.reuse, UR4 ;  /* 0x0000000407087c36 */ /* 0x041fe20008000000 */
[----:B------:R-:W-:Y:S01]  /*1120*/  ULDC.64 UR6, c[0x0][0x228] ;  /* 0x00008a0000067ab9 */ /* 0x000fe20000000a00 */
[----:B------:R-:W-:-:S03]  /*1130*/  VIADD R7, R7, 0x80 ;  /* 0x0000008007077836 */ /* 0x000fc60000000000 */
[----:B------:R-:W-:-:S05]  /*1140*/  IADD3 R8, P0, R8, UR6, RZ ;  /* 0x0000000608087c10 */ /* 0x000fca000ff1e0ff */
[----:B------:R-:W-:-:S05]  /*1150*/  IMAD.X R9, RZ, RZ, UR7, P0 ;  /* 0x00000007ff097e24 */ /* 0x000fca00080e06ff */
[----:B------:R0:W-:Y:S03]  /*1160*/  STG.E.U8 desc[UR14][R8.64], R2 ;  /* 0x0000000208007986 */ /* 0x0001e6000c10110e */
.L_x_19998:
[----:B------:R-:W-:-:S13]  /*1170*/  ISETP.GE.AND P0, PT, R7, R0, PT ;  /* 0x000000000700720c */ /* 0x000fda0003f06270 */
[----:B------:R-:W-:Y:S05]  /*1180*/  @P0 BRA `(.L_x_20000) ;  /* 0x0000000000380947 */ /* 0x000fea0003800000 */
[C---:B0-----:R-:W-:Y:S01]  /*1190*/  VIADD R2, R7.reuse, UR4 ;  /* 0x0000000407027c36 */ /* 0x041fe20008000000 */
[----:B------:R-:W-:Y:S01]  /*11a0*/  ULDC.64 UR6, c[0x0][0x228] ;  /* 0x00008a0000067ab9 */ /* 0x000fe20000000a00 */
[----:B------:R-:W-:-:S03]  /*11b0*/  VIADD R7, R7, 0x80 ;  /* 0x0000008007077836 */ /* 0x000fc60000000000 */
[----:B------:R-:W-:-:S05]  /*11c0*/  IADD3 R2, P0, R2, UR6, RZ ;  /* 0x0000000602027c10 */ /* 0x000fca000ff1e0ff */
[----:B------:R-:W-:-:S05]  /*11d0*/  IMAD.X R3, RZ, RZ, UR7, P0 ;  /* 0x00000007ff037e24 */ /* 0x000fca00080e06ff */
[----:B------:R1:W-:Y:S03]  /*11e0*/  STG.E.U8 desc[UR14][R2.64], R17 ;  /* 0x0000001102007986 */ /* 0x0003e6000c10110e */
.L_x_19999:
[----:B------:R-:W-:-:S13]  /*11f0*/  ISETP.GE.AND P0, PT, R7, R0, PT ;  /* 0x000000000700720c */ /* 0x000fda0003f06270 */
[----:B------:R-:W-:Y:S05]  /*1200*/  @P0 BRA `(.L_x_20001) ;  /* 0x00000000003c0947 */ /* 0x000fea0003800000 */
[C---:B-1----:R-:W-:Y:S01]  /*1210*/  VIADD R2, R7.reuse, UR4 ;  /* 0x0000000407027c36 */ /* 0x042fe20008000000 */
[----:B------:R-:W-:Y:S01]  /*1220*/  ULDC.64 UR6, c[0x0][0x228] ;  /* 0x00008a0000067ab9 */ /* 0x000fe20000000a00 */
[----:B------:R-:W-:-:S03]  /*1230*/  IADD3 R7, R7, 0x80, RZ ;  /* 0x0000008007077810 */ /* 0x000fc60007ffe0ff */
[----:B------:R-:W-:-:S05]  /*1240*/  IADD3 R2, P0, R2, UR6, RZ ;  /* 0x0000000602027c10 */ /* 0x000fca000ff1e0ff */
[----:B0-----:R-:W-:-:S05]  /*1250*/  IMAD.X R3, RZ, RZ, UR7, P0 ;  /* 0x00000007ff037e24 */ /* 0x001fca00080e06ff */
[----:B------:R1:W-:Y:S03]  /*1260*/  STG.E.U8 desc[UR14][R2.64], R11 ;  /* 0x0000000b02007986 */ /* 0x0003e6000c10110e */
.L_x_20000:
[----:B------:R-:W-:-:S13]  /*1270*/  ISETP.GE.AND P0, PT, R7, R0, PT ;  /* 0x000000000700720c */ /* 0x000fda0003f06270 */
[----:B------:R-:W-:Y:S05]  /*1280*/  @P0 BREAK B1 ;  /* 0x0000000000010942 */ /* 0x000fea0003800000 */
[----:B------:R-:W-:Y:S05]  /*1290*/  @P0 BRA `(.L_x_20002) ;  /* 0x0000000000380947 */ /* 0x000fea0003800000 */
[C---:B01----:R-:W-:Y:S01]  /*12a0*/  VIADD R2, R7.reuse, UR4 ;  /* 0x0000000407027c36 */ /* 0x043fe20008000000 */
[----:B------:R-:W-:Y:S01]  /*12b0*/  ULDC.64 UR6, c[0x0][0x228] ;  /* 0x00008a0000067ab9 */ /* 0x000fe20000000a00 */
[----:B------:R-:W-:-:S03]  /*12c0*/  VIADD R7, R7, 0x80 ;  /* 0x0000008007077836 */ /* 0x000fc60000000000 */
[----:B------:R-:W-:-:S05]  /*12d0*/  IADD3 R2, P0, R2, UR6, RZ ;  /* 0x0000000602027c10 */ /* 0x000fca000ff1e0ff */
[----:B------:R-:W-:-:S05]  /*12e0*/  IMAD.X R3, RZ, RZ, UR7, P0 ;  /* 0x00000007ff037e24 */ /* 0x000fca00080e06ff */
[----:B------:R2:W-:Y:S03]  /*12f0*/  STG.E.U8 desc[UR14][R2.64], R13 ;  /* 0x0000000d02007986 */ /* 0x0005e6000c10110e */
.L_x_20001:
[----:B------:R-:W-:Y:S05]  /*1300*/  BSYNC B1 ;  /* 0x0000000000017941 */ /* 0x000fea0003800000 */
.L_x_19997:
[----:B------:R-:W-:-:S13]  /*1310*/  ISETP.GE.AND P0, PT, R7, R0, PT ;  /* 0x000000000700720c */ /* 0x000fda0003f06270 */
[----:B0-----:R-:W0:Y:S01]  /*1320*/  @!P0 LDC.64 R8, c[0x0][0x228] ;  /* 0x00008a00ff088b82 */ /* 0x001e220000000a00 */
[C---:B-12---:R-:W-:Y:S02]  /*1330*/  @!P0 VIADD R3, R7.reuse, UR4 ;  /* 0x0000000407038c36 */ /* 0x046fe40008000000 */
[----:B------:R-:W-:-:S03]  /*1340*/  @!P0 VIADD R7, R7, 0x80 ;  /* 0x0000008007078836 */ /* 0x000fc60000000000 */
[----:B0-----:R-:W-:-:S05]  /*1350*/  @!P0 IADD3 R2, P1, R3, R8, RZ ;  /* 0x0000000803028210 */ /* 0x001fca0007f3e0ff */
[----:B------:R-:W-:-:S05]  /*1360*/  @!P0 IMAD.X R3, RZ, RZ, R9, P1 ;  /* 0x000000ffff038224 */ /* 0x000fca00008e0609 */
[----:B------:R2:W-:Y:S03]  /*1370*/  @!P0 STG.E.U8 desc[UR14][R2.64], R5 ;  /* 0x0000000502008986 */ /* 0x0005e6000c10110e */
.L_x_20002:
[----:B------:R-:W-:Y:S05]  /*1380*/  BSYNC B0 ;  /* 0x0000000000007941 */ /* 0x000fea0003800000 */
.L_x_19996:
[----:B------:R-:W-:Y:S05]  /*1390*/  WARPSYNC.ALL ;  /* 0x0000000000007948 */ /* 0x000fea0003800000 */
[----:B------:R-:W-:-:S13]  /*13a0*/  ISETP.GE.AND P0, PT, R7, R0, PT ;  /* 0x000000000700720c */ /* 0x000fda0003f06270 */
[----:B------:R-:W-:Y:S05]  /*13b0*/  @P0 EXIT ;  /* 0x000000000000094d */ /* 0x000fea0003800000 */
[----:B012---:R-:W-:Y:S01]  /*13c0*/  VIADD R2, R7, UR4 ;  /* 0x0000000407027c36 */ /* 0x007fe20008000000 */
[----:B------:R-:W-:-:S04]  /*13d0*/  ULDC.64 UR6, c[0x0][0x228] ;  /* 0x00008a0000067ab9 */ /* 0x000fc80000000a00 */
[----:B------:R-:W-:-:S05]  /*13e0*/  IADD3 R2, P0, R2, UR6, RZ ;  /* 0x0000000602027c10 */ /* 0x000fca000ff1e0ff */
[----:B------:R-:W-:-:S05]  /*13f0*/  IMAD.X R3, RZ, RZ, UR7, P0 ;  /* 0x00000007ff037e24 */ /* 0x000fca00080e06ff */
[----:B------:R-:W-:Y:S01]  /*1400*/  STG.E.U8 desc[UR14][R2.64], R4 ;  /* 0x0000000402007986 */ /* 0x000fe2000c10110e */
[----:B------:R-:W-:Y:S05]  /*1410*/  EXIT ;  /* 0x000000000000794d */ /* 0x000fea0003800000 */
.L_x_20003:
        /* <DEDUP_REMOVED lines=14> */
.L_x_24221:


//--------------------- .text._ZN2at6native29vectorized_elementwise_kernelILi4EZZZNS0_54_GLOBAL__N__d8c5977b_16_LinearAlgebra_cu_7dd49032_297216addr_kernel_cudaERNS_14TensorIteratorERKN3c106ScalarES8_ENKUlvE_clEvENKUlvE0_clEvEUlaaaE_St5arrayIPcLm4EEEEviT0_T1_ --------------------------
	.section	.text._ZN2at6native29vectorized_elementwise_kernelILi4EZZZNS0_54_GLOBAL__N__d8c5977b_16_LinearAlgebra_cu_7dd49032_297216addr_kernel_cudaERNS_14TensorIteratorERKN3c106ScalarES8_ENKUlvE_clEvENKUlvE0_clEvEUlaaaE_St5arrayIPcLm4EEEEviT0_T1_,"ax",@progbits
	.align	128
        .global         _ZN2at6native29vectorized_elementwise_kernelILi4EZZZNS0_54_GLOBAL__N__d8c5977b_16_LinearAlgebra_cu_7dd49032_297216addr_kernel_cudaERNS_14TensorIteratorERKN3c106ScalarES8_ENKUlvE_clEvENKUlvE0_clEvEUlaaaE_St5arrayIPcLm4EEEEviT0_T1_
        .type           _ZN2at6native29vectorized_elementwise_kernelILi4EZZZNS0_54_GLOBAL__N__d8c5977b_16_LinearAlgebra_cu_7dd49032_297216addr_kernel_cudaERNS_14TensorIteratorERKN3c106ScalarES8_ENKUlvE_clEvENKUlvE0_clEvEUlaaaE_St5arrayIPcLm4EEEEviT0_T1_,@function
        .size           _ZN2at6native29vectorized_elementwise_kernelILi4EZZZNS0_54_GLOBAL__N__d8c5977b_16_LinearAlgebra_cu_7dd49032_297216addr_kernel_cudaERNS_14TensorIteratorERKN3c106ScalarES8_ENKUlvE_clEvENKUlvE0_clEvEUlaaaE_St5arrayIPcLm4EEEEviT0_T1_,(.L_x_24222 - _ZN2at6native29vectorized_elementwise_kernelILi4EZZZNS0_54_GLOBAL__N__d8c5977b_16_LinearAlgebra_cu_7dd49032_297216addr_kernel_cudaERNS_14TensorIteratorERKN3c106ScalarES8_ENKUlvE_clEvENKUlvE0_clEvEUlaaaE_St5arrayIPcLm4EEEEviT0_T1_)
        .other          _ZN2at6native29vectorized_elementwise_kernelILi4EZZZNS0_54_GLOBAL__N__d8c5977b_16_LinearAlgebra_cu_7dd49032_297216addr_kernel_cudaERNS_14TensorIteratorERKN3c106ScalarES8_ENKUlvE_clEvENKUlvE0_clEvEUlaaaE_St5arrayIPcLm4EEEEviT0_T1_,@"STO_CUDA_ENTRY STV_DEFAULT"
_ZN2at6native29vectorized_elementwise_kernelILi4EZZZNS0_54_GLOBAL__N__d8c5977b_16_LinearAlgebra_cu_7dd49032_297216addr_kernel_cudaERNS_14TensorIteratorERKN3c106ScalarES8_ENKUlvE_clEvENKUlvE0_clEvEUlaaaE_St5arrayIPcLm4EEEEviT0_T1_:
.text._ZN2at6native29vectorized_elementwise_kernelILi4EZZZNS0_54_GLOBAL__N__d8c5977b_16_LinearAlgebra_cu_7dd49032_297216addr_kernel_cudaERNS_14TensorIteratorERKN3c106ScalarES8_ENKUlvE_clEvENKUlvE0_clEvEUlaaaE_St5arrayIPcLm4EEEEviT0_T1_:
        /* <DEDUP_REMOVED lines=12> */
[----:B------:R-:W-:-:S04]  /*00c0*/  UIADD3 UR7, UP0, UR4, UR10, URZ ;  /* 0x0000000a04077290 */ /* 0x000fc8000ff1e03f */
[----:B------:R-:W-:Y:S02]  /*00d0*/  UIADD3.X UR8, UR5, UR11, URZ, UP0, !UPT ;  /* 0x0000000b05087290 */ /* 0x000fe400087fe43f */
[----:B------:R-:W-:Y:S01]  /*00e0*/  IMAD.U32 R6, RZ, RZ, UR7 ;  /* 0x00000007ff067e24 */ /* 0x000fe2000f8e00ff */
[----:B------:R-:W-:Y:S02]  /*00f0*/  ULDC.64 UR10, c[0x0][0x240] ;  /* 0x00009000000a7ab9 */ /* 0x000fe40000000a00 */
[----:B------:R-:W-:Y:S01]  /*0100*/  UIADD3 UR6, UP0, UR4, UR10, URZ ;  /* 0x0000000a04067290 */ /* 0x000fe2000ff1e03f */
[----:B------:R-:W-:-:S03]  /*0110*/  IMAD.U32 R7, RZ, RZ, UR8 ;  /* 0x00000008ff077e24 */ /* 0x000fc6000f8e00ff */
[----:B------:R-:W-:Y:S02]  /*0120*/  UIADD3.X UR5, UR5, UR11, URZ, UP0, !UPT ;  /* 0x0000000b05057290 */ /* 0x000fe400087fe43f */
[----:B------:R-:W-:Y:S01]  /*0130*/  IMAD.U32 R8, RZ, RZ, UR6 ;  /* 0x00000006ff087e24 */ /* 0x000fe2000f8e00ff */
[----:B------:R-:W-:Y:S01]  /*0140*/  ULDC.64 UR6, c[0x0][0x228] ;  /* 0x00008a0000067ab9 */ /* 0x000fe20000000a00 */
[----:B0-----:R-:W-:-:S05]  /*0150*/  IMAD.WIDE.U32 R6, R0, 0x4, R6 ;  /* 0x0000000400067825 */ /* 0x001fca00078e0006 */
[----:B------:R-:W2:Y:S01]  /*0160*/  LDG.E R4, desc[UR12][R6.64] ;  /* 0x0000000c06047981 */ /* 0x000ea2000c1e1900 */
[----:B------:R-:W-:-:S03]  /*0170*/  IMAD.U32 R9, RZ, RZ, UR5 ;  /* 0x00000005ff097e24 */ /* 0x000fc6000f8e00ff */
[----:B------:R0:W3:Y:S01]  /*0180*/  LDG.E R5, desc[UR12][R6.64+0x200] ;  /* 0x0002000c06057981 */ /* 0x0000e2000c1e1900 */
[----:B------:R-:W-:-:S05]  /*0190*/  IMAD.WIDE.U32 R8, R0, 0x4, R8 ;  /* 0x0000000400087825 */ /* 0x000fca00078e0008 */
[----:B------:R-:W4:Y:S04]  /*01a0*/  LDG.E R2, desc[UR12][R8.64] ;  /* 0x0000000c08027981 */ /* 0x000f28000c1e1900 */
[----:B------:R3:W5:Y:S01]  /*01b0*/  LDG.E R3, desc[UR12][R8.64+0x200] ;  /* 0x0002000c08037981 */ /* 0x000762000c1e1900 */
[----:B------:R-:W-:Y:S02]  /*01c0*/  UPRMT UR5, UR9, 0x9910, URZ ;  /* 0x0000991009057896 */ /* 0x000fe4000800003f */
[----:B------:R-:W-:Y:S01]  /*01d0*/  UIADD3 UR6, UP0, UR4, UR6, URZ ;  /* 0x0000000604067290 */ /* 0x000fe2000ff1e03f */
[C---:B--2---:R-:W-:Y:S02]  /*01e0*/  LOP3.LUT R10, R4.reuse, 0xff, RZ, 0xc0, !PT ;  /* 0x000000ff040a7812 */ /* 0x044fe400078ec0ff */
[----:B------:R-:W-:-:S03]  /*01f0*/  PRMT R12, R4, 0x7771, RZ ;  /* 0x00007771040c7816 */ /* 0x000fc600000000ff */
[----:B------:R-:W-:Y:S01]  /*0200*/  IMAD R10, R10, UR5, RZ ;  /* 0x000000050a0a7c24 */ /* 0x000fe2000f8e02ff */
[----:B0-----:R-:W-:-:S04]  /*0210*/  PRMT R7, R4, 0x7772, RZ ;  /* 0x0000777204077816 */ /* 0x001fc800000000ff */
[----:B------:R-:W-:Y:S01]  /*0220*/  PRMT R13, R10, 0x9910, RZ ;  /* 0x000099100a0d7816 */ /* 0x000fe200000000ff */
[----:B------:R-:W-:Y:S01]  /*0230*/  IMAD.MOV.U32 R10, RZ, RZ, R12 ;  /* 0x000000ffff0a7224 */ /* 0x000fe200078e000c */
[----:B----4-:R-:W-:-:S03]  /*0240*/  LOP3.LUT R11, R2, 0xff, RZ, 0xc0, !PT ;  /* 0x000000ff020b7812 */ /* 0x010fc600078ec0ff */
[----:B------:R-:W-:Y:S02]  /*0250*/  IMAD.MOV.U32 R12, RZ, RZ, R13 ;  /* 0x000000ffff0c7224 */ /* 0x000fe400078e000d */
[----:B------:R-:W-:Y:S01]  /*0260*/  IMAD R6, R10, UR5, RZ ;  /* 0x000000050a067c24 */ /* 0x000fe2000f8e02ff */
[----:B---3--:R-:W-:Y:S01]  /*0270*/  LOP3.LUT R8, R5, 0xff, RZ, 0xc0, !PT ;  /* 0x000000ff05087812 */ /* 0x008fe200078ec0ff */
[----:B------:R-:W-:Y:S01]  /*0280*/  IMAD R10, R11, R12, RZ ;  /* 0x0000000c0b0a7224 */ /* 0x000fe200078e02ff */
[----:B------:R-:W-:Y:S01]  /*0290*/  PRMT R11, R2, 0x7771, RZ ;  /* 0x00007771020b7816 */ /* 0x000fe200000000ff */
[----:B------:R-:W-:Y:S01]  /*02a0*/  IMAD R7, R7, UR5, RZ ;  /* 0x0000000507077c24 */ /* 0x000fe2000f8e02ff */
[----:B------:R-:W-:Y:S01]  /*02b0*/  PRMT R14, R6, 0x9910, RZ ;  /* 0x00009910060e7816 */ /* 0x000fe200000000ff */
[----:B------:R-:W-:Y:S01]  /*02c0*/  IMAD R6, R8, UR5, RZ ;  /* 0x0000000508067c24 */ /* 0x000fe2000f8e02ff */
[----:B------:R-:W-:Y:S02]  /*02d0*/  PRMT R13, R5, 0x7771, RZ ;  /* 0x00007771050d7816 */ /* 0x000fe400000000ff */
[----:B------:R-:W-:Y:S01]  /*02e0*/  PRMT R12, R7, 0x9910, RZ ;  /* 0x00009910070c7816 */ /* 0x000fe200000000ff */
[----:B------:R-:W-:Y:S01]  /*02f0*/  IMAD R7, R11, R14, RZ ;  /* 0x0000000e0b077224 */ /* 0x000fe200078e02ff */
[----:B------:R-:W-:-:S02]  /*0300*/  PRMT R9, R2, 0x7772, RZ ;  /* 0x0000777202097816 */ /* 0x000fc400000000ff */
[----:B------:R-:W-:Y:S01]  /*0310*/  PRMT R14, R5, 0x7772, RZ ;  /* 0x00007772050e7816 */ /* 0x000fe200000000ff */
[----:B------:R-:W-:Y:S01]  /*0320*/  IMAD.MOV.U32 R8, RZ, RZ, R13 ;  /* 0x000000ffff087224 */ /* 0x000fe200078e000d */
[----:B------:R-:W-:Y:S01]  /*0330*/  PRMT R13, R6, 0x9910, RZ ;  /* 0x00009910060d7816 */ /* 0x000fe200000000ff */
[----:B------:R-:W-:Y:S02]  /*0340*/  IMAD R6, R9, R12, RZ ;  /* 0x0000000c09067224 */ /* 0x000fe400078e02ff */
[----:B------:R-:W-:Y:S02]  /*0350*/  IMAD.MOV.U32 R9, RZ, RZ, R14 ;  /* 0x000000ffff097224 */ /* 0x000fe400078e000e */
[----:B------:R-:W-:Y:S01]  /*0360*/  IMAD R8, R8, UR5, RZ ;  /* 0x0000000508087c24 */ /* 0x000fe2000f8e02ff */
[----:B-----5:R-:W-:Y:S01]  /*0370*/  LOP3.LUT R11, R3, 0xff, RZ, 0xc0, !PT ;  /* 0x000000ff030b7812 */ /* 0x020fe200078ec0ff */
[----:B------:R-:W-:Y:S02]  /*0380*/  IMAD.MOV.U32 R12, RZ, RZ, R13 ;  /* 0x000000ffff0c7224 */ /* 0x000fe400078e000d */
[----:B------:R-:W-:Y:S01]  /*0390*/  IMAD R9, R9, UR5, RZ ;  /* 0x0000000509097c24 */ /* 0x000fe2000f8e02ff */
[----:B------:R-:W-:-:S02]  /*03a0*/  PRMT R13, R3, 0x7771, RZ ;  /* 0x00007771030d7816 */ /* 0x000fc400000000ff */
[----:B------:R-:W-:Y:S02]  /*03b0*/  PRMT R14, R8, 0x9910, RZ ;  /* 0x00009910080e7816 */ /* 0x000fe400000000ff */
[----:B------:R-:W-:Y:S01]  /*03c0*/  PRMT R7, R7, 0x7604, R10 ;  /* 0x0000760407077816 */ /* 0x000fe2000000000a */
[----:B------:R-:W-:Y:S01]  /*03d0*/  IMAD R10, R11, R12, RZ ;  /* 0x0000000c0b0a7224 */ /* 0x000fe200078e02ff */
[----:B------:R-:W-:Y:S01]  /*03e0*/  PRMT R11, R9, 0x9910, RZ ;  /* 0x00009910090b7816 */ /* 0x000fe200000000ff */
[----:B------:R-:W-:Y:S01]  /*03f0*/  IMAD.MOV.U32 R12, RZ, RZ, R13 ;  /* 0x000000ffff0c7224 */ /* 0x000fe200078e000d */
[----:B------:R-:W-:Y:S02]  /*0400*/  MOV R9, R14 ;  /* 0x0000000e00097202 */ /* 0x000fe40000000f00 */
[----:B------:R-:W-:Y:S02]  /*0410*/  PRMT R4, R4, 0x7773, RZ ;  /* 0x0000777304047816 */ /* 0x000fe400000000ff */
[----:B------:R-:W-:Y:S01]  /*0420*/  PRMT R13, R5, 0x7773, RZ ;  /* 0x00007773050d7816 */ /* 0x000fe200000000ff */
[----:B------:R-:W-:Y:S01]  /*0430*/  IMAD R5, R12, R9, RZ ;  /* 0x000000090c057224 */ /* 0x000fe200078e02ff */
[----:B------:R-:W-:Y:S01]  /*0440*/  PRMT R8, R3, 0x7772, RZ ;  /* 0x0000777203087816 */ /* 0x000fe200000000ff */
[----:B------:R-:W-:-:S02]  /*0450*/  IMAD R4, R4, UR5, RZ ;  /* 0x0000000504047c24 */ /* 0x000fc4000f8e02ff */
[----:B------:R-:W-:Y:S02]  /*0460*/  IMAD.MOV.U32 R9, RZ, RZ, R13 ;  /* 0x000000ffff097224 */ /* 0x000fe400078e000d */
[----:B------:R-:W-:Y:S01]  /*0470*/  IMAD R8, R8, R11, RZ ;  /* 0x0000000b08087224 */ /* 0x000fe200078e02ff */
[----:B------:R-:W-:Y:S01]  /*0480*/  PRMT R11, R5, 0x7604, R10 ;  /* 0x00007604050b7816 */ /* 0x000fe2000000000a */
[----:B------:R-:W-:Y:S01]  /*0490*/  IMAD R5, R9, UR5, RZ ;  /* 0x0000000509057c24 */ /* 0x000fe2000f8e02ff */
[----:B------:R-:W-:Y:S02]  /*04a0*/  PRMT R2, R2, 0x7773, RZ ;  /* 0x0000777302027816 */ /* 0x000fe400000000ff */
[----:B------:R-:W-:Y:S02]  /*04b0*/  PRMT R9, R4, 0x9910, RZ ;  /* 0x0000991004097816 */ /* 0x000fe400000000ff */
[----:B------:R-:W-:Y:S01]  /*04c0*/  PRMT R3, R3, 0x7773, RZ ;  /* 0x0000777303037816 */ /* 0x000fe200000000ff */
[----:B------:R-:W-:Y:S01]  /*04d0*/  UIADD3.X UR5, URZ, UR7, URZ, UP0, !UPT ;  /* 0x000000073f057290 */ /* 0x000fe200087fe43f */
[----:B------:R-:W-:Y:S01]  /*04e0*/  PRMT R10, R5, 0x9910, RZ ;  /* 0x00009910050a7816 */ /* 0x000fe200000000ff */
[----:B------:R-:W-:-:S02]  /*04f0*/  IMAD.MOV.U32 R4, RZ, RZ, R2 ;  /* 0x000000ffff047224 */ /* 0x000fc400078e0002 */
[----:B------:R-:W-:Y:S02]  /*0500*/  IMAD.MOV.U32 R5, RZ, RZ, R9 ;  /* 0x000000ffff057224 */ /* 0x000fe400078e0009 */
[----:B------:R-:W-:Y:S02]  /*0510*/  IMAD.MOV.U32 R9, RZ, RZ, R3 ;  /* 0x000000ffff097224 */ /* 0x000fe400078e0003 */
[----:B------:R-:W-:Y:S01]  /*0520*/  IMAD R4, R4, R5, RZ ;  /* 0x0000000504047224 */ /* 0x000fe200078e02ff */
[----:B------:R-:W-:Y:S01]  /*0530*/  PRMT R7, R6, 0x7054, R7 ;  /* 0x0000705406077816 */ /* 0x000fe20000000007 */
[----:B------:R-:W-:Y:S01]  /*0540*/  IMAD R5, R9, R10, RZ ;  /* 0x0000000a09057224 */ /* 0x000fe200078e02ff */
[----:B------:R-:W-:Y:S01]  /*0550*/  PRMT R8, R8, 0x7054, R11 ;  /* 0x0000705408087816 */ /* 0x000fe2000000000b */
[----:B------:R-:W-:Y:S02]  /*0560*/  IMAD.U32 R2, RZ, RZ, UR6 ;  /* 0x00000006ff027e24 */ /* 0x000fe4000f8e00ff */
[----:B------:R-:W-:Y:S01]  /*0570*/  IMAD.U32 R3, RZ, RZ, UR5 ;  /* 0x00000005ff037e24 */ /* 0x000fe2000f8e00ff */
[----:B------:R-:W-:-:S02]  /*0580*/  PRMT R7, R4, 0x654, R7 ;  /* 0x0000065404077816 */ /* 0x000fc40000000007 */
[----:B------:R-:W-:Y:S01]  /*0590*/  PRMT R5, R5, 0x654, R8 ;  /* 0x0000065405057816 */ /* 0x000fe20000000008 */
[----:B------:R-:W-:-:S05]  /*05a0*/  IMAD.WIDE R2, R0, 0x4, R2 ;  /* 0x0000000400027825 */ /* 0x000fca00078e0202 */
[----:B------:R-:W-:Y:S04]  /*05b0*/  STG.E desc[UR12][R2.64], R7 ;  /* 0x0000000702007986 */ /* 0x000fe8000c10190c */
[----:B------:R-:W-:Y:S01]  /*05c0*/  STG.E desc[UR12][R2.64+0x200], R5 ;  /* 0x0002000502007986 */ /* 0x000fe2000c10190c */
[----:B------:R-:W-:Y:S05]  /*05d0*/  EXIT ;  /* 0x000000000000794d */ /* 0x000fea0003800000 */
.L_x_20004:
        /* <DEDUP_REMOVED lines=10> */
[C---:B------:R-:W-:Y:S01]  /*0680*/  @!P5 IADD3 R9, R23.reuse, UR4, RZ ;  /* 0x000000041709dc10 */ /* 0x040fe2000fffe0ff */
[----:B------:R-:W-:Y:S01]  /*0690*/  @!P5 VIADD R23, R23, 0x80 ;  /* 0x000000801717d836 */ /* 0x000fe20000000000 */
[----:B------:R-:W2:Y:S01]  /*06a0*/  @!P5 LDC.64 R12, c[0x0][0x238] ;  /* 0x00008e00ff0cdb82 */ /* 0x000ea20000000a00 */
[----:B0-----:R-:W-:-:S03]  /*06b0*/  @!P0 IADD3 R24, P3, R22, R24, RZ ;  /* 0x0000001816188210 */ /* 0x001fc60007f7e0ff */
[----:B------:R-:W-:-:S04]  /*06c0*/  ISETP.GE.AND P4, PT, R23, R0, PT ;  /* 0x000000001700720c */ /* 0x000fc80003f86270 */
[----:B------:R-:W0:Y:S01]  /*06d0*/  @!P5 LDC.64 R20, c[0x0][0x240] ;  /* 0x00009000ff14db82 */ /* 0x000e220000000a00 */
[----:B------:R-:W-:Y:S01]  /*06e0*/  @!P0 IMAD.X R25, RZ, RZ, R25, P3 ;  /* 0x000000ffff198224 */ /* 0x000fe200018e0619 */
[----:B------:R-:W-:-:S04]  /*06f0*/  PRMT R8, RZ, 0x7610, R8 ;  /* 0x00007610ff087816 */ /* 0x000fc80000000008 */
[----:B------:R3:W4:Y:S03]  /*0700*/  @!P0 LDG.E.U8 R7, desc[UR12][R24.64] ;  /* 0x0000000c18078981 */ /* 0x000726000c1e1100 */
[C---:B------:R-:W-:Y:S01]  /*0710*/  @!P4 VIADD R3, R23.reuse, UR4 ;  /* 0x000000041703cc36 */ /* 0x040fe20008000000 */
[----:B------:R-:W3:Y:S01]  /*0720*/  @!P4 LDC.64 R14, c[0x0][0x238] ;  /* 0x00008e00ff0ecb82 */ /* 0x000ee20000000a00 */
        /* <DEDUP_REMOVED lines=9> */
[----:B0-----:R-:W-:-:S11]  /*07c0*/  @!P5 IADD3 R20, P6, R9, R20, RZ ;  /* 0x000000140914d210 */ /* 0x001fd60007fde0ff */
[C---:B------:R-:W-:Y:S01]  /*07d0*/  @!P2 VIADD R27, R23.reuse, UR4 ;  /* 0x00000004171bac36 */ /* 0x040fe20008000000 */
[----:B------:R0:W4:Y:S01]  /*07e0*/  @!P5 LDG.E.U8 R2, desc[UR12][R12.64] ;  /* 0x0000000c0c02d981 */ /* 0x000122000c1e1100 */
[----:B------:R-:W-:-:S05]  /*07f0*/  @!P2 VIADD R23, R23, 0x80 ;  /* 0x000000801717a836 */ /* 0x000fca0000000000 */
[----:B------:R-:W-:Y:S02]  /*0800*/  ISETP.GE.AND P3, PT, R23, R0, PT ;  /* 0x000000001700720c */ /* 0x000fe40003f66270 */
[----:B------:R-:W-:Y:S02]  /*0810*/  @!P5 IADD3.X R21, RZ, R21, RZ, P6, !PT ;  /* 0x00000015ff15d210 */ /* 0x000fe400037fe4ff */
[----:B---3--:R-:W-:Y:S01]  /*0820*/  @!P4 IADD3 R24, P6, R3, R14, RZ ;  /* 0x0000000e0318c210 */ /* 0x008fe20007fde0ff */
[----:B0-----:R-:W0:Y:S02]  /*0830*/  @!P1 LDC.64 R12, c[0x0][0x240] ;  /* 0x00009000ff0c9b82 */ /* 0x001e240000000a00 */
[----:B------:R2:W3:Y:S01]  /*0840*/  @!P5 LDG.E.U8 R8, desc[UR12][R20.64] ;  /* 0x0000000c1408d981 */ /* 0x0004e2000c1e1100 */
[----:B------:R-:W-:Y:S01]  /*0850*/  PRMT R4, RZ, 0x7610, R4 ;  /* 0x00007610ff047816 */ /* 0x000fe20000000004 */
[----:B------:R-:W-:-:S04]  /*0860*/  @!P4 IMAD.X R25, RZ, RZ, R15, P6 ;  /* 0x000000ffff19c224 */ /* 0x000fc800030e060f */
[C---:B------:R-:W-:Y:S01]  /*0870*/  @!P3 VIADD R9, R23.reuse, UR4 ;  /* 0x000000041709bc36 */ /* 0x040fe20008000000 */
[----:B------:R5:W3:Y:S01]  /*0880*/  @!P4 LDG.E.U8 R4, desc[UR12][R24.64] ;  /* 0x0000000c1804c981 */ /* 0x000ae2000c1e1100 */
[----:B------:R-:W-:Y:S01]  /*0890*/  @!P3 VIADD R23, R23, 0x80 ;  /* 0x000000801717b836 */ /* 0x000fe20000000000 */
[----:B------:R-:W-:Y:S01]  /*08a0*/  PRMT R6, RZ, 0x7610, R6 ;  /* 0x00007610ff067816 */ /* 0x000fe20000000006 */
[----:B------:R-:W0:Y:S01]  /*08b0*/  @!P2 LDC.64 R14, c[0x0][0x238] ;  /* 0x00008e00ff0eab82 */ /* 0x000e220000000a00 */
        /* <DEDUP_REMOVED lines=8> */
[----:B------:R0:W3:Y:S01]  /*0940*/  @!P4 LDG.E.U8 R3, desc[UR12][R20.64] ;  /* 0x0000000c1403c981 */ /* 0x0000e2000c1e1100 */
[----:B-1----:R-:W-:-:S03]  /*0950*/  @!P0 IADD3 R10, P4, R22, R10, RZ ;  /* 0x0000000a160a8210 */ /* 0x002fc60007f9e0ff */
[----:B------:R1:W3:Y:S02]  /*0960*/  @!P1 LDG.E.U8 R6, desc[UR12][R24.64] ;  /* 0x0000000c18069981 */ /* 0x0002e4000c1e1100 */
[----:B------:R-:W-:Y:S01]  /*0970*/  @!P0 IMAD.X R11, RZ, RZ, R11, P4 ;  /* 0x000000ffff0b8224 */ /* 0x000fe200020e060b */
[----:B0-----:R-:W-:Y:S01]  /*0980*/  @!P1 IADD3 R28, P6, R29, R12, RZ ;  /* 0x0000000c1d1c9210 */ /* 0x001fe20007fde0ff */
[----:B------:R-:W0:Y:S01]  /*0990*/  @!P5 LDC.64 R20, c[0x0][0x238] ;  /* 0x00008e00ff14db82 */ /* 0x000e220000000a00 */
[C---:B-1----:R-:W-:Y:S02]  /*09a0*/  @!P5 VIADD R25, R23.reuse, UR4 ;  /* 0x000000041719dc36 */ /* 0x042fe40008000000 */
[----:B------:R-:W-:-:S05]  /*09b0*/  @!P5 VIADD R23, R23, 0x80 ;  /* 0x000000801717d836 */ /* 0x000fca0000000000 */
[----:B------:R-:W-:Y:S01]  /*09c0*/  ISETP.GE.AND P4, PT, R23, R0, PT ;  /* 0x000000001700720c */ /* 0x000fe20003f86270 */
[----:B------:R-:W-:Y:S01]  /*09d0*/  @!P1 IMAD.X R29, RZ, RZ, R13, P6 ;  /* 0x000000ffff1d9224 */ /* 0x000fe200030e060d */
[----:B------:R-:W-:Y:S02]  /*09e0*/  PRMT R22, RZ, 0x7610, R22 ;  /* 0x00007610ff167816 */ /* 0x000fe40000000016 */
[----:B------:R-:W-:Y:S02]  /*09f0*/  PRMT R24, RZ, 0x7610, R24 ;  /* 0x00007610ff187816 */ /* 0x000fe40000000018 */
[C---:B------:R-:W-:Y:S02]  /*0a00*/  @!P2 IADD3 R14, P6, R27.reuse, R14, RZ ;  /* 0x0000000e1b0ea210 */ /* 0x040fe40007fde0ff */
[----:B------:R-:W3:Y:S01]  /*0a10*/  @!P1 LDG.E.U8 R22, desc[UR12][R28.64] ;  /* 0x0000000c1c169981 */ /* 0x000ee2000c1e1100 */
[----:B--2---:R-:W-:-:S03]  /*0a20*/  @!P2 IADD3 R16, P1, R27, R16, RZ ;  /* 0x000000101b10a210 */ /* 0x004fc60007f3e0ff */
[----:B------:R1:W2:Y:S01]  /*0a30*/  @!P0 LDG.E.U8 R24, desc[UR12][R10.64] ;  /* 0x0000000c0a188981 */ /* 0x0002a2000c1e1100 */
[----:B------:R-:W0:Y:S01]  /*0a40*/  @!P4 LDC.64 R12, c[0x0][0x238] ;  /* 0x00008e00ff0ccb82 */ /* 0x000e220000000a00 */
[----:B------:R-:W-:Y:S01]  /*0a50*/  PRMT R26, RZ, 0x7610, R26 ;  /* 0x00007610ff1a7816 */ /* 0x000fe2000000001a */
[----:B------:R-:W-:Y:S01]  /*0a60*/  @!P2 IMAD.X R17, RZ, RZ, R17, P1 ;  /* 0x000000ffff11a224 */ /* 0x000fe200008e0611 */
[----:B------:R-:W-:Y:S02]  /*0a70*/  PRMT R27, RZ, 0x7610, R27 ;  /* 0x00007610ff1b7816 */ /* 0x000fe4000000001b */
[----:B------:R-:W-:-:S03]  /*0a80*/  @!P2 IADD3.X R15, RZ, R15, RZ, P6, !PT ;  /* 0x0000000fff0fa210 */ /* 0x000fc600037fe4ff */
[----:B-1----:R-:W1:Y:S02]  /*0a90*/  @!P3 LDC.64 R10, c[0x0][0x240] ;  /* 0x00009000ff0abb82 */ /* 0x002e640000000a00 */
[----:B------:R5:W2:Y:S04]  /*0aa0*/  @!P2 LDG.E.U8 R26, desc[UR12][R14.64] ;  /* 0x0000000c0e1aa981 */ /* 0x000aa8000c1e1100 */
[----:B------:R0:W2:Y:S01]  /*0ab0*/  @!P2 LDG.E.U8 R27, desc[UR12][R16.64] ;  /* 0x0000000c101ba981 */ /* 0x0000a2000c1e1100 */
[----:B-----5:R-:W-:Y:S01]  /*0ac0*/  @!P3 IADD3 R28, P1, R9, R18, RZ ;  /* 0x00000012091cb210 */ /* 0x020fe20007f3e0ff */
        /* <DEDUP_REMOVED lines=20> */
[----:B------:R-:W-:Y:S01]  /*0c10*/  PRMT R21, RZ, 0x7610, R21 ;  /* 0x00007610ff157816 */ /* 0x000fe20000000015 */
[----:B------:R-:W-:Y:S01]  /*0c20*/  @!P4 IMAD.X R17, RZ, RZ, R17, P1 ;  /* 0x000000ffff11c224 */ /* 0x000fe200008e0611 */
[----:B------:R-:W-:Y:S02]  /*0c30*/  PRMT R28, RZ, 0x7610, R28 ;  /* 0x00007610ff1c7816 */ /* 0x000fe4000000001c */
        /* <DEDUP_REMOVED lines=8> */
[----:B----4-:R-:W-:-:S02]  /*0cc0*/  PRMT R13, R7, 0x9910, RZ ;  /* 0x00009910070d7816 */ /* 0x010fc400000000ff */
[----:B------:R-:W-:Y:S01]  /*0cd0*/  MOV R7, R5 ;  /* 0x0000000500077202 */ /* 0x000fe20000000f00 */
[----:B------:R-:W-:Y:S02]  /*0ce0*/  @!P0 IMAD.MOV.U32 R7, RZ, RZ, R12 ;  /* 0x000000ffff078224 */ /* 0x000fe400078e000c */
[----:B------:R-:W-:-:S05]  /*0cf0*/  @!P0 VIADD R5, R5, UR4 ;  /* 0x0000000405058c36 */ /* 0x000fca0008000000 */
[----:B0-----:R-:W-:-:S05]  /*0d00*/  @!P0 IADD3 R10, P1, R5, R10, RZ ;  /* 0x0000000a050a8210 */ /* 0x001fca0007f3e0ff */
[----:B------:R-:W-:Y:S01]  /*0d10*/  @!P0 IMAD.X R11, RZ, RZ, R11, P1 ;  /* 0x000000ffff0b8224 */ /* 0x000fe200008e060b */
[----:B------:R-:W-:Y:S01]  /*0d20*/  PRMT R12, R2, 0x9910, RZ ;  /* 0x00009910020c7816 */ /* 0x000fe200000000ff */
[----:B------:R-:W-:Y:S01]  /*0d30*/  IMAD R2, R13, UR5, RZ ;  /* 0x000000050d027c24 */ /* 0x000fe2000f8e02ff */
[----:B---3--:R-:W-:Y:S02]  /*0d40*/  PRMT R13, R4, 0x9910, RZ ;  /* 0x00009910040d7816 */ /* 0x008fe400000000ff */
[----:B------:R-:W-:-:S03]  /*0d50*/  PRMT R8, R8, 0x9910, RZ ;  /* 0x0000991008087816 */ /* 0x000fc600000000ff */
[----:B------:R-:W-:Y:S02]  /*0d60*/  IMAD.MOV.U32 R5, RZ, RZ, R13 ;  /* 0x000000ffff057224 */ /* 0x000fe400078e000d */
[----:B------:R-:W-:Y:S02]  /*0d70*/  IMAD.MOV.U32 R4, RZ, RZ, R12 ;  /* 0x000000ffff047224 */ /* 0x000fe400078e000c */
[----:B------:R-:W-:Y:S02]  /*0d80*/  IMAD R5, R5, UR5, RZ ;  /* 0x0000000505057c24 */ /* 0x000fe4000f8e02ff */
[----:B------:R-:W-:Y:S01]  /*0d90*/  IMAD R4, R4, UR5, RZ ;  /* 0x0000000504047c24 */ /* 0x000fe2000f8e02ff */
[----:B------:R-:W-:Y:S02]  /*0da0*/  PRMT R13, R2, 0x9910, RZ ;  /* 0x00009910020d7816 */ /* 0x000fe400000000ff */
[----:B------:R-:W-:Y:S01]  /*0db0*/  PRMT R12, R3, 0x9910, RZ ;  /* 0x00009910030c7816 */ /* 0x000fe200000000ff */
[----:B------:R-:W-:Y:S01]  /*0dc0*/  IMAD.MOV.U32 R3, RZ, RZ, R8 ;  /* 0x000000ffff037224 */ /* 0x000fe200078e0008 */
[----:B------:R-:W-:-:S03]  /*0dd0*/  PRMT R8, R5, 0x9910, RZ ;  /* 0x0000991005087816 */ /* 0x000fc600000000ff */
[----:B------:R-:W-:Y:S01]  /*0de0*/  IMAD.MOV.U32 R5, RZ, RZ, R12 ;  /* 0x000000ffff057224 */ /* 0x000fe200078e000c */
[----:B------:R-:W-:Y:S01]  /*0df0*/  PRMT R12, R6, 0x9910, RZ ;  /* 0x00009910060c7816 */ /* 0x000fe200000000ff */
[----:B------:R-:W-:Y:S01]  /*0e00*/  IMAD.MOV.U32 R6, RZ, RZ, R8 ;  /* 0x000000ffff067224 */ /* 0x000fe200078e0008 */
[----:B------:R-:W-:-:S05]  /*0e10*/  PRMT R4, R4, 0x9910, RZ ;  /* 0x0000991004047816 */ /* 0x000fca00000000ff */
[----:B------:R-:W-:Y:S01]  /*0e20*/  IMAD R3, R3, R4, RZ ;  /* 0x0000000403037224 */ /* 0x000fe200078e02ff */
[----:B------:R-:W-:Y:S02]  /*0e30*/  MOV R4, R12 ;  /* 0x0000000c00047202 */ /* 0x000fe40000000f00 */
        /* <DEDUP_REMOVED lines=40> */
[----:B------:R-:W-:-:S05]  /*10c0*/  IADD3 R8, P0, R8, UR6, RZ ;  /* 0x0000000608087c10 */ /* 0x000fca000ff1e0ff */
[----:B------:R-:W-:Y:S01]  /*10d0*/  IMAD.X R9, RZ, RZ, UR7, P0 ;  /* 0x00000007ff097e24 */ /* 0x000fe200080e06ff */
[----:B------:R-:W-:-:S04]  /*10e0*/  ISETP.GE.AND P0, PT, R7, R0, PT ;  /* 0x000000000700720c */ /* 0x000fc80003f06270 */
[----:B------:R0:W-:Y:S09]  /*10f0*/  STG.E.U8 desc[UR12][R8.64], R3 ;  /* 0x0000000308007986 */ /* 0x0001f2000c10110c */
[----:B------:R-:W-:Y:S05]  /*1100*/  @P0 BRA `(.L_x_20008) ;  /* 0x0000000000380947 */ /* 0x000fea0003800000 */
[C---:B0-----:R-:W-:Y:S01]  /*1110*/  IADD3 R8, R7.reuse, UR4, RZ ;  /* 0x0000000407087c10 */ /* 0x041fe2000fffe0ff */
[----:B------:R-:W-:Y:S01]  /*1120*/  ULDC.64 UR6, c[0x0][0x228] ;  /* 0x00008a0000067ab9 */ /* 0x000fe20000000a00 */
[----:B------:R-:W-:Y:S02]  /*1130*/  VIADD R7, R7, 0x80 ;  /* 0x0000008007077836 */ /* 0x000fe40000000000 */
[----:B------:R-:W-:-:S05]  /*1140*/  IADD3 R8, P0, R8, UR6, RZ ;  /* 0x0000000608087c10 */ /* 0x000fca000ff1e0ff */
[----:B------:R-:W-:-:S05]  /*1150*/  IMAD.X R9, RZ, RZ, UR7, P0 ;  /* 0x00000007ff097e24 */ /* 0x000fca00080e06ff */
[----:B------:R0:W-:Y:S03]  /*1160*/  STG.E.U8 desc[UR12][R8.64], R2 ;  /* 0x0000000208007986 */ /* 0x0001e6000c10110c */
.L_x_20007:
        /* <DEDUP_REMOVED lines=8> */
.L_x_20008:
[----:B------:R-:W-:-:S13]  /*11f0*/  ISETP.GE.AND P0, PT, R7, R0, PT ;  /* 0x000000000700720c */ /* 0x000fda0003f06270 */
[----:B------:R-:W-:Y:S05]  /*1200*/  @P0 BRA `(.L_x_20010) ;  /* 0x00000000003c0947 */ /* 0x000fea0003800000 */
[C---:B-1----:R-:W-:Y:S01]  /*1210*/  VIADD R2, R7.reuse, UR4 ;  /* 0x0000000407027c36 */ /* 0x042fe20008000000 */
[----:B------:R-:W-:Y:S01]  /*1220*/  ULDC.64 UR6, c[0x0][0x228] ;  /* 0x00008a0000067ab9 */ /* 0x000fe20000000a00 */
[----:B------:R-:W-:-:S03]  /*1230*/  VIADD R7, R7, 0x80 ;  /* 0x0000008007077836 */ /* 0x000fc60000000000 */
[----:B------:R-:W-:-:S05]  /*1240*/  IADD3 R2, P0, R2, UR6, RZ ;  /* 0x0000000602027c10 */ /* 0x000fca000ff1e0ff */
[----:B0-----:R-:W-:-:S05]  /*1250*/  IMAD.X R3, RZ, RZ, UR7, P0 ;  /* 0x00000007ff037e24 */ /* 0x001fca00080e06ff */
[----:B------:R1:W-:Y:S03]  /*1260*/  STG.E.U8 desc[UR12][R2.64], R11 ;  /* 0x0000000b02007986 */ /* 0x0003e6000c10110c */
.L_x_20009:
        /* <DEDUP_REMOVED lines=9> */
.L_x_20010:
[----:B------:R-:W-:Y:S05]  /*1300*/  BSYNC B1 ;  /* 0x0000000000017941 */ /* 0x000fea0003800000 */
.L_x_20006:
[----:B------:R-:W-:-:S13]  /*1310*/  ISETP.GE.AND P0, PT, R7, R0, PT ;  /* 0x000000000700720c */ /* 0x000fda0003f06270 */
[----:B0-----:R-:W0:Y:S01]  /*1320*/  @!P0 LDC.64 R8, c[0x0][0x228] ;  /* 0x00008a00ff088b82 */ /* 0x001e220000000a00 */
[C---:B-12---:R-:W-:Y:S02]  /*1330*/  @!P0 VIADD R3, R7.reuse, UR4 ;  /* 0x0000000407038c36 */ /* 0x046fe40008000000 */
[----:B------:R-:W-:-:S03]  /*1340*/  @!P0 VIADD R7, R7, 0x80 ;  /* 0x0000008007078836 */ /* 0x000fc60000000000 */
[----:B0-----:R-:W-:-:S05]  /*1350*/  @!P0 IADD3 R2, P1, R3, R8, RZ ;  /* 0x0000000803028210 */ /* 0x001fca0007f3e0ff */
[----:B------:R-:W-:-:S05]  /*1360*/  @!P0 IMAD.X R3, RZ, RZ, R9, P1 ;  /* 0x000000ffff038224 */ /* 0x000fca00008e0609 */
[----:B------:R2:W-:Y:S03]  /*1370*/  @!P0 STG.E.U8 desc[UR12][R2.64], R5 ;  /* 0x0000000502008986 */ /* 0x0005e6000c10110c */
.L_x_20011:
[----:B------:R-:W-:Y:S05]  /*1380*/  BSYNC B0 ;  /* 0x0000000000007941 */ /* 0x000fea0003800000 */
.L_x_20005:
        /* <DEDUP_REMOVED lines=9> */
.L_x_20012:
        /* <DEDUP_REMOVED lines=14> */
.L_x_24222:


//--------------------- .text._ZN2at6native29vectorized_elementwise_kernelILi8EZZZNS0_54_GLOBAL__N__d8c5977b_16_LinearAlgebra_cu_7dd49032_297216addr_kernel_cudaERNS_14TensorIteratorERKN3c106ScalarES8_ENKUlvE_clEvENKUlvE0_clEvEUlaaaE_St5arrayIPcLm4EEEEviT0_T1_ --------------------------
	.section	.text._ZN2at6native29vectorized_elementwise_kernelILi8EZZZNS0_54_GLOBAL__N__d8c5977b_16_LinearAlgebra_cu_7dd49032_297216addr_kernel_cudaERNS_14TensorIteratorERKN3c106ScalarES8_ENKUlvE_clEvENKUlvE0_clEvEUlaaaE_St5arrayIPcLm4EEEEviT0_T1_,"ax",@progbits
	.align	128
        .global         _ZN2at6native29vectorized_elementwise_kernelILi8EZZZNS0_54_GLOBAL__N__d8c5977b_16_LinearAlgebra_cu_7dd49032_297216addr_kernel_cudaERNS_14TensorIteratorERKN3c106ScalarES8_ENKUlvE_clEvENKUlvE0_clEvEUlaaaE_St5arrayIPcLm4EEEEviT0_T1_
        .type           _ZN2at6native29vectorized_elementwise_kernelILi8EZZZNS0_54_GLOBAL__N__d8c5977b_16_LinearAlgebra_cu_7dd49032_297216addr_kernel_cudaERNS_14TensorIteratorERKN3c106ScalarES8_ENKUlvE_clEvENKUlvE0_clEvEUlaaaE_St5arrayIPcLm4EEEEviT0_T1_,@function
        .size           _ZN2at6native29vectorized_elementwise_kernelILi8EZZZNS0_54_GLOBAL__N__d8c5977b_16_LinearAlgebra_cu_7dd49032_297216addr_kernel_cudaERNS_14TensorIteratorERKN3c106ScalarES8_ENKUlvE_clEvENKUlvE0_clEvEUlaaaE_St5arrayIPcLm4EEEEviT0_T1_,(.L_x_24223 - _ZN2at6native29vectorized_elementwise_kernelILi8EZZZNS0_54_GLOBAL__N__d8c5977b_16_LinearAlgebra_cu_7dd49032_297216addr_kernel_cudaERNS_14TensorIteratorERKN3c106ScalarES8_ENKUlvE_clEvENKUlvE0_clEvEUlaaaE_St5arrayIPcLm4EEEEviT0_T1_)
        .other          _ZN2at6native29vectorized_elementwise_kernelILi8EZZZNS0_54_GLOBAL__N__d8c5977b_16_LinearAlgebra_cu_7dd49032_297216addr_kernel_cudaERNS_14TensorIteratorERKN3c106ScalarES8_ENKUlvE_clEvENKUlvE0_clEvEUlaaaE_St5arrayIPcLm4EEEEviT0_T1_,@"STO_CUDA_ENTRY STV_DEFAULT"
_ZN2at6native29vectorized_elementwise_kernelILi8EZZZNS0_54_GLOBAL__N__d8c5977b_16_LinearAlgebra_cu_7dd49032_297216addr_kernel_cudaERNS_14TensorIteratorERKN3c106ScalarES8_ENKUlvE_clEvENKUlvE0_clEvEUlaaaE_St5arrayIPcLm4EEEEviT0_T1_:
.text._ZN2at6native29vectorized_elementwise_kernelILi8EZZZNS0_54_GLOBAL__N__d8c5977b_16_LinearAlgebra_cu_7dd49032_297216addr_kernel_cudaERNS_14TensorIteratorERKN3c106ScalarES8_ENKUlvE_clEvENKUlvE0_clEvEUlaaaE_St5arrayIPcLm4EEEEviT0_T1_:
        /* <DEDUP_REMOVED lines=23> */
[----:B------:R-:W-:Y:S02]  /*0170*/  IMAD.WIDE.U32 R6, R0, 0x8, R6 ;  /* 0x0000000800067825 */ /* 0x000fe400078e0006 */
[----:B------:R-:W2:Y:S04]  /*0180*/  LDG.E.64 R8, desc[UR14][R8.64] ;  /* 0x0000000e08087981 */ /* 0x000ea8000c1e1b00 */
[----:B------:R-:W3:Y:S01]  /*0190*/  LDG.E.64 R6, desc[UR14][R6.64] ;  /* 0x0000000e06067981 */ /* 0x000ee2000c1e1b00 */
[----:B------:R-:W-:Y:S02]  /*01a0*/  UPRMT UR5, UR9, 0x9910, URZ ;  /* 0x0000991009057896 */ /* 0x000fe4000800003f */
[----:B------:R-:W-:Y:S01]  /*01b0*/  UIADD3 UR6, UP0, UR4, UR6, URZ ;  /* 0x0000000604067290 */ /* 0x000fe2000ff1e03f */
[----:B--2---:R-:W-:-:S02]  /*01c0*/  PRMT R2, R8, 0x9910, RZ ;  /* 0x0000991008027816 */ /* 0x004fc400000000ff */
[----:B------:R-:W-:Y:S02]  /*01d0*/  PRMT R3, R8, 0xbb32, RZ ;  /* 0x0000bb3208037816 */ /* 0x000fe400000000ff */
[C---:B------:R-:W-:Y:S01]  /*01e0*/  PRMT R4, R9.reuse, 0x9910, RZ ;  /* 0x0000991009047816 */ /* 0x040fe200000000ff */
[----:B------:R-:W-:Y:S01]  /*01f0*/  IMAD R2, R2, UR5, RZ ;  /* 0x0000000502027c24 */ /* 0x000fe2000f8e02ff */
[----:B------:R-:W-:Y:S01]  /*0200*/  PRMT R5, R9, 0xbb32, RZ ;  /* 0x0000bb3209057816 */ /* 0x000fe200000000ff */
[----:B------:R-:W-:Y:S01]  /*0210*/  IMAD R3, R3, UR5, RZ ;  /* 0x0000000503037c24 */ /* 0x000fe2000f8e02ff */
[----:B---3--:R-:W-:Y:S01]  /*0220*/  PRMT R10, R6, 0x9910, RZ ;  /* 0x00009910060a7816 */ /* 0x008fe200000000ff */
[----:B------:R-:W-:Y:S01]  /*0230*/  IMAD R4, R4, UR5, RZ ;  /* 0x0000000504047c24 */ /* 0x000fe2000f8e02ff */
[----:B------:R-:W-:Y:S01]  /*0240*/  PRMT R2, R2, 0x9910, RZ ;  /* 0x0000991002027816 */ /* 0x000fe200000000ff */
[----:B------:R-:W-:Y:S01]  /*0250*/  IMAD R5, R5, UR5, RZ ;  /* 0x0000000505057c24 */ /* 0x000fe2000f8e02ff */
[----:B------:R-:W-:-:S02]  /*0260*/  PRMT R3, R3, 0x9910, RZ ;  /* 0x0000991003037816 */ /* 0x000fc400000000ff */
[----:B------:R-:W-:Y:S02]  /*0270*/  PRMT R14, R4, 0x9910, RZ ;  /* 0x00009910040e7816 */ /* 0x000fe400000000ff */
[----:B------:R-:W-:Y:S01]  /*0280*/  PRMT R15, R5, 0x9910, RZ ;  /* 0x00009910050f7816 */ /* 0x000fe200000000ff */
[----:B------:R-:W-:Y:S01]  /*0290*/  IMAD.MOV.U32 R5, RZ, RZ, R2 ;  /* 0x000000ffff057224 */ /* 0x000fe200078e0002 */
[----:B------:R-:W-:Y:S01]  /*02a0*/  PRMT R11, R6, 0xbb32, RZ ;  /* 0x0000bb32060b7816 */ /* 0x000fe200000000ff */
[----:B------:R-:W-:Y:S01]  /*02b0*/  IMAD.MOV.U32 R4, RZ, RZ, R3 ;  /* 0x000000ffff047224 */ /* 0x000fe200078e0003 */
[C---:B------:R-:W-:Y:S01]  /*02c0*/  PRMT R12, R7.reuse, 0x9910, RZ ;  /* 0x00009910070c7816 */ /* 0x040fe200000000ff */
[----:B------:R-:W-:Y:S01]  /*02d0*/  IMAD.MOV.U32 R3, RZ, RZ, R14 ;  /* 0x000000ffff037224 */ /* 0x000fe200078e000e */
[C---:B------:R-:W-:Y:S01]  /*02e0*/  PRMT R13, R7.reuse, 0xbb32, RZ ;  /* 0x0000bb32070d7816 */ /* 0x040fe200000000ff */
[----:B------:R-:W-:Y:S01]  /*02f0*/  IMAD.MOV.U32 R14, RZ, RZ, R15 ;  /* 0x000000ffff0e7224 */ /* 0x000fe200078e000f */
[----:B------:R-:W-:Y:S01]  /*0300*/  PRMT R15, R7, 0x7732, RZ ;  /* 0x00007732070f7816 */ /* 0x000fe200000000ff */
[----:B------:R-:W-:Y:S01]  /*0310*/  IMAD R5, R10, R5, RZ ;  /* 0x000000050a057224 */ /* 0x000fe200078e02ff */
[C---:B------:R-:W-:Y:S01]  /*0320*/  LOP3.LUT R10, R8.reuse, 0xffff, RZ, 0xc0, !PT ;  /* 0x0000ffff080a7812 */ /* 0x040fe200078ec0ff */
[----:B------:R-:W-:Y:S01]  /*0330*/  IMAD R4, R11, R4, RZ ;  /* 0x000000040b047224 */ /* 0x000fe200078e02ff */
[----:B------:R-:W-:Y:S01]  /*0340*/  PRMT R11, R8, 0x7732, RZ ;  /* 0x00007732080b7816 */ /* 0x000fe200000000ff */
[----:B------:R-:W-:Y:S01]  /*0350*/  IMAD R2, R12, R3, RZ ;  /* 0x000000030c027224 */ /* 0x000fe200078e02ff */
[----:B------:R-:W-:Y:S01]  /*0360*/  LOP3.LUT R8, R9, 0xffff, RZ, 0xc0, !PT ;  /* 0x0000ffff09087812 */ /* 0x000fe200078ec0ff */
[----:B------:R-:W-:Y:S01]  /*0370*/  IMAD R3, R13, R14, RZ ;  /* 0x0000000e0d037224 */ /* 0x000fe200078e02ff */
[----:B------:R-:W-:-:S02]  /*0380*/  PRMT R12, R9, 0x7732, RZ ;  /* 0x00007732090c7816 */ /* 0x000fc400000000ff */
[C---:B------:R-:W-:Y:S02]  /*0390*/  LOP3.LUT R9, R6.reuse, 0xffff, RZ, 0xc0, !PT ;  /* 0x0000ffff06097812 */ /* 0x040fe400078ec0ff */
[----:B------:R-:W-:Y:S02]  /*03a0*/  PRMT R14, R6, 0x7732, RZ ;  /* 0x00007732060e7816 */ /* 0x000fe400000000ff */
[----:B------:R-:W-:Y:S02]  /*03b0*/  LOP3.LUT R13, R7, 0xffff, RZ, 0xc0, !PT ;  /* 0x0000ffff070d7812 */ /* 0x000fe400078ec0ff */
[----:B------:R-:W-:Y:S01]  /*03c0*/  SHF.R.U32.HI R6, RZ, 0x8, R10 ;  /* 0x00000008ff067819 */ /* 0x000fe2000001160a */
[----:B------:R-:W-:Y:S01]  /*03d0*/  IMAD.MOV.U32 R10, RZ, RZ, R11 ;  /* 0x000000ffff0a7224 */ /* 0x000fe200078e000b */
[----:B------:R-:W-:Y:S01]  /*03e0*/  SHF.R.U32.HI R7, RZ, 0x8, R8 ;  /* 0x00000008ff077819 */ /* 0x000fe20000011608 */
[----:B------:R-:W-:Y:S01]  /*03f0*/  IMAD.MOV.U32 R11, RZ, RZ, R12 ;  /* 0x000000ffff0b7224 */ /* 0x000fe200078e000c */
[----:B------:R-:W-:Y:S01]  /*0400*/  SHF.R.U32.HI R8, RZ, 0x8, R9 ;  /* 0x00000008ff087819 */ /* 0x000fe20000011609 */
[----:B------:R-:W-:Y:S01]  /*0410*/  IMAD.MOV.U32 R12, RZ, RZ, R14 ;  /* 0x000000ffff0c7224 */ /* 0x000fe200078e000e */
[----:B------:R-:W-:Y:S01]  /*0420*/  SHF.R.U32.HI R9, RZ, 0x8, R13 ;  /* 0x00000008ff097819 */ /* 0x000fe2000001160d */
[----:B------:R-:W-:Y:S01]  /*0430*/  IMAD.MOV.U32 R13, RZ, RZ, R15 ;  /* 0x000000ffff0d7224 */ /* 0x000fe200078e000f */
[----:B------:R-:W-:-:S02]  /*0440*/  PRMT R14, R6, 0x9910, RZ ;  /* 0x00009910060e7816 */ /* 0x000fc400000000ff */
[----:B------:R-:W-:Y:S02]  /*0450*/  SHF.R.U32.HI R6, RZ, 0x8, R10 ;  /* 0x00000008ff067819 */ /* 0x000fe4000001160a */
[----:B------:R-:W-:Y:S01]  /*0460*/  PRMT R15, R7, 0x9910, RZ ;  /* 0x00009910070f7816 */ /* 0x000fe200000000ff */
[----:B------:R-:W-:Y:S01]  /*0470*/  IMAD.MOV.U32 R10, RZ, RZ, R14 ;  /* 0x000000ffff0a7224 */ /* 0x000fe200078e000e */
[----:B------:R-:W-:Y:S02]  /*0480*/  SHF.R.U32.HI R7, RZ, 0x8, R11 ;  /* 0x00000008ff077819 */ /* 0x000fe4000001160b */
[----:B------:R-:W-:Y:S01]  /*0490*/  PRMT R16, R8, 0x9910, RZ ;  /* 0x0000991008107816 */ /* 0x000fe200000000ff */
[----:B------:R-:W-:Y:S01]  /*04a0*/  IMAD.MOV.U32 R11, RZ, RZ, R15 ;  /* 0x000000ffff0b7224 */ /* 0x000fe200078e000f */
[----:B------:R-:W-:Y:S02]  /*04b0*/  SHF.R.U32.HI R8, RZ, 0x8, R12 ;  /* 0x00000008ff087819 */ /* 0x000fe4000001160c */
[----:B------:R-:W-:-:S02]  /*04c0*/  PRMT R17, R9, 0x9910, RZ ;  /* 0x0000991009117816 */ /* 0x000fc400000000ff */
[----:B------:R-:W-:Y:S02]  /*04d0*/  SHF.R.U32.HI R9, RZ, 0x8, R13 ;  /* 0x00000008ff097819 */ /* 0x000fe4000001160d */
[----:B------:R-:W-:Y:S01]  /*04e0*/  PRMT R12, R6, 0x9910, RZ ;  /* 0x00009910060c7816 */ /* 0x000fe200000000ff */
[----:B------:R-:W-:Y:S01]  /*04f0*/  IMAD.MOV.U32 R6, RZ, RZ, R16 ;  /* 0x000000ffff067224 */ /* 0x000fe200078e0010 */
[----:B------:R-:W-:Y:S01]  /*0500*/  PRMT R13, R7, 0x9910, RZ ;  /* 0x00009910070d7816 */ /* 0x000fe200000000ff */
[----:B------:R-:W-:Y:S01]  /*0510*/  IMAD.MOV.U32 R7, RZ, RZ, R17 ;  /* 0x000000ffff077224 */ /* 0x000fe200078e0011 */
[----:B------:R-:W-:Y:S01]  /*0520*/  PRMT R14, R8, 0x9910, RZ ;  /* 0x00009910080e7816 */ /* 0x000fe200000000ff */
[----:B------:R-:W-:Y:S01]  /*0530*/  IMAD R8, R10, UR5, RZ ;  /* 0x000000050a087c24 */ /* 0x000fe2000f8e02ff */
[----:B------:R-:W-:Y:S01]  /*0540*/  PRMT R15, R9, 0x9910, RZ ;  /* 0x00009910090f7816 */ /* 0x000fe200000000ff */
[----:B------:R-:W-:Y:S01]  /*0550*/  IMAD.MOV.U32 R9, RZ, RZ, R12 ;  /* 0x000000ffff097224 */ /* 0x000fe200078e000c */
[----:B------:R-:W-:Y:S01]  /*0560*/  LOP3.LUT R5, R5, 0xff, RZ, 0xc0, !PT ;  /* 0x000000ff05057812 */ /* 0x000fe200078ec0ff */
[----:B------:R-:W-:Y:S01]  /*0570*/  IMAD.MOV.U32 R12, RZ, RZ, R13 ;  /* 0x000000ffff0c7224 */ /* 0x000fe200078e000d */
[----:B------:R-:W-:Y:S01]  /*0580*/  PRMT R8, R8, 0x9910, RZ ;  /* 0x0000991008087816 */ /* 0x000fe200000000ff */
[----:B------:R-:W-:Y:S01]  /*0590*/  IMAD R9, R9, UR5, RZ ;  /* 0x0000000509097c24 */ /* 0x000fe2000f8e02ff */
[----:B------:R-:W-:Y:S01]  /*05a0*/  LOP3.LUT R4, R4, 0xff, RZ, 0xc0, !PT ;  /* 0x000000ff04047812 */ /* 0x000fe200078ec0ff */
[----:B------:R-:W-:Y:S01]  /*05b0*/  IMAD R10, R11, UR5, RZ ;  /* 0x000000050b0a7c24 */ /* 0x000fe2000f8e02ff */
[----:B------:R-:W-:Y:S01]  /*05c0*/  LOP3.LUT R2, R2, 0xff, RZ, 0xc0, !PT ;  /* 0x000000ff02027812 */ /* 0x000fe200078ec0ff */
[----:B------:R-:W-:Y:S01]  /*05d0*/  IMAD R11, R12, UR5, RZ ;  /* 0x000000050c0b7c24 */ /* 0x000fe2000f8e02ff */
[----:B------:R-:W-:Y:S01]  /*05e0*/  PRMT R12, R9, 0x9910, RZ ;  /* 0x00009910090c7816 */ /* 0x000fe200000000ff */
[----:B------:R-:W-:Y:S01]  /*05f0*/  IMAD.MOV.U32 R9, RZ, RZ, R8 ;  /* 0x000000ffff097224 */ /* 0x000fe200078e0008 */
[----:B------:R-:W-:Y:S01]  /*0600*/  PRMT R10, R10, 0x9910, RZ ;  /* 0x000099100a0a7816 */ /* 0x000fe200000000ff */
[----:B------:R-:W-:Y:S01]  /*0610*/  IMAD.MOV.U32 R13, RZ, RZ, R14 ;  /* 0x000000ffff0d7224 */ /* 0x000fe200078e000e */
[----:B------:R-:W-:Y:S01]  /*0620*/  PRMT R11, R11, 0x9910, RZ ;  /* 0x000099100b0b7816 */ /* 0x000fe200000000ff */
[----:B------:R-:W-:Y:S01]  /*0630*/  IMAD.MOV.U32 R14, RZ, RZ, R15 ;  /* 0x000000ffff0e7224 */ /* 0x000fe200078e000f */
[----:B------:R-:W-:Y:S01]  /*0640*/  UIADD3.X UR5, URZ, UR7, URZ, UP0, !UPT ;  /* 0x000000073f057290 */ /* 0x000fe200087fe43f */
[----:B------:R-:W-:Y:S01]  /*0650*/  IMAD R8, R6, R9, RZ ;  /* 0x0000000906087224 */ /* 0x000fe200078e02ff */
[----:B------:R-:W-:Y:S01]  /*0660*/  LOP3.LUT R3, R3, 0xff, RZ, 0xc0, !PT ;  /* 0x000000ff03037812 */ /* 0x000fe200078ec0ff */
[----:B------:R-:W-:-:S02]  /*0670*/  IMAD R9, R13, R12, RZ ;  /* 0x0000000c0d097224 */ /* 0x000fc400078e02ff */
[----:B------:R-:W-:Y:S01]  /*0680*/  IMAD R10, R7, R10, RZ ;  /* 0x0000000a070a7224 */ /* 0x000fe200078e02ff */
[----:B------:R-:W-:Y:S01]  /*0690*/  LOP3.LUT R12, R8, 0xffff, RZ, 0xc0, !PT ;  /* 0x0000ffff080c7812 */ /* 0x000fe200078ec0ff */
[----:B------:R-:W-:Y:S01]  /*06a0*/  IMAD R11, R14, R11, RZ ;  /* 0x0000000b0e0b7224 */ /* 0x000fe200078e02ff */
[----:B------:R-:W-:Y:S01]  /*06b0*/  LOP3.LUT R9, R9, 0xffff, RZ, 0xc0, !PT ;  /* 0x0000ffff09097812 */ /* 0x000fe200078ec0ff */
[----:B------:R-:W-:Y:S01]  /*06c0*/  IMAD.U32 R6, RZ, RZ, UR6 ;  /* 0x00000006ff067e24 */ /* 0x000fe2000f8e00ff */
[----:B------:R-:W-:Y:S01]  /*06d0*/  LOP3.LUT R13, R10, 0xffff, RZ, 0xc0, !PT ;  /* 0x0000ffff0a0d7812 */ /* 0x000fe200078ec0ff */
[----:B------:R-:W-:Y:S01]  /*06e0*/  IMAD.U32 R7, RZ, RZ, UR5 ;  /* 0x00000005ff077e24 */ /* 0x000fe2000f8e00ff */
[----:B------:R-:W-:Y:S02]  /*06f0*/  LOP3.LUT R8, R11, 0xffff, RZ, 0xc0, !PT ;  /* 0x0000ffff0b087812 */ /* 0x000fe400078ec0ff */
[----:B------:R-:W-:Y:S01]  /*0700*/  PRMT R5, R12, 0x7604, R5 ;  /* 0x000076040c057816 */ /* 0x000fe20000000005 */
[----:B------:R-:W-:Y:S01]  /*0710*/  IMAD.WIDE R6, R0, 0x8, R6 ;  /* 0x0000000800067825 */ /* 0x000fe200078e0206 */
[----:B------:R-:W-:-:S02]  /*0720*/  PRMT R4, R9, 0x7604, R4 ;  /* 0x0000760409047816 */ /* 0x000fc40000000004 */
[----:B------:R-:W-:Y:S02]  /*0730*/  PRMT R2, R13, 0x7604, R2 ;  /* 0x000076040d027816 */ /* 0x000fe40000000002 */
[----:B------:R-:W-:Y:S02]  /*0740*/  PRMT R3, R8, 0x7604, R3 ;  /* 0x0000760408037816 */ /* 0x000fe40000000003 */
[----:B------:R-:W-:Y:S02]  /*0750*/  PRMT R4, R5, 0x5410, R4 ;  /* 0x0000541005047816 */ /* 0x000fe40000000004 */
[----:B------:R-:W-:-:S05]  /*0760*/  PRMT R5, R2, 0x5410, R3 ;  /* 0x0000541002057816 */ /* 0x000fca0000000003 */
[----:B------:R-:W-:Y:S01]  /*0770*/  STG.E.64 desc[UR14][R6.64], R4 ;  /* 0x0000000406007986 */ /* 0x000fe2000c101b0e */
[----:B------:R-:W-:Y:S05]  /*0780*/  EXIT ;  /* 0x000000000000794d */ /* 0x000fea0003800000 */
.L_x_20013:
        /* <DEDUP_REMOVED lines=16> */
[----:B------:R-:W-:Y:S01]  /*0890*/  @!P0 IMAD.X R25, RZ, RZ, R25, P3 ;  /* 0x000000ffff198224 */ /* 0x000fe200018e0619 */
[----:B------:R-:W-:-:S04]  /*08a0*/  PRMT R8, RZ, 0x7610, R8 ;  /* 0x00007610ff087816 */ /* 0x000fc80000000008 */
        /* <DEDUP_REMOVED lines=98> */
[----:B------:R-:W-:Y:S01]  /*0ed0*/  IMAD R2, R13, UR5, RZ ;  /* 0x000000050d027c24 */ /* 0x000fe2000f8e02ff */
[----:B----4-:R-:W-:Y:S02]  /*0ee0*/  PRMT R13, R4, 0x9910, RZ ;  /* 0x00009910040d7816 */ /* 0x010fe400000000ff */
        /* <DEDUP_REMOVED lines=12> */
[----:B------:R-:W-:Y:S01]  /*0fb0*/  PRMT R4, R4, 0x9910, RZ ;  /* 0x0000991004047816 */ /* 0x000fe200000000ff */
[----:B------:R-:W-:-:S04]  /*0fc0*/  @!P0 IMAD.X R11, RZ, RZ, R11, P1 ;  /* 0x000000ffff0b8224 */ /* 0x000fc800008e060b */
        /* <DEDUP_REMOVED lines=53> */
.L_x_20016:
        /* <DEDUP_REMOVED lines=8> */
.L_x_20017:
        /* <DEDUP_REMOVED lines=8> */
.L_x_20018:
        /* <DEDUP_REMOVED lines=9> */
.L_x_20019:
[----:B------:R-:W-:Y:S05]  /*14b0*/  BSYNC B1 ;  /* 0x0000000000017941 */ /* 0x000fea0003800000 */
.L_x_20015:
[----:B------:R-:W-:-:S13]  /*14c0*/  ISETP.GE.AND P0, PT, R7, R0, PT ;  /* 0x000000000700720c */ /* 0x000fda0003f06270 */
[----:B0-----:R-:W0:Y:S01]  /*14d0*/  @!P0 LDC.64 R8, c[0x0][0x228] ;  /* 0x00008a00ff088b82 */ /* 0x001e220000000a00 */
[C---:B-12---:R-:W-:Y:S02]  /*14e0*/  @!P0 VIADD R3, R7.reuse, UR4 ;  /* 0x0000000407038c36 */ /* 0x046fe40008000000 */
[----:B------:R-:W-:-:S03]  /*14f0*/  @!P0 VIADD R7, R7, 0x80 ;  /* 0x0000008007078836 */ /* 0x000fc60000000000 */
[----:B0-----:R-:W-:-:S05]  /*1500*/  @!P0 IADD3 R2, P1, R3, R8, RZ ;  /* 0x0000000803028210 */ /* 0x001fca0007f3e0ff */
[----:B------:R-:W-:-:S05]  /*1510*/  @!P0 IMAD.X R3, RZ, RZ, R9, P1 ;  /* 0x000000ffff038224 */ /* 0x000fca00008e0609 */
[----:B------:R2:W-:Y:S03]  /*1520*/  @!P0 STG.E.U8 desc[UR14][R2.64], R5 ;  /* 0x0000000502008986 */ /* 0x0005e6000c10110e */
.L_x_20020:
[----:B------:R-:W-:Y:S05]  /*1530*/  BSYNC B0 ;  /* 0x0000000000007941 */ /* 0x000fea0003800000 */
.L_x_20014:
        /* <DEDUP_REMOVED lines=9> */
.L_x_20021:
        /* <DEDUP_REMOVED lines=11> */
.L_x_24223:


//--------------------- .text._ZN2at6native18elementwise_kernelILi128ELi4EZNS0_15gpu_kernel_implIZZZNS0_54_GLOBAL__N__d8c5977b_16_LinearAlgebra_cu_7dd49032_297216addr_kernel_cudaERNS_14TensorIteratorERKN3c106ScalarES9_ENKUlvE_clEvENKUlvE_clEvEUlhhhE0_EEvRNS_18TensorIteratorBaseERKT_EUliE_EEviT1_ --------------------------
	.section	.text._ZN2at6native18elementwise_kernelILi128ELi4EZNS0_15gpu_kernel_implIZZZNS0_54_GLOBAL__N__d8c5977b_16_LinearAlgebra_cu_7dd49032_297216addr_kernel_cudaERNS_14TensorIteratorERKN3c106ScalarES9_ENKUlvE_clEvENKUlvE_clEvEUlhhhE0_EEvRNS_18TensorIteratorBaseERKT_EUliE_EEviT1_,"ax",@progbits
	.align	128
        .global         _ZN2at6native18elementwise_kernelILi128ELi4EZNS0_15gpu_kernel_implIZZZNS0_54_GLOBAL__N__d8c5977b_16_LinearAlgebra_cu_7dd49032_297216addr_kernel_cudaERNS_14TensorIteratorERKN3c106ScalarES9_ENKUlvE_clEvENKUlvE_clEvEUlhhhE0_EEvRNS_18TensorIteratorBaseERKT_EUliE_EEviT1_
        .type           _ZN2at6native18elementwise_kernelILi128ELi4EZNS0_15gpu_kernel_implIZZZNS0_54_GLOBAL__N__d8c5977b_16_LinearAlgebra_cu_7dd49032_297216addr_kernel_cudaERNS_14TensorIteratorERKN3c106ScalarES9_ENKUlvE_clEvENKUlvE_clEvEUlhhhE0_EEvRNS_18TensorIteratorBaseERKT_EUliE_EEviT1_,@function
        .size           _ZN2at6native18elementwise_kernelILi128ELi4EZNS0_15gpu_kernel_implIZZZNS0_54_GLOBAL__N__d8c5977b_16_LinearAlgebra_cu_7dd49032_297216addr_kernel_cudaERNS_14TensorIteratorERKN3c106ScalarES9_ENKUlvE_clEvENKUlvE_clEvEUlhhhE0_EEvRNS_18TensorIteratorBaseERKT_EUliE_EEviT1_,(.L_x_24224 - _ZN2at6native18elementwise_kernelILi128ELi4EZNS0_15gpu_kernel_implIZZZNS0_54_GLOBAL__N__d8c5977b_16_LinearAlgebra_cu_7dd49032_297216addr_kernel_cudaERNS_14TensorIteratorERKN3c106ScalarES9_ENKUlvE_clEvENKUlvE_clEvEUlhhhE0_EEvRNS_18TensorIteratorBaseERKT_EUliE_EEviT1_)
        .other          _ZN2at6native18elementwise_kernelILi128ELi4EZNS0_15gpu_kernel_implIZZZNS0_54_GLOBAL__N__d8c5977b_16_LinearAlgebra_cu_7dd49032_297216addr_kernel_cudaERNS_14TensorIteratorERKN3c106ScalarES9_ENKUlvE_clEvENKUlvE_clEvEUlhhhE0_EEvRNS_18TensorIteratorBaseERKT_EUliE_EEviT1_,@"STO_CUDA_ENTRY STV_DEFAULT"
_ZN2at6native18elementwise_kernelILi128ELi4EZNS0_15gpu_kernel_implIZZZNS0_54_GLOBAL__N__d8c5977b_16_LinearAlgebra_cu_7dd49032_297216addr_kernel_cudaERNS_14TensorIteratorERKN3c106ScalarES9_ENKUlvE_clEvENKUlvE_clEvEUlhhhE0_EEvRNS_18TensorIteratorBaseERKT_EUliE_EEviT1_:
.text._ZN2at6native18elementwise_kernelILi128ELi4EZNS0_15gpu_kernel_implIZZZNS0_54_GLOBAL__N__d8c5977b_16_LinearAlgebra_cu_7dd49032_297216addr_kernel_cudaERNS_14TensorIteratorERKN3c106ScalarES9_ENKUlvE_clEvENKUlvE_clEvEUlhhhE0_EEvRNS_18TensorIteratorBaseERKT_EUliE_EEviT1_:
        /* <DEDUP_REMOVED lines=391> */
.L_x_20024:
        /* <DEDUP_REMOVED lines=20> */
.L_x_20028:
[----:B------:R0:W5:Y:S01]  /*19b0*/  LDG.E.U8 R19, desc[UR36][R4.64] ;  /* 0x0000002404137981 */ /* 0x000162000c1e1100 */
[----:B------:R-:W-:Y:S05]  /*19c0*/  BRA `(.L_x_20030) ;  /* 0x0000000c00647947 */ /* 0x000fea0003800000 */
.L_x_20027:
        /* <DEDUP_REMOVED lines=8> */
.L_x_20032:
[----:B------:R3:W5:Y:S01]  /*1a50*/  LDG.E.U8 R19, desc[UR36][R4.64] ;  /* 0x0000002404137981 */ /* 0x000762000c1e1100 */
[----:B------:R-:W-:Y:S05]  /*1a60*/  BRA `(.L_x_20030) ;  /* 0x0000000c003c7947 */ /* 0x000fea0003800000 */
.L_x_20031:
[----:B------:R0:W5:Y:S01]  /*1a70*/  LDG.E.U16 R19, desc[UR36][R4.64] ;  /* 0x0000002404137981 */ /* 0x000162000c1e1500 */
[----:B------:R-:W-:Y:S05]  /*1a80*/  BRA `(.L_x_20030) ;  /* 0x0000000c00347947 */ /* 0x000fea0003800000 */
.L_x_20026:
[----:B------:R-:W-:-:S13]  /*1a90*/  ISETP.GT.AND P0, PT, R2, 0x6, PT ;  /* 0x000000060200780c */ /* 0x000fda0003f04270 */
[----:B------:R-:W-:Y:S05]  /*1aa0*/  @P0 BRA `(.L_x_20033) ;  /* 0x0000000000340947 */ /* 0x000fea0003800000 */
[----:B------:R-:W-:-:S13]  /*1ab0*/  ISETP.NE.AND P0, PT, R2, 0x5, PT ;  /* 0x000000050200780c */ /* 0x000fda0003f05270 */
[----:B------:R-:W-:Y:S05]  /*1ac0*/  @!P0 BRA `(.L_x_20034) ;  /* 0x0000000000188947 */ /* 0x000fea0003800000 */
[----:B------:R-:W-:-:S13]  /*1ad0*/  ISETP.NE.AND P0, PT, R2, 0x6, PT ;  /* 0x000000060200780c */ /* 0x000fda0003f05270 */
[----:B------:R-:W-:Y:S05]  /*1ae0*/  @P0 BRA `(.L_x_20029) ;  /* 0x0000000800c80947 */ /* 0x000fea0003800000 */
[----:B------:R-:W2:Y:S02]  /*1af0*/  LDG.E R2, desc[UR36][R4.64] ;  /* 0x0000002404027981 */ /* 0x000ea4000c1e1900 */
[----:B--2---:R-:W0:Y:S02]  /*1b00*/  F2I.S64.TRUNC R2, R2 ;  /* 0x0000000200027311 */ /* 0x004e24000020d900 */
[----:B0-----:R-:W-:Y:S01]  /*1b10*/  PRMT R19, R2, 0x7610, R19 ;  /* 0x0000761002137816 */ /* 0x001fe20000000013 */
[----:B------:R-:W-:Y:S06]  /*1b20*/  BRA `(.L_x_20030) ;  /* 0x0000000c000c7947 */ /* 0x000fec0003800000 */
.L_x_20034:
[----:B------:R-:W2:Y:S02]  /*1b30*/  LDG.E.U16 R2, desc[UR36][R4.64] ;  /* 0x0000002404027981 */ /* 0x000ea4000c1e1500 */
[----:B--2---:R-:W-:-:S06]  /*1b40*/  HADD2.F32 R2, -RZ, R2.H0_H0 ;  /* 0x20000002ff027230 */ /* 0x004fcc0000004100 */
[----:B------:R-:W0:Y:S02]  /*1b50*/  F2I.S64.TRUNC R2, R2 ;  /* 0x0000000200027311 */ /* 0x000e24000020d900 */
[----:B0-----:R-:W-:Y:S01]  /*1b60*/  PRMT R19, R2, 0x7610, R19 ;  /* 0x0000761002137816 */ /* 0x001fe20000000013 */
[----:B------:R-:W-:Y:S06]  /*1b70*/  BRA `(.L_x_20030) ;  /* 0x0000000800f87947 */ /* 0x000fec0003800000 */
.L_x_20033:
[----:B------:R-:W-:-:S13]  /*1b80*/  ISETP.NE.AND P0, PT, R2, 0x7, PT ;  /* 0x000000070200780c */ /* 0x000fda0003f05270 */
[----:B------:R-:W-:Y:S05]  /*1b90*/  @!P0 BRA `(.L_x_20035) ;  /* 0x0000000000348947 */ /* 0x000fea0003800000 */
        /* <DEDUP_REMOVED lines=8> */
.L_x_20036:
[----:B------:R-:W2:Y:S02]  /*1c20*/  LDG.E.U16 R4, desc[UR36][R4.64] ;  /* 0x0000002404047981 */ /* 0x000ea4000c1e1500 */
[----:B--2---:R-:W-:-:S06]  /*1c30*/  HADD2.F32 R2, -RZ, R4.H0_H0 ;  /* 0x20000004ff027230 */ /* 0x004fcc0000004100 */
[----:B------:R-:W0:Y:S02]  /*1c40*/  F2I.S64.TRUNC R2, R2 ;  /* 0x0000000200027311 */ /* 0x000e24000020d900 */
[----:B0-----:R-:W-:Y:S01]  /*1c50*/  PRMT R19, R2, 0x7610, R19 ;  /* 0x0000761002137816 */ /* 0x001fe20000000013 */
[----:B------:R-:W-:Y:S06]  /*1c60*/  BRA `(.L_x_20030) ;  /* 0x0000000800bc7947 */ /* 0x000fec0003800000 */
.L_x_20035:
[----:B------:R-:W2:Y:S02]  /*1c70*/  LDG.E.64 R2, desc[UR36][R4.64] ;  /* 0x0000002404027981 */ /* 0x000ea4000c1e1b00 */
[----:B--2---:R-:W0:Y:S02]  /*1c80*/  F2I.S64.F64.TRUNC R2, R2 ;  /* 0x0000000200027311 */ /* 0x004e24000030d900 */
[----:B0-----:R-:W-:Y:S01]  /*1c90*/  PRMT R19, R2, 0x7610, R19 ;  /* 0x0000761002137816 */ /* 0x001fe20000000013 */
[----:B------:R-:W-:Y:S06]  /*1ca0*/  BRA `(.L_x_20030) ;  /* 0x0000000800ac7947 */ /* 0x000fec0003800000 */
.L_x_20025:
        /* <DEDUP_REMOVED lines=12> */
.L_x_20039:
[----:B------:R-:W2:Y:S02]  /*1d70*/  LDG.E.64 R4, desc[UR36][R4.64] ;  /* 0x0000002404047981 */ /* 0x000ea4000c1e1b00 */
[----:B--2---:R-:W0:Y:S02]  /*1d80*/  F2I.S64.F64.TRUNC R2, R4 ;  /* 0x0000000400027311 */ /* 0x004e24000030d900 */
[----:B0-----:R-:W-:Y:S01]  /*1d90*/  PRMT R19, R2, 0x7610, R19 ;  /* 0x0000761002137816 */ /* 0x001fe20000000013 */
[----:B------:R-:W-:Y:S06]  /*1da0*/  BRA `(.L_x_20030) ;  /* 0x00000008006c7947 */ /* 0x000fec0003800000 */
.L_x_20038:
        /* <DEDUP_REMOVED lines=25> */
[----:B------:R-:W0:Y:S02]  /*1f40*/  F2I.S64.TRUNC R2, R3 ;  /* 0x0000000300027311 */ /* 0x000e24000020d900 */
[----:B0-----:R-:W-:Y:S01]  /*1f50*/  PRMT R19, R2, 0x7610, R19 ;  /* 0x0000761002137816 */ /* 0x001fe20000000013 */
[----:B------:R-:W-:Y:S06]  /*1f60*/  BRA `(.L_x_20030) ;  /* 0x0000000400fc7947 */ /* 0x000fec0003800000 */
.L_x_20041:
        /* <DEDUP_REMOVED lines=12> */
[----:B------:R-:W0:Y:S02]  /*2030*/  F2I.S64.TRUNC R2, R2 ;  /* 0x0000000200027311 */ /* 0x000e24000020d900 */
[----:B0-----:R-:W-:Y:S01]  /*2040*/  PRMT R19, R2, 0x7610, R19 ;  /* 0x0000761002137816 */ /* 0x001fe20000000013 */
[----:B------:R-:W-:Y:S06]  /*2050*/  BRA `(.L_x_20030) ;  /* 0x0000000400c07947 */ /* 0x000fec0003800000 */
.L_x_20040:
[----:B------:R-:W2:Y:S02]  /*2060*/  LDG.E.U16 R2, desc[UR36][R4.64] ;  /* 0x0000002404027981 */ /* 0x000ea4000c1e1500 */
[----:B--2---:R-:W-:-:S06]  /*2070*/  IMAD.U32 R2, R2, 0x10000, RZ ;  /* 0x0001000002027824 */ /* 0x004fcc00078e00ff */
[----:B------:R-:W0:Y:S02]  /*2080*/  F2I.S64.TRUNC R2, R2 ;  /* 0x0000000200027311 */ /* 0x000e24000020d900 */
[----:B0-----:R-:W-:Y:S01]  /*2090*/  PRMT R19, R2, 0x7610, R19 ;  /* 0x0000761002137816 */ /* 0x001fe20000000013 */
[----:B------:R-:W-:Y:S06]  /*20a0*/  BRA `(.L_x_20030) ;  /* 0x0000000400ac7947 */ /* 0x000fec0003800000 */
.L_x_20037:
        /* <DEDUP_REMOVED lines=10> */
.L_x_20044:
        /* <DEDUP_REMOVED lines=21> */
.L_x_20048:
[----:B------:R-:W-:Y:S05]  /*22a0*/  BSYNC B1 ;  /* 0x0000000000017941 */ /* 0x000fea0003800000 */
.L_x_20047:
[----:B------:R-:W-:Y:S01]  /*22b0*/  IMAD.SHL.U32 R2, R2, 0x100000, RZ ;  /* 0x0010000002027824 */ /* 0x000fe200078e00ff */
[----:B------:R-:W-:-:S04]  /*22c0*/  LEA R3, R0, 0x3b800000, 0x17 ;  /* 0x3b80000000037811 */ /* 0x000fc800078eb8ff */
[----:B------:R-:W-:-:S07]  /*22d0*/  LOP3.LUT R2, R3, R2, R4, 0xfe, !PT ;  /* 0x0000000203027212 */ /* 0x000fce00078efe04 */
.L_x_20046:
[----:B------:R-:W-:Y:S05]  /*22e0*/  BSYNC B0 ;  /* 0x0000000000007941 */ /* 0x000fea0003800000 */
.L_x_20045:
[----:B------:R-:W0:Y:S02]  /*22f0*/  F2I.S64.TRUNC R2, R2 ;  /* 0x0000000200027311 */ /* 0x000e24000020d900 */
[----:B0-----:R-:W-:Y:S01]  /*2300*/  PRMT R19, R2, 0x7610, R19 ;  /* 0x0000761002137816 */ /* 0x001fe20000000013 */
[----:B------:R-:W-:Y:S06]  /*2310*/  BRA `(.L_x_20030) ;  /* 0x0000000400107947 */ /* 0x000fec0003800000 */
.L_x_20043:
        /* <DEDUP_REMOVED lines=21> */
.L_x_20052:
[----:B------:R-:W-:Y:S05]  /*2470*/  BSYNC B1 ;  /* 0x0000000000017941 */ /* 0x000fea0003800000 */
.L_x_20051:
[----:B------:R-:W-:Y:S01]  /*2480*/  IMAD.SHL.U32 R2, R2, 0x200000, RZ ;  /* 0x0020000002027824 */ /* 0x000fe200078e00ff */
[----:B------:R-:W-:-:S04]  /*2490*/  LEA R3, R0, 0x37800000, 0x17 ;  /* 0x3780000000037811 */ /* 0x000fc800078eb8ff */
[----:B------:R-:W-:-:S07]  /*24a0*/  LOP3.LUT R2, R3, R2, R4, 0xfe, !PT ;  /* 0x0000000203027212 */ /* 0x000fce00078efe04 */
.L_x_20050:
[----:B------:R-:W-:Y:S05]  /*24b0*/  BSYNC B0 ;  /* 0x0000000000007941 */ /* 0x000fea0003800000 */
.L_x_20049:
[----:B------:R-:W0:Y:S02]  /*24c0*/  F2I.S64.TRUNC R2, R2 ;  /* 0x0000000200027311 */ /* 0x000e24000020d900 */
[----:B0-----:R-:W-:Y:S01]  /*24d0*/  PRMT R19, R2, 0x7610, R19 ;  /* 0x0000761002137816 */ /* 0x001fe20000000013 */
[----:B------:R-:W-:Y:S06]  /*24e0*/  BRA `(.L_x_20030) ;  /* 0x00000000009c7947 */ /* 0x000fec0003800000 */
.L_x_20042:
        /* <DEDUP_REMOVED lines=14> */
.L_x_20056:
[----:B------:R-:W-:Y:S05]  /*25d0*/  BSYNC B0 ;  /* 0x0000000000007941 */ /* 0x000fea0003800000 */
.L_x_20055:
[----:B------:R-:W0:Y:S02]  /*25e0*/  F2I.S64.TRUNC R2, R2 ;  /* 0x0000000200027311 */ /* 0x000e24000020d900 */
[----:B0-----:R-:W-:Y:S01]  /*25f0*/  PRMT R19, R2, 0x7610, R19 ;  /* 0x0000761002137816 */ /* 0x001fe20000000013 */
[----:B------:R-:W-:Y:S06]  /*2600*/  BRA `(.L_x_20030) ;  /* 0x0000000000547947 */ /* 0x000fec0003800000 */
.L_x_20029:
        /* <DEDUP_REMOVED lines=16> */
.L_x_20057:
[----:B------:R-:W-:Y:S01]  /*2710*/  PRMT R19, RZ, 0x7610, R19 ;  /* 0x00007610ff137816 */ /* 0x000fe20000000013 */
[----:B------:R-:W-:Y:S06]  /*2720*/  BRA `(.L_x_20030) ;  /* 0x00000000000c7947 */ /* 0x000fec0003800000 */
.L_x_20054:
[----:B------:R2:W5:Y:S01]  /*2730*/  LDG.E.U8 R19, desc[UR36][R4.64] ;  /* 0x0000002404137981 */ /* 0x000562000c1e1100 */
[----:B------:R-:W-:Y:S05]  /*2740*/  BRA `(.L_x_20030) ;  /* 0x0000000000047947 */ /* 0x000fea0003800000 */
.L_x_20053:
[----:B------:R1:W5:Y:S02]  /*2750*/  LDG.E.U8 R19, desc[UR36][R4.64] ;  /* 0x0000002404137981 */ /* 0x000364000c1e1100 */
.L_x_20030:
        /* <DEDUP_REMOVED lines=17> */
.L_x_20061:
[----:B------:R3:W5:Y:S01]  /*2870*/  LDG.E.U8 R24, desc[UR36][R4.64] ;  /* 0x0000002404187981 */ /* 0x000762000c1e1100 */
[----:B------:R-:W-:Y:S05]  /*2880*/  BRA `(.L_x_20063) ;  /* 0x0000000c00647947 */ /* 0x000fea0003800000 */
.L_x_20060:
        /* <DEDUP_REMOVED lines=8> */
.L_x_20065:
[----:B------:R1:W5:Y:S01]  /*2910*/  LDG.E.U8 R24, desc[UR36][R4.64] ;  /* 0x0000002404187981 */ /* 0x000362000c1e1100 */
[----:B------:R-:W-:Y:S05]  /*2920*/  BRA `(.L_x_20063) ;  /* 0x0000000c003c7947 */ /* 0x000fea0003800000 */
.L_x_20064:
[----:B------:R2:W5:Y:S01]  /*2930*/  LDG.E.U16 R24, desc[UR36][R4.64] ;  /* 0x0000002404187981 */ /* 0x000562000c1e1500 */
[----:B------:R-:W-:Y:S05]  /*2940*/  BRA `(.L_x_20063) ;  /* 0x0000000c00347947 */ /* 0x000fea0003800000 */
.L_x_20059:
        /* <DEDUP_REMOVED lines=10> */
.L_x_20067:
[----:B------:R-:W2:Y:S02]  /*29f0*/  LDG.E.U16 R2, desc[UR36][R4.64] ;  /* 0x0000002404027981 */ /* 0x000ea4000c1e1500 */
[----:B--2---:R-:W-:-:S06]  /*2a00*/  HADD2.F32 R2, -RZ, R2.H0_H0 ;  /* 0x20000002ff027230 */ /* 0x004fcc0000004100 */
[----:B------:R-:W0:Y:S02]  /*2a10*/  F2I.S64.TRUNC R2, R2 ;  /* 0x0000000200027311 */ /* 0x000e24000020d900 */
[----:B0-----:R-:W-:Y:S01]  /*2a20*/  PRMT R24, R2, 0x7610, R24 ;  /* 0x0000761002187816 */ /* 0x001fe20000000018 */
[----:B------:R-:W-:Y:S06]  /*2a30*/  BRA `(.L_x_20063) ;  /* 0x0000000800f87947 */ /* 0x000fec0003800000 */
.L_x_20066:
        /* <DEDUP_REMOVED lines=10> */
.L_x_20069:
[----:B------:R-:W2:Y:S02]  /*2ae0*/  LDG.E.U16 R4, desc[UR36][R4.64] ;  /* 0x0000002404047981 */ /* 0x000ea4000c1e1500 */
[----:B--2---:R-:W-:-:S06]  /*2af0*/  HADD2.F32 R2, -RZ, R4.H0_H0 ;  /* 0x20000004ff027230 */ /* 0x004fcc0000004100 */
[----:B------:R-:W0:Y:S02]  /*2b00*/  F2I.S64.TRUNC R2, R2 ;  /* 0x0000000200027311 */ /* 0x000e24000020d900 */
[----:B0-----:R-:W-:Y:S01]  /*2b10*/  PRMT R24, R2, 0x7610, R24 ;  /* 0x0000761002187816 */ /* 0x001fe20000000018 */
[----:B------:R-:W-:Y:S06]  /*2b20*/  BRA `(.L_x_20063) ;  /* 0x0000000800bc7947 */ /* 0x000fec0003800000 */
.L_x_20068:
[----:B------:R-:W2:Y:S02]  /*2b30*/  LDG.E.64 R2, desc[UR36][R4.64] ;  /* 0x0000002404027981 */ /* 0x000ea4000c1e1b00 */
[----:B--2---:R-:W0:Y:S02]  /*2b40*/  F2I.S64.F64.TRUNC R2, R2 ;  /* 0x0000000200027311 */ /* 0x004e24000030d900 */
[----:B0-----:R-:W-:Y:S01]  /*2b50*/  PRMT R24, R2, 0x7610, R24 ;  /* 0x0000761002187816 */ /* 0x001fe20000000018 */
[----:B------:R-:W-:Y:S06]  /*2b60*/  BRA `(.L_x_20063) ;  /* 0x0000000800ac7947 */ /* 0x000fec0003800000 */
.L_x_20058:
        /* <DEDUP_REMOVED lines=12> */
.L_x_20072:
[----:B------:R-:W2:Y:S02]  /*2c30*/  LDG.E.64 R4, desc[UR36][R4.64] ;  /* 0x0000002404047981 */ /* 0x000ea4000c1e1b00 */
[----:B--2---:R-:W0:Y:S02]  /*2c40*/  F2I.S64.F64.TRUNC R2, R4 ;  /* 0x0000000400027311 */ /* 0x004e24000030d900 */
[----:B0-----:R-:W-:Y:S01]  /*2c50*/  PRMT R24, R2, 0x7610, R24 ;  /* 0x0000761002187816 */ /* 0x001fe20000000018 */
[----:B------:R-:W-:Y:S06]  /*2c60*/  BRA `(.L_x_20063) ;  /* 0x00000008006c7947 */ /* 0x000fec0003800000 */
.L_x_20071:
        /* <DEDUP_REMOVED lines=28> */
.L_x_20074:
        /* <DEDUP_REMOVED lines=15> */
.L_x_20073:
[----:B------:R-:W2:Y:S02]  /*2f20*/  LDG.E.U16 R2, desc[UR36][R4.64] ;  /* 0x0000002404027981 */ /* 0x000ea4000c1e1500 */
[----:B--2---:R-:W-:-:S06]  /*2f30*/  IMAD.U32 R2, R2, 0x10000, RZ ;  /* 0x0001000002027824 */ /* 0x004fcc00078e00ff */
[----:B------:R-:W0:Y:S02]  /*2f40*/  F2I.S64.TRUNC R2, R2 ;  /* 0x0000000200027311 */ /* 0x000e24000020d900 */
[----:B0-----:R-:W-:Y:S01]  /*2f50*/  PRMT R24, R2, 0x7610, R24 ;  /* 0x0000761002187816 */ /* 0x001fe20000000018 */
[----:B------:R-:W-:Y:S06]  /*2f60*/  BRA `(.L_x_20063) ;  /* 0x0000000400ac7947 */ /* 0x000fec0003800000 */
.L_x_20070:
        /* <DEDUP_REMOVED lines=10> */
.L_x_20077:
        /* <DEDUP_REMOVED lines=21> */
.L_x_20081:
[----:B------:R-:W-:Y:S05]  /*3160*/  BSYNC B1 ;  /* 0x0000000000017941 */ /* 0x000fea0003800000 */
.L_x_20080:
[----:B------:R-:W-:Y:S01]  /*3170*/  IMAD.SHL.U32 R2, R2, 0x100000, RZ ;  /* 0x0010000002027824 */ /* 0x000fe200078e00ff */
[----:B------:R-:W-:-:S04]  /*3180*/  LEA R3, R0, 0x3b800000, 0x17 ;  /* 0x3b80000000037811 */ /* 0x000fc800078eb8ff */
[----:B------:R-:W-:-:S07]  /*3190*/  LOP3.LUT R2, R3, R2, R4, 0xfe, !PT ;  /* 0x0000000203027212 */ /* 0x000fce00078efe04 */
.L_x_20079:
[----:B------:R-:W-:Y:S05]  /*31a0*/  BSYNC B0 ;  /* 0x0000000000007941 */ /* 0x000fea0003800000 */
.L_x_20078:
[----:B------:R-:W0:Y:S02]  /*31b0*/  F2I.S64.TRUNC R2, R2 ;  /* 0x0000000200027311 */ /* 0x000e24000020d900 */
[----:B0-----:R-:W-:Y:S01]  /*31c0*/  PRMT R24, R2, 0x7610, R24 ;  /* 0x0000761002187816 */ /* 0x001fe20000000018 */
[----:B------:R-:W-:Y:S06]  /*31d0*/  BRA `(.L_x_20063) ;  /* 0x0000000400107947 */ /* 0x000fec0003800000 */
.L_x_20076:
        /* <DEDUP_REMOVED lines=21> */
.L_x_20085:
[----:B------:R-:W-:Y:S05]  /*3330*/  BSYNC B1 ;  /* 0x0000000000017941 */ /* 0x000fea0003800000 */
.L_x_20084:
[----:B------:R-:W-:Y:S01]  /*3340*/  IMAD.SHL.U32 R2, R2, 0x200000, RZ ;  /* 0x0020000002027824 */ /* 0x000fe200078e00ff */
[----:B------:R-:W-:-:S04]  /*3350*/  LEA R3, R0, 0x37800000, 0x17 ;  /* 0x3780000000037811 */ /* 0x000fc800078eb8ff */
[----:B------:R-:W-:-:S07]  /*3360*/  LOP3.LUT R2, R3, R2, R4, 0xfe, !PT ;  /* 0x0000000203027212 */ /* 0x000fce00078efe04 */
.L_x_20083:
[----:B------:R-:W-:Y:S05]  /*3370*/  BSYNC B0 ;  /* 0x0000000000007941 */ /* 0x000fea0003800000 */
.L_x_20082:
[----:B------:R-:W0:Y:S02]  /*3380*/  F2I.S64.TRUNC R2, R2 ;  /* 0x0000000200027311 */ /* 0x000e24000020d900 */
[----:B0-----:R-:W-:Y:S01]  /*3390*/  PRMT R24, R2, 0x7610, R24 ;  /* 0x0000761002187816 */ /* 0x001fe20000000018 */
[----:B------:R-:W-:Y:S06]  /*33a0*/  BRA `(.L_x_20063) ;  /* 0x00000000009c7947 */ /* 0x000fec0003800000 */
.L_x_20075:
        /* <DEDUP_REMOVED lines=14> */
.L_x_20089:
[----:B------:R-:W-:Y:S05]  /*3490*/  BSYNC B0 ;  /* 0x0000000000007941 */ /* 0x000fea0003800000 */
.L_x_20088:
[----:B------:R-:W0:Y:S02]  /*34a0*/  F2I.S64.TRUNC R2, R2 ;  /* 0x0000000200027311 */ /* 0x000e24000020d900 */
[----:B0-----:R-:W-:Y:S01]  /*34b0*/  PRMT R24, R2, 0x7610, R24 ;  /* 0x0000761002187816 */ /* 0x001fe20000000018 */
[----:B------:R-:W-:Y:S06]  /*34c0*/  BRA `(.L_x_20063) ;  /* 0x0000000000547947 */ /* 0x000fec0003800000 */
.L_x_20062:
        /* <DEDUP_REMOVED lines=16> */
.L_x_20090:
[----:B------:R-:W-:Y:S01]  /*35d0*/  PRMT R24, RZ, 0x7610, R24 ;  /* 0x00007610ff187816 */ /* 0x000fe20000000018 */
[----:B------:R-:W-:Y:S06]  /*35e0*/  BRA `(.L_x_20063) ;  /* 0x00000000000c7947 */ /* 0x000fec0003800000 */
.L_x_20087:
[----:B------:R0:W5:Y:S01]  /*35f0*/  LDG.E.U8 R24, desc[UR36][R4.64] ;  /* 0x0000002404187981 */ /* 0x000162000c1e1100 */
[----:B------:R-:W-:Y:S05]  /*3600*/  BRA `(.L_x_20063) ;  /* 0x0000000000047947 */ /* 0x000fea0003800000 */
.L_x_20086:
[----:B------:R0:W5:Y:S02]  /*3610*/  LDG.E.U8 R24, desc[UR36][R4.64] ;  /* 0x0000002404187981 */ /* 0x000164000c1e1100 */
.L_x_20063:
        /* <DEDUP_REMOVED lines=17> */
.L_x_20094:
[----:B------:R1:W5:Y:S01]  /*3730*/  LDG.E.U8 R0, desc[UR36][R4.64] ;  /* 0x0000002404007981 */ /* 0x000362000c1e1100 */
[----:B------:R-:W-:Y:S05]  /*3740*/  BRA `(.L_x_20096) ;  /* 0x0000000c00647947 */ /* 0x000fea0003800000 */
.L_x_20093:
        /* <DEDUP_REMOVED lines=8> */
.L_x_20098:
[----:B------:R3:W5:Y:S01]  /*37d0*/  LDG.E.U8 R0, desc[UR36][R4.64] ;  /* 0x0000002404007981 */ /* 0x000762000c1e1100 */
[----:B------:R-:W-:Y:S05]  /*37e0*/  BRA `(.L_x_20096) ;  /* 0x0000000c003c7947 */ /* 0x000fea0003800000 */
.L_x_20097:
[----:B------:R2:W5:Y:S01]  /*37f0*/  LDG.E.U16 R0, desc[UR36][R4.64] ;  /* 0x0000002404007981 */ /* 0x000562000c1e1500 */
[----:B------:R-:W-:Y:S05]  /*3800*/  BRA `(.L_x_20096) ;  /* 0x0000000c00347947 */ /* 0x000fea0003800000 */
.L_x_20092:
        /* <DEDUP_REMOVED lines=10> */
.L_x_20100:
[----:B------:R-:W2:Y:S02]  /*38b0*/  LDG.E.U16 R2, desc[UR36][R4.64] ;  /* 0x0000002404027981 */ /* 0x000ea4000c1e1500 */
[----:B--2---:R-:W-:-:S06]  /*38c0*/  HADD2.F32 R2, -RZ, R2.H0_H0 ;  /* 0x20000002ff027230 */ /* 0x004fcc0000004100 */
[----:B------:R-:W0:Y:S02]  /*38d0*/  F2I.S64.TRUNC R2, R2 ;  /* 0x0000000200027311 */ /* 0x000e24000020d900 */
[----:B0-----:R-:W-:Y:S01]  /*38e0*/  PRMT R0, R2, 0x7610, R0 ;  /* 0x0000761002007816 */ /* 0x001fe20000000000 */
[----:B------:R-:W-:Y:S06]  /*38f0*/  BRA `(.L_x_20096) ;  /* 0x0000000800f87947 */ /* 0x000fec0003800000 */
.L_x_20099:
        /* <DEDUP_REMOVED lines=10> */
.L_x_20102:
[----:B------:R-:W2:Y:S02]  /*39a0*/  LDG.E.U16 R4, desc[UR36][R4.64] ;  /* 0x0000002404047981 */ /* 0x000ea4000c1e1500 */
[----:B--2---:R-:W-:-:S06]  /*39b0*/  HADD2.F32 R2, -RZ, R4.H0_H0 ;  /* 0x20000004ff027230 */ /* 0x004fcc0000004100 */
[----:B------:R-:W0:Y:S02]  /*39c0*/  F2I.S64.TRUNC R2, R2 ;  /* 0x0000000200027311 */ /* 0x000e24000020d900 */
[----:B0-----:R-:W-:Y:S01]  /*39d0*/  PRMT R0, R2, 0x7610, R0 ;  /* 0x0000761002007816 */ /* 0x001fe20000000000 */
[----:B------:R-:W-:Y:S06]  /*39e0*/  BRA `(.L_x_20096) ;  /* 0x0000000800bc7947 */ /* 0x000fec0003800000 */
.L_x_20101:
[----:B------:R-:W2:Y:S02]  /*39f0*/  LDG.E.64 R2, desc[UR36][R4.64] ;  /* 0x0000002404027981 */ /* 0x000ea4000c1e1b00 */
[----:B--2---:R-:W0:Y:S02]  /*3a00*/  F2I.S64.F64.TRUNC R2, R2 ;  /* 0x0000000200027311 */ /* 0x004e24000030d900 */
[----:B0-----:R-:W-:Y:S01]  /*3a10*/  PRMT R0, R2, 0x7610, R0 ;  /* 0x0000761002007816 */ /* 0x001fe20000000000 */
[----:B------:R-:W-:Y:S06]  /*3a20*/  BRA `(.L_x_20096) ;  /* 0x0000000800ac7947 */ /* 0x000fec0003800000 */
.L_x_20091:
        /* <DEDUP_REMOVED lines=12> */
.L_x_20105:
[----:B------:R-:W2:Y:S02]  /*3af0*/  LDG.E.64 R4, desc[UR36][R4.64] ;  /* 0x0000002404047981 */ /* 0x000ea4000c1e1b00 */
[----:B--2---:R-:W0:Y:S02]  /*3b00*/  F2I.S64.F64.TRUNC R2, R4 ;  /* 0x0000000400027311 */ /* 0x004e24000030d900 */
[----:B0-----:R-:W-:Y:S01]  /*3b10*/  PRMT R0, R2, 0x7610, R0 ;  /* 0x0000761002007816 */ /* 0x001fe20000000000 */
[----:B------:R-:W-:Y:S06]  /*3b20*/  BRA `(.L_x_20096) ;  /* 0x00000008006c7947 */ /* 0x000fec0003800000 */
.L_x_20104:
        /* <DEDUP_REMOVED lines=28> */
.L_x_20107:
        /* <DEDUP_REMOVED lines=15> */
.L_x_20106:
[----:B------:R-:W2:Y:S02]  /*3de0*/  LDG.E.U16 R2, desc[UR36][R4.64] ;  /* 0x0000002404027981 */ /* 0x000ea4000c1e1500 */
[----:B--2---:R-:W-:-:S06]  /*3df0*/  IMAD.U32 R2, R2, 0x10000, RZ ;  /* 0x0001000002027824 */ /* 0x004fcc00078e00ff */
[----:B------:R-:W0:Y:S02]  /*3e00*/  F2I.S64.TRUNC R2, R2 ;  /* 0x0000000200027311 */ /* 0x000e24000020d900 */
[----:B0-----:R-:W-:Y:S01]  /*3e10*/  PRMT R0, R2, 0x7610, R0 ;  /* 0x0000761002007816 */ /* 0x001fe20000000000 */
[----:B------:R-:W-:Y:S06]  /*3e20*/  BRA `(.L_x_20096) ;  /* 0x0000000400ac7947 */ /* 0x000fec0003800000 */
.L_x_20103:
        /* <DEDUP_REMOVED lines=10> */
.L_x_20110:
        /* <DEDUP_REMOVED lines=21> */
.L_x_20114:
[----:B------:R-:W-:Y:S05]  /*4020*/  BSYNC B1 ;  /* 0x0000000000017941 */ /* 0x000fea0003800000 */
.L_x_20113:
[----:B------:R-:W-:Y:S01]  /*4030*/  IMAD.SHL.U32 R2, R2, 0x100000, RZ ;  /* 0x0010000002027824 */ /* 0x000fe200078e00ff */
[----:B------:R-:W-:-:S04]  /*4040*/  LEA R3, R0, 0x3b800000, 0x17 ;  /* 0x3b80000000037811 */ /* 0x000fc800078eb8ff */
[----:B------:R-:W-:-:S07]  /*4050*/  LOP3.LUT R2, R3, R2, R4, 0xfe, !PT ;  /* 0x0000000203027212 */ /* 0x000fce00078efe04 */
.L_x_20112:
[----:B------:R-:W-:Y:S05]  /*4060*/  BSYNC B0 ;  /* 0x0000000000007941 */ /* 0x000fea0003800000 */
.L_x_20111:
[----:B------:R-:W0:Y:S02]  /*4070*/  F2I.S64.TRUNC R2, R2 ;  /* 0x0000000200027311 */ /* 0x000e24000020d900 */
[----:B0-----:R-:W-:Y:S01]  /*4080*/  PRMT R0, R2, 0x7610, R0 ;  /* 0x0000761002007816 */ /* 0x001fe20000000000 */
[----:B------:R-:W-:Y:S06]  /*4090*/  BRA `(.L_x_20096) ;  /* 0x0000000400107947 */ /* 0x000fec0003800000 */
.L_x_20109:
        /* <DEDUP_REMOVED lines=21> */
.L_x_20118:
[----:B------:R-:W-:Y:S05]  /*41f0*/  BSYNC B1 ;  /* 0x0000000000017941 */ /* 0x000fea0003800000 */
.L_x_20117:
[----:B------:R-:W-:Y:S01]  /*4200*/  IMAD.SHL.U32 R2, R2, 0x200000, RZ ;  /* 0x0020000002027824 */ /* 0x000fe200078e00ff */
[----:B------:R-:W-:-:S04]  /*4210*/  LEA R3, R0, 0x37800000, 0x17 ;  /* 0x3780000000037811 */ /* 0x000fc800078eb8ff */
[----:B------:R-:W-:-:S07]  /*4220*/  LOP3.LUT R2, R3, R2, R4, 0xfe, !PT ;  /* 0x0000000203027212 */ /* 0x000fce00078efe04 */
.L_x_20116:
[----:B------:R-:W-:Y:S05]  /*4230*/  BSYNC B0 ;  /* 0x0000000000007941 */ /* 0x000fea0003800000 */
.L_x_20115:
[----:B------:R-:W0:Y:S02]  /*4240*/  F2I.S64.TRUNC R2, R2 ;  /* 0x0000000200027311 */ /* 0x000e24000020d900 */
[----:B0-----:R-:W-:Y:S01]  /*4250*/  PRMT R0, R2, 0x7610, R0 ;  /* 0x0000761002007816 */ /* 0x001fe20000000000 */
[----:B------:R-:W-:Y:S06]  /*4260*/  BRA `(.L_x_20096) ;  /* 0x00000000009c7947 */ /* 0x000fec0003800000 */
.L_x_20108:
        /* <DEDUP_REMOVED lines=14> */
.L_x_20122:
[----:B------:R-:W-:Y:S05]  /*4350*/  BSYNC B0 ;  /* 0x0000000000007941 */ /* 0x000fea0003800000 */
.L_x_20121:
[----:B------:R-:W0:Y:S02]  /*4360*/  F2I.S64.TRUNC R2, R2 ;  /* 0x0000000200027311 */ /* 0x000e24000020d900 */
[----:B0-----:R-:W-:Y:S01]  /*4370*/  PRMT R0, R2, 0x7610, R0 ;  /* 0x0000761002007816 */ /* 0x001fe20000000000 */
[----:B------:R-:W-:Y:S06]  /*4380*/  BRA `(.L_x_20096) ;  /* 0x0000000000547947 */ /* 0x000fec0003800000 */
.L_x_20095:
        /* <DEDUP_REMOVED lines=16> */
.L_x_20123:
[----:B------:R-:W-:Y:S01]  /*4490*/  PRMT R0, RZ, 0x7610, R0 ;  /* 0x00007610ff007816 */ /* 0x000fe20000000000 */
[----:B------:R-:W-:Y:S06]  /*44a0*/  BRA `(.L_x_20096) ;  /* 0x00000000000c7947 */ /* 0x000fec0003800000 */
.L_x_20120:
[----:B------:R0:W5:Y:S01]  /*44b0*/  LDG.E.U8 R0, desc[UR36][R4.64] ;  /* 0x0000002404007981 */ /* 0x000162000c1e1100 */
[----:B------:R-:W-:Y:S05]  /*44c0*/  BRA `(.L_x_20096) ;  /* 0x0000000000047947 */ /* 0x000fea0003800000 */
.L_x_20119:
[----:B------:R0:W5:Y:S02]  /*44d0*/  LDG.E.U8 R0, desc[UR36][R4.64] ;  /* 0x0000002404007981 */ /* 0x000164000c1e1100 */
.L_x_20096:
[----:B01234-:R-:W0:Y:S01]  /*44e0*/  LDC.U8 R4, c[0x0][0x508] ;  /* 0x00014200ff047b82 */ /* 0x01fe220000000000 */
[----:B-----5:R-:W-:Y:S01]  /*44f0*/  LOP3.LUT R3, R0, 0xff, RZ, 0xc0, !PT ;  /* 0x000000ff00037812 */ /* 0x020fe200078ec0ff */
[----:B------:R-:W-:Y:S01]  /*4500*/  ULDC.U8 UR4, c[0x0][0x4f8] ;  /* 0x00013e0000047ab9 */ /* 0x000fe20000000000 */
[----:B------:R-:W-:Y:S02]  /*4510*/  LOP3.LUT R24, R24, 0xff, RZ, 0xc0, !PT ;  /* 0x000000ff18187812 */ /* 0x000fe400078ec0ff */
[----:B------:R-:W-:-:S03]  /*4520*/  LOP3.LUT R19, R19, 0xff, RZ, 0xc0, !PT ;  /* 0x000000ff13137812 */ /* 0x000fc600078ec0ff */
[----:B------:R-:W-:Y:S02]  /*4530*/  IMAD R24, R24, R3, RZ ;  /* 0x0000000318187224 */ /* 0x000fe400078e02ff */
[----:B------:R-:W-:Y:S01]  /*4540*/  IMAD R19, R19, UR4, RZ ;  /* 0x0000000413137c24 */ /* 0x000fe2000f8e02ff */
[----:B------:R-:W-:-:S03]  /*4550*/  ULDC.U8 UR4, c[0x0][0x4f9] ;  /* 0x00013e4000047ab9 */ /* 0x000fc60000000000 */
[----:B------:R-:W-:Y:S01]  /*4560*/  IMAD R3, R24, UR4, R19 ;  /* 0x0000000418037c24 */ /* 0x000fe2000f8e0213 */
[----:B0-----:R-:W-:-:S05]  /*4570*/  PRMT R2, R4, 0x9910, RZ ;  /* 0x0000991004027816 */ /* 0x001fca00000000ff */
[----:B------:R-:W-:-:S05]  /*4580*/  IMAD.MOV.U32 R0, RZ, RZ, R2 ;  /* 0x000000ffff007224 */ /* 0x000fca00078e0002 */
        /* <DEDUP_REMOVED lines=12> */
.L_x_20127:
[----:B------:R0:W-:Y:S01]  /*4650*/  STG.E.U8 desc[UR36][R16.64], R3 ;  /* 0x0000000310007986 */ /* 0x0001e2000c101124 */
[----:B------:R-:W-:Y:S05]  /*4660*/  BRA `(.L_x_20129) ;  /* 0x0000000c00987947 */ /* 0x000fea0003800000 */
.L_x_20126:
[----:B------:R-:W-:-:S13]  /*4670*/  ISETP.NE.AND P0, PT, R0, 0x2, PT ;  /* 0x000000020000780c */ /* 0x000fda0003f05270 */
[----:B------:R-:W-:Y:S05]  /*4680*/  @!P0 BRA `(.L_x_20130) ;  /* 0x00000000002c8947 */ /* 0x000fea0003800000 */
[----:B------:R-:W-:-:S13]  /*4690*/  ISETP.NE.AND P0, PT, R0, 0x3, PT ;  /* 0x000000030000780c */ /* 0x000fda0003f05270 */
[----:B------:R-:W-:Y:S05]  /*46a0*/  @!P0 BRA `(.L_x_20131) ;  /* 0x0000000000188947 */ /* 0x000fea0003800000 */
[----:B------:R-:W-:-:S13]  /*46b0*/  ISETP.NE.AND P0, PT, R0, 0x4, PT ;  /* 0x000000040000780c */ /* 0x000fda0003f05270 */
[----:B------:R-:W-:Y:S05]  /*46c0*/  @P0 BRA `(.L_x_20128) ;  /* 0x0000000c00240947 */ /* 0x000fea0003800000 */
[----:B------:R-:W-:Y:S01]  /*46d0*/  LOP3.LUT R2, R3, 0xff, RZ, 0xc0, !PT ;  /* 0x000000ff03027812 */ /* 0x000fe200078ec0ff */
[----:B------:R-:W-:-:S05]  /*46e0*/  IMAD.MOV.U32 R3, RZ, RZ, RZ ;  /* 0x000000ffff037224 */ /* 0x000fca00078e00ff */
[----:B------:R0:W-:Y:S01]  /*46f0*/  STG.E.64 desc[UR36][R16.64], R2 ;  /* 0x0000000210007986 */ /* 0x0001e2000c101b24 */
[----:B------:R-:W-:Y:S05]  /*4700*/  BRA `(.L_x_20129) ;  /* 0x0000000c00707947 */ /* 0x000fea0003800000 */
.L_x_20131:
[----:B------:R-:W-:-:S05]  /*4710*/  LOP3.LUT R3, R3, 0xff, RZ, 0xc0, !PT ;  /* 0x000000ff03037812 */ /* 0x000fca00078ec0ff */
[----:B------:R0:W-:Y:S01]  /*4720*/  STG.E desc[UR36][R16.64], R3 ;  /* 0x0000000310007986 */ /* 0x0001e2000c101924 */
[----:B------:R-:W-:Y:S05]  /*4730*/  BRA `(.L_x_20129) ;  /* 0x0000000c00647947 */ /* 0x000fea0003800000 */
.L_x_20130:
[----:B------:R-:W-:-:S05]  /*4740*/  LOP3.LUT R3, R3, 0xff, RZ, 0xc0, !PT ;  /* 0x000000ff03037812 */ /* 0x000fca00078ec0ff */
[----:B------:R0:W-:Y:S01]  /*4750*/  STG.E.U16 desc[UR36][R16.64], R3 ;  /* 0x0000000310007986 */ /* 0x0001e2000c101524 */
[----:B------:R-:W-:Y:S05]  /*4760*/  BRA `(.L_x_20129) ;  /* 0x0000000c00587947 */ /* 0x000fea0003800000 */
.L_x_20125:
[----:B------:R-:W-:-:S13]  /*4770*/  ISETP.GT.AND P0, PT, R0, 0x6, PT ;  /* 0x000000060000780c */ /* 0x000fda0003f04270 */
[----:B------:R-:W-:Y:S05]  /*4780*/  @P0 BRA `(.L_x_20132) ;  /* 0x0000000000340947 */ /* 0x000fea0003800000 */
[----:B------:R-:W-:-:S13]  /*4790*/  ISETP.NE.AND P0, PT, R0, 0x5, PT ;  /* 0x000000050000780c */ /* 0x000fda0003f05270 */
[----:B------:R-:W-:Y:S05]  /*47a0*/  @!P0 BRA `(.L_x_20133) ;  /* 0x0000000000188947 */ /* 0x000fea0003800000 */
[----:B------:R-:W-:-:S13]  /*47b0*/  ISETP.NE.AND P0, PT, R0, 0x6, PT ;  /* 0x000000060000780c */ /* 0x000fda0003f05270 */
[----:B------:R-:W-:Y:S05]  /*47c0*/  @P0 BRA `(.L_x_20128) ;  /* 0x0000000800e40947 */ /* 0x000fea0003800000 */
[----:B------:R-:W-:-:S06]  /*47d0*/  LOP3.LUT R3, R3, 0xff, RZ, 0xc0, !PT ;  /* 0x000000ff03037812 */ /* 0x000fcc00078ec0ff */
[----:B------:R-:W0:Y:S02]  /*47e0*/  I2F.U16 R3, R3 ;  /* 0x0000000300037306 */ /* 0x000e240000101000 */
[----:B0-----:R0:W-:Y:S01]  /*47f0*/  STG.E desc[UR36][R16.64], R3 ;  /* 0x0000000310007986 */ /* 0x0011e2000c101924 */
[----:B------:R-:W-:Y:S05]  /*4800*/  BRA `(.L_x_20129) ;  /* 0x0000000c00307947 */ /* 0x000fea0003800000 */
.L_x_20133:
[----:B------:R-:W-:-:S04]  /*4810*/  LOP3.LUT R3, R3, 0xff, RZ, 0xc0, !PT ;  /* 0x000000ff03037812 */ /* 0x000fc800078ec0ff */
[----:B------:R-:W0:Y:S02]  /*4820*/  I2F.U16 R0, R3 ;  /* 0x0000000300007306 */ /* 0x000e240000101000 */
[----:B0-----:R-:W-:-:S05]  /*4830*/  F2FP.F16.F32.PACK_AB R0, RZ, R0 ;  /* 0x00000000ff00723e */ /* 0x001fca00000000ff */
[----:B------:R0:W-:Y:S01]  /*4840*/  STG.E.U16 desc[UR36][R16.64], R0 ;  /* 0x0000000010007986 */ /* 0x0001e2000c101524 */
[----:B------:R-:W-:Y:S05]  /*4850*/  BRA `(.L_x_20129) ;  /* 0x0000000c001c7947 */ /* 0x000fea0003800000 */
.L_x_20132:
[----:B------:R-:W-:-:S13]  /*4860*/  ISETP.NE.AND P0, PT, R0, 0x7, PT ;  /* 0x000000070000780c */ /* 0x000fda0003f05270 */
[----:B------:R-:W-:Y:S05]  /*4870*/  @!P0 BRA `(.L_x_20134) ;  /* 0x00000000003c8947 */ /* 0x000fea0003800000 */
[----:B------:R-:W-:-:S13]  /*4880*/  ISETP.NE.AND P0, PT, R0, 0x8, PT ;  /* 0x000000080000780c */ /* 0x000fda0003f05270 */
[----:B------:R-:W-:Y:S05]  /*4890*/  @!P0 BRA `(.L_x_20135) ;  /* 0x00000000001c8947 */ /* 0x000fea0003800000 */
[----:B------:R-:W-:-:S13]  /*48a0*/  ISETP.NE.AND P0, PT, R0, 0x9, PT ;  /* 0x000000090000780c */ /* 0x000fda0003f05270 */
[----:B------:R-:W-:Y:S05]  /*48b0*/  @P0 BRA `(.L_x_20128) ;  /* 0x0000000800a80947 */ /* 0x000fea0003800000 */
[----:B------:R-:W-:Y:S01]  /*48c0*/  LOP3.LUT R3, R3, 0xff, RZ, 0xc0, !PT ;  /* 0x000000ff03037812 */ /* 0x000fe200078ec0ff */
[----:B------:R-:W-:-:S03]  /*48d0*/  IMAD.MOV.U32 R5, RZ, RZ, RZ ;  /* 0x000000ffff057224 */ /* 0x000fc600078e00ff */
[----:B------:R-:W0:Y:S02]  /*48e0*/  I2F.U16 R4, R3 ;  /* 0x0000000300047306 */ /* 0x000e240000101000 */
[----:B0-----:R0:W-:Y:S01]  /*48f0*/  STG.E.64 desc[UR36][R16.64], R4 ;  /* 0x0000000410007986 */ /* 0x0011e2000c101b24 */
[----:B------:R-:W-:Y:S05]  /*4900*/  BRA `(.L_x_20129) ;  /* 0x0000000800f07947 */ /* 0x000fea0003800000 */
.L_x_20135:
[----:B------:R-:W-:-:S06]  /*4910*/  LOP3.LUT R3, R3, 0xff, RZ, 0xc0, !PT ;  /* 0x000000ff03037812 */ /* 0x000fcc00078ec0ff */
[----:B------:R-:W0:Y:S02]  /*4920*/  I2F.U16 R3, R3 ;  /* 0x0000000300037306 */ /* 0x000e240000101000 */
[----:B0-----:R-:W-:-:S04]  /*4930*/  F2FP.F16.F32.PACK_AB R3, RZ, R3 ;  /* 0x00000003ff03723e */ /* 0x001fc800000000ff */
[----:B------:R-:W-:-:S05]  /*4940*/  PRMT R3, R3, 0x5410, RZ ;  /* 0x0000541003037816 */ /* 0x000fca00000000ff */
[----:B------:R0:W-:Y:S01]  /*4950*/  STG.E desc[UR36][R16.64], R3 ;  /* 0x0000000310007986 */ /* 0x0001e2000c101924 */
[----:B------:R-:W-:Y:S05]  /*4960*/  BRA `(.L_x_20129) ;  /* 0x0000000800d87947 */ /* 0x000fea0003800000 */
.L_x_20134:
[----:B------:R-:W-:-:S06]  /*4970*/  LOP3.LUT R3, R3, 0xff, RZ, 0xc0, !PT ;  /* 0x000000ff03037812 */ /* 0x000fcc00078ec0ff */
[----:B------:R-:W0:Y:S02]  /*4980*/  I2F.F64.U16 R2, R3 ;  /* 0x0000000300027312 */ /* 0x000e240000101800 */
[----:B0-----:R0:W-:Y:S01]  /*4990*/  STG.E.64 desc[UR36][R16.64], R2 ;  /* 0x0000000210007986 */ /* 0x0011e2000c101b24 */
[----:B------:R-:W-:Y:S05]  /*49a0*/  BRA `(.L_x_20129) ;  /* 0x0000000800c87947 */ /* 0x000fea0003800000 */
.L_x_20124:
        /* <DEDUP_REMOVED lines=12> */
.L_x_20138:
[----:B------:R-:W-:Y:S02]  /*4a70*/  LOP3.LUT R4, R3, 0xff, RZ, 0xc0, !PT ;  /* 0x000000ff03047812 */ /* 0x000fe400078ec0ff */
[----:B------:R-:W-:-:S04]  /*4a80*/  CS2R R6, SRZ ;  /* 0x0000000000067805 */ /* 0x000fc8000001ff00 */
[----:B------:R-:W0:Y:S02]  /*4a90*/  I2F.F64.U16 R4, R4 ;  /* 0x0000000400047312 */ /* 0x000e240000101800 */
[----:B0-----:R0:W-:Y:S01]  /*4aa0*/  STG.E.128 desc[UR36][R16.64], R4 ;  /* 0x0000000410007986 */ /* 0x0011e2000c101d24 */
[----:B------:R-:W-:Y:S05]  /*4ab0*/  BRA `(.L_x_20129) ;  /* 0x0000000800847947 */ /* 0x000fea0003800000 */
.L_x_20137:
[----:B------:R-:W-:-:S13]  /*4ac0*/  ISETP.NE.AND P0, PT, R0, 0xf, PT ;  /* 0x0000000f0000780c */ /* 0x000fda0003f05270 */
[----:B------:R-:W-:Y:S05]  /*4ad0*/  @!P0 BRA `(.L_x_20139) ;  /* 0x0000000000bc8947 */ /* 0x000fea0003800000 */
[----:B------:R-:W-:-:S13]  /*4ae0*/  ISETP.NE.AND P0, PT, R0, 0x17, PT ;  /* 0x000000170000780c */ /* 0x000fda0003f05270 */
[----:B------:R-:W-:Y:S05]  /*4af0*/  @!P0 BRA `(.L_x_20140) ;  /* 0x0000000000588947 */ /* 0x000fea0003800000 */
[----:B------:R-:W-:-:S13]  /*4b00*/  ISETP.NE.AND P0, PT, R0, 0x18, PT ;  /* 0x000000180000780c */ /* 0x000fda0003f05270 */
[----:B------:R-:W-:Y:S05]  /*4b10*/  @P0 BRA `(.L_x_20128) ;  /* 0x0000000800100947 */ /* 0x000fea0003800000 */
[----:B------:R-:W-:Y:S01]  /*4b20*/  LOP3.LUT R4, R3, 0xff, RZ, 0xc0, !PT ;  /* 0x000000ff03047812 */ /* 0x000fe200078ec0ff */
[----:B------:R-:W-:Y:S03]  /*4b30*/  BSSY B0, `(.L_x_20141) ;  /* 0x000000f000007945 */ /* 0x000fe60003800000 */
[----:B------:R-:W0:Y:S02]  /*4b40*/  I2F.U16 R5, R4 ;  /* 0x0000000400057306 */ /* 0x000e240000101000 */
[C---:B0-----:R-:W-:Y:S02]  /*4b50*/  LOP3.LUT R2, R5.reuse, 0x7fffffff, RZ, 0xc0, !PT ;  /* 0x7fffffff05027812 */ /* 0x041fe400078ec0ff */
[----:B------:R-:W-:Y:S02]  /*4b60*/  LOP3.LUT R0, R5, 0x80000000, RZ, 0xc0, !PT ;  /* 0x8000000005007812 */ /* 0x000fe400078ec0ff */
[----:B------:R-:W-:-:S02]  /*4b70*/  ISETP.GT.U32.AND P0, PT, R2, 0x43efffff, PT ;  /* 0x43efffff0200780c */ /* 0x000fc40003f04070 */
        /* <DEDUP_REMOVED lines=10> */
.L_x_20142:
[----:B------:R-:W-:Y:S05]  /*4c20*/  BSYNC B0 ;  /* 0x0000000000007941 */ /* 0x000fea0003800000 */
.L_x_20141:
[----:B------:R-:W-:-:S05]  /*4c30*/  LOP3.LUT R3, R0, R3, RZ, 0xfc, !PT ;  /* 0x0000000300037212 */ /* 0x000fca00078efcff */
[----:B------:R0:W-:Y:S01]  /*4c40*/  STG.E.U8 desc[UR36][R16.64], R3 ;  /* 0x0000000310007986 */ /* 0x0001e2000c101124 */
[----:B------:R-:W-:Y:S05]  /*4c50*/  BRA `(.L_x_20129) ;  /* 0x00000008001c7947 */ /* 0x000fea0003800000 */
.L_x_20140:
[----:B------:R-:W-:Y:S01]  /*4c60*/  LOP3.LUT R3, R3, 0xff, RZ, 0xc0, !PT ;  /* 0x000000ff03037812 */ /* 0x000fe200078ec0ff */
[----:B------:R-:W-:Y:S05]  /*4c70*/  BSSY B0, `(.L_x_20143) ;  /* 0x0000010000007945 */ /* 0x000fea0003800000 */
[----:B------:R-:W0:Y:S02]  /*4c80*/  I2F.U16 R3, R3 ;  /* 0x0000000300037306 */ /* 0x000e240000101000 */
        /* <DEDUP_REMOVED lines=11> */
.L_x_20144:
[----:B------:R-:W-:Y:S01]  /*4d40*/  IMAD.MOV.U32 R0, RZ, RZ, 0x7f ;  /* 0x0000007fff007424 */ /* 0x000fe200078e00ff */
[----:B------:R-:W-:-:S04]  /*4d50*/  ISETP.GT.U32.AND P0, PT, R2, 0x7f800000, PT ;  /* 0x7f8000000200780c */ /* 0x000fc80003f04070 */
[----:B------:R-:W-:-:S09]  /*4d60*/  SEL R0, R0, 0x7c, P0 ;  /* 0x0000007c00007807 */ /* 0x000fd20000000000 */
.L_x_20145:
[----:B------:R-:W-:Y:S05]  /*4d70*/  BSYNC B0 ;  /* 0x0000000000007941 */ /* 0x000fea0003800000 */
.L_x_20143:
[----:B------:R-:W-:-:S04]  /*4d80*/  LOP3.LUT R2, R3, 0x80000000, RZ, 0xc0, !PT ;  /* 0x8000000003027812 */ /* 0x000fc800078ec0ff */
[----:B------:R-:W-:-:S04]  /*4d90*/  SHF.R.U32.HI R3, RZ, 0x18, R2 ;  /* 0x00000018ff037819 */ /* 0x000fc80000011602 */
[----:B------:R-:W-:-:S05]  /*4da0*/  LOP3.LUT R3, R0, R3, RZ, 0xfc, !PT ;  /* 0x0000000300037212 */ /* 0x000fca00078efcff */
[----:B------:R0:W-:Y:S01]  /*4db0*/  STG.E.U8 desc[UR36][R16.64], R3 ;  /* 0x0000000310007986 */ /* 0x0001e2000c101124 */
[----:B------:R-:W-:Y:S05]  /*4dc0*/  BRA `(.L_x_20129) ;  /* 0x0000000400c07947 */ /* 0x000fea0003800000 */
.L_x_20139:
[----:B------:R-:W-:-:S04]  /*4dd0*/  LOP3.LUT R3, R3, 0xff, RZ, 0xc0, !PT ;  /* 0x000000ff03037812 */ /* 0x000fc800078ec0ff */
[----:B------:R-:W0:Y:S02]  /*4de0*/  I2F.U16 R0, R3 ;  /* 0x0000000300007306 */ /* 0x000e240000101000 */
[----:B0-----:R-:W-:-:S05]  /*4df0*/  F2FP.BF16.F32.PACK_AB R0, RZ, R0 ;  /* 0x00000000ff00723e */ /* 0x001fca00000010ff */
[----:B------:R0:W-:Y:S01]  /*4e00*/  STG.E.U16 desc[UR36][R16.64], R0 ;  /* 0x0000000010007986 */ /* 0x0001e2000c101524 */
[----:B------:R-:W-:Y:S05]  /*4e10*/  BRA `(.L_x_20129) ;  /* 0x0000000400ac7947 */ /* 0x000fea0003800000 */
.L_x_20136:
        /* <DEDUP_REMOVED lines=8> */
[----:B------:R-:W-:-:S05]  /*4ea0*/  LOP3.LUT R3, R3, 0xff, RZ, 0xc0, !PT ;  /* 0x000000ff03037812 */ /* 0x000fca00078ec0ff */
[----:B------:R4:W-:Y:S01]  /*4eb0*/  STG.E.U16 desc[UR36][R16.64], R3 ;  /* 0x0000000310007986 */ /* 0x0009e2000c101524 */
[----:B------:R-:W-:Y:S05]  /*4ec0*/  BRA `(.L_x_20129) ;  /* 0x0000000400807947 */ /* 0x000fea0003800000 */
.L_x_20148:
[----:B------:R-:W-:Y:S01]  /*4ed0*/  LOP3.LUT R3, R3, 0xff, RZ, 0xc0, !PT ;  /* 0x000000ff03037812 */ /* 0x000fe200078ec0ff */
[----:B------:R-:W-:Y:S01]  /*4ee0*/  BSSY B0, `(.L_x_20149) ;  /* 0x0000015000007945 */ /* 0x000fe20003800000 */
[----:B------:R-:W-:-:S04]  /*4ef0*/  IMAD.MOV.U32 R8, RZ, RZ, 0x80 ;  /* 0x00000080ff087424 */ /* 0x000fc800078e00ff */
[----:B------:R-:W0:Y:S02]  /*4f00*/  I2F.U16 R3, R3 ;  /* 0x0000000300037306 */ /* 0x000e240000101000 */
        /* <DEDUP_REMOVED lines=14> */
.L_x_20151:
[----:B------:R-:W-:-:S04]  /*4ff0*/  LOP3.LUT R2, R3, 0x80000000, RZ, 0xc0, !PT ;  /* 0x8000000003027812 */ /* 0x000fc800078ec0ff */
[----:B------:R-:W-:-:S04]  /*5000*/  SHF.R.U32.HI R3, RZ, 0x18, R2 ;  /* 0x00000018ff037819 */ /* 0x000fc80000011602 */
[----:B------:R-:W-:-:S04]  /*5010*/  LOP3.LUT R0, R0, R3, RZ, 0xfc, !PT ;  /* 0x0000000300007212 */ /* 0x000fc800078efcff */
[----:B------:R-:W-:-:S07]  /*5020*/  PRMT R8, R0, 0x7610, R8 ;  /* 0x0000761000087816 */ /* 0x000fce0000000008 */
.L_x_20150:
[----:B------:R-:W-:Y:S05]  /*5030*/  BSYNC B0 ;  /* 0x0000000000007941 */ /* 0x000fea0003800000 */
.L_x_20149:
[----:B------:R3:W-:Y:S01]  /*5040*/  STG.E.U8 desc[UR36][R16.64], R8 ;  /* 0x0000000810007986 */ /* 0x0007e2000c101124 */
[----:B------:R-:W-:Y:S05]  /*5050*/  BRA `(.L_x_20129) ;  /* 0x00000004001c7947 */ /* 0x000fea0003800000 */
.L_x_20147:
        /* <DEDUP_REMOVED lines=18> */
.L_x_20154:
[----:B------:R-:W-:-:S04]  /*5180*/  LOP3.LUT R2, R3, 0x80000000, RZ, 0xc0, !PT ;  /* 0x8000000003027812 */ /* 0x000fc800078ec0ff */
[----:B------:R-:W-:-:S04]  /*5190*/  SHF.R.U32.HI R3, RZ, 0x18, R2 ;  /* 0x00000018ff037819 */ /* 0x000fc80000011602 */
[----:B------:R-:W-:-:S04]  /*51a0*/  LOP3.LUT R0, R0, R3, RZ, 0xfc, !PT ;  /* 0x0000000300007212 */ /* 0x000fc800078efcff */
[----:B------:R-:W-:-:S07]  /*51b0*/  PRMT R8, R0, 0x7610, R8 ;  /* 0x0000761000087816 */ /* 0x000fce0000000008 */
.L_x_20153:
[----:B------:R-:W-:Y:S05]  /*51c0*/  BSYNC B0 ;  /* 0x0000000000007941 */ /* 0x000fea0003800000 */
.L_x_20152:
[----:B------:R0:W-:Y:S01]  /*51d0*/  STG.E.U8 desc[UR36][R16.64], R8 ;  /* 0x0000000810007986 */ /* 0x0001e2000c101124 */
[----:B------:R-:W-:Y:S05]  /*51e0*/  BRA `(.L_x_20129) ;  /* 0x0000000000b87947 */ /* 0x000fea0003800000 */
.L_x_20146:
[----:B------:R-:W-:-:S13]  /*51f0*/  ISETP.NE.AND P0, PT, R0, 0x1c, PT ;  /* 0x0000001c0000780c */ /* 0x000fda0003f05270 */
[----:B------:R-:W-:Y:S05]  /*5200*/  @!P0 BRA `(.L_x_20155) ;  /* 0x0000000000a88947 */ /* 0x000fea0003800000 */
[----:B------:R-:W-:-:S13]  /*5210*/  ISETP.NE.AND P0, PT, R0, 0x1d, PT ;  /* 0x0000001d0000780c */ /* 0x000fda0003f05270 */
[----:B------:R-:W-:Y:S05]  /*5220*/  @!P0 BRA `(.L_x_20156) ;  /* 0x0000000000908947 */ /* 0x000fea0003800000 */
[----:B------:R-:W-:-:S13]  /*5230*/  ISETP.NE.AND P0, PT, R0, 0x2c, PT ;  /* 0x0000002c0000780c */ /* 0x000fda0003f05270 */
[----:B------:R-:W-:Y:S05]  /*5240*/  @P0 BRA `(.L_x_20128) ;  /* 0x0000000000440947 */ /* 0x000fea0003800000 */
[----:B------:R-:W-:-:S06]  /*5250*/  LOP3.LUT R4, R3, 0xff, RZ, 0xc0, !PT ;  /* 0x000000ff03047812 */ /* 0x000fcc00078ec0ff */
[----:B------:R-:W0:Y:S02]  /*5260*/  I2F.U16 R4, R4 ;  /* 0x0000000400047306 */ /* 0x000e240000101000 */
        /* <DEDUP_REMOVED lines=15> */
.L_x_20128:
        /* <DEDUP_REMOVED lines=16> */
.L_x_20157:
[----:B------:R-:W-:Y:S05]  /*5460*/  BRA `(.L_x_20129) ;  /* 0x0000000000187947 */ /* 0x000fea0003800000 */
.L_x_20156:
[----:B------:R-:W-:Y:S01]  /*5470*/  LOP3.LUT R2, R3, 0xff, RZ, 0xc0, !PT ;  /* 0x000000ff03027812 */ /* 0x000fe200078ec0ff */
[----:B------:R-:W-:-:S05]  /*5480*/  IMAD.MOV.U32 R3, RZ, RZ, RZ ;  /* 0x000000ffff037224 */ /* 0x000fca00078e00ff */
[----:B------:R1:W-:Y:S01]  /*5490*/  STG.E.64 desc[UR36][R16.64], R2 ;  /* 0x0000000210007986 */ /* 0x0003e2000c101b24 */
[----:B------:R-:W-:Y:S05]  /*54a0*/  BRA `(.L_x_20129) ;  /* 0x0000000000087947 */ /* 0x000fea0003800000 */
.L_x_20155:
[----:B------:R-:W-:-:S05]  /*54b0*/  LOP3.LUT R3, R3, 0xff, RZ, 0xc0, !PT ;  /* 0x000000ff03037812 */ /* 0x000fca00078ec0ff */
[----:B------:R0:W-:Y:S02]  /*54c0*/  STG.E desc[UR36][R16.64], R3 ;  /* 0x0000000310007986 */ /* 0x0001e4000c101924 */
.L_x_20129:
[----:B------:R-:W-:-:S04]  /*54d0*/  IMAD R18, R23, 0x200, R18 ;  /* 0x0000020017127824 */ /* 0x000fc800078e0212 */
[----:B------:R-:W-:-:S07]  /*54e0*/  VIADD R19, R18, 0x80 ;  /* 0x0000008012137836 */ /* 0x000fce0000000000 */
.L_x_20023:
[----:B------:R-:W-:Y:S05]  /*54f0*/  BSYNC B6 ;  /* 0x0000000000067941 */ /* 0x000fea0003800000 */
.L_x_20022:
        /* <DEDUP_REMOVED lines=384> */
.L_x_20160:
        /* <DEDUP_REMOVED lines=20> */
.L_x_20164:
[----:B------:R4:W5:Y:S01]  /*6e40*/  LDG.E.U8 R22, desc[UR36][R4.64] ;  /* 0x0000002404167981 */ /* 0x000962000c1e1100 */
[----:B------:R-:W-:Y:S05]  /*6e50*/  BRA `(.L_x_20166) ;  /* 0x0000000c00647947 */ /* 0x000fea0003800000 */
.L_x_20163:
        /* <DEDUP_REMOVED lines=8> */
.L_x_20168:
[----:B------:R2:W5:Y:S01]  /*6ee0*/  LDG.E.U8 R22, desc[UR36][R4.64] ;  /* 0x0000002404167981 */ /* 0x000562000c1e1100 */
[----:B------:R-:W-:Y:S05]  /*6ef0*/  BRA `(.L_x_20166) ;  /* 0x0000000c003c7947 */ /* 0x000fea0003800000 */
.L_x_20167:
[----:B------:R0:W5:Y:S01]  /*6f00*/  LDG.E.U16 R22, desc[UR36][R4.64] ;  /* 0x0000002404167981 */ /* 0x000162000c1e1500 */
[----:B------:R-:W-:Y:S05]  /*6f10*/  BRA `(.L_x_20166) ;  /* 0x0000000c00347947 */ /* 0x000fea0003800000 */
.L_x_20162:
        /* <DEDUP_REMOVED lines=10> */
.L_x_20170:
[----:B------:R-:W2:Y:S02]  /*6fc0*/  LDG.E.U16 R2, desc[UR36][R4.64] ;  /* 0x0000002404027981 */ /* 0x000ea4000c1e1500 */
[----:B--2---:R-:W-:-:S06]  /*6fd0*/  HADD2.F32 R2, -RZ, R2.H0_H0 ;  /* 0x20000002ff027230 */ /* 0x004fcc0000004100 */
[----:B------:R-:W0:Y:S02]  /*6fe0*/  F2I.S64.TRUNC R2, R2 ;  /* 0x0000000200027311 */ /* 0x000e24000020d900 */
[----:B0-----:R-:W-:Y:S01]  /*6ff0*/  PRMT R22, R2, 0x7610, R22 ;  /* 0x0000761002167816 */ /* 0x001fe20000000016 */
[----:B------:R-:W-:Y:S06]  /*7000*/  BRA `(.L_x_20166) ;  /* 0x0000000800f87947 */ /* 0x000fec0003800000 */
.L_x_20169:
        /* <DEDUP_REMOVED lines=10> */
.L_x_20172:
[----:B------:R-:W2:Y:S02]  /*70b0*/  LDG.E.U16 R4, desc[UR36][R4.64] ;  /* 0x0000002404047981 */ /* 0x000ea4000c1e1500 */
[----:B--2---:R-:W-:-:S06]  /*70c0*/  HADD2.F32 R2, -RZ, R4.H0_H0 ;  /* 0x20000004ff027230 */ /* 0x004fcc0000004100 */
[----:B------:R-:W0:Y:S02]  /*70d0*/  F2I.S64.TRUNC R2, R2 ;  /* 0x0000000200027311 */ /* 0x000e24000020d900 */
[----:B0-----:R-:W-:Y:S01]  /*70e0*/  PRMT R22, R2, 0x7610, R22 ;  /* 0x0000761002167816 */ /* 0x001fe20000000016 */
[----:B------:R-:W-:Y:S06]  /*70f0*/  BRA `(.L_x_20166) ;  /* 0x0000000800bc7947 */ /* 0x000fec0003800000 */
.L_x_20171:
[----:B------:R-:W2:Y:S02]  /*7100*/  LDG.E.64 R2, desc[UR36][R4.64] ;  /* 0x0000002404027981 */ /* 0x000ea4000c1e1b00 */
[----:B--2---:R-:W0:Y:S02]  /*7110*/  F2I.S64.F64.TRUNC R2, R2 ;  /* 0x0000000200027311 */ /* 0x004e24000030d900 */
[----:B0-----:R-:W-:Y:S01]  /*7120*/  PRMT R22, R2, 0x7610, R22 ;  /* 0x0000761002167816 */ /* 0x001fe20000000016 */
[----:B------:R-:W-:Y:S06]  /*7130*/  BRA `(.L_x_20166) ;  /* 0x0000000800ac7947 */ /* 0x000fec0003800000 */
.L_x_20161:
        /* <DEDUP_REMOVED lines=12> */
.L_x_20175:
[----:B------:R-:W2:Y:S02]  /*7200*/  LDG.E.64 R4, desc[UR36][R4.64] ;  /* 0x0000002404047981 */ /* 0x000ea4000c1e1b00 */
[----:B--2---:R-:W0:Y:S02]  /*7210*/  F2I.S64.F64.TRUNC R2, R4 ;  /* 0x0000000400027311 */ /* 0x004e24000030d900 */
[----:B0-----:R-:W-:Y:S01]  /*7220*/  PRMT R22, R2, 0x7610, R22 ;  /* 0x0000761002167816 */ /* 0x001fe20000000016 */
[----:B------:R-:W-:Y:S06]  /*7230*/  BRA `(.L_x_20166) ;  /* 0x00000008006c7947 */ /* 0x000fec0003800000 */
.L_x_20174:
        /* <DEDUP_REMOVED lines=28> */
.L_x_20177:
        /* <DEDUP_REMOVED lines=15> */
.L_x_20176:
[----:B------:R-:W2:Y:S02]  /*74f0*/  LDG.E.U16 R2, desc[UR36][R4.64] ;  /* 0x0000002404027981 */ /* 0x000ea4000c1e1500 */
[----:B--2---:R-:W-:-:S06]  /*7500*/  IMAD.U32 R2, R2, 0x10000, RZ ;  /* 0x0001000002027824 */ /* 0x004fcc00078e00ff */
[----:B------:R-:W0:Y:S02]  /*7510*/  F2I.S64.TRUNC R2, R2 ;  /* 0x0000000200027311 */ /* 0x000e24000020d900 */
[----:B0-----:R-:W-:Y:S01]  /*7520*/  PRMT R22, R2, 0x7610, R22 ;  /* 0x0000761002167816 */ /* 0x001fe20000000016 */
[----:B------:R-:W-:Y:S06]  /*7530*/  BRA `(.L_x_20166) ;  /* 0x0000000400ac7947 */ /* 0x000fec0003800000 */
.L_x_20173:
        /* <DEDUP_REMOVED lines=10> */
.L_x_20180:
        /* <DEDUP_REMOVED lines=21> */
.L_x_20184:
[----:B------:R-:W-:Y:S05]  /*7730*/  BSYNC B1 ;  /* 0x0000000000017941 */ /* 0x000fea0003800000 */
.L_x_20183:
[----:B------:R-:W-:Y:S01]  /*7740*/  IMAD.SHL.U32 R2, R2, 0x100000, RZ ;  /* 0x0010000002027824 */ /* 0x000fe200078e00ff */
[----:B------:R-:W-:-:S04]  /*7750*/  LEA R3, R0, 0x3b800000, 0x17 ;  /* 0x3b80000000037811 */ /* 0x000fc800078eb8ff */
[----:B------:R-:W-:-:S07]  /*7760*/  LOP3.LUT R2, R3, R2, R4, 0xfe, !PT ;  /* 0x0000000203027212 */ /* 0x000fce00078efe04 */
.L_x_20182:
[----:B------:R-:W-:Y:S05]  /*7770*/  BSYNC B0 ;  /* 0x0000000000007941 */ /* 0x000fea0003800000 */
.L_x_20181:
[----:B------:R-:W0:Y:S02]  /*7780*/  F2I.S64.TRUNC R2, R2 ;  /* 0x0000000200027311 */ /* 0x000e24000020d900 */
[----:B0-----:R-:W-:Y:S01]  /*7790*/  PRMT R22, R2, 0x7610, R22 ;  /* 0x0000761002167816 */ /* 0x001fe20000000016 */
[----:B------:R-:W-:Y:S06]  /*77a0*/  BRA `(.L_x_20166) ;  /* 0x0000000400107947 */ /* 0x000fec0003800000 */
.L_x_20179:
        /* <DEDUP_REMOVED lines=21> */
.L_x_20188:
[----:B------:R-:W-:Y:S05]  /*7900*/  BSYNC B1 ;  /* 0x0000000000017941 */ /* 0x000fea0003800000 */
.L_x_20187:
[----:B------:R-:W-:Y:S01]  /*7910*/  IMAD.SHL.U32 R2, R2, 0x200000, RZ ;  /* 0x0020000002027824 */ /* 0x000fe200078e00ff */
[----:B------:R-:W-:-:S04]  /*7920*/  LEA R3, R0, 0x37800000, 0x17 ;  /* 0x3780000000037811 */ /* 0x000fc800078eb8ff */
[----:B------:R-:W-:-:S07]  /*7930*/  LOP3.LUT R2, R3, R2, R4, 0xfe, !PT ;  /* 0x0000000203027212 */ /* 0x000fce00078efe04 */
.L_x_20186:
[----:B------:R-:W-:Y:S05]  /*7940*/  BSYNC B0 ;  /* 0x0000000000007941 */ /* 0x000fea0003800000 */
.L_x_20185:
[----:B------:R-:W0:Y:S02]  /*7950*/  F2I.S64.TRUNC R2, R2 ;  /* 0x0000000200027311 */ /* 0x000e24000020d900 */
[----:B0-----:R-:W-:Y:S01]  /*7960*/  PRMT R22, R2, 0x7610, R22 ;  /* 0x0000761002167816 */ /* 0x001fe20000000016 */
[----:B------:R-:W-:Y:S06]  /*7970*/  BRA `(.L_x_20166) ;  /* 0x00000000009c7947 */ /* 0x000fec0003800000 */
.L_x_20178:
        /* <DEDUP_REMOVED lines=14> */
.L_x_20192:
[----:B------:R-:W-:Y:S05]  /*7a60*/  BSYNC B0 ;  /* 0x0000000000007941 */ /* 0x000fea0003800000 */
.L_x_20191:
[----:B------:R-:W0:Y:S02]  /*7a70*/  F2I.S64.TRUNC R2, R2 ;  /* 0x0000000200027311 */ /* 0x000e24000020d900 */
[----:B0-----:R-:W-:Y:S01]  /*7a80*/  PRMT R22, R2, 0x7610, R22 ;  /* 0x0000761002167816 */ /* 0x001fe20000000016 */
[----:B------:R-:W-:Y:S06]  /*7a90*/  BRA `(.L_x_20166) ;  /* 0x0000000000547947 */ /* 0x000fec0003800000 */
.L_x_20165:
        /* <DEDUP_REMOVED lines=16> */
.L_x_20193:
[----:B------:R-:W-:Y:S01]  /*7ba0*/  PRMT R22, RZ, 0x7610, R22 ;  /* 0x00007610ff167816 */ /* 0x000fe20000000016 */
[----:B------:R-:W-:Y:S06]  /*7bb0*/  BRA `(.L_x_20166) ;  /* 0x00000000000c7947 */ /* 0x000fec0003800000 */
.L_x_20190:
[----:B------:R0:W5:Y:S01]  /*7bc0*/  LDG.E.U8 R22, desc[UR36][R4.64] ;  /* 0x0000002404167981 */ /* 0x000162000c1e1100 */
[----:B------:R-:W-:Y:S05]  /*7bd0*/  BRA `(.L_x_20166) ;  /* 0x0000000000047947 */ /* 0x000fea0003800000 */
.L_x_20189:
[----:B------:R0:W5:Y:S02]  /*7be0*/  LDG.E.U8 R22, desc[UR36][R4.64] ;  /* 0x0000002404167981 */ /* 0x000164000c1e1100 */
.L_x_20166:
        /* <DEDUP_REMOVED lines=17> */
.L_x_20197:
[----:B------:R0:W5:Y:S01]  /*7d00*/  LDG.E.U8 R23, desc[UR36][R4.64] ;  /* 0x0000002404177981 */ /* 0x000162000c1e1100 */
[----:B------:R-:W-:Y:S05]  /*7d10*/  BRA `(.L_x_20199) ;  /* 0x0000000c00647947 */ /* 0x000fea0003800000 */
.L_x_20196:
        /* <DEDUP_REMOVED lines=8> */
.L_x_20201:
[----:B------:R3:W5:Y:S01]  /*7da0*/  LDG.E.U8 R23, desc[UR36][R4.64] ;  /* 0x0000002404177981 */ /* 0x000762000c1e1100 */
[----:B------:R-:W-:Y:S05]  /*7db0*/  BRA `(.L_x_20199) ;  /* 0x0000000c003c7947 */ /* 0x000fea0003800000 */
.L_x_20200:
[----:B------:R2:W5:Y:S01]  /*7dc0*/  LDG.E.U16 R23, desc[UR36][R4.64] ;  /* 0x0000002404177981 */ /* 0x000562000c1e1500 */
[----:B------:R-:W-:Y:S05]  /*7dd0*/  BRA `(.L_x_20199) ;  /* 0x0000000c00347947 */ /* 0x000fea0003800000 */
.L_x_20195:
        /* <DEDUP_REMOVED lines=10> */
.L_x_20203:
[----:B------:R-:W2:Y:S02]  /*7e80*/  LDG.E.U16 R2, desc[UR36][R4.64] ;  /* 0x0000002404027981 */ /* 0x000ea4000c1e1500 */
[----:B--2---:R-:W-:-:S06]  /*7e90*/  HADD2.F32 R2, -RZ, R2.H0_H0 ;  /* 0x20000002ff027230 */ /* 0x004fcc0000004100 */
[----:B------:R-:W0:Y:S02]  /*7ea0*/  F2I.S64.TRUNC R2, R2 ;  /* 0x0000000200027311 */ /* 0x000e24000020d900 */
[----:B0-----:R-:W-:Y:S01]  /*7eb0*/  PRMT R23, R2, 0x7610, R23 ;  /* 0x0000761002177816 */ /* 0x001fe20000000017 */
[----:B------:R-:W-:Y:S06]  /*7ec0*/  BRA `(.L_x_20199) ;  /* 0x0000000800f87947 */ /* 0x000fec0003800000 */
.L_x_20202:
        /* <DEDUP_REMOVED lines=10> */
.L_x_20205:
[----:B------:R-:W2:Y:S02]  /*7f70*/  LDG.E.U16 R4, desc[UR36][R4.64] ;  /* 0x0000002404047981 */ /* 0x000ea4000c1e1500 */
[----:B--2---:R-:W-:-:S06]  /*7f80*/  HADD2.F32 R2, -RZ, R4.H0_H0 ;  /* 0x20000004ff027230 */ /* 0x004fcc0000004100 */
[----:B------:R-:W0:Y:S02]  /*7f90*/  F2I.S64.TRUNC R2, R2 ;  /* 0x0000000200027311 */ /* 0x000e24000020d900 */
[----:B0-----:R-:W-:Y:S01]  /*7fa0*/  PRMT R23, R2, 0x7610, R23 ;  /* 0x0000761002177816 */ /* 0x001fe20000000017 */
[----:B------:R-:W-:Y:S06]  /*7fb0*/  BRA `(.L_x_20199) ;  /* 0x0000000800bc7947 */ /* 0x000fec0003800000 */
.L_x_20204:
[----:B------:R-:W2:Y:S02]  /*7fc0*/  LDG.E.64 R2, desc[UR36][R4.64] ;  /* 0x0000002404027981 */ /* 0x000ea4000c1e1b00 */
[----:B--2---:R-:W0:Y:S02]  /*7fd0*/  F2I.S64.F64.TRUNC R2, R2 ;  /* 0x0000000200027311 */ /* 0x004e24000030d900 */
[----:B0-----:R-:W-:Y:S01]  /*7fe0*/  PRMT R23, R2, 0x7610, R23 ;  /* 0x0000761002177816 */ /* 0x001fe20000000017 */
[----:B------:R-:W-:Y:S06]  /*7ff0*/  BRA `(.L_x_20199) ;  /* 0x0000000800ac7947 */ /* 0x000fec0003800000 */
.L_x_20194:
        /* <DEDUP_REMOVED lines=12> */
.L_x_20208:
[----:B------:R-:W2:Y:S02]  /*80c0*/  LDG.E.64 R4, desc[UR36][R4.64] ;  /* 0x0000002404047981 */ /* 0x000ea4000c1e1b00 */
[----:B--2---:R-:W0:Y:S02]  /*80d0*/  F2I.S64.F64.TRUNC R2, R4 ;  /* 0x0000000400027311 */ /* 0x004e24000030d900 */
[----:B0-----:R-:W-:Y:S01]  /*80e0*/  PRMT R23, R2, 0x7610, R23 ;  /* 0x0000761002177816 */ /* 0x001fe20000000017 */
[----:B------:R-:W-:Y:S06]  /*80f0*/  BRA `(.L_x_20199) ;  /* 0x00000008006c7947 */ /* 0x000fec0003800000 */
.L_x_20207:
        /* <DEDUP_REMOVED lines=28> */
.L_x_20210:
        /* <DEDUP_REMOVED lines=15> */
.L_x_20209:
[----:B------:R-:W2:Y:S02]  /*83b0*/  LDG.E.U16 R2, desc[UR36][R4.64] ;  /* 0x0000002404027981 */ /* 0x000ea4000c1e1500 */
[----:B--2---:R-:W-:-:S06]  /*83c0*/  IMAD.U32 R2, R2, 0x10000, RZ ;  /* 0x0001000002027824 */ /* 0x004fcc00078e00ff */
[----:B------:R-:W0:Y:S02]  /*83d0*/  F2I.S64.TRUNC R2, R2 ;  /* 0x0000000200027311 */ /* 0x000e24000020d900 */
[----:B0-----:R-:W-:Y:S01]  /*83e0*/  PRMT R23, R2, 0x7610, R23 ;  /* 0x0000761002177816 */ /* 0x001fe20000000017 */
[----:B------:R-:W-:Y:S06]  /*83f0*/  BRA `(.L_x_20199) ;  /* 0x0000000400ac7947 */ /* 0x000fec0003800000 */
.L_x_20206:
        /* <DEDUP_REMOVED lines=10> */
.L_x_20213:
        /* <DEDUP_REMOVED lines=21> */
.L_x_20217:
[----:B------:R-:W-:Y:S05]  /*85f0*/  BSYNC B1 ;  /* 0x0000000000017941 */ /* 0x000fea0003800000 */
.L_x_20216:
[----:B------:R-:W-:Y:S01]  /*8600*/  IMAD.SHL.U32 R2, R2, 0x100000, RZ ;  /* 0x0010000002027824 */ /* 0x000fe200078e00ff */
[----:B------:R-:W-:-:S04]  /*8610*/  LEA R3, R0, 0x3b800000, 0x17 ;  /* 0x3b80000000037811 */ /* 0x000fc800078eb8ff */
[----:B------:R-:W-:-:S07]  /*8620*/  LOP3.LUT R2, R3, R2, R4, 0xfe, !PT ;  /* 0x0000000203027212 */ /* 0x000fce00078efe04 */
.L_x_20215:
[----:B------:R-:W-:Y:S05]  /*8630*/  BSYNC B0 ;  /* 0x0000000000007941 */ /* 0x000fea0003800000 */
.L_x_20214:
[----:B------:R-:W0:Y:S02]  /*8640*/  F2I.S64.TRUNC R2, R2 ;  /* 0x0000000200027311 */ /* 0x000e24000020d900 */
[----:B0-----:R-:W-:Y:S01]  /*8650*/  PRMT R23, R2, 0x7610, R23 ;  /* 0x0000761002177816 */ /* 0x001fe20000000017 */
[----:B------:R-:W-:Y:S06]  /*8660*/  BRA `(.L_x_20199) ;  /* 0x0000000400107947 */ /* 0x000fec0003800000 */
.L_x_20212:
        /* <DEDUP_REMOVED lines=21> */
.L_x_20221:
[----:B------:R-:W-:Y:S05]  /*87c0*/  BSYNC B1 ;  /* 0x0000000000017941 */ /* 0x000fea0003800000 */
.L_x_20220:
[----:B------:R-:W-:Y:S01]  /*87d0*/  IMAD.SHL.U32 R2, R2, 0x200000, RZ ;  /* 0x0020000002027824 */ /* 0x000fe200078e00ff */
[----:B------:R-:W-:-:S04]  /*87e0*/  LEA R3, R0, 0x37800000, 0x17 ;  /* 0x3780000000037811 */ /* 0x000fc800078eb8ff */
[----:B------:R-:W-:-:S07]  /*87f0*/  LOP3.LUT R2, R3, R2, R4, 0xfe, !PT ;  /* 0x0000000203027212 */ /* 0x000fce00078efe04 */
.L_x_20219:
[----:B------:R-:W-:Y:S05]  /*8800*/  BSYNC B0 ;  /* 0x0000000000007941 */ /* 0x000fea0003800000 */
.L_x_20218:
[----:B------:R-:W0:Y:S02]  /*8810*/  F2I.S64.TRUNC R2, R2 ;  /* 0x0000000200027311 */ /* 0x000e24000020d900 */
[----:B0-----:R-:W-:Y:S01]  /*8820*/  PRMT R23, R2, 0x7610, R23 ;  /* 0x0000761002177816 */ /* 0x001fe20000000017 */
[----:B------:R-:W-:Y:S06]  /*8830*/  BRA `(.L_x_20199) ;  /* 0x00000000009c7947 */ /* 0x000fec0003800000 */
.L_x_20211:
        /* <DEDUP_REMOVED lines=14> */
.L_x_20225:
[----:B------:R-:W-:Y:S05]  /*8920*/  BSYNC B0 ;  /* 0x0000000000007941 */ /* 0x000fea0003800000 */
.L_x_20224:
[----:B------:R-:W0:Y:S02]  /*8930*/  F2I.S64.TRUNC R2, R2 ;  /* 0x0000000200027311 */ /* 0x000e24000020d900 */
[----:B0-----:R-:W-:Y:S01]  /*8940*/  PRMT R23, R2, 0x7610, R23 ;  /* 0x0000761002177816 */ /* 0x001fe20000000017 */
[----:B------:R-:W-:Y:S06]  /*8950*/  BRA `(.L_x_20199) ;  /* 0x0000000000547947 */ /* 0x000fec0003800000 */
.L_x_20198:
        /* <DEDUP_REMOVED lines=16> */
.L_x_20226:
[----:B------:R-:W-:Y:S01]  /*8a60*/  PRMT R23, RZ, 0x7610, R23 ;  /* 0x00007610ff177816 */ /* 0x000fe20000000017 */
[----:B------:R-:W-:Y:S06]  /*8a70*/  BRA `(.L_x_20199) ;  /* 0x00000000000c7947 */ /* 0x000fec0003800000 */
.L_x_20223:
[----:B------:R0:W5:Y:S01]  /*8a80*/  LDG.E.U8 R23, desc[UR36][R4.64] ;  /* 0x0000002404177981 */ /* 0x000162000c1e1100 */
[----:B------:R-:W-:Y:S05]  /*8a90*/  BRA `(.L_x_20199) ;  /* 0x0000000000047947 */ /* 0x000fea0003800000 */
.L_x_20222:
[----:B------:R0:W5:Y:S02]  /*8aa0*/  LDG.E.U8 R23, desc[UR36][R4.64] ;  /* 0x0000002404177981 */ /* 0x000164000c1e1100 */
.L_x_20199:
        /* <DEDUP_REMOVED lines=17> */
.L_x_20230:
[----:B------:R3:W5:Y:S01]  /*8bc0*/  LDG.E.U8 R0, desc[UR36][R4.64] ;  /* 0x0000002404007981 */ /* 0x000762000c1e1100 */
[----:B------:R-:W-:Y:S05]  /*8bd0*/  BRA `(.L_x_20232) ;  /* 0x0000000c00647947 */ /* 0x000fea0003800000 */
.L_x_20229:
        /* <DEDUP_REMOVED lines=8> */
.L_x_20234:
[----:B------:R0:W5:Y:S01]  /*8c60*/  LDG.E.U8 R0, desc[UR36][R4.64] ;  /* 0x0000002404007981 */ /* 0x000162000c1e1100 */
[----:B------:R-:W-:Y:S05]  /*8c70*/  BRA `(.L_x_20232) ;  /* 0x0000000c003c7947 */ /* 0x000fea0003800000 */
.L_x_20233:
[----:B------:R0:W5:Y:S01]  /*8c80*/  LDG.E.U16 R0, desc[UR36][R4.64] ;  /* 0x0000002404007981 */ /* 0x000162000c1e1500 */
[----:B------:R-:W-:Y:S05]  /*8c90*/  BRA `(.L_x_20232) ;  /* 0x0000000c00347947 */ /* 0x000fea0003800000 */
.L_x_20228:
        /* <DEDUP_REMOVED lines=10> */
.L_x_20236:
[----:B------:R-:W2:Y:S02]  /*8d40*/  LDG.E.U16 R2, desc[UR36][R4.64] ;  /* 0x0000002404027981 */ /* 0x000ea4000c1e1500 */
[----:B--2---:R-:W-:-:S06]  /*8d50*/  HADD2.F32 R2, -RZ, R2.H0_H0 ;  /* 0x20000002ff027230 */ /* 0x004fcc0000004100 */
[----:B------:R-:W0:Y:S02]  /*8d60*/  F2I.S64.TRUNC R2, R2 ;  /* 0x0000000200027311 */ /* 0x000e24000020d900 */
[----:B0-----:R-:W-:Y:S01]  /*8d70*/  PRMT R0, R2, 0x7610, R0 ;  /* 0x0000761002007816 */ /* 0x001fe20000000000 */
[----:B------:R-:W-:Y:S06]  /*8d80*/  BRA `(.L_x_20232) ;  /* 0x0000000800f87947 */ /* 0x000fec0003800000 */
.L_x_20235:
        /* <DEDUP_REMOVED lines=10> */
.L_x_20238:
[----:B------:R-:W2:Y:S02]  /*8e30*/  LDG.E.U16 R4, desc[UR36][R4.64] ;  /* 0x0000002404047981 */ /* 0x000ea4000c1e1500 */
[----:B--2---:R-:W-:-:S06]  /*8e40*/  HADD2.F32 R2, -RZ, R4.H0_H0 ;  /* 0x20000004ff027230 */ /* 0x004fcc0000004100 */
[----:B------:R-:W0:Y:S02]  /*8e50*/  F2I.S64.TRUNC R2, R2 ;  /* 0x0000000200027311 */ /* 0x000e24000020d900 */
[----:B0-----:R-:W-:Y:S01]  /*8e60*/  PRMT R0, R2, 0x7610, R0 ;  /* 0x0000761002007816 */ /* 0x001fe20000000000 */
[----:B------:R-:W-:Y:S06]  /*8e70*/  BRA `(.L_x_20232) ;  /* 0x0000000800bc7947 */ /* 0x000fec0003800000 */
.L_x_20237:
[----:B------:R-:W2:Y:S02]  /*8e80*/  LDG.E.64 R2, desc[UR36][R4.64] ;  /* 0x0000002404027981 */ /* 0x000ea4000c1e1b00 */
[----:B--2---:R-:W0:Y:S02]  /*8e90*/  F2I.S64.F64.TRUNC R2, R2 ;  /* 0x0000000200027311 */ /* 0x004e24000030d900 */
[----:B0-----:R-:W-:Y:S01]  /*8ea0*/  PRMT R0, R2, 0x7610, R0 ;  /* 0x0000761002007816 */ /* 0x001fe20000000000 */
[----:B------:R-:W-:Y:S06]  /*8eb0*/  BRA `(.L_x_20232) ;  /* 0x0000000800ac7947 */ /* 0x000fec0003800000 */
.L_x_20227:
        /* <DEDUP_REMOVED lines=12> */
.L_x_20241:
[----:B------:R-:W2:Y:S02]  /*8f80*/  LDG.E.64 R4, desc[UR36][R4.64] ;  /* 0x0000002404047981 */ /* 0x000ea4000c1e1b00 */
[----:B--2---:R-:W0:Y:S02]  /*8f90*/  F2I.S64.F64.TRUNC R2, R4 ;  /* 0x0000000400027311 */ /* 0x004e24000030d900 */
[----:B0-----:R-:W-:Y:S01]  /*8fa0*/  PRMT R0, R2, 0x7610, R0 ;  /* 0x0000761002007816 */ /* 0x001fe20000000000 */
[----:B------:R-:W-:Y:S06]  /*8fb0*/  BRA `(.L_x_20232) ;  /* 0x00000008006c7947 */ /* 0x000fec0003800000 */
.L_x_20240:
        /* <DEDUP_REMOVED lines=28> */
.L_x_20243:
        /* <DEDUP_REMOVED lines=15> */
.L_x_20242:
[----:B------:R-:W2:Y:S02]  /*9270*/  LDG.E.U16 R2, desc[UR36][R4.64] ;  /* 0x0000002404027981 */ /* 0x000ea4000c1e1500 */
[----:B--2---:R-:W-:-:S06]  /*9280*/  IMAD.U32 R2, R2, 0x10000, RZ ;  /* 0x0001000002027824 */ /* 0x004fcc00078e00ff */
[----:B------:R-:W0:Y:S02]  /*9290*/  F2I.S64.TRUNC R2, R2 ;  /* 0x0000000200027311 */ /* 0x000e24000020d900 */
[----:B0-----:R-:W-:Y:S01]  /*92a0*/  PRMT R0, R2, 0x7610, R0 ;  /* 0x0000761002007816 */ /* 0x001fe20000000000 */
[----:B------:R-:W-:Y:S06]  /*92b0*/  BRA `(.L_x_20232) ;  /* 0x0000000400ac7947 */ /* 0x000fec0003800000 */
.L_x_20239:
        /* <DEDUP_REMOVED lines=10> */
.L_x_20246:
        /* <DEDUP_REMOVED lines=21> */
.L_x_20250:
[----:B------:R-:W-:Y:S05]  /*94b0*/  BSYNC B1 ;  /* 0x0000000000017941 */ /* 0x000fea0003800000 */
.L_x_20249:
[----:B------:R-:W-:Y:S01]  /*94c0*/  IMAD.SHL.U32 R2, R2, 0x100000, RZ ;  /* 0x0010000002027824 */ /* 0x000fe200078e00ff */
[----:B------:R-:W-:-:S04]  /*94d0*/  LEA R3, R0, 0x3b800000, 0x17 ;  /* 0x3b80000000037811 */ /* 0x000fc800078eb8ff */
[----:B------:R-:W-:-:S07]  /*94e0*/  LOP3.LUT R2, R3, R2, R4, 0xfe, !PT ;  /* 0x0000000203027212 */ /* 0x000fce00078efe04 */
.L_x_20248:
[----:B------:R-:W-:Y:S05]  /*94f0*/  BSYNC B0 ;  /* 0x0000000000007941 */ /* 0x000fea0003800000 */
.L_x_20247:
[----:B------:R-:W0:Y:S02]  /*9500*/  F2I.S64.TRUNC R2, R2 ;  /* 0x0000000200027311 */ /* 0x000e24000020d900 */
[----:B0-----:R-:W-:Y:S01]  /*9510*/  PRMT R0, R2, 0x7610, R0 ;  /* 0x0000761002007816 */ /* 0x001fe20000000000 */
[----:B------:R-:W-:Y:S06]  /*9520*/  BRA `(.L_x_20232) ;  /* 0x0000000400107947 */ /* 0x000fec0003800000 */
.L_x_20245:
        /* <DEDUP_REMOVED lines=21> */
.L_x_20254:
[----:B------:R-:W-:Y:S05]  /*9680*/  BSYNC B1 ;  /* 0x0000000000017941 */ /* 0x000fea0003800000 */
.L_x_20253:
[----:B------:R-:W-:Y:S01]  /*9690*/  IMAD.SHL.U32 R2, R2, 0x200000, RZ ;  /* 0x0020000002027824 */ /* 0x000fe200078e00ff */
[----:B------:R-:W-:-:S04]  /*96a0*/  LEA R3, R0, 0x37800000, 0x17 ;  /* 0x3780000000037811 */ /* 0x000fc800078eb8ff */
[----:B------:R-:W-:-:S07]  /*96b0*/  LOP3.LUT R2, R3, R2, R4, 0xfe, !PT ;  /* 0x0000000203027212 */ /* 0x000fce00078efe04 */
.L_x_20252:
[----:B------:R-:W-:Y:S05]  /*96c0*/  BSYNC B0 ;  /* 0x0000000000007941 */ /* 0x000fea0003800000 */
.L_x_20251:
[----:B------:R-:W0:Y:S02]  /*96d0*/  F2I.S64.TRUNC R2, R2 ;  /* 0x0000000200027311 */ /* 0x000e24000020d900 */
[----:B0-----:R-:W-:Y:S01]  /*96e0*/  PRMT R0, R2, 0x7610, R0 ;  /* 0x0000761002007816 */ /* 0x001fe20000000000 */
[----:B------:R-:W-:Y:S06]  /*96f0*/  BRA `(.L_x_20232) ;  /* 0x00000000009c7947 */ /* 0x000fec0003800000 */
.L_x_20244:
        /* <DEDUP_REMOVED lines=14> */
.L_x_20258:
[----:B------:R-:W-:Y:S05]  /*97e0*/  BSYNC B0 ;  /* 0x0000000000007941 */ /* 0x000fea0003800000 */
.L_x_20257:
[----:B------:R-:W0:Y:S02]  /*97f0*/  F2I.S64.TRUNC R2, R2 ;  /* 0x0000000200027311 */ /* 0x000e24000020d900 */
[----:B0-----:R-:W-:Y:S01]  /*9800*/  PRMT R0, R2, 0x7610, R0 ;  /* 0x0000761002007816 */ /* 0x001fe20000000000 */
[----:B------:R-:W-:Y:S06]  /*9810*/  BRA `(.L_x_20232) ;  /* 0x0000000000547947 */ /* 0x000fec0003800000 */
.L_x_20231:
        /* <DEDUP_REMOVED lines=16> */
.L_x_20259:
[----:B------:R-:W-:Y:S01]  /*9920*/  PRMT R0, RZ, 0x7610, R0 ;  /* 0x00007610ff007816 */ /* 0x000fe20000000000 */
[----:B------:R-:W-:Y:S06]  /*9930*/  BRA `(.L_x_20232) ;  /* 0x00000000000c7947 */ /* 0x000fec0003800000 */
.L_x_20256:
[----:B------:R1:W5:Y:S01]  /*9940*/  LDG.E.U8 R0, desc[UR36][R4.64] ;  /* 0x0000002404007981 */ /* 0x000362000c1e1100 */
[----:B------:R-:W-:Y:S05]  /*9950*/  BRA `(.L_x_20232) ;  /* 0x0000000000047947 */ /* 0x000fea0003800000 */
.L_x_20255:
[----:B------:R0:W5:Y:S02]  /*9960*/  LDG.E.U8 R0, desc[UR36][R4.64] ;  /* 0x0000002404007981 */ /* 0x000164000c1e1100 */
.L_x_20232:
        /* <DEDUP_REMOVED lines=22> */
.L_x_20263:
[----:B------:R0:W-:Y:S01]  /*9ad0*/  STG.E.U8 desc[UR36][R16.64], R3 ;  /* 0x0000000310007986 */ /* 0x0001e2000c101124 */
[----:B------:R-:W-:Y:S05]  /*9ae0*/  BRA `(.L_x_20265) ;  /* 0x0000000c00987947 */ /* 0x000fea0003800000 */
.L_x_20262:
        /* <DEDUP_REMOVED lines=10> */
.L_x_20267:
[----:B------:R-:W-:-:S05]  /*9b90*/  LOP3.LUT R3, R3, 0xff, RZ, 0xc0, !PT ;  /* 0x000000ff03037812 */ /* 0x000fca00078ec0ff */
[----:B------:R0:W-:Y:S01]  /*9ba0*/  STG.E desc[UR36][R16.64], R3 ;  /* 0x0000000310007986 */ /* 0x0001e2000c101924 */
[----:B------:R-:W-:Y:S05]  /*9bb0*/  BRA `(.L_x_20265) ;  /* 0x0000000c00647947 */ /* 0x000fea0003800000 */
.L_x_20266:
[----:B------:R-:W-:-:S05]  /*9bc0*/  LOP3.LUT R3, R3, 0xff, RZ, 0xc0, !PT ;  /* 0x000000ff03037812 */ /* 0x000fca00078ec0ff */
[----:B------:R0:W-:Y:S01]  /*9bd0*/  STG.E.U16 desc[UR36][R16.64], R3 ;  /* 0x0000000310007986 */ /* 0x0001e2000c101524 */
[----:B------:R-:W-:Y:S05]  /*9be0*/  BRA `(.L_x_20265) ;  /* 0x0000000c00587947 */ /* 0x000fea0003800000 */
.L_x_20261:
        /* <DEDUP_REMOVED lines=10> */
.L_x_20269:
[----:B------:R-:W-:-:S04]  /*9c90*/  LOP3.LUT R3, R3, 0xff, RZ, 0xc0, !PT ;  /* 0x000000ff03037812 */ /* 0x000fc800078ec0ff */
[----:B------:R-:W0:Y:S02]  /*9ca0*/  I2F.U16 R0, R3 ;  /* 0x0000000300007306 */ /* 0x000e240000101000 */
[----:B0-----:R-:W-:-:S05]  /*9cb0*/  F2FP.F16.F32.PACK_AB R0, RZ, R0 ;  /* 0x00000000ff00723e */ /* 0x001fca00000000ff */
[----:B------:R0:W-:Y:S01]  /*9cc0*/  STG.E.U16 desc[UR36][R16.64], R0 ;  /* 0x0000000010007986 */ /* 0x0001e2000c101524 */
[----:B------:R-:W-:Y:S05]  /*9cd0*/  BRA `(.L_x_20265) ;  /* 0x0000000c001c7947 */ /* 0x000fea0003800000 */
.L_x_20268:
        /* <DEDUP_REMOVED lines=11> */
.L_x_20271:
[----:B------:R-:W-:-:S06]  /*9d90*/  LOP3.LUT R3, R3, 0xff, RZ, 0xc0, !PT ;  /* 0x000000ff03037812 */ /* 0x000fcc00078ec0ff */
[----:B------:R-:W0:Y:S02]  /*9da0*/  I2F.U16 R3, R3 ;  /* 0x0000000300037306 */ /* 0x000e240000101000 */
[----:B0-----:R-:W-:-:S04]  /*9db0*/  F2FP.F16.F32.PACK_AB R3, RZ, R3 ;  /* 0x00000003ff03723e */ /* 0x001fc800000000ff */
[----:B------:R-:W-:-:S05]  /*9dc0*/  PRMT R3, R3, 0x5410, RZ ;  /* 0x0000541003037816 */ /* 0x000fca00000000ff */
[----:B------:R0:W-:Y:S01]  /*9dd0*/  STG.E desc[UR36][R16.64], R3 ;  /* 0x0000000310007986 */ /* 0x0001e2000c101924 */
[----:B------:R-:W-:Y:S05]  /*9de0*/  BRA `(.L_x_20265) ;  /* 0x0000000800d87947 */ /* 0x000fea0003800000 */
.L_x_20270:
[----:B------:R-:W-:-:S06]  /*9df0*/  LOP3.LUT R3, R3, 0xff, RZ, 0xc0, !PT ;  /* 0x000000ff03037812 */ /* 0x000fcc00078ec0ff */
[----:B------:R-:W0:Y:S02]  /*9e00*/  I2F.F64.U16 R2, R3 ;  /* 0x0000000300027312 */ /* 0x000e240000101800 */
[----:B0-----:R0:W-:Y:S01]  /*9e10*/  STG.E.64 desc[UR36][R16.64], R2 ;  /* 0x0000000210007986 */ /* 0x0011e2000c101b24 */
[----:B------:R-:W-:Y:S05]  /*9e20*/  BRA `(.L_x_20265) ;  /* 0x0000000800c87947 */ /* 0x000fea0003800000 */
.L_x_20260:
        /* <DEDUP_REMOVED lines=12> */
.L_x_20274:
[----:B------:R-:W-:Y:S02]  /*9ef0*/  LOP3.LUT R4, R3, 0xff, RZ, 0xc0, !PT ;  /* 0x000000ff03047812 */ /* 0x000fe400078ec0ff */
[----:B------:R-:W-:-:S04]  /*9f00*/  CS2R R6, SRZ ;  /* 0x0000000000067805 */ /* 0x000fc8000001ff00 */
[----:B------:R-:W0:Y:S02]  /*9f10*/  I2F.F64.U16 R4, R4 ;  /* 0x0000000400047312 */ /* 0x000e240000101800 */
[----:B0-----:R0:W-:Y:S01]  /*9f20*/  STG.E.128 desc[UR36][R16.64], R4 ;  /* 0x0000000410007986 */ /* 0x0011e2000c101d24 */
[----:B------:R-:W-:Y:S05]  /*9f30*/  BRA `(.L_x_20265) ;  /* 0x0000000800847947 */ /* 0x000fea0003800000 */
.L_x_20273:
        /* <DEDUP_REMOVED lines=22> */
.L_x_20278:
[----:B------:R-:W-:Y:S05]  /*a0a0*/  BSYNC B0 ;  /* 0x0000000000007941 */ /* 0x000fea0003800000 */
.L_x_20277:
[----:B------:R-:W-:-:S05]  /*a0b0*/  LOP3.LUT R3, R0, R3, RZ, 0xfc, !PT ;  /* 0x0000000300037212 */ /* 0x000fca00078efcff */
[----:B------:R0:W-:Y:S01]  /*a0c0*/  STG.E.U8 desc[UR36][R16.64], R3 ;  /* 0x0000000310007986 */ /* 0x0001e2000c101124 */
[----:B------:R-:W-:Y:S05]  /*a0d0*/  BRA `(.L_x_20265) ;  /* 0x00000008001c7947 */ /* 0x000fea0003800000 */
.L_x_20276:
        /* <DEDUP_REMOVED lines=14> */
.L_x_20280:
[----:B------:R-:W-:Y:S01]  /*a1c0*/  IMAD.MOV.U32 R0, RZ, RZ, 0x7f ;  /* 0x0000007fff007424 */ /* 0x000fe200078e00ff */
[----:B------:R-:W-:-:S04]  /*a1d0*/  ISETP.GT.U32.AND P0, PT, R2, 0x7f800000, PT ;  /* 0x7f8000000200780c */ /* 0x000fc80003f04070 */
[----:B------:R-:W-:-:S09]  /*a1e0*/  SEL R0, R0, 0x7c, P0 ;  /* 0x0000007c00007807 */ /* 0x000fd20000000000 */
.L_x_20281:
[----:B------:R-:W-:Y:S05]  /*a1f0*/  BSYNC B0 ;  /* 0x0000000000007941 */ /* 0x000fea0003800000 */
.L_x_20279:
[----:B------:R-:W-:-:S04]  /*a200*/  LOP3.LUT R2, R3, 0x80000000, RZ, 0xc0, !PT ;  /* 0x8000000003027812 */ /* 0x000fc800078ec0ff */
[----:B------:R-:W-:-:S04]  /*a210*/  SHF.R.U32.HI R3, RZ, 0x18, R2 ;  /* 0x00000018ff037819 */ /* 0x000fc80000011602 */
[----:B------:R-:W-:-:S05]  /*a220*/  LOP3.LUT R3, R0, R3, RZ, 0xfc, !PT ;  /* 0x0000000300037212 */ /* 0x000fca00078efcff */
[----:B------:R0:W-:Y:S01]  /*a230*/  STG.E.U8 desc[UR36][R16.64], R3 ;  /* 0x0000000310007986 */ /* 0x0001e2000c101124 */
[----:B------:R-:W-:Y:S05]  /*a240*/  BRA `(.L_x_20265) ;  /* 0x0000000400c07947 */ /* 0x000fea0003800000 */
.L_x_20275:
[----:B------:R-:W-:-:S04]  /*a250*/  LOP3.LUT R3, R3, 0xff, RZ, 0xc0, !PT ;  /* 0x000000ff03037812 */ /* 0x000fc800078ec0ff */
[----:B------:R-:W0:Y:S02]  /*a260*/  I2F.U16 R0, R3 ;  /* 0x0000000300007306 */ /* 0x000e240000101000 */
[----:B0-----:R-:W-:-:S05]  /*a270*/  F2FP.BF16.F32.PACK_AB R0, RZ, R0 ;  /* 0x00000000ff00723e */ /* 0x001fca00000010ff */
[----:B------:R0:W-:Y:S01]  /*a280*/  STG.E.U16 desc[UR36][R16.64], R0 ;  /* 0x0000000010007986 */ /* 0x0001e2000c101524 */
[----:B------:R-:W-:Y:S05]  /*a290*/  BRA `(.L_x_20265) ;  /* 0x0000000400ac7947 */ /* 0x000fea0003800000 */
.L_x_20272:
        /* <DEDUP_REMOVED lines=11> */
.L_x_20284:
        /* <DEDUP_REMOVED lines=18> */
.L_x_20287:
[----:B------:R-:W-:-:S04]  /*a470*/  LOP3.LUT R2, R3, 0x80000000, RZ, 0xc0, !PT ;  /* 0x8000000003027812 */ /* 0x000fc800078ec0ff */
[----:B------:R-:W-:-:S04]  /*a480*/  SHF.R.U32.HI R3, RZ, 0x18, R2 ;  /* 0x00000018ff037819 */ /* 0x000fc80000011602 */
[----:B------:R-:W-:-:S04]  /*a490*/  LOP3.LUT R0, R0, R3, RZ, 0xfc, !PT ;  /* 0x0000000300007212 */ /* 0x000fc800078efcff */
[----:B------:R-:W-:-:S07]  /*a4a0*/  PRMT R8, R0, 0x7610, R8 ;  /* 0x0000761000087816 */ /* 0x000fce0000000008 */
.L_x_20286:
[----:B------:R-:W-:Y:S05]  /*a4b0*/  BSYNC B0 ;  /* 0x0000000000007941 */ /* 0x000fea0003800000 */
.L_x_20285:
[----:B------:R0:W-:Y:S01]  /*a4c0*/  STG.E.U8 desc[UR36][R16.64], R8 ;  /* 0x0000000810007986 */ /* 0x0001e2000c101124 */
[----:B------:R-:W-:Y:S05]  /*a4d0*/  BRA `(.L_x_20265) ;  /* 0x00000004001c7947 */ /* 0x000fea0003800000 */
.L_x_20283:
        /* <DEDUP_REMOVED lines=18> */
.L_x_20290:
[----:B------:R-:W-:-:S04]  /*a600*/  LOP3.LUT R2, R3, 0x80000000, RZ, 0xc0, !PT ;  /* 0x8000000003027812 */ /* 0x000fc800078ec0ff */
[----:B------:R-:W-:-:S04]  /*a610*/  SHF.R.U32.HI R3, RZ, 0x18, R2 ;  /* 0x00000018ff037819 */ /* 0x000fc80000011602 */
[----:B------:R-:W-:-:S04]  /*a620*/  LOP3.LUT R0, R0, R3, RZ, 0xfc, !PT ;  /* 0x0000000300007212 */ /* 0x000fc800078efcff */
[----:B------:R-:W-:-:S07]  /*a630*/  PRMT R8, R0, 0x7610, R8 ;  /* 0x0000761000087816 */ /* 0x000fce0000000008 */
.L_x_20289:
[----:B------:R-:W-:Y:S05]  /*a640*/  BSYNC B0 ;  /* 0x0000000000007941 */ /* 0x000fea0003800000 */
.L_x_20288:
[----:B------:R3:W-:Y:S01]  /*a650*/  STG.E.U8 desc[UR36][R16.64], R8 ;  /* 0x0000000810007986 */ /* 0x0007e2000c101124 */
[----:B------:R-:W-:Y:S05]  /*a660*/  BRA `(.L_x_20265) ;  /* 0x0000000000b87947 */ /* 0x000fea0003800000 */
.L_x_20282:
        /* <DEDUP_REMOVED lines=23> */
.L_x_20264:
        /* <DEDUP_REMOVED lines=16> */
.L_x_20293:
[----:B------:R-:W-:Y:S05]  /*a8e0*/  BRA `(.L_x_20265) ;  /* 0x0000000000187947 */ /* 0x000fea0003800000 */
.L_x_20292:
[----:B------:R-:W-:Y:S01]  /*a8f0*/  LOP3.LUT R2, R3, 0xff, RZ, 0xc0, !PT ;  /* 0x000000ff03027812 */ /* 0x000fe200078ec0ff */
[----:B------:R-:W-:-:S05]  /*a900*/  IMAD.MOV.U32 R3, RZ, RZ, RZ ;  /* 0x000000ffff037224 */ /* 0x000fca00078e00ff */
[----:B------:R2:W-:Y:S01]  /*a910*/  STG.E.64 desc[UR36][R16.64], R2 ;  /* 0x0000000210007986 */ /* 0x0005e2000c101b24 */
[----:B------:R-:W-:Y:S05]  /*a920*/  BRA `(.L_x_20265) ;  /* 0x0000000000087947 */ /* 0x000fea0003800000 */
.L_x_20291:
[----:B------:R-:W-:-:S05]  /*a930*/  LOP3.LUT R3, R3, 0xff, RZ, 0xc0, !PT ;  /* 0x000000ff03037812 */ /* 0x000fca00078ec0ff */
[----:B------:R0:W-:Y:S02]  /*a940*/  STG.E desc[UR36][R16.64], R3 ;  /* 0x0000000310007986 */ /* 0x0001e4000c101924 */
.L_x_20265:
[----:B------:R-:W-:-:S07]  /*a950*/  VIADD R19, R19, 0x80 ;  /* 0x0000008013137836 */ /* 0x000fce0000000000 */
.L_x_20159:
[----:B------:R-:W-:Y:S05]  /*a960*/  BSYNC B6 ;  /* 0x0000000000067941 */ /* 0x000fea0003800000 */
.L_x_20158:
        /* <DEDUP_REMOVED lines=384> */
.L_x_20296:
        /* <DEDUP_REMOVED lines=20> */
.L_x_20300:
[----:B------:R4:W5:Y:S01]  /*c2b0*/  LDG.E.U8 R22, desc[UR36][R4.64] ;  /* 0x0000002404167981 */ /* 0x000962000c1e1100 */
[----:B------:R-:W-:Y:S05]  /*c2c0*/  BRA `(.L_x_20302) ;  /* 0x0000000c00647947 */ /* 0x000fea0003800000 */
.L_x_20299:
        /* <DEDUP_REMOVED lines=8> */
.L_x_20304:
[----:B------:R0:W5:Y:S01]  /*c350*/  LDG.E.U8 R22, desc[UR36][R4.64] ;  /* 0x0000002404167981 */ /* 0x000162000c1e1100 */
[----:B------:R-:W-:Y:S05]  /*c360*/  BRA `(.L_x_20302) ;  /* 0x0000000c003c7947 */ /* 0x000fea0003800000 */
.L_x_20303:
[----:B------:R0:W5:Y:S01]  /*c370*/  LDG.E.U16 R22, desc[UR36][R4.64] ;  /* 0x0000002404167981 */ /* 0x000162000c1e1500 */
[----:B------:R-:W-:Y:S05]  /*c380*/  BRA `(.L_x_20302) ;  /* 0x0000000c00347947 */ /* 0x000fea0003800000 */
.L_x_20298:
        /* <DEDUP_REMOVED lines=10> */
.L_x_20306:
[----:B------:R-:W2:Y:S02]  /*c430*/  LDG.E.U16 R2, desc[UR36][R4.64] ;  /* 0x0000002404027981 */ /* 0x000ea4000c1e1500 */
[----:B--2---:R-:W-:-:S06]  /*c440*/  HADD2.F32 R2, -RZ, R2.H0_H0 ;  /* 0x20000002ff027230 */ /* 0x004fcc0000004100 */
[----:B------:R-:W0:Y:S02]  /*c450*/  F2I.S64.TRUNC R2, R2 ;  /* 0x0000000200027311 */ /* 0x000e24000020d900 */
[----:B0-----:R-:W-:Y:S01]  /*c460*/  PRMT R22, R2, 0x7610, R22 ;  /* 0x0000761002167816 */ /* 0x001fe20000000016 */
[----:B------:R-:W-:Y:S06]  /*c470*/  BRA `(.L_x_20302) ;  /* 0x0000000800f87947 */ /* 0x000fec0003800000 */
.L_x_20305:
        /* <DEDUP_REMOVED lines=10> */
.L_x_20308:
[----:B------:R-:W2:Y:S02]  /*c520*/  LDG.E.U16 R4, desc[UR36][R4.64] ;  /* 0x0000002404047981 */ /* 0x000ea4000c1e1500 */
[----:B--2---:R-:W-:-:S06]  /*c530*/  HADD2.F32 R2, -RZ, R4.H0_H0 ;  /* 0x20000004ff027230 */ /* 0x004fcc0000004100 */
[----:B------:R-:W0:Y:S02]  /*c540*/  F2I.S64.TRUNC R2, R2 ;  /* 0x0000000200027311 */ /* 0x000e24000020d900 */
[----:B0-----:R-:W-:Y:S01]  /*c550*/  PRMT R22, R2, 0x7610, R22 ;  /* 0x0000761002167816 */ /* 0x001fe20000000016 */
[----:B------:R-:W-:Y:S06]  /*c560*/  BRA `(.L_x_20302) ;  /* 0x0000000800bc7947 */ /* 0x000fec0003800000 */
.L_x_20307:
[----:B------:R-:W2:Y:S02]  /*c570*/  LDG.E.64 R2, desc[UR36][R4.64] ;  /* 0x0000002404027981 */ /* 0x000ea4000c1e1b00 */
[----:B--2---:R-:W0:Y:S02]  /*c580*/  F2I.S64.F64.TRUNC R2, R2 ;  /* 0x0000000200027311 */ /* 0x004e24000030d900 */
[----:B0-----:R-:W-:Y:S01]  /*c590*/  PRMT R22, R2, 0x7610, R22 ;  /* 0x0000761002167816 */ /* 0x001fe20000000016 */
[----:B------:R-:W-:Y:S06]  /*c5a0*/  BRA `(.L_x_20302) ;  /* 0x0000000800ac7947 */ /* 0x000fec0003800000 */
.L_x_20297:
        /* <DEDUP_REMOVED lines=12> */
.L_x_20311:
[----:B------:R-:W2:Y:S02]  /*c670*/  LDG.E.64 R4, desc[UR36][R4.64] ;  /* 0x0000002404047981 */ /* 0x000ea4000c1e1b00 */
[----:B--2---:R-:W0:Y:S02]  /*c680*/  F2I.S64.F64.TRUNC R2, R4 ;  /* 0x0000000400027311 */ /* 0x004e24000030d900 */
[----:B0-----:R-:W-:Y:S01]  /*c690*/  PRMT R22, R2, 0x7610, R22 ;  /* 0x0000761002167816 */ /* 0x001fe20000000016 */
[----:B------:R-:W-:Y:S06]  /*c6a0*/  BRA `(.L_x_20302) ;  /* 0x00000008006c7947 */ /* 0x000fec0003800000 */
.L_x_20310:
        /* <DEDUP_REMOVED lines=28> */
.L_x_20313:
        /* <DEDUP_REMOVED lines=15> */
.L_x_20312:
[----:B------:R-:W2:Y:S02]  /*c960*/  LDG.E.U16 R2, desc[UR36][R4.64] ;  /* 0x0000002404027981 */ /* 0x000ea4000c1e1500 */
[----:B--2---:R-:W-:-:S06]  /*c970*/  IMAD.U32 R2, R2, 0x10000, RZ ;  /* 0x0001000002027824 */ /* 0x004fcc00078e00ff */
[----:B------:R-:W0:Y:S02]  /*c980*/  F2I.S64.TRUNC R2, R2 ;  /* 0x0000000200027311 */ /* 0x000e24000020d900 */
[----:B0-----:R-:W-:Y:S01]  /*c990*/  PRMT R22, R2, 0x7610, R22 ;  /* 0x0000761002167816 */ /* 0x001fe20000000016 */
[----:B------:R-:W-:Y:S06]  /*c9a0*/  BRA `(.L_x_20302) ;  /* 0x0000000400ac7947 */ /* 0x000fec0003800000 */
.L_x_20309:
        /* <DEDUP_REMOVED lines=10> */
.L_x_20316:
        /* <DEDUP_REMOVED lines=21> */
.L_x_20320:
[----:B------:R-:W-:Y:S05]  /*cba0*/  BSYNC B1 ;  /* 0x0000000000017941 */ /* 0x000fea0003800000 */
.L_x_20319:
[----:B------:R-:W-:Y:S01]  /*cbb0*/  IMAD.SHL.U32 R2, R2, 0x100000, RZ ;  /* 0x0010000002027824 */ /* 0x000fe200078e00ff */
[----:B------:R-:W-:-:S04]  /*cbc0*/  LEA R3, R0, 0x3b800000, 0x17 ;  /* 0x3b80000000037811 */ /* 0x000fc800078eb8ff */
[----:B------:R-:W-:-:S07]  /*cbd0*/  LOP3.LUT R2, R3, R2, R4, 0xfe, !PT ;  /* 0x0000000203027212 */ /* 0x000fce00078efe04 */
.L_x_20318:
[----:B------:R-:W-:Y:S05]  /*cbe0*/  BSYNC B0 ;  /* 0x0000000000007941 */ /* 0x000fea0003800000 */
.L_x_20317:
[----:B------:R-:W0:Y:S02]  /*cbf0*/  F2I.S64.TRUNC R2, R2 ;  /* 0x0000000200027311 */ /* 0x000e24000020d900 */
[----:B0-----:R-:W-:Y:S01]  /*cc00*/  PRMT R22, R2, 0x7610, R22 ;  /* 0x0000761002167816 */ /* 0x001fe20000000016 */
[----:B------:R-:W-:Y:S06]  /*cc10*/  BRA `(.L_x_20302) ;  /* 0x0000000400107947 */ /* 0x000fec0003800000 */
.L_x_20315:
        /* <DEDUP_REMOVED lines=21> */
.L_x_20324:
[----:B------:R-:W-:Y:S05]  /*cd70*/  BSYNC B1 ;  /* 0x0000000000017941 */ /* 0x000fea0003800000 */
.L_x_20323:
[----:B------:R-:W-:Y:S01]  /*cd80*/  IMAD.SHL.U32 R2, R2, 0x200000, RZ ;  /* 0x0020000002027824 */ /* 0x000fe200078e00ff */
[----:B------:R-:W-:-:S04]  /*cd90*/  LEA R3, R0, 0x37800000, 0x17 ;  /* 0x3780000000037811 */ /* 0x000fc800078eb8ff */
[----:B------:R-:W-:-:S07]  /*cda0*/  LOP3.LUT R2, R3, R2, R4, 0xfe, !PT ;  /* 0x0000000203027212 */ /* 0x000fce00078efe04 */
.L_x_20322:
[----:B------:R-:W-:Y:S05]  /*cdb0*/  BSYNC B0 ;  /* 0x0000000000007941 */ /* 0x000fea0003800000 */
.L_x_20321:
[----:B------:R-:W0:Y:S02]  /*cdc0*/  F2I.S64.TRUNC R2, R2 ;  /* 0x0000000200027311 */ /* 0x000e24000020d900 */
[----:B0-----:R-:W-:Y:S01]  /*cdd0*/  PRMT R22, R2, 0x7610, R22 ;  /* 0x0000761002167816 */ /* 0x001fe20000000016 */
[----:B------:R-:W-:Y:S06]  /*cde0*/  BRA `(.L_x_20302) ;  /* 0x00000000009c7947 */ /* 0x000fec0003800000 */
.L_x_20314:
        /* <DEDUP_REMOVED lines=14> */
.L_x_20328:
[----:B------:R-:W-:Y:S05]  /*ced0*/  BSYNC B0 ;  /* 0x0000000000007941 */ /* 0x000fea0003800000 */
.L_x_20327:
[----:B------:R-:W0:Y:S02]  /*cee0*/  F2I.S64.TRUNC R2, R2 ;  /* 0x0000000200027311 */ /* 0x000e24000020d900 */
[----:B0-----:R-:W-:Y:S01]  /*cef0*/  PRMT R22, R2, 0x7610, R22 ;  /* 0x0000761002167816 */ /* 0x001fe20000000016 */
[----:B------:R-:W-:Y:S06]  /*cf00*/  BRA `(.L_x_20302) ;  /* 0x0000000000547947 */ /* 0x000fec0003800000 */
.L_x_20301:
        /* <DEDUP_REMOVED lines=16> */
.L_x_20329:
[----:B------:R-:W-:Y:S01]  /*d010*/  PRMT R22, RZ, 0x7610, R22 ;  /* 0x00007610ff167816 */ /* 0x000fe20000000016 */
[----:B------:R-:W-:Y:S06]  /*d020*/  BRA `(.L_x_20302) ;  /* 0x00000000000c7947 */ /* 0x000fec0003800000 */
.L_x_20326:
[----:B------:R2:W5:Y:S01]  /*d030*/  LDG.E.U8 R22, desc[UR36][R4.64] ;  /* 0x0000002404167981 */ /* 0x000562000c1e1100 */
[----:B------:R-:W-:Y:S05]  /*d040*/  BRA `(.L_x_20302) ;  /* 0x0000000000047947 */ /* 0x000fea0003800000 */
.L_x_20325:
[----:B------:R1:W5:Y:S02]  /*d050*/  LDG.E.U8 R22, desc[UR36][R4.64] ;  /* 0x0000002404167981 */ /* 0x000364000c1e1100 */
.L_x_20302:
        /* <DEDUP_REMOVED lines=17> */
.L_x_20333:
[----:B------:R4:W5:Y:S01]  /*d170*/  LDG.E.U8 R23, desc[UR36][R4.64] ;  /* 0x0000002404177981 */ /* 0x000962000c1e1100 */
[----:B------:R-:W-:Y:S05]  /*d180*/  BRA `(.L_x_20335) ;  /* 0x0000000c00647947 */ /* 0x000fea0003800000 */
.L_x_20332:
        /* <DEDUP_REMOVED lines=8> */
.L_x_20337:
[----:B------:R2:W5:Y:S01]  /*d210*/  LDG.E.U8 R23, desc[UR36][R4.64] ;  /* 0x0000002404177981 */ /* 0x000562000c1e1100 */
[----:B------:R-:W-:Y:S05]  /*d220*/  BRA `(.L_x_20335) ;  /* 0x0000000c003c7947 */ /* 0x000fea0003800000 */
.L_x_20336:
[----:B------:R0:W5:Y:S01]  /*d230*/  LDG.E.U16 R23, desc[UR36][R4.64] ;  /* 0x0000002404177981 */ /* 0x000162000c1e1500 */
[----:B------:R-:W-:Y:S05]  /*d240*/  BRA `(.L_x_20335) ;  /* 0x0000000c00347947 */ /* 0x000fea0003800000 */
.L_x_20331:
        /* <DEDUP_REMOVED lines=10> */
.L_x_20339:
[----:B------:R-:W2:Y:S02]  /*d2f0*/  LDG.E.U16 R2, desc[UR36][R4.64] ;  /* 0x0000002404027981 */ /* 0x000ea4000c1e1500 */
[----:B--2---:R-:W-:-:S06]  /*d300*/  HADD2.F32 R2, -RZ, R2.H0_H0 ;  /* 0x20000002ff027230 */ /* 0x004fcc0000004100 */
[----:B------:R-:W0:Y:S02]  /*d310*/  F2I.S64.TRUNC R2, R2 ;  /* 0x0000000200027311 */ /* 0x000e24000020d900 */
[----:B0-----:R-:W-:Y:S01]  /*d320*/  PRMT R23, R2, 0x7610, R23 ;  /* 0x0000761002177816 */ /* 0x001fe20000000017 */
[----:B------:R-:W-:Y:S06]  /*d330*/  BRA `(.L_x_20335) ;  /* 0x0000000800f87947 */ /* 0x000fec0003800000 */
.L_x_20338:
        /* <DEDUP_REMOVED lines=10> */
.L_x_20341:
[----:B------:R-:W2:Y:S02]  /*d3e0*/  LDG.E.U16 R4, desc[UR36][R4.64] ;  /* 0x0000002404047981 */ /* 0x000ea4000c1e1500 */
[----:B--2---:R-:W-:-:S06]  /*d3f0*/  HADD2.F32 R2, -RZ, R4.H0_H0 ;  /* 0x20000004ff027230 */ /* 0x004fcc0000004100 */
[----:B------:R-:W0:Y:S02]  /*d400*/  F2I.S64.TRUNC R2, R2 ;  /* 0x0000000200027311 */ /* 0x000e24000020d900 */
[----:B0-----:R-:W-:Y:S01]  /*d410*/  PRMT R23, R2, 0x7610, R23 ;  /* 0x0000761002177816 */ /* 0x001fe20000000017 */
[----:B------:R-:W-:Y:S06]  /*d420*/  BRA `(.L_x_20335) ;  /* 0x0000000800bc7947 */ /* 0x000fec0003800000 */
.L_x_20340:
[----:B------:R-:W2:Y:S02]  /*d430*/  LDG.E.64 R2, desc[UR36][R4.64] ;  /* 0x0000002404027981 */ /* 0x000ea4000c1e1b00 */
[----:B--2---:R-:W0:Y:S02]  /*d440*/  F2I.S64.F64.TRUNC R2, R2 ;  /* 0x0000000200027311 */ /* 0x004e24000030d900 */
[----:B0-----:R-:W-:Y:S01]  /*d450*/  PRMT R23, R2, 0x7610, R23 ;  /* 0x0000761002177816 */ /* 0x001fe20000000017 */
[----:B------:R-:W-:Y:S06]  /*d460*/  BRA `(.L_x_20335) ;  /* 0x0000000800ac7947 */ /* 0x000fec0003800000 */
.L_x_20330:
        /* <DEDUP_REMOVED lines=12> */
.L_x_20344:
[----:B------:R-:W2:Y:S02]  /*d530*/  LDG.E.64 R4, desc[UR36][R4.64] ;  /* 0x0000002404047981 */ /* 0x000ea4000c1e1b00 */
[----:B--2---:R-:W0:Y:S02]  /*d540*/  F2I.S64.F64.TRUNC R2, R4 ;  /* 0x0000000400027311 */ /* 0x004e24000030d900 */
[----:B0-----:R-:W-:Y:S01]  /*d550*/  PRMT R23, R2, 0x7610, R23 ;  /* 0x0000761002177816 */ /* 0x001fe20000000017 */
[----:B------:R-:W-:Y:S06]  /*d560*/  BRA `(.L_x_20335) ;  /* 0x00000008006c7947 */ /* 0x000fec0003800000 */
.L_x_20343:
        /* <DEDUP_REMOVED lines=28> */
.L_x_20346:
        /* <DEDUP_REMOVED lines=15> */
.L_x_20345:
[----:B------:R-:W2:Y:S02]  /*d820*/  LDG.E.U16 R2, desc[UR36][R4.64] ;  /* 0x0000002404027981 */ /* 0x000ea4000c1e1500 */
[----:B--2---:R-:W-:-:S06]  /*d830*/  IMAD.U32 R2, R2, 0x10000, RZ ;  /* 0x0001000002027824 */ /* 0x004fcc00078e00ff */
[----:B------:R-:W0:Y:S02]  /*d840*/  F2I.S64.TRUNC R2, R2 ;  /* 0x0000000200027311 */ /* 0x000e24000020d900 */
[----:B0-----:R-:W-:Y:S01]  /*d850*/  PRMT R23, R2, 0x7610, R23 ;  /* 0x0000761002177816 */ /* 0x001fe20000000017 */
[----:B------:R-:W-:Y:S06]  /*d860*/  BRA `(.L_x_20335) ;  /* 0x0000000400ac7947 */ /* 0x000fec0003800000 */
.L_x_20342:
        /* <DEDUP_REMOVED lines=10> */
.L_x_20349:
        /* <DEDUP_REMOVED lines=21> */
.L_x_20353:
[----:B------:R-:W-:Y:S05]  /*da60*/  BSYNC B1 ;  /* 0x0000000000017941 */ /* 0x000fea0003800000 */
.L_x_20352:
[----:B------:R-:W-:Y:S01]  /*da70*/  IMAD.SHL.U32 R2, R2, 0x100000, RZ ;  /* 0x0010000002027824 */ /* 0x000fe200078e00ff */
[----:B------:R-:W-:-:S04]  /*da80*/  LEA R3, R0, 0x3b800000, 0x17 ;  /* 0x3b80000000037811 */ /* 0x000fc800078eb8ff */
[----:B------:R-:W-:-:S07]  /*da90*/  LOP3.LUT R2, R3, R2, R4, 0xfe, !PT ;  /* 0x0000000203027212 */ /* 0x000fce00078efe04 */
.L_x_20351:
[----:B------:R-:W-:Y:S05]  /*daa0*/  BSYNC B0 ;  /* 0x0000000000007941 */ /* 0x000fea0003800000 */
.L_x_20350:
[----:B------:R-:W0:Y:S02]  /*dab0*/  F2I.S64.TRUNC R2, R2 ;  /* 0x0000000200027311 */ /* 0x000e24000020d900 */
[----:B0-----:R-:W-:Y:S01]  /*dac0*/  PRMT R23, R2, 0x7610, R23 ;  /* 0x0000761002177816 */ /* 0x001fe20000000017 */
[----:B------:R-:W-:Y:S06]  /*dad0*/  BRA `(.L_x_20335) ;  /* 0x0000000400107947 */ /* 0x000fec0003800000 */
.L_x_20348:
        /* <DEDUP_REMOVED lines=21> */
.L_x_20357:
[----:B------:R-:W-:Y:S05]  /*dc30*/  BSYNC B1 ;  /* 0x0000000000017941 */ /* 0x000fea0003800000 */
.L_x_20356:
[----:B------:R-:W-:Y:S01]  /*dc40*/  IMAD.SHL.U32 R2, R2, 0x200000, RZ ;  /* 0x0020000002027824 */ /* 0x000fe200078e00ff */
[----:B------:R-:W-:-:S04]  /*dc50*/  LEA R3, R0, 0x37800000, 0x17 ;  /* 0x3780000000037811 */ /* 0x000fc800078eb8ff */
[----:B------:R-:W-:-:S07]  /*dc60*/  LOP3.LUT R2, R3, R2, R4, 0xfe, !PT ;  /* 0x0000000203027212 */ /* 0x000fce00078efe04 */
.L_x_20355:
[----:B------:R-:W-:Y:S05]  /*dc70*/  BSYNC B0 ;  /* 0x0000000000007941 */ /* 0x000fea0003800000 */
.L_x_20354:
[----:B------:R-:W0:Y:S02]  /*dc80*/  F2I.S64.TRUNC R2, R2 ;  /* 0x0000000200027311 */ /* 0x000e24000020d900 */
[----:B0-----:R-:W-:Y:S01]  /*dc90*/  PRMT R23, R2, 0x7610, R23 ;  /* 0x0000761002177816 */ /* 0x001fe20000000017 */
[----:B------:R-:W-:Y:S06]  /*dca0*/  BRA `(.L_x_20335) ;  /* 0x00000000009c7947 */ /* 0x000fec0003800000 */
.L_x_20347:
        /* <DEDUP_REMOVED lines=14> */
.L_x_20361:
[----:B------:R-:W-:Y:S05]  /*dd90*/  BSYNC B0 ;  /* 0x0000000000007941 */ /* 0x000fea0003800000 */
.L_x_20360:
[----:B------:R-:W0:Y:S02]  /*dda0*/  F2I.S64.TRUNC R2, R2 ;  /* 0x0000000200027311 */ /* 0x000e24000020d900 */
[----:B0-----:R-:W-:Y:S01]  /*ddb0*/  PRMT R23, R2, 0x7610, R23 ;  /* 0x0000761002177816 */ /* 0x001fe20000000017 */
[----:B------:R-:W-:Y:S06]  /*ddc0*/  BRA `(.L_x_20335) ;  /* 0x0000000000547947 */ /* 0x000fec0003800000 */
.L_x_20334:
        /* <DEDUP_REMOVED lines=16> */
.L_x_20362:
[----:B------:R-:W-:Y:S01]  /*ded0*/  PRMT R23, RZ, 0x7610, R23 ;  /* 0x00007610ff177816 */ /* 0x000fe20000000017 */
[----:B------:R-:W-:Y:S06]  /*dee0*/  BRA `(.L_x_20335) ;  /* 0x00000000000c7947 */ /* 0x000fec0003800000 */
.L_x_20359:
[----:B------:R0:W5:Y:S01]  /*def0*/  LDG.E.U8 R23, desc[UR36][R4.64] ;  /* 0x0000002404177981 */ /* 0x000162000c1e1100 */
[----:B------:R-:W-:Y:S05]  /*df00*/  BRA `(.L_x_20335) ;  /* 0x0000000000047947 */ /* 0x000fea0003800000 */
.L_x_20358:
[----:B------:R0:W5:Y:S02]  /*df10*/  LDG.E.U8 R23, desc[UR36][R4.64] ;  /* 0x0000002404177981 */ /* 0x000164000c1e1100 */
.L_x_20335:
        /* <DEDUP_REMOVED lines=17> */
.L_x_20366:
[----:B------:R0:W5:Y:S01]  /*e030*/  LDG.E.U8 R0, desc[UR36][R4.64] ;  /* 0x0000002404007981 */ /* 0x000162000c1e1100 */
[----:B------:R-:W-:Y:S05]  /*e040*/  BRA `(.L_x_20368) ;  /* 0x0000000c00647947 */ /* 0x000fea0003800000 */
.L_x_20365:
        /* <DEDUP_REMOVED lines=8> */
.L_x_20370:
[----:B------:R4:W5:Y:S01]  /*e0d0*/  LDG.E.U8 R0, desc[UR36][R4.64] ;  /* 0x0000002404007981 */ /* 0x000962000c1e1100 */
[----:B------:R-:W-:Y:S05]  /*e0e0*/  BRA `(.L_x_20368) ;  /* 0x0000000c003c7947 */ /* 0x000fea0003800000 */
.L_x_20369:
[----:B------:R0:W5:Y:S01]  /*e0f0*/  LDG.E.U16 R0, desc[UR36][R4.64] ;  /* 0x0000002404007981 */ /* 0x000162000c1e1500 */
[----:B------:R-:W-:Y:S05]  /*e100*/  BRA `(.L_x_20368) ;  /* 0x0000000c00347947 */ /* 0x000fea0003800000 */
.L_x_20364:
        /* <DEDUP_REMOVED lines=10> */
.L_x_20372:
[----:B------:R-:W2:Y:S02]  /*e1b0*/  LDG.E.U16 R2, desc[UR36][R4.64] ;  /* 0x0000002404027981 */ /* 0x000ea4000c1e1500 */
[----:B--2---:R-:W-:-:S06]  /*e1c0*/  HADD2.F32 R2, -RZ, R2.H0_H0 ;  /* 0x20000002ff027230 */ /* 0x004fcc0000004100 */
[----:B------:R-:W0:Y:S02]  /*e1d0*/  F2I.S64.TRUNC R2, R2 ;  /* 0x0000000200027311 */ /* 0x000e24000020d900 */
[----:B0-----:R-:W-:Y:S01]  /*e1e0*/  PRMT R0, R2, 0x7610, R0 ;  /* 0x0000761002007816 */ /* 0x001fe20000000000 */
[----:B------:R-:W-:Y:S06]  /*e1f0*/  BRA `(.L_x_20368) ;  /* 0x0000000800f87947 */ /* 0x000fec0003800000 */
.L_x_20371:
        /* <DEDUP_REMOVED lines=10> */
.L_x_20374:
[----:B------:R-:W2:Y:S02]  /*e2a0*/  LDG.E.U16 R4, desc[UR36][R4.64] ;  /* 0x0000002404047981 */ /* 0x000ea4000c1e1500 */
[----:B--2---:R-:W-:-:S06]  /*e2b0*/  HADD2.F32 R2, -RZ, R4.H0_H0 ;  /* 0x20000004ff027230 */ /* 0x004fcc0000004100 */
[----:B------:R-:W0:Y:S02]  /*e2c0*/  F2I.S64.TRUNC R2, R2 ;  /* 0x0000000200027311 */ /* 0x000e24000020d900 */
[----:B0-----:R-:W-:Y:S01]  /*e2d0*/  PRMT R0, R2, 0x7610, R0 ;  /* 0x0000761002007816 */ /* 0x001fe20000000000 */
[----:B------:R-:W-:Y:S06]  /*e2e0*/  BRA `(.L_x_20368) ;  /* 0x0000000800bc7947 */ /* 0x000fec0003800000 */
.L_x_20373:
[----:B------:R-:W2:Y:S02]  /*e2f0*/  LDG.E.64 R2, desc[UR36][R4.64] ;  /* 0x0000002404027981 */ /* 0x000ea4000c1e1b00 */
[----:B--2---:R-:W0:Y:S02]  /*e300*/  F2I.S64.F64.TRUNC R2, R2 ;  /* 0x0000000200027311 */ /* 0x004e24000030d900 */
[----:B0-----:R-:W-:Y:S01]  /*e310*/  PRMT R0, R2, 0x7610, R0 ;  /* 0x0000761002007816 */ /* 0x001fe20000000000 */
[----:B------:R-:W-:Y:S06]  /*e320*/  BRA `(.L_x_20368) ;  /* 0x0000000800ac7947 */ /* 0x000fec0003800000 */
.L_x_20363:
        /* <DEDUP_REMOVED lines=12> */
.L_x_20377:
[----:B------:R-:W2:Y:S02]  /*e3f0*/  LDG.E.64 R4, desc[UR36][R4.64] ;  /* 0x0000002404047981 */ /* 0x000ea4000c1e1b00 */
[----:B--2---:R-:W0:Y:S02]  /*e400*/  F2I.S64.F64.TRUNC R2, R4 ;  /* 0x0000000400027311 */ /* 0x004e24000030d900 */
[----:B0-----:R-:W-:Y:S01]  /*e410*/  PRMT R0, R2, 0x7610, R0 ;  /* 0x0000761002007816 */ /* 0x001fe20000000000 */
[----:B------:R-:W-:Y:S06]  /*e420*/  BRA `(.L_x_20368) ;  /* 0x00000008006c7947 */ /* 0x000fec0003800000 */
.L_x_20376:
        /* <DEDUP_REMOVED lines=28> */
.L_x_20379:
        /* <DEDUP_REMOVED lines=15> */
.L_x_20378:
[----:B------:R-:W2:Y:S02]  /*e6e0*/  LDG.E.U16 R2, desc[UR36][R4.64] ;  /* 0x0000002404027981 */ /* 0x000ea4000c1e1500 */
[----:B--2---:R-:W-:-:S06]  /*e6f0*/  IMAD.U32 R2, R2, 0x10000, RZ ;  /* 0x0001000002027824 */ /* 0x004fcc00078e00ff */
[----:B------:R-:W0:Y:S02]  /*e700*/  F2I.S64.TRUNC R2, R2 ;  /* 0x0000000200027311 */ /* 0x000e24000020d900 */
[----:B0-----:R-:W-:Y:S01]  /*e710*/  PRMT R0, R2, 0x7610, R0 ;  /* 0x0000761002007816 */ /* 0x001fe20000000000 */
[----:B------:R-:W-:Y:S06]  /*e720*/  BRA `(.L_x_20368) ;  /* 0x0000000400ac7947 */ /* 0x000fec0003800000 */
.L_x_20375:
        /* <DEDUP_REMOVED lines=10> */
.L_x_20382:
        /* <DEDUP_REMOVED lines=21> */
.L_x_20386:
[----:B------:R-:W-:Y:S05]  /*e920*/  BSYNC B1 ;  /* 0x0000000000017941 */ /* 0x000fea0003800000 */
.L_x_20385:
[----:B------:R-:W-:Y:S01]  /*e930*/  IMAD.SHL.U32 R2, R2, 0x100000, RZ ;  /* 0x0010000002027824 */ /* 0x000fe200078e00ff */
[----:B------:R-:W-:-:S04]  /*e940*/  LEA R3, R0, 0x3b800000, 0x17 ;  /* 0x3b80000000037811 */ /* 0x000fc800078eb8ff */
[----:B------:R-:W-:-:S07]  /*e950*/  LOP3.LUT R2, R3, R2, R4, 0xfe, !PT ;  /* 0x0000000203027212 */ /* 0x000fce00078efe04 */
.L_x_20384:
[----:B------:R-:W-:Y:S05]  /*e960*/  BSYNC B0 ;  /* 0x0000000000007941 */ /* 0x000fea0003800000 */
.L_x_20383:
[----:B------:R-:W0:Y:S02]  /*e970*/  F2I.S64.TRUNC R2, R2 ;  /* 0x0000000200027311 */ /* 0x000e24000020d900 */
[----:B0-----:R-:W-:Y:S01]  /*e980*/  PRMT R0, R2, 0x7610, R0 ;  /* 0x0000761002007816 */ /* 0x001fe20000000000 */
[----:B------:R-:W-:Y:S06]  /*e990*/  BRA `(.L_x_20368) ;  /* 0x0000000400107947 */ /* 0x000fec0003800000 */
.L_x_20381:
        /* <DEDUP_REMOVED lines=21> */
.L_x_20390:
[----:B------:R-:W-:Y:S05]  /*eaf0*/  BSYNC B1 ;  /* 0x0000000000017941 */ /* 0x000fea0003800000 */
.L_x_20389:
[----:B------:R-:W-:Y:S01]  /*eb00*/  IMAD.SHL.U32 R2, R2, 0x200000, RZ ;  /* 0x0020000002027824 */ /* 0x000fe200078e00ff */
[----:B------:R-:W-:-:S04]  /*eb10*/  LEA R3, R0, 0x37800000, 0x17 ;  /* 0x3780000000037811 */ /* 0x000fc800078eb8ff */
[----:B------:R-:W-:-:S07]  /*eb20*/  LOP3.LUT R2, R3, R2, R4, 0xfe, !PT ;  /* 0x0000000203027212 */ /* 0x000fce00078efe04 */
.L_x_20388:
[----:B------:R-:W-:Y:S05]  /*eb30*/  BSYNC B0 ;  /* 0x0000000000007941 */ /* 0x000fea0003800000 */
.L_x_20387:
[----:B------:R-:W0:Y:S02]  /*eb40*/  F2I.S64.TRUNC R2, R2 ;  /* 0x0000000200027311 */ /* 0x000e24000020d900 */
[----:B0-----:R-:W-:Y:S01]  /*eb50*/  PRMT R0, R2, 0x7610, R0 ;  /* 0x0000761002007816 */ /* 0x001fe20000000000 */
[----:B------:R-:W-:Y:S06]  /*eb60*/  BRA `(.L_x_20368) ;  /* 0x00000000009c7947 */ /* 0x000fec0003800000 */
.L_x_20380:
        /* <DEDUP_REMOVED lines=14> */
.L_x_20394:
[----:B------:R-:W-:Y:S05]  /*ec50*/  BSYNC B0 ;  /* 0x0000000000007941 */ /* 0x000fea0003800000 */
.L_x_20393:
[----:B------:R-:W0:Y:S02]  /*ec60*/  F2I.S64.TRUNC R2, R2 ;  /* 0x0000000200027311 */ /* 0x000e24000020d900 */
[----:B0-----:R-:W-:Y:S01]  /*ec70*/  PRMT R0, R2, 0x7610, R0 ;  /* 0x0000761002007816 */ /* 0x001fe20000000000 */
[----:B------:R-:W-:Y:S06]  /*ec80*/  BRA `(.L_x_20368) ;  /* 0x0000000000547947 */ /* 0x000fec0003800000 */
.L_x_20367:
        /* <DEDUP_REMOVED lines=16> */
.L_x_20395:
[----:B------:R-:W-:Y:S01]  /*ed90*/  PRMT R0, RZ, 0x7610, R0 ;  /* 0x00007610ff007816 */ /* 0x000fe20000000000 */
[----:B------:R-:W-:Y:S06]  /*eda0*/  BRA `(.L_x_20368) ;  /* 0x00000000000c7947 */ /* 0x000fec0003800000 */
.L_x_20392:
[----:B------:R2:W5:Y:S01]  /*edb0*/  LDG.E.U8 R0, desc[UR36][R4.64] ;  /* 0x0000002404007981 */ /* 0x000562000c1e1100 */
[----:B------:R-:W-:Y:S05]  /*edc0*/  BRA `(.L_x_20368) ;  /* 0x0000000000047947 */ /* 0x000fea0003800000 */
.L_x_20391:
[----:B------:R1:W5:Y:S02]  /*edd0*/  LDG.E.U8 R0, desc[UR36][R4.64] ;  /* 0x0000002404007981 */ /* 0x000364000c1e1100 */
.L_x_20368:
        /* <DEDUP_REMOVED lines=22> */
.L_x_20399:
[----:B------:R0:W-:Y:S01]  /*ef40*/  STG.E.U8 desc[UR36][R16.64], R3 ;  /* 0x0000000310007986 */ /* 0x0001e2000c101124 */
[----:B------:R-:W-:Y:S05]  /*ef50*/  BRA `(.L_x_20401) ;  /* 0x0000000c00987947 */ /* 0x000fea0003800000 */
.L_x_20398:
        /* <DEDUP_REMOVED lines=10> */
.L_x_20403:
[----:B------:R-:W-:-:S05]  /*f000*/  LOP3.LUT R3, R3, 0xff, RZ, 0xc0, !PT ;  /* 0x000000ff03037812 */ /* 0x000fca00078ec0ff */
[----:B------:R0:W-:Y:S01]  /*f010*/  STG.E desc[UR36][R16.64], R3 ;  /* 0x0000000310007986 */ /* 0x0001e2000c101924 */
[----:B------:R-:W-:Y:S05]  /*f020*/  BRA `(.L_x_20401) ;  /* 0x0000000c00647947 */ /* 0x000fea0003800000 */
.L_x_20402:
[----:B------:R-:W-:-:S05]  /*f030*/  LOP3.LUT R3, R3, 0xff, RZ, 0xc0, !PT ;  /* 0x000000ff03037812 */ /* 0x000fca00078ec0ff */
[----:B------:R0:W-:Y:S01]  /*f040*/  STG.E.U16 desc[UR36][R16.64], R3 ;  /* 0x0000000310007986 */ /* 0x0001e2000c101524 */
[----:B------:R-:W-:Y:S05]  /*f050*/  BRA `(.L_x_20401) ;  /* 0x0000000c00587947 */ /* 0x000fea0003800000 */
.L_x_20397:
        /* <DEDUP_REMOVED lines=10> */
.L_x_20405:
[----:B------:R-:W-:-:S04]  /*f100*/  LOP3.LUT R3, R3, 0xff, RZ, 0xc0, !PT ;  /* 0x000000ff03037812 */ /* 0x000fc800078ec0ff */
[----:B------:R-:W0:Y:S02]  /*f110*/  I2F.U16 R0, R3 ;  /* 0x0000000300007306 */ /* 0x000e240000101000 */
[----:B0-----:R-:W-:-:S05]  /*f120*/  F2FP.F16.F32.PACK_AB R0, RZ, R0 ;  /* 0x00000000ff00723e */ /* 0x001fca00000000ff */
[----:B------:R0:W-:Y:S01]  /*f130*/  STG.E.U16 desc[UR36][R16.64], R0 ;  /* 0x0000000010007986 */ /* 0x0001e2000c101524 */
[----:B------:R-:W-:Y:S05]  /*f140*/  BRA `(.L_x_20401) ;  /* 0x0000000c001c7947 */ /* 0x000fea0003800000 */
.L_x_20404:
        /* <DEDUP_REMOVED lines=11> */
.L_x_20407:
[----:B------:R-:W-:-:S06]  /*f200*/  LOP3.LUT R3, R3, 0xff, RZ, 0xc0, !PT ;  /* 0x000000ff03037812 */ /* 0x000fcc00078ec0ff */
[----:B------:R-:W0:Y:S02]  /*f210*/  I2F.U16 R3, R3 ;  /* 0x0000000300037306 */ /* 0x000e240000101000 */
[----:B0-----:R-:W-:-:S04]  /*f220*/  F2FP.F16.F32.PACK_AB R3, RZ, R3 ;  /* 0x00000003ff03723e */ /* 0x001fc800000000ff */
[----:B------:R-:W-:-:S05]  /*f230*/  PRMT R3, R3, 0x5410, RZ ;  /* 0x0000541003037816 */ /* 0x000fca00000000ff */
[----:B------:R0:W-:Y:S01]  /*f240*/  STG.E desc[UR36][R16.64], R3 ;  /* 0x0000000310007986 */ /* 0x0001e2000c101924 */
[----:B------:R-:W-:Y:S05]  /*f250*/  BRA `(.L_x_20401) ;  /* 0x0000000800d87947 */ /* 0x000fea0003800000 */
.L_x_20406:
[----:B------:R-:W-:-:S06]  /*f260*/  LOP3.LUT R3, R3, 0xff, RZ, 0xc0, !PT ;  /* 0x000000ff03037812 */ /* 0x000fcc00078ec0ff */
[----:B------:R-:W0:Y:S02]  /*f270*/  I2F.F64.U16 R2, R3 ;  /* 0x0000000300027312 */ /* 0x000e240000101800 */
[----:B0-----:R0:W-:Y:S01]  /*f280*/  STG.E.64 desc[UR36][R16.64], R2 ;  /* 0x0000000210007986 */ /* 0x0011e2000c101b24 */
[----:B------:R-:W-:Y:S05]  /*f290*/  BRA `(.L_x_20401) ;  /* 0x0000000800c87947 */ /* 0x000fea0003800000 */
.L_x_20396:
        /* <DEDUP_REMOVED lines=12> */
.L_x_20410:
[----:B------:R-:W-:Y:S02]  /*f360*/  LOP3.LUT R4, R3, 0xff, RZ, 0xc0, !PT ;  /* 0x000000ff03047812 */ /* 0x000fe400078ec0ff */
[----:B------:R-:W-:-:S04]  /*f370*/  CS2R R6, SRZ ;  /* 0x0000000000067805 */ /* 0x000fc8000001ff00 */
[----:B------:R-:W0:Y:S02]  /*f380*/  I2F.F64.U16 R4, R4 ;  /* 0x0000000400047312 */ /* 0x000e240000101800 */
[----:B0-----:R1:W-:Y:S01]  /*f390*/  STG.E.128 desc[UR36][R16.64], R4 ;  /* 0x0000000410007986 */ /* 0x0013e2000c101d24 */
[----:B------:R-:W-:Y:S05]  /*f3a0*/  BRA `(.L_x_20401) ;  /* 0x0000000800847947 */ /* 0x000fea0003800000 */
.L_x_20409:
        /* <DEDUP_REMOVED lines=22> */
.L_x_20414:
[----:B------:R-:W-:Y:S05]  /*f510*/  BSYNC B0 ;  /* 0x0000000000007941 */ /* 0x000fea0003800000 */
.L_x_20413:
[----:B------:R-:W-:-:S05]  /*f520*/  LOP3.LUT R3, R0, R3, RZ, 0xfc, !PT ;  /* 0x0000000300037212 */ /* 0x000fca00078efcff */
[----:B------:R2:W-:Y:S01]  /*f530*/  STG.E.U8 desc[UR36][R16.64], R3 ;  /* 0x0000000310007986 */ /* 0x0005e2000c101124 */
[----:B------:R-:W-:Y:S05]  /*f540*/  BRA `(.L_x_20401) ;  /* 0x00000008001c7947 */ /* 0x000fea0003800000 */
.L_x_20412:
        /* <DEDUP_REMOVED lines=14> */
.L_x_20416:
[----:B------:R-:W-:Y:S01]  /*f630*/  IMAD.MOV.U32 R0, RZ, RZ, 0x7f ;  /* 0x0000007fff007424 */ /* 0x000fe200078e00ff */
[----:B------:R-:W-:-:S04]  /*f640*/  ISETP.GT.U32.AND P0, PT, R2, 0x7f800000, PT ;  /* 0x7f8000000200780c */ /* 0x000fc80003f04070 */
[----:B------:R-:W-:-:S09]  /*f650*/  SEL R0, R0, 0x7c, P0 ;  /* 0x0000007c00007807 */ /* 0x000fd20000000000 */
.L_x_20417:
[----:B------:R-:W-:Y:S05]  /*f660*/  BSYNC B0 ;  /* 0x0000000000007941 */ /* 0x000fea0003800000 */
.L_x_20415:
[----:B------:R-:W-:-:S04]  /*f670*/  LOP3.LUT R2, R3, 0x80000000, RZ, 0xc0, !PT ;  /* 0x8000000003027812 */ /* 0x000fc800078ec0ff */
[----:B------:R-:W-:-:S04]  /*f680*/  SHF.R.U32.HI R3, RZ, 0x18, R2 ;  /* 0x00000018ff037819 */ /* 0x000fc80000011602 */
[----:B------:R-:W-:-:S05]  /*f690*/  LOP3.LUT R3, R0, R3, RZ, 0xfc, !PT ;  /* 0x0000000300037212 */ /* 0x000fca00078efcff */
[----:B------:R3:W-:Y:S01]  /*f6a0*/  STG.E.U8 desc[UR36][R16.64], R3 ;  /* 0x0000000310007986 */ /* 0x0007e2000c101124 */
[----:B------:R-:W-:Y:S05]  /*f6b0*/  BRA `(.L_x_20401) ;  /* 0x0000000400c07947 */ /* 0x000fea0003800000 */
.L_x_20411:
[----:B------:R-:W-:-:S04]  /*f6c0*/  LOP3.LUT R3, R3, 0xff, RZ, 0xc0, !PT ;  /* 0x000000ff03037812 */ /* 0x000fc800078ec0ff */
[----:B------:R-:W0:Y:S02]  /*f6d0*/  I2F.U16 R0, R3 ;  /* 0x0000000300007306 */ /* 0x000e240000101000 */
[----:B0-----:R-:W-:-:S05]  /*f6e0*/  F2FP.BF16.F32.PACK_AB R0, RZ, R0 ;  /* 0x00000000ff00723e */ /* 0x001fca00000010ff */
[----:B------:R4:W-:Y:S01]  /*f6f0*/  STG.E.U16 desc[UR36][R16.64], R0 ;  /* 0x0000000010007986 */ /* 0x0009e2000c101524 */
[----:B------:R-:W-:Y:S05]  /*f700*/  BRA `(.L_x_20401) ;  /* 0x0000000400ac7947 */ /* 0x000fea0003800000 */
.L_x_20408:
        /* <DEDUP_REMOVED lines=11> */
.L_x_20420:
        /* <DEDUP_REMOVED lines=18> */
.L_x_20423:
[----:B------:R-:W-:-:S04]  /*f8e0*/  LOP3.LUT R2, R3, 0x80000000, RZ, 0xc0, !PT ;  /* 0x8000000003027812 */ /* 0x000fc800078ec0ff */
[----:B------:R-:W-:-:S04]  /*f8f0*/  SHF.R.U32.HI R3, RZ, 0x18, R2 ;  /* 0x00000018ff037819 */ /* 0x000fc80000011602 */
[----:B------:R-:W-:-:S04]  /*f900*/  LOP3.LUT R0, R0, R3, RZ, 0xfc, !PT ;  /* 0x0000000300007212 */ /* 0x000fc800078efcff */
[----:B------:R-:W-:-:S07]  /*f910*/  PRMT R8, R0, 0x7610, R8 ;  /* 0x0000761000087816 */ /* 0x000fce0000000008 */
.L_x_20422:
[----:B------:R-:W-:Y:S05]  /*f920*/  BSYNC B0 ;  /* 0x0000000000007941 */ /* 0x000fea0003800000 */
.L_x_20421:
[----:B------:R0:W-:Y:S01]  /*f930*/  STG.E.U8 desc[UR36][R16.64], R8 ;  /* 0x0000000810007986 */ /* 0x0001e2000c101124 */
[----:B------:R-:W-:Y:S05]  /*f940*/  BRA `(.L_x_20401) ;  /* 0x00000004001c7947 */ /* 0x000fea0003800000 */
.L_x_20419:
        /* <DEDUP_REMOVED lines=18> */
.L_x_20426:
[----:B------:R-:W-:-:S04]  /*fa70*/  LOP3.LUT R2, R3, 0x80000000, RZ, 0xc0, !PT ;  /* 0x8000000003027812 */ /* 0x000fc800078ec0ff */
[----:B------:R-:W-:-:S04]  /*fa80*/  SHF.R.U32.HI R3, RZ, 0x18, R2 ;  /* 0x00000018ff037819 */ /* 0x000fc80000011602 */
[----:B------:R-:W-:-:S04]  /*fa90*/  LOP3.LUT R0, R0, R3, RZ, 0xfc, !PT ;  /* 0x0000000300007212 */ /* 0x000fc800078efcff */
[----:B------:R-:W-:-:S07]  /*faa0*/  PRMT R8, R0, 0x7610, R8 ;  /* 0x0000761000087816 */ /* 0x000fce0000000008 */
.L_x_20425:
[----:B------:R-:W-:Y:S05]  /*fab0*/  BSYNC B0 ;  /* 0x0000000000007941 */ /* 0x000fea0003800000 */
.L_x_20424:
[----:B------:R0:W-:Y:S01]  /*fac0*/  STG.E.U8 desc[UR36][R16.64], R8 ;  /* 0x0000000810007986 */ /* 0x0001e2000c101124 */
[----:B------:R-:W-:Y:S05]  /*fad0*/  BRA `(.L_x_20401) ;  /* 0x0000000000b87947 */ /* 0x000fea0003800000 */
.L_x_20418:
        /* <DEDUP_REMOVED lines=23> */
.L_x_20400:
        /* <DEDUP_REMOVED lines=16> */
.L_x_20429:
[----:B------:R-:W-:Y:S05]  /*fd50*/  BRA `(.L_x_20401) ;  /* 0x0000000000187947 */ /* 0x000fea0003800000 */
.L_x_20428:
[----:B------:R-:W-:Y:S01]  /*fd60*/  LOP3.LUT R2, R3, 0xff, RZ, 0xc0, !PT ;  /* 0x000000ff03027812 */ /* 0x000fe200078ec0ff */
[----:B------:R-:W-:-:S05]  /*fd70*/  IMAD.MOV.U32 R3, RZ, RZ, RZ ;  /* 0x000000ffff037224 */ /* 0x000fca00078e00ff */
[----:B------:R0:W-:Y:S01]  /*fd80*/  STG.E.64 desc[UR36][R16.64], R2 ;  /* 0x0000000210007986 */ /* 0x0001e2000c101b24 */
[----:B------:R-:W-:Y:S05]  /*fd90*/  BRA `(.L_x_20401) ;  /* 0x0000000000087947 */ /* 0x000fea0003800000 */
.L_x_20427:
[----:B------:R-:W-:-:S05]  /*fda0*/  LOP3.LUT R3, R3, 0xff, RZ, 0xc0, !PT ;  /* 0x000000ff03037812 */ /* 0x000fca00078ec0ff */
[----:B------:R0:W-:Y:S02]  /*fdb0*/  STG.E desc[UR36][R16.64], R3 ;  /* 0x0000000310007986 */ /* 0x0001e4000c101924 */
.L_x_20401:
[----:B------:R-:W-:-:S07]  /*fdc0*/  VIADD R19, R19, 0x80 ;  /* 0x0000008013137836 */ /* 0x000fce0000000000 */
.L_x_20295:
[----:B------:R-:W-:Y:S05]  /*fdd0*/  BSYNC B6 ;  /* 0x0000000000067941 */ /* 0x000fea0003800000 */
.L_x_20294:
        /* <DEDUP_REMOVED lines=383> */
.L_x_20430:
        /* <DEDUP_REMOVED lines=20> */
.L_x_20434:
[----:B------:R4:W5:Y:S01]  /*11710*/  LDG.E.U8 R19, desc[UR36][R4.64] ;  /* 0x0000002404137981 */ /* 0x000962000c1e1100 */
[----:B------:R-:W-:Y:S05]  /*11720*/  BRA `(.L_x_20436) ;  /* 0x0000000c00647947 */ /* 0x000fea0003800000 */
.L_x_20433:
        /* <DEDUP_REMOVED lines=8> */
.L_x_20438:
[----:B------:R2:W5:Y:S01]  /*117b0*/  LDG.E.U8 R19, desc[UR36][R4.64] ;  /* 0x0000002404137981 */ /* 0x000562000c1e1100 */
[----:B------:R-:W-:Y:S05]  /*117c0*/  BRA `(.L_x_20436) ;  /* 0x0000000c003c7947 */ /* 0x000fea0003800000 */
.L_x_20437:
[----:B------:R0:W5:Y:S01]  /*117d0*/  LDG.E.U16 R19, desc[UR36][R4.64] ;  /* 0x0000002404137981 */ /* 0x000162000c1e1500 */
[----:B------:R-:W-:Y:S05]  /*117e0*/  BRA `(.L_x_20436) ;  /* 0x0000000c00347947 */ /* 0x000fea0003800000 */
.L_x_20432:
        /* <DEDUP_REMOVED lines=10> */
.L_x_20440:
[----:B------:R-:W2:Y:S02]  /*11890*/  LDG.E.U16 R2, desc[UR36][R4.64] ;  /* 0x0000002404027981 */ /* 0x000ea4000c1e1500 */
[----:B--2---:R-:W-:-:S06]  /*118a0*/  HADD2.F32 R2, -RZ, R2.H0_H0 ;  /* 0x20000002ff027230 */ /* 0x004fcc0000004100 */
[----:B------:R-:W0:Y:S02]  /*118b0*/  F2I.S64.TRUNC R2, R2 ;  /* 0x0000000200027311 */ /* 0x000e24000020d900 */
[----:B0-----:R-:W-:Y:S01]  /*118c0*/  PRMT R19, R2, 0x7610, R19 ;  /* 0x0000761002137816 */ /* 0x001fe20000000013 */
[----:B------:R-:W-:Y:S06]  /*118d0*/  BRA `(.L_x_20436) ;  /* 0x0000000800f87947 */ /* 0x000fec0003800000 */
.L_x_20439:
        /* <DEDUP_REMOVED lines=10> */
.L_x_20442:
[----:B------:R-:W2:Y:S02]  /*11980*/  LDG.E.U16 R4, desc[UR36][R4.64] ;  /* 0x0000002404047981 */ /* 0x000ea4000c1e1500 */
[----:B--2---:R-:W-:-:S06]  /*11990*/  HADD2.F32 R2, -RZ, R4.H0_H0 ;  /* 0x20000004ff027230 */ /* 0x004fcc0000004100 */
[----:B------:R-:W0:Y:S02]  /*119a0*/  F2I.S64.TRUNC R2, R2 ;  /* 0x0000000200027311 */ /* 0x000e24000020d900 */
[----:B0-----:R-:W-:Y:S01]  /*119b0*/  PRMT R19, R2, 0x7610, R19 ;  /* 0x0000761002137816 */ /* 0x001fe20000000013 */
[----:B------:R-:W-:Y:S06]  /*119c0*/  BRA `(.L_x_20436) ;  /* 0x0000000800bc7947 */ /* 0x000fec0003800000 */
.L_x_20441:
[----:B------:R-:W2:Y:S02]  /*119d0*/  LDG.E.64 R2, desc[UR36][R4.64] ;  /* 0x0000002404027981 */ /* 0x000ea4000c1e1b00 */
[----:B--2---:R-:W0:Y:S02]  /*119e0*/  F2I.S64.F64.TRUNC R2, R2 ;  /* 0x0000000200027311 */ /* 0x004e24000030d900 */
[----:B0-----:R-:W-:Y:S01]  /*119f0*/  PRMT R19, R2, 0x7610, R19 ;  /* 0x0000761002137816 */ /* 0x001fe20000000013 */
[----:B------:R-:W-:Y:S06]  /*11a00*/  BRA `(.L_x_20436) ;  /* 0x0000000800ac7947 */ /* 0x000fec0003800000 */
.L_x_20431:
        /* <DEDUP_REMOVED lines=12> */
.L_x_20445:
[----:B------:R-:W2:Y:S02]  /*11ad0*/  LDG.E.64 R4, desc[UR36][R4.64] ;  /* 0x0000002404047981 */ /* 0x000ea4000c1e1b00 */
[----:B--2---:R-:W0:Y:S02]  /*11ae0*/  F2I.S64.F64.TRUNC R2, R4 ;  /* 0x0000000400027311 */ /* 0x004e24000030d900 */
[----:B0-----:R-:W-:Y:S01]  /*11af0*/  PRMT R19, R2, 0x7610, R19 ;  /* 0x0000761002137816 */ /* 0x001fe20000000013 */
[----:B------:R-:W-:Y:S06]  /*11b00*/  BRA `(.L_x_20436) ;  /* 0x00000008006c7947 */ /* 0x000fec0003800000 */
.L_x_20444:
        /* <DEDUP_REMOVED lines=28> */
.L_x_20447:
        /* <DEDUP_REMOVED lines=15> */
.L_x_20446:
[----:B------:R-:W2:Y:S02]  /*11dc0*/  LDG.E.U16 R2, desc[UR36][R4.64] ;  /* 0x0000002404027981 */ /* 0x000ea4000c1e1500 */
[----:B--2---:R-:W-:-:S06]  /*11dd0*/  IMAD.U32 R2, R2, 0x10000, RZ ;  /* 0x0001000002027824 */ /* 0x004fcc00078e00ff */
[----:B------:R-:W0:Y:S02]  /*11de0*/  F2I.S64.TRUNC R2, R2 ;  /* 0x0000000200027311 */ /* 0x000e24000020d900 */
[----:B0-----:R-:W-:Y:S01]  /*11df0*/  PRMT R19, R2, 0x7610, R19 ;  /* 0x0000761002137816 */ /* 0x001fe20000000013 */
[----:B------:R-:W-:Y:S06]  /*11e00*/  BRA `(.L_x_20436) ;  /* 0x0000000400ac7947 */ /* 0x000fec0003800000 */
.L_x_20443:
        /* <DEDUP_REMOVED lines=10> */
.L_x_20450:
        /* <DEDUP_REMOVED lines=21> */
.L_x_20454:
[----:B------:R-:W-:Y:S05]  /*12000*/  BSYNC B1 ;  /* 0x0000000000017941 */ /* 0x000fea0003800000 */
.L_x_20453:
[----:B------:R-:W-:Y:S01]  /*12010*/  IMAD.SHL.U32 R2, R2, 0x100000, RZ ;  /* 0x0010000002027824 */ /* 0x000fe200078e00ff */
[----:B------:R-:W-:-:S04]  /*12020*/  LEA R3, R0, 0x3b800000, 0x17 ;  /* 0x3b80000000037811 */ /* 0x000fc800078eb8ff */
[----:B------:R-:W-:-:S07]  /*12030*/  LOP3.LUT R2, R3, R2, R4, 0xfe, !PT ;  /* 0x0000000203027212 */ /* 0x000fce00078efe04 */
.L_x_20452:
[----:B------:R-:W-:Y:S05]  /*12040*/  BSYNC B0 ;  /* 0x0000000000007941 */ /* 0x000fea0003800000 */
.L_x_20451:
[----:B------:R-:W0:Y:S02]  /*12050*/  F2I.S64.TRUNC R2, R2 ;  /* 0x0000000200027311 */ /* 0x000e24000020d900 */
[----:B0-----:R-:W-:Y:S01]  /*12060*/  PRMT R19, R2, 0x7610, R19 ;  /* 0x0000761002137816 */ /* 0x001fe20000000013 */
[----:B------:R-:W-:Y:S06]  /*12070*/  BRA `(.L_x_20436) ;  /* 0x0000000400107947 */ /* 0x000fec0003800000 */
.L_x_20449:
        /* <DEDUP_REMOVED lines=21> */
.L_x_20458:
[----:B------:R-:W-:Y:S05]  /*121d0*/  BSYNC B1 ;  /* 0x0000000000017941 */ /* 0x000fea0003800000 */
.L_x_20457:
[----:B------:R-:W-:Y:S01]  /*121e0*/  IMAD.SHL.U32 R2, R2, 0x200000, RZ ;  /* 0x0020000002027824 */ /* 0x000fe200078e00ff */
[----:B------:R-:W-:-:S04]  /*121f0*/  LEA R3, R0, 0x37800000, 0x17 ;  /* 0x3780000000037811 */ /* 0x000fc800078eb8ff */
[----:B------:R-:W-:-:S07]  /*12200*/  LOP3.LUT R2, R3, R2, R4, 0xfe, !PT ;  /* 0x0000000203027212 */ /* 0x000fce00078efe04 */
.L_x_20456:
[----:B------:R-:W-:Y:S05]  /*12210*/  BSYNC B0 ;  /* 0x0000000000007941 */ /* 0x000fea0003800000 */
.L_x_20455:
[----:B------:R-:W0:Y:S02]  /*12220*/  F2I.S64.TRUNC R2, R2 ;  /* 0x0000000200027311 */ /* 0x000e24000020d900 */
[----:B0-----:R-:W-:Y:S01]  /*12230*/  PRMT R19, R2, 0x7610, R19 ;  /* 0x0000761002137816 */ /* 0x001fe20000000013 */
[----:B------:R-:W-:Y:S06]  /*12240*/  BRA `(.L_x_20436) ;  /* 0x00000000009c7947 */ /* 0x000fec0003800000 */
.L_x_20448:
        /* <DEDUP_REMOVED lines=14> */
.L_x_20462:
[----:B------:R-:W-:Y:S05]  /*12330*/  BSYNC B0 ;  /* 0x0000000000007941 */ /* 0x000fea0003800000 */
.L_x_20461:
[----:B------:R-:W0:Y:S02]  /*12340*/  F2I.S64.TRUNC R2, R2 ;  /* 0x0000000200027311 */ /* 0x000e24000020d900 */
[----:B0-----:R-:W-:Y:S01]  /*12350*/  PRMT R19, R2, 0x7610, R19 ;  /* 0x0000761002137816 */ /* 0x001fe20000000013 */
[----:B------:R-:W-:Y:S06]  /*12360*/  BRA `(.L_x_20436) ;  /* 0x0000000000547947 */ /* 0x000fec0003800000 */
.L_x_20435:
        /* <DEDUP_REMOVED lines=16> */
.L_x_20463:
[----:B------:R-:W-:Y:S01]  /*12470*/  PRMT R19, RZ, 0x7610, R19 ;  /* 0x00007610ff137816 */ /* 0x000fe20000000013 */
[----:B------:R-:W-:Y:S06]  /*12480*/  BRA `(.L_x_20436) ;  /* 0x00000000000c7947 */ /* 0x000fec0003800000 */
.L_x_20460:
[----:B------:R0:W5:Y:S01]  /*12490*/  LDG.E.U8 R19, desc[UR36][R4.64] ;  /* 0x0000002404137981 */ /* 0x000162000c1e1100 */
[----:B------:R-:W-:Y:S05]  /*124a0*/  BRA `(.L_x_20436) ;  /* 0x0000000000047947 */ /* 0x000fea0003800000 */
.L_x_20459:
[----:B------:R0:W5:Y:S02]  /*124b0*/  LDG.E.U8 R19, desc[UR36][R4.64] ;  /* 0x0000002404137981 */ /* 0x000164000c1e1100 */
.L_x_20436:
        /* <DEDUP_REMOVED lines=17> */
.L_x_20467:
[----:B------:R0:W5:Y:S01]  /*125d0*/  LDG.E.U8 R22, desc[UR36][R4.64] ;  /* 0x0000002404167981 */ /* 0x000162000c1e1100 */
[----:B------:R-:W-:Y:S05]  /*125e0*/  BRA `(.L_x_20469) ;  /* 0x0000000c00647947 */ /* 0x000fea0003800000 */
.L_x_20466:
        /* <DEDUP_REMOVED lines=8> */
.L_x_20471:
[----:B------:R4:W5:Y:S01]  /*12670*/  LDG.E.U8 R22, desc[UR36][R4.64] ;  /* 0x0000002404167981 */ /* 0x000962000c1e1100 */
[----:B------:R-:W-:Y:S05]  /*12680*/  BRA `(.L_x_20469) ;  /* 0x0000000c003c7947 */ /* 0x000fea0003800000 */
.L_x_20470:
[----:B------:R3:W5:Y:S01]  /*12690*/  LDG.E.U16 R22, desc[UR36][R4.64] ;  /* 0x0000002404167981 */ /* 0x000762000c1e1500 */
[----:B------:R-:W-:Y:S05]  /*126a0*/  BRA `(.L_x_20469) ;  /* 0x0000000c00347947 */ /* 0x000fea0003800000 */
.L_x_20465:
        /* <DEDUP_REMOVED lines=10> */
.L_x_20473:
[----:B------:R-:W2:Y:S02]  /*12750*/  LDG.E.U16 R2, desc[UR36][R4.64] ;  /* 0x0000002404027981 */ /* 0x000ea4000c1e1500 */
[----:B--2---:R-:W-:-:S06]  /*12760*/  HADD2.F32 R2, -RZ, R2.H0_H0 ;  /* 0x20000002ff027230 */ /* 0x004fcc0000004100 */
[----:B------:R-:W0:Y:S02]  /*12770*/  F2I.S64.TRUNC R2, R2 ;  /* 0x0000000200027311 */ /* 0x000e24000020d900 */
[----:B0-----:R-:W-:Y:S01]  /*12780*/  PRMT R22, R2, 0x7610, R22 ;  /* 0x0000761002167816 */ /* 0x001fe20000000016 */
[----:B------:R-:W-:Y:S06]  /*12790*/  BRA `(.L_x_20469) ;  /* 0x0000000800f87947 */ /* 0x000fec0003800000 */
.L_x_20472:
        /* <DEDUP_REMOVED lines=10> */
.L_x_20475:
[----:B------:R-:W2:Y:S02]  /*12840*/  LDG.E.U16 R4, desc[UR36][R4.64] ;  /* 0x0000002404047981 */ /* 0x000ea4000c1e1500 */
[----:B--2---:R-:W-:-:S06]  /*12850*/  HADD2.F32 R2, -RZ, R4.H0_H0 ;  /* 0x20000004ff027230 */ /* 0x004fcc0000004100 */
[----:B------:R-:W0:Y:S02]  /*12860*/  F2I.S64.TRUNC R2, R2 ;  /* 0x0000000200027311 */ /* 0x000e24000020d900 */
[----:B0-----:R-:W-:Y:S01]  /*12870*/  PRMT R22, R2, 0x7610, R22 ;  /* 0x0000761002167816 */ /* 0x001fe20000000016 */
[----:B------:R-:W-:Y:S06]  /*12880*/  BRA `(.L_x_20469) ;  /* 0x0000000800bc7947 */ /* 0x000fec0003800000 */
.L_x_20474:
[----:B------:R-:W2:Y:S02]  /*12890*/  LDG.E.64 R2, desc[UR36][R4.64] ;  /* 0x0000002404027981 */ /* 0x000ea4000c1e1b00 */
[----:B--2---:R-:W0:Y:S02]  /*128a0*/  F2I.S64.F64.TRUNC R2, R2 ;  /* 0x0000000200027311 */ /* 0x004e24000030d900 */
[----:B0-----:R-:W-:Y:S01]  /*128b0*/  PRMT R22, R2, 0x7610, R22 ;  /* 0x0000761002167816 */ /* 0x001fe20000000016 */
[----:B------:R-:W-:Y:S06]  /*128c0*/  BRA `(.L_x_20469) ;  /* 0x0000000800ac7947 */ /* 0x000fec0003800000 */
.L_x_20464:
        /* <DEDUP_REMOVED lines=12> */
.L_x_20478:
[----:B------:R-:W2:Y:S02]  /*12990*/  LDG.E.64 R4, desc[UR36][R4.64] ;  /* 0x0000002404047981 */ /* 0x000ea4000c1e1b00 */
[----:B--2---:R-:W0:Y:S02]  /*129a0*/  F2I.S64.F64.TRUNC R2, R4 ;  /* 0x0000000400027311 */ /* 0x004e24000030d900 */
[----:B0-----:R-:W-:Y:S01]  /*129b0*/  PRMT R22, R2, 0x7610, R22 ;  /* 0x0000761002167816 */ /* 0x001fe20000000016 */
[----:B------:R-:W-:Y:S06]  /*129c0*/  BRA `(.L_x_20469) ;  /* 0x00000008006c7947 */ /* 0x000fec0003800000 */
.L_x_20477:
        /* <DEDUP_REMOVED lines=28> */
.L_x_20480:
        /* <DEDUP_REMOVED lines=15> */
.L_x_20479:
[----:B------:R-:W2:Y:S02]  /*12c80*/  LDG.E.U16 R2, desc[UR36][R4.64] ;  /* 0x0000002404027981 */ /* 0x000ea4000c1e1500 */
[----:B--2---:R-:W-:-:S06]  /*12c90*/  IMAD.U32 R2, R2, 0x10000, RZ ;  /* 0x0001000002027824 */ /* 0x004fcc00078e00ff */
[----:B------:R-:W0:Y:S02]  /*12ca0*/  F2I.S64.TRUNC R2, R2 ;  /* 0x0000000200027311 */ /* 0x000e24000020d900 */
[----:B0-----:R-:W-:Y:S01]  /*12cb0*/  PRMT R22, R2, 0x7610, R22 ;  /* 0x0000761002167816 */ /* 0x001fe20000000016 */
[----:B------:R-:W-:Y:S06]  /*12cc0*/  BRA `(.L_x_20469) ;  /* 0x0000000400ac7947 */ /* 0x000fec0003800000 */
.L_x_20476:
        /* <DEDUP_REMOVED lines=10> */
.L_x_20483:
        /* <DEDUP_REMOVED lines=21> */
.L_x_20487:
[----:B------:R-:W-:Y:S05]  /*12ec0*/  BSYNC B1 ;  /* 0x0000000000017941 */ /* 0x000fea0003800000 */
.L_x_20486:
[----:B------:R-:W-:Y:S01]  /*12ed0*/  IMAD.SHL.U32 R2, R2, 0x100000, RZ ;  /* 0x0010000002027824 */ /* 0x000fe200078e00ff */
[----:B------:R-:W-:-:S04]  /*12ee0*/  LEA R3, R0, 0x3b800000, 0x17 ;  /* 0x3b80000000037811 */ /* 0x000fc800078eb8ff */
[----:B------:R-:W-:-:S07]  /*12ef0*/  LOP3.LUT R2, R3, R2, R4, 0xfe, !PT ;  /* 0x0000000203027212 */ /* 0x000fce00078efe04 */
.L_x_20485:
[----:B------:R-:W-:Y:S05]  /*12f00*/  BSYNC B0 ;  /* 0x0000000000007941 */ /* 0x000fea0003800000 */
.L_x_20484:
[----:B------:R-:W0:Y:S02]  /*12f10*/  F2I.S64.TRUNC R2, R2 ;  /* 0x0000000200027311 */ /* 0x000e24000020d900 */
[----:B0-----:R-:W-:Y:S01]  /*12f20*/  PRMT R22, R2, 0x7610, R22 ;  /* 0x0000761002167816 */ /* 0x001fe20000000016 */
[----:B------:R-:W-:Y:S06]  /*12f30*/  BRA `(.L_x_20469) ;  /* 0x0000000400107947 */ /* 0x000fec0003800000 */
.L_x_20482:
        /* <DEDUP_REMOVED lines=21> */
.L_x_20491:
[----:B------:R-:W-:Y:S05]  /*13090*/  BSYNC B1 ;  /* 0x0000000000017941 */ /* 0x000fea0003800000 */
.L_x_20490:
[----:B------:R-:W-:Y:S01]  /*130a0*/  IMAD.SHL.U32 R2, R2, 0x200000, RZ ;  /* 0x0020000002027824 */ /* 0x000fe200078e00ff */
[----:B------:R-:W-:-:S04]  /*130b0*/  LEA R3, R0, 0x37800000, 0x17 ;  /* 0x3780000000037811 */ /* 0x000fc800078eb8ff */
[----:B------:R-:W-:-:S07]  /*130c0*/  LOP3.LUT R2, R3, R2, R4, 0xfe, !PT ;  /* 0x0000000203027212 */ /* 0x000fce00078efe04 */
.L_x_20489:
[----:B------:R-:W-:Y:S05]  /*130d0*/  BSYNC B0 ;  /* 0x0000000000007941 */ /* 0x000fea0003800000 */
.L_x_20488:
[----:B------:R-:W0:Y:S02]  /*130e0*/  F2I.S64.TRUNC R2, R2 ;  /* 0x0000000200027311 */ /* 0x000e24000020d900 */
[----:B0-----:R-:W-:Y:S01]  /*130f0*/  PRMT R22, R2, 0x7610, R22 ;  /* 0x0000761002167816 */ /* 0x001fe20000000016 */
[----:B------:R-:W-:Y:S06]  /*13100*/  BRA `(.L_x_20469) ;  /* 0x00000000009c7947 */ /* 0x000fec0003800000 */
.L_x_20481:
        /* <DEDUP_REMOVED lines=14> */
.L_x_20495:
[----:B------:R-:W-:Y:S05]  /*131f0*/  BSYNC B0 ;  /* 0x0000000000007941 */ /* 0x000fea0003800000 */
.L_x_20494:
[----:B------:R-:W0:Y:S02]  /*13200*/  F2I.S64.TRUNC R2, R2 ;  /* 0x0000000200027311 */ /* 0x000e24000020d900 */
[----:B0-----:R-:W-:Y:S01]  /*13210*/  PRMT R22, R2, 0x7610, R22 ;  /* 0x0000761002167816 */ /* 0x001fe20000000016 */
[----:B------:R-:W-:Y:S06]  /*13220*/  BRA `(.L_x_20469) ;  /* 0x0000000000547947 */ /* 0x000fec0003800000 */
.L_x_20468:
        /* <DEDUP_REMOVED lines=16> */
.L_x_20496:
[----:B------:R-:W-:Y:S01]  /*13330*/  PRMT R22, RZ, 0x7610, R22 ;  /* 0x00007610ff167816 */ /* 0x000fe20000000016 */
[----:B------:R-:W-:Y:S06]  /*13340*/  BRA `(.L_x_20469) ;  /* 0x00000000000c7947 */ /* 0x000fec0003800000 */
.L_x_20493:
[----:B------:R2:W5:Y:S01]  /*13350*/  LDG.E.U8 R22, desc[UR36][R4.64] ;  /* 0x0000002404167981 */ /* 0x000562000c1e1100 */
[----:B------:R-:W-:Y:S05]  /*13360*/  BRA `(.L_x_20469) ;  /* 0x0000000000047947 */ /* 0x000fea0003800000 */
.L_x_20492:
[----:B------:R1:W5:Y:S02]  /*13370*/  LDG.E.U8 R22, desc[UR36][R4.64] ;  /* 0x0000002404167981 */ /* 0x000364000c1e1100 */
.L_x_20469:
        /* <DEDUP_REMOVED lines=17> */
.L_x_20500:
[----:B------:R0:W5:Y:S01]  /*13490*/  LDG.E.U8 R0, desc[UR36][R4.64] ;  /* 0x0000002404007981 */ /* 0x000162000c1e1100 */
[----:B------:R-:W-:Y:S05]  /*134a0*/  BRA `(.L_x_20502) ;  /* 0x0000000c00647947 */ /* 0x000fea0003800000 */
.L_x_20499:
        /* <DEDUP_REMOVED lines=8> */
.L_x_20504:
[----:B------:R4:W5:Y:S01]  /*13530*/  LDG.E.U8 R0, desc[UR36][R4.64] ;  /* 0x0000002404007981 */ /* 0x000962000c1e1100 */
[----:B------:R-:W-:Y:S05]  /*13540*/  BRA `(.L_x_20502) ;  /* 0x0000000c003c7947 */ /* 0x000fea0003800000 */
.L_x_20503:
[----:B------:R0:W5:Y:S01]  /*13550*/  LDG.E.U16 R0, desc[UR36][R4.64] ;  /* 0x0000002404007981 */ /* 0x000162000c1e1500 */
[----:B------:R-:W-:Y:S05]  /*13560*/  BRA `(.L_x_20502) ;  /* 0x0000000c00347947 */ /* 0x000fea0003800000 */
.L_x_20498:
        /* <DEDUP_REMOVED lines=10> */
.L_x_20506:
[----:B------:R-:W2:Y:S02]  /*13610*/  LDG.E.U16 R2, desc[UR36][R4.64] ;  /* 0x0000002404027981 */ /* 0x000ea4000c1e1500 */
[----:B--2---:R-:W-:-:S06]  /*13620*/  HADD2.F32 R2, -RZ, R2.H0_H0 ;  /* 0x20000002ff027230 */ /* 0x004fcc0000004100 */
[----:B------:R-:W0:Y:S02]  /*13630*/  F2I.S64.TRUNC R2, R2 ;  /* 0x0000000200027311 */ /* 0x000e24000020d900 */
[----:B0-----:R-:W-:Y:S01]  /*13640*/  PRMT R0, R2, 0x7610, R0 ;  /* 0x0000761002007816 */ /* 0x001fe20000000000 */
[----:B------:R-:W-:Y:S06]  /*13650*/  BRA `(.L_x_20502) ;  /* 0x0000000800f87947 */ /* 0x000fec0003800000 */
.L_x_20505:
        /* <DEDUP_REMOVED lines=10> */
.L_x_20508:
[----:B------:R-:W2:Y:S02]  /*13700*/  LDG.E.U16 R4, desc[UR36][R4.64] ;  /* 0x0000002404047981 */ /* 0x000ea4000c1e1500 */
[----:B--2---:R-:W-:-:S06]  /*13710*/  HADD2.F32 R2, -RZ, R4.H0_H0 ;  /* 0x20000004ff027230 */ /* 0x004fcc0000004100 */
[----:B------:R-:W0:Y:S02]  /*13720*/  F2I.S64.TRUNC R2, R2 ;  /* 0x0000000200027311 */ /* 0x000e24000020d900 */
[----:B0-----:R-:W-:Y:S01]  /*13730*/  PRMT R0, R2, 0x7610, R0 ;  /* 0x0000761002007816 */ /* 0x001fe20000000000 */
[----:B------:R-:W-:Y:S06]  /*13740*/  BRA `(.L_x_20502) ;  /* 0x0000000800bc7947 */ /* 0x000fec0003800000 */
.L_x_20507:
[----:B------:R-:W2:Y:S02]  /*13750*/  LDG.E.64 R2, desc[UR36][R4.64] ;  /* 0x0000002404027981 */ /* 0x000ea4000c1e1b00 */
[----:B--2---:R-:W0:Y:S02]  /*13760*/  F2I.S64.F64.TRUNC R2, R2 ;  /* 0x0000000200027311 */ /* 0x004e24000030d900 */
[----:B0-----:R-:W-:Y:S01]  /*13770*/  PRMT R0, R2, 0x7610, R0 ;  /* 0x0000761002007816 */ /* 0x001fe20000000000 */
[----:B------:R-:W-:Y:S06]  /*13780*/  BRA `(.L_x_20502) ;  /* 0x0000000800ac7947 */ /* 0x000fec0003800000 */
.L_x_20497:
        /* <DEDUP_REMOVED lines=12> */
.L_x_20511:
[----:B------:R-:W2:Y:S02]  /*13850*/  LDG.E.64 R4, desc[UR36][R4.64] ;  /* 0x0000002404047981 */ /* 0x000ea4000c1e1b00 */
[----:B--2---:R-:W0:Y:S02]  /*13860*/  F2I.S64.F64.TRUNC R2, R4 ;  /* 0x0000000400027311 */ /* 0x004e24000030d900 */
[----:B0-----:R-:W-:Y:S01]  /*13870*/  PRMT R0, R2, 0x7610, R0 ;  /* 0x0000761002007816 */ /* 0x001fe20000000000 */
[----:B------:R-:W-:Y:S06]  /*13880*/  BRA `(.L_x_20502) ;  /* 0x00000008006c7947 */ /* 0x000fec0003800000 */
.L_x_20510:
        /* <DEDUP_REMOVED lines=28> */
.L_x_20513:
        /* <DEDUP_REMOVED lines=15> */
.L_x_20512:
[----:B------:R-:W2:Y:S02]  /*13b40*/  LDG.E.U16 R2, desc[UR36][R4.64] ;  /* 0x0000002404027981 */ /* 0x000ea4000c1e1500 */
[----:B--2---:R-:W-:-:S06]  /*13b50*/  IMAD.U32 R2, R2, 0x10000, RZ ;  /* 0x0001000002027824 */ /* 0x004fcc00078e00ff */
[----:B------:R-:W0:Y:S02]  /*13b60*/  F2I.S64.TRUNC R2, R2 ;  /* 0x0000000200027311 */ /* 0x000e24000020d900 */
[----:B0-----:R-:W-:Y:S01]  /*13b70*/  PRMT R0, R2, 0x7610, R0 ;  /* 0x0000761002007816 */ /* 0x001fe20000000000 */
[----:B------:R-:W-:Y:S06]  /*13b80*/  BRA `(.L_x_20502) ;  /* 0x0000000400ac7947 */ /* 0x000fec0003800000 */
.L_x_20509:
        /* <DEDUP_REMOVED lines=10> */
.L_x_20516:
        /* <DEDUP_REMOVED lines=21> */
.L_x_20520:
[----:B------:R-:W-:Y:S05]  /*13d80*/  BSYNC B1 ;  /* 0x0000000000017941 */ /* 0x000fea0003800000 */
.L_x_20519:
[----:B------:R-:W-:Y:S01]  /*13d90*/  IMAD.SHL.U32 R2, R2, 0x100000, RZ ;  /* 0x0010000002027824 */ /* 0x000fe200078e00ff */
[----:B------:R-:W-:-:S04]  /*13da0*/  LEA R3, R0, 0x3b800000, 0x17 ;  /* 0x3b80000000037811 */ /* 0x000fc800078eb8ff */
[----:B------:R-:W-:-:S07]  /*13db0*/  LOP3.LUT R2, R3, R2, R4, 0xfe, !PT ;  /* 0x0000000203027212 */ /* 0x000fce00078efe04 */
.L_x_20518:
[----:B------:R-:W-:Y:S05]  /*13dc0*/  BSYNC B0 ;  /* 0x0000000000007941 */ /* 0x000fea0003800000 */
.L_x_20517:
[----:B------:R-:W0:Y:S02]  /*13dd0*/  F2I.S64.TRUNC R2, R2 ;  /* 0x0000000200027311 */ /* 0x000e24000020d900 */
[----:B0-----:R-:W-:Y:S01]  /*13de0*/  PRMT R0, R2, 0x7610, R0 ;  /* 0x0000761002007816 */ /* 0x001fe20000000000 */
[----:B------:R-:W-:Y:S06]  /*13df0*/  BRA `(.L_x_20502) ;  /* 0x0000000400107947 */ /* 0x000fec0003800000 */
.L_x_20515:
        /* <DEDUP_REMOVED lines=21> */
.L_x_20524:
[----:B------:R-:W-:Y:S05]  /*13f50*/  BSYNC B1 ;  /* 0x0000000000017941 */ /* 0x000fea0003800000 */
.L_x_20523:
[----:B------:R-:W-:Y:S01]  /*13f60*/  IMAD.SHL.U32 R2, R2, 0x200000, RZ ;  /* 0x0020000002027824 */ /* 0x000fe200078e00ff */
[----:B------:R-:W-:-:S04]  /*13f70*/  LEA R3, R0, 0x37800000, 0x17 ;  /* 0x3780000000037811 */ /* 0x000fc800078eb8ff */
[----:B------:R-:W-:-:S07]  /*13f80*/  LOP3.LUT R2, R3, R2, R4, 0xfe, !PT ;  /* 0x0000000203027212 */ /* 0x000fce00078efe04 */
.L_x_20522:
[----:B------:R-:W-:Y:S05]  /*13f90*/  BSYNC B0 ;  /* 0x0000000000007941 */ /* 0x000fea0003800000 */
.L_x_20521:
[----:B------:R-:W0:Y:S02]  /*13fa0*/  F2I.S64.TRUNC R2, R2 ;  /* 0x0000000200027311 */ /* 0x000e24000020d900 */
[----:B0-----:R-:W-:Y:S01]  /*13fb0*/  PRMT R0, R2, 0x7610, R0 ;  /* 0x0000761002007816 */ /* 0x001fe20000000000 */
[----:B------:R-:W-:Y:S06]  /*13fc0*/  BRA `(.L_x_20502) ;  /* 0x00000000009c7947 */ /* 0x000fec0003800000 */
.L_x_20514:
        /* <DEDUP_REMOVED lines=14> */
.L_x_20528:
[----:B------:R-:W-:Y:S05]  /*140b0*/  BSYNC B0 ;  /* 0x0000000000007941 */ /* 0x000fea0003800000 */
.L_x_20527:
[----:B------:R-:W0:Y:S02]  /*140c0*/  F2I.S64.TRUNC R2, R2 ;  /* 0x0000000200027311 */ /* 0x000e24000020d900 */
[----:B0-----:R-:W-:Y:S01]  /*140d0*/  PRMT R0, R2, 0x7610, R0 ;  /* 0x0000761002007816 */ /* 0x001fe20000000000 */
[----:B------:R-:W-:Y:S06]  /*140e0*/  BRA `(.L_x_20502) ;  /* 0x0000000000547947 */ /* 0x000fec0003800000 */
.L_x_20501:
        /* <DEDUP_REMOVED lines=16> */
.L_x_20529:
[----:B------:R-:W-:Y:S01]  /*141f0*/  PRMT R0, RZ, 0x7610, R0 ;  /* 0x00007610ff007816 */ /* 0x000fe20000000000 */
[----:B------:R-:W-:Y:S06]  /*14200*/  BRA `(.L_x_20502) ;  /* 0x00000000000c7947 */ /* 0x000fec0003800000 */
.L_x_20526:
[----:B------:R1:W5:Y:S01]  /*14210*/  LDG.E.U8 R0, desc[UR36][R4.64] ;  /* 0x0000002404007981 */ /* 0x000362000c1e1100 */
[----:B------:R-:W-:Y:S05]  /*14220*/  BRA `(.L_x_20502) ;  /* 0x0000000000047947 */ /* 0x000fea0003800000 */
.L_x_20525:
[----:B------:R0:W5:Y:S02]  /*14230*/  LDG.E.U8 R0, desc[UR36][R4.64] ;  /* 0x0000002404007981 */ /* 0x000164000c1e1100 */
.L_x_20502:
        /* <DEDUP_REMOVED lines=23> */
.L_x_20533:
[----:B------:R-:W-:Y:S01]  /*143b0*/  STG.E.U8 desc[UR36][R16.64], R3 ;  /* 0x0000000310007986 */ /* 0x000fe2000c101124 */
[----:B------:R-:W-:Y:S05]  /*143c0*/  EXIT ;  /* 0x000000000000794d */ /* 0x000fea0003800000 */
.L_x_20532:
        /* <DEDUP_REMOVED lines=8> */
[----:B------:R-:W-:Y:S01]  /*14450*/  STG.E.64 desc[UR36][R16.64], R2 ;  /* 0x0000000210007986 */ /* 0x000fe2000c101b24 */
[----:B------:R-:W-:Y:S05]  /*14460*/  EXIT ;  /* 0x000000000000794d */ /* 0x000fea0003800000 */
.L_x_20536:
[----:B------:R-:W-:-:S05]  /*14470*/  LOP3.LUT R3, R3, 0xff, RZ, 0xc0, !PT ;  /* 0x000000ff03037812 */ /* 0x000fca00078ec0ff */
[----:B------:R-:W-:Y:S01]  /*14480*/  STG.E desc[UR36][R16.64], R3 ;  /* 0x0000000310007986 */ /* 0x000fe2000c101924 */
[----:B------:R-:W-:Y:S05]  /*14490*/  EXIT ;  /* 0x000000000000794d */ /* 0x000fea0003800000 */
.L_x_20535:
[----:B------:R-:W-:-:S05]  /*144a0*/  LOP3.LUT R3, R3, 0xff, RZ, 0xc0, !PT ;  /* 0x000000ff03037812 */ /* 0x000fca00078ec0ff */
[----:B------:R-:W-:Y:S01]  /*144b0*/  STG.E.U16 desc[UR36][R16.64], R3 ;  /* 0x0000000310007986 */ /* 0x000fe2000c101524 */
[----:B------:R-:W-:Y:S05]  /*144c0*/  EXIT ;  /* 0x000000000000794d */ /* 0x000fea0003800000 */
.L_x_20531:
        /* <DEDUP_REMOVED lines=8> */
[----:B0-----:R-:W-:Y:S01]  /*14550*/  STG.E desc[UR36][R16.64], R3 ;  /* 0x0000000310007986 */ /* 0x001fe2000c101924 */
[----:B------:R-:W-:Y:S05]  /*14560*/  EXIT ;  /* 0x000000000000794d */ /* 0x000fea0003800000 */
.L_x_20538:
[----:B------:R-:W-:-:S04]  /*14570*/  LOP3.LUT R3, R3, 0xff, RZ, 0xc0, !PT ;  /* 0x000000ff03037812 */ /* 0x000fc800078ec0ff */
[----:B------:R-:W0:Y:S02]  /*14580*/  I2F.U16 R0, R3 ;  /* 0x0000000300007306 */ /* 0x000e240000101000 */
[----:B0-----:R-:W-:-:S05]  /*14590*/  F2FP.F16.F32.PACK_AB R0, RZ, R0 ;  /* 0x00000000ff00723e */ /* 0x001fca00000000ff */
[----:B------:R-:W-:Y:S01]  /*145a0*/  STG.E.U16 desc[UR36][R16.64], R0 ;  /* 0x0000000010007986 */ /* 0x000fe2000c101524 */
[----:B------:R-:W-:Y:S05]  /*145b0*/  EXIT ;  /* 0x000000000000794d */ /* 0x000fea0003800000 */
.L_x_20537:
        /* <DEDUP_REMOVED lines=9> */
[----:B0-----:R-:W-:Y:S01]  /*14650*/  STG.E.64 desc[UR36][R16.64], R4 ;  /* 0x0000000410007986 */ /* 0x001fe2000c101b24 */
[----:B------:R-:W-:Y:S05]  /*14660*/  EXIT ;  /* 0x000000000000794d */ /* 0x000fea0003800000 */
.L_x_20540:
[----:B------:R-:W-:-:S06]  /*14670*/  LOP3.LUT R3, R3, 0xff, RZ, 0xc0, !PT ;  /* 0x000000ff03037812 */ /* 0x000fcc00078ec0ff */
[----:B------:R-:W0:Y:S02]  /*14680*/  I2F.U16 R3, R3 ;  /* 0x0000000300037306 */ /* 0x000e240000101000 */
[----:B0-----:R-:W-:-:S04]  /*14690*/  F2FP.F16.F32.PACK_AB R3, RZ, R3 ;  /* 0x00000003ff03723e */ /* 0x001fc800000000ff */
[----:B------:R-:W-:-:S05]  /*146a0*/  PRMT R3, R3, 0x5410, RZ ;  /* 0x0000541003037816 */ /* 0x000fca00000000ff */
[----:B------:R-:W-:Y:S01]  /*146b0*/  STG.E desc[UR36][R16.64], R3 ;  /* 0x0000000310007986 */ /* 0x000fe2000c101924 */
[----:B------:R-:W-:Y:S05]  /*146c0*/  EXIT ;  /* 0x000000000000794d */ /* 0x000fea0003800000 */
.L_x_20539:
[----:B------:R-:W-:-:S06]  /*146d0*/  LOP3.LUT R3, R3, 0xff, RZ, 0xc0, !PT ;  /* 0x000000ff03037812 */ /* 0x000fcc00078ec0ff */
[----:B------:R-:W0:Y:S02]  /*146e0*/  I2F.F64.U16 R2, R3 ;  /* 0x0000000300027312 */ /* 0x000e240000101800 */
[----:B0-----:R-:W-:Y:S01]  /*146f0*/  STG.E.64 desc[UR36][R16.64], R2 ;  /* 0x0000000210007986 */ /* 0x001fe2000c101b24 */
[----:B------:R-:W-:Y:S05]  /*14700*/  EXIT ;  /* 0x000000000000794d */ /* 0x000fea0003800000 */
.L_x_20530:
        /* <DEDUP_REMOVED lines=12> */
.L_x_20543:
[----:B------:R-:W-:Y:S02]  /*147d0*/  LOP3.LUT R4, R3, 0xff, RZ, 0xc0, !PT ;  /* 0x000000ff03047812 */ /* 0x000fe400078ec0ff */
[----:B------:R-:W-:-:S04]  /*147e0*/  CS2R R6, SRZ ;  /* 0x0000000000067805 */ /* 0x000fc8000001ff00 */
[----:B------:R-:W0:Y:S02]  /*147f0*/  I2F.F64.U16 R4, R4 ;  /* 0x0000000400047312 */ /* 0x000e240000101800 */
[----:B0-----:R-:W-:Y:S01]  /*14800*/  STG.E.128 desc[UR36][R16.64], R4 ;  /* 0x0000000410007986 */ /* 0x001fe2000c101d24 */
[----:B------:R-:W-:Y:S05]  /*14810*/  EXIT ;  /* 0x000000000000794d */ /* 0x000fea0003800000 */
.L_x_20542:
        /* <DEDUP_REMOVED lines=22> */
.L_x_20547:
[----:B------:R-:W-:Y:S05]  /*14980*/  BSYNC B0 ;  /* 0x0000000000007941 */ /* 0x000fea0003800000 */
.L_x_20546:
[----:B------:R-:W-:-:S05]  /*14990*/  LOP3.LUT R3, R0, R3, RZ, 0xfc, !PT ;  /* 0x0000000300037212 */ /* 0x000fca00078efcff */
[----:B------:R-:W-:Y:S01]  /*149a0*/  STG.E.U8 desc[UR36][R16.64], R3 ;  /* 0x0000000310007986 */ /* 0x000fe2000c101124 */
[----:B------:R-:W-:Y:S05]  /*149b0*/  EXIT ;  /* 0x000000000000794d */ /* 0x000fea0003800000 */
.L_x_20545:
        /* <DEDUP_REMOVED lines=14> */
.L_x_20549:
[----:B------:R-:W-:Y:S01]  /*14aa0*/  IMAD.MOV.U32 R0, RZ, RZ, 0x7f ;  /* 0x0000007fff007424 */ /* 0x000fe200078e00ff */
[----:B------:R-:W-:-:S04]  /*14ab0*/  ISETP.GT.U32.AND P0, PT, R2, 0x7f800000, PT ;  /* 0x7f8000000200780c */ /* 0x000fc80003f04070 */
[----:B------:R-:W-:-:S09]  /*14ac0*/  SEL R0, R0, 0x7c, P0 ;  /* 0x0000007c00007807 */ /* 0x000fd20000000000 */
.L_x_20550:
[----:B------:R-:W-:Y:S05]  /*14ad0*/  BSYNC B0 ;  /* 0x0000000000007941 */ /* 0x000fea0003800000 */
.L_x_20548:
[----:B------:R-:W-:-:S04]  /*14ae0*/  LOP3.LUT R2, R3, 0x80000000, RZ, 0xc0, !PT ;  /* 0x8000000003027812 */ /* 0x000fc800078ec0ff */
[----:B------:R-:W-:-:S04]  /*14af0*/  SHF.R.U32.HI R3, RZ, 0x18, R2 ;  /* 0x00000018ff037819 */ /* 0x000fc80000011602 */
[----:B------:R-:W-:-:S05]  /*14b00*/  LOP3.LUT R3, R0, R3, RZ, 0xfc, !PT ;  /* 0x0000000300037212 */ /* 0x000fca00078efcff */
[----:B------:R-:W-:Y:S01]  /*14b10*/  STG.E.U8 desc[UR36][R16.64], R3 ;  /* 0x0000000310007986 */ /* 0x000fe2000c101124 */
[----:B------:R-:W-:Y:S05]  /*14b20*/  EXIT ;  /* 0x000000000000794d */ /* 0x000fea0003800000 */
.L_x_20544:
[----:B------:R-:W-:-:S04]  /*14b30*/  LOP3.LUT R3, R3, 0xff, RZ, 0xc0, !PT ;  /* 0x000000ff03037812 */ /* 0x000fc800078ec0ff */
[----:B------:R-:W0:Y:S02]  /*14b40*/  I2F.U16 R0, R3 ;  /* 0x0000000300007306 */ /* 0x000e240000101000 */
[----:B0-----:R-:W-:-:S05]  /*14b50*/  F2FP.BF16.F32.PACK_AB R0, RZ, R0 ;  /* 0x00000000ff00723e */ /* 0x001fca00000010ff */
[----:B------:R-:W-:Y:S01]  /*14b60*/  STG.E.U16 desc[UR36][R16.64], R0 ;  /* 0x0000000010007986 */ /* 0x000fe2000c101524 */
[----:B------:R-:W-:Y:S05]  /*14b70*/  EXIT ;  /* 0x000000000000794d */ /* 0x000fea0003800000 */
.L_x_20541:
        /* <DEDUP_REMOVED lines=9> */
[----:B------:R-:W-:Y:S01]  /*14c10*/  STG.E.U16 desc[UR36][R16.64], R3 ;  /* 0x0000000310007986 */ /* 0x000fe2000c101524 */
[----:B------:R-:W-:Y:S05]  /*14c20*/  EXIT ;  /* 0x000000000000794d */ /* 0x000fea0003800000 */
.L_x_20553:
        /* <DEDUP_REMOVED lines=18> */
.L_x_20556:
[----:B------:R-:W-:-:S04]  /*14d50*/  LOP3.LUT R2, R3, 0x80000000, RZ, 0xc0, !PT ;  /* 0x8000000003027812 */ /* 0x000fc800078ec0ff */
[----:B------:R-:W-:-:S04]  /*14d60*/  SHF.R.U32.HI R3, RZ, 0x18, R2 ;  /* 0x00000018ff037819 */ /* 0x000fc80000011602 */
[----:B------:R-:W-:-:S04]  /*14d70*/  LOP3.LUT R0, R0, R3, RZ, 0xfc, !PT ;  /* 0x0000000300007212 */ /* 0x000fc800078efcff */
[----:B------:R-:W-:-:S07]  /*14d80*/  PRMT R8, R0, 0x7610, R8 ;  /* 0x0000761000087816 */ /* 0x000fce0000000008 */
.L_x_20555:
[----:B------:R-:W-:Y:S05]  /*14d90*/  BSYNC B0 ;  /* 0x0000000000007941 */ /* 0x000fea0003800000 */
.L_x_20554:
[----:B------:R-:W-:Y:S01]  /*14da0*/  STG.E.U8 desc[UR36][R16.64], R8 ;  /* 0x0000000810007986 */ /* 0x000fe2000c101124 */
[----:B------:R-:W-:Y:S05]  /*14db0*/  EXIT ;  /* 0x000000000000794d */ /* 0x000fea0003800000 */
.L_x_20552:
        /* <DEDUP_REMOVED lines=18> */
.L_x_20559:
[----:B------:R-:W-:-:S04]  /*14ee0*/  LOP3.LUT R2, R3, 0x80000000, RZ, 0xc0, !PT ;  /* 0x8000000003027812 */ /* 0x000fc800078ec0ff */
[----:B------:R-:W-:-:S04]  /*14ef0*/  SHF.R.U32.HI R3, RZ, 0x18, R2 ;  /* 0x00000018ff037819 */ /* 0x000fc80000011602 */
[----:B------:R-:W-:-:S04]  /*14f00*/  LOP3.LUT R0, R0, R3, RZ, 0xfc, !PT ;  /* 0x0000000300007212 */ /* 0x000fc800078efcff */
[----:B------:R-:W-:-:S07]  /*14f10*/  PRMT R8, R0, 0x7610, R8 ;  /* 0x0000761000087816 */ /* 0x000fce0000000008 */
.L_x_20558:
[----:B------:R-:W-:Y:S05]  /*14f20*/  BSYNC B0 ;  /* 0x0000000000007941 */ /* 0x000fea0003800000 */
.L_x_20557:
[----:B------:R-:W-:Y:S01]  /*14f30*/  STG.E.U8 desc[UR36][R16.64], R8 ;  /* 0x0000000810007986 */ /* 0x000fe2000c101124 */
[----:B------:R-:W-:Y:S05]  /*14f40*/  EXIT ;  /* 0x000000000000794d */ /* 0x000fea0003800000 */
.L_x_20551:
        /* <DEDUP_REMOVED lines=23> */
.L_x_20534:
        /* <DEDUP_REMOVED lines=16> */
.L_x_20562:
[----:B------:R-:W-:Y:S05]  /*151c0*/  EXIT ;  /* 0x000000000000794d */ /* 0x000fea0003800000 */
.L_x_20561:
[----:B------:R-:W-:Y:S01]  /*151d0*/  LOP3.LUT R2, R3, 0xff, RZ, 0xc0, !PT ;  /* 0x000000ff03027812 */ /* 0x000fe200078ec0ff */
[----:B------:R-:W-:-:S05]  /*151e0*/  IMAD.MOV.U32 R3, RZ, RZ, RZ ;  /* 0x000000ffff037224 */ /* 0x000fca00078e00ff */
[----:B------:R-:W-:Y:S01]  /*151f0*/  STG.E.64 desc[UR36][R16.64], R2 ;  /* 0x0000000210007986 */ /* 0x000fe2000c101b24 */
[----:B------:R-:W-:Y:S05]  /*15200*/  EXIT ;  /* 0x000000000000794d */ /* 0x000fea0003800000 */
.L_x_20560:
[----:B------:R-:W-:-:S05]  /*15210*/  LOP3.LUT R3, R3, 0xff, RZ, 0xc0, !PT ;  /* 0x000000ff03037812 */ /* 0x000fca00078ec0ff */
[----:B------:R-:W-:Y:S01]  /*15220*/  STG.E desc[UR36][R16.64], R3 ;  /* 0x0000000310007986 */ /* 0x000fe2000c101924 */
[----:B------:R-:W-:Y:S05]  /*15230*/  EXIT ;  /* 0x000000000000794d */ /* 0x000fea0003800000 */
.L_x_20563:
        /* <DEDUP_REMOVED lines=12> */
.L_x_24224:


//--------------------- .text._ZN2at6native27unrolled_elementwise_kernelIZZZNS0_54_GLOBAL__N__d8c5977b_16_LinearAlgebra_cu_7dd49032_297216addr_kernel_cudaERNS_14TensorIteratorERKN3c106ScalarES8_ENKUlvE_clEvENKUlvE_clEvEUlhhhE0_St5arrayIPcLm4EELi4E23TrivialOffsetCalculatorILi3EjESF_ILi1EjENS0_6memory12LoadWithCastILi3EEENSI_13StoreWithCastILi1EEEEEviT_T0_T2_T3_T4_T5_ --------------------------
	.section	.text._ZN2at6native27unrolled_elementwise_kernelIZZZNS0_54_GLOBAL__N__d8c5977b_16_LinearAlgebra_cu_7dd49032_297216addr_kernel_cudaERNS_14TensorIteratorERKN3c106ScalarES8_ENKUlvE_clEvENKUlvE_clEvEUlhhhE0_St5arrayIPcLm4EELi4E23TrivialOffsetCalculatorILi3EjESF_ILi1EjENS0_6memory12LoadWithCastILi3EEENSI_13StoreWithCastILi1EEEEEviT_T0_T2_T3_T4_T5_,"ax",@progbits
	.align	128
        .global         _ZN2at6native27unrolled_elementwise_kernelIZZZNS0_54_GLOBAL__N__d8c5977b_16_LinearAlgebra_cu_7dd49032_297216addr_kernel_cudaERNS_14TensorIteratorERKN3c106ScalarES8_ENKUlvE_clEvENKUlvE_clEvEUlhhhE0_St5arrayIPcLm4EELi4E23TrivialOffsetCalculatorILi3EjESF_ILi1EjENS0_6memory12LoadWithCastILi3EEENSI_13StoreWithCastILi1EEEEEviT_T0_T2_T3_T4_T5_
        .type           _ZN2at6native27unrolled_elementwise_kernelIZZZNS0_54_GLOBAL__N__d8c5977b_16_LinearAlgebra_cu_7dd49032_297216addr_kernel_cudaERNS_14TensorIteratorERKN3c106ScalarES8_ENKUlvE_clEvENKUlvE_clEvEUlhhhE0_St5arrayIPcLm4EELi4E23TrivialOffsetCalculatorILi3EjESF_ILi1EjENS0_6memory12LoadWithCastILi3EEENSI_13StoreWithCastILi1EEEEEviT_T0_T2_T3_T4_T5_,@function
        .size           _ZN2at6native27unrolled_elementwise_kernelIZZZNS0_54_GLOBAL__N__d8c5977b_16_LinearAlgebra_cu_7dd49032_297216addr_kernel_cudaERNS_14TensorIteratorERKN3c106ScalarES8_ENKUlvE_clEvENKUlvE_clEvEUlhhhE0_St5arrayIPcLm4EELi4E23TrivialOffsetCalculatorILi3EjESF_ILi1EjENS0_6memory12LoadWithCastILi3EEENSI_13StoreWithCastILi1EEEEEviT_T0_T2_T3_T4_T5_,(.L_x_24225 - _ZN2at6native27unrolled_elementwise_kernelIZZZNS0_54_GLOBAL__N__d8c5977b_16_LinearAlgebra_cu_7dd49032_297216addr_kernel_cudaERNS_14TensorIteratorERKN3c106ScalarES8_ENKUlvE_clEvENKUlvE_clEvEUlhhhE0_St5arrayIPcLm4EELi4E23TrivialOffsetCalculatorILi3EjESF_ILi1EjENS0_6memory12LoadWithCastILi3EEENSI_13StoreWithCastILi1EEEEEviT_T0_T2_T3_T4_T5_)
        .other          _ZN2at6native27unrolled_elementwise_kernelIZZZNS0_54_GLOBAL__N__d8c5977b_16_LinearAlgebra_cu_7dd49032_297216addr_kernel_cudaERNS_14TensorIteratorERKN3c106ScalarES8_ENKUlvE_clEvENKUlvE_clEvEUlhhhE0_St5arrayIPcLm4EELi4E23TrivialOffsetCalculatorILi3EjESF_ILi1EjENS0_6memory12LoadWithCastILi3EEENSI_13StoreWithCastILi1EEEEEviT_T0_T2_T3_T4_T5_,@"STO_CUDA_ENTRY STV_DEFAULT"
_ZN2at6native27unrolled_elementwise_kernelIZZZNS0_54_GLOBAL__N__d8c5977b_16_LinearAlgebra_cu_7dd49032_297216addr_kernel_cudaERNS_14TensorIteratorERKN3c106ScalarES8_ENKUlvE_clEvENKUlvE_clEvEUlhhhE0_St5arrayIPcLm4EELi4E23TrivialOffsetCalculatorILi3EjESF_ILi1EjENS0_6memory12LoadWithCastILi3EEENSI_13StoreWithCastILi1EEEEEviT_T0_T2_T3_T4_T5_:
.text._ZN2at6native27unrolled_elementwise_kernelIZZZNS0_54_GLOBAL__N__d8c5977b_16_LinearAlgebra_cu_7dd49032_297216addr_kernel_cudaERNS_14TensorIteratorERKN3c106ScalarES8_ENKUlvE_clEvENKUlvE_clEvEUlhhhE0_St5arrayIPcLm4EELi4E23TrivialOffsetCalculatorILi3EjESF_ILi1EjENS0_6memory12LoadWithCastILi3EEENSI_13StoreWithCastILi1EEEEEviT_T0_T2_T3_T4_T5_:
        /* <DEDUP_REMOVED lines=35> */
.L_x_20569:
[----:B------:R4:W5:Y:S01]  /*0230*/  LDG.E.U8 R29, desc[UR36][R6.64] ;  /* 0x00000024061d7981 */ /* 0x000962000c1e1100 */
[----:B------:R-:W-:Y:S05]  /*0240*/  BRA `(.L_x_20571) ;  /* 0x0000000c00647947 */ /* 0x000fea0003800000 */
.L_x_20568:
        /* <DEDUP_REMOVED lines=8> */
.L_x_20573:
[----:B------:R2:W5:Y:S01]  /*02d0*/  LDG.E.U8 R29, desc[UR36][R6.64] ;  /* 0x00000024061d7981 */ /* 0x000562000c1e1100 */
[----:B------:R-:W-:Y:S05]  /*02e0*/  BRA `(.L_x_20571) ;  /* 0x0000000c003c7947 */ /* 0x000fea0003800000 */
.L_x_20572:
[----:B------:R3:W5:Y:S01]  /*02f0*/  LDG.E.U16 R29, desc[UR36][R6.64] ;  /* 0x00000024061d7981 */ /* 0x000762000c1e1500 */
[----:B------:R-:W-:Y:S05]  /*0300*/  BRA `(.L_x_20571) ;  /* 0x0000000c00347947 */ /* 0x000fea0003800000 */
.L_x_20567:
[----:B------:R-:W-:-:S13]  /*0310*/  ISETP.GT.AND P0, PT, R0, 0x6, PT ;  /* 0x000000060000780c */ /* 0x000fda0003f04270 */
[----:B------:R-:W-:Y:S05]  /*0320*/  @P0 BRA `(.L_x_20574) ;  /* 0x0000000000340947 */ /* 0x000fea0003800000 */
[----:B------:R-:W-:-:S13]  /*0330*/  ISETP.NE.AND P0, PT, R0, 0x5, PT ;  /* 0x000000050000780c */ /* 0x000fda0003f05270 */
[----:B------:R-:W-:Y:S05]  /*0340*/  @!P0 BRA `(.L_x_20575) ;  /* 0x0000000000188947 */ /* 0x000fea0003800000 */
[----:B------:R-:W-:-:S13]  /*0350*/  ISETP.NE.AND P0, PT, R0, 0x6, PT ;  /* 0x000000060000780c */ /* 0x000fda0003f05270 */
[----:B------:R-:W-:Y:S05]  /*0360*/  @P0 BRA `(.L_x_20570) ;  /* 0x0000000800c80947 */ /* 0x000fea0003800000 */
[----:B------:R-:W2:Y:S02]  /*0370*/  LDG.E R4, desc[UR36][R6.64] ;  /* 0x0000002406047981 */ /* 0x000ea4000c1e1900 */
[----:B--2---:R-:W1:Y:S02]  /*0380*/  F2I.S64.TRUNC R4, R4 ;  /* 0x0000000400047311 */ /* 0x004e64000020d900 */
[----:B-1----:R-:W-:Y:S01]  /*0390*/  PRMT R29, R4, 0x7610, R29 ;  /* 0x00007610041d7816 */ /* 0x002fe2000000001d */
[----:B------:R-:W-:Y:S06]  /*03a0*/  BRA `(.L_x_20571) ;  /* 0x0000000c000c7947 */ /* 0x000fec0003800000 */
.L_x_20575:
[----:B------:R-:W2:Y:S02]  /*03b0*/  LDG.E.U16 R4, desc[UR36][R6.64] ;  /* 0x0000002406047981 */ /* 0x000ea4000c1e1500 */
[----:B--2---:R-:W-:-:S06]  /*03c0*/  HADD2.F32 R4, -RZ, R4.H0_H0 ;  /* 0x20000004ff047230 */ /* 0x004fcc0000004100 */
[----:B------:R-:W1:Y:S02]  /*03d0*/  F2I.S64.TRUNC R4, R4 ;  /* 0x0000000400047311 */ /* 0x000e64000020d900 */
[----:B-1----:R-:W-:Y:S01]  /*03e0*/  PRMT R29, R4, 0x7610, R29 ;  /* 0x00007610041d7816 */ /* 0x002fe2000000001d */
[----:B------:R-:W-:Y:S06]  /*03f0*/  BRA `(.L_x_20571) ;  /* 0x0000000800f87947 */ /* 0x000fec0003800000 */
.L_x_20574:
[----:B------:R-:W-:-:S13]  /*0400*/  ISETP.NE.AND P0, PT, R0, 0x7, PT ;  /* 0x000000070000780c */ /* 0x000fda0003f05270 */
[----:B------:R-:W-:Y:S05]  /*0410*/  @!P0 BRA `(.L_x_20576) ;  /* 0x0000000000348947 */ /* 0x000fea0003800000 */
        /* <DEDUP_REMOVED lines=8> */
.L_x_20577:
[----:B------:R-:W2:Y:S02]  /*04a0*/  LDG.E.U16 R6, desc[UR36][R6.64] ;  /* 0x0000002406067981 */ /* 0x000ea4000c1e1500 */
[----:B--2---:R-:W-:-:S06]  /*04b0*/  HADD2.F32 R4, -RZ, R6.H0_H0 ;  /* 0x20000006ff047230 */ /* 0x004fcc0000004100 */
[----:B------:R-:W1:Y:S02]  /*04c0*/  F2I.S64.TRUNC R4, R4 ;  /* 0x0000000400047311 */ /* 0x000e64000020d900 */
[----:B-1----:R-:W-:Y:S01]  /*04d0*/  PRMT R29, R4, 0x7610, R29 ;  /* 0x00007610041d7816 */ /* 0x002fe2000000001d */
[----:B------:R-:W-:Y:S06]  /*04e0*/  BRA `(.L_x_20571) ;  /* 0x0000000800bc7947 */ /* 0x000fec0003800000 */
.L_x_20576:
[----:B------:R-:W2:Y:S02]  /*04f0*/  LDG.E.64 R4, desc[UR36][R6.64] ;  /* 0x0000002406047981 */ /* 0x000ea4000c1e1b00 */
[----:B--2---:R-:W1:Y:S02]  /*0500*/  F2I.S64.F64.TRUNC R4, R4 ;  /* 0x0000000400047311 */ /* 0x004e64000030d900 */
[----:B-1----:R-:W-:Y:S01]  /*0510*/  PRMT R29, R4, 0x7610, R29 ;  /* 0x00007610041d7816 */ /* 0x002fe2000000001d */
[----:B------:R-:W-:Y:S06]  /*0520*/  BRA `(.L_x_20571) ;  /* 0x0000000800ac7947 */ /* 0x000fec0003800000 */
.L_x_20566:
        /* <DEDUP_REMOVED lines=12> */
.L_x_20580:
[----:B------:R-:W2:Y:S02]  /*05f0*/  LDG.E.64 R6, desc[UR36][R6.64] ;  /* 0x0000002406067981 */ /* 0x000ea4000c1e1b00 */
[----:B--2---:R-:W1:Y:S02]  /*0600*/  F2I.S64.F64.TRUNC R4, R6 ;  /* 0x0000000600047311 */ /* 0x004e64000030d900 */
[----:B-1----:R-:W-:Y:S01]  /*0610*/  PRMT R29, R4, 0x7610, R29 ;  /* 0x00007610041d7816 */ /* 0x002fe2000000001d */
[----:B------:R-:W-:Y:S06]  /*0620*/  BRA `(.L_x_20571) ;  /* 0x00000008006c7947 */ /* 0x000fec0003800000 */
.L_x_20579:
        /* <DEDUP_REMOVED lines=25> */
[----:B------:R-:W1:Y:S02]  /*07c0*/  F2I.S64.TRUNC R4, R5 ;  /* 0x0000000500047311 */ /* 0x000e64000020d900 */
[----:B-1----:R-:W-:Y:S01]  /*07d0*/  PRMT R29, R4, 0x7610, R29 ;  /* 0x00007610041d7816 */ /* 0x002fe2000000001d */
[----:B------:R-:W-:Y:S06]  /*07e0*/  BRA `(.L_x_20571) ;  /* 0x0000000400fc7947 */ /* 0x000fec0003800000 */
.L_x_20582:
        /* <DEDUP_REMOVED lines=12> */
[----:B------:R-:W1:Y:S02]  /*08b0*/  F2I.S64.TRUNC R4, R0 ;  /* 0x0000000000047311 */ /* 0x000e64000020d900 */
[----:B-1----:R-:W-:Y:S01]  /*08c0*/  PRMT R29, R4, 0x7610, R29 ;  /* 0x00007610041d7816 */ /* 0x002fe2000000001d */
[----:B------:R-:W-:Y:S06]  /*08d0*/  BRA `(.L_x_20571) ;  /* 0x0000000400c07947 */ /* 0x000fec0003800000 */
.L_x_20581:
[----:B------:R-:W2:Y:S02]  /*08e0*/  LDG.E.U16 R4, desc[UR36][R6.64] ;  /* 0x0000002406047981 */ /* 0x000ea4000c1e1500 */
[----:B--2---:R-:W-:-:S06]  /*08f0*/  IMAD.U32 R4, R4, 0x10000, RZ ;  /* 0x0001000004047824 */ /* 0x004fcc00078e00ff */
[----:B------:R-:W1:Y:S02]  /*0900*/  F2I.S64.TRUNC R4, R4 ;  /* 0x0000000400047311 */ /* 0x000e64000020d900 */
[----:B-1----:R-:W-:Y:S01]  /*0910*/  PRMT R29, R4, 0x7610, R29 ;  /* 0x00007610041d7816 */ /* 0x002fe2000000001d */
[----:B------:R-:W-:Y:S06]  /*0920*/  BRA `(.L_x_20571) ;  /* 0x0000000400ac7947 */ /* 0x000fec0003800000 */
.L_x_20578:
        /* <DEDUP_REMOVED lines=10> */
.L_x_20585:
        /* <DEDUP_REMOVED lines=21> */
.L_x_20589:
[----:B------:R-:W-:Y:S05]  /*0b20*/  BSYNC B1 ;  /* 0x0000000000017941 */ /* 0x000fea0003800000 */
.L_x_20588:
[----:B------:R-:W-:Y:S01]  /*0b30*/  IMAD.SHL.U32 R3, R3, 0x100000, RZ ;  /* 0x0010000003037824 */ /* 0x000fe200078e00ff */
[----:B------:R-:W-:-:S04]  /*0b40*/  LEA R5, R0, 0x3b800000, 0x17 ;  /* 0x3b80000000057811 */ /* 0x000fc800078eb8ff */
[----:B------:R-:W-:-:S07]  /*0b50*/  LOP3.LUT R4, R5, R3, R6, 0xfe, !PT ;  /* 0x0000000305047212 */ /* 0x000fce00078efe06 */
.L_x_20587:
[----:B------:R-:W-:Y:S05]  /*0b60*/  BSYNC B0 ;  /* 0x0000000000007941 */ /* 0x000fea0003800000 */
.L_x_20586:
[----:B------:R-:W1:Y:S02]  /*0b70*/  F2I.S64.TRUNC R4, R4 ;  /* 0x0000000400047311 */ /* 0x000e64000020d900 */
[----:B-1----:R-:W-:Y:S01]  /*0b80*/  PRMT R29, R4, 0x7610, R29 ;  /* 0x00007610041d7816 */ /* 0x002fe2000000001d */
[----:B------:R-:W-:Y:S06]  /*0b90*/  BRA `(.L_x_20571) ;  /* 0x0000000400107947 */ /* 0x000fec0003800000 */
.L_x_20584:
        /* <DEDUP_REMOVED lines=21> */
.L_x_20593:
[----:B------:R-:W-:Y:S05]  /*0cf0*/  BSYNC B1 ;  /* 0x0000000000017941 */ /* 0x000fea0003800000 */
.L_x_20592:
[----:B------:R-:W-:Y:S01]  /*0d00*/  IMAD.SHL.U32 R3, R3, 0x200000, RZ ;  /* 0x0020000003037824 */ /* 0x000fe200078e00ff */
[----:B------:R-:W-:-:S04]  /*0d10*/  LEA R5, R0, 0x37800000, 0x17 ;  /* 0x3780000000057811 */ /* 0x000fc800078eb8ff */
[----:B------:R-:W-:-:S07]  /*0d20*/  LOP3.LUT R4, R5, R3, R6, 0xfe, !PT ;  /* 0x0000000305047212 */ /* 0x000fce00078efe06 */
.L_x_20591:
[----:B------:R-:W-:Y:S05]  /*0d30*/  BSYNC B0 ;  /* 0x0000000000007941 */ /* 0x000fea0003800000 */
.L_x_20590:
[----:B------:R-:W1:Y:S02]  /*0d40*/  F2I.S64.TRUNC R4, R4 ;  /* 0x0000000400047311 */ /* 0x000e64000020d900 */
[----:B-1----:R-:W-:Y:S01]  /*0d50*/  PRMT R29, R4, 0x7610, R29 ;  /* 0x00007610041d7816 */ /* 0x002fe2000000001d */
[----:B------:R-:W-:Y:S06]  /*0d60*/  BRA `(.L_x_20571) ;  /* 0x00000000009c7947 */ /* 0x000fec0003800000 */
.L_x_20583:
        /* <DEDUP_REMOVED lines=14> */
.L_x_20597:
[----:B------:R-:W-:Y:S05]  /*0e50*/  BSYNC B0 ;  /* 0x0000000000007941 */ /* 0x000fea0003800000 */
.L_x_20596:
[----:B------:R-:W1:Y:S02]  /*0e60*/  F2I.S64.TRUNC R4, R4 ;  /* 0x0000000400047311 */ /* 0x000e64000020d900 */
[----:B-1----:R-:W-:Y:S01]  /*0e70*/  PRMT R29, R4, 0x7610, R29 ;  /* 0x00007610041d7816 */ /* 0x002fe2000000001d */
[----:B------:R-:W-:Y:S06]  /*0e80*/  BRA `(.L_x_20571) ;  /* 0x0000000000547947 */ /* 0x000fec0003800000 */
.L_x_20570:
        /* <DEDUP_REMOVED lines=16> */
.L_x_20598:
[----:B------:R-:W-:Y:S01]  /*0f90*/  PRMT R29, RZ, 0x7610, R29 ;  /* 0x00007610ff1d7816 */ /* 0x000fe2000000001d */
[----:B------:R-:W-:Y:S06]  /*0fa0*/  BRA `(.L_x_20571) ;  /* 0x00000000000c7947 */ /* 0x000fec0003800000 */
.L_x_20595:
[----:B------:R1:W5:Y:S01]  /*0fb0*/  LDG.E.U8 R29, desc[UR36][R6.64] ;  /* 0x00000024061d7981 */ /* 0x000362000c1e1100 */
[----:B------:R-:W-:Y:S05]  /*0fc0*/  BRA `(.L_x_20571) ;  /* 0x0000000000047947 */ /* 0x000fea0003800000 */
.L_x_20594:
[----:B------:R1:W5:Y:S02]  /*0fd0*/  LDG.E.U8 R29, desc[UR36][R6.64] ;  /* 0x00000024061d7981 */ /* 0x000364000c1e1100 */
.L_x_20571:
        /* <DEDUP_REMOVED lines=18> */
.L_x_20602:
[----:B------:R2:W5:Y:S01]  /*1100*/  LDG.E.U8 R28, desc[UR36][R6.64] ;  /* 0x00000024061c7981 */ /* 0x000562000c1e1100 */
[----:B------:R-:W-:Y:S05]  /*1110*/  BRA `(.L_x_20604) ;  /* 0x0000000c00647947 */ /* 0x000fea0003800000 */
.L_x_20601:
        /* <DEDUP_REMOVED lines=8> */
.L_x_20606:
[----:B------:R4:W5:Y:S01]  /*11a0*/  LDG.E.U8 R28, desc[UR36][R6.64] ;  /* 0x00000024061c7981 */ /* 0x000962000c1e1100 */
[----:B------:R-:W-:Y:S05]  /*11b0*/  BRA `(.L_x_20604) ;  /* 0x0000000c003c7947 */ /* 0x000fea0003800000 */
.L_x_20605:
[----:B------:R3:W5:Y:S01]  /*11c0*/  LDG.E.U16 R28, desc[UR36][R6.64] ;  /* 0x00000024061c7981 */ /* 0x000762000c1e1500 */
[----:B------:R-:W-:Y:S05]  /*11d0*/  BRA `(.L_x_20604) ;  /* 0x0000000c00347947 */ /* 0x000fea0003800000 */
.L_x_20600:
        /* <DEDUP_REMOVED lines=10> */
.L_x_20608:
[----:B------:R-:W2:Y:S02]  /*1280*/  LDG.E.U16 R4, desc[UR36][R6.64] ;  /* 0x0000002406047981 */ /* 0x000ea4000c1e1500 */
[----:B--2---:R-:W-:-:S06]  /*1290*/  HADD2.F32 R4, -RZ, R4.H0_H0 ;  /* 0x20000004ff047230 */ /* 0x004fcc0000004100 */
[----:B------:R-:W1:Y:S02]  /*12a0*/  F2I.S64.TRUNC R4, R4 ;  /* 0x0000000400047311 */ /* 0x000e64000020d900 */
[----:B-1----:R-:W-:Y:S01]  /*12b0*/  PRMT R28, R4, 0x7610, R28 ;  /* 0x00007610041c7816 */ /* 0x002fe2000000001c */
[----:B------:R-:W-:Y:S06]  /*12c0*/  BRA `(.L_x_20604) ;  /* 0x0000000800f87947 */ /* 0x000fec0003800000 */
.L_x_20607:
        /* <DEDUP_REMOVED lines=10> */
.L_x_20610:
[----:B------:R-:W2:Y:S02]  /*1370*/  LDG.E.U16 R6, desc[UR36][R6.64] ;  /* 0x0000002406067981 */ /* 0x000ea4000c1e1500 */
[----:B--2---:R-:W-:-:S06]  /*1380*/  HADD2.F32 R4, -RZ, R6.H0_H0 ;  /* 0x20000006ff047230 */ /* 0x004fcc0000004100 */
[----:B------:R-:W1:Y:S02]  /*1390*/  F2I.S64.TRUNC R4, R4 ;  /* 0x0000000400047311 */ /* 0x000e64000020d900 */
[----:B-1----:R-:W-:Y:S01]  /*13a0*/  PRMT R28, R4, 0x7610, R28 ;  /* 0x00007610041c7816 */ /* 0x002fe2000000001c */
[----:B------:R-:W-:Y:S06]  /*13b0*/  BRA `(.L_x_20604) ;  /* 0x0000000800bc7947 */ /* 0x000fec0003800000 */
.L_x_20609:
[----:B------:R-:W2:Y:S02]  /*13c0*/  LDG.E.64 R4, desc[UR36][R6.64] ;  /* 0x0000002406047981 */ /* 0x000ea4000c1e1b00 */
[----:B--2---:R-:W1:Y:S02]  /*13d0*/  F2I.S64.F64.TRUNC R4, R4 ;  /* 0x0000000400047311 */ /* 0x004e64000030d900 */
[----:B-1----:R-:W-:Y:S01]  /*13e0*/  PRMT R28, R4, 0x7610, R28 ;  /* 0x00007610041c7816 */ /* 0x002fe2000000001c */
[----:B------:R-:W-:Y:S06]  /*13f0*/  BRA `(.L_x_20604) ;  /* 0x0000000800ac7947 */ /* 0x000fec0003800000 */
.L_x_20599:
        /* <DEDUP_REMOVED lines=12> */
.L_x_20613:
[----:B------:R-:W2:Y:S02]  /*14c0*/  LDG.E.64 R6, desc[UR36][R6.64] ;  /* 0x0000002406067981 */ /* 0x000ea4000c1e1b00 */
[----:B--2---:R-:W1:Y:S02]  /*14d0*/  F2I.S64.F64.TRUNC R4, R6 ;  /* 0x0000000600047311 */ /* 0x004e64000030d900 */
[----:B-1----:R-:W-:Y:S01]  /*14e0*/  PRMT R28, R4, 0x7610, R28 ;  /* 0x00007610041c7816 */ /* 0x002fe2000000001c */
[----:B------:R-:W-:Y:S06]  /*14f0*/  BRA `(.L_x_20604) ;  /* 0x00000008006c7947 */ /* 0x000fec0003800000 */
.L_x_20612:
        /* <DEDUP_REMOVED lines=28> */
.L_x_20615:
        /* <DEDUP_REMOVED lines=15> */
.L_x_20614:
[----:B------:R-:W2:Y:S02]  /*17b0*/  LDG.E.U16 R4, desc[UR36][R6.64] ;  /* 0x0000002406047981 */ /* 0x000ea4000c1e1500 */
[----:B--2---:R-:W-:-:S06]  /*17c0*/  IMAD.U32 R4, R4, 0x10000, RZ ;  /* 0x0001000004047824 */ /* 0x004fcc00078e00ff */
[----:B------:R-:W1:Y:S02]  /*17d0*/  F2I.S64.TRUNC R4, R4 ;  /* 0x0000000400047311 */ /* 0x000e64000020d900 */
[----:B-1----:R-:W-:Y:S01]  /*17e0*/  PRMT R28, R4, 0x7610, R28 ;  /* 0x00007610041c7816 */ /* 0x002fe2000000001c */
[----:B------:R-:W-:Y:S06]  /*17f0*/  BRA `(.L_x_20604) ;  /* 0x0000000400ac7947 */ /* 0x000fec0003800000 */
.L_x_20611:
        /* <DEDUP_REMOVED lines=10> */
.L_x_20618:
        /* <DEDUP_REMOVED lines=21> */
.L_x_20622:
[----:B------:R-:W-:Y:S05]  /*19f0*/  BSYNC B1 ;  /* 0x0000000000017941 */ /* 0x000fea0003800000 */
.L_x_20621:
[----:B------:R-:W-:Y:S01]  /*1a00*/  IMAD.SHL.U32 R3, R3, 0x100000, RZ ;  /* 0x0010000003037824 */ /* 0x000fe200078e00ff */
[----:B------:R-:W-:-:S04]  /*1a10*/  LEA R5, R0, 0x3b800000, 0x17 ;  /* 0x3b80000000057811 */ /* 0x000fc800078eb8ff */
[----:B------:R-:W-:-:S07]  /*1a20*/  LOP3.LUT R4, R5, R3, R6, 0xfe, !PT ;  /* 0x0000000305047212 */ /* 0x000fce00078efe06 */
.L_x_20620:
[----:B------:R-:W-:Y:S05]  /*1a30*/  BSYNC B0 ;  /* 0x0000000000007941 */ /* 0x000fea0003800000 */
.L_x_20619:
[----:B------:R-:W1:Y:S02]  /*1a40*/  F2I.S64.TRUNC R4, R4 ;  /* 0x0000000400047311 */ /* 0x000e64000020d900 */
[----:B-1----:R-:W-:Y:S01]  /*1a50*/  PRMT R28, R4, 0x7610, R28 ;  /* 0x00007610041c7816 */ /* 0x002fe2000000001c */
[----:B------:R-:W-:Y:S06]  /*1a60*/  BRA `(.L_x_20604) ;  /* 0x0000000400107947 */ /* 0x000fec0003800000 */
.L_x_20617:
        /* <DEDUP_REMOVED lines=21> */
.L_x_20626:
[----:B------:R-:W-:Y:S05]  /*1bc0*/  BSYNC B1 ;  /* 0x0000000000017941 */ /* 0x000fea0003800000 */
.L_x_20625:
[----:B------:R-:W-:Y:S01]  /*1bd0*/  IMAD.SHL.U32 R3, R3, 0x200000, RZ ;  /* 0x0020000003037824 */ /* 0x000fe200078e00ff */
[----:B------:R-:W-:-:S04]  /*1be0*/  LEA R5, R0, 0x37800000, 0x17 ;  /* 0x3780000000057811 */ /* 0x000fc800078eb8ff */
[----:B------:R-:W-:-:S07]  /*1bf0*/  LOP3.LUT R4, R5, R3, R6, 0xfe, !PT ;  /* 0x0000000305047212 */ /* 0x000fce00078efe06 */
.L_x_20624:
[----:B------:R-:W-:Y:S05]  /*1c00*/  BSYNC B0 ;  /* 0x0000000000007941 */ /* 0x000fea0003800000 */
.L_x_20623:
[----:B------:R-:W1:Y:S02]  /*1c10*/  F2I.S64.TRUNC R4, R4 ;  /* 0x0000000400047311 */ /* 0x000e64000020d900 */
[----:B-1----:R-:W-:Y:S01]  /*1c20*/  PRMT R28, R4, 0x7610, R28 ;  /* 0x00007610041c7816 */ /* 0x002fe2000000001c */
[----:B------:R-:W-:Y:S06]  /*1c30*/  BRA `(.L_x_20604) ;  /* 0x00000000009c7947 */ /* 0x000fec0003800000 */
.L_x_20616:
        /* <DEDUP_REMOVED lines=14> */
.L_x_20630:
[----:B------:R-:W-:Y:S05]  /*1d20*/  BSYNC B0 ;  /* 0x0000000000007941 */ /* 0x000fea0003800000 */
.L_x_20629:
[----:B------:R-:W1:Y:S02]  /*1d30*/  F2I.S64.TRUNC R4, R4 ;  /* 0x0000000400047311 */ /* 0x000e64000020d900 */
[----:B-1----:R-:W-:Y:S01]  /*1d40*/  PRMT R28, R4, 0x7610, R28 ;  /* 0x00007610041c7816 */ /* 0x002fe2000000001c */
[----:B------:R-:W-:Y:S06]  /*1d50*/  BRA `(.L_x_20604) ;  /* 0x0000000000547947 */ /* 0x000fec0003800000 */
.L_x_20603:
        /* <DEDUP_REMOVED lines=16> */
.L_x_20631:
[----:B------:R-:W-:Y:S01]  /*1e60*/  PRMT R28, RZ, 0x7610, R28 ;  /* 0x00007610ff1c7816 */ /* 0x000fe2000000001c */
[----:B------:R-:W-:Y:S06]  /*1e70*/  BRA `(.L_x_20604) ;  /* 0x00000000000c7947 */ /* 0x000fec0003800000 */
.L_x_20628:
[----:B------:R1:W5:Y:S01]  /*1e80*/  LDG.E.U8 R28, desc[UR36][R6.64] ;  /* 0x00000024061c7981 */ /* 0x000362000c1e1100 */
[----:B------:R-:W-:Y:S05]  /*1e90*/  BRA `(.L_x_20604) ;  /* 0x0000000000047947 */ /* 0x000fea0003800000 */
.L_x_20627:
[----:B------:R1:W5:Y:S02]  /*1ea0*/  LDG.E.U8 R28, desc[UR36][R6.64] ;  /* 0x00000024061c7981 */ /* 0x000364000c1e1100 */
.L_x_20604:
[----:B------:R-:W1:Y:S01]  /*1eb0*/  LDC.64 R4, c[0x0][0x240] ;  /* 0x00009000ff047b82 */ /* 0x000e620000000a00 */
[----:B0-----:R-:W-:Y:S01]  /*1ec0*/  PRMT R0, R19, 0x9910, RZ ;  /* 0x0000991013007816 */ /* 0x001fe200000000ff */
[----:B------:R-:W-:Y:S02]  /*1ed0*/  ULDC UR4, c[0x0][0x258] ;  /* 0x0000960000047ab9 */ /* 0x000fe40000000800 */
[----:B-1234-:R-:W-:Y:S01]  /*1ee0*/  IMAD R7, R16, UR4, RZ ;  /* 0x0000000410077c24 */ /* 0x01efe2000f8e02ff */
[----:B------:R-:W-:-:S04]  /*1ef0*/  ISETP.GT.AND P0, PT, R0, 0x9, PT ;  /* 0x000000090000780c */ /* 0x000fc80003f04270 */
[----:B------:R-:W-:-:S05]  /*1f00*/  IADD3 R6, P1, R7, R4, RZ ;  /* 0x0000000407067210 */ /* 0x000fca0007f3e0ff */
        /* <DEDUP_REMOVED lines=12> */
.L_x_20635:
[----:B------:R0:W5:Y:S01]  /*1fd0*/  LDG.E.U8 R16, desc[UR36][R6.64] ;  /* 0x0000002406107981 */ /* 0x000162000c1e1100 */
[----:B------:R-:W-:Y:S05]  /*1fe0*/  BRA `(.L_x_20637) ;  /* 0x0000000c00647947 */ /* 0x000fea0003800000 */
.L_x_20634:
        /* <DEDUP_REMOVED lines=8> */
.L_x_20639:
[----:B------:R3:W5:Y:S01]  /*2070*/  LDG.E.U8 R16, desc[UR36][R6.64] ;  /* 0x0000002406107981 */ /* 0x000762000c1e1100 */
[----:B------:R-:W-:Y:S05]  /*2080*/  BRA `(.L_x_20637) ;  /* 0x0000000c003c7947 */ /* 0x000fea0003800000 */
.L_x_20638:
[----:B------:R2:W5:Y:S01]  /*2090*/  LDG.E.U16 R16, desc[UR36][R6.64] ;  /* 0x0000002406107981 */ /* 0x000562000c1e1500 */
[----:B------:R-:W-:Y:S05]  /*20a0*/  BRA `(.L_x_20637) ;  /* 0x0000000c00347947 */ /* 0x000fea0003800000 */
.L_x_20633:
        /* <DEDUP_REMOVED lines=10> */
.L_x_20641:
[----:B------:R-:W2:Y:S02]  /*2150*/  LDG.E.U16 R4, desc[UR36][R6.64] ;  /* 0x0000002406047981 */ /* 0x000ea4000c1e1500 */
[----:B--2---:R-:W-:-:S06]  /*2160*/  HADD2.F32 R4, -RZ, R4.H0_H0 ;  /* 0x20000004ff047230 */ /* 0x004fcc0000004100 */
[----:B------:R-:W0:Y:S02]  /*2170*/  F2I.S64.TRUNC R4, R4 ;  /* 0x0000000400047311 */ /* 0x000e24000020d900 */
[----:B0-----:R-:W-:Y:S01]  /*2180*/  PRMT R16, R4, 0x7610, R16 ;  /* 0x0000761004107816 */ /* 0x001fe20000000010 */
[----:B------:R-:W-:Y:S06]  /*2190*/  BRA `(.L_x_20637) ;  /* 0x0000000800f87947 */ /* 0x000fec0003800000 */
.L_x_20640:
        /* <DEDUP_REMOVED lines=10> */
.L_x_20643:
[----:B------:R-:W2:Y:S02]  /*2240*/  LDG.E.U16 R6, desc[UR36][R6.64] ;  /* 0x0000002406067981 */ /* 0x000ea4000c1e1500 */
[----:B--2---:R-:W-:-:S06]  /*2250*/  HADD2.F32 R4, -RZ, R6.H0_H0 ;  /* 0x20000006ff047230 */ /* 0x004fcc0000004100 */
[----:B------:R-:W0:Y:S02]  /*2260*/  F2I.S64.TRUNC R4, R4 ;  /* 0x0000000400047311 */ /* 0x000e24000020d900 */
[----:B0-----:R-:W-:Y:S01]  /*2270*/  PRMT R16, R4, 0x7610, R16 ;  /* 0x0000761004107816 */ /* 0x001fe20000000010 */
[----:B------:R-:W-:Y:S06]  /*2280*/  BRA `(.L_x_20637) ;  /* 0x0000000800bc7947 */ /* 0x000fec0003800000 */
.L_x_20642:
[----:B------:R-:W2:Y:S02]  /*2290*/  LDG.E.64 R4, desc[UR36][R6.64] ;  /* 0x0000002406047981 */ /* 0x000ea4000c1e1b00 */
[----:B--2---:R-:W0:Y:S02]  /*22a0*/  F2I.S64.F64.TRUNC R4, R4 ;  /* 0x0000000400047311 */ /* 0x004e24000030d900 */
[----:B0-----:R-:W-:Y:S01]  /*22b0*/  PRMT R16, R4, 0x7610, R16 ;  /* 0x0000761004107816 */ /* 0x001fe20000000010 */
[----:B------:R-:W-:Y:S06]  /*22c0*/  BRA `(.L_x_20637) ;  /* 0x0000000800ac7947 */ /* 0x000fec0003800000 */
.L_x_20632:
        /* <DEDUP_REMOVED lines=12> */
.L_x_20646:
[----:B------:R-:W2:Y:S02]  /*2390*/  LDG.E.64 R6, desc[UR36][R6.64] ;  /* 0x0000002406067981 */ /* 0x000ea4000c1e1b00 */
[----:B--2---:R-:W0:Y:S02]  /*23a0*/  F2I.S64.F64.TRUNC R4, R6 ;  /* 0x0000000600047311 */ /* 0x004e24000030d900 */
[----:B0-----:R-:W-:Y:S01]  /*23b0*/  PRMT R16, R4, 0x7610, R16 ;  /* 0x0000761004107816 */ /* 0x001fe20000000010 */
[----:B------:R-:W-:Y:S06]  /*23c0*/  BRA `(.L_x_20637) ;  /* 0x00000008006c7947 */ /* 0x000fec0003800000 */
.L_x_20645:
        /* <DEDUP_REMOVED lines=28> */
.L_x_20648:
        /* <DEDUP_REMOVED lines=12> */
[----:B------:R-:W0:Y:S02]  /*2650*/  F2I.S64.TRUNC R4, R0 ;  /* 0x0000000000047311 */ /* 0x000e24000020d900 */
[----:B0-----:R-:W-:Y:S01]  /*2660*/  PRMT R16, R4, 0x7610, R16 ;  /* 0x0000761004107816 */ /* 0x001fe20000000010 */
[----:B------:R-:W-:Y:S06]  /*2670*/  BRA `(.L_x_20637) ;  /* 0x0000000400c07947 */ /* 0x000fec0003800000 */
.L_x_20647:
[----:B------:R-:W2:Y:S02]  /*2680*/  LDG.E.U16 R4, desc[UR36][R6.64] ;  /* 0x0000002406047981 */ /* 0x000ea4000c1e1500 */
[----:B--2---:R-:W-:-:S06]  /*2690*/  IMAD.U32 R4, R4, 0x10000, RZ ;  /* 0x0001000004047824 */ /* 0x004fcc00078e00ff */
[----:B------:R-:W0:Y:S02]  /*26a0*/  F2I.S64.TRUNC R4, R4 ;  /* 0x0000000400047311 */ /* 0x000e24000020d900 */
[----:B0-----:R-:W-:Y:S01]  /*26b0*/  PRMT R16, R4, 0x7610, R16 ;  /* 0x0000761004107816 */ /* 0x001fe20000000010 */
[----:B------:R-:W-:Y:S06]  /*26c0*/  BRA `(.L_x_20637) ;  /* 0x0000000400ac7947 */ /* 0x000fec0003800000 */
.L_x_20644:
        /* <DEDUP_REMOVED lines=10> */
.L_x_20651:
        /* <DEDUP_REMOVED lines=21> */
.L_x_20655:
[----:B------:R-:W-:Y:S05]  /*28c0*/  BSYNC B1 ;  /* 0x0000000000017941 */ /* 0x000fea0003800000 */
.L_x_20654:
[----:B------:R-:W-:Y:S01]  /*28d0*/  IMAD.SHL.U32 R3, R3, 0x100000, RZ ;  /* 0x0010000003037824 */ /* 0x000fe200078e00ff */
[----:B------:R-:W-:-:S04]  /*28e0*/  LEA R5, R0, 0x3b800000, 0x17 ;  /* 0x3b80000000057811 */ /* 0x000fc800078eb8ff */
[----:B------:R-:W-:-:S07]  /*28f0*/  LOP3.LUT R4, R5, R3, R6, 0xfe, !PT ;  /* 0x0000000305047212 */ /* 0x000fce00078efe06 */
.L_x_20653:
[----:B------:R-:W-:Y:S05]  /*2900*/  BSYNC B0 ;  /* 0x0000000000007941 */ /* 0x000fea0003800000 */
.L_x_20652:
[----:B------:R-:W0:Y:S02]  /*2910*/  F2I.S64.TRUNC R4, R4 ;  /* 0x0000000400047311 */ /* 0x000e24000020d900 */
[----:B0-----:R-:W-:Y:S01]  /*2920*/  PRMT R16, R4, 0x7610, R16 ;  /* 0x0000761004107816 */ /* 0x001fe20000000010 */
[----:B------:R-:W-:Y:S06]  /*2930*/  BRA `(.L_x_20637) ;  /* 0x0000000400107947 */ /* 0x000fec0003800000 */
.L_x_20650:
        /* <DEDUP_REMOVED lines=21> */
.L_x_20659:
[----:B------:R-:W-:Y:S05]  /*2a90*/  BSYNC B1 ;  /* 0x0000000000017941 */ /* 0x000fea0003800000 */
.L_x_20658:
[----:B------:R-:W-:Y:S01]  /*2aa0*/  IMAD.SHL.U32 R3, R3, 0x200000, RZ ;  /* 0x0020000003037824 */ /* 0x000fe200078e00ff */
[----:B------:R-:W-:-:S04]  /*2ab0*/  LEA R5, R0, 0x37800000, 0x17 ;  /* 0x3780000000057811 */ /* 0x000fc800078eb8ff */
[----:B------:R-:W-:-:S07]  /*2ac0*/  LOP3.LUT R4, R5, R3, R6, 0xfe, !PT ;  /* 0x0000000305047212 */ /* 0x000fce00078efe06 */
.L_x_20657:
[----:B------:R-:W-:Y:S05]  /*2ad0*/  BSYNC B0 ;  /* 0x0000000000007941 */ /* 0x000fea0003800000 */
.L_x_20656:
[----:B------:R-:W0:Y:S02]  /*2ae0*/  F2I.S64.TRUNC R4, R4 ;  /* 0x0000000400047311 */ /* 0x000e24000020d900 */
[----:B0-----:R-:W-:Y:S01]  /*2af0*/  PRMT R16, R4, 0x7610, R16 ;  /* 0x0000761004107816 */ /* 0x001fe20000000010 */
[----:B------:R-:W-:Y:S06]  /*2b00*/  BRA `(.L_x_20637) ;  /* 0x00000000009c7947 */ /* 0x000fec0003800000 */
.L_x_20649:
        /* <DEDUP_REMOVED lines=14> */
.L_x_20663:
[----:B------:R-:W-:Y:S05]  /*2bf0*/  BSYNC B0 ;  /* 0x0000000000007941 */ /* 0x000fea0003800000 */
.L_x_20662:
[----:B------:R-:W0:Y:S02]  /*2c00*/  F2I.S64.TRUNC R4, R4 ;  /* 0x0000000400047311 */ /* 0x000e24000020d900 */
[----:B0-----:R-:W-:Y:S01]  /*2c10*/  PRMT R16, R4, 0x7610, R16 ;  /* 0x0000761004107816 */ /* 0x001fe20000000010 */
[----:B------:R-:W-:Y:S06]  /*2c20*/  BRA `(.L_x_20637) ;  /* 0x0000000000547947 */ /* 0x000fec0003800000 */
.L_x_20636:
        /* <DEDUP_REMOVED lines=16> */
.L_x_20664:
[----:B------:R-:W-:Y:S01]  /*2d30*/  PRMT R16, RZ, 0x7610, R16 ;  /* 0x00007610ff107816 */ /* 0x000fe20000000010 */
[----:B------:R-:W-:Y:S06]  /*2d40*/  BRA `(.L_x_20637) ;  /* 0x00000000000c7947 */ /* 0x000fec0003800000 */
.L_x_20661:
[----:B------:R0:W5:Y:S01]  /*2d50*/  LDG.E.U8 R16, desc[UR36][R6.64] ;  /* 0x0000002406107981 */ /* 0x000162000c1e1100 */
[----:B------:R-:W-:Y:S05]  /*2d60*/  BRA `(.L_x_20637) ;  /* 0x0000000000047947 */ /* 0x000fea0003800000 */
.L_x_20660:
[----:B------:R0:W5:Y:S02]  /*2d70*/  LDG.E.U8 R16, desc[UR36][R6.64] ;  /* 0x0000002406107981 */ /* 0x000164000c1e1100 */
.L_x_20637:
[----:B------:R-:W-:-:S07]  /*2d80*/  VIADD R27, R27, 0x80 ;  /* 0x000000801b1b7836 */ /* 0x000fce0000000000 */
.L_x_20565:
[----:B------:R-:W-:Y:S05]  /*2d90*/  BSYNC B6 ;  /* 0x0000000000067941 */ /* 0x000fea0003800000 */
.L_x_20564:
[----:B------:R-:W-:Y:S01]  /*2da0*/  ISETP.GE.AND P0, PT, R27, R26, PT ;  /* 0x0000001a1b00720c */ /* 0x000fe20003f06270 */
[----:B------:R-:W-:Y:S01]  /*2db0*/  BSSY B6, `(.L_x_20665) ;  /* 0x00002cd000067945 */ /* 0x000fe20003800000 */
[----:B------:R-:W-:Y:S02]  /*2dc0*/  PRMT R17, RZ, 0x7610, R17 ;  /* 0x00007610ff117816 */ /* 0x000fe40000000011 */
[----:B------:R-:W-:-:S09]  /*2dd0*/  PRMT R18, RZ, 0x7610, R18 ;  /* 0x00007610ff127816 */ /* 0x000fd20000000012 */
[----:B------:R-:W-:Y:S05]  /*2de0*/  @P0 BRA `(.L_x_20666) ;  /* 0x0000002c00240947 */ /* 0x000fea0003800000 */
[----:B------:R-:W0:Y:S01]  /*2df0*/  LDC.64 R4, c[0x0][0x230] ;  /* 0x00008c00ff047b82 */ /* 0x000e220000000a00 */
[----:B------:R-:W-:Y:S01]  /*2e00*/  PRMT R0, R31, 0x9910, RZ ;  /* 0x000099101f007816 */ /* 0x000fe200000000ff */
[----:B------:R-:W-:Y:S01]  /*2e10*/  IMAD R18, R2, 0x200, R27 ;  /* 0x0000020002127824 */ /* 0x000fe200078e021b */
[----:B------:R-:W-:Y:S02]  /*2e20*/  ULDC UR4, c[0x0][0x250] ;  /* 0x0000940000047ab9 */ /* 0x000fe40000000800 */
[----:B------:R-:W-:Y:S01]  /*2e30*/  ISETP.GT.AND P1, PT, R0, 0x9, PT ;  /* 0x000000090000780c */ /* 0x000fe20003f24270 */
[----:B01234-:R-:W-:-:S05]  /*2e40*/  IMAD R7, R18, UR4, RZ ;  /* 0x0000000412077c24 */ /* 0x01ffca000f8e02ff */
[----:B------:R-:W-:-:S05]  /*2e50*/  IADD3 R6, P0, R7, R4, RZ ;  /* 0x0000000407067210 */ /* 0x000fca0007f1e0ff */
        /* <DEDUP_REMOVED lines=12> */
.L_x_20670:
[----:B------:R4:W5:Y:S01]  /*2f20*/  LDG.E.U8 R30, desc[UR36][R6.64] ;  /* 0x00000024061e7981 */ /* 0x000962000c1e1100 */
[----:B------:R-:W-:Y:S05]  /*2f30*/  BRA `(.L_x_20672) ;  /* 0x0000000c00647947 */ /* 0x000fea0003800000 */
.L_x_20669:
        /* <DEDUP_REMOVED lines=8> */
.L_x_20674:
[----:B------:R0:W5:Y:S01]  /*2fc0*/  LDG.E.U8 R30, desc[UR36][R6.64] ;  /* 0x00000024061e7981 */ /* 0x000162000c1e1100 */
[----:B------:R-:W-:Y:S05]  /*2fd0*/  BRA `(.L_x_20672) ;  /* 0x0000000c003c7947 */ /* 0x000fea0003800000 */
.L_x_20673:
[----:B------:R0:W5:Y:S01]  /*2fe0*/  LDG.E.U16 R30, desc[UR36][R6.64] ;  /* 0x00000024061e7981 */ /* 0x000162000c1e1500 */
[----:B------:R-:W-:Y:S05]  /*2ff0*/  BRA `(.L_x_20672) ;  /* 0x0000000c00347947 */ /* 0x000fea0003800000 */
.L_x_20668:
        /* <DEDUP_REMOVED lines=10> */
.L_x_20676:
[----:B------:R-:W2:Y:S02]  /*30a0*/  LDG.E.U16 R4, desc[UR36][R6.64] ;  /* 0x0000002406047981 */ /* 0x000ea4000c1e1500 */
[----:B--2---:R-:W-:-:S06]  /*30b0*/  HADD2.F32 R4, -RZ, R4.H0_H0 ;  /* 0x20000004ff047230 */ /* 0x004fcc0000004100 */
[----:B------:R-:W0:Y:S02]  /*30c0*/  F2I.S64.TRUNC R4, R4 ;  /* 0x0000000400047311 */ /* 0x000e24000020d900 */
[----:B0-----:R-:W-:Y:S01]  /*30d0*/  PRMT R30, R4, 0x7610, R30 ;  /* 0x00007610041e7816 */ /* 0x001fe2000000001e */
[----:B------:R-:W-:Y:S06]  /*30e0*/  BRA `(.L_x_20672) ;  /* 0x0000000800f87947 */ /* 0x000fec0003800000 */
.L_x_20675:
        /* <DEDUP_REMOVED lines=10> */
.L_x_20678:
[----:B------:R-:W2:Y:S02]  /*3190*/  LDG.E.U16 R6, desc[UR36][R6.64] ;  /* 0x0000002406067981 */ /* 0x000ea4000c1e1500 */
[----:B--2---:R-:W-:-:S06]  /*31a0*/  HADD2.F32 R4, -RZ, R6.H0_H0 ;  /* 0x20000006ff047230 */ /* 0x004fcc0000004100 */
[----:B------:R-:W0:Y:S02]  /*31b0*/  F2I.S64.TRUNC R4, R4 ;  /* 0x0000000400047311 */ /* 0x000e24000020d900 */
[----:B0-----:R-:W-:Y:S01]  /*31c0*/  PRMT R30, R4, 0x7610, R30 ;  /* 0x00007610041e7816 */ /* 0x001fe2000000001e */
[----:B------:R-:W-:Y:S06]  /*31d0*/  BRA `(.L_x_20672) ;  /* 0x0000000800bc7947 */ /* 0x000fec0003800000 */
.L_x_20677:
[----:B------:R-:W2:Y:S02]  /*31e0*/  LDG.E.64 R4, desc[UR36][R6.64] ;  /* 0x0000002406047981 */ /* 0x000ea4000c1e1b00 */
[----:B--2---:R-:W0:Y:S02]  /*31f0*/  F2I.S64.F64.TRUNC R4, R4 ;  /* 0x0000000400047311 */ /* 0x004e24000030d900 */
[----:B0-----:R-:W-:Y:S01]  /*3200*/  PRMT R30, R4, 0x7610, R30 ;  /* 0x00007610041e7816 */ /* 0x001fe2000000001e */
[----:B------:R-:W-:Y:S06]  /*3210*/  BRA `(.L_x_20672) ;  /* 0x0000000800ac7947 */ /* 0x000fec0003800000 */
.L_x_20667:
        /* <DEDUP_REMOVED lines=12> */
.L_x_20681:
[----:B------:R-:W2:Y:S02]  /*32e0*/  LDG.E.64 R6, desc[UR36][R6.64] ;  /* 0x0000002406067981 */ /* 0x000ea4000c1e1b00 */
[----:B--2---:R-:W0:Y:S02]  /*32f0*/  F2I.S64.F64.TRUNC R4, R6 ;  /* 0x0000000600047311 */ /* 0x004e24000030d900 */
[----:B0-----:R-:W-:Y:S01]  /*3300*/  PRMT R30, R4, 0x7610, R30 ;  /* 0x00007610041e7816 */ /* 0x001fe2000000001e */
[----:B------:R-:W-:Y:S06]  /*3310*/  BRA `(.L_x_20672) ;  /* 0x00000008006c7947 */ /* 0x000fec0003800000 */
.L_x_20680:
        /* <DEDUP_REMOVED lines=28> */
.L_x_20683:
        /* <DEDUP_REMOVED lines=15> */
.L_x_20682:
[----:B------:R-:W2:Y:S02]  /*35d0*/  LDG.E.U16 R4, desc[UR36][R6.64] ;  /* 0x0000002406047981 */ /* 0x000ea4000c1e1500 */
[----:B--2---:R-:W-:-:S06]  /*35e0*/  IMAD.U32 R4, R4, 0x10000, RZ ;  /* 0x0001000004047824 */ /* 0x004fcc00078e00ff */
[----:B------:R-:W0:Y:S02]  /*35f0*/  F2I.S64.TRUNC R4, R4 ;  /* 0x0000000400047311 */ /* 0x000e24000020d900 */
[----:B0-----:R-:W-:Y:S01]  /*3600*/  PRMT R30, R4, 0x7610, R30 ;  /* 0x00007610041e7816 */ /* 0x001fe2000000001e */
[----:B------:R-:W-:Y:S06]  /*3610*/  BRA `(.L_x_20672) ;  /* 0x0000000400ac7947 */ /* 0x000fec0003800000 */
.L_x_20679:
        /* <DEDUP_REMOVED lines=10> */
.L_x_20686:
        /* <DEDUP_REMOVED lines=21> */
.L_x_20690:
[----:B------:R-:W-:Y:S05]  /*3810*/  BSYNC B1 ;  /* 0x0000000000017941 */ /* 0x000fea0003800000 */
.L_x_20689:
[----:B------:R-:W-:Y:S01]  /*3820*/  IMAD.SHL.U32 R3, R3, 0x100000, RZ ;  /* 0x0010000003037824 */ /* 0x000fe200078e00ff */
[----:B------:R-:W-:-:S04]  /*3830*/  LEA R5, R0, 0x3b800000, 0x17 ;  /* 0x3b80000000057811 */ /* 0x000fc800078eb8ff */
[----:B------:R-:W-:-:S07]  /*3840*/  LOP3.LUT R4, R5, R3, R6, 0xfe, !PT ;  /* 0x0000000305047212 */ /* 0x000fce00078efe06 */
.L_x_20688:
[----:B------:R-:W-:Y:S05]  /*3850*/  BSYNC B0 ;  /* 0x0000000000007941 */ /* 0x000fea0003800000 */
.L_x_20687:
[----:B------:R-:W0:Y:S02]  /*3860*/  F2I.S64.TRUNC R4, R4 ;  /* 0x0000000400047311 */ /* 0x000e24000020d900 */
[----:B0-----:R-:W-:Y:S01]  /*3870*/  PRMT R30, R4, 0x7610, R30 ;  /* 0x00007610041e7816 */ /* 0x001fe2000000001e */
[----:B------:R-:W-:Y:S06]  /*3880*/  BRA `(.L_x_20672) ;  /* 0x0000000400107947 */ /* 0x000fec0003800000 */
.L_x_20685:
        /* <DEDUP_REMOVED lines=21> */
.L_x_20694:
[----:B------:R-:W-:Y:S05]  /*39e0*/  BSYNC B1 ;  /* 0x0000000000017941 */ /* 0x000fea0003800000 */
.L_x_20693:
[----:B------:R-:W-:Y:S01]  /*39f0*/  IMAD.SHL.U32 R3, R3, 0x200000, RZ ;  /* 0x0020000003037824 */ /* 0x000fe200078e00ff */
[----:B------:R-:W-:-:S04]  /*3a00*/  LEA R5, R0, 0x37800000, 0x17 ;  /* 0x3780000000057811 */ /* 0x000fc800078eb8ff */
[----:B------:R-:W-:-:S07]  /*3a10*/  LOP3.LUT R4, R5, R3, R6, 0xfe, !PT ;  /* 0x0000000305047212 */ /* 0x000fce00078efe06 */
.L_x_20692:
[----:B------:R-:W-:Y:S05]  /*3a20*/  BSYNC B0 ;  /* 0x0000000000007941 */ /* 0x000fea0003800000 */
.L_x_20691:
[----:B------:R-:W0:Y:S02]  /*3a30*/  F2I.S64.TRUNC R4, R4 ;  /* 0x0000000400047311 */ /* 0x000e24000020d900 */
[----:B0-----:R-:W-:Y:S01]  /*3a40*/  PRMT R30, R4, 0x7610, R30 ;  /* 0x00007610041e7816 */ /* 0x001fe2000000001e */
[----:B------:R-:W-:Y:S06]  /*3a50*/  BRA `(.L_x_20672) ;  /* 0x00000000009c7947 */ /* 0x000fec0003800000 */
.L_x_20684:
        /* <DEDUP_REMOVED lines=14> */
.L_x_20698:
[----:B------:R-:W-:Y:S05]  /*3b40*/  BSYNC B0 ;  /* 0x0000000000007941 */ /* 0x000fea0003800000 */
.L_x_20697:
[----:B------:R-:W0:Y:S02]  /*3b50*/  F2I.S64.TRUNC R4, R4 ;  /* 0x0000000400047311 */ /* 0x000e24000020d900 */
[----:B0-----:R-:W-:Y:S01]  /*3b60*/  PRMT R30, R4, 0x7610, R30 ;  /* 0x00007610041e7816 */ /* 0x001fe2000000001e */
[----:B------:R-:W-:Y:S06]  /*3b70*/  BRA `(.L_x_20672) ;  /* 0x0000000000547947 */ /* 0x000fec0003800000 */
.L_x_20671:
        /* <DEDUP_REMOVED lines=16> */
.L_x_20699:
[----:B------:R-:W-:Y:S01]  /*3c80*/  PRMT R30, RZ, 0x7610, R30 ;  /* 0x00007610ff1e7816 */ /* 0x000fe2000000001e */
[----:B------:R-:W-:Y:S06]  /*3c90*/  BRA `(.L_x_20672) ;  /* 0x00000000000c7947 */ /* 0x000fec0003800000 */
.L_x_20696:
[----:B------:R1:W5:Y:S01]  /*3ca0*/  LDG.E.U8 R30, desc[UR36][R6.64] ;  /* 0x00000024061e7981 */ /* 0x000362000c1e1100 */
[----:B------:R-:W-:Y:S05]  /*3cb0*/  BRA `(.L_x_20672) ;  /* 0x0000000000047947 */ /* 0x000fea0003800000 */
.L_x_20695:
[----:B------:R2:W5:Y:S02]  /*3cc0*/  LDG.E.U8 R30, desc[UR36][R6.64] ;  /* 0x00000024061e7981 */ /* 0x000564000c1e1100 */
.L_x_20672:
[----:B------:R-:W0:Y:S01]  /*3cd0*/  LDC.64 R4, c[0x0][0x238] ;  /* 0x00008e00ff047b82 */ /* 0x000e220000000a00 */
[----:B------:R-:W-:Y:S01]  /*3ce0*/  PRMT R0, R22, 0x9910, RZ ;  /* 0x0000991016007816 */ /* 0x000fe200000000ff */
[----:B------:R-:W-:Y:S02]  /*3cf0*/  ULDC UR4, c[0x0][0x254] ;  /* 0x0000950000047ab9 */ /* 0x000fe40000000800 */
[----:B01234-:R-:W-:Y:S01]  /*3d00*/  IMAD R7, R18, UR4, RZ ;  /* 0x0000000412077c24 */ /* 0x01ffe2000f8e02ff */
        /* <DEDUP_REMOVED lines=14> */
.L_x_20703:
[----:B------:R3:W5:Y:S01]  /*3df0*/  LDG.E.U8 R17, desc[UR36][R6.64] ;  /* 0x0000002406117981 */ /* 0x000762000c1e1100 */
[----:B------:R-:W-:Y:S05]  /*3e00*/  BRA `(.L_x_20705) ;  /* 0x0000000c00647947 */ /* 0x000fea0003800000 */
.L_x_20702:
        /* <DEDUP_REMOVED lines=8> */
.L_x_20707:
[----:B------:R0:W5:Y:S01]  /*3e90*/  LDG.E.U8 R17, desc[UR36][R6.64] ;  /* 0x0000002406117981 */ /* 0x000162000c1e1100 */
[----:B------:R-:W-:Y:S05]  /*3ea0*/  BRA `(.L_x_20705) ;  /* 0x0000000c003c7947 */ /* 0x000fea0003800000 */
.L_x_20706:
[----:B------:R0:W5:Y:S01]  /*3eb0*/  LDG.E.U16 R17, desc[UR36][R6.64] ;  /* 0x0000002406117981 */ /* 0x000162000c1e1500 */
[----:B------:R-:W-:Y:S05]  /*3ec0*/  BRA `(.L_x_20705) ;  /* 0x0000000c00347947 */ /* 0x000fea0003800000 */
.L_x_20701:
        /* <DEDUP_REMOVED lines=10> */
.L_x_20709:
[----:B------:R-:W2:Y:S02]  /*3f70*/  LDG.E.U16 R4, desc[UR36][R6.64] ;  /* 0x0000002406047981 */ /* 0x000ea4000c1e1500 */
[----:B--2---:R-:W-:-:S06]  /*3f80*/  HADD2.F32 R4, -RZ, R4.H0_H0 ;  /* 0x20000004ff047230 */ /* 0x004fcc0000004100 */
[----:B------:R-:W0:Y:S02]  /*3f90*/  F2I.S64.TRUNC R4, R4 ;  /* 0x0000000400047311 */ /* 0x000e24000020d900 */
[----:B0-----:R-:W-:Y:S01]  /*3fa0*/  PRMT R17, R4, 0x7610, R17 ;  /* 0x0000761004117816 */ /* 0x001fe20000000011 */
[----:B------:R-:W-:Y:S06]  /*3fb0*/  BRA `(.L_x_20705) ;  /* 0x0000000800f87947 */ /* 0x000fec0003800000 */
.L_x_20708:
        /* <DEDUP_REMOVED lines=10> */
.L_x_20711:
[----:B------:R-:W2:Y:S02]  /*4060*/  LDG.E.U16 R6, desc[UR36][R6.64] ;  /* 0x0000002406067981 */ /* 0x000ea4000c1e1500 */
[----:B--2---:R-:W-:-:S06]  /*4070*/  HADD2.F32 R4, -RZ, R6.H0_H0 ;  /* 0x20000006ff047230 */ /* 0x004fcc0000004100 */
[----:B------:R-:W0:Y:S02]  /*4080*/  F2I.S64.TRUNC R4, R4 ;  /* 0x0000000400047311 */ /* 0x000e24000020d900 */
[----:B0-----:R-:W-:Y:S01]  /*4090*/  PRMT R17, R4, 0x7610, R17 ;  /* 0x0000761004117816 */ /* 0x001fe20000000011 */
[----:B------:R-:W-:Y:S06]  /*40a0*/  BRA `(.L_x_20705) ;  /* 0x0000000800bc7947 */ /* 0x000fec0003800000 */
.L_x_20710:
[----:B------:R-:W2:Y:S02]  /*40b0*/  LDG.E.64 R4, desc[UR36][R6.64] ;  /* 0x0000002406047981 */ /* 0x000ea4000c1e1b00 */
[----:B--2---:R-:W0:Y:S02]  /*40c0*/  F2I.S64.F64.TRUNC R4, R4 ;  /* 0x0000000400047311 */ /* 0x004e24000030d900 */
[----:B0-----:R-:W-:Y:S01]  /*40d0*/  PRMT R17, R4, 0x7610, R17 ;  /* 0x0000761004117816 */ /* 0x001fe20000000011 */
[----:B------:R-:W-:Y:S06]  /*40e0*/  BRA `(.L_x_20705) ;  /* 0x0000000800ac7947 */ /* 0x000fec0003800000 */
.L_x_20700:
        /* <DEDUP_REMOVED lines=12> */
.L_x_20714:
[----:B------:R-:W2:Y:S02]  /*41b0*/  LDG.E.64 R6, desc[UR36][R6.64] ;  /* 0x0000002406067981 */ /* 0x000ea4000c1e1b00 */
[----:B--2---:R-:W0:Y:S02]  /*41c0*/  F2I.S64.F64.TRUNC R4, R6 ;  /* 0x0000000600047311 */ /* 0x004e24000030d900 */
[----:B0-----:R-:W-:Y:S01]  /*41d0*/  PRMT R17, R4, 0x7610, R17 ;  /* 0x0000761004117816 */ /* 0x001fe20000000011 */
[----:B------:R-:W-:Y:S06]  /*41e0*/  BRA `(.L_x_20705) ;  /* 0x00000008006c7947 */ /* 0x000fec0003800000 */
.L_x_20713:
        /* <DEDUP_REMOVED lines=28> */
.L_x_20716:
        /* <DEDUP_REMOVED lines=15> */
.L_x_20715:
[----:B------:R-:W2:Y:S02]  /*44a0*/  LDG.E.U16 R4, desc[UR36][R6.64] ;  /* 0x0000002406047981 */ /* 0x000ea4000c1e1500 */
[----:B--2---:R-:W-:-:S06]  /*44b0*/  IMAD.U32 R4, R4, 0x10000, RZ ;  /* 0x0001000004047824 */ /* 0x004fcc00078e00ff */
[----:B------:R-:W0:Y:S02]  /*44c0*/  F2I.S64.TRUNC R4, R4 ;  /* 0x0000000400047311 */ /* 0x000e24000020d900 */
[----:B0-----:R-:W-:Y:S01]  /*44d0*/  PRMT R17, R4, 0x7610, R17 ;  /* 0x0000761004117816 */ /* 0x001fe20000000011 */
[----:B------:R-:W-:Y:S06]  /*44e0*/  BRA `(.L_x_20705) ;  /* 0x0000000400ac7947 */ /* 0x000fec0003800000 */
.L_x_20712:
        /* <DEDUP_REMOVED lines=10> */
.L_x_20719:
        /* <DEDUP_REMOVED lines=21> */
.L_x_20723:
[----:B------:R-:W-:Y:S05]  /*46e0*/  BSYNC B1 ;  /* 0x0000000000017941 */ /* 0x000fea0003800000 */
.L_x_20722:
[----:B------:R-:W-:Y:S01]  /*46f0*/  IMAD.SHL.U32 R3, R3, 0x100000, RZ ;  /* 0x0010000003037824 */ /* 0x000fe200078e00ff */
[----:B------:R-:W-:-:S04]  /*4700*/  LEA R5, R0, 0x3b800000, 0x17 ;  /* 0x3b80000000057811 */ /* 0x000fc800078eb8ff */
[----:B------:R-:W-:-:S07]  /*4710*/  LOP3.LUT R4, R5, R3, R6, 0xfe, !PT ;  /* 0x0000000305047212 */ /* 0x000fce00078efe06 */
.L_x_20721:
[----:B------:R-:W-:Y:S05]  /*4720*/  BSYNC B0 ;  /* 0x0000000000007941 */ /* 0x000fea0003800000 */
.L_x_20720:
[----:B------:R-:W0:Y:S02]  /*4730*/  F2I.S64.TRUNC R4, R4 ;  /* 0x0000000400047311 */ /* 0x000e24000020d900 */
[----:B0-----:R-:W-:Y:S01]  /*4740*/  PRMT R17, R4, 0x7610, R17 ;  /* 0x0000761004117816 */ /* 0x001fe20000000011 */
[----:B------:R-:W-:Y:S06]  /*4750*/  BRA `(.L_x_20705) ;  /* 0x0000000400107947 */ /* 0x000fec0003800000 */
.L_x_20718:
        /* <DEDUP_REMOVED lines=21> */
.L_x_20727:
[----:B------:R-:W-:Y:S05]  /*48b0*/  BSYNC B1 ;  /* 0x0000000000017941 */ /* 0x000fea0003800000 */
.L_x_20726:
[----:B------:R-:W-:Y:S01]  /*48c0*/  IMAD.SHL.U32 R3, R3, 0x200000, RZ ;  /* 0x0020000003037824 */ /* 0x000fe200078e00ff */
[----:B------:R-:W-:-:S04]  /*48d0*/  LEA R5, R0, 0x37800000, 0x17 ;  /* 0x3780000000057811 */ /* 0x000fc800078eb8ff */
[----:B------:R-:W-:-:S07]  /*48e0*/  LOP3.LUT R4, R5, R3, R6, 0xfe, !PT ;  /* 0x0000000305047212 */ /* 0x000fce00078efe06 */
.L_x_20725:
[----:B------:R-:W-:Y:S05]  /*48f0*/  BSYNC B0 ;  /* 0x0000000000007941 */ /* 0x000fea0003800000 */
.L_x_20724:
[----:B------:R-:W0:Y:S02]  /*4900*/  F2I.S64.TRUNC R4, R4 ;  /* 0x0000000400047311 */ /* 0x000e24000020d900 */
[----:B0-----:R-:W-:Y:S01]  /*4910*/  PRMT R17, R4, 0x7610, R17 ;  /* 0x0000761004117816 */ /* 0x001fe20000000011 */
[----:B------:R-:W-:Y:S06]  /*4920*/  BRA `(.L_x_20705) ;  /* 0x00000000009c7947 */ /* 0x000fec0003800000 */
.L_x_20717:
        /* <DEDUP_REMOVED lines=14> */
.L_x_20731:
[----:B------:R-:W-:Y:S05]  /*4a10*/  BSYNC B0 ;  /* 0x0000000000007941 */ /* 0x000fea0003800000 */
.L_x_20730:
[----:B------:R-:W0:Y:S02]  /*4a20*/  F2I.S64.TRUNC R4, R4 ;  /* 0x0000000400047311 */ /* 0x000e24000020d900 */
[----:B0-----:R-:W-:Y:S01]  /*4a30*/  PRMT R17, R4, 0x7610, R17 ;  /* 0x0000761004117816 */ /* 0x001fe20000000011 */
[----:B------:R-:W-:Y:S06]  /*4a40*/  BRA `(.L_x_20705) ;  /* 0x0000000000547947 */ /* 0x000fec0003800000 */
.L_x_20704:
        /* <DEDUP_REMOVED lines=16> */
.L_x_20732:
[----:B------:R-:W-:Y:S01]  /*4b50*/  PRMT R17, RZ, 0x7610, R17 ;  /* 0x00007610ff117816 */ /* 0x000fe20000000011 */
[----:B------:R-:W-:Y:S06]  /*4b60*/  BRA `(.L_x_20705) ;  /* 0x00000000000c7947 */ /* 0x000fec0003800000 */
.L_x_20729:
[----:B------:R2:W5:Y:S01]  /*4b70*/  LDG.E.U8 R17, desc[UR36][R6.64] ;  /* 0x0000002406117981 */ /* 0x000562000c1e1100 */
[----:B------:R-:W-:Y:S05]  /*4b80*/  BRA `(.L_x_20705) ;  /* 0x0000000000047947 */ /* 0x000fea0003800000 */
.L_x_20728:
[----:B------:R1:W5:Y:S02]  /*4b90*/  LDG.E.U8 R17, desc[UR36][R6.64] ;  /* 0x0000002406117981 */ /* 0x000364000c1e1100 */
.L_x_20705:
        /* <DEDUP_REMOVED lines=18> */
.L_x_20736:
[----:B------:R0:W5:Y:S01]  /*4cc0*/  LDG.E.U8 R18, desc[UR36][R6.64] ;  /* 0x0000002406127981 */ /* 0x000162000c1e1100 */
[----:B------:R-:W-:Y:S05]  /*4cd0*/  BRA `(.L_x_20738) ;  /* 0x0000000c00647947 */ /* 0x000fea0003800000 */
.L_x_20735:
        /* <DEDUP_REMOVED lines=8> */
.L_x_20740:
[----:B------:R3:W5:Y:S01]  /*4d60*/  LDG.E.U8 R18, desc[UR36][R6.64] ;  /* 0x0000002406127981 */ /* 0x000762000c1e1100 */
[----:B------:R-:W-:Y:S05]  /*4d70*/  BRA `(.L_x_20738) ;  /* 0x0000000c003c7947 */ /* 0x000fea0003800000 */
.L_x_20739:
[----:B------:R0:W5:Y:S01]  /*4d80*/  LDG.E.U16 R18, desc[UR36][R6.64] ;  /* 0x0000002406127981 */ /* 0x000162000c1e1500 */
[----:B------:R-:W-:Y:S05]  /*4d90*/  BRA `(.L_x_20738) ;  /* 0x0000000c00347947 */ /* 0x000fea0003800000 */
.L_x_20734:
        /* <DEDUP_REMOVED lines=10> */
.L_x_20742:
[----:B------:R-:W2:Y:S02]  /*4e40*/  LDG.E.U16 R4, desc[UR36][R6.64] ;  /* 0x0000002406047981 */ /* 0x000ea4000c1e1500 */
[----:B--2---:R-:W-:-:S06]  /*4e50*/  HADD2.F32 R4, -RZ, R4.H0_H0 ;  /* 0x20000004ff047230 */ /* 0x004fcc0000004100 */
[----:B------:R-:W0:Y:S02]  /*4e60*/  F2I.S64.TRUNC R4, R4 ;  /* 0x0000000400047311 */ /* 0x000e24000020d900 */
[----:B0-----:R-:W-:Y:S01]  /*4e70*/  PRMT R18, R4, 0x7610, R18 ;  /* 0x0000761004127816 */ /* 0x001fe20000000012 */
[----:B------:R-:W-:Y:S06]  /*4e80*/  BRA `(.L_x_20738) ;  /* 0x0000000800f87947 */ /* 0x000fec0003800000 */
.L_x_20741:
        /* <DEDUP_REMOVED lines=10> */
.L_x_20744:
[----:B------:R-:W2:Y:S02]  /*4f30*/  LDG.E.U16 R6, desc[UR36][R6.64] ;  /* 0x0000002406067981 */ /* 0x000ea4000c1e1500 */
[----:B--2---:R-:W-:-:S06]  /*4f40*/  HADD2.F32 R4, -RZ, R6.H0_H0 ;  /* 0x20000006ff047230 */ /* 0x004fcc0000004100 */
[----:B------:R-:W0:Y:S02]  /*4f50*/  F2I.S64.TRUNC R4, R4 ;  /* 0x0000000400047311 */ /* 0x000e24000020d900 */
[----:B0-----:R-:W-:Y:S01]  /*4f60*/  PRMT R18, R4, 0x7610, R18 ;  /* 0x0000761004127816 */ /* 0x001fe20000000012 */
[----:B------:R-:W-:Y:S06]  /*4f70*/  BRA `(.L_x_20738) ;  /* 0x0000000800bc7947 */ /* 0x000fec0003800000 */
.L_x_20743:
[----:B------:R-:W2:Y:S02]  /*4f80*/  LDG.E.64 R4, desc[UR36][R6.64] ;  /* 0x0000002406047981 */ /* 0x000ea4000c1e1b00 */
[----:B--2---:R-:W0:Y:S02]  /*4f90*/  F2I.S64.F64.TRUNC R4, R4 ;  /* 0x0000000400047311 */ /* 0x004e24000030d900 */
[----:B0-----:R-:W-:Y:S01]  /*4fa0*/  PRMT R18, R4, 0x7610, R18 ;  /* 0x0000761004127816 */ /* 0x001fe20000000012 */
[----:B------:R-:W-:Y:S06]  /*4fb0*/  BRA `(.L_x_20738) ;  /* 0x0000000800ac7947 */ /* 0x000fec0003800000 */
.L_x_20733:
        /* <DEDUP_REMOVED lines=12> */
.L_x_20747:
[----:B------:R-:W2:Y:S02]  /*5080*/  LDG.E.64 R6, desc[UR36][R6.64] ;  /* 0x0000002406067981 */ /* 0x000ea4000c1e1b00 */
[----:B--2---:R-:W0:Y:S02]  /*5090*/  F2I.S64.F64.TRUNC R4, R6 ;  /* 0x0000000600047311 */ /* 0x004e24000030d900 */
[----:B0-----:R-:W-:Y:S01]  /*50a0*/  PRMT R18, R4, 0x7610, R18 ;  /* 0x0000761004127816 */ /* 0x001fe20000000012 */
[----:B------:R-:W-:Y:S06]  /*50b0*/  BRA `(.L_x_20738) ;  /* 0x00000008006c7947 */ /* 0x000fec0003800000 */
.L_x_20746:
        /* <DEDUP_REMOVED lines=28> */
.L_x_20749:
        /* <DEDUP_REMOVED lines=15> */
.L_x_20748:
[----:B------:R-:W2:Y:S02]  /*5370*/  LDG.E.U16 R4, desc[UR36][R6.64] ;  /* 0x0000002406047981 */ /* 0x000ea4000c1e1500 */
[----:B--2---:R-:W-:-:S06]  /*5380*/  IMAD.U32 R4, R4, 0x10000, RZ ;  /* 0x0001000004047824 */ /* 0x004fcc00078e00ff */
[----:B------:R-:W0:Y:S02]  /*5390*/  F2I.S64.TRUNC R4, R4 ;  /* 0x0000000400047311 */ /* 0x000e24000020d900 */
[----:B0-----:R-:W-:Y:S01]  /*53a0*/  PRMT R18, R4, 0x7610, R18 ;  /* 0x0000761004127816 */ /* 0x001fe20000000012 */
[----:B------:R-:W-:Y:S06]  /*53b0*/  BRA `(.L_x_20738) ;  /* 0x0000000400ac7947 */ /* 0x000fec0003800000 */
.L_x_20745:
        /* <DEDUP_REMOVED lines=10> */
.L_x_20752:
        /* <DEDUP_REMOVED lines=21> */
.L_x_20756:
[----:B------:R-:W-:Y:S05]  /*55b0*/  BSYNC B1 ;  /* 0x0000000000017941 */ /* 0x000fea0003800000 */
.L_x_20755:
[----:B------:R-:W-:Y:S01]  /*55c0*/  IMAD.SHL.U32 R3, R3, 0x100000, RZ ;  /* 0x0010000003037824 */ /* 0x000fe200078e00ff */
[----:B------:R-:W-:-:S04]  /*55d0*/  LEA R5, R0, 0x3b800000, 0x17 ;  /* 0x3b80000000057811 */ /* 0x000fc800078eb8ff */
[----:B------:R-:W-:-:S07]  /*55e0*/  LOP3.LUT R4, R5, R3, R6, 0xfe, !PT ;  /* 0x0000000305047212 */ /* 0x000fce00078efe06 */
.L_x_20754:
[----:B------:R-:W-:Y:S05]  /*55f0*/  BSYNC B0 ;  /* 0x0000000000007941 */ /* 0x000fea0003800000 */
.L_x_20753:
[----:B------:R-:W0:Y:S02]  /*5600*/  F2I.S64.TRUNC R4, R4 ;  /* 0x0000000400047311 */ /* 0x000e24000020d900 */
[----:B0-----:R-:W-:Y:S01]  /*5610*/  PRMT R18, R4, 0x7610, R18 ;  /* 0x0000761004127816 */ /* 0x001fe20000000012 */
[----:B------:R-:W-:Y:S06]  /*5620*/  BRA `(.L_x_20738) ;  /* 0x0000000400107947 */ /* 0x000fec0003800000 */
.L_x_20751:
        /* <DEDUP_REMOVED lines=21> */
.L_x_20760:
[----:B------:R-:W-:Y:S05]  /*5780*/  BSYNC B1 ;  /* 0x0000000000017941 */ /* 0x000fea0003800000 */
.L_x_20759:
[----:B------:R-:W-:Y:S01]  /*5790*/  IMAD.SHL.U32 R3, R3, 0x200000, RZ ;  /* 0x0020000003037824 */ /* 0x000fe200078e00ff */
[----:B------:R-:W-:-:S04]  /*57a0*/  LEA R5, R0, 0x37800000, 0x17 ;  /* 0x3780000000057811 */ /* 0x000fc800078eb8ff */
[----:B------:R-:W-:-:S07]  /*57b0*/  LOP3.LUT R4, R5, R3, R6, 0xfe, !PT ;  /* 0x0000000305047212 */ /* 0x000fce00078efe06 */
.L_x_20758:
[----:B------:R-:W-:Y:S05]  /*57c0*/  BSYNC B0 ;  /* 0x0000000000007941 */ /* 0x000fea0003800000 */
.L_x_20757:
[----:B------:R-:W0:Y:S02]  /*57d0*/  F2I.S64.TRUNC R4, R4 ;  /* 0x0000000400047311 */ /* 0x000e24000020d900 */
[----:B0-----:R-:W-:Y:S01]  /*57e0*/  PRMT R18, R4, 0x7610, R18 ;  /* 0x0000761004127816 */ /* 0x001fe20000000012 */
[----:B------:R-:W-:Y:S06]  /*57f0*/  BRA `(.L_x_20738) ;  /* 0x00000000009c7947 */ /* 0x000fec0003800000 */
.L_x_20750:
        /* <DEDUP_REMOVED lines=14> */
.L_x_20764:
[----:B------:R-:W-:Y:S05]  /*58e0*/  BSYNC B0 ;  /* 0x0000000000007941 */ /* 0x000fea0003800000 */
.L_x_20763:
[----:B------:R-:W0:Y:S02]  /*58f0*/  F2I.S64.TRUNC R4, R4 ;  /* 0x0000000400047311 */ /* 0x000e24000020d900 */
[----:B0-----:R-:W-:Y:S01]  /*5900*/  PRMT R18, R4, 0x7610, R18 ;  /* 0x0000761004127816 */ /* 0x001fe20000000012 */
[----:B------:R-:W-:Y:S06]  /*5910*/  BRA `(.L_x_20738) ;  /* 0x0000000000547947 */ /* 0x000fec0003800000 */
.L_x_20737:
        /* <DEDUP_REMOVED lines=16> */
.L_x_20765:
[----:B------:R-:W-:Y:S01]  /*5a20*/  PRMT R18, RZ, 0x7610, R18 ;  /* 0x00007610ff127816 */ /* 0x000fe20000000012 */
[----:B------:R-:W-:Y:S06]  /*5a30*/  BRA `(.L_x_20738) ;  /* 0x00000000000c7947 */ /* 0x000fec0003800000 */
.L_x_20762:
[----:B------:R1:W5:Y:S01]  /*5a40*/  LDG.E.U8 R18, desc[UR36][R6.64] ;  /* 0x0000002406127981 */ /* 0x000362000c1e1100 */
[----:B------:R-:W-:Y:S05]  /*5a50*/  BRA `(.L_x_20738) ;  /* 0x0000000000047947 */ /* 0x000fea0003800000 */
.L_x_20761:
[----:B------:R2:W5:Y:S02]  /*5a60*/  LDG.E.U8 R18, desc[UR36][R6.64] ;  /* 0x0000002406127981 */ /* 0x000564000c1e1100 */
.L_x_20738:
[----:B------:R-:W-:-:S07]  /*5a70*/  VIADD R27, R27, 0x80 ;  /* 0x000000801b1b7836 */ /* 0x000fce0000000000 */
.L_x_20666:
[----:B------:R-:W-:Y:S05]  /*5a80*/  BSYNC B6 ;  /* 0x0000000000067941 */ /* 0x000fea0003800000 */
.L_x_20665:
[----:B------:R-:W-:Y:S01]  /*5a90*/  ISETP.GE.AND P0, PT, R27, R26, PT ;  /* 0x0000001a1b00720c */ /* 0x000fe20003f06270 */
[----:B------:R-:W-:Y:S01]  /*5aa0*/  BSSY B6, `(.L_x_20766) ;  /* 0x00002d1000067945 */ /* 0x000fe20003800000 */
[----:B0-----:R-:W-:Y:S02]  /*5ab0*/  PRMT R19, RZ, 0x7610, R19 ;  /* 0x00007610ff137816 */ /* 0x001fe40000000013 */
[----:B------:R-:W-:Y:S02]  /*5ac0*/  PRMT R22, RZ, 0x7610, R22 ;  /* 0x00007610ff167816 */ /* 0x000fe40000000016 */
[----:B------:R-:W-:Y:S02]  /*5ad0*/  PRMT R23, RZ, 0x7610, R23 ;  /* 0x00007610ff177816 */ /* 0x000fe40000000017 */
[----:B------:R-:W-:-:S05]  /*5ae0*/  PRMT R24, RZ, 0x7610, R24 ;  /* 0x00007610ff187816 */ /* 0x000fca0000000018 */
        /* <DEDUP_REMOVED lines=20> */
.L_x_20771:
[----:B------:R0:W5:Y:S01]  /*5c30*/  LDG.E.U8 R22, desc[UR36][R4.64] ;  /* 0x0000002404167981 */ /* 0x000162000c1e1100 */
[----:B------:R-:W-:Y:S05]  /*5c40*/  BRA `(.L_x_20773) ;  /* 0x0000000c00647947 */ /* 0x000fea0003800000 */
.L_x_20770:
        /* <DEDUP_REMOVED lines=8> */
.L_x_20775:
[----:B------:R0:W5:Y:S01]  /*5cd0*/  LDG.E.U8 R22, desc[UR36][R4.64] ;  /* 0x0000002404167981 */ /* 0x000162000c1e1100 */
[----:B------:R-:W-:Y:S05]  /*5ce0*/  BRA `(.L_x_20773) ;  /* 0x0000000c003c7947 */ /* 0x000fea0003800000 */
.L_x_20774:
[----:B------:R0:W5:Y:S01]  /*5cf0*/  LDG.E.U16 R22, desc[UR36][R4.64] ;  /* 0x0000002404167981 */ /* 0x000162000c1e1500 */
[----:B------:R-:W-:Y:S05]  /*5d00*/  BRA `(.L_x_20773) ;  /* 0x0000000c00347947 */ /* 0x000fea0003800000 */
.L_x_20769:
[----:B------:R-:W-:-:S13]  /*5d10*/  ISETP.GT.AND P0, PT, R0, 0x6, PT ;  /* 0x000000060000780c */ /* 0x000fda0003f04270 */
[----:B------:R-:W-:Y:S05]  /*5d20*/  @P0 BRA `(.L_x_20776) ;  /* 0x0000000000340947 */ /* 0x000fea0003800000 */
[----:B------:R-:W-:-:S13]  /*5d30*/  ISETP.NE.AND P0, PT, R0, 0x5, PT ;  /* 0x000000050000780c */ /* 0x000fda0003f05270 */
[----:B------:R-:W-:Y:S05]  /*5d40*/  @!P0 BRA `(.L_x_20777) ;  /* 0x0000000000188947 */ /* 0x000fea0003800000 */
[----:B------:R-:W-:-:S13]  /*5d50*/  ISETP.NE.AND P0, PT, R0, 0x6, PT ;  /* 0x000000060000780c */ /* 0x000fda0003f05270 */
[----:B------:R-:W-:Y:S05]  /*5d60*/  @P0 BRA `(.L_x_20772) ;  /* 0x0000000800c80947 */ /* 0x000fea0003800000 */
[----:B-1234-:R-:W2:Y:S02]  /*5d70*/  LDG.E R6, desc[UR36][R4.64] ;  /* 0x0000002404067981 */ /* 0x01eea4000c1e1900 */
[----:B--2---:R-:W0:Y:S02]  /*5d80*/  F2I.S64.TRUNC R6, R6 ;  /* 0x0000000600067311 */ /* 0x004e24000020d900 */
[----:B0-----:R-:W-:Y:S01]  /*5d90*/  PRMT R22, R6, 0x7610, R22 ;  /* 0x0000761006167816 */ /* 0x001fe20000000016 */
[----:B------:R-:W-:Y:S06]  /*5da0*/  BRA `(.L_x_20773) ;  /* 0x0000000c000c7947 */ /* 0x000fec0003800000 */
.L_x_20777:
[----:B-1234-:R-:W2:Y:S02]  /*5db0*/  LDG.E.U16 R6, desc[UR36][R4.64] ;  /* 0x0000002404067981 */ /* 0x01eea4000c1e1500 */
[----:B--2---:R-:W-:-:S06]  /*5dc0*/  HADD2.F32 R6, -RZ, R6.H0_H0 ;  /* 0x20000006ff067230 */ /* 0x004fcc0000004100 */
[----:B------:R-:W0:Y:S02]  /*5dd0*/  F2I.S64.TRUNC R6, R6 ;  /* 0x0000000600067311 */ /* 0x000e24000020d900 */
[----:B0-----:R-:W-:Y:S01]  /*5de0*/  PRMT R22, R6, 0x7610, R22 ;  /* 0x0000761006167816 */ /* 0x001fe20000000016 */
[----:B------:R-:W-:Y:S06]  /*5df0*/  BRA `(.L_x_20773) ;  /* 0x0000000800f87947 */ /* 0x000fec0003800000 */
.L_x_20776:
[----:B------:R-:W-:-:S13]  /*5e00*/  ISETP.NE.AND P0, PT, R0, 0x7, PT ;  /* 0x000000070000780c */ /* 0x000fda0003f05270 */
[----:B------:R-:W-:Y:S05]  /*5e10*/  @!P0 BRA `(.L_x_20778) ;  /* 0x0000000000348947 */ /* 0x000fea0003800000 */
        /* <DEDUP_REMOVED lines=8> */
.L_x_20779:
[----:B------:R-:W1:Y:S02]  /*5ea0*/  LDG.E.U16 R4, desc[UR36][R4.64] ;  /* 0x0000002404047981 */ /* 0x000e64000c1e1500 */
[----:B-1234-:R-:W-:-:S06]  /*5eb0*/  HADD2.F32 R6, -RZ, R4.H0_H0 ;  /* 0x20000004ff067230 */ /* 0x01efcc0000004100 */
[----:B------:R-:W0:Y:S02]  /*5ec0*/  F2I.S64.TRUNC R6, R6 ;  /* 0x0000000600067311 */ /* 0x000e24000020d900 */
[----:B0-----:R-:W-:Y:S01]  /*5ed0*/  PRMT R22, R6, 0x7610, R22 ;  /* 0x0000761006167816 */ /* 0x001fe20000000016 */
[----:B------:R-:W-:Y:S06]  /*5ee0*/  BRA `(.L_x_20773) ;  /* 0x0000000800bc7947 */ /* 0x000fec0003800000 */
.L_x_20778:
[----:B------:R-:W1:Y:S02]  /*5ef0*/  LDG.E.64 R4, desc[UR36][R4.64] ;  /* 0x0000002404047981 */ /* 0x000e64000c1e1b00 */
[----:B-1234-:R-:W0:Y:S02]  /*5f00*/  F2I.S64.F64.TRUNC R6, R4 ;  /* 0x0000000400067311 */ /* 0x01ee24000030d900 */
[----:B0-----:R-:W-:Y:S01]  /*5f10*/  PRMT R22, R6, 0x7610, R22 ;  /* 0x0000761006167816 */ /* 0x001fe20000000016 */
[----:B------:R-:W-:Y:S06]  /*5f20*/  BRA `(.L_x_20773) ;  /* 0x0000000800ac7947 */ /* 0x000fec0003800000 */
.L_x_20768:
        /* <DEDUP_REMOVED lines=12> */
.L_x_20782:
[----:B------:R-:W1:Y:S02]  /*5ff0*/  LDG.E.64 R4, desc[UR36][R4.64] ;  /* 0x0000002404047981 */ /* 0x000e64000c1e1b00 */
[----:B-1234-:R-:W0:Y:S02]  /*6000*/  F2I.S64.F64.TRUNC R6, R4 ;  /* 0x0000000400067311 */ /* 0x01ee24000030d900 */
[----:B0-----:R-:W-:Y:S01]  /*6010*/  PRMT R22, R6, 0x7610, R22 ;  /* 0x0000761006167816 */ /* 0x001fe20000000016 */
[----:B------:R-:W-:Y:S06]  /*6020*/  BRA `(.L_x_20773) ;  /* 0x00000008006c7947 */ /* 0x000fec0003800000 */
.L_x_20781:
        /* <DEDUP_REMOVED lines=10> */
[----:B-1-34-:R-:W0:Y:S01]  /*60d0*/  FLO.U32 R6, R3 ;  /* 0x0000000300067300 */ /* 0x01ae2200000e0000 */
        /* <DEDUP_REMOVED lines=14> */
[----:B------:R-:W0:Y:S02]  /*61c0*/  F2I.S64.TRUNC R4, R4 ;  /* 0x0000000400047311 */ /* 0x000e24000020d900 */
[----:B0-----:R-:W-:Y:S01]  /*61d0*/  PRMT R22, R4, 0x7610, R22 ;  /* 0x0000761004167816 */ /* 0x001fe20000000016 */
[----:B------:R-:W-:Y:S06]  /*61e0*/  BRA `(.L_x_20773) ;  /* 0x0000000400fc7947 */ /* 0x000fec0003800000 */
.L_x_20784:
        /* <DEDUP_REMOVED lines=15> */
.L_x_20783:
[----:B-1234-:R-:W2:Y:S02]  /*62e0*/  LDG.E.U16 R6, desc[UR36][R4.64] ;  /* 0x0000002404067981 */ /* 0x01eea4000c1e1500 */
[----:B--2---:R-:W-:-:S06]  /*62f0*/  IMAD.U32 R6, R6, 0x10000, RZ ;  /* 0x0001000006067824 */ /* 0x004fcc00078e00ff */
[----:B------:R-:W0:Y:S02]  /*6300*/  F2I.S64.TRUNC R6, R6 ;  /* 0x0000000600067311 */ /* 0x000e24000020d900 */
[----:B0-----:R-:W-:Y:S01]  /*6310*/  PRMT R22, R6, 0x7610, R22 ;  /* 0x0000761006167816 */ /* 0x001fe20000000016 */
[----:B------:R-:W-:Y:S06]  /*6320*/  BRA `(.L_x_20773) ;  /* 0x0000000400ac7947 */ /* 0x000fec0003800000 */
.L_x_20780:
        /* <DEDUP_REMOVED lines=10> */
.L_x_20787:
        /* <DEDUP_REMOVED lines=13> */
[----:B-1-34-:R-:W-:-:S06]  /*64a0*/  IMAD.U32 R6, R4, -0x80000000, RZ ;  /* 0x8000000004067824 */ /* 0x01afcc00078e00ff */
[----:B------:R-:W-:Y:S05]  /*64b0*/  @P0 BRA `(.L_x_20791) ;  /* 0x0000000000180947 */ /* 0x000fea0003800000 */
[----:B------:R-:W0:Y:S02]  /*64c0*/  FLO.U32 R4, R3 ;  /* 0x0000000300047300 */ /* 0x000e2400000e0000 */
[----:B0-----:R-:W-:-:S04]  /*64d0*/  IADD3 R5, -R4, 0x1f, RZ ;  /* 0x0000001f04057810 */ /* 0x001fc80007ffe1ff */
[----:B------:R-:W-:Y:S01]  /*64e0*/  IADD3 R0, R0, 0x1d, -R5 ;  /* 0x0000001d00007810 */ /* 0x000fe20007ffe805 */
[----:B------:R-:W-:-:S05]  /*64f0*/  VIADD R4, R5, 0xffffffe4 ;  /* 0xffffffe405047836 */ /* 0x000fca0000000000 */
[----:B------:R-:W-:-:S04]  /*6500*/  SHF.L.U32 R4, R3, R4, RZ ;  /* 0x0000000403047219 */ /* 0x000fc800000006ff */
[----:B------:R-:W-:-:S07]  /*6510*/  LOP3.LUT R3, R4, 0x7, RZ, 0xc0, !PT ;  /* 0x0000000704037812 */ /* 0x000fce00078ec0ff */
.L_x_20791:
[----:B------:R-:W-:Y:S05]  /*6520*/  BSYNC B1 ;  /* 0x0000000000017941 */ /* 0x000fea0003800000 */
.L_x_20790:
[----:B------:R-:W-:Y:S01]  /*6530*/  LEA R5, R0, 0x3b800000, 0x17 ;  /* 0x3b80000000057811 */ /* 0x000fe200078eb8ff */
[----:B------:R-:W-:-:S05]  /*6540*/  IMAD.SHL.U32 R0, R3, 0x100000, RZ ;  /* 0x0010000003007824 */ /* 0x000fca00078e00ff */
[----:B------:R-:W-:-:S07]  /*6550*/  LOP3.LUT R0, R5, R0, R6, 0xfe, !PT ;  /* 0x0000000005007212 */ /* 0x000fce00078efe06 */
.L_x_20789:
[----:B------:R-:W-:Y:S05]  /*6560*/  BSYNC B0 ;  /* 0x0000000000007941 */ /* 0x000fea0003800000 */
.L_x_20788:
[----:B------:R-:W0:Y:S02]  /*6570*/  F2I.S64.TRUNC R4, R0 ;  /* 0x0000000000047311 */ /* 0x000e24000020d900 */
[----:B0-----:R-:W-:Y:S01]  /*6580*/  PRMT R22, R4, 0x7610, R22 ;  /* 0x0000761004167816 */ /* 0x001fe20000000016 */
[----:B------:R-:W-:Y:S06]  /*6590*/  BRA `(.L_x_20773) ;  /* 0x0000000400107947 */ /* 0x000fec0003800000 */
.L_x_20786:
        /* <DEDUP_REMOVED lines=21> */
.L_x_20795:
[----:B------:R-:W-:Y:S05]  /*66f0*/  BSYNC B1 ;  /* 0x0000000000017941 */ /* 0x000fea0003800000 */
.L_x_20794:
[----:B------:R-:W-:Y:S01]  /*6700*/  LEA R5, R0, 0x37800000, 0x17 ;  /* 0x3780000000057811 */ /* 0x000fe200078eb8ff */
[----:B------:R-:W-:-:S05]  /*6710*/  IMAD.SHL.U32 R0, R3, 0x200000, RZ ;  /* 0x0020000003007824 */ /* 0x000fca00078e00ff */
[----:B------:R-:W-:-:S07]  /*6720*/  LOP3.LUT R0, R5, R0, R6, 0xfe, !PT ;  /* 0x0000000005007212 */ /* 0x000fce00078efe06 */
.L_x_20793:
[----:B------:R-:W-:Y:S05]  /*6730*/  BSYNC B0 ;  /* 0x0000000000007941 */ /* 0x000fea0003800000 */
.L_x_20792:
[----:B------:R-:W0:Y:S02]  /*6740*/  F2I.S64.TRUNC R4, R0 ;  /* 0x0000000000047311 */ /* 0x000e24000020d900 */
[----:B0-----:R-:W-:Y:S01]  /*6750*/  PRMT R22, R4, 0x7610, R22 ;  /* 0x0000761004167816 */ /* 0x001fe20000000016 */
[----:B------:R-:W-:Y:S06]  /*6760*/  BRA `(.L_x_20773) ;  /* 0x00000000009c7947 */ /* 0x000fec0003800000 */
.L_x_20785:
        /* <DEDUP_REMOVED lines=14> */
.L_x_20799:
[----:B------:R-:W-:Y:S05]  /*6850*/  BSYNC B0 ;  /* 0x0000000000007941 */ /* 0x000fea0003800000 */
.L_x_20798:
[----:B------:R-:W0:Y:S02]  /*6860*/  F2I.S64.TRUNC R4, R0 ;  /* 0x0000000000047311 */ /* 0x000e24000020d900 */
[----:B0-----:R-:W-:Y:S01]  /*6870*/  PRMT R22, R4, 0x7610, R22 ;  /* 0x0000761004167816 */ /* 0x001fe20000000016 */
[----:B------:R-:W-:Y:S06]  /*6880*/  BRA `(.L_x_20773) ;  /* 0x0000000000547947 */ /* 0x000fec0003800000 */
.L_x_20772:
        /* <DEDUP_REMOVED lines=8> */
[----:B-1234-:R-:W-:-:S02]  /*6910*/  IMAD.U32 R6, RZ, RZ, UR4 ;  /* 0x00000004ff067e24 */ /* 0x01efc4000f8e00ff */
[----:B------:R-:W-:Y:S02]  /*6920*/  IMAD.U32 R7, RZ, RZ, UR5 ;  /* 0x00000005ff077e24 */ /* 0x000fe4000f8e00ff */
[----:B------:R-:W-:Y:S02]  /*6930*/  IMAD.U32 R11, RZ, RZ, UR7 ;  /* 0x00000007ff0b7e24 */ /* 0x000fe4000f8e00ff */
[----:B------:R-:W-:Y:S02]  /*6940*/  IMAD.MOV.U32 R8, RZ, RZ, 0x4e ;  /* 0x0000004eff087424 */ /* 0x000fe400078e00ff */
[----:B------:R-:W-:Y:S02]  /*6950*/  IMAD.MOV.U32 R12, RZ, RZ, 0x1 ;  /* 0x00000001ff0c7424 */ /* 0x000fe400078e00ff */
[----:B------:R-:W-:-:S07]  /*6960*/  IMAD.MOV.U32 R13, RZ, RZ, RZ ;  /* 0x000000ffff0d7224 */ /* 0x000fce00078e00ff */
[----:B------:R-:W-:-:S07]  /*6970*/  LEPC R20, `(.L_x_20800) ;  /* 0x000000001014794e */ /* 0x000fce0000000000 */
[----:B0----5:R-:W-:Y:S05]  /*6980*/  CALL.ABS.NOINC R14 ;  /* 0x000000000e007343 */ /* 0x021fea0003c00000 */
.L_x_20800:
[----:B------:R-:W-:Y:S01]  /*6990*/  PRMT R22, RZ, 0x7610, R22 ;  /* 0x00007610ff167816 */ /* 0x000fe20000000016 */
[----:B------:R-:W-:Y:S06]  /*69a0*/  BRA `(.L_x_20773) ;  /* 0x00000000000c7947 */ /* 0x000fec0003800000 */
.L_x_20797:
[----:B------:R0:W5:Y:S01]  /*69b0*/  LDG.E.U8 R22, desc[UR36][R4.64] ;  /* 0x0000002404167981 */ /* 0x000162000c1e1100 */
[----:B------:R-:W-:Y:S05]  /*69c0*/  BRA `(.L_x_20773) ;  /* 0x0000000000047947 */ /* 0x000fea0003800000 */
.L_x_20796:
[----:B------:R0:W5:Y:S02]  /*69d0*/  LDG.E.U8 R22, desc[UR36][R4.64] ;  /* 0x0000002404167981 */ /* 0x000164000c1e1100 */
.L_x_20773:
[----:B-1234-:R-:W1:Y:S01]  /*69e0*/  LDC.U8 R6, c[0x0][0x24d] ;  /* 0x00009340ff067b82 */ /* 0x01ee620000000000 */
        /* <DEDUP_REMOVED lines=18> */
.L_x_20804:
[----:B------:R0:W5:Y:S01]  /*6b10*/  LDG.E.U8 R23, desc[UR36][R4.64] ;  /* 0x0000002404177981 */ /* 0x000162000c1e1100 */
[----:B------:R-:W-:Y:S05]  /*6b20*/  BRA `(.L_x_20806) ;  /* 0x0000000c00647947 */ /* 0x000fea0003800000 */
.L_x_20803:
        /* <DEDUP_REMOVED lines=8> */
.L_x_20808:
[----:B------:R2:W5:Y:S01]  /*6bb0*/  LDG.E.U8 R23, desc[UR36][R4.64] ;  /* 0x0000002404177981 */ /* 0x000562000c1e1100 */
[----:B------:R-:W-:Y:S05]  /*6bc0*/  BRA `(.L_x_20806) ;  /* 0x0000000c003c7947 */ /* 0x000fea0003800000 */
.L_x_20807:
[----:B------:R4:W5:Y:S01]  /*6bd0*/  LDG.E.U16 R23, desc[UR36][R4.64] ;  /* 0x0000002404177981 */ /* 0x000962000c1e1500 */
[----:B------:R-:W-:Y:S05]  /*6be0*/  BRA `(.L_x_20806) ;  /* 0x0000000c00347947 */ /* 0x000fea0003800000 */
.L_x_20802:
        /* <DEDUP_REMOVED lines=10> */
.L_x_20810:
[----:B------:R-:W2:Y:S02]  /*6c90*/  LDG.E.U16 R6, desc[UR36][R4.64] ;  /* 0x0000002404067981 */ /* 0x000ea4000c1e1500 */
[----:B--2---:R-:W-:-:S06]  /*6ca0*/  HADD2.F32 R6, -RZ, R6.H0_H0 ;  /* 0x20000006ff067230 */ /* 0x004fcc0000004100 */
[----:B------:R-:W0:Y:S02]  /*6cb0*/  F2I.S64.TRUNC R6, R6 ;  /* 0x0000000600067311 */ /* 0x000e24000020d900 */
[----:B0-----:R-:W-:Y:S01]  /*6cc0*/  PRMT R23, R6, 0x7610, R23 ;  /* 0x0000761006177816 */ /* 0x001fe20000000017 */
[----:B------:R-:W-:Y:S06]  /*6cd0*/  BRA `(.L_x_20806) ;  /* 0x0000000800f87947 */ /* 0x000fec0003800000 */
.L_x_20809:
        /* <DEDUP_REMOVED lines=10> */
.L_x_20812:
[----:B------:R-:W2:Y:S02]  /*6d80*/  LDG.E.U16 R4, desc[UR36][R4.64] ;  /* 0x0000002404047981 */ /* 0x000ea4000c1e1500 */
[----:B--2---:R-:W-:-:S06]  /*6d90*/  HADD2.F32 R6, -RZ, R4.H0_H0 ;  /* 0x20000004ff067230 */ /* 0x004fcc0000004100 */
[----:B------:R-:W0:Y:S02]  /*6da0*/  F2I.S64.TRUNC R6, R6 ;  /* 0x0000000600067311 */ /* 0x000e24000020d900 */
[----:B0-----:R-:W-:Y:S01]  /*6db0*/  PRMT R23, R6, 0x7610, R23 ;  /* 0x0000761006177816 */ /* 0x001fe20000000017 */
[----:B------:R-:W-:Y:S06]  /*6dc0*/  BRA `(.L_x_20806) ;  /* 0x0000000800bc7947 */ /* 0x000fec0003800000 */
.L_x_20811:
[----:B------:R-:W2:Y:S02]  /*6dd0*/  LDG.E.64 R4, desc[UR36][R4.64] ;  /* 0x0000002404047981 */ /* 0x000ea4000c1e1b00 */
[----:B--2---:R-:W0:Y:S02]  /*6de0*/  F2I.S64.F64.TRUNC R6, R4 ;  /* 0x0000000400067311 */ /* 0x004e24000030d900 */
[----:B0-----:R-:W-:Y:S01]  /*6df0*/  PRMT R23, R6, 0x7610, R23 ;  /* 0x0000761006177816 */ /* 0x001fe20000000017 */
[----:B------:R-:W-:Y:S06]  /*6e00*/  BRA `(.L_x_20806) ;  /* 0x0000000800ac7947 */ /* 0x000fec0003800000 */
.L_x_20801:
        /* <DEDUP_REMOVED lines=12> */
.L_x_20815:
[----:B------:R-:W2:Y:S02]  /*6ed0*/  LDG.E.64 R4, desc[UR36][R4.64] ;  /* 0x0000002404047981 */ /* 0x000ea4000c1e1b00 */
[----:B--2---:R-:W0:Y:S02]  /*6ee0*/  F2I.S64.F64.TRUNC R6, R4 ;  /* 0x0000000400067311 */ /* 0x004e24000030d900 */
[----:B0-----:R-:W-:Y:S01]  /*6ef0*/  PRMT R23, R6, 0x7610, R23 ;  /* 0x0000761006177816 */ /* 0x001fe20000000017 */
[----:B------:R-:W-:Y:S06]  /*6f00*/  BRA `(.L_x_20806) ;  /* 0x00000008006c7947 */ /* 0x000fec0003800000 */
.L_x_20814:
        /* <DEDUP_REMOVED lines=28> */
.L_x_20817:
        /* <DEDUP_REMOVED lines=15> */
.L_x_20816:
[----:B------:R-:W2:Y:S02]  /*71c0*/  LDG.E.U16 R6, desc[UR36][R4.64] ;  /* 0x0000002404067981 */ /* 0x000ea4000c1e1500 */
[----:B--2---:R-:W-:-:S06]  /*71d0*/  IMAD.U32 R6, R6, 0x10000, RZ ;  /* 0x0001000006067824 */ /* 0x004fcc00078e00ff */
[----:B------:R-:W0:Y:S02]  /*71e0*/  F2I.S64.TRUNC R6, R6 ;  /* 0x0000000600067311 */ /* 0x000e24000020d900 */
[----:B0-----:R-:W-:Y:S01]  /*71f0*/  PRMT R23, R6, 0x7610, R23 ;  /* 0x0000761006177816 */ /* 0x001fe20000000017 */
[----:B------:R-:W-:Y:S06]  /*7200*/  BRA `(.L_x_20806) ;  /* 0x0000000400ac7947 */ /* 0x000fec0003800000 */
.L_x_20813:
        /* <DEDUP_REMOVED lines=10> */
.L_x_20820:
        /* <DEDUP_REMOVED lines=21> */
.L_x_20824:
[----:B------:R-:W-:Y:S05]  /*7400*/  BSYNC B1 ;  /* 0x0000000000017941 */ /* 0x000fea0003800000 */
.L_x_20823:
[----:B------:R-:W-:Y:S01]  /*7410*/  LEA R5, R0, 0x3b800000, 0x17 ;  /* 0x3b80000000057811 */ /* 0x000fe200078eb8ff */
[----:B------:R-:W-:-:S05]  /*7420*/  IMAD.SHL.U32 R0, R3, 0x100000, RZ ;  /* 0x0010000003007824 */ /* 0x000fca00078e00ff */
[----:B------:R-:W-:-:S07]  /*7430*/  LOP3.LUT R0, R5, R0, R6, 0xfe, !PT ;  /* 0x0000000005007212 */ /* 0x000fce00078efe06 */
.L_x_20822:
[----:B------:R-:W-:Y:S05]  /*7440*/  BSYNC B0 ;  /* 0x0000000000007941 */ /* 0x000fea0003800000 */
.L_x_20821:
[----:B------:R-:W0:Y:S02]  /*7450*/  F2I.S64.TRUNC R4, R0 ;  /* 0x0000000000047311 */ /* 0x000e24000020d900 */
[----:B0-----:R-:W-:Y:S01]  /*7460*/  PRMT R23, R4, 0x7610, R23 ;  /* 0x0000761004177816 */ /* 0x001fe20000000017 */
[----:B------:R-:W-:Y:S06]  /*7470*/  BRA `(.L_x_20806) ;  /* 0x0000000400107947 */ /* 0x000fec0003800000 */
.L_x_20819:
        /* <DEDUP_REMOVED lines=21> */
.L_x_20828:
[----:B------:R-:W-:Y:S05]  /*75d0*/  BSYNC B1 ;  /* 0x0000000000017941 */ /* 0x000fea0003800000 */
.L_x_20827:
[----:B------:R-:W-:Y:S01]  /*75e0*/  LEA R5, R0, 0x37800000, 0x17 ;  /* 0x3780000000057811 */ /* 0x000fe200078eb8ff */
[----:B------:R-:W-:-:S05]  /*75f0*/  IMAD.SHL.U32 R0, R3, 0x200000, RZ ;  /* 0x0020000003007824 */ /* 0x000fca00078e00ff */
[----:B------:R-:W-:-:S07]  /*7600*/  LOP3.LUT R0, R5, R0, R6, 0xfe, !PT ;  /* 0x0000000005007212 */ /* 0x000fce00078efe06 */
.L_x_20826:
[----:B------:R-:W-:Y:S05]  /*7610*/  BSYNC B0 ;  /* 0x0000000000007941 */ /* 0x000fea0003800000 */
.L_x_20825:
[----:B------:R-:W0:Y:S02]  /*7620*/  F2I.S64.TRUNC R4, R0 ;  /* 0x0000000000047311 */ /* 0x000e24000020d900 */
[----:B0-----:R-:W-:Y:S01]  /*7630*/  PRMT R23, R4, 0x7610, R23 ;  /* 0x0000761004177816 */ /* 0x001fe20000000017 */
[----:B------:R-:W-:Y:S06]  /*7640*/  BRA `(.L_x_20806) ;  /* 0x00000000009c7947 */ /* 0x000fec0003800000 */
.L_x_20818:
        /* <DEDUP_REMOVED lines=14> */
.L_x_20832:
[----:B------:R-:W-:Y:S05]  /*7730*/  BSYNC B0 ;  /* 0x0000000000007941 */ /* 0x000fea0003800000 */
.L_x_20831:
[----:B------:R-:W0:Y:S02]  /*7740*/  F2I.S64.TRUNC R4, R0 ;  /* 0x0000000000047311 */ /* 0x000e24000020d900 */
[----:B0-----:R-:W-:Y:S01]  /*7750*/  PRMT R23, R4, 0x7610, R23 ;  /* 0x0000761004177816 */ /* 0x001fe20000000017 */
[----:B------:R-:W-:Y:S06]  /*7760*/  BRA `(.L_x_20806) ;  /* 0x0000000000547947 */ /* 0x000fec0003800000 */
.L_x_20805:
        /* <DEDUP_REMOVED lines=16> */
.L_x_20833:
[----:B------:R-:W-:Y:S01]  /*7870*/  PRMT R23, RZ, 0x7610, R23 ;  /* 0x00007610ff177816 */ /* 0x000fe20000000017 */
[----:B------:R-:W-:Y:S06]  /*7880*/  BRA `(.L_x_20806) ;  /* 0x00000000000c7947 */ /* 0x000fec0003800000 */
.L_x_20830:
[----:B------:R0:W5:Y:S01]  /*7890*/  LDG.E.U8 R23, desc[UR36][R4.64] ;  /* 0x0000002404177981 */ /* 0x000162000c1e1100 */
[----:B------:R-:W-:Y:S05]  /*78a0*/  BRA `(.L_x_20806) ;  /* 0x0000000000047947 */ /* 0x000fea0003800000 */
.L_x_20829:
[----:B------:R0:W5:Y:S02]  /*78b0*/  LDG.E.U8 R23, desc[UR36][R4.64] ;  /* 0x0000002404177981 */ /* 0x000164000c1e1100 */
.L_x_20806:
        /* <DEDUP_REMOVED lines=19> */
.L_x_20837:
[----:B------:R0:W5:Y:S01]  /*79f0*/  LDG.E.U8 R24, desc[UR36][R4.64] ;  /* 0x0000002404187981 */ /* 0x000162000c1e1100 */
[----:B------:R-:W-:Y:S05]  /*7a00*/  BRA `(.L_x_20839) ;  /* 0x0000000c00647947 */ /* 0x000fea0003800000 */
.L_x_20836:
        /* <DEDUP_REMOVED lines=8> */
.L_x_20841:
[----:B------:R3:W5:Y:S01]  /*7a90*/  LDG.E.U8 R24, desc[UR36][R4.64] ;  /* 0x0000002404187981 */ /* 0x000762000c1e1100 */
[----:B------:R-:W-:Y:S05]  /*7aa0*/  BRA `(.L_x_20839) ;  /* 0x0000000c003c7947 */ /* 0x000fea0003800000 */
.L_x_20840:
[----:B------:R4:W5:Y:S01]  /*7ab0*/  LDG.E.U16 R24, desc[UR36][R4.64] ;  /* 0x0000002404187981 */ /* 0x000962000c1e1500 */
[----:B------:R-:W-:Y:S05]  /*7ac0*/  BRA `(.L_x_20839) ;  /* 0x0000000c00347947 */ /* 0x000fea0003800000 */
.L_x_20835:
        /* <DEDUP_REMOVED lines=10> */
.L_x_20843:
[----:B------:R-:W2:Y:S02]  /*7b70*/  LDG.E.U16 R6, desc[UR36][R4.64] ;  /* 0x0000002404067981 */ /* 0x000ea4000c1e1500 */
[----:B--2---:R-:W-:-:S06]  /*7b80*/  HADD2.F32 R6, -RZ, R6.H0_H0 ;  /* 0x20000006ff067230 */ /* 0x004fcc0000004100 */
[----:B------:R-:W0:Y:S02]  /*7b90*/  F2I.S64.TRUNC R6, R6 ;  /* 0x0000000600067311 */ /* 0x000e24000020d900 */
[----:B0-----:R-:W-:Y:S01]  /*7ba0*/  PRMT R24, R6, 0x7610, R24 ;  /* 0x0000761006187816 */ /* 0x001fe20000000018 */
[----:B------:R-:W-:Y:S06]  /*7bb0*/  BRA `(.L_x_20839) ;  /* 0x0000000800f87947 */ /* 0x000fec0003800000 */
.L_x_20842:
        /* <DEDUP_REMOVED lines=10> */
.L_x_20845:
[----:B------:R-:W2:Y:S02]  /*7c60*/  LDG.E.U16 R4, desc[UR36][R4.64] ;  /* 0x0000002404047981 */ /* 0x000ea4000c1e1500 */
[----:B--2---:R-:W-:-:S06]  /*7c70*/  HADD2.F32 R6, -RZ, R4.H0_H0 ;  /* 0x20000004ff067230 */ /* 0x004fcc0000004100 */
[----:B------:R-:W0:Y:S02]  /*7c80*/  F2I.S64.TRUNC R6, R6 ;  /* 0x0000000600067311 */ /* 0x000e24000020d900 */
[----:B0-----:R-:W-:Y:S01]  /*7c90*/  PRMT R24, R6, 0x7610, R24 ;  /* 0x0000761006187816 */ /* 0x001fe20000000018 */
[----:B------:R-:W-:Y:S06]  /*7ca0*/  BRA `(.L_x_20839) ;  /* 0x0000000800bc7947 */ /* 0x000fec0003800000 */
.L_x_20844:
[----:B------:R-:W2:Y:S02]  /*7cb0*/  LDG.E.64 R4, desc[UR36][R4.64] ;  /* 0x0000002404047981 */ /* 0x000ea4000c1e1b00 */
[----:B--2---:R-:W0:Y:S02]  /*7cc0*/  F2I.S64.F64.TRUNC R6, R4 ;  /* 0x0000000400067311 */ /* 0x004e24000030d900 */
[----:B0-----:R-:W-:Y:S01]  /*7cd0*/  PRMT R24, R6, 0x7610, R24 ;  /* 0x0000761006187816 */ /* 0x001fe20000000018 */
[----:B------:R-:W-:Y:S06]  /*7ce0*/  BRA `(.L_x_20839) ;  /* 0x0000000800ac7947 */ /* 0x000fec0003800000 */
.L_x_20834:
        /* <DEDUP_REMOVED lines=12> */
.L_x_20848:
[----:B------:R-:W2:Y:S02]  /*7db0*/  LDG.E.64 R4, desc[UR36][R4.64] ;  /* 0x0000002404047981 */ /* 0x000ea4000c1e1b00 */
[----:B--2---:R-:W0:Y:S02]  /*7dc0*/  F2I.S64.F64.TRUNC R6, R4 ;  /* 0x0000000400067311 */ /* 0x004e24000030d900 */
[----:B0-----:R-:W-:Y:S01]  /*7dd0*/  PRMT R24, R6, 0x7610, R24 ;  /* 0x0000761006187816 */ /* 0x001fe20000000018 */
[----:B------:R-:W-:Y:S06]  /*7de0*/  BRA `(.L_x_20839) ;  /* 0x00000008006c7947 */ /* 0x000fec0003800000 */
.L_x_20847:
        /* <DEDUP_REMOVED lines=28> */
.L_x_20850:
        /* <DEDUP_REMOVED lines=15> */
.L_x_20849:
[----:B------:R-:W2:Y:S02]  /*80a0*/  LDG.E.U16 R6, desc[UR36][R4.64] ;  /* 0x0000002404067981 */ /* 0x000ea4000c1e1500 */
[----:B--2---:R-:W-:-:S06]  /*80b0*/  IMAD.U32 R6, R6, 0x10000, RZ ;  /* 0x0001000006067824 */ /* 0x004fcc00078e00ff */
[----:B------:R-:W0:Y:S02]  /*80c0*/  F2I.S64.TRUNC R6, R6 ;  /* 0x0000000600067311 */ /* 0x000e24000020d900 */
[----:B0-----:R-:W-:Y:S01]  /*80d0*/  PRMT R24, R6, 0x7610, R24 ;  /* 0x0000761006187816 */ /* 0x001fe20000000018 */
[----:B------:R-:W-:Y:S06]  /*80e0*/  BRA `(.L_x_20839) ;  /* 0x0000000400ac7947 */ /* 0x000fec0003800000 */
.L_x_20846:
        /* <DEDUP_REMOVED lines=10> */
.L_x_20853:
        /* <DEDUP_REMOVED lines=21> */
.L_x_20857:
[----:B------:R-:W-:Y:S05]  /*82e0*/  BSYNC B1 ;  /* 0x0000000000017941 */ /* 0x000fea0003800000 */
.L_x_20856:
[----:B------:R-:W-:Y:S01]  /*82f0*/  LEA R5, R0, 0x3b800000, 0x17 ;  /* 0x3b80000000057811 */ /* 0x000fe200078eb8ff */
[----:B------:R-:W-:-:S05]  /*8300*/  IMAD.SHL.U32 R0, R3, 0x100000, RZ ;  /* 0x0010000003007824 */ /* 0x000fca00078e00ff */
[----:B------:R-:W-:-:S07]  /*8310*/  LOP3.LUT R0, R5, R0, R6, 0xfe, !PT ;  /* 0x0000000005007212 */ /* 0x000fce00078efe06 */
.L_x_20855:
[----:B------:R-:W-:Y:S05]  /*8320*/  BSYNC B0 ;  /* 0x0000000000007941 */ /* 0x000fea0003800000 */
.L_x_20854:
[----:B------:R-:W0:Y:S02]  /*8330*/  F2I.S64.TRUNC R4, R0 ;  /* 0x0000000000047311 */ /* 0x000e24000020d900 */
[----:B0-----:R-:W-:Y:S01]  /*8340*/  PRMT R24, R4, 0x7610, R24 ;  /* 0x0000761004187816 */ /* 0x001fe20000000018 */
[----:B------:R-:W-:Y:S06]  /*8350*/  BRA `(.L_x_20839) ;  /* 0x0000000400107947 */ /* 0x000fec0003800000 */
.L_x_20852:
        /* <DEDUP_REMOVED lines=21> */
.L_x_20861:
[----:B------:R-:W-:Y:S05]  /*84b0*/  BSYNC B1 ;  /* 0x0000000000017941 */ /* 0x000fea0003800000 */
.L_x_20860:
[----:B------:R-:W-:Y:S01]  /*84c0*/  LEA R5, R0, 0x37800000, 0x17 ;  /* 0x3780000000057811 */ /* 0x000fe200078eb8ff */
[----:B------:R-:W-:-:S05]  /*84d0*/  IMAD.SHL.U32 R0, R3, 0x200000, RZ ;  /* 0x0020000003007824 */ /* 0x000fca00078e00ff */
[----:B------:R-:W-:-:S07]  /*84e0*/  LOP3.LUT R0, R5, R0, R6, 0xfe, !PT ;  /* 0x0000000005007212 */ /* 0x000fce00078efe06 */
.L_x_20859:
[----:B------:R-:W-:Y:S05]  /*84f0*/  BSYNC B0 ;  /* 0x0000000000007941 */ /* 0x000fea0003800000 */
.L_x_20858:
[----:B------:R-:W0:Y:S02]  /*8500*/  F2I.S64.TRUNC R4, R0 ;  /* 0x0000000000047311 */ /* 0x000e24000020d900 */
[----:B0-----:R-:W-:Y:S01]  /*8510*/  PRMT R24, R4, 0x7610, R24 ;  /* 0x0000761004187816 */ /* 0x001fe20000000018 */
[----:B------:R-:W-:Y:S06]  /*8520*/  BRA `(.L_x_20839) ;  /* 0x00000000009c7947 */ /* 0x000fec0003800000 */
.L_x_20851:
        /* <DEDUP_REMOVED lines=14> */
.L_x_20865:
[----:B------:R-:W-:Y:S05]  /*8610*/  BSYNC B0 ;  /* 0x0000000000007941 */ /* 0x000fea0003800000 */
.L_x_20864:
[----:B------:R-:W0:Y:S02]  /*8620*/  F2I.S64.TRUNC R4, R0 ;  /* 0x0000000000047311 */ /* 0x000e24000020d900 */
[----:B0-----:R-:W-:Y:S01]  /*8630*/  PRMT R24, R4, 0x7610, R24 ;  /* 0x0000761004187816 */ /* 0x001fe20000000018 */
[----:B------:R-:W-:Y:S06]  /*8640*/  BRA `(.L_x_20839) ;  /* 0x0000000000547947 */ /* 0x000fec0003800000 */
.L_x_20838:
        /* <DEDUP_REMOVED lines=16> */
.L_x_20866:
[----:B------:R-:W-:Y:S01]  /*8750*/  PRMT R24, RZ, 0x7610, R24 ;  /* 0x00007610ff187816 */ /* 0x000fe20000000018 */
[----:B------:R-:W-:Y:S06]  /*8760*/  BRA `(.L_x_20839) ;  /* 0x00000000000c7947 */ /* 0x000fec0003800000 */
.L_x_20863:
[----:B------:R0:W5:Y:S01]  /*8770*/  LDG.E.U8 R24, desc[UR36][R4.64] ;  /* 0x0000002404187981 */ /* 0x000162000c1e1100 */
[----:B------:R-:W-:Y:S05]  /*8780*/  BRA `(.L_x_20839) ;  /* 0x0000000000047947 */ /* 0x000fea0003800000 */
.L_x_20862:
[----:B------:R0:W5:Y:S02]  /*8790*/  LDG.E.U8 R24, desc[UR36][R4.64] ;  /* 0x0000002404187981 */ /* 0x000164000c1e1100 */
.L_x_20839:
[----:B------:R-:W-:-:S07]  /*87a0*/  VIADD R27, R27, 0x80 ;  /* 0x000000801b1b7836 */ /* 0x000fce0000000000 */
.L_x_20767:
[----:B------:R-:W-:Y:S05]  /*87b0*/  BSYNC B6 ;  /* 0x0000000000067941 */ /* 0x000fea0003800000 */
.L_x_20766:
[----:B------:R-:W-:Y:S01]  /*87c0*/  ISETP.GE.AND P0, PT, R27, R26, PT ;  /* 0x0000001a1b00720c */ /* 0x000fe20003f06270 */
[----:B------:R-:W-:Y:S01]  /*87d0*/  BSSY B6, `(.L_x_20867) ;  /* 0x00002cd000067945 */ /* 0x000fe20003800000 */
[----:B------:R-:W-:Y:S02]  /*87e0*/  PRMT R25, RZ, 0x7610, R25 ;  /* 0x00007610ff197816 */ /* 0x000fe40000000019 */
[----:B------:R-:W-:-:S09]  /*87f0*/  PRMT R26, RZ, 0x7610, R26 ;  /* 0x00007610ff1a7816 */ /* 0x000fd2000000001a */
[----:B------:R-:W-:Y:S05]  /*8800*/  @P0 BRA `(.L_x_20868) ;  /* 0x0000002c00240947 */ /* 0x000fea0003800000 */
        /* <DEDUP_REMOVED lines=19> */
.L_x_20872:
[----:B------:R0:W5:Y:S01]  /*8940*/  LDG.E.U8 R25, desc[UR36][R4.64] ;  /* 0x0000002404197981 */ /* 0x000162000c1e1100 */
[----:B------:R-:W-:Y:S05]  /*8950*/  BRA `(.L_x_20874) ;  /* 0x0000000c00647947 */ /* 0x000fea0003800000 */
.L_x_20871:
        /* <DEDUP_REMOVED lines=8> */
.L_x_20876:
[----:B------:R4:W5:Y:S01]  /*89e0*/  LDG.E.U8 R25, desc[UR36][R4.64] ;  /* 0x0000002404197981 */ /* 0x000962000c1e1100 */
[----:B------:R-:W-:Y:S05]  /*89f0*/  BRA `(.L_x_20874) ;  /* 0x0000000c003c7947 */ /* 0x000fea0003800000 */
.L_x_20875:
[----:B------:R0:W5:Y:S01]  /*8a00*/  LDG.E.U16 R25, desc[UR36][R4.64] ;  /* 0x0000002404197981 */ /* 0x000162000c1e1500 */
[----:B------:R-:W-:Y:S05]  /*8a10*/  BRA `(.L_x_20874) ;  /* 0x0000000c00347947 */ /* 0x000fea0003800000 */
.L_x_20870:
        /* <DEDUP_REMOVED lines=10> */
.L_x_20878:
[----:B------:R-:W2:Y:S02]  /*8ac0*/  LDG.E.U16 R6, desc[UR36][R4.64] ;  /* 0x0000002404067981 */ /* 0x000ea4000c1e1500 */
[----:B--2---:R-:W-:-:S06]  /*8ad0*/  HADD2.F32 R6, -RZ, R6.H0_H0 ;  /* 0x20000006ff067230 */ /* 0x004fcc0000004100 */
[----:B------:R-:W0:Y:S02]  /*8ae0*/  F2I.S64.TRUNC R6, R6 ;  /* 0x0000000600067311 */ /* 0x000e24000020d900 */
[----:B0-----:R-:W-:Y:S01]  /*8af0*/  PRMT R25, R6, 0x7610, R25 ;  /* 0x0000761006197816 */ /* 0x001fe20000000019 */
[----:B------:R-:W-:Y:S06]  /*8b00*/  BRA `(.L_x_20874) ;  /* 0x0000000800f87947 */ /* 0x000fec0003800000 */
.L_x_20877:
        /* <DEDUP_REMOVED lines=10> */
.L_x_20880:
[----:B------:R-:W2:Y:S02]  /*8bb0*/  LDG.E.U16 R4, desc[UR36][R4.64] ;  /* 0x0000002404047981 */ /* 0x000ea4000c1e1500 */
[----:B--2---:R-:W-:-:S06]  /*8bc0*/  HADD2.F32 R6, -RZ, R4.H0_H0 ;  /* 0x20000004ff067230 */ /* 0x004fcc0000004100 */
[----:B------:R-:W0:Y:S02]  /*8bd0*/  F2I.S64.TRUNC R6, R6 ;  /* 0x0000000600067311 */ /* 0x000e24000020d900 */
[----:B0-----:R-:W-:Y:S01]  /*8be0*/  PRMT R25, R6, 0x7610, R25 ;  /* 0x0000761006197816 */ /* 0x001fe20000000019 */
[----:B------:R-:W-:Y:S06]  /*8bf0*/  BRA `(.L_x_20874) ;  /* 0x0000000800bc7947 */ /* 0x000fec0003800000 */
.L_x_20879:
[----:B------:R-:W2:Y:S02]  /*8c00*/  LDG.E.64 R4, desc[UR36][R4.64] ;  /* 0x0000002404047981 */ /* 0x000ea4000c1e1b00 */
[----:B--2---:R-:W0:Y:S02]  /*8c10*/  F2I.S64.F64.TRUNC R6, R4 ;  /* 0x0000000400067311 */ /* 0x004e24000030d900 */
[----:B0-----:R-:W-:Y:S01]  /*8c20*/  PRMT R25, R6, 0x7610, R25 ;  /* 0x0000761006197816 */ /* 0x001fe20000000019 */
[----:B------:R-:W-:Y:S06]  /*8c30*/  BRA `(.L_x_20874) ;  /* 0x0000000800ac7947 */ /* 0x000fec0003800000 */
.L_x_20869:
        /* <DEDUP_REMOVED lines=12> */
.L_x_20883:
[----:B------:R-:W2:Y:S02]  /*8d00*/  LDG.E.64 R4, desc[UR36][R4.64] ;  /* 0x0000002404047981 */ /* 0x000ea4000c1e1b00 */
[----:B--2---:R-:W0:Y:S02]  /*8d10*/  F2I.S64.F64.TRUNC R6, R4 ;  /* 0x0000000400067311 */ /* 0x004e24000030d900 */
[----:B0-----:R-:W-:Y:S01]  /*8d20*/  PRMT R25, R6, 0x7610, R25 ;  /* 0x0000761006197816 */ /* 0x001fe20000000019 */
[----:B------:R-:W-:Y:S06]  /*8d30*/  BRA `(.L_x_20874) ;  /* 0x00000008006c7947 */ /* 0x000fec0003800000 */
.L_x_20882:
        /* <DEDUP_REMOVED lines=28> */
.L_x_20885:
        /* <DEDUP_REMOVED lines=15> */
.L_x_20884:
[----:B------:R-:W2:Y:S02]  /*8ff0*/  LDG.E.U16 R6, desc[UR36][R4.64] ;  /* 0x0000002404067981 */ /* 0x000ea4000c1e1500 */
[----:B--2---:R-:W-:-:S06]  /*9000*/  IMAD.U32 R6, R6, 0x10000, RZ ;  /* 0x0001000006067824 */ /* 0x004fcc00078e00ff */
[----:B------:R-:W0:Y:S02]  /*9010*/  F2I.S64.TRUNC R6, R6 ;  /* 0x0000000600067311 */ /* 0x000e24000020d900 */
[----:B0-----:R-:W-:Y:S01]  /*9020*/  PRMT R25, R6, 0x7610, R25 ;  /* 0x0000761006197816 */ /* 0x001fe20000000019 */
[----:B------:R-:W-:Y:S06]  /*9030*/  BRA `(.L_x_20874) ;  /* 0x0000000400ac7947 */ /* 0x000fec0003800000 */
.L_x_20881:
        /* <DEDUP_REMOVED lines=10> */
.L_x_20888:
        /* <DEDUP_REMOVED lines=21> */
.L_x_20892:
[----:B------:R-:W-:Y:S05]  /*9230*/  BSYNC B1 ;  /* 0x0000000000017941 */ /* 0x000fea0003800000 */
.L_x_20891:
[----:B------:R-:W-:Y:S01]  /*9240*/  LEA R5, R0, 0x3b800000, 0x17 ;  /* 0x3b80000000057811 */ /* 0x000fe200078eb8ff */
[----:B------:R-:W-:-:S05]  /*9250*/  IMAD.SHL.U32 R0, R3, 0x100000, RZ ;  /* 0x0010000003007824 */ /* 0x000fca00078e00ff */
[----:B------:R-:W-:-:S07]  /*9260*/  LOP3.LUT R0, R5, R0, R6, 0xfe, !PT ;  /* 0x0000000005007212 */ /* 0x000fce00078efe06 */
.L_x_20890:
[----:B------:R-:W-:Y:S05]  /*9270*/  BSYNC B0 ;  /* 0x0000000000007941 */ /* 0x000fea0003800000 */
.L_x_20889:
[----:B------:R-:W0:Y:S02]  /*9280*/  F2I.S64.TRUNC R4, R0 ;  /* 0x0000000000047311 */ /* 0x000e24000020d900 */
[----:B0-----:R-:W-:Y:S01]  /*9290*/  PRMT R25, R4, 0x7610, R25 ;  /* 0x0000761004197816 */ /* 0x001fe20000000019 */
[----:B------:R-:W-:Y:S06]  /*92a0*/  BRA `(.L_x_20874) ;  /* 0x0000000400107947 */ /* 0x000fec0003800000 */
.L_x_20887:
        /* <DEDUP_REMOVED lines=21> */
.L_x_20896:
[----:B------:R-:W-:Y:S05]  /*9400*/  BSYNC B1 ;  /* 0x0000000000017941 */ /* 0x000fea0003800000 */
.L_x_20895:
[----:B------:R-:W-:Y:S01]  /*9410*/  LEA R5, R0, 0x37800000, 0x17 ;  /* 0x3780000000057811 */ /* 0x000fe200078eb8ff */
[----:B------:R-:W-:-:S05]  /*9420*/  IMAD.SHL.U32 R0, R3, 0x200000, RZ ;  /* 0x0020000003007824 */ /* 0x000fca00078e00ff */
[----:B------:R-:W-:-:S07]  /*9430*/  LOP3.LUT R0, R5, R0, R6, 0xfe, !PT ;  /* 0x0000000005007212 */ /* 0x000fce00078efe06 */
.L_x_20894:
[----:B------:R-:W-:Y:S05]  /*9440*/  BSYNC B0 ;  /* 0x0000000000007941 */ /* 0x000fea0003800000 */
.L_x_20893:
[----:B------:R-:W0:Y:S02]  /*9450*/  F2I.S64.TRUNC R4, R0 ;  /* 0x0000000000047311 */ /* 0x000e24000020d900 */
[----:B0-----:R-:W-:Y:S01]  /*9460*/  PRMT R25, R4, 0x7610, R25 ;  /* 0x0000761004197816 */ /* 0x001fe20000000019 */
[----:B------:R-:W-:Y:S06]  /*9470*/  BRA `(.L_x_20874) ;  /* 0x00000000009c7947 */ /* 0x000fec0003800000 */
.L_x_20886:
        /* <DEDUP_REMOVED lines=14> */
.L_x_20900:
[----:B------:R-:W-:Y:S05]  /*9560*/  BSYNC B0 ;  /* 0x0000000000007941 */ /* 0x000fea0003800000 */
.L_x_20899:
[----:B------:R-:W0:Y:S02]  /*9570*/  F2I.S64.TRUNC R4, R0 ;  /* 0x0000000000047311 */ /* 0x000e24000020d900 */
[----:B0-----:R-:W-:Y:S01]  /*9580*/  PRMT R25, R4, 0x7610, R25 ;  /* 0x0000761004197816 */ /* 0x001fe20000000019 */
[----:B------:R-:W-:Y:S06]  /*9590*/  BRA `(.L_x_20874) ;  /* 0x0000000000547947 */ /* 0x000fec0003800000 */
.L_x_20873:
        /* <DEDUP_REMOVED lines=16> */
.L_x_20901:
[----:B------:R-:W-:Y:S01]  /*96a0*/  PRMT R25, RZ, 0x7610, R25 ;  /* 0x00007610ff197816 */ /* 0x000fe20000000019 */
[----:B------:R-:W-:Y:S06]  /*96b0*/  BRA `(.L_x_20874) ;  /* 0x00000000000c7947 */ /* 0x000fec0003800000 */
.L_x_20898:
[----:B------:R2:W5:Y:S01]  /*96c0*/  LDG.E.U8 R25, desc[UR36][R4.64] ;  /* 0x0000002404197981 */ /* 0x000562000c1e1100 */
[----:B------:R-:W-:Y:S05]  /*96d0*/  BRA `(.L_x_20874) ;  /* 0x0000000000047947 */ /* 0x000fea0003800000 */
.L_x_20897:
[----:B------:R1:W5:Y:S02]  /*96e0*/  LDG.E.U8 R25, desc[UR36][R4.64] ;  /* 0x0000002404197981 */ /* 0x000364000c1e1100 */
.L_x_20874:
        /* <DEDUP_REMOVED lines=19> */
.L_x_20905:
[----:B------:R4:W5:Y:S01]  /*9820*/  LDG.E.U8 R26, desc[UR36][R4.64] ;  /* 0x00000024041a7981 */ /* 0x000962000c1e1100 */
[----:B------:R-:W-:Y:S05]  /*9830*/  BRA `(.L_x_20907) ;  /* 0x0000000c00647947 */ /* 0x000fea0003800000 */
.L_x_20904:
        /* <DEDUP_REMOVED lines=8> */
.L_x_20909:
[----:B------:R2:W5:Y:S01]  /*98c0*/  LDG.E.U8 R26, desc[UR36][R4.64] ;  /* 0x00000024041a7981 */ /* 0x000562000c1e1100 */
[----:B------:R-:W-:Y:S05]  /*98d0*/  BRA `(.L_x_20907) ;  /* 0x0000000c003c7947 */ /* 0x000fea0003800000 */
.L_x_20908:
[----:B------:R0:W5:Y:S01]  /*98e0*/  LDG.E.U16 R26, desc[UR36][R4.64] ;  /* 0x00000024041a7981 */ /* 0x000162000c1e1500 */
[----:B------:R-:W-:Y:S05]  /*98f0*/  BRA `(.L_x_20907) ;  /* 0x0000000c00347947 */ /* 0x000fea0003800000 */
.L_x_20903:
        /* <DEDUP_REMOVED lines=10> */
.L_x_20911:
[----:B------:R-:W2:Y:S02]  /*99a0*/  LDG.E.U16 R6, desc[UR36][R4.64] ;  /* 0x0000002404067981 */ /* 0x000ea4000c1e1500 */
[----:B--2---:R-:W-:-:S06]  /*99b0*/  HADD2.F32 R6, -RZ, R6.H0_H0 ;  /* 0x20000006ff067230 */ /* 0x004fcc0000004100 */
[----:B------:R-:W0:Y:S02]  /*99c0*/  F2I.S64.TRUNC R6, R6 ;  /* 0x0000000600067311 */ /* 0x000e24000020d900 */
[----:B0-----:R-:W-:Y:S01]  /*99d0*/  PRMT R26, R6, 0x7610, R26 ;  /* 0x00007610061a7816 */ /* 0x001fe2000000001a */
[----:B------:R-:W-:Y:S06]  /*99e0*/  BRA `(.L_x_20907) ;  /* 0x0000000800f87947 */ /* 0x000fec0003800000 */
.L_x_20910:
        /* <DEDUP_REMOVED lines=10> */
.L_x_20913:
[----:B------:R-:W2:Y:S02]  /*9a90*/  LDG.E.U16 R4, desc[UR36][R4.64] ;  /* 0x0000002404047981 */ /* 0x000ea4000c1e1500 */
[----:B--2---:R-:W-:-:S06]  /*9aa0*/  HADD2.F32 R6, -RZ, R4.H0_H0 ;  /* 0x20000004ff067230 */ /* 0x004fcc0000004100 */
[----:B------:R-:W0:Y:S02]  /*9ab0*/  F2I.S64.TRUNC R6, R6 ;  /* 0x0000000600067311 */ /* 0x000e24000020d900 */
[----:B0-----:R-:W-:Y:S01]  /*9ac0*/  PRMT R26, R6, 0x7610, R26 ;  /* 0x00007610061a7816 */ /* 0x001fe2000000001a */
[----:B------:R-:W-:Y:S06]  /*9ad0*/  BRA `(.L_x_20907) ;  /* 0x0000000800bc7947 */ /* 0x000fec0003800000 */
.L_x_20912:
[----:B------:R-:W2:Y:S02]  /*9ae0*/  LDG.E.64 R4, desc[UR36][R4.64] ;  /* 0x0000002404047981 */ /* 0x000ea4000c1e1b00 */
[----:B--2---:R-:W0:Y:S02]  /*9af0*/  F2I.S64.F64.TRUNC R6, R4 ;  /* 0x0000000400067311 */ /* 0x004e24000030d900 */
[----:B0-----:R-:W-:Y:S01]  /*9b00*/  PRMT R26, R6, 0x7610, R26 ;  /* 0x00007610061a7816 */ /* 0x001fe2000000001a */
[----:B------:R-:W-:Y:S06]  /*9b10*/  BRA `(.L_x_20907) ;  /* 0x0000000800ac7947 */ /* 0x000fec0003800000 */
.L_x_20902:
        /* <DEDUP_REMOVED lines=12> */
.L_x_20916:
[----:B------:R-:W2:Y:S02]  /*9be0*/  LDG.E.64 R4, desc[UR36][R4.64] ;  /* 0x0000002404047981 */ /* 0x000ea4000c1e1b00 */
[----:B--2---:R-:W0:Y:S02]  /*9bf0*/  F2I.S64.F64.TRUNC R6, R4 ;  /* 0x0000000400067311 */ /* 0x004e24000030d900 */
[----:B0-----:R-:W-:Y:S01]  /*9c00*/  PRMT R26, R6, 0x7610, R26 ;  /* 0x00007610061a7816 */ /* 0x001fe2000000001a */
[----:B------:R-:W-:Y:S06]  /*9c10*/  BRA `(.L_x_20907) ;  /* 0x00000008006c7947 */ /* 0x000fec0003800000 */
.L_x_20915:
        /* <DEDUP_REMOVED lines=28> */
.L_x_20918:
        /* <DEDUP_REMOVED lines=15> */
.L_x_20917:
[----:B------:R-:W2:Y:S02]  /*9ed0*/  LDG.E.U16 R6, desc[UR36][R4.64] ;  /* 0x0000002404067981 */ /* 0x000ea4000c1e1500 */
[----:B--2---:R-:W-:-:S06]  /*9ee0*/  IMAD.U32 R6, R6, 0x10000, RZ ;  /* 0x0001000006067824 */ /* 0x004fcc00078e00ff */
[----:B------:R-:W0:Y:S02]  /*9ef0*/  F2I.S64.TRUNC R6, R6 ;  /* 0x0000000600067311 */ /* 0x000e24000020d900 */
[----:B0-----:R-:W-:Y:S01]  /*9f00*/  PRMT R26, R6, 0x7610, R26 ;  /* 0x00007610061a7816 */ /* 0x001fe2000000001a */
[----:B------:R-:W-:Y:S06]  /*9f10*/  BRA `(.L_x_20907) ;  /* 0x0000000400ac7947 */ /* 0x000fec0003800000 */
.L_x_20914:
        /* <DEDUP_REMOVED lines=10> */
.L_x_20921:
        /* <DEDUP_REMOVED lines=21> */
.L_x_20925:
[----:B------:R-:W-:Y:S05]  /*a110*/  BSYNC B1 ;  /* 0x0000000000017941 */ /* 0x000fea0003800000 */
.L_x_20924:
[----:B------:R-:W-:Y:S01]  /*a120*/  LEA R5, R0, 0x3b800000, 0x17 ;  /* 0x3b80000000057811 */ /* 0x000fe200078eb8ff */
[----:B------:R-:W-:-:S05]  /*a130*/  IMAD.SHL.U32 R0, R3, 0x100000, RZ ;  /* 0x0010000003007824 */ /* 0x000fca00078e00ff */
[----:B------:R-:W-:-:S07]  /*a140*/  LOP3.LUT R0, R5, R0, R6, 0xfe, !PT ;  /* 0x0000000005007212 */ /* 0x000fce00078efe06 */
.L_x_20923:
[----:B------:R-:W-:Y:S05]  /*a150*/  BSYNC B0 ;  /* 0x0000000000007941 */ /* 0x000fea0003800000 */
.L_x_20922:
[----:B------:R-:W0:Y:S02]  /*a160*/  F2I.S64.TRUNC R4, R0 ;  /* 0x0000000000047311 */ /* 0x000e24000020d900 */
[----:B0-----:R-:W-:Y:S01]  /*a170*/  PRMT R26, R4, 0x7610, R26 ;  /* 0x00007610041a7816 */ /* 0x001fe2000000001a */
[----:B------:R-:W-:Y:S06]  /*a180*/  BRA `(.L_x_20907) ;  /* 0x0000000400107947 */ /* 0x000fec0003800000 */
.L_x_20920:
        /* <DEDUP_REMOVED lines=21> */
.L_x_20929:
[----:B------:R-:W-:Y:S05]  /*a2e0*/  BSYNC B1 ;  /* 0x0000000000017941 */ /* 0x000fea0003800000 */
.L_x_20928:
[----:B------:R-:W-:Y:S01]  /*a2f0*/  LEA R5, R0, 0x37800000, 0x17 ;  /* 0x3780000000057811 */ /* 0x000fe200078eb8ff */
[----:B------:R-:W-:-:S05]  /*a300*/  IMAD.SHL.U32 R0, R3, 0x200000, RZ ;  /* 0x0020000003007824 */ /* 0x000fca00078e00ff */
[----:B------:R-:W-:-:S07]  /*a310*/  LOP3.LUT R0, R5, R0, R6, 0xfe, !PT ;  /* 0x0000000005007212 */ /* 0x000fce00078efe06 */
.L_x_20927:
[----:B------:R-:W-:Y:S05]  /*a320*/  BSYNC B0 ;  /* 0x0000000000007941 */ /* 0x000fea0003800000 */
.L_x_20926:
[----:B------:R-:W0:Y:S02]  /*a330*/  F2I.S64.TRUNC R4, R0 ;  /* 0x0000000000047311 */ /* 0x000e24000020d900 */
[----:B0-----:R-:W-:Y:S01]  /*a340*/  PRMT R26, R4, 0x7610, R26 ;  /* 0x00007610041a7816 */ /* 0x001fe2000000001a */
[----:B------:R-:W-:Y:S06]  /*a350*/  BRA `(.L_x_20907) ;  /* 0x00000000009c7947 */ /* 0x000fec0003800000 */
.L_x_20919:
        /* <DEDUP_REMOVED lines=14> */
.L_x_20933:
[----:B------:R-:W-:Y:S05]  /*a440*/  BSYNC B0 ;  /* 0x0000000000007941 */ /* 0x000fea0003800000 */
.L_x_20932:
[----:B------:R-:W0:Y:S02]  /*a450*/  F2I.S64.TRUNC R4, R0 ;  /* 0x0000000000047311 */ /* 0x000e24000020d900 */
[----:B0-----:R-:W-:Y:S01]  /*a460*/  PRMT R26, R4, 0x7610, R26 ;  /* 0x00007610041a7816 */ /* 0x001fe2000000001a */
[----:B------:R-:W-:Y:S06]  /*a470*/  BRA `(.L_x_20907) ;  /* 0x0000000000547947 */ /* 0x000fec0003800000 */
.L_x_20906:
        /* <DEDUP_REMOVED lines=16> */
.L_x_20934:
[----:B------:R-:W-:Y:S01]  /*a580*/  PRMT R26, RZ, 0x7610, R26 ;  /* 0x00007610ff1a7816 */ /* 0x000fe2000000001a */
[----:B------:R-:W-:Y:S06]  /*a590*/  BRA `(.L_x_20907) ;  /* 0x00000000000c7947 */ /* 0x000fec0003800000 */
.L_x_20931:
[----:B------:R0:W5:Y:S01]  /*a5a0*/  LDG.E.U8 R26, desc[UR36][R4.64] ;  /* 0x00000024041a7981 */ /* 0x000162000c1e1100 */
[----:B------:R-:W-:Y:S05]  /*a5b0*/  BRA `(.L_x_20907) ;  /* 0x0000000000047947 */ /* 0x000fea0003800000 */
.L_x_20930:
[----:B------:R0:W5:Y:S02]  /*a5c0*/  LDG.E.U8 R26, desc[UR36][R4.64] ;  /* 0x00000024041a7981 */ /* 0x000164000c1e1100 */
.L_x_20907:
        /* <DEDUP_REMOVED lines=19> */
.L_x_20938:
[----:B------:R0:W5:Y:S01]  /*a700*/  LDG.E.U8 R19, desc[UR36][R4.64] ;  /* 0x0000002404137981 */ /* 0x000162000c1e1100 */
[----:B------:R-:W-:Y:S05]  /*a710*/  BRA `(.L_x_20868) ;  /* 0x0000000c00607947 */ /* 0x000fea0003800000 */
.L_x_20937:
        /* <DEDUP_REMOVED lines=8> */
.L_x_20941:
[----:B------:R0:W5:Y:S01]  /*a7a0*/  LDG.E.U8 R19, desc[UR36][R4.64] ;  /* 0x0000002404137981 */ /* 0x000162000c1e1100 */
[----:B------:R-:W-:Y:S05]  /*a7b0*/  BRA `(.L_x_20868) ;  /* 0x0000000c00387947 */ /* 0x000fea0003800000 */
.L_x_20940:
[----:B------:R0:W5:Y:S01]  /*a7c0*/  LDG.E.U16 R19, desc[UR36][R4.64] ;  /* 0x0000002404137981 */ /* 0x000162000c1e1500 */
[----:B------:R-:W-:Y:S05]  /*a7d0*/  BRA `(.L_x_20868) ;  /* 0x0000000c00307947 */ /* 0x000fea0003800000 */
.L_x_20936:
        /* <DEDUP_REMOVED lines=10> */
.L_x_20943:
[----:B------:R-:W2:Y:S02]  /*a880*/  LDG.E.U16 R6, desc[UR36][R4.64] ;  /* 0x0000002404067981 */ /* 0x000ea4000c1e1500 */
[----:B--2---:R-:W-:-:S06]  /*a890*/  HADD2.F32 R6, -RZ, R6.H0_H0 ;  /* 0x20000006ff067230 */ /* 0x004fcc0000004100 */
[----:B------:R-:W0:Y:S02]  /*a8a0*/  F2I.S64.TRUNC R6, R6 ;  /* 0x0000000600067311 */ /* 0x000e24000020d900 */
[----:B0-----:R-:W-:Y:S01]  /*a8b0*/  PRMT R19, R6, 0x7610, R19 ;  /* 0x0000761006137816 */ /* 0x001fe20000000013 */
[----:B------:R-:W-:Y:S06]  /*a8c0*/  BRA `(.L_x_20868) ;  /* 0x0000000800f47947 */ /* 0x000fec0003800000 */
.L_x_20942:
        /* <DEDUP_REMOVED lines=10> */
.L_x_20945:
[----:B------:R-:W2:Y:S02]  /*a970*/  LDG.E.U16 R4, desc[UR36][R4.64] ;  /* 0x0000002404047981 */ /* 0x000ea4000c1e1500 */
[----:B--2---:R-:W-:-:S06]  /*a980*/  HADD2.F32 R6, -RZ, R4.H0_H0 ;  /* 0x20000004ff067230 */ /* 0x004fcc0000004100 */
[----:B------:R-:W0:Y:S02]  /*a990*/  F2I.S64.TRUNC R6, R6 ;  /* 0x0000000600067311 */ /* 0x000e24000020d900 */
[----:B0-----:R-:W-:Y:S01]  /*a9a0*/  PRMT R19, R6, 0x7610, R19 ;  /* 0x0000761006137816 */ /* 0x001fe20000000013 */
[----:B------:R-:W-:Y:S06]  /*a9b0*/  BRA `(.L_x_20868) ;  /* 0x0000000800b87947 */ /* 0x000fec0003800000 */
.L_x_20944:
[----:B------:R-:W2:Y:S02]  /*a9c0*/  LDG.E.64 R4, desc[UR36][R4.64] ;  /* 0x0000002404047981 */ /* 0x000ea4000c1e1b00 */
[----:B--2---:R-:W0:Y:S02]  /*a9d0*/  F2I.S64.F64.TRUNC R6, R4 ;  /* 0x0000000400067311 */ /* 0x004e24000030d900 */
[----:B0-----:R-:W-:Y:S01]  /*a9e0*/  PRMT R19, R6, 0x7610, R19 ;  /* 0x0000761006137816 */ /* 0x001fe20000000013 */
[----:B------:R-:W-:Y:S06]  /*a9f0*/  BRA `(.L_x_20868) ;  /* 0x0000000800a87947 */ /* 0x000fec0003800000 */
.L_x_20935:
        /* <DEDUP_REMOVED lines=12> */
.L_x_20948:
[----:B------:R-:W2:Y:S02]  /*aac0*/  LDG.E.64 R4, desc[UR36][R4.64] ;  /* 0x0000002404047981 */ /* 0x000ea4000c1e1b00 */
[----:B--2---:R-:W0:Y:S02]  /*aad0*/  F2I.S64.F64.TRUNC R6, R4 ;  /* 0x0000000400067311 */ /* 0x004e24000030d900 */
[----:B0-----:R-:W-:Y:S01]  /*aae0*/  PRMT R19, R6, 0x7610, R19 ;  /* 0x0000761006137816 */ /* 0x001fe20000000013 */
[----:B------:R-:W-:Y:S06]  /*aaf0*/  BRA `(.L_x_20868) ;  /* 0x0000000800687947 */ /* 0x000fec0003800000 */
.L_x_20947:
        /* <DEDUP_REMOVED lines=28> */
.L_x_20950:
        /* <DEDUP_REMOVED lines=15> */
.L_x_20949:
[----:B------:R-:W2:Y:S02]  /*adb0*/  LDG.E.U16 R6, desc[UR36][R4.64] ;  /* 0x0000002404067981 */ /* 0x000ea4000c1e1500 */
[----:B--2---:R-:W-:-:S06]  /*adc0*/  IMAD.U32 R6, R6, 0x10000, RZ ;  /* 0x0001000006067824 */ /* 0x004fcc00078e00ff */
[----:B------:R-:W0:Y:S02]  /*add0*/  F2I.S64.TRUNC R6, R6 ;  /* 0x0000000600067311 */ /* 0x000e24000020d900 */
[----:B0-----:R-:W-:Y:S01]  /*ade0*/  PRMT R19, R6, 0x7610, R19 ;  /* 0x0000761006137816 */ /* 0x001fe20000000013 */
[----:B------:R-:W-:Y:S06]  /*adf0*/  BRA `(.L_x_20868) ;  /* 0x0000000400a87947 */ /* 0x000fec0003800000 */
.L_x_20946:
        /* <DEDUP_REMOVED lines=10> */
.L_x_20953:
        /* <DEDUP_REMOVED lines=21> */
.L_x_20957:
[----:B------:R-:W-:Y:S05]  /*aff0*/  BSYNC B1 ;  /* 0x0000000000017941 */ /* 0x000fea0003800000 */
.L_x_20956:
[----:B------:R-:W-:Y:S01]  /*b000*/  LEA R5, R0, 0x3b800000, 0x17 ;  /* 0x3b80000000057811 */ /* 0x000fe200078eb8ff */
[----:B------:R-:W-:-:S05]  /*b010*/  IMAD.SHL.U32 R0, R3, 0x100000, RZ ;  /* 0x0010000003007824 */ /* 0x000fca00078e00ff */
[----:B------:R-:W-:-:S07]  /*b020*/  LOP3.LUT R0, R5, R0, R6, 0xfe, !PT ;  /* 0x0000000005007212 */ /* 0x000fce00078efe06 */
.L_x_20955:
[----:B------:R-:W-:Y:S05]  /*b030*/  BSYNC B0 ;  /* 0x0000000000007941 */ /* 0x000fea0003800000 */
.L_x_20954:
[----:B------:R-:W0:Y:S02]  /*b040*/  F2I.S64.TRUNC R4, R0 ;  /* 0x0000000000047311 */ /* 0x000e24000020d900 */
[----:B0-----:R-:W-:Y:S01]  /*b050*/  PRMT R19, R4, 0x7610, R19 ;  /* 0x0000761004137816 */ /* 0x001fe20000000013 */
[----:B------:R-:W-:Y:S06]  /*b060*/  BRA `(.L_x_20868) ;  /* 0x00000004000c7947 */ /* 0x000fec0003800000 */
.L_x_20952:
        /* <DEDUP_REMOVED lines=21> */
.L_x_20961:
[----:B------:R-:W-:Y:S05]  /*b1c0*/  BSYNC B1 ;  /* 0x0000000000017941 */ /* 0x000fea0003800000 */
.L_x_20960:
[----:B------:R-:W-:Y:S01]  /*b1d0*/  LEA R5, R0, 0x37800000, 0x17 ;  /* 0x3780000000057811 */ /* 0x000fe200078eb8ff */
[----:B------:R-:W-:-:S05]  /*b1e0*/  IMAD.SHL.U32 R0, R3, 0x200000, RZ ;  /* 0x0020000003007824 */ /* 0x000fca00078e00ff */
[----:B------:R-:W-:-:S07]  /*b1f0*/  LOP3.LUT R0, R5, R0, R6, 0xfe, !PT ;  /* 0x0000000005007212 */ /* 0x000fce00078efe06 */
.L_x_20959:
[----:B------:R-:W-:Y:S05]  /*b200*/  BSYNC B0 ;  /* 0x0000000000007941 */ /* 0x000fea0003800000 */
.L_x_20958:
[----:B------:R-:W0:Y:S02]  /*b210*/  F2I.S64.TRUNC R4, R0 ;  /* 0x0000000000047311 */ /* 0x000e24000020d900 */
[----:B0-----:R-:W-:Y:S01]  /*b220*/  PRMT R19, R4, 0x7610, R19 ;  /* 0x0000761004137816 */ /* 0x001fe20000000013 */
[----:B------:R-:W-:Y:S06]  /*b230*/  BRA `(.L_x_20868) ;  /* 0x0000000000987947 */ /* 0x000fec0003800000 */
.L_x_20951:
        /* <DEDUP_REMOVED lines=14> */
.L_x_20965:
[----:B------:R-:W-:Y:S05]  /*b320*/  BSYNC B0 ;  /* 0x0000000000007941 */ /* 0x000fea0003800000 */
.L_x_20964:
[----:B------:R-:W0:Y:S02]  /*b330*/  F2I.S64.TRUNC R4, R0 ;  /* 0x0000000000047311 */ /* 0x000e24000020d900 */
[----:B0-----:R-:W-:Y:S01]  /*b340*/  PRMT R19, R4, 0x7610, R19 ;  /* 0x0000761004137816 */ /* 0x001fe20000000013 */
[----:B------:R-:W-:Y:S06]  /*b350*/  BRA `(.L_x_20868) ;  /* 0x0000000000507947 */ /* 0x000fec0003800000 */
.L_x_20939:
        /* <DEDUP_REMOVED lines=16> */
.L_x_20966:
[----:B------:R-:W-:Y:S05]  /*b460*/  BRA `(.L_x_20868) ;  /* 0x00000000000c7947 */ /* 0x000fea0003800000 */
.L_x_20963:
[----:B------:R0:W5:Y:S01]  /*b470*/  LDG.E.U8 R19, desc[UR36][R4.64] ;  /* 0x0000002404137981 */ /* 0x000162000c1e1100 */
[----:B------:R-:W-:Y:S05]  /*b480*/  BRA `(.L_x_20868) ;  /* 0x0000000000047947 */ /* 0x000fea0003800000 */
.L_x_20962:
[----:B------:R0:W5:Y:S02]  /*b490*/  LDG.E.U8 R19, desc[UR36][R4.64] ;  /* 0x0000002404137981 */ /* 0x000164000c1e1100 */
.L_x_20868:
[----:B------:R-:W-:Y:S05]  /*b4a0*/  BSYNC B6 ;  /* 0x0000000000067941 */ /* 0x000fea0003800000 */
.L_x_20867:
[----:B------:R-:W1:Y:S01]  /*b4b0*/  S2R R31, SR_TID.X ;  /* 0x00000000001f7919 */ /* 0x000e620000002100 */
[----:B------:R-:W2:Y:S01]  /*b4c0*/  LDC R27, c[0x0][0x210] ;  /* 0x00008400ff1b7b82 */ /* 0x000ea20000000800 */
[----:B------:R-:W-:Y:S01]  /*b4d0*/  ULDC.U8 UR4, c[0x0][0x219] ;  /* 0x0000864000047ab9 */ /* 0x000fe20000000000 */
[----:B------:R-:W-:Y:S01]  /*b4e0*/  ULDC.U8 UR5, c[0x0][0x218] ;  /* 0x0000860000057ab9 */ /* 0x000fe20000000000 */
[----:B------:R-:W-:Y:S01]  /*b4f0*/  BSSY B6, `(.L_x_20967) ;  /* 0x0000134000067945 */ /* 0x000fe20003800000 */
[----:B--2---:R-:W-:-:S05]  /*b500*/  IMAD R27, R2, -0x200, R27 ;  /* 0xfffffe00021b7824 */ /* 0x004fca00078e021b */
[C---:B-1----:R-:W-:Y:S01]  /*b510*/  ISETP.GE.AND P3, PT, R31.reuse, R27, PT ;  /* 0x0000001b1f00720c */ /* 0x042fe20003f66270 */
[C---:B------:R-:W-:Y:S02]  /*b520*/  VIADD R0, R31.reuse, 0x100 ;  /* 0x000001001f007836 */ /* 0x040fe40000000000 */
[----:B------:R-:W-:-:S03]  /*b530*/  VIADD R32, R31, 0x80 ;  /* 0x000000801f207836 */ /* 0x000fc60000000000 */
[-C--:B------:R-:W-:Y:S01]  /*b540*/  ISETP.GE.AND P1, PT, R0, R27.reuse, PT ;  /* 0x0000001b0000720c */ /* 0x080fe20003f26270 */
[----:B------:R-:W-:Y:S01]  /*b550*/  VIADD R0, R31, 0x180 ;  /* 0x000001801f007836 */ /* 0x000fe20000000000 */
[----:B------:R-:W-:-:S04]  /*b560*/  ISETP.GE.AND P0, PT, R32, R27, PT ;  /* 0x0000001b2000720c */ /* 0x000fc80003f06270 */
[----:B------:R-:W-:Y:S02]  /*b570*/  ISETP.GE.AND P2, PT, R0, R27, PT ;  /* 0x0000001b0000720c */ /* 0x000fe40003f46270 */
[----:B0--345:R-:W-:Y:S02]  /*b580*/  @!P3 LOP3.LUT R4, R28, 0xff, RZ, 0xc0, !PT ;  /* 0x000000ff1c04b812 */ /* 0x039fe400078ec0ff */
[----:B------:R-:W0:Y:S01]  /*b590*/  LDC.U8 R28, c[0x0][0x25c] ;  /* 0x00009700ff1c7b82 */ /* 0x000e220000000000 */
[----:B------:R-:W-:Y:S02]  /*b5a0*/  @!P3 LOP3.LUT R3, R29, 0xff, RZ, 0xc0, !PT ;  /* 0x000000ff1d03b812 */ /* 0x000fe400078ec0ff */
        /* <DEDUP_REMOVED lines=23> */
[----:B------:R-:W1:Y:S01]  /*b720*/  LDC.64 R8, c[0x0][0x228] ;  /* 0x00008a00ff087b82 */ /* 0x000e620000000a00 */
        /* <DEDUP_REMOVED lines=19> */
.L_x_20972:
[----:B------:R2:W-:Y:S01]  /*b860*/  STG.E.U8 desc[UR36][R8.64], R5 ;  /* 0x0000000508007986 */ /* 0x0005e2000c101124 */
[----:B------:R-:W-:Y:S01]  /*b870*/  IMAD.MOV.U32 R31, RZ, RZ, R32 ;  /* 0x000000ffff1f7224 */ /* 0x000fe200078e0020 */
[----:B------:R-:W-:Y:S06]  /*b880*/  BRA `(.L_x_20968) ;  /* 0x0000000c00e87947 */ /* 0x000fec0003800000 */
.L_x_20971:
[----:B------:R-:W-:-:S13]  /*b890*/  ISETP.NE.AND P0, PT, R0, 0x2, PT ;  /* 0x000000020000780c */ /* 0x000fda0003f05270 */
[----:B------:R-:W-:Y:S05]  /*b8a0*/  @!P0 BRA `(.L_x_20974) ;  /* 0x0000000000348947 */ /* 0x000fea0003800000 */
[----:B------:R-:W-:-:S13]  /*b8b0*/  ISETP.NE.AND P0, PT, R0, 0x3, PT ;  /* 0x000000030000780c */ /* 0x000fda0003f05270 */
[----:B------:R-:W-:Y:S05]  /*b8c0*/  @!P0 BRA `(.L_x_20975) ;  /* 0x00000000001c8947 */ /* 0x000fea0003800000 */
[----:B------:R-:W-:-:S13]  /*b8d0*/  ISETP.NE.AND P0, PT, R0, 0x4, PT ;  /* 0x000000040000780c */ /* 0x000fda0003f05270 */
[----:B------:R-:W-:Y:S05]  /*b8e0*/  @P0 BRA `(.L_x_20973) ;  /* 0x0000000c00680947 */ /* 0x000fea0003800000 */
[----:B------:R-:W-:Y:S01]  /*b8f0*/  LOP3.LUT R4, R5, 0xff, RZ, 0xc0, !PT ;  /* 0x000000ff05047812 */ /* 0x000fe200078ec0ff */
[----:B------:R-:W-:Y:S02]  /*b900*/  IMAD.MOV.U32 R5, RZ, RZ, RZ ;  /* 0x000000ffff057224 */ /* 0x000fe400078e00ff */
[----:B------:R-:W-:-:S03]  /*b910*/  IMAD.MOV.U32 R31, RZ, RZ, R32 ;  /* 0x000000ffff1f7224 */ /* 0x000fc600078e0020 */
[----:B------:R0:W-:Y:S01]  /*b920*/  STG.E.64 desc[UR36][R8.64], R4 ;  /* 0x0000000408007986 */ /* 0x0001e2000c101b24 */
[----:B------:R-:W-:Y:S05]  /*b930*/  BRA `(.L_x_20968) ;  /* 0x0000000c00bc7947 */ /* 0x000fea0003800000 */
.L_x_20975:
[----:B------:R-:W-:Y:S01]  /*b940*/  LOP3.LUT R5, R5, 0xff, RZ, 0xc0, !PT ;  /* 0x000000ff05057812 */ /* 0x000fe200078ec0ff */
[----:B------:R-:W-:-:S04]  /*b950*/  IMAD.MOV.U32 R31, RZ, RZ, R32 ;  /* 0x000000ffff1f7224 */ /* 0x000fc800078e0020 */
[----:B------:R4:W-:Y:S01]  /*b960*/  STG.E desc[UR36][R8.64], R5 ;  /* 0x0000000508007986 */ /* 0x0009e2000c101924 */
[----:B------:R-:W-:Y:S05]  /*b970*/  BRA `(.L_x_20968) ;  /* 0x0000000c00ac7947 */ /* 0x000fea0003800000 */
.L_x_20974:
[----:B------:R-:W-:Y:S01]  /*b980*/  LOP3.LUT R5, R5, 0xff, RZ, 0xc0, !PT ;  /* 0x000000ff05057812 */ /* 0x000fe200078ec0ff */
[----:B------:R-:W-:-:S04]  /*b990*/  IMAD.MOV.U32 R31, RZ, RZ, R32 ;  /* 0x000000ffff1f7224 */ /* 0x000fc800078e0020 */
[----:B------:R3:W-:Y:S01]  /*b9a0*/  STG.E.U16 desc[UR36][R8.64], R5 ;  /* 0x0000000508007986 */ /* 0x0007e2000c101524 */
[----:B------:R-:W-:Y:S05]  /*b9b0*/  BRA `(.L_x_20968) ;  /* 0x0000000c009c7947 */ /* 0x000fea0003800000 */
.L_x_20970:
[----:B------:R-:W-:-:S13]  /*b9c0*/  ISETP.GT.AND P0, PT, R0, 0x6, PT ;  /* 0x000000060000780c */ /* 0x000fda0003f04270 */
[----:B------:R-:W-:Y:S05]  /*b9d0*/  @P0 BRA `(.L_x_20976) ;  /* 0x00000000003c0947 */ /* 0x000fea0003800000 */
[----:B------:R-:W-:-:S13]  /*b9e0*/  ISETP.NE.AND P0, PT, R0, 0x5, PT ;  /* 0x000000050000780c */ /* 0x000fda0003f05270 */
[----:B------:R-:W-:Y:S05]  /*b9f0*/  @!P0 BRA `(.L_x_20977) ;  /* 0x00000000001c8947 */ /* 0x000fea0003800000 */
[----:B------:R-:W-:-:S13]  /*ba00*/  ISETP.NE.AND P0, PT, R0, 0x6, PT ;  /* 0x000000060000780c */ /* 0x000fda0003f05270 */
[----:B------:R-:W-:Y:S05]  /*ba10*/  @P0 BRA `(.L_x_20973) ;  /* 0x0000000c001c0947 */ /* 0x000fea0003800000 */
[----:B------:R-:W-:Y:S01]  /*ba20*/  LOP3.LUT R3, R5, 0xff, RZ, 0xc0, !PT ;  /* 0x000000ff05037812 */ /* 0x000fe200078ec0ff */
[----:B------:R-:W-:-:S05]  /*ba30*/  IMAD.MOV.U32 R31, RZ, RZ, R32 ;  /* 0x000000ffff1f7224 */ /* 0x000fca00078e0020 */
[----:B------:R-:W0:Y:S02]  /*ba40*/  I2F.U16 R3, R3 ;  /* 0x0000000300037306 */ /* 0x000e240000101000 */
[----:B0-----:R0:W-:Y:S01]  /*ba50*/  STG.E desc[UR36][R8.64], R3 ;  /* 0x0000000308007986 */ /* 0x0011e2000c101924 */
[----:B------:R-:W-:Y:S05]  /*ba60*/  BRA `(.L_x_20968) ;  /* 0x0000000c00707947 */ /* 0x000fea0003800000 */
.L_x_20977:
[----:B------:R-:W-:Y:S01]  /*ba70*/  LOP3.LUT R5, R5, 0xff, RZ, 0xc0, !PT ;  /* 0x000000ff05057812 */ /* 0x000fe200078ec0ff */
[----:B------:R-:W-:-:S03]  /*ba80*/  IMAD.MOV.U32 R31, RZ, RZ, R32 ;  /* 0x000000ffff1f7224 */ /* 0x000fc600078e0020 */
[----:B------:R-:W0:Y:S02]  /*ba90*/  I2F.U16 R0, R5 ;  /* 0x0000000500007306 */ /* 0x000e240000101000 */
[----:B0-----:R-:W-:-:S05]  /*baa0*/  F2FP.F16.F32.PACK_AB R0, RZ, R0 ;  /* 0x00000000ff00723e */ /* 0x001fca00000000ff */
[----:B------:R0:W-:Y:S01]  /*bab0*/  STG.E.U16 desc[UR36][R8.64], R0 ;  /* 0x0000000008007986 */ /* 0x0001e2000c101524 */
[----:B------:R-:W-:Y:S05]  /*bac0*/  BRA `(.L_x_20968) ;  /* 0x0000000c00587947 */ /* 0x000fea0003800000 */
.L_x_20976:
        /* <DEDUP_REMOVED lines=8> */
[----:B------:R-:W-:Y:S01]  /*bb50*/  IMAD.MOV.U32 R31, RZ, RZ, R32 ;  /* 0x000000ffff1f7224 */ /* 0x000fe200078e0020 */
[----:B------:R-:W0:Y:S02]  /*bb60*/  I2F.U16 R6, R5 ;  /* 0x0000000500067306 */ /* 0x000e240000101000 */
[----:B0-----:R0:W-:Y:S01]  /*bb70*/  STG.E.64 desc[UR36][R8.64], R6 ;  /* 0x0000000608007986 */ /* 0x0011e2000c101b24 */
[----:B------:R-:W-:Y:S05]  /*bb80*/  BRA `(.L_x_20968) ;  /* 0x0000000c00287947 */ /* 0x000fea0003800000 */
.L_x_20979:
[----:B------:R-:W-:Y:S01]  /*bb90*/  LOP3.LUT R5, R5, 0xff, RZ, 0xc0, !PT ;  /* 0x000000ff05057812 */ /* 0x000fe200078ec0ff */
[----:B------:R-:W-:-:S05]  /*bba0*/  IMAD.MOV.U32 R31, RZ, RZ, R32 ;  /* 0x000000ffff1f7224 */ /* 0x000fca00078e0020 */
[----:B------:R-:W0:Y:S02]  /*bbb0*/  I2F.U16 R5, R5 ;  /* 0x0000000500057306 */ /* 0x000e240000101000 */
[----:B0-----:R-:W-:-:S04]  /*bbc0*/  F2FP.F16.F32.PACK_AB R3, RZ, R5 ;  /* 0x00000005ff03723e */ /* 0x001fc800000000ff */
[----:B------:R-:W-:-:S05]  /*bbd0*/  PRMT R3, R3, 0x5410, RZ ;  /* 0x0000541003037816 */ /* 0x000fca00000000ff */
[----:B------:R0:W-:Y:S01]  /*bbe0*/  STG.E desc[UR36][R8.64], R3 ;  /* 0x0000000308007986 */ /* 0x0001e2000c101924 */
[----:B------:R-:W-:Y:S05]  /*bbf0*/  BRA `(.L_x_20968) ;  /* 0x0000000c000c7947 */ /* 0x000fea0003800000 */
.L_x_20978:
[----:B------:R-:W-:Y:S01]  /*bc00*/  LOP3.LUT R5, R5, 0xff, RZ, 0xc0, !PT ;  /* 0x000000ff05057812 */ /* 0x000fe200078ec0ff */
[----:B------:R-:W-:-:S05]  /*bc10*/  IMAD.MOV.U32 R31, RZ, RZ, R32 ;  /* 0x000000ffff1f7224 */ /* 0x000fca00078e0020 */
[----:B------:R-:W0:Y:S02]  /*bc20*/  I2F.F64.U16 R4, R5 ;  /* 0x0000000500047312 */ /* 0x000e240000101800 */
[----:B0-----:R0:W-:Y:S01]  /*bc30*/  STG.E.64 desc[UR36][R8.64], R4 ;  /* 0x0000000408007986 */ /* 0x0011e2000c101b24 */
[----:B------:R-:W-:Y:S05]  /*bc40*/  BRA `(.L_x_20968) ;  /* 0x0000000800f87947 */ /* 0x000fea0003800000 */
.L_x_20969:
        /* <DEDUP_REMOVED lines=13> */
.L_x_20982:
[----:B------:R-:W-:Y:S02]  /*bd20*/  LOP3.LUT R5, R5, 0xff, RZ, 0xc0, !PT ;  /* 0x000000ff05057812 */ /* 0x000fe400078ec0ff */
[----:B------:R-:W-:Y:S01]  /*bd30*/  CS2R R6, SRZ ;  /* 0x0000000000067805 */ /* 0x000fe2000001ff00 */
[----:B------:R-:W-:-:S03]  /*bd40*/  IMAD.MOV.U32 R31, RZ, RZ, R32 ;  /* 0x000000ffff1f7224 */ /* 0x000fc600078e0020 */
[----:B------:R-:W0:Y:S02]  /*bd50*/  I2F.F64.U16 R4, R5 ;  /* 0x0000000500047312 */ /* 0x000e240000101800 */
[----:B0-----:R0:W-:Y:S01]  /*bd60*/  STG.E.128 desc[UR36][R8.64], R4 ;  /* 0x0000000408007986 */ /* 0x0011e2000c101d24 */
[----:B------:R-:W-:Y:S05]  /*bd70*/  BRA `(.L_x_20968) ;  /* 0x0000000800ac7947 */ /* 0x000fea0003800000 */
.L_x_20981:
        /* <DEDUP_REMOVED lines=22> */
.L_x_20986:
[----:B------:R-:W-:Y:S05]  /*bee0*/  BSYNC B0 ;  /* 0x0000000000007941 */ /* 0x000fea0003800000 */
.L_x_20985:
[----:B------:R-:W-:Y:S01]  /*bef0*/  LOP3.LUT R5, R0, R5, RZ, 0xfc, !PT ;  /* 0x0000000500057212 */ /* 0x000fe200078efcff */
[----:B------:R-:W-:-:S04]  /*bf00*/  IMAD.MOV.U32 R31, RZ, RZ, R32 ;  /* 0x000000ffff1f7224 */ /* 0x000fc800078e0020 */
[----:B------:R0:W-:Y:S01]  /*bf10*/  STG.E.U8 desc[UR36][R8.64], R5 ;  /* 0x0000000508007986 */ /* 0x0001e2000c101124 */
[----:B------:R-:W-:Y:S05]  /*bf20*/  BRA `(.L_x_20968) ;  /* 0x0000000800407947 */ /* 0x000fea0003800000 */
.L_x_20984:
        /* <DEDUP_REMOVED lines=14> */
.L_x_20988:
[----:B------:R-:W-:Y:S01]  /*c010*/  IMAD.MOV.U32 R0, RZ, RZ, 0x7f ;  /* 0x0000007fff007424 */ /* 0x000fe200078e00ff */
[----:B------:R-:W-:-:S04]  /*c020*/  ISETP.GT.U32.AND P0, PT, R3, 0x7f800000, PT ;  /* 0x7f8000000300780c */ /* 0x000fc80003f04070 */
[----:B------:R-:W-:-:S09]  /*c030*/  SEL R0, R0, 0x7c, P0 ;  /* 0x0000007c00007807 */ /* 0x000fd20000000000 */
.L_x_20989:
[----:B------:R-:W-:Y:S05]  /*c040*/  BSYNC B0 ;  /* 0x0000000000007941 */ /* 0x000fea0003800000 */
.L_x_20987:
[----:B------:R-:W-:Y:S01]  /*c050*/  LOP3.LUT R3, R5, 0x80000000, RZ, 0xc0, !PT ;  /* 0x8000000005037812 */ /* 0x000fe200078ec0ff */
[----:B------:R-:W-:-:S03]  /*c060*/  IMAD.MOV.U32 R31, RZ, RZ, R32 ;  /* 0x000000ffff1f7224 */ /* 0x000fc600078e0020 */
[----:B------:R-:W-:-:S04]  /*c070*/  SHF.R.U32.HI R3, RZ, 0x18, R3 ;  /* 0x00000018ff037819 */ /* 0x000fc80000011603 */
[----:B------:R-:W-:-:S05]  /*c080*/  LOP3.LUT R3, R0, R3, RZ, 0xfc, !PT ;  /* 0x0000000300037212 */ /* 0x000fca00078efcff */
[----:B------:R0:W-:Y:S01]  /*c090*/  STG.E.U8 desc[UR36][R8.64], R3 ;  /* 0x0000000308007986 */ /* 0x0001e2000c101124 */
[----:B------:R-:W-:Y:S05]  /*c0a0*/  BRA `(.L_x_20968) ;  /* 0x0000000400e07947 */ /* 0x000fea0003800000 */
.L_x_20983:
[----:B------:R-:W-:Y:S01]  /*c0b0*/  LOP3.LUT R5, R5, 0xff, RZ, 0xc0, !PT ;  /* 0x000000ff05057812 */ /* 0x000fe200078ec0ff */
[----:B------:R-:W-:-:S03]  /*c0c0*/  IMAD.MOV.U32 R31, RZ, RZ, R32 ;  /* 0x000000ffff1f7224 */ /* 0x000fc600078e0020 */
[----:B------:R-:W0:Y:S02]  /*c0d0*/  I2F.U16 R0, R5 ;  /* 0x0000000500007306 */ /* 0x000e240000101000 */
[----:B0-----:R-:W-:-:S05]  /*c0e0*/  F2FP.BF16.F32.PACK_AB R0, RZ, R0 ;  /* 0x00000000ff00723e */ /* 0x001fca00000010ff */
[----:B------:R0:W-:Y:S01]  /*c0f0*/  STG.E.U16 desc[UR36][R8.64], R0 ;  /* 0x0000000008007986 */ /* 0x0001e2000c101524 */
[----:B------:R-:W-:Y:S05]  /*c100*/  BRA `(.L_x_20968) ;  /* 0x0000000400c87947 */ /* 0x000fea0003800000 */
.L_x_20980:
        /* <DEDUP_REMOVED lines=8> */
[----:B------:R-:W-:Y:S01]  /*c190*/  LOP3.LUT R5, R5, 0xff, RZ, 0xc0, !PT ;  /* 0x000000ff05057812 */ /* 0x000fe200078ec0ff */
[----:B------:R-:W-:-:S04]  /*c1a0*/  IMAD.MOV.U32 R31, RZ, RZ, R32 ;  /* 0x000000ffff1f7224 */ /* 0x000fc800078e0020 */
[----:B------:R0:W-:Y:S01]  /*c1b0*/  STG.E.U16 desc[UR36][R8.64], R5 ;  /* 0x0000000508007986 */ /* 0x0001e2000c101524 */
[----:B------:R-:W-:Y:S05]  /*c1c0*/  BRA `(.L_x_20968) ;  /* 0x0000000400987947 */ /* 0x000fea0003800000 */
.L_x_20992:
        /* <DEDUP_REMOVED lines=18> */
.L_x_20995:
[----:B------:R-:W-:-:S04]  /*c2f0*/  LOP3.LUT R3, R5, 0x80000000, RZ, 0xc0, !PT ;  /* 0x8000000005037812 */ /* 0x000fc800078ec0ff */
[----:B------:R-:W-:-:S04]  /*c300*/  SHF.R.U32.HI R3, RZ, 0x18, R3 ;  /* 0x00000018ff037819 */ /* 0x000fc80000011603 */
[----:B------:R-:W-:-:S04]  /*c310*/  LOP3.LUT R0, R0, R3, RZ, 0xfc, !PT ;  /* 0x0000000300007212 */ /* 0x000fc800078efcff */
[----:B------:R-:W-:-:S07]  /*c320*/  PRMT R4, R0, 0x7610, R4 ;  /* 0x0000761000047816 */ /* 0x000fce0000000004 */
.L_x_20994:
[----:B------:R-:W-:Y:S05]  /*c330*/  BSYNC B0 ;  /* 0x0000000000007941 */ /* 0x000fea0003800000 */
.L_x_20993:
[----:B------:R0:W-:Y:S01]  /*c340*/  STG.E.U8 desc[UR36][R8.64], R4 ;  /* 0x0000000408007986 */ /* 0x0001e2000c101124 */
[----:B------:R-:W-:Y:S01]  /*c350*/  IMAD.MOV.U32 R31, RZ, RZ, R32 ;  /* 0x000000ffff1f7224 */ /* 0x000fe200078e0020 */
[----:B------:R-:W-:Y:S06]  /*c360*/  BRA `(.L_x_20968) ;  /* 0x0000000400307947 */ /* 0x000fec0003800000 */
.L_x_20991:
        /* <DEDUP_REMOVED lines=18> */
.L_x_20998:
[----:B------:R-:W-:-:S04]  /*c490*/  LOP3.LUT R3, R5, 0x80000000, RZ, 0xc0, !PT ;  /* 0x8000000005037812 */ /* 0x000fc800078ec0ff */
[----:B------:R-:W-:-:S04]  /*c4a0*/  SHF.R.U32.HI R3, RZ, 0x18, R3 ;  /* 0x00000018ff037819 */ /* 0x000fc80000011603 */
[----:B------:R-:W-:-:S04]  /*c4b0*/  LOP3.LUT R0, R0, R3, RZ, 0xfc, !PT ;  /* 0x0000000300007212 */ /* 0x000fc800078efcff */
[----:B------:R-:W-:-:S07]  /*c4c0*/  PRMT R4, R0, 0x7610, R4 ;  /* 0x0000761000047816 */ /* 0x000fce0000000004 */
.L_x_20997:
[----:B------:R-:W-:Y:S05]  /*c4d0*/  BSYNC B0 ;  /* 0x0000000000007941 */ /* 0x000fea0003800000 */
.L_x_20996:
[----:B------:R0:W-:Y:S01]  /*c4e0*/  STG.E.U8 desc[UR36][R8.64], R4 ;  /* 0x0000000408007986 */ /* 0x0001e2000c101124 */
[----:B------:R-:W-:Y:S01]  /*c4f0*/  IMAD.MOV.U32 R31, RZ, RZ, R32 ;  /* 0x000000ffff1f7224 */ /* 0x000fe200078e0020 */
[----:B------:R-:W-:Y:S06]  /*c500*/  BRA `(.L_x_20968) ;  /* 0x0000000000c87947 */ /* 0x000fec0003800000 */
.L_x_20990:
        /* <DEDUP_REMOVED lines=24> */
.L_x_20973:
        /* <DEDUP_REMOVED lines=16> */
.L_x_21001:
[----:B------:R-:W-:Y:S01]  /*c790*/  IMAD.MOV.U32 R31, RZ, RZ, R32 ;  /* 0x000000ffff1f7224 */ /* 0x000fe200078e0020 */
[----:B------:R-:W-:Y:S06]  /*c7a0*/  BRA `(.L_x_20968) ;  /* 0x0000000000207947 */ /* 0x000fec0003800000 */
.L_x_21000:
[----:B------:R-:W-:Y:S01]  /*c7b0*/  LOP3.LUT R4, R5, 0xff, RZ, 0xc0, !PT ;  /* 0x000000ff05047812 */ /* 0x000fe200078ec0ff */
[----:B------:R-:W-:Y:S02]  /*c7c0*/  IMAD.MOV.U32 R5, RZ, RZ, RZ ;  /* 0x000000ffff057224 */ /* 0x000fe400078e00ff */
[----:B------:R-:W-:-:S03]  /*c7d0*/  IMAD.MOV.U32 R31, RZ, RZ, R32 ;  /* 0x000000ffff1f7224 */ /* 0x000fc600078e0020 */
[----:B------:R0:W-:Y:S01]  /*c7e0*/  STG.E.64 desc[UR36][R8.64], R4 ;  /* 0x0000000408007986 */ /* 0x0001e2000c101b24 */
[----:B------:R-:W-:Y:S05]  /*c7f0*/  BRA `(.L_x_20968) ;  /* 0x00000000000c7947 */ /* 0x000fea0003800000 */
.L_x_20999:
[----:B------:R-:W-:Y:S01]  /*c800*/  LOP3.LUT R5, R5, 0xff, RZ, 0xc0, !PT ;  /* 0x000000ff05057812 */ /* 0x000fe200078ec0ff */
[----:B------:R-:W-:-:S04]  /*c810*/  IMAD.MOV.U32 R31, RZ, RZ, R32 ;  /* 0x000000ffff1f7224 */ /* 0x000fc800078e0020 */
[----:B------:R0:W-:Y:S03]  /*c820*/  STG.E desc[UR36][R8.64], R5 ;  /* 0x0000000508007986 */ /* 0x0001e6000c101924 */
.L_x_20968:
[----:B------:R-:W-:Y:S05]  /*c830*/  BSYNC B6 ;  /* 0x0000000000067941 */ /* 0x000fea0003800000 */
.L_x_20967:
        /* <DEDUP_REMOVED lines=23> */
.L_x_21007:
[----:B------:R1:W-:Y:S01]  /*c9b0*/  STG.E.U8 desc[UR36][R8.64], R18 ;  /* 0x0000001208007986 */ /* 0x0003e2000c101124 */
[----:B------:R-:W-:Y:S05]  /*c9c0*/  BRA `(.L_x_21009) ;  /* 0x0000000c00987947 */ /* 0x000fea0003800000 */
.L_x_21006:
        /* <DEDUP_REMOVED lines=10> */
.L_x_21011:
[----:B------:R-:W-:-:S05]  /*ca70*/  LOP3.LUT R3, R18, 0xff, RZ, 0xc0, !PT ;  /* 0x000000ff12037812 */ /* 0x000fca00078ec0ff */
[----:B------:R3:W-:Y:S01]  /*ca80*/  STG.E desc[UR36][R8.64], R3 ;  /* 0x0000000308007986 */ /* 0x0007e2000c101924 */
[----:B------:R-:W-:Y:S05]  /*ca90*/  BRA `(.L_x_21009) ;  /* 0x0000000c00647947 */ /* 0x000fea0003800000 */
.L_x_21010:
[----:B------:R-:W-:-:S05]  /*caa0*/  LOP3.LUT R3, R18, 0xff, RZ, 0xc0, !PT ;  /* 0x000000ff12037812 */ /* 0x000fca00078ec0ff */
[----:B------:R2:W-:Y:S01]  /*cab0*/  STG.E.U16 desc[UR36][R8.64], R3 ;  /* 0x0000000308007986 */ /* 0x0005e2000c101524 */
[----:B------:R-:W-:Y:S05]  /*cac0*/  BRA `(.L_x_21009) ;  /* 0x0000000c00587947 */ /* 0x000fea0003800000 */
.L_x_21005:
        /* <DEDUP_REMOVED lines=10> */
.L_x_21013:
[----:B------:R-:W-:-:S04]  /*cb70*/  LOP3.LUT R18, R18, 0xff, RZ, 0xc0, !PT ;  /* 0x000000ff12127812 */ /* 0x000fc800078ec0ff */
[----:B------:R-:W0:Y:S02]  /*cb80*/  I2F.U16 R0, R18 ;  /* 0x0000001200007306 */ /* 0x000e240000101000 */
[----:B0-----:R-:W-:-:S05]  /*cb90*/  F2FP.F16.F32.PACK_AB R0, RZ, R0 ;  /* 0x00000000ff00723e */ /* 0x001fca00000000ff */
[----:B------:R0:W-:Y:S01]  /*cba0*/  STG.E.U16 desc[UR36][R8.64], R0 ;  /* 0x0000000008007986 */ /* 0x0001e2000c101524 */
[----:B------:R-:W-:Y:S05]  /*cbb0*/  BRA `(.L_x_21009) ;  /* 0x0000000c001c7947 */ /* 0x000fea0003800000 */
.L_x_21012:
        /* <DEDUP_REMOVED lines=8> */
[----:B------:R-:W0:Y:S02]  /*cc40*/  I2F.U16 R18, R18 ;  /* 0x0000001200127306 */ /* 0x000e240000101000 */
[----:B0-----:R0:W-:Y:S01]  /*cc50*/  STG.E.64 desc[UR36][R8.64], R18 ;  /* 0x0000001208007986 */ /* 0x0011e2000c101b24 */
[----:B------:R-:W-:Y:S05]  /*cc60*/  BRA `(.L_x_21009) ;  /* 0x0000000800f07947 */ /* 0x000fea0003800000 */
.L_x_21015:
[----:B------:R-:W-:-:S06]  /*cc70*/  LOP3.LUT R18, R18, 0xff, RZ, 0xc0, !PT ;  /* 0x000000ff12127812 */ /* 0x000fcc00078ec0ff */
[----:B------:R-:W0:Y:S02]  /*cc80*/  I2F.U16 R18, R18 ;  /* 0x0000001200127306 */ /* 0x000e240000101000 */
[----:B0-----:R-:W-:-:S04]  /*cc90*/  F2FP.F16.F32.PACK_AB R3, RZ, R18 ;  /* 0x00000012ff03723e */ /* 0x001fc800000000ff */
[----:B------:R-:W-:-:S05]  /*cca0*/  PRMT R3, R3, 0x5410, RZ ;  /* 0x0000541003037816 */ /* 0x000fca00000000ff */
[----:B------:R0:W-:Y:S01]  /*ccb0*/  STG.E desc[UR36][R8.64], R3 ;  /* 0x0000000308007986 */ /* 0x0001e2000c101924 */
[----:B------:R-:W-:Y:S05]  /*ccc0*/  BRA `(.L_x_21009) ;  /* 0x0000000800d87947 */ /* 0x000fea0003800000 */
.L_x_21014:
[----:B------:R-:W-:-:S06]  /*ccd0*/  LOP3.LUT R4, R18, 0xff, RZ, 0xc0, !PT ;  /* 0x000000ff12047812 */ /* 0x000fcc00078ec0ff */
[----:B------:R-:W0:Y:S02]  /*cce0*/  I2F.F64.U16 R4, R4 ;  /* 0x0000000400047312 */ /* 0x000e240000101800 */
[----:B0-----:R0:W-:Y:S01]  /*ccf0*/  STG.E.64 desc[UR36][R8.64], R4 ;  /* 0x0000000408007986 */ /* 0x0011e2000c101b24 */
[----:B------:R-:W-:Y:S05]  /*cd00*/  BRA `(.L_x_21009) ;  /* 0x0000000800c87947 */ /* 0x000fea0003800000 */
.L_x_21004:
        /* <DEDUP_REMOVED lines=12> */
.L_x_21018:
[----:B------:R-:W-:Y:S02]  /*cdd0*/  LOP3.LUT R4, R18, 0xff, RZ, 0xc0, !PT ;  /* 0x000000ff12047812 */ /* 0x000fe400078ec0ff */
[----:B------:R-:W-:-:S04]  /*cde0*/  CS2R R6, SRZ ;  /* 0x0000000000067805 */ /* 0x000fc8000001ff00 */
[----:B------:R-:W0:Y:S02]  /*cdf0*/  I2F.F64.U16 R4, R4 ;  /* 0x0000000400047312 */ /* 0x000e240000101800 */
[----:B0-----:R0:W-:Y:S01]  /*ce00*/  STG.E.128 desc[UR36][R8.64], R4 ;  /* 0x0000000408007986 */ /* 0x0011e2000c101d24 */
[----:B------:R-:W-:Y:S05]  /*ce10*/  BRA `(.L_x_21009) ;  /* 0x0000000800847947 */ /* 0x000fea0003800000 */
.L_x_21017:
        /* <DEDUP_REMOVED lines=22> */
.L_x_21022:
[----:B------:R-:W-:Y:S05]  /*cf80*/  BSYNC B0 ;  /* 0x0000000000007941 */ /* 0x000fea0003800000 */
.L_x_21021:
[----:B------:R-:W-:-:S05]  /*cf90*/  LOP3.LUT R5, R0, R5, RZ, 0xfc, !PT ;  /* 0x0000000500057212 */ /* 0x000fca00078efcff */
[----:B------:R0:W-:Y:S01]  /*cfa0*/  STG.E.U8 desc[UR36][R8.64], R5 ;  /* 0x0000000508007986 */ /* 0x0001e2000c101124 */
[----:B------:R-:W-:Y:S05]  /*cfb0*/  BRA `(.L_x_21009) ;  /* 0x00000008001c7947 */ /* 0x000fea0003800000 */
.L_x_21020:
[----:B------:R-:W-:Y:S01]  /*cfc0*/  LOP3.LUT R18, R18, 0xff, RZ, 0xc0, !PT ;  /* 0x000000ff12127812 */ /* 0x000fe200078ec0ff */
[----:B------:R-:W-:Y:S03]  /*cfd0*/  BSSY B0, `(.L_x_21023) ;  /* 0x0000010000007945 */ /* 0x000fe60003800000 */
        /* <DEDUP_REMOVED lines=12> */
.L_x_21024:
[----:B------:R-:W-:Y:S01]  /*d0a0*/  IMAD.MOV.U32 R0, RZ, RZ, 0x7f ;  /* 0x0000007fff007424 */ /* 0x000fe200078e00ff */
[----:B------:R-:W-:-:S04]  /*d0b0*/  ISETP.GT.U32.AND P0, PT, R3, 0x7f800000, PT ;  /* 0x7f8000000300780c */ /* 0x000fc80003f04070 */
[----:B------:R-:W-:-:S09]  /*d0c0*/  SEL R0, R0, 0x7c, P0 ;  /* 0x0000007c00007807 */ /* 0x000fd20000000000 */
.L_x_21025:
[----:B------:R-:W-:Y:S05]  /*d0d0*/  BSYNC B0 ;  /* 0x0000000000007941 */ /* 0x000fea0003800000 */
.L_x_21023:
[----:B------:R-:W-:-:S04]  /*d0e0*/  LOP3.LUT R3, R5, 0x80000000, RZ, 0xc0, !PT ;  /* 0x8000000005037812 */ /* 0x000fc800078ec0ff */
[----:B------:R-:W-:-:S04]  /*d0f0*/  SHF.R.U32.HI R3, RZ, 0x18, R3 ;  /* 0x00000018ff037819 */ /* 0x000fc80000011603 */
[----:B------:R-:W-:-:S05]  /*d100*/  LOP3.LUT R3, R0, R3, RZ, 0xfc, !PT ;  /* 0x0000000300037212 */ /* 0x000fca00078efcff */
[----:B------:R0:W-:Y:S01]  /*d110*/  STG.E.U8 desc[UR36][R8.64], R3 ;  /* 0x0000000308007986 */ /* 0x0001e2000c101124 */
[----:B------:R-:W-:Y:S05]  /*d120*/  BRA `(.L_x_21009) ;  /* 0x0000000400c07947 */ /* 0x000fea0003800000 */
.L_x_21019:
[----:B------:R-:W-:-:S04]  /*d130*/  LOP3.LUT R18, R18, 0xff, RZ, 0xc0, !PT ;  /* 0x000000ff12127812 */ /* 0x000fc800078ec0ff */
[----:B------:R-:W0:Y:S02]  /*d140*/  I2F.U16 R0, R18 ;  /* 0x0000001200007306 */ /* 0x000e240000101000 */
[----:B0-----:R-:W-:-:S05]  /*d150*/  F2FP.BF16.F32.PACK_AB R0, RZ, R0 ;  /* 0x00000000ff00723e */ /* 0x001fca00000010ff */
[----:B------:R0:W-:Y:S01]  /*d160*/  STG.E.U16 desc[UR36][R8.64], R0 ;  /* 0x0000000008007986 */ /* 0x0001e2000c101524 */
[----:B------:R-:W-:Y:S05]  /*d170*/  BRA `(.L_x_21009) ;  /* 0x0000000400ac7947 */ /* 0x000fea0003800000 */
.L_x_21016:
        /* <DEDUP_REMOVED lines=11> */
.L_x_21028:
[----:B------:R-:W-:Y:S01]  /*d230*/  LOP3.LUT R18, R18, 0xff, RZ, 0xc0, !PT ;  /* 0x000000ff12127812 */ /* 0x000fe200078ec0ff */
[----:B------:R-:W-:Y:S01]  /*d240*/  BSSY B0, `(.L_x_21029) ;  /* 0x0000015000007945 */ /* 0x000fe20003800000 */
[----:B------:R-:W-:Y:S02]  /*d250*/  IMAD.MOV.U32 R4, RZ, RZ, 0x80 ;  /* 0x00000080ff047424 */ /* 0x000fe400078e00ff */
        /* <DEDUP_REMOVED lines=15> */
.L_x_21031:
[----:B------:R-:W-:-:S04]  /*d350*/  LOP3.LUT R3, R5, 0x80000000, RZ, 0xc0, !PT ;  /* 0x8000000005037812 */ /* 0x000fc800078ec0ff */
[----:B------:R-:W-:-:S04]  /*d360*/  SHF.R.U32.HI R3, RZ, 0x18, R3 ;  /* 0x00000018ff037819 */ /* 0x000fc80000011603 */
[----:B------:R-:W-:-:S04]  /*d370*/  LOP3.LUT R0, R0, R3, RZ, 0xfc, !PT ;  /* 0x0000000300007212 */ /* 0x000fc800078efcff */
[----:B------:R-:W-:-:S07]  /*d380*/  PRMT R4, R0, 0x7610, R4 ;  /* 0x0000761000047816 */ /* 0x000fce0000000004 */
.L_x_21030:
[----:B------:R-:W-:Y:S05]  /*d390*/  BSYNC B0 ;  /* 0x0000000000007941 */ /* 0x000fea0003800000 */
.L_x_21029:
[----:B------:R0:W-:Y:S01]  /*d3a0*/  STG.E.U8 desc[UR36][R8.64], R4 ;  /* 0x0000000408007986 */ /* 0x0001e2000c101124 */
[----:B------:R-:W-:Y:S05]  /*d3b0*/  BRA `(.L_x_21009) ;  /* 0x00000004001c7947 */ /* 0x000fea0003800000 */
.L_x_21027:
        /* <DEDUP_REMOVED lines=18> */
.L_x_21034:
[----:B------:R-:W-:-:S04]  /*d4e0*/  LOP3.LUT R3, R5, 0x80000000, RZ, 0xc0, !PT ;  /* 0x8000000005037812 */ /* 0x000fc800078ec0ff */
[----:B------:R-:W-:-:S04]  /*d4f0*/  SHF.R.U32.HI R3, RZ, 0x18, R3 ;  /* 0x00000018ff037819 */ /* 0x000fc80000011603 */
[----:B------:R-:W-:-:S04]  /*d500*/  LOP3.LUT R0, R0, R3, RZ, 0xfc, !PT ;  /* 0x0000000300007212 */ /* 0x000fc800078efcff */
[----:B------:R-:W-:-:S07]  /*d510*/  PRMT R4, R0, 0x7610, R4 ;  /* 0x0000761000047816 */ /* 0x000fce0000000004 */
.L_x_21033:
[----:B------:R-:W-:Y:S05]  /*d520*/  BSYNC B0 ;  /* 0x0000000000007941 */ /* 0x000fea0003800000 */
.L_x_21032:
[----:B------:R0:W-:Y:S01]  /*d530*/  STG.E.U8 desc[UR36][R8.64], R4 ;  /* 0x0000000408007986 */ /* 0x0001e2000c101124 */
[----:B------:R-:W-:Y:S05]  /*d540*/  BRA `(.L_x_21009) ;  /* 0x0000000000b87947 */ /* 0x000fea0003800000 */
.L_x_21026:
        /* <DEDUP_REMOVED lines=23> */
.L_x_21008:
        /* <DEDUP_REMOVED lines=16> */
.L_x_21037:
[----:B------:R-:W-:Y:S05]  /*d7c0*/  BRA `(.L_x_21009) ;  /* 0x0000000000187947 */ /* 0x000fea0003800000 */
.L_x_21036:
[----:B------:R-:W-:Y:S01]  /*d7d0*/  LOP3.LUT R18, R18, 0xff, RZ, 0xc0, !PT ;  /* 0x000000ff12127812 */ /* 0x000fe200078ec0ff */
[----:B------:R-:W-:-:S05]  /*d7e0*/  IMAD.MOV.U32 R19, RZ, RZ, RZ ;  /* 0x000000ffff137224 */ /* 0x000fca00078e00ff */
[----:B------:R0:W-:Y:S01]  /*d7f0*/  STG.E.64 desc[UR36][R8.64], R18 ;  /* 0x0000001208007986 */ /* 0x0001e2000c101b24 */
[----:B------:R-:W-:Y:S05]  /*d800*/  BRA `(.L_x_21009) ;  /* 0x0000000000087947 */ /* 0x000fea0003800000 */
.L_x_21035:
[----:B------:R-:W-:-:S05]  /*d810*/  LOP3.LUT R3, R18, 0xff, RZ, 0xc0, !PT ;  /* 0x000000ff12037812 */ /* 0x000fca00078ec0ff */
[----:B------:R0:W-:Y:S02]  /*d820*/  STG.E desc[UR36][R8.64], R3 ;  /* 0x0000000308007986 */ /* 0x0001e4000c101924 */
.L_x_21009:
        /* <DEDUP_REMOVED lines=23> */
.L_x_21041:
[----:B------:R0:W-:Y:S01]  /*d9a0*/  STG.E.U8 desc[UR36][R8.64], R17 ;  /* 0x0000001108007986 */ /* 0x0001e2000c101124 */
[----:B------:R-:W-:Y:S05]  /*d9b0*/  BRA `(.L_x_21043) ;  /* 0x0000000c00987947 */ /* 0x000fea0003800000 */
.L_x_21040:
        /* <DEDUP_REMOVED lines=10> */
.L_x_21045:
[----:B------:R-:W-:-:S05]  /*da60*/  LOP3.LUT R17, R17, 0xff, RZ, 0xc0, !PT ;  /* 0x000000ff11117812 */ /* 0x000fca00078ec0ff */
[----:B------:R0:W-:Y:S01]  /*da70*/  STG.E desc[UR36][R8.64], R17 ;  /* 0x0000001108007986 */ /* 0x0001e2000c101924 */
[----:B------:R-:W-:Y:S05]  /*da80*/  BRA `(.L_x_21043) ;  /* 0x0000000c00647947 */ /* 0x000fea0003800000 */
.L_x_21044:
[----:B------:R-:W-:-:S05]  /*da90*/  LOP3.LUT R17, R17, 0xff, RZ, 0xc0, !PT ;  /* 0x000000ff11117812 */ /* 0x000fca00078ec0ff */
[----:B------:R0:W-:Y:S01]  /*daa0*/  STG.E.U16 desc[UR36][R8.64], R17 ;  /* 0x0000001108007986 */ /* 0x0001e2000c101524 */
[----:B------:R-:W-:Y:S05]  /*dab0*/  BRA `(.L_x_21043) ;  /* 0x0000000c00587947 */ /* 0x000fea0003800000 */
.L_x_21039:
        /* <DEDUP_REMOVED lines=10> */
.L_x_21047:
[----:B------:R-:W-:-:S04]  /*db60*/  LOP3.LUT R17, R17, 0xff, RZ, 0xc0, !PT ;  /* 0x000000ff11117812 */ /* 0x000fc800078ec0ff */
[----:B------:R-:W0:Y:S02]  /*db70*/  I2F.U16 R0, R17 ;  /* 0x0000001100007306 */ /* 0x000e240000101000 */
[----:B0-----:R-:W-:-:S05]  /*db80*/  F2FP.F16.F32.PACK_AB R0, RZ, R0 ;  /* 0x00000000ff00723e */ /* 0x001fca00000000ff */
[----:B------:R0:W-:Y:S01]  /*db90*/  STG.E.U16 desc[UR36][R8.64], R0 ;  /* 0x0000000008007986 */ /* 0x0001e2000c101524 */
[----:B------:R-:W-:Y:S05]  /*dba0*/  BRA `(.L_x_21043) ;  /* 0x0000000c001c7947 */ /* 0x000fea0003800000 */
.L_x_21046:
        /* <DEDUP_REMOVED lines=11> */
.L_x_21049:
[----:B------:R-:W-:-:S06]  /*dc60*/  LOP3.LUT R17, R17, 0xff, RZ, 0xc0, !PT ;  /* 0x000000ff11117812 */ /* 0x000fcc00078ec0ff */
[----:B------:R-:W0:Y:S02]  /*dc70*/  I2F.U16 R17, R17 ;  /* 0x0000001100117306 */ /* 0x000e240000101000 */
[----:B0-----:R-:W-:-:S04]  /*dc80*/  F2FP.F16.F32.PACK_AB R3, RZ, R17 ;  /* 0x00000011ff03723e */ /* 0x001fc800000000ff */
[----:B------:R-:W-:-:S05]  /*dc90*/  PRMT R3, R3, 0x5410, RZ ;  /* 0x0000541003037816 */ /* 0x000fca00000000ff */
[----:B------:R0:W-:Y:S01]  /*dca0*/  STG.E desc[UR36][R8.64], R3 ;  /* 0x0000000308007986 */ /* 0x0001e2000c101924 */
[----:B------:R-:W-:Y:S05]  /*dcb0*/  BRA `(.L_x_21043) ;  /* 0x0000000800d87947 */ /* 0x000fea0003800000 */
.L_x_21048:
[----:B------:R-:W-:-:S06]  /*dcc0*/  LOP3.LUT R4, R17, 0xff, RZ, 0xc0, !PT ;  /* 0x000000ff11047812 */ /* 0x000fcc00078ec0ff */
[----:B------:R-:W0:Y:S02]  /*dcd0*/  I2F.F64.U16 R4, R4 ;  /* 0x0000000400047312 */ /* 0x000e240000101800 */
[----:B0-----:R0:W-:Y:S01]  /*dce0*/  STG.E.64 desc[UR36][R8.64], R4 ;  /* 0x0000000408007986 */ /* 0x0011e2000c101b24 */
[----:B------:R-:W-:Y:S05]  /*dcf0*/  BRA `(.L_x_21043) ;  /* 0x0000000800c87947 */ /* 0x000fea0003800000 */
.L_x_21038:
        /* <DEDUP_REMOVED lines=12> */
.L_x_21052:
[----:B------:R-:W-:Y:S02]  /*ddc0*/  LOP3.LUT R4, R17, 0xff, RZ, 0xc0, !PT ;  /* 0x000000ff11047812 */ /* 0x000fe400078ec0ff */
[----:B------:R-:W-:-:S04]  /*ddd0*/  CS2R R6, SRZ ;  /* 0x0000000000067805 */ /* 0x000fc8000001ff00 */
[----:B------:R-:W0:Y:S02]  /*dde0*/  I2F.F64.U16 R4, R4 ;  /* 0x0000000400047312 */ /* 0x000e240000101800 */
[----:B0-----:R0:W-:Y:S01]  /*ddf0*/  STG.E.128 desc[UR36][R8.64], R4 ;  /* 0x0000000408007986 */ /* 0x0011e2000c101d24 */
[----:B------:R-:W-:Y:S05]  /*de00*/  BRA `(.L_x_21043) ;  /* 0x0000000800847947 */ /* 0x000fea0003800000 */
.L_x_21051:
[----:B------:R-:W-:-:S13]  /*de10*/  ISETP.NE.AND P0, PT, R0, 0xf, PT ;  /* 0x0000000f0000780c */ /* 0x000fda0003f05270 */
[----:B------:R-:W-:Y:S05]  /*de20*/  @!P0 BRA `(.L_x_21053) ;  /* 0x0000000000bc8947 */ /* 0x000fea0003800000 */
[----:B------:R-:W-:-:S13]  /*de30*/  ISETP.NE.AND P0, PT, R0, 0x17, PT ;  /* 0x000000170000780c */ /* 0x000fda0003f05270 */
[----:B------:R-:W-:Y:S05]  /*de40*/  @!P0 BRA `(.L_x_21054) ;  /* 0x0000000000588947 */ /* 0x000fea0003800000 */
[----:B------:R-:W-:-:S13]  /*de50*/  ISETP.NE.AND P0, PT, R0, 0x18, PT ;  /* 0x000000180000780c */ /* 0x000fda0003f05270 */
[----:B------:R-:W-:Y:S05]  /*de60*/  @P0 BRA `(.L_x_21042) ;  /* 0x0000000800100947 */ /* 0x000fea0003800000 */
[----:B------:R-:W-:Y:S01]  /*de70*/  LOP3.LUT R17, R17, 0xff, RZ, 0xc0, !PT ;  /* 0x000000ff11117812 */ /* 0x000fe200078ec0ff */
[----:B------:R-:W-:Y:S05]  /*de80*/  BSSY B0, `(.L_x_21055) ;  /* 0x000000f000007945 */ /* 0x000fea0003800000 */
[----:B------:R-:W0:Y:S02]  /*de90*/  I2F.U16 R17, R17 ;  /* 0x0000001100117306 */ /* 0x000e240000101000 */
[C---:B0-----:R-:W-:Y:S02]  /*dea0*/  LOP3.LUT R3, R17.reuse, 0x7fffffff, RZ, 0xc0, !PT ;  /* 0x7fffffff11037812 */ /* 0x041fe400078ec0ff */
[----:B------:R-:W-:-:S02]  /*deb0*/  LOP3.LUT R0, R17, 0x80000000, RZ, 0xc0, !PT ;  /* 0x8000000011007812 */ /* 0x000fc400078ec0ff */
        /* <DEDUP_REMOVED lines=11> */
.L_x_21056:
[----:B------:R-:W-:Y:S05]  /*df70*/  BSYNC B0 ;  /* 0x0000000000007941 */ /* 0x000fea0003800000 */
.L_x_21055:
[----:B------:R-:W-:-:S05]  /*df80*/  LOP3.LUT R5, R0, R5, RZ, 0xfc, !PT ;  /* 0x0000000500057212 */ /* 0x000fca00078efcff */
[----:B------:R0:W-:Y:S01]  /*df90*/  STG.E.U8 desc[UR36][R8.64], R5 ;  /* 0x0000000508007986 */ /* 0x0001e2000c101124 */
[----:B------:R-:W-:Y:S05]  /*dfa0*/  BRA `(.L_x_21043) ;  /* 0x00000008001c7947 */ /* 0x000fea0003800000 */
.L_x_21054:
        /* <DEDUP_REMOVED lines=14> */
.L_x_21058:
[----:B------:R-:W-:Y:S01]  /*e090*/  IMAD.MOV.U32 R0, RZ, RZ, 0x7f ;  /* 0x0000007fff007424 */ /* 0x000fe200078e00ff */
[----:B------:R-:W-:-:S04]  /*e0a0*/  ISETP.GT.U32.AND P0, PT, R3, 0x7f800000, PT ;  /* 0x7f8000000300780c */ /* 0x000fc80003f04070 */
[----:B------:R-:W-:-:S09]  /*e0b0*/  SEL R0, R0, 0x7c, P0 ;  /* 0x0000007c00007807 */ /* 0x000fd20000000000 */
.L_x_21059:
[----:B------:R-:W-:Y:S05]  /*e0c0*/  BSYNC B0 ;  /* 0x0000000000007941 */ /* 0x000fea0003800000 */
.L_x_21057:
[----:B------:R-:W-:-:S04]  /*e0d0*/  LOP3.LUT R3, R17, 0x80000000, RZ, 0xc0, !PT ;  /* 0x8000000011037812 */ /* 0x000fc800078ec0ff */
[----:B------:R-:W-:-:S04]  /*e0e0*/  SHF.R.U32.HI R3, RZ, 0x18, R3 ;  /* 0x00000018ff037819 */ /* 0x000fc80000011603 */
[----:B------:R-:W-:-:S05]  /*e0f0*/  LOP3.LUT R3, R0, R3, RZ, 0xfc, !PT ;  /* 0x0000000300037212 */ /* 0x000fca00078efcff */
[----:B------:R0:W-:Y:S01]  /*e100*/  STG.E.U8 desc[UR36][R8.64], R3 ;  /* 0x0000000308007986 */ /* 0x0001e2000c101124 */
[----:B------:R-:W-:Y:S05]  /*e110*/  BRA `(.L_x_21043) ;  /* 0x0000000400c07947 */ /* 0x000fea0003800000 */
.L_x_21053:
[----:B------:R-:W-:-:S04]  /*e120*/  LOP3.LUT R17, R17, 0xff, RZ, 0xc0, !PT ;  /* 0x000000ff11117812 */ /* 0x000fc800078ec0ff */
[----:B------:R-:W0:Y:S02]  /*e130*/  I2F.U16 R0, R17 ;  /* 0x0000001100007306 */ /* 0x000e240000101000 */
[----:B0-----:R-:W-:-:S05]  /*e140*/  F2FP.BF16.F32.PACK_AB R0, RZ, R0 ;  /* 0x00000000ff00723e */ /* 0x001fca00000010ff */
[----:B------:R0:W-:Y:S01]  /*e150*/  STG.E.U16 desc[UR36][R8.64], R0 ;  /* 0x0000000008007986 */ /* 0x0001e2000c101524 */
[----:B------:R-:W-:Y:S05]  /*e160*/  BRA `(.L_x_21043) ;  /* 0x0000000400ac7947 */ /* 0x000fea0003800000 */
.L_x_21050:
        /* <DEDUP_REMOVED lines=11> */
.L_x_21062:
        /* <DEDUP_REMOVED lines=18> */
.L_x_21065:
[----:B------:R-:W-:-:S04]  /*e340*/  LOP3.LUT R3, R17, 0x80000000, RZ, 0xc0, !PT ;  /* 0x8000000011037812 */ /* 0x000fc800078ec0ff */
[----:B------:R-:W-:-:S04]  /*e350*/  SHF.R.U32.HI R3, RZ, 0x18, R3 ;  /* 0x00000018ff037819 */ /* 0x000fc80000011603 */
[----:B------:R-:W-:-:S04]  /*e360*/  LOP3.LUT R0, R0, R3, RZ, 0xfc, !PT ;  /* 0x0000000300007212 */ /* 0x000fc800078efcff */
[----:B------:R-:W-:-:S07]  /*e370*/  PRMT R4, R0, 0x7610, R4 ;  /* 0x0000761000047816 */ /* 0x000fce0000000004 */
.L_x_21064:
[----:B------:R-:W-:Y:S05]  /*e380*/  BSYNC B0 ;  /* 0x0000000000007941 */ /* 0x000fea0003800000 */
.L_x_21063:
[----:B------:R3:W-:Y:S01]  /*e390*/  STG.E.U8 desc[UR36][R8.64], R4 ;  /* 0x0000000408007986 */ /* 0x0007e2000c101124 */
[----:B------:R-:W-:Y:S05]  /*e3a0*/  BRA `(.L_x_21043) ;  /* 0x00000004001c7947 */ /* 0x000fea0003800000 */
.L_x_21061:
        /* <DEDUP_REMOVED lines=18> */
.L_x_21068:
[----:B------:R-:W-:-:S04]  /*e4d0*/  LOP3.LUT R3, R17, 0x80000000, RZ, 0xc0, !PT ;  /* 0x8000000011037812 */ /* 0x000fc800078ec0ff */
[----:B------:R-:W-:-:S04]  /*e4e0*/  SHF.R.U32.HI R3, RZ, 0x18, R3 ;  /* 0x00000018ff037819 */ /* 0x000fc80000011603 */
[----:B------:R-:W-:-:S04]  /*e4f0*/  LOP3.LUT R0, R0, R3, RZ, 0xfc, !PT ;  /* 0x0000000300007212 */ /* 0x000fc800078efcff */
[----:B------:R-:W-:-:S07]  /*e500*/  PRMT R4, R0, 0x7610, R4 ;  /* 0x0000761000047816 */ /* 0x000fce0000000004 */
.L_x_21067:
[----:B------:R-:W-:Y:S05]  /*e510*/  BSYNC B0 ;  /* 0x0000000000007941 */ /* 0x000fea0003800000 */
.L_x_21066:
[----:B------:R0:W-:Y:S01]  /*e520*/  STG.E.U8 desc[UR36][R8.64], R4 ;  /* 0x0000000408007986 */ /* 0x0001e2000c101124 */
[----:B------:R-:W-:Y:S05]  /*e530*/  BRA `(.L_x_21043) ;  /* 0x0000000000b87947 */ /* 0x000fea0003800000 */
.L_x_21060:
[----:B------:R-:W-:-:S13]  /*e540*/  ISETP.NE.AND P0, PT, R0, 0x1c, PT ;  /* 0x0000001c0000780c */ /* 0x000fda0003f05270 */
[----:B------:R-:W-:Y:S05]  /*e550*/  @!P0 BRA `(.L_x_21069) ;  /* 0x0000000000a88947 */ /* 0x000fea0003800000 */
[----:B------:R-:W-:-:S13]  /*e560*/  ISETP.NE.AND P0, PT, R0, 0x1d, PT ;  /* 0x0000001d0000780c */ /* 0x000fda0003f05270 */
[----:B------:R-:W-:Y:S05]  /*e570*/  @!P0 BRA `(.L_x_21070) ;  /* 0x0000000000908947 */ /* 0x000fea0003800000 */
[----:B------:R-:W-:-:S13]  /*e580*/  ISETP.NE.AND P0, PT, R0, 0x2c, PT ;  /* 0x0000002c0000780c */ /* 0x000fda0003f05270 */
[----:B------:R-:W-:Y:S05]  /*e590*/  @P0 BRA `(.L_x_21042) ;  /* 0x0000000000440947 */ /* 0x000fea0003800000 */
[----:B------:R-:W-:-:S04]  /*e5a0*/  LOP3.LUT R17, R17, 0xff, RZ, 0xc0, !PT ;  /* 0x000000ff11117812 */ /* 0x000fc800078ec0ff */
        /* <DEDUP_REMOVED lines=16> */
.L_x_21042:
        /* <DEDUP_REMOVED lines=16> */
.L_x_21071:
[----:B------:R-:W-:Y:S05]  /*e7b0*/  BRA `(.L_x_21043) ;  /* 0x0000000000187947 */ /* 0x000fea0003800000 */
.L_x_21070:
[----:B------:R-:W-:Y:S01]  /*e7c0*/  LOP3.LUT R4, R17, 0xff, RZ, 0xc0, !PT ;  /* 0x000000ff11047812 */ /* 0x000fe200078ec0ff */
[----:B------:R-:W-:-:S05]  /*e7d0*/  IMAD.MOV.U32 R5, RZ, RZ, RZ ;  /* 0x000000ffff057224 */ /* 0x000fca00078e00ff */
[----:B------:R1:W-:Y:S01]  /*e7e0*/  STG.E.64 desc[UR36][R8.64], R4 ;  /* 0x0000000408007986 */ /* 0x0003e2000c101b24 */
[----:B------:R-:W-:Y:S05]  /*e7f0*/  BRA `(.L_x_21043) ;  /* 0x0000000000087947 */ /* 0x000fea0003800000 */
.L_x_21069:
[----:B------:R-:W-:-:S05]  /*e800*/  LOP3.LUT R17, R17, 0xff, RZ, 0xc0, !PT ;  /* 0x000000ff11117812 */ /* 0x000fca00078ec0ff */
[----:B------:R0:W-:Y:S02]  /*e810*/  STG.E desc[UR36][R8.64], R17 ;  /* 0x0000001108007986 */ /* 0x0001e4000c101924 */
.L_x_21043:
[----:B------:R-:W-:-:S07]  /*e820*/  VIADD R31, R31, 0x80 ;  /* 0x000000801f1f7836 */ /* 0x000fce0000000000 */
.L_x_21003:
[----:B------:R-:W-:Y:S05]  /*e830*/  BSYNC B6 ;  /* 0x0000000000067941 */ /* 0x000fea0003800000 */
.L_x_21002:
        /* <DEDUP_REMOVED lines=21> */
.L_x_21075:
[----:B------:R-:W-:Y:S01]  /*e990*/  STG.E.U8 desc[UR36][R2.64], R16 ;  /* 0x0000001002007986 */ /* 0x000fe2000c101124 */
[----:B------:R-:W-:Y:S05]  /*e9a0*/  EXIT ;  /* 0x000000000000794d */ /* 0x000fea0003800000 */
.L_x_21074:
        /* <DEDUP_REMOVED lines=10> */
.L_x_21078:
[----:B------:R-:W-:-:S05]  /*ea50*/  LOP3.LUT R5, R16, 0xff, RZ, 0xc0, !PT ;  /* 0x000000ff10057812 */ /* 0x000fca00078ec0ff */
[----:B------:R-:W-:Y:S01]  /*ea60*/  STG.E desc[UR36][R2.64], R5 ;  /* 0x0000000502007986 */ /* 0x000fe2000c101924 */
[----:B------:R-:W-:Y:S05]  /*ea70*/  EXIT ;  /* 0x000000000000794d */ /* 0x000fea0003800000 */
.L_x_21077:
[----:B------:R-:W-:-:S05]  /*ea80*/  LOP3.LUT R5, R16, 0xff, RZ, 0xc0, !PT ;  /* 0x000000ff10057812 */ /* 0x000fca00078ec0ff */
[----:B------:R-:W-:Y:S01]  /*ea90*/  STG.E.U16 desc[UR36][R2.64], R5 ;  /* 0x0000000502007986 */ /* 0x000fe2000c101524 */
[----:B------:R-:W-:Y:S05]  /*eaa0*/  EXIT ;  /* 0x000000000000794d */ /* 0x000fea0003800000 */
.L_x_21073:
        /* <DEDUP_REMOVED lines=10> */
.L_x_21080:
[----:B------:R-:W-:-:S04]  /*eb50*/  LOP3.LUT R16, R16, 0xff, RZ, 0xc0, !PT ;  /* 0x000000ff10107812 */ /* 0x000fc800078ec0ff */
[----:B------:R-:W0:Y:S02]  /*eb60*/  I2F.U16 R0, R16 ;  /* 0x0000001000007306 */ /* 0x000e240000101000 */
[----:B0-----:R-:W-:-:S05]  /*eb70*/  F2FP.F16.F32.PACK_AB R0, RZ, R0 ;  /* 0x00000000ff00723e */ /* 0x001fca00000000ff */
[----:B------:R-:W-:Y:S01]  /*eb80*/  STG.E.U16 desc[UR36][R2.64], R0 ;  /* 0x0000000002007986 */ /* 0x000fe2000c101524 */
[----:B------:R-:W-:Y:S05]  /*eb90*/  EXIT ;  /* 0x000000000000794d */ /* 0x000fea0003800000 */
.L_x_21079:
        /* <DEDUP_REMOVED lines=9> */
[----:B0-----:R-:W-:Y:S01]  /*ec30*/  STG.E.64 desc[UR36][R2.64], R16 ;  /* 0x0000001002007986 */ /* 0x001fe2000c101b24 */
[----:B------:R-:W-:Y:S05]  /*ec40*/  EXIT ;  /* 0x000000000000794d */ /* 0x000fea0003800000 */
.L_x_21082:
[----:B------:R-:W-:-:S06]  /*ec50*/  LOP3.LUT R16, R16, 0xff, RZ, 0xc0, !PT ;  /* 0x000000ff10107812 */ /* 0x000fcc00078ec0ff */
[----:B------:R-:W0:Y:S02]  /*ec60*/  I2F.U16 R16, R16 ;  /* 0x0000001000107306 */ /* 0x000e240000101000 */
[----:B0-----:R-:W-:-:S04]  /*ec70*/  F2FP.F16.F32.PACK_AB R5, RZ, R16 ;  /* 0x00000010ff05723e */ /* 0x001fc800000000ff */
[----:B------:R-:W-:-:S05]  /*ec80*/  PRMT R5, R5, 0x5410, RZ ;  /* 0x0000541005057816 */ /* 0x000fca00000000ff */
[----:B------:R-:W-:Y:S01]  /*ec90*/  STG.E desc[UR36][R2.64], R5 ;  /* 0x0000000502007986 */ /* 0x000fe2000c101924 */
[----:B------:R-:W-:Y:S05]  /*eca0*/  EXIT ;  /* 0x000000000000794d */ /* 0x000fea0003800000 */
.L_x_21081:
[----:B------:R-:W-:-:S06]  /*ecb0*/  LOP3.LUT R4, R16, 0xff, RZ, 0xc0, !PT ;  /* 0x000000ff10047812 */ /* 0x000fcc00078ec0ff */
[----:B------:R-:W0:Y:S02]  /*ecc0*/  I2F.F64.U16 R4, R4 ;  /* 0x0000000400047312 */ /* 0x000e240000101800 */
[----:B0-----:R-:W-:Y:S01]  /*ecd0*/  STG.E.64 desc[UR36][R2.64], R4 ;  /* 0x0000000402007986 */ /* 0x001fe2000c101b24 */
[----:B------:R-:W-:Y:S05]  /*ece0*/  EXIT ;  /* 0x000000000000794d */ /* 0x000fea0003800000 */
.L_x_21072:
        /* <DEDUP_REMOVED lines=12> */
.L_x_21085:
[----:B------:R-:W-:Y:S02]  /*edb0*/  LOP3.LUT R4, R16, 0xff, RZ, 0xc0, !PT ;  /* 0x000000ff10047812 */ /* 0x000fe400078ec0ff */
[----:B------:R-:W-:-:S04]  /*edc0*/  CS2R R6, SRZ ;  /* 0x0000000000067805 */ /* 0x000fc8000001ff00 */
[----:B------:R-:W0:Y:S02]  /*edd0*/  I2F.F64.U16 R4, R4 ;  /* 0x0000000400047312 */ /* 0x000e240000101800 */
[----:B0-----:R-:W-:Y:S01]  /*ede0*/  STG.E.128 desc[UR36][R2.64], R4 ;  /* 0x0000000402007986 */ /* 0x001fe2000c101d24 */
[----:B------:R-:W-:Y:S05]  /*edf0*/  EXIT ;  /* 0x000000000000794d */ /* 0x000fea0003800000 */
.L_x_21084:
        /* <DEDUP_REMOVED lines=22> */
.L_x_21089:
[----:B------:R-:W-:Y:S05]  /*ef60*/  BSYNC B0 ;  /* 0x0000000000007941 */ /* 0x000fea0003800000 */
.L_x_21088:
[----:B------:R-:W-:-:S05]  /*ef70*/  LOP3.LUT R5, R0, R5, RZ, 0xfc, !PT ;  /* 0x0000000500057212 */ /* 0x000fca00078efcff */
[----:B------:R-:W-:Y:S01]  /*ef80*/  STG.E.U8 desc[UR36][R2.64], R5 ;  /* 0x0000000502007986 */ /* 0x000fe2000c101124 */
[----:B------:R-:W-:Y:S05]  /*ef90*/  EXIT ;  /* 0x000000000000794d */ /* 0x000fea0003800000 */
.L_x_21087:
        /* <DEDUP_REMOVED lines=14> */
.L_x_21091:
[----:B------:R-:W-:Y:S01]  /*f080*/  IMAD.MOV.U32 R0, RZ, RZ, 0x7f ;  /* 0x0000007fff007424 */ /* 0x000fe200078e00ff */
[----:B------:R-:W-:-:S04]  /*f090*/  ISETP.GT.U32.AND P0, PT, R4, 0x7f800000, PT ;  /* 0x7f8000000400780c */ /* 0x000fc80003f04070 */
[----:B------:R-:W-:-:S09]  /*f0a0*/  SEL R0, R0, 0x7c, P0 ;  /* 0x0000007c00007807 */ /* 0x000fd20000000000 */
.L_x_21092:
[----:B------:R-:W-:Y:S05]  /*f0b0*/  BSYNC B0 ;  /* 0x0000000000007941 */ /* 0x000fea0003800000 */
.L_x_21090:
[----:B------:R-:W-:-:S04]  /*f0c0*/  LOP3.LUT R4, R5, 0x80000000, RZ, 0xc0, !PT ;  /* 0x8000000005047812 */ /* 0x000fc800078ec0ff */
[----:B------:R-:W-:-:S04]  /*f0d0*/  SHF.R.U32.HI R5, RZ, 0x18, R4 ;  /* 0x00000018ff057819 */ /* 0x000fc80000011604 */
[----:B------:R-:W-:-:S05]  /*f0e0*/  LOP3.LUT R5, R0, R5, RZ, 0xfc, !PT ;  /* 0x0000000500057212 */ /* 0x000fca00078efcff */
[----:B------:R-:W-:Y:S01]  /*f0f0*/  STG.E.U8 desc[UR36][R2.64], R5 ;  /* 0x0000000502007986 */ /* 0x000fe2000c101124 */
[----:B------:R-:W-:Y:S05]  /*f100*/  EXIT ;  /* 0x000000000000794d */ /* 0x000fea0003800000 */
.L_x_21086:
[----:B------:R-:W-:-:S04]  /*f110*/  LOP3.LUT R16, R16, 0xff, RZ, 0xc0, !PT ;  /* 0x000000ff10107812 */ /* 0x000fc800078ec0ff */
[----:B------:R-:W0:Y:S02]  /*f120*/  I2F.U16 R0, R16 ;  /* 0x0000001000007306 */ /* 0x000e240000101000 */
[----:B0-----:R-:W-:-:S05]  /*f130*/  F2FP.BF16.F32.PACK_AB R0, RZ, R0 ;  /* 0x00000000ff00723e */ /* 0x001fca00000010ff */
[----:B------:R-:W-:Y:S01]  /*f140*/  STG.E.U16 desc[UR36][R2.64], R0 ;  /* 0x0000000002007986 */ /* 0x000fe2000c101524 */
[----:B------:R-:W-:Y:S05]  /*f150*/  EXIT ;  /* 0x000000000000794d */ /* 0x000fea0003800000 */
.L_x_21083:
        /* <DEDUP_REMOVED lines=11> */
.L_x_21095:
        /* <DEDUP_REMOVED lines=18> */
.L_x_21098:
[----:B------:R-:W-:-:S04]  /*f330*/  LOP3.LUT R0, R7, 0x80000000, RZ, 0xc0, !PT ;  /* 0x8000000007007812 */ /* 0x000fc800078ec0ff */
[----:B------:R-:W-:-:S04]  /*f340*/  SHF.R.U32.HI R5, RZ, 0x18, R0 ;  /* 0x00000018ff057819 */ /* 0x000fc80000011600 */
[----:B------:R-:W-:-:S04]  /*f350*/  LOP3.LUT R4, R4, R5, RZ, 0xfc, !PT ;  /* 0x0000000504047212 */ /* 0x000fc800078efcff */
[----:B------:R-:W-:-:S07]  /*f360*/  PRMT R0, R4, 0x7610, R0 ;  /* 0x0000761004007816 */ /* 0x000fce0000000000 */
.L_x_21097:
[----:B------:R-:W-:Y:S05]  /*f370*/  BSYNC B0 ;  /* 0x0000000000007941 */ /* 0x000fea0003800000 */
.L_x_21096:
[----:B------:R-:W-:Y:S01]  /*f380*/  STG.E.U8 desc[UR36][R2.64], R0 ;  /* 0x0000000002007986 */ /* 0x000fe2000c101124 */
[----:B------:R-:W-:Y:S05]  /*f390*/  EXIT ;  /* 0x000000000000794d */ /* 0x000fea0003800000 */
.L_x_21094:
        /* <DEDUP_REMOVED lines=18> */
.L_x_21101:
[----:B------:R-:W-:-:S04]  /*f4c0*/  LOP3.LUT R0, R7, 0x80000000, RZ, 0xc0, !PT ;  /* 0x8000000007007812 */ /* 0x000fc800078ec0ff */
[----:B------:R-:W-:-:S04]  /*f4d0*/  SHF.R.U32.HI R5, RZ, 0x18, R0 ;  /* 0x00000018ff057819 */ /* 0x000fc80000011600 */
[----:B------:R-:W-:-:S04]  /*f4e0*/  LOP3.LUT R4, R4, R5, RZ, 0xfc, !PT ;  /* 0x0000000504047212 */ /* 0x000fc800078efcff */
[----:B------:R-:W-:-:S07]  /*f4f0*/  PRMT R0, R4, 0x7610, R0 ;  /* 0x0000761004007816 */ /* 0x000fce0000000000 */
.L_x_21100:
[----:B------:R-:W-:Y:S05]  /*f500*/  BSYNC B0 ;  /* 0x0000000000007941 */ /* 0x000fea0003800000 */
.L_x_21099:
[----:B------:R-:W-:Y:S01]  /*f510*/  STG.E.U8 desc[UR36][R2.64], R0 ;  /* 0x0000000002007986 */ /* 0x000fe2000c101124 */
[----:B------:R-:W-:Y:S05]  /*f520*/  EXIT ;  /* 0x000000000000794d */ /* 0x000fea0003800000 */
.L_x_21093:
        /* <DEDUP_REMOVED lines=23> */
.L_x_21076:
        /* <DEDUP_REMOVED lines=16> */
.L_x_21104:
[----:B------:R-:W-:Y:S05]  /*f7a0*/  EXIT ;  /* 0x000000000000794d */ /* 0x000fea0003800000 */
.L_x_21103:
[----:B------:R-:W-:Y:S01]  /*f7b0*/  LOP3.LUT R16, R16, 0xff, RZ, 0xc0, !PT ;  /* 0x000000ff10107812 */ /* 0x000fe200078ec0ff */
[----:B------:R-:W-:-:S05]  /*f7c0*/  IMAD.MOV.U32 R17, RZ, RZ, RZ ;  /* 0x000000ffff117224 */ /* 0x000fca00078e00ff */
[----:B------:R-:W-:Y:S01]  /*f7d0*/  STG.E.64 desc[UR36][R2.64], R16 ;  /* 0x0000001002007986 */ /* 0x000fe2000c101b24 */
[----:B------:R-:W-:Y:S05]  /*f7e0*/  EXIT ;  /* 0x000000000000794d */ /* 0x000fea0003800000 */
.L_x_21102:
[----:B------:R-:W-:-:S05]  /*f7f0*/  LOP3.LUT R5, R16, 0xff, RZ, 0xc0, !PT ;  /* 0x000000ff10057812 */ /* 0x000fca00078ec0ff */
[----:B------:R-:W-:Y:S01]  /*f800*/  STG.E desc[UR36][R2.64], R5 ;  /* 0x0000000502007986 */ /* 0x000fe2000c101924 */
[----:B------:R-:W-:Y:S05]  /*f810*/  EXIT ;  /* 0x000000000000794d */ /* 0x000fea0003800000 */
.L_x_21105:
        /* <DEDUP_REMOVED lines=14> */
.L_x_24225:


//--------------------- .text._ZN2at6native18elementwise_kernelILi128ELi4EZNS0_22gpu_kernel_impl_nocastIZZZNS0_54_GLOBAL__N__d8c5977b_16_LinearAlgebra_cu_7dd49032_297216addr_kernel_cudaERNS_14TensorIteratorERKN3c106ScalarES9_ENKUlvE_clEvENKUlvE_clEvEUlhhhE0_EEvRNS_18TensorIteratorBaseERKT_EUliE_EEviT1_ --------------------------
	.section	.text._ZN2at6native18elementwise_kernelILi128ELi4EZNS0_22gpu_kernel_impl_nocastIZZZNS0_54_GLOBAL__N__d8c5977b_16_LinearAlgebra_cu_7dd49032_297216addr_kernel_cudaERNS_14TensorIteratorERKN3c106ScalarES9_ENKUlvE_clEvENKUlvE_clEvEUlhhhE0_EEvRNS_18TensorIteratorBaseERKT_EUliE_EEviT1_,"ax",@progbits
	.align	128
        .global         _ZN2at6native18elementwise_kernelILi128ELi4EZNS0_22gpu_kernel_impl_nocastIZZZNS0_54_GLOBAL__N__d8c5977b_16_LinearAlgebra_cu_7dd49032_297216addr_kernel_cudaERNS_14TensorIteratorERKN3c106ScalarES9_ENKUlvE_clEvENKUlvE_clEvEUlhhhE0_EEvRNS_18TensorIteratorBaseERKT_EUliE_EEviT1_
        .type           _ZN2at6native18elementwise_kernelILi128ELi4EZNS0_22gpu_kernel_impl_nocastIZZZNS0_54_GLOBAL__N__d8c5977b_16_LinearAlgebra_cu_7dd49032_297216addr_kernel_cudaERNS_14TensorIteratorERKN3c106ScalarES9_ENKUlvE_clEvENKUlvE_clEvEUlhhhE0_EEvRNS_18TensorIteratorBaseERKT_EUliE_EEviT1_,@function
        .size           _ZN2at6native18elementwise_kernelILi128ELi4EZNS0_22gpu_kernel_impl_nocastIZZZNS0_54_GLOBAL__N__d8c5977b_16_LinearAlgebra_cu_7dd49032_297216addr_kernel_cudaERNS_14TensorIteratorERKN3c106ScalarES9_ENKUlvE_clEvENKUlvE_clEvEUlhhhE0_EEvRNS_18TensorIteratorBaseERKT_EUliE_EEviT1_,(.L_x_24226 - _ZN2at6native18elementwise_kernelILi128ELi4EZNS0_22gpu_kernel_impl_nocastIZZZNS0_54_GLOBAL__N__d8c5977b_16_LinearAlgebra_cu_7dd49032_297216addr_kernel_cudaERNS_14TensorIteratorERKN3c106ScalarES9_ENKUlvE_clEvENKUlvE_clEvEUlhhhE0_EEvRNS_18TensorIteratorBaseERKT_EUliE_EEviT1_)
        .other          _ZN2at6native18elementwise_kernelILi128ELi4EZNS0_22gpu_kernel_impl_nocastIZZZNS0_54_GLOBAL__N__d8c5977b_16_LinearAlgebra_cu_7dd49032_297216addr_kernel_cudaERNS_14TensorIteratorERKN3c106ScalarES9_ENKUlvE_clEvENKUlvE_clEvEUlhhhE0_EEvRNS_18TensorIteratorBaseERKT_EUliE_EEviT1_,@"STO_CUDA_ENTRY STV_DEFAULT"
_ZN2at6native18elementwise_kernelILi128ELi4EZNS0_22gpu_kernel_impl_nocastIZZZNS0_54_GLOBAL__N__d8c5977b_16_LinearAlgebra_cu_7dd49032_297216addr_kernel_cudaERNS_14TensorIteratorERKN3c106ScalarES9_ENKUlvE_clEvENKUlvE_clEvEUlhhhE0_EEvRNS_18TensorIteratorBaseERKT_EUliE_EEviT1_:
.text._ZN2at6native18elementwise_kernelILi128ELi4EZNS0_22gpu_kernel_impl_nocastIZZZNS0_54_GLOBAL__N__d8c5977b_16_LinearAlgebra_cu_7dd49032_297216addr_kernel_cudaERNS_14TensorIteratorERKN3c106ScalarES9_ENKUlvE_clEvENKUlvE_clEvEUlhhhE0_EEvRNS_18TensorIteratorBaseERKT_EUliE_EEviT1_:
        /* <DEDUP_REMOVED lines=391> */
.L_x_21108:
        /* <DEDUP_REMOVED lines=20> */
.L_x_21107:
[----:B------:R-:W-:Y:S05]  /*19b0*/  BSYNC B0 ;  /* 0x0000000000007941 */ /* 0x000fea0003800000 */
.L_x_21106:
        /* <DEDUP_REMOVED lines=382> */
.L_x_21111:
        /* <DEDUP_REMOVED lines=401> */
.L_x_21112:
        /* <DEDUP_REMOVED lines=20> */
.L_x_21110:
[----:B------:R-:W-:Y:S05]  /*4bf0*/  BSYNC B0 ;  /* 0x0000000000007941 */ /* 0x000fea0003800000 */
.L_x_21109:
        /* <DEDUP_REMOVED lines=381> */
.L_x_21113:
        /* <DEDUP_REMOVED lines=20> */
.L_x_21114:
        /* <DEDUP_REMOVED lines=15> */
.L_x_24226:


//--------------------- .text._ZN2at6native27unrolled_elementwise_kernelIZZZNS0_54_GLOBAL__N__d8c5977b_16_LinearAlgebra_cu_7dd49032_297216addr_kernel_cudaERNS_14TensorIteratorERKN3c106ScalarES8_ENKUlvE_clEvENKUlvE_clEvEUlhhhE0_St5arrayIPcLm4EELi4E23TrivialOffsetCalculatorILi3EjESF_ILi1EjENS0_6memory15LoadWithoutCastENSI_16StoreWithoutCastEEEviT_T0_T2_T3_T4_T5_ --------------------------
	.section	.text._ZN2at6native27unrolled_elementwise_kernelIZZZNS0_54_GLOBAL__N__d8c5977b_16_LinearAlgebra_cu_7dd49032_297216addr_kernel_cudaERNS_14TensorIteratorERKN3c106ScalarES8_ENKUlvE_clEvENKUlvE_clEvEUlhhhE0_St5arrayIPcLm4EELi4E23TrivialOffsetCalculatorILi3EjESF_ILi1EjENS0_6memory15LoadWithoutCastENSI_16StoreWithoutCastEEEviT_T0_T2_T3_T4_T5_,"ax",@progbits
	.align	128
        .global         _ZN2at6native27unrolled_elementwise_kernelIZZZNS0_54_GLOBAL__N__d8c5977b_16_LinearAlgebra_cu_7dd49032_297216addr_kernel_cudaERNS_14TensorIteratorERKN3c106ScalarES8_ENKUlvE_clEvENKUlvE_clEvEUlhhhE0_St5arrayIPcLm4EELi4E23TrivialOffsetCalculatorILi3EjESF_ILi1EjENS0_6memory15LoadWithoutCastENSI_16StoreWithoutCastEEEviT_T0_T2_T3_T4_T5_
        .type           _ZN2at6native27unrolled_elementwise_kernelIZZZNS0_54_GLOBAL__N__d8c5977b_16_LinearAlgebra_cu_7dd49032_297216addr_kernel_cudaERNS_14TensorIteratorERKN3c106ScalarES8_ENKUlvE_clEvENKUlvE_clEvEUlhhhE0_St5arrayIPcLm4EELi4E23TrivialOffsetCalculatorILi3EjESF_ILi1EjENS0_6memory15LoadWithoutCastENSI_16StoreWithoutCastEEEviT_T0_T2_T3_T4_T5_,@function
        .size           _ZN2at6native27unrolled_elementwise_kernelIZZZNS0_54_GLOBAL__N__d8c5977b_16_LinearAlgebra_cu_7dd49032_297216addr_kernel_cudaERNS_14TensorIteratorERKN3c106ScalarES8_ENKUlvE_clEvENKUlvE_clEvEUlhhhE0_St5arrayIPcLm4EELi4E23TrivialOffsetCalculatorILi3EjESF_ILi1EjENS0_6memory15LoadWithoutCastENSI_16StoreWithoutCastEEEviT_T0_T2_T3_T4_T5_,(.L_x_24227 - _ZN2at6native27unrolled_elementwise_kernelIZZZNS0_54_GLOBAL__N__d8c5977b_16_LinearAlgebra_cu_7dd49032_297216addr_kernel_cudaERNS_14TensorIteratorERKN3c106ScalarES8_ENKUlvE_clEvENKUlvE_clEvEUlhhhE0_St5arrayIPcLm4EELi4E23TrivialOffsetCalculatorILi3EjESF_ILi1EjENS0_6memory15LoadWithoutCastENSI_16StoreWithoutCastEEEviT_T0_T2_T3_T4_T5_)
        .other          _ZN2at6native27unrolled_elementwise_kernelIZZZNS0_54_GLOBAL__N__d8c5977b_16_LinearAlgebra_cu_7dd49032_297216addr_kernel_cudaERNS_14TensorIteratorERKN3c106ScalarES8_ENKUlvE_clEvENKUlvE_clEvEUlhhhE0_St5arrayIPcLm4EELi4E23TrivialOffsetCalculatorILi3EjESF_ILi1EjENS0_6memory15LoadWithoutCastENSI_16StoreWithoutCastEEEviT_T0_T2_T3_T4_T5_,@"STO_CUDA_ENTRY STV_DEFAULT"
_ZN2at6native27unrolled_elementwise_kernelIZZZNS0_54_GLOBAL__N__d8c5977b_16_LinearAlgebra_cu_7dd49032_297216addr_kernel_cudaERNS_14TensorIteratorERKN3c106ScalarES8_ENKUlvE_clEvENKUlvE_clEvEUlhhhE0_St5arrayIPcLm4EELi4E23TrivialOffsetCalculatorILi3EjESF_ILi1EjENS0_6memory15LoadWithoutCastENSI_16StoreWithoutCastEEEviT_T0_T2_T3_T4_T5_:
.text._ZN2at6native27unrolled_elementwise_kernelIZZZNS0_54_GLOBAL__N__d8c5977b_16_LinearAlgebra_cu_7dd49032_297216addr_kernel_cudaERNS_14TensorIteratorERKN3c106ScalarES8_ENKUlvE_clEvENKUlvE_clEvEUlhhhE0_St5arrayIPcLm4EELi4E23TrivialOffsetCalculatorILi3EjESF_ILi1EjENS0_6memory15LoadWithoutCastENSI_16StoreWithoutCastEEEviT_T0_T2_T3_T4_T5_:
        /* <DEDUP_REMOVED lines=28> */
[----:B------:R3:W4:Y:S02]  /*01c0*/  @!P0 LDG.E.U8 R3, desc[UR4][R12.64] ;  /* 0x000000040c038981 */ /* 0x000724000c1e1100 */
[----:B------:R-:W-:-:S05]  /*01d0*/  @!P0 IMAD.X R23, RZ, RZ, R23, P3 ;  /* 0x000000ffff178224 */ /* 0x000fca00018e0617 */
[----:B------:R-:W1:Y:S01]  /*01e0*/  @!P1 LDC.64 R18, c[0x0][0x240] ;  /* 0x00009000ff129b82 */ /* 0x000e620000000a00 */
[----:B--2---:R-:W-:Y:S01]  /*01f0*/  @!P0 IADD3 R26, P3, R7, R26, RZ ;  /* 0x0000001a071a8210 */ /* 0x004fe20007f7e0ff */
[----:B------:R-:W-:Y:S01]  /*0200*/  @!P2 IMAD R7, R0, 0x200, R9 ;  /* 0x000002000007a824 */ /* 0x000fe200078e0209 */
[----:B------:R2:W4:Y:S01]  /*0210*/  @!P0 LDG.E.U8 R4, desc[UR4][R22.64] ;  /* 0x0000000416048981 */ /* 0x000522000c1e1100 */
[----:B------:R-:W-:Y:S01]  /*0220*/  @!P2 VIADD R9, R9, 0x80 ;  /* 0x000000800909a836 */ /* 0x000fe20000000000 */
[----:B------:R-:W-:Y:S02]  /*0230*/  @!P0 IADD3.X R27, RZ, R27, RZ, P3, !PT ;  /* 0x0000001bff1b8210 */ /* 0x000fe40001ffe4ff */
[----:B0-----:R-:W-:Y:S01]  /*0240*/  @!P1 IADD3 R10, P4, R25, R10, RZ ;  /* 0x0000000a190a9210 */ /* 0x001fe20007f9e0ff */
[----:B---3--:R-:W0:Y:S01]  /*0250*/  @!P2 LDC.64 R12, c[0x0][0x238] ;  /* 0x00008e00ff0cab82 */ /* 0x008e220000000a00 */
[----:B------:R-:W-:Y:S01]  /*0260*/  ISETP.GE.AND P3, PT, R9, R2, PT ;  /* 0x000000020900720c */ /* 0x000fe20003f66270 */
[----:B------:R3:W4:Y:S02]  /*0270*/  @!P0 LDG.E.U8 R6, desc[UR4][R26.64] ;  /* 0x000000041a068981 */ /* 0x000724000c1e1100 */
[----:B------:R-:W-:Y:S01]  /*0280*/  @!P1 IMAD.X R11, RZ, RZ, R11, P4 ;  /* 0x000000ffff0b9224 */ /* 0x000fe200020e060b */
[----:B-1----:R-:W-:-:S03]  /*0290*/  @!P1 IADD3 R16, P4, R25, R16, RZ ;  /* 0x0000001019109210 */ /* 0x002fc60007f9e0ff */
[----:B------:R-:W1:Y:S01]  /*02a0*/  @!P2 LDC.64 R14, c[0x0][0x240] ;  /* 0x00009000ff0eab82 */ /* 0x000e620000000a00 */
[----:B------:R0:W4:Y:S01]  /*02b0*/  @!P1 LDG.E.U8 R8, desc[UR4][R10.64] ;  /* 0x000000040a089981 */ /* 0x000122000c1e1100 */
[----:B------:R-:W-:Y:S01]  /*02c0*/  @!P1 IMAD.X R17, RZ, RZ, R17, P4 ;  /* 0x000000ffff119224 */ /* 0x000fe200020e0611 */
[----:B------:R-:W-:-:S05]  /*02d0*/  @!P1 IADD3 R18, P4, R25, R18, RZ ;  /* 0x0000001219129210 */ /* 0x000fca0007f9e0ff */
[----:B------:R-:W0:Y:S01]  /*02e0*/  @!P2 LDC.64 R20, c[0x0][0x230] ;  /* 0x00008c00ff14ab82 */ /* 0x000e220000000a00 */
[----:B------:R0:W4:Y:S07]  /*02f0*/  @!P1 LDG.E.U8 R28, desc[UR4][R16.64] ;  /* 0x00000004101c9981 */ /* 0x00012e000c1e1100 */
[----:B------:R-:W0:Y:S08]  /*0300*/  @!P3 LDC.64 R24, c[0x0][0x238] ;  /* 0x00008e00ff18bb82 */ /* 0x000e300000000a00 */
[----:B--2---:R-:W2:Y:S01]  /*0310*/  @!P3 LDC.64 R22, c[0x0][0x230] ;  /* 0x00008c00ff16bb82 */ /* 0x004ea20000000a00 */
[----:B------:R-:W-:Y:S01]  /*0320*/  @!P1 IMAD.X R19, RZ, RZ, R19, P4 ;  /* 0x000000ffff139224 */ /* 0x000fe200020e0613 */
[----:B-1----:R-:W-:Y:S01]  /*0330*/  @!P2 IADD3 R14, P4, R7, R14, RZ ;  /* 0x0000000e070ea210 */ /* 0x002fe20007f9e0ff */
[----:B---3--:R-:W-:-:S03]  /*0340*/  @!P3 IMAD R27, R0, 0x200, R9 ;  /* 0x00000200001bb824 */ /* 0x008fc600078e0209 */
[----:B------:R1:W3:Y:S01]  /*0350*/  @!P1 LDG.E.U8 R29, desc[UR4][R18.64] ;  /* 0x00000004121d9981 */ /* 0x0002e2000c1e1100 */
        /* <DEDUP_REMOVED lines=12> */
[----:B------:R-:W2:Y:S02]  /*0420*/  @!P2 LDG.E.U8 R10, desc[UR4][R20.64] ;  /* 0x00000004140aa981 */ /* 0x000ea4000c1e1100 */
[----:B------:R-:W-:Y:S01]  /*0430*/  @!P3 IADD3.X R23, RZ, R23, RZ, P1, !PT ;  /* 0x00000017ff17b210 */ /* 0x000fe20000ffe4ff */
[----:B------:R-:W-:Y:S01]  /*0440*/  IMAD.MOV.U32 R9, RZ, RZ, RZ ;  /* 0x000000ffff097224 */ /* 0x000fe200078e00ff */
[----:B------:R1:W2:Y:S04]  /*0450*/  @!P2 LDG.E.U8 R7, desc[UR4][R12.64] ;  /* 0x000000040c07a981 */ /* 0x0002a8000c1e1100 */
[----:B------:R-:W2:Y:S04]  /*0460*/  @!P3 LDG.E.U8 R11, desc[UR4][R22.64] ;  /* 0x00000004160bb981 */ /* 0x000ea8000c1e1100 */
[----:B------:R-:W2:Y:S01]  /*0470*/  @!P3 LDG.E.U8 R18, desc[UR4][R24.64] ;  /* 0x000000041812b981 */ /* 0x000ea2000c1e1100 */
[----:B-1----:R-:W1:Y:S03]  /*0480*/  @!P0 LDC.64 R12, c[0x0][0x228] ;  /* 0x00008a00ff0c8b82 */ /* 0x002e660000000a00 */
[----:B------:R0:W2:Y:S02]  /*0490*/  @!P2 LDG.E.U8 R9, desc[UR4][R14.64] ;  /* 0x000000040e09a981 */ /* 0x0000a4000c1e1100 */
[----:B0-----:R-:W-:Y:S01]  /*04a0*/  @!P3 IADD3 R16, P1, R27, R16, RZ ;  /* 0x000000101b10b210 */ /* 0x001fe20007f3e0ff */
[----:B------:R-:W-:-:S04]  /*04b0*/  ULDC.U8 UR7, c[0x0][0x219] ;  /* 0x0000864000077ab9 */ /* 0x000fc80000000000 */
[----:B------:R-:W-:Y:S01]  /*04c0*/  @!P3 IMAD.X R17, RZ, RZ, R17, P1 ;  /* 0x000000ffff11b224 */ /* 0x000fe200008e0611 */
[----:B------:R-:W-:Y:S01]  /*04d0*/  @!P0 LEA R15, R0, R5, 0x9 ;  /* 0x00000005000f8211 */ /* 0x000fe200078e48ff */
[----:B------:R-:W-:-:S03]  /*04e0*/  VIADD R14, R5, 0x80 ;  /* 0x00000080050e7836 */ /* 0x000fc60000000000 */
[----:B------:R0:W5:Y:S01]  /*04f0*/  @!P3 LDG.E.U8 R19, desc[UR4][R16.64] ;  /* 0x000000041013b981 */ /* 0x000162000c1e1100 */
        /* <DEDUP_REMOVED lines=30> */
.L_x_21116:
[----:B------:R-:W-:Y:S05]  /*06e0*/  BSYNC B0 ;  /* 0x0000000000007941 */ /* 0x000fea0003800000 */
.L_x_21115:
        /* <DEDUP_REMOVED lines=9> */
.L_x_21117:
        /* <DEDUP_REMOVED lines=16> */
.L_x_24227:


//--------------------- .text._ZN2at6native29vectorized_elementwise_kernelILi2EZZZNS0_54_GLOBAL__N__d8c5977b_16_LinearAlgebra_cu_7dd49032_297216addr_kernel_cudaERNS_14TensorIteratorERKN3c106ScalarES8_ENKUlvE_clEvENKUlvE_clEvEUlhhhE0_St5arrayIPcLm4EEEEviT0_T1_ --------------------------
	.section	.text._ZN2at6native29vectorized_elementwise_kernelILi2EZZZNS0_54_GLOBAL__N__d8c5977b_16_LinearAlgebra_cu_7dd49032_297216addr_kernel_cudaERNS_14TensorIteratorERKN3c106ScalarES8_ENKUlvE_clEvENKUlvE_clEvEUlhhhE0_St5arrayIPcLm4EEEEviT0_T1_,"ax",@progbits
	.align	128
        .global         _ZN2at6native29vectorized_elementwise_kernelILi2EZZZNS0_54_GLOBAL__N__d8c5977b_16_LinearAlgebra_cu_7dd49032_297216addr_kernel_cudaERNS_14TensorIteratorERKN3c106ScalarES8_ENKUlvE_clEvENKUlvE_clEvEUlhhhE0_St5arrayIPcLm4EEEEviT0_T1_
        .type           _ZN2at6native29vectorized_elementwise_kernelILi2EZZZNS0_54_GLOBAL__N__d8c5977b_16_LinearAlgebra_cu_7dd49032_297216addr_kernel_cudaERNS_14TensorIteratorERKN3c106ScalarES8_ENKUlvE_clEvENKUlvE_clEvEUlhhhE0_St5arrayIPcLm4EEEEviT0_T1_,@function
        .size           _ZN2at6native29vectorized_elementwise_kernelILi2EZZZNS0_54_GLOBAL__N__d8c5977b_16_LinearAlgebra_cu_7dd49032_297216addr_kernel_cudaERNS_14TensorIteratorERKN3c106ScalarES8_ENKUlvE_clEvENKUlvE_clEvEUlhhhE0_St5arrayIPcLm4EEEEviT0_T1_,(.L_x_24228 - _ZN2at6native29vectorized_elementwise_kernelILi2EZZZNS0_54_GLOBAL__N__d8c5977b_16_LinearAlgebra_cu_7dd49032_297216addr_kernel_cudaERNS_14TensorIteratorERKN3c106ScalarES8_ENKUlvE_clEvENKUlvE_clEvEUlhhhE0_St5arrayIPcLm4EEEEviT0_T1_)
        .other          _ZN2at6native29vectorized_elementwise_kernelILi2EZZZNS0_54_GLOBAL__N__d8c5977b_16_LinearAlgebra_cu_7dd49032_297216addr_kernel_cudaERNS_14TensorIteratorERKN3c106ScalarES8_ENKUlvE_clEvENKUlvE_clEvEUlhhhE0_St5arrayIPcLm4EEEEviT0_T1_,@"STO_CUDA_ENTRY STV_DEFAULT"
_ZN2at6native29vectorized_elementwise_kernelILi2EZZZNS0_54_GLOBAL__N__d8c5977b_16_LinearAlgebra_cu_7dd49032_297216addr_kernel_cudaERNS_14TensorIteratorERKN3c106ScalarES8_ENKUlvE_clEvENKUlvE_clEvEUlhhhE0_St5arrayIPcLm4EEEEviT0_T1_:
.text._ZN2at6native29vectorized_elementwise_kernelILi2EZZZNS0_54_GLOBAL__N__d8c5977b_16_LinearAlgebra_cu_7dd49032_297216addr_kernel_cudaERNS_14TensorIteratorERKN3c106ScalarES8_ENKUlvE_clEvENKUlvE_clEvEUlhhhE0_St5arrayIPcLm4EEEEviT0_T1_:
[----:B------:R-:W-:Y:S08]  /*0000*/  LDC R1, c[0x0][0x28] ;  /* 0x00000a00ff017b82 */ /* 0x000ff00000000800 */
[----:B------:R-:W0:Y:S01]  /*0010*/  S2UR UR4, SR_CTAID.X ;  /* 0x00000000000479c3 */ /* 0x000e220000002500 */
[----:B------:R-:W-:Y:S01]  /*0020*/  ULDC.64 UR16, c[0x0][0x208] ;  /* 0x0000820000107ab9 */ /* 0x000fe20000000a00 */
[----:B------:R-:W-:Y:S01]  /*0030*/  ULDC.U8 UR11, c[0x0][0x218] ;  /* 0x00008600000b7ab9 */ /* 0x000fe20000000000 */
[----:B------:R-:W-:-:S05]  /*0040*/  ULDC.U8 UR18, c[0x0][0x219] ;  /* 0x0000864000127ab9 */ /* 0x000fca0000000000 */
        /* <DEDUP_REMOVED lines=19> */
[----:B------:R-:W-:Y:S01]  /*0180*/  MOV R2, UR6 ;  /* 0x0000000600027c02 */ /* 0x000fe20008000f00 */
[----:B------:R-:W-:Y:S01]  /*0190*/  ULDC.64 UR6, c[0x0][0x228] ;  /* 0x00008a0000067ab9 */ /* 0x000fe20000000a00 */
[----:B------:R-:W-:Y:S02]  /*01a0*/  IMAD.U32 R15, RZ, RZ, UR8 ;  /* 0x00000008ff0f7e24 */ /* 0x000fe4000f8e00ff */
[----:B------:R-:W-:Y:S02]  /*01b0*/  IMAD.U32 R3, RZ, RZ, UR5 ;  /* 0x00000005ff037e24 */ /* 0x000fe4000f8e00ff */
[----:B0-----:R-:W-:-:S04]  /*01c0*/  IMAD.WIDE.U32 R10, R0, 0x2, R10 ;  /* 0x00000002000a7825 */ /* 0x001fc800078e000a */
        /* <DEDUP_REMOVED lines=76> */
.L_x_21118:
        /* <DEDUP_REMOVED lines=12> */
[----:B------:R0:W3:Y:S01]  /*0750*/  @!P0 LDG.E.U8 R2, desc[UR16][R4.64] ;  /* 0x0000001004028981 */ /* 0x0000e2000c1e1100 */
[----:B------:R-:W-:Y:S01]  /*0760*/  @!P0 IMAD.X R9, RZ, RZ, R9, P2 ;  /* 0x000000ffff098224 */ /* 0x000fe200010e0609 */
[----:B--2---:R-:W-:-:S04]  /*0770*/  @!P0 IADD3 R10, P1, R11, R12, RZ ;  /* 0x0000000c0b0a8210 */ /* 0x004fc80007f3e0ff */
[----:B------:R1:W2:Y:S01]  /*0780*/  @!P0 LDG.E.U8 R7, desc[UR16][R8.64] ;  /* 0x0000001008078981 */ /* 0x0002a2000c1e1100 */
[----:B------:R-:W-:-:S05]  /*0790*/  @!P0 IADD3.X R11, RZ, R13, RZ, P1, !PT ;  /* 0x0000000dff0b8210 */ /* 0x000fca0000ffe4ff */
[----:B------:R3:W4:Y:S01]  /*07a0*/  @!P0 LDG.E.U8 R14, desc[UR16][R10.64] ;  /* 0x000000100a0e8981 */ /* 0x000722000c1e1100 */
        /* <DEDUP_REMOVED lines=12> */
[----:B-----5:R-:W-:Y:S01]  /*0870*/  @!P3 IADD3 R20, P1, R15, R20, RZ ;  /* 0x000000140f14b210 */ /* 0x020fe20007f3e0ff */
[----:B------:R-:W-:-:S06]  /*0880*/  ULDC.U8 UR5, c[0x0][0x219] ;  /* 0x0000864000057ab9 */ /* 0x000fcc0000000000 */
[----:B-1----:R-:W1:Y:S01]  /*0890*/  @!P4 LDC.64 R8, c[0x0][0x238] ;  /* 0x00008e00ff08cb82 */ /* 0x002e620000000a00 */
[----:B------:R-:W-:Y:S01]  /*08a0*/  @!P3 IMAD.X R21, RZ, RZ, R21, P1 ;  /* 0x000000ffff15b224 */ /* 0x000fe200008e0615 */
[----:B------:R-:W-:Y:S01]  /*08b0*/  @!P3 IADD3 R24, P1, R15, R24, RZ ;  /* 0x000000180f18b210 */ /* 0x000fe20007f3e0ff */
[----:B------:R-:W-:-:S05]  /*08c0*/  @!P2 VIADD R27, R0, UR4 ;  /* 0x00000004001bac36 */ /* 0x000fca0008000000 */
[----:B------:R-:W5:Y:S01]  /*08d0*/  @!P4 LDC.64 R28, c[0x0][0x240] ;  /* 0x00009000ff1ccb82 */ /* 0x000f620000000a00 */
[----:B------:R-:W-:Y:S02]  /*08e0*/  @!P2 IADD3 R0, R0, 0x80, RZ ;  /* 0x000000800000a810 */ /* 0x000fe40007ffe0ff */
[----:B------:R-:W-:Y:S02]  /*08f0*/  @!P3 IADD3 R16, P5, R15, R16, RZ ;  /* 0x000000100f10b210 */ /* 0x000fe40007fbe0ff */
[----:B------:R-:W-:Y:S02]  /*0900*/  @!P3 IADD3.X R25, RZ, R25, RZ, P1, !PT ;  /* 0x00000019ff19b210 */ /* 0x000fe40000ffe4ff */
[----:B------:R-:W-:Y:S01]  /*0910*/  ISETP.GE.AND P1, PT, R0, R3, PT ;  /* 0x000000030000720c */ /* 0x000fe20003f26270 */
[----:B------:R-:W1:Y:S01]  /*0920*/  @!P2 LDC.64 R18, c[0x0][0x230] ;  /* 0x00008c00ff12ab82 */ /* 0x000e620000000a00 */
[----:B------:R-:W-:Y:S02]  /*0930*/  IMAD.MOV.U32 R4, RZ, RZ, RZ ;  /* 0x000000ffff047224 */ /* 0x000fe400078e00ff */
[----:B------:R-:W-:Y:S01]  /*0940*/  @!P3 IMAD.X R17, RZ, RZ, R17, P5 ;  /* 0x000000ffff11b224 */ /* 0x000fe200028e0611 */
[----:B0-----:R-:W-:-:S03]  /*0950*/  @!P4 IADD3 R22, P5, R5, R12, RZ ;  /* 0x0000000c0516c210 */ /* 0x001fc60007fbe0ff */
[----:B------:R1:W4:Y:S01]  /*0960*/  @!P3 LDG.E.U8 R4, desc[UR16][R20.64] ;  /* 0x000000101404b981 */ /* 0x000322000c1e1100 */
[----:B------:R-:W-:-:S04]  /*0970*/  @!P4 IADD3.X R23, RZ, R13, RZ, P5, !PT ;  /* 0x0000000dff17c210 */ /* 0x000fc80002ffe4ff */
[----:B------:R-:W0:Y:S01]  /*0980*/  @!P1 LDC.64 R12, c[0x0][0x230] ;  /* 0x00008c00ff0c9b82 */ /* 0x000e220000000a00 */
[----:B-----5:R-:W-:-:S04]  /*0990*/  @!P4 IADD3 R28, P6, R5, R28, RZ ;  /* 0x0000001c051cc210 */ /* 0x020fc80007fde0ff */
[----:B------:R-:W-:Y:S01]  /*09a0*/  @!P4 IADD3.X R29, RZ, R29, RZ, P6, !PT ;  /* 0x0000001dff1dc210 */ /* 0x000fe200037fe4ff */
[----:B---3--:R-:W-:Y:S02]  /*09b0*/  @!P0 IMAD R11, R2, UR11, RZ ;  /* 0x0000000b020b8c24 */ /* 0x008fe4000f8e02ff */
[----:B--2---:R-:W-:Y:S02]  /*09c0*/  @!P0 IMAD R7, R7, UR5, RZ ;  /* 0x0000000507078c24 */ /* 0x004fe4000f8e02ff */
[----:B------:R-:W-:Y:S02]  /*09d0*/  IMAD.MOV.U32 R2, RZ, RZ, RZ ;  /* 0x000000ffff027224 */ /* 0x000fe400078e00ff */
[----:B----4-:R-:W-:-:S04]  /*09e0*/  @!P0 IMAD R6, R7, R14, R11 ;  /* 0x0000000e07068224 */ /* 0x010fc800078e020b */
[----:B------:R2:W3:Y:S01]  /*09f0*/  @!P3 LDG.E.U8 R2, desc[UR16][R24.64] ;  /* 0x000000101802b981 */ /* 0x0004e2000c1e1100 */
[----:B------:R-:W4:Y:S01]  /*0a00*/  @!P2 LDC.64 R14, c[0x0][0x238] ;  /* 0x00008e00ff0eab82 */ /* 0x000f220000000a00 */
[----:B------:R-:W-:-:S06]  /*0a10*/  IMAD.MOV.U32 R7, RZ, RZ, RZ ;  /* 0x000000ffff077224 */ /* 0x000fcc00078e00ff */
[----:B------:R5:W3:Y:S01]  /*0a20*/  @!P3 LDG.E.U8 R7, desc[UR16][R16.64] ;  /* 0x000000101007b981 */ /* 0x000ae2000c1e1100 */
[----:B-1----:R-:W-:Y:S01]  /*0a30*/  @!P4 IADD3 R20, P3, R5, R8, RZ ;  /* 0x000000080514c210 */ /* 0x002fe20007f7e0ff */
[----:B------:R-:W1:Y:S01]  /*0a40*/  @!P2 LDC.64 R10, c[0x0][0x240] ;  /* 0x00009000ff0aab82 */ /* 0x000e620000000a00 */
[----:B------:R-:W-:-:S03]  /*0a50*/  IMAD.MOV.U32 R5, RZ, RZ, RZ ;  /* 0x000000ffff057224 */ /* 0x000fc600078e00ff */
[----:B------:R-:W-:Y:S01]  /*0a60*/  @!P4 IMAD.X R21, RZ, RZ, R9, P3 ;  /* 0x000000ffff15c224 */ /* 0x000fe200018e0609 */
[----:B------:R-:W-:Y:S02]  /*0a70*/  CS2R R8, SRZ ;  /* 0x0000000000087805 */ /* 0x000fe4000001ff00 */
[C---:B--2---:R-:W-:Y:S01]  /*0a80*/  @!P2 IADD3 R24, P5, R27.reuse, R18, RZ ;  /* 0x000000121b18a210 */ /* 0x044fe20007fbe0ff */
[----:B------:R2:W3:Y:S01]  /*0a90*/  @!P4 LDG.E.U8 R5, desc[UR16][R22.64] ;  /* 0x000000101605c981 */ /* 0x0004e2000c1e1100 */
[----:B-----5:R-:W5:Y:S03]  /*0aa0*/  @!P1 LDC.64 R16, c[0x0][0x238] ;  /* 0x00008e00ff109b82 */ /* 0x020f660000000a00 */
[----:B------:R-:W3:Y:S04]  /*0ab0*/  @!P4 LDG.E.U8 R9, desc[UR16][R20.64] ;  /* 0x000000101409c981 */ /* 0x000ee8000c1e1100 */
[----:B------:R0:W3:Y:S01]  /*0ac0*/  @!P4 LDG.E.U8 R8, desc[UR16][R28.64] ;  /* 0x000000101c08c981 */ /* 0x0000e2000c1e1100 */
        /* <DEDUP_REMOVED lines=13> */
[----:B------:R0:W4:Y:S02]  /*0ba0*/  @!P2 LDG.E.U8 R20, desc[UR16][R24.64] ;  /* 0x000000101814a981 */ /* 0x000124000c1e1100 */
[----:B------:R-:W1:Y:S02]  /*0bb0*/  @!P4 LDC.64 R12, c[0x0][0x230] ;  /* 0x00008c00ff0ccb82 */ /* 0x000e640000000a00 */
[----:B------:R0:W4:Y:S01]  /*0bc0*/  @!P2 LDG.E.U8 R10, desc[UR16][R18.64] ;  /* 0x00000010120aa981 */ /* 0x000122000c1e1100 */
[----:B-----5:R-:W-:Y:S01]  /*0bd0*/  @!P1 IADD3 R16, P3, R23, R16, RZ ;  /* 0x0000001017109210 */ /* 0x020fe20007f7e0ff */
[----:B------:R-:W-:-:S02]  /*0be0*/  HFMA2.MMA R22, -RZ, RZ, 0, 0 ;  /* 0x00000000ff167435 */ /* 0x000fc400000001ff */
[----:B------:R-:W5:Y:S01]  /*0bf0*/  @!P2 LDG.E.U8 R21, desc[UR16][R26.64] ;  /* 0x000000101a15a981 */ /* 0x000f62000c1e1100 */
[C---:B0-----:R-:W-:Y:S02]  /*0c00*/  @!P4 VIADD R25, R0.reuse, UR4 ;  /* 0x000000040019cc36 */ /* 0x041fe40008000000 */
[----:B------:R-:W-:Y:S01]  /*0c10*/  @!P4 VIADD R0, R0, 0x80 ;  /* 0x000000800000c836 */ /* 0x000fe20000000000 */
[----:B------:R-:W0:Y:S01]  /*0c20*/  @!P4 LDC.64 R18, c[0x0][0x238] ;  /* 0x00008e00ff12cb82 */ /* 0x000e220000000a00 */
[----:B------:R-:W-:-:S03]  /*0c30*/  @!P1 IADD3.X R17, RZ, R17, RZ, P3, !PT ;  /* 0x00000011ff119210 */ /* 0x000fc60001ffe4ff */
[----:B------:R-:W-:Y:S02]  /*0c40*/  ISETP.GE.AND P2, PT, R0, R3, PT ;  /* 0x000000030000720c */ /* 0x000fe40003f46270 */
[----:B--2---:R-:W-:Y:S01]  /*0c50*/  @!P1 IADD3 R14, P3, R23, R14, RZ ;  /* 0x0000000e170e9210 */ /* 0x004fe20007f7e0ff */
[----:B------:R-:W-:Y:S01]  /*0c60*/  IMAD.MOV.U32 R23, RZ, RZ, RZ ;  /* 0x000000ffff177224 */ /* 0x000fe200078e00ff */
[----:B------:R2:W5:Y:S01]  /*0c70*/  @!P1 LDG.E.U8 R22, desc[UR16][R16.64] ;  /* 0x0000001010169981 */ /* 0x000562000c1e1100 */
[----:B------:R-:W-:Y:S02]  /*0c80*/  IMAD.MOV.U32 R11, RZ, RZ, RZ ;  /* 0x000000ffff0b7224 */ /* 0x000fe400078e00ff */
[----:B------:R-:W-:-:S04]  /*0c90*/  @!P1 IMAD.X R15, RZ, RZ, R15, P3 ;  /* 0x000000ffff0f9224 */ /* 0x000fc800018e060f */
[----:B------:R1:W5:Y:S01]  /*0ca0*/  @!P1 LDG.E.U8 R11, desc[UR16][R28.64] ;  /* 0x000000101c0b9981 */ /* 0x000362000c1e1100 */
[----:B--2---:R-:W2:Y:S03]  /*0cb0*/  @!P4 LDC.64 R16, c[0x0][0x240] ;  /* 0x00009000ff10cb82 */ /* 0x004ea60000000a00 */
[----:B------:R0:W5:Y:S01]  /*0cc0*/  @!P1 LDG.E.U8 R23, desc[UR16][R14.64] ;  /* 0x000000100e179981 */ /* 0x000162000c1e1100 */
        /* <DEDUP_REMOVED lines=9> */
[----:B------:R2:W5:Y:S01]  /*0d60*/  @!P4 LDG.E.U8 R18, desc[UR16][R26.64] ;  /* 0x000000101a12c981 */ /* 0x000562000c1e1100 */
[----:B------:R-:W-:-:S03]  /*0d70*/  @!P4 IADD3.X R17, RZ, R17, RZ, P1, !PT ;  /* 0x00000011ff11c210 */ /* 0x000fc60000ffe4ff */
[----:B------:R0:W5:Y:S04]  /*0d80*/  @!P4 LDG.E.U8 R24, desc[UR16][R28.64] ;  /* 0x000000101c18c981 */ /* 0x000168000c1e1100 */
[----:B------:R1:W5:Y:S01]  /*0d90*/  @!P4 LDG.E.U8 R19, desc[UR16][R16.64] ;  /* 0x000000101013c981 */ /* 0x000362000c1e1100 */
        /* <DEDUP_REMOVED lines=9> */
[----:B------:R1:W2:Y:S07]  /*0e30*/  @!P2 LDG.E.U8 R26, desc[UR16][R12.64] ;  /* 0x000000100c1aa981 */ /* 0x0002ae000c1e1100 */
[----:B-1----:R-:W1:Y:S01]  /*0e40*/  @!P1 LDC.64 R12, c[0x0][0x230] ;  /* 0x00008c00ff0c9b82 */ /* 0x002e620000000a00 */
[----:B------:R-:W-:Y:S02]  /*0e50*/  MOV R25, RZ ;  /* 0x000000ff00197202 */ /* 0x000fe40000000f00 */
[----:B0-----:R-:W-:Y:S01]  /*0e60*/  @!P2 IADD3 R14, P3, R27, R16, RZ ;  /* 0x000000101b0ea210 */ /* 0x001fe20007f7e0ff */
[----:B------:R-:W-:-:S03]  /*0e70*/  IMAD.MOV.U32 R16, RZ, RZ, RZ ;  /* 0x000000ffff107224 */ /* 0x000fc600078e00ff */
[----:B------:R1:W2:Y:S01]  /*0e80*/  @!P2 LDG.E.U8 R25, desc[UR16][R28.64] ;  /* 0x000000101c19a981 */ /* 0x0002a2000c1e1100 */
[----:B------:R-:W-:Y:S01]  /*0e90*/  @!P2 IMAD.X R15, RZ, RZ, R17, P3 ;  /* 0x000000ffff0fa224 */ /* 0x000fe200018e0611 */
[----:B------:R-:W-:-:S04]  /*0ea0*/  @!P1 IADD3 R17, R0, UR4, RZ ;  /* 0x0000000400119c10 */ /* 0x000fc8000fffe0ff */
[----:B------:R0:W2:Y:S01]  /*0eb0*/  @!P2 LDG.E.U8 R16, desc[UR16][R14.64] ;  /* 0x000000100e10a981 */ /* 0x0000a2000c1e1100 */
[----:B-1----:R-:W-:Y:S01]  /*0ec0*/  @!P1 IADD3 R28, P2, R17, R12, RZ ;  /* 0x0000000c111c9210 */ /* 0x002fe20007f5e0ff */
[----:B0-----:R-:W0:Y:S04]  /*0ed0*/  @!P1 LDC.64 R14, c[0x0][0x238] ;  /* 0x00008e00ff0e9b82 */ /* 0x001e280000000a00 */
[----:B------:R-:W-:-:S04]  /*0ee0*/  @!P1 IMAD.X R29, RZ, RZ, R13, P2 ;  /* 0x000000ffff1d9224 */ /* 0x000fc800010e060d */
[----:B------:R-:W1:Y:S01]  /*0ef0*/  @!P1 LDC.64 R12, c[0x0][0x240] ;  /* 0x00009000ff0c9b82 */ /* 0x000e620000000a00 */
[----:B------:R-:W-:Y:S02]  /*0f00*/  IMAD.MOV.U32 R0, RZ, RZ, RZ ;  /* 0x000000ffff007224 */ /* 0x000fe400078e00ff */
[----:B------:R-:W-:-:S04]  /*0f10*/  IMAD.MOV.U32 R27, RZ, RZ, RZ ;  /* 0x000000ffff1b7224 */ /* 0x000fc800078e00ff */
[----:B------:R1:W2:Y:S01]  /*0f20*/  @!P1 LDG.E.U8 R0, desc[UR16][R28.64] ;  /* 0x000000101c009981 */ /* 0x0002a2000c1e1100 */
[----:B0-----:R-:W-:-:S04]  /*0f30*/  @!P1 IADD3 R14, P2, R17, R14, RZ ;  /* 0x0000000e110e9210 */ /* 0x001fc80007f5e0ff */
[----:B------:R-:W-:Y:S02]  /*0f40*/  @!P1 IADD3.X R15, RZ, R15, RZ, P2, !PT ;  /* 0x0000000fff0f9210 */ /* 0x000fe400017fe4ff */
[----:B-1----:R-:W-:-:S03]  /*0f50*/  @!P1 IADD3 R12, P2, R17, R12, RZ ;  /* 0x0000000c110c9210 */ /* 0x002fc60007f5e0ff */
[----:B------:R-:W2:Y:S01]  /*0f60*/  @!P1 LDG.E.U8 R27, desc[UR16][R14.64] ;  /* 0x000000100e1b9981 */ /* 0x000ea2000c1e1100 */
[----:B------:R-:W-:Y:S01]  /*0f70*/  MOV R17, RZ ;  /* 0x000000ff00117202 */ /* 0x000fe20000000f00 */
[----:B------:R-:W-:-:S05]  /*0f80*/  @!P1 IMAD.X R13, RZ, RZ, R13, P2 ;  /* 0x000000ffff0d9224 */ /* 0x000fca00010e060d */
[----:B------:R0:W2:Y:S01]  /*0f90*/  @!P1 LDG.E.U8 R17, desc[UR16][R12.64] ;  /* 0x000000100c119981 */ /* 0x0000a2000c1e1100 */
        /* <DEDUP_REMOVED lines=46> */
.L_x_21121:
        /* <DEDUP_REMOVED lines=8> */
.L_x_21122:
        /* <DEDUP_REMOVED lines=8> */
.L_x_21123:
        /* <DEDUP_REMOVED lines=9> */
.L_x_21124:
[----:B------:R-:W-:Y:S05]  /*1410*/  BSYNC B1 ;  /* 0x0000000000017941 */ /* 0x000fea0003800000 */
.L_x_21120:
[----:B------:R-:W-:-:S13]  /*1420*/  ISETP.GE.AND P0, PT, R28, R3, PT ;  /* 0x000000031c00720c */ /* 0x000fda0003f06270 */
[----:B0-----:R-:W0:Y:S01]  /*1430*/  @!P0 LDC.64 R6, c[0x0][0x228] ;  /* 0x00008a00ff068b82 */ /* 0x001e220000000a00 */
[C---:B-12---:R-:W-:Y:S02]  /*1440*/  @!P0 IADD3 R5, R28.reuse, UR4, RZ ;  /* 0x000000041c058c10 */ /* 0x046fe4000fffe0ff */
[----:B------:R-:W-:Y:S02]  /*1450*/  @!P0 IADD3 R28, R28, 0x80, RZ ;  /* 0x000000801c1c8810 */ /* 0x000fe40007ffe0ff */
[----:B0-----:R-:W-:-:S05]  /*1460*/  @!P0 IADD3 R4, P1, R5, R6, RZ ;  /* 0x0000000605048210 */ /* 0x001fca0007f3e0ff */
[----:B------:R-:W-:-:S05]  /*1470*/  @!P0 IMAD.X R5, RZ, RZ, R7, P1 ;  /* 0x000000ffff058224 */ /* 0x000fca00008e0607 */
[----:B------:R2:W-:Y:S03]  /*1480*/  @!P0 STG.E.U8 desc[UR16][R4.64], R16 ;  /* 0x0000001004008986 */ /* 0x0005e6000c101110 */
.L_x_21125:
[----:B------:R-:W-:Y:S05]  /*1490*/  BSYNC B0 ;  /* 0x0000000000007941 */ /* 0x000fea0003800000 */
.L_x_21119:
        /* <DEDUP_REMOVED lines=9> */
.L_x_21126:
        /* <DEDUP_REMOVED lines=13> */
.L_x_24228:


//--------------------- .text._ZN2at6native29vectorized_elementwise_kernelILi4EZZZNS0_54_GLOBAL__N__d8c5977b_16_LinearAlgebra_cu_7dd49032_297216addr_kernel_cudaERNS_14TensorIteratorERKN3c106ScalarES8_ENKUlvE_clEvENKUlvE_clEvEUlhhhE0_St5arrayIPcLm4EEEEviT0_T1_ --------------------------
	.section	.text._ZN2at6native29vectorized_elementwise_kernelILi4EZZZNS0_54_GLOBAL__N__d8c5977b_16_LinearAlgebra_cu_7dd49032_297216addr_kernel_cudaERNS_14TensorIteratorERKN3c106ScalarES8_ENKUlvE_clEvENKUlvE_clEvEUlhhhE0_St5arrayIPcLm4EEEEviT0_T1_,"ax",@progbits
	.align	128
        .global         _ZN2at6native29vectorized_elementwise_kernelILi4EZZZNS0_54_GLOBAL__N__d8c5977b_16_LinearAlgebra_cu_7dd49032_297216addr_kernel_cudaERNS_14TensorIteratorERKN3c106ScalarES8_ENKUlvE_clEvENKUlvE_clEvEUlhhhE0_St5arrayIPcLm4EEEEviT0_T1_
        .type           _ZN2at6native29vectorized_elementwise_kernelILi4EZZZNS0_54_GLOBAL__N__d8c5977b_16_LinearAlgebra_cu_7dd49032_297216addr_kernel_cudaERNS_14TensorIteratorERKN3c106ScalarES8_ENKUlvE_clEvENKUlvE_clEvEUlhhhE0_St5arrayIPcLm4EEEEviT0_T1_,@function
        .size           _ZN2at6native29vectorized_elementwise_kernelILi4EZZZNS0_54_GLOBAL__N__d8c5977b_16_LinearAlgebra_cu_7dd49032_297216addr_kernel_cudaERNS_14TensorIteratorERKN3c106ScalarES8_ENKUlvE_clEvENKUlvE_clEvEUlhhhE0_St5arrayIPcLm4EEEEviT0_T1_,(.L_x_24229 - _ZN2at6native29vectorized_elementwise_kernelILi4EZZZNS0_54_GLOBAL__N__d8c5977b_16_LinearAlgebra_cu_7dd49032_297216addr_kernel_cudaERNS_14TensorIteratorERKN3c106ScalarES8_ENKUlvE_clEvENKUlvE_clEvEUlhhhE0_St5arrayIPcLm4EEEEviT0_T1_)
        .other          _ZN2at6native29vectorized_elementwise_kernelILi4EZZZNS0_54_GLOBAL__N__d8c5977b_16_LinearAlgebra_cu_7dd49032_297216addr_kernel_cudaERNS_14TensorIteratorERKN3c106ScalarES8_ENKUlvE_clEvENKUlvE_clEvEUlhhhE0_St5arrayIPcLm4EEEEviT0_T1_,@"STO_CUDA_ENTRY STV_DEFAULT"
_ZN2at6native29vectorized_elementwise_kernelILi4EZZZNS0_54_GLOBAL__N__d8c5977b_16_LinearAlgebra_cu_7dd49032_297216addr_kernel_cudaERNS_14TensorIteratorERKN3c106ScalarES8_ENKUlvE_clEvENKUlvE_clEvEUlhhhE0_St5arrayIPcLm4EEEEviT0_T1_:
.text._ZN2at6native29vectorized_elementwise_kernelILi4EZZZNS0_54_GLOBAL__N__d8c5977b_16_LinearAlgebra_cu_7dd49032_297216addr_kernel_cudaERNS_14TensorIteratorERKN3c106ScalarES8_ENKUlvE_clEvENKUlvE_clEvEUlhhhE0_St5arrayIPcLm4EEEEviT0_T1_:
        /* <DEDUP_REMOVED lines=12> */
[----:B------:R-:W-:Y:S01]  /*00c0*/  ULDC.64 UR10, c[0x0][0x230] ;  /* 0x00008c00000a7ab9 */ /* 0x000fe20000000a00 */
[----:B------:R-:W-:Y:S02]  /*00d0*/  USHF.R.S32.HI UR5, URZ, 0x1f, UR4 ;  /* 0x0000001f3f057899 */ /* 0x000fe40008011404 */
[----:B------:R-:W-:Y:S02]  /*00e0*/  UIADD3 UR7, UP1, UR4, UR12, URZ ;  /* 0x0000000c04077290 */ /* 0x000fe4000ff3e03f */
[----:B------:R-:W-:Y:S02]  /*00f0*/  UIADD3 UR9, UP0, UR4, UR10, URZ ;  /* 0x0000000a04097290 */ /* 0x000fe4000ff1e03f */
[----:B------:R-:W-:Y:S02]  /*0100*/  UIADD3.X UR8, UR5, UR13, URZ, UP1, !UPT ;  /* 0x0000000d05087290 */ /* 0x000fe40008ffe43f */
[----:B------:R-:W-:Y:S01]  /*0110*/  UIADD3.X UR10, UR5, UR11, URZ, UP0, !UPT ;  /* 0x0000000b050a7290 */ /* 0x000fe200087fe43f */
[----:B------:R-:W-:Y:S01]  /*0120*/  IMAD.U32 R10, RZ, RZ, UR7 ;  /* 0x00000007ff0a7e24 */ /* 0x000fe2000f8e00ff */
[----:B------:R-:W-:Y:S01]  /*0130*/  ULDC.64 UR12, c[0x0][0x240] ;  /* 0x00009000000c7ab9 */ /* 0x000fe20000000a00 */
[----:B------:R-:W-:Y:S01]  /*0140*/  IMAD.U32 R8, RZ, RZ, UR9 ;  /* 0x00000009ff087e24 */ /* 0x000fe2000f8e00ff */
[----:B------:R-:W-:Y:S01]  /*0150*/  UIADD3 UR6, UP0, UR4, UR12, URZ ;  /* 0x0000000c04067290 */ /* 0x000fe2000ff1e03f */
[----:B------:R-:W-:Y:S01]  /*0160*/  IMAD.U32 R11, RZ, RZ, UR8 ;  /* 0x00000008ff0b7e24 */ /* 0x000fe2000f8e00ff */
[----:B------:R-:W-:-:S02]  /*0170*/  MOV R9, UR10 ;  /* 0x0000000a00097c02 */ /* 0x000fc40008000f00 */
[----:B------:R-:W-:Y:S02]  /*0180*/  UIADD3.X UR5, UR5, UR13, URZ, UP0, !UPT ;  /* 0x0000000d05057290 */ /* 0x000fe400087fe43f */
[----:B------:R-:W-:Y:S01]  /*0190*/  MOV R12, UR6 ;  /* 0x00000006000c7c02 */ /* 0x000fe20008000f00 */
[----:B------:R-:W-:-:S03]  /*01a0*/  ULDC.64 UR6, c[0x0][0x228] ;  /* 0x00008a0000067ab9 */ /* 0x000fc60000000a00 */
[----:B------:R-:W-:Y:S02]  /*01b0*/  IMAD.U32 R13, RZ, RZ, UR5 ;  /* 0x00000005ff0d7e24 */ /* 0x000fe4000f8e00ff */
[----:B0-----:R-:W-:-:S04]  /*01c0*/  IMAD.WIDE.U32 R8, R0, 0x4, R8 ;  /* 0x0000000400087825 */ /* 0x001fc800078e0008 */
[C---:B------:R-:W-:Y:S01]  /*01d0*/  IMAD.WIDE.U32 R10, R0.reuse, 0x4, R10 ;  /* 0x00000004000a7825 */ /* 0x040fe200078e000a */
[----:B------:R-:W2:Y:S03]  /*01e0*/  LDG.E R2, desc[UR14][R8.64] ;  /* 0x0000000e08027981 */ /* 0x000ea6000c1e1900 */
[----:B------:R-:W-:Y:S01]  /*01f0*/  IMAD.WIDE.U32 R12, R0, 0x4, R12 ;  /* 0x00000004000c7825 */ /* 0x000fe200078e000c */
[----:B------:R-:W3:Y:S04]  /*0200*/  LDG.E R3, desc[UR14][R8.64+0x200] ;  /* 0x0002000e08037981 */ /* 0x000ee8000c1e1900 */
[----:B------:R-:W4:Y:S04]  /*0210*/  LDG.E R4, desc[UR14][R10.64] ;  /* 0x0000000e0a047981 */ /* 0x000f28000c1e1900 */
[----:B------:R-:W5:Y:S04]  /*0220*/  LDG.E R6, desc[UR14][R10.64+0x200] ;  /* 0x0002000e0a067981 */ /* 0x000f68000c1e1900 */
[----:B------:R-:W5:Y:S04]  /*0230*/  LDG.E R5, desc[UR14][R12.64] ;  /* 0x0000000e0c057981 */ /* 0x000f68000c1e1900 */
[----:B------:R0:W5:Y:S01]  /*0240*/  LDG.E R7, desc[UR14][R12.64+0x200] ;  /* 0x0002000e0c077981 */ /* 0x000162000c1e1900 */
[----:B------:R-:W-:-:S04]  /*0250*/  UIADD3 UR5, UP0, UR4, UR6, URZ ;  /* 0x0000000604057290 */ /* 0x000fc8000ff1e03f */
[----:B------:R-:W-:Y:S01]  /*0260*/  UIADD3.X UR6, URZ, UR7, URZ, UP0, !UPT ;  /* 0x000000073f067290 */ /* 0x000fe200087fe43f */
[C---:B--2---:R-:W-:Y:S02]  /*0270*/  PRMT R14, R2.reuse, 0x7770, RZ ;  /* 0x00007770020e7816 */ /* 0x044fe400000000ff */
[----:B------:R-:W-:Y:S02]  /*0280*/  PRMT R15, R2, 0x7771, RZ ;  /* 0x00007771020f7816 */ /* 0x000fe400000000ff */
[C---:B---3--:R-:W-:Y:S01]  /*0290*/  PRMT R16, R3.reuse, 0x7770, RZ ;  /* 0x0000777003107816 */ /* 0x048fe200000000ff */
[----:B0-----:R-:W-:Y:S01]  /*02a0*/  IMAD R13, R14, UR16, RZ ;  /* 0x000000100e0d7c24 */ /* 0x001fe2000f8e02ff */
        /* <DEDUP_REMOVED lines=10> */
[----:B------:R-:W-:Y:S01]  /*0350*/  PRMT R10, R5, 0x7770, RZ ;  /* 0x00007770050a7816 */ /* 0x000fe200000000ff */
        /* <DEDUP_REMOVED lines=45> */
.L_x_21127:
        /* <DEDUP_REMOVED lines=191> */
.L_x_21130:
        /* <DEDUP_REMOVED lines=8> */
.L_x_21131:
        /* <DEDUP_REMOVED lines=8> */
.L_x_21132:
        /* <DEDUP_REMOVED lines=9> */
.L_x_21133:
[----:B------:R-:W-:Y:S05]  /*13b0*/  BSYNC B1 ;  /* 0x0000000000017941 */ /* 0x000fea0003800000 */
.L_x_21129:
[----:B------:R-:W-:-:S13]  /*13c0*/  ISETP.GE.AND P0, PT, R28, R3, PT ;  /* 0x000000031c00720c */ /* 0x000fda0003f06270 */
[----:B0-----:R-:W0:Y:S01]  /*13d0*/  @!P0 LDC.64 R6, c[0x0][0x228] ;  /* 0x00008a00ff068b82 */ /* 0x001e220000000a00 */
[C---:B-12---:R-:W-:Y:S02]  /*13e0*/  @!P0 IADD3 R5, R28.reuse, UR4, RZ ;  /* 0x000000041c058c10 */ /* 0x046fe4000fffe0ff */
[----:B------:R-:W-:Y:S02]  /*13f0*/  @!P0 IADD3 R28, R28, 0x80, RZ ;  /* 0x000000801c1c8810 */ /* 0x000fe40007ffe0ff */
[----:B0-----:R-:W-:-:S05]  /*1400*/  @!P0 IADD3 R4, P1, R5, R6, RZ ;  /* 0x0000000605048210 */ /* 0x001fca0007f3e0ff */
[----:B------:R-:W-:-:S05]  /*1410*/  @!P0 IMAD.X R5, RZ, RZ, R7, P1 ;  /* 0x000000ffff058224 */ /* 0x000fca00008e0607 */
[----:B------:R2:W-:Y:S03]  /*1420*/  @!P0 STG.E.U8 desc[UR14][R4.64], R16 ;  /* 0x0000001004008986 */ /* 0x0005e6000c10110e */
.L_x_21134:
[----:B------:R-:W-:Y:S05]  /*1430*/  BSYNC B0 ;  /* 0x0000000000007941 */ /* 0x000fea0003800000 */
.L_x_21128:
        /* <DEDUP_REMOVED lines=9> */
.L_x_21135:
        /* <DEDUP_REMOVED lines=11> */
.L_x_24229:


//--------------------- .text._ZN2at6native29vectorized_elementwise_kernelILi8EZZZNS0_54_GLOBAL__N__d8c5977b_16_LinearAlgebra_cu_7dd49032_297216addr_kernel_cudaERNS_14TensorIteratorERKN3c106ScalarES8_ENKUlvE_clEvENKUlvE_clEvEUlhhhE0_St5arrayIPcLm4EEEEviT0_T1_ --------------------------
	.section	.text._ZN2at6native29vectorized_elementwise_kernelILi8EZZZNS0_54_GLOBAL__N__d8c5977b_16_LinearAlgebra_cu_7dd49032_297216addr_kernel_cudaERNS_14TensorIteratorERKN3c106ScalarES8_ENKUlvE_clEvENKUlvE_clEvEUlhhhE0_St5arrayIPcLm4EEEEviT0_T1_,"ax",@progbits
	.align	128
        .global         _ZN2at6native29vectorized_elementwise_kernelILi8EZZZNS0_54_GLOBAL__N__d8c5977b_16_LinearAlgebra_cu_7dd49032_297216addr_kernel_cudaERNS_14TensorIteratorERKN3c106ScalarES8_ENKUlvE_clEvENKUlvE_clEvEUlhhhE0_St5arrayIPcLm4EEEEviT0_T1_
        .type           _ZN2at6native29vectorized_elementwise_kernelILi8EZZZNS0_54_GLOBAL__N__d8c5977b_16_LinearAlgebra_cu_7dd49032_297216addr_kernel_cudaERNS_14TensorIteratorERKN3c106ScalarES8_ENKUlvE_clEvENKUlvE_clEvEUlhhhE0_St5arrayIPcLm4EEEEviT0_T1_,@function
        .size           _ZN2at6native29vectorized_elementwise_kernelILi8EZZZNS0_54_GLOBAL__N__d8c5977b_16_LinearAlgebra_cu_7dd49032_297216addr_kernel_cudaERNS_14TensorIteratorERKN3c106ScalarES8_ENKUlvE_clEvENKUlvE_clEvEUlhhhE0_St5arrayIPcLm4EEEEviT0_T1_,(.L_x_24230 - _ZN2at6native29vectorized_elementwise_kernelILi8EZZZNS0_54_GLOBAL__N__d8c5977b_16_LinearAlgebra_cu_7dd49032_297216addr_kernel_cudaERNS_14TensorIteratorERKN3c106ScalarES8_ENKUlvE_clEvENKUlvE_clEvEUlhhhE0_St5arrayIPcLm4EEEEviT0_T1_)
        .other          _ZN2at6native29vectorized_elementwise_kernelILi8EZZZNS0_54_GLOBAL__N__d8c5977b_16_LinearAlgebra_cu_7dd49032_297216addr_kernel_cudaERNS_14TensorIteratorERKN3c106ScalarES8_ENKUlvE_clEvENKUlvE_clEvEUlhhhE0_St5arrayIPcLm4EEEEviT0_T1_,@"STO_CUDA_ENTRY STV_DEFAULT"
_ZN2at6native29vectorized_elementwise_kernelILi8EZZZNS0_54_GLOBAL__N__d8c5977b_16_LinearAlgebra_cu_7dd49032_297216addr_kernel_cudaERNS_14TensorIteratorERKN3c106ScalarES8_ENKUlvE_clEvENKUlvE_clEvEUlhhhE0_St5arrayIPcLm4EEEEviT0_T1_:
.text._ZN2at6native29vectorized_elementwise_kernelILi8EZZZNS0_54_GLOBAL__N__d8c5977b_16_LinearAlgebra_cu_7dd49032_297216addr_kernel_cudaERNS_14TensorIteratorERKN3c106ScalarES8_ENKUlvE_clEvENKUlvE_clEvEUlhhhE0_St5arrayIPcLm4EEEEviT0_T1_:
        /* <DEDUP_REMOVED lines=24> */
[----:B------:R-:W-:Y:S01]  /*0180*/  IMAD.U32 R4, RZ, RZ, UR6 ;  /* 0x00000006ff047e24 */ /* 0x000fe2000f8e00ff */
[----:B------:R-:W-:Y:S01]  /*0190*/  ULDC.64 UR6, c[0x0][0x228] ;  /* 0x00008a0000067ab9 */ /* 0x000fe20000000a00 */
[----:B------:R-:W-:Y:S02]  /*01a0*/  IMAD.U32 R7, RZ, RZ, UR8 ;  /* 0x00000008ff077e24 */ /* 0x000fe4000f8e00ff */
[----:B------:R-:W-:Y:S02]  /*01b0*/  IMAD.U32 R5, RZ, RZ, UR5 ;  /* 0x00000005ff057e24 */ /* 0x000fe4000f8e00ff */
[----:B0-----:R-:W-:-:S04]  /*01c0*/  IMAD.WIDE.U32 R10, R0, 0x8, R10 ;  /* 0x00000008000a7825 */ /* 0x001fc800078e000a */
[C---:B------:R-:W-:Y:S02]  /*01d0*/  IMAD.WIDE.U32 R6, R0.reuse, 0x8, R6 ;  /* 0x0000000800067825 */ /* 0x040fe400078e0006 */
[----:B------:R-:W2:Y:S02]  /*01e0*/  LDG.E.64 R10, desc[UR16][R10.64] ;  /* 0x000000100a0a7981 */ /* 0x000ea4000c1e1b00 */
[----:B------:R-:W-:Y:S02]  /*01f0*/  IMAD.WIDE.U32 R4, R0, 0x8, R4 ;  /* 0x0000000800047825 */ /* 0x000fe400078e0004 */
[----:B------:R-:W3:Y:S04]  /*0200*/  LDG.E.64 R6, desc[UR16][R6.64] ;  /* 0x0000001006067981 */ /* 0x000ee8000c1e1b00 */
[----:B------:R-:W4:Y:S01]  /*0210*/  LDG.E.64 R4, desc[UR16][R4.64] ;  /* 0x0000001004047981 */ /* 0x000f22000c1e1b00 */
[----:B------:R-:W-:-:S04]  /*0220*/  UIADD3 UR5, UP0, UR4, UR6, URZ ;  /* 0x0000000604057290 */ /* 0x000fc8000ff1e03f */
[----:B------:R-:W-:Y:S01]  /*0230*/  UIADD3.X UR6, URZ, UR7, URZ, UP0, !UPT ;  /* 0x000000073f067290 */ /* 0x000fe200087fe43f */
[----:B--2---:R-:W-:Y:S02]  /*0240*/  LOP3.LUT R15, R10, 0xffff, RZ, 0xc0, !PT ;  /* 0x0000ffff0a0f7812 */ /* 0x004fe400078ec0ff */
[----:B---3--:R-:W-:-:S03]  /*0250*/  LOP3.LUT R12, R6, 0xffff, RZ, 0xc0, !PT ;  /* 0x0000ffff060c7812 */ /* 0x008fc600078ec0ff */
[----:B------:R-:W-:Y:S01]  /*0260*/  IMAD R2, R15, UR11, RZ ;  /* 0x0000000b0f027c24 */ /* 0x000fe2000f8e02ff */
[----:B------:R-:W-:Y:S02]  /*0270*/  LOP3.LUT R13, R11, 0xffff, RZ, 0xc0, !PT ;  /* 0x0000ffff0b0d7812 */ /* 0x000fe400078ec0ff */
[----:B----4-:R-:W-:Y:S01]  /*0280*/  LOP3.LUT R9, R4, 0xffff, RZ, 0xc0, !PT ;  /* 0x0000ffff04097812 */ /* 0x010fe200078ec0ff */
[----:B------:R-:W-:Y:S01]  /*0290*/  IMAD R3, R12, UR18, RZ ;  /* 0x000000120c037c24 */ /* 0x000fe2000f8e02ff */
        /* <DEDUP_REMOVED lines=69> */
.L_x_21136:
        /* <DEDUP_REMOVED lines=12> */
[----:B------:R0:W3:Y:S01]  /*07b0*/  @!P0 LDG.E.U8 R2, desc[UR16][R4.64] ;  /* 0x0000001004028981 */ /* 0x0000e2000c1e1100 */
[----:B------:R-:W-:Y:S01]  /*07c0*/  @!P0 IMAD.X R9, RZ, RZ, R9, P2 ;  /* 0x000000ffff098224 */ /* 0x000fe200010e0609 */
[----:B--2---:R-:W-:-:S04]  /*07d0*/  @!P0 IADD3 R10, P1, R11, R12, RZ ;  /* 0x0000000c0b0a8210 */ /* 0x004fc80007f3e0ff */
[----:B------:R1:W2:Y:S01]  /*07e0*/  @!P0 LDG.E.U8 R7, desc[UR16][R8.64] ;  /* 0x0000001008078981 */ /* 0x0002a2000c1e1100 */
[----:B------:R-:W-:-:S05]  /*07f0*/  @!P0 IMAD.X R11, RZ, RZ, R13, P1 ;  /* 0x000000ffff0b8224 */ /* 0x000fca00008e060d */
[----:B------:R3:W4:Y:S01]  /*0800*/  @!P0 LDG.E.U8 R14, desc[UR16][R10.64] ;  /* 0x000000100a0e8981 */ /* 0x000722000c1e1100 */
        /* <DEDUP_REMOVED lines=11> */
[----:B------:R-:W-:Y:S02]  /*08c0*/  ISETP.GE.AND P2, PT, R0, R3, PT ;  /* 0x000000030000720c */ /* 0x000fe40003f46270 */
[----:B-----5:R-:W-:-:S05]  /*08d0*/  @!P3 IADD3 R20, P1, R15, R20, RZ ;  /* 0x000000140f14b210 */ /* 0x020fca0007f3e0ff */
[----:B-1----:R-:W1:Y:S01]  /*08e0*/  @!P4 LDC.64 R8, c[0x0][0x238] ;  /* 0x00008e00ff08cb82 */ /* 0x002e620000000a00 */
[----:B------:R-:W-:Y:S01]  /*08f0*/  ULDC.U8 UR5, c[0x0][0x219] ;  /* 0x0000864000057ab9 */ /* 0x000fe20000000000 */
        /* <DEDUP_REMOVED lines=12> */
[----:B------:R1:W4:Y:S02]  /*09c0*/  @!P3 LDG.E.U8 R4, desc[UR16][R20.64] ;  /* 0x000000101404b981 */ /* 0x000324000c1e1100 */
[----:B------:R-:W-:-:S04]  /*09d0*/  @!P4 IMAD.X R23, RZ, RZ, R13, P5 ;  /* 0x000000ffff17c224 */ /* 0x000fc800028e060d */
[----:B------:R-:W0:Y:S01]  /*09e0*/  @!P1 LDC.64 R12, c[0x0][0x230] ;  /* 0x00008c00ff0c9b82 */ /* 0x000e220000000a00 */
[----:B-----5:R-:W-:-:S05]  /*09f0*/  @!P4 IADD3 R28, P6, R5, R28, RZ ;  /* 0x0000001c051cc210 */ /* 0x020fca0007fde0ff */
[----:B------:R-:W-:Y:S02]  /*0a00*/  @!P4 IMAD.X R29, RZ, RZ, R29, P6 ;  /* 0x000000ffff1dc224 */ /* 0x000fe400030e061d */
[----:B---3--:R-:W-:Y:S01]  /*0a10*/  @!P0 IMAD R11, R2, UR11, RZ ;  /* 0x0000000b020b8c24 */ /* 0x008fe2000f8e02ff */
[----:B------:R-:W-:Y:S01]  /*0a20*/  HFMA2.MMA R2, -RZ, RZ, 0, 0 ;  /* 0x00000000ff027435 */ /* 0x000fe200000001ff */
[----:B--2---:R-:W-:-:S09]  /*0a30*/  @!P0 IMAD R7, R7, UR5, RZ ;  /* 0x0000000507078c24 */ /* 0x004fd2000f8e02ff */
[----:B------:R2:W3:Y:S01]  /*0a40*/  @!P3 LDG.E.U8 R2, desc[UR16][R24.64] ;  /* 0x000000101802b981 */ /* 0x0004e2000c1e1100 */
[----:B----4-:R-:W-:Y:S02]  /*0a50*/  @!P0 IMAD R6, R7, R14, R11 ;  /* 0x0000000e07068224 */ /* 0x010fe400078e020b */
[----:B------:R-:W4:Y:S01]  /*0a60*/  @!P2 LDC.64 R14, c[0x0][0x238] ;  /* 0x00008e00ff0eab82 */ /* 0x000f220000000a00 */
[----:B------:R-:W-:-:S06]  /*0a70*/  IMAD.MOV.U32 R7, RZ, RZ, RZ ;  /* 0x000000ffff077224 */ /* 0x000fcc00078e00ff */
[----:B------:R5:W3:Y:S01]  /*0a80*/  @!P3 LDG.E.U8 R7, desc[UR16][R16.64] ;  /* 0x000000101007b981 */ /* 0x000ae2000c1e1100 */
[----:B-1----:R-:W-:Y:S01]  /*0a90*/  @!P4 IADD3 R20, P3, R5, R8, RZ ;  /* 0x000000080514c210 */ /* 0x002fe20007f7e0ff */
[----:B------:R-:W1:Y:S01]  /*0aa0*/  @!P2 LDC.64 R10, c[0x0][0x240] ;  /* 0x00009000ff0aab82 */ /* 0x000e620000000a00 */
[----:B------:R-:W-:Y:S02]  /*0ab0*/  IMAD.MOV.U32 R5, RZ, RZ, RZ ;  /* 0x000000ffff057224 */ /* 0x000fe400078e00ff */
[----:B------:R-:W-:Y:S02]  /*0ac0*/  @!P4 IADD3.X R21, RZ, R9, RZ, P3, !PT ;  /* 0x00000009ff15c210 */ /* 0x000fe40001ffe4ff */
        /* <DEDUP_REMOVED lines=18> */
[----:B------:R0:W4:Y:S03]  /*0bf0*/  @!P2 LDG.E.U8 R20, desc[UR16][R24.64] ;  /* 0x000000101814a981 */ /* 0x000126000c1e1100 */
[----:B------:R-:W1:Y:S01]  /*0c00*/  @!P4 LDC.64 R12, c[0x0][0x230] ;  /* 0x00008c00ff0ccb82 */ /* 0x000e620000000a00 */
[----:B------:R-:W-:Y:S01]  /*0c10*/  @!P2 IMAD.X R27, RZ, RZ, R11, P3 ;  /* 0x000000ffff1ba224 */ /* 0x000fe200018e060b */
[----:B------:R0:W4:Y:S01]  /*0c20*/  @!P2 LDG.E.U8 R10, desc[UR16][R18.64] ;  /* 0x00000010120aa981 */ /* 0x000122000c1e1100 */
[----:B-----5:R-:W-:Y:S01]  /*0c30*/  @!P1 IADD3 R16, P3, R23, R16, RZ ;  /* 0x0000001017109210 */ /* 0x020fe20007f7e0ff */
[----:B------:R-:W-:-:S02]  /*0c40*/  IMAD.MOV.U32 R22, RZ, RZ, RZ ;  /* 0x000000ffff167224 */ /* 0x000fc400078e00ff */
[----:B------:R-:W5:Y:S01]  /*0c50*/  @!P2 LDG.E.U8 R21, desc[UR16][R26.64] ;  /* 0x000000101a15a981 */ /* 0x000f62000c1e1100 */
[C---:B0-----:R-:W-:Y:S01]  /*0c60*/  @!P4 VIADD R25, R0.reuse, UR4 ;  /* 0x000000040019cc36 */ /* 0x041fe20008000000 */
[----:B------:R-:W-:Y:S01]  /*0c70*/  @!P4 IADD3 R0, R0, 0x80, RZ ;  /* 0x000000800000c810 */ /* 0x000fe20007ffe0ff */
[----:B------:R-:W0:Y:S03]  /*0c80*/  @!P4 LDC.64 R18, c[0x0][0x238] ;  /* 0x00008e00ff12cb82 */ /* 0x000e260000000a00 */
[----:B------:R-:W-:Y:S01]  /*0c90*/  ISETP.GE.AND P2, PT, R0, R3, PT ;  /* 0x000000030000720c */ /* 0x000fe20003f46270 */
[----:B------:R-:W-:Y:S01]  /*0ca0*/  @!P1 IMAD.X R17, RZ, RZ, R17, P3 ;  /* 0x000000ffff119224 */ /* 0x000fe200018e0611 */
[----:B--2---:R-:W-:Y:S01]  /*0cb0*/  @!P1 IADD3 R14, P3, R23, R14, RZ ;  /* 0x0000000e170e9210 */ /* 0x004fe20007f7e0ff */
[----:B------:R-:W-:-:S03]  /*0cc0*/  IMAD.MOV.U32 R23, RZ, RZ, RZ ;  /* 0x000000ffff177224 */ /* 0x000fc600078e00ff */
[----:B------:R2:W5:Y:S01]  /*0cd0*/  @!P1 LDG.E.U8 R22, desc[UR16][R16.64] ;  /* 0x0000001010169981 */ /* 0x000562000c1e1100 */
[----:B------:R-:W-:Y:S02]  /*0ce0*/  @!P1 IMAD.X R15, RZ, RZ, R15, P3 ;  /* 0x000000ffff0f9224 */ /* 0x000fe400018e060f */
[----:B------:R-:W-:-:S03]  /*0cf0*/  IMAD.MOV.U32 R11, RZ, RZ, RZ ;  /* 0x000000ffff0b7224 */ /* 0x000fc600078e00ff */
[----:B------:R1:W5:Y:S01]  /*0d00*/  @!P1 LDG.E.U8 R23, desc[UR16][R14.64] ;  /* 0x000000100e179981 */ /* 0x000362000c1e1100 */
[----:B--2---:R-:W2:Y:S03]  /*0d10*/  @!P4 LDC.64 R16, c[0x0][0x240] ;  /* 0x00009000ff10cb82 */ /* 0x004ea60000000a00 */
[----:B------:R0:W5:Y:S05]  /*0d20*/  @!P1 LDG.E.U8 R11, desc[UR16][R28.64] ;  /* 0x000000101c0b9981 */ /* 0x00016a000c1e1100 */
        /* <DEDUP_REMOVED lines=9> */
[----:B------:R2:W5:Y:S01]  /*0dc0*/  @!P4 LDG.E.U8 R18, desc[UR16][R26.64] ;  /* 0x000000101a12c981 */ /* 0x000562000c1e1100 */
[----:B------:R-:W-:-:S03]  /*0dd0*/  @!P4 IMAD.X R17, RZ, RZ, R17, P1 ;  /* 0x000000ffff11c224 */ /* 0x000fc600008e0611 */
[----:B------:R1:W5:Y:S04]  /*0de0*/  @!P4 LDG.E.U8 R24, desc[UR16][R28.64] ;  /* 0x000000101c18c981 */ /* 0x000368000c1e1100 */
[----:B------:R0:W5:Y:S01]  /*0df0*/  @!P4 LDG.E.U8 R19, desc[UR16][R16.64] ;  /* 0x000000101013c981 */ /* 0x000162000c1e1100 */
        /* <DEDUP_REMOVED lines=9> */
[----:B------:R1:W2:Y:S02]  /*0e90*/  @!P2 LDG.E.U8 R26, desc[UR16][R12.64] ;  /* 0x000000100c1aa981 */ /* 0x0002a4000c1e1100 */
[----:B-1----:R-:W1:Y:S01]  /*0ea0*/  @!P1 LDC.64 R12, c[0x0][0x230] ;  /* 0x00008c00ff0c9b82 */ /* 0x002e620000000a00 */
[----:B0-----:R-:W-:Y:S01]  /*0eb0*/  @!P2 IADD3 R14, P3, R27, R16, RZ ;  /* 0x000000101b0ea210 */ /* 0x001fe20007f7e0ff */
[----:B------:R-:W-:Y:S02]  /*0ec0*/  IMAD.MOV.U32 R25, RZ, RZ, RZ ;  /* 0x000000ffff197224 */ /* 0x000fe400078e00ff */
[----:B------:R-:W-:Y:S02]  /*0ed0*/  IMAD.MOV.U32 R16, RZ, RZ, RZ ;  /* 0x000000ffff107224 */ /* 0x000fe400078e00ff */
[----:B------:R-:W-:Y:S01]  /*0ee0*/  @!P2 IMAD.X R15, RZ, RZ, R17, P3 ;  /* 0x000000ffff0fa224 */ /* 0x000fe200018e0611 */
[----:B------:R-:W-:Y:S01]  /*0ef0*/  @!P1 IADD3 R17, R0, UR4, RZ ;  /* 0x0000000400119c10 */ /* 0x000fe2000fffe0ff */
[----:B------:R-:W2:Y:S04]  /*0f00*/  @!P2 LDG.E.U8 R25, desc[UR16][R28.64] ;  /* 0x000000101c19a981 */ /* 0x000ea8000c1e1100 */
[----:B------:R0:W2:Y:S02]  /*0f10*/  @!P2 LDG.E.U8 R16, desc[UR16][R14.64] ;  /* 0x000000100e10a981 */ /* 0x0000a4000c1e1100 */
[----:B0-----:R-:W0:Y:S01]  /*0f20*/  @!P1 LDC.64 R14, c[0x0][0x238] ;  /* 0x00008e00ff0e9b82 */ /* 0x001e220000000a00 */
[----:B-1----:R-:W-:-:S05]  /*0f30*/  @!P1 IADD3 R28, P2, R17, R12, RZ ;  /* 0x0000000c111c9210 */ /* 0x002fca0007f5e0ff */
[----:B------:R-:W-:Y:S02]  /*0f40*/  @!P1 IMAD.X R29, RZ, RZ, R13, P2 ;  /* 0x000000ffff1d9224 */ /* 0x000fe400010e060d */
[----:B------:R-:W1:Y:S01]  /*0f50*/  @!P1 LDC.64 R12, c[0x0][0x240] ;  /* 0x00009000ff0c9b82 */ /* 0x000e620000000a00 */
[----:B------:R-:W-:Y:S01]  /*0f60*/  IMAD.MOV.U32 R0, RZ, RZ, RZ ;  /* 0x000000ffff007224 */ /* 0x000fe200078e00ff */
[----:B------:R-:W-:-:S05]  /*0f70*/  MOV R27, RZ ;  /* 0x000000ff001b7202 */ /* 0x000fca0000000f00 */
[----:B------:R1:W2:Y:S01]  /*0f80*/  @!P1 LDG.E.U8 R0, desc[UR16][R28.64] ;  /* 0x000000101c009981 */ /* 0x0002a2000c1e1100 */
[----:B0-----:R-:W-:-:S05]  /*0f90*/  @!P1 IADD3 R14, P2, R17, R14, RZ ;  /* 0x0000000e110e9210 */ /* 0x001fca0007f5e0ff */
[----:B------:R-:W-:Y:S01]  /*0fa0*/  @!P1 IMAD.X R15, RZ, RZ, R15, P2 ;  /* 0x000000ffff0f9224 */ /* 0x000fe200010e060f */
[----:B-1----:R-:W-:Y:S01]  /*0fb0*/  @!P1 IADD3 R12, P2, R17, R12, RZ ;  /* 0x0000000c110c9210 */ /* 0x002fe20007f5e0ff */
[----:B------:R-:W-:-:S03]  /*0fc0*/  IMAD.MOV.U32 R17, RZ, RZ, RZ ;  /* 0x000000ffff117224 */ /* 0x000fc600078e00ff */
[----:B------:R-:W2:Y:S01]  /*0fd0*/  @!P1 LDG.E.U8 R27, desc[UR16][R14.64] ;  /* 0x000000100e1b9981 */ /* 0x000ea2000c1e1100 */
[----:B------:R-:W-:-:S05]  /*0fe0*/  @!P1 IMAD.X R13, RZ, RZ, R13, P2 ;  /* 0x000000ffff0d9224 */ /* 0x000fca00010e060d */
[----:B------:R0:W2:Y:S01]  /*0ff0*/  @!P1 LDG.E.U8 R17, desc[UR16][R12.64] ;  /* 0x000000100c119981 */ /* 0x0000a2000c1e1100 */
        /* <DEDUP_REMOVED lines=46> */
.L_x_21139:
        /* <DEDUP_REMOVED lines=8> */
.L_x_21140:
        /* <DEDUP_REMOVED lines=8> */
.L_x_21141:
        /* <DEDUP_REMOVED lines=9> */
.L_x_21142:
[----:B------:R-:W-:Y:S05]  /*1470*/  BSYNC B1 ;  /* 0x0000000000017941 */ /* 0x000fea0003800000 */
.L_x_21138:
[----:B------:R-:W-:-:S13]  /*1480*/  ISETP.GE.AND P0, PT, R28, R3, PT ;  /* 0x000000031c00720c */ /* 0x000fda0003f06270 */
[----:B0-----:R-:W0:Y:S01]  /*1490*/  @!P0 LDC.64 R6, c[0x0][0x228] ;  /* 0x00008a00ff068b82 */ /* 0x001e220000000a00 */
[C---:B-12---:R-:W-:Y:S01]  /*14a0*/  @!P0 IADD3 R5, R28.reuse, UR4, RZ ;  /* 0x000000041c058c10 */ /* 0x046fe2000fffe0ff */
[----:B------:R-:W-:-:S03]  /*14b0*/  @!P0 VIADD R28, R28, 0x80 ;  /* 0x000000801c1c8836 */ /* 0x000fc60000000000 */
[----:B0-----:R-:W-:-:S05]  /*14c0*/  @!P0 IADD3 R4, P1, R5, R6, RZ ;  /* 0x0000000605048210 */ /* 0x001fca0007f3e0ff */
[----:B------:R-:W-:-:S05]  /*14d0*/  @!P0 IMAD.X R5, RZ, RZ, R7, P1 ;  /* 0x000000ffff058224 */ /* 0x000fca00008e0607 */
[----:B------:R2:W-:Y:S03]  /*14e0*/  @!P0 STG.E.U8 desc[UR16][R4.64], R16 ;  /* 0x0000001004008986 */ /* 0x0005e6000c101110 */
.L_x_21143:
[----:B------:R-:W-:Y:S05]  /*14f0*/  BSYNC B0 ;  /* 0x0000000000007941 */ /* 0x000fea0003800000 */
.L_x_21137:
        /* <DEDUP_REMOVED lines=9> */
.L_x_21144:
        /* <DEDUP_REMOVED lines=15> */
.L_x_24230:


//--------------------- .text._ZN2at6native18elementwise_kernelILi128ELi4EZNS0_15gpu_kernel_implIZZZNS0_54_GLOBAL__N__d8c5977b_16_LinearAlgebra_cu_7dd49032_297216addr_kernel_cudaERNS_14TensorIteratorERKN3c106ScalarES9_ENKUlvE_clEvENKUlvE_clEvEUlhhhE_EEvRNS_18TensorIteratorBaseERKT_EUliE_EEviT1_ --------------------------
	.section	.text._ZN2at6native18elementwise_kernelILi128ELi4EZNS0_15gpu_kernel_implIZZZNS0_54_GLOBAL__N__d8c5977b_16_LinearAlgebra_cu_7dd49032_297216addr_kernel_cudaERNS_14TensorIteratorERKN3c106ScalarES9_ENKUlvE_clEvENKUlvE_clEvEUlhhhE_EEvRNS_18TensorIteratorBaseERKT_EUliE_EEviT1_,"ax",@progbits
	.align	128
        .global         _ZN2at6native18elementwise_kernelILi128ELi4EZNS0_15gpu_kernel_implIZZZNS0_54_GLOBAL__N__d8c5977b_16_LinearAlgebra_cu_7dd49032_297216addr_kernel_cudaERNS_14TensorIteratorERKN3c106ScalarES9_ENKUlvE_clEvENKUlvE_clEvEUlhhhE_EEvRNS_18TensorIteratorBaseERKT_EUliE_EEviT1_
        .type           _ZN2at6native18elementwise_kernelILi128ELi4EZNS0_15gpu_kernel_implIZZZNS0_54_GLOBAL__N__d8c5977b_16_LinearAlgebra_cu_7dd49032_297216addr_kernel_cudaERNS_14TensorIteratorERKN3c106ScalarES9_ENKUlvE_clEvENKUlvE_clEvEUlhhhE_EEvRNS_18TensorIteratorBaseERKT_EUliE_EEviT1_,@function
        .size           _ZN2at6native18elementwise_kernelILi128ELi4EZNS0_15gpu_kernel_implIZZZNS0_54_GLOBAL__N__d8c5977b_16_LinearAlgebra_cu_7dd49032_297216addr_kernel_cudaERNS_14TensorIteratorERKN3c106ScalarES9_ENKUlvE_clEvENKUlvE_clEvEUlhhhE_EEvRNS_18TensorIteratorBaseERKT_EUliE_EEviT1_,(.L_x_24231 - _ZN2at6native18elementwise_kernelILi128ELi4EZNS0_15gpu_kernel_implIZZZNS0_54_GLOBAL__N__d8c5977b_16_LinearAlgebra_cu_7dd49032_297216addr_kernel_cudaERNS_14TensorIteratorERKN3c106ScalarES9_ENKUlvE_clEvENKUlvE_clEvEUlhhhE_EEvRNS_18TensorIteratorBaseERKT_EUliE_EEviT1_)
        .other          _ZN2at6native18elementwise_kernelILi128ELi4EZNS0_15gpu_kernel_implIZZZNS0_54_GLOBAL__N__d8c5977b_16_LinearAlgebra_cu_7dd49032_297216addr_kernel_cudaERNS_14TensorIteratorERKN3c106ScalarES9_ENKUlvE_clEvENKUlvE_clEvEUlhhhE_EEvRNS_18TensorIteratorBaseERKT_EUliE_EEviT1_,@"STO_CUDA_ENTRY STV_DEFAULT"
_ZN2at6native18elementwise_kernelILi128ELi4EZNS0_15gpu_kernel_implIZZZNS0_54_GLOBAL__N__d8c5977b_16_LinearAlgebra_cu_7dd49032_297216addr_kernel_cudaERNS_14TensorIteratorERKN3c106ScalarES9_ENKUlvE_clEvENKUlvE_clEvEUlhhhE_EEvRNS_18TensorIteratorBaseERKT_EUliE_EEviT1_:
.text._ZN2at6native18elementwise_kernelILi128ELi4EZNS0_15gpu_kernel_implIZZZNS0_54_GLOBAL__N__d8c5977b_16_LinearAlgebra_cu_7dd49032_297216addr_kernel_cudaERNS_14TensorIteratorERKN3c106ScalarES9_ENKUlvE_clEvENKUlvE_clEvEUlhhhE_EEvRNS_18TensorIteratorBaseERKT_EUliE_EEviT1_:
        /* <DEDUP_REMOVED lines=364> */
.L_x_21147:
        /* <DEDUP_REMOVED lines=27> */
.L_x_21148:
        /* <DEDUP_REMOVED lines=17> */
.L_x_21152:
[----:B------:R1:W5:Y:S01]  /*1980*/  LDG.E.U8 R19, desc[UR36][R24.64] ;  /* 0x0000002418137981 */ /* 0x000362000c1e1100 */
[----:B------:R-:W-:Y:S05]  /*1990*/  BRA `(.L_x_21154) ;  /* 0x0000000c00647947 */ /* 0x000fea0003800000 */
.L_x_21151:
        /* <DEDUP_REMOVED lines=8> */
.L_x_21156:
[----:B------:R3:W5:Y:S01]  /*1a20*/  LDG.E.U8 R19, desc[UR36][R24.64] ;  /* 0x0000002418137981 */ /* 0x000762000c1e1100 */
[----:B------:R-:W-:Y:S05]  /*1a30*/  BRA `(.L_x_21154) ;  /* 0x0000000c003c7947 */ /* 0x000fea0003800000 */
.L_x_21155:
[----:B------:R2:W5:Y:S01]  /*1a40*/  LDG.E.U16 R19, desc[UR36][R24.64] ;  /* 0x0000002418137981 */ /* 0x000562000c1e1500 */
[----:B------:R-:W-:Y:S05]  /*1a50*/  BRA `(.L_x_21154) ;  /* 0x0000000c00347947 */ /* 0x000fea0003800000 */
.L_x_21150:
        /* <DEDUP_REMOVED lines=10> */
.L_x_21158:
[----:B------:R-:W2:Y:S02]  /*1b00*/  LDG.E.U16 R2, desc[UR36][R24.64] ;  /* 0x0000002418027981 */ /* 0x000ea4000c1e1500 */
[----:B--2---:R-:W-:-:S06]  /*1b10*/  HADD2.F32 R2, -RZ, R2.H0_H0 ;  /* 0x20000002ff027230 */ /* 0x004fcc0000004100 */
[----:B------:R-:W0:Y:S02]  /*1b20*/  F2I.S64.TRUNC R2, R2 ;  /* 0x0000000200027311 */ /* 0x000e24000020d900 */
[----:B0-----:R-:W-:Y:S01]  /*1b30*/  PRMT R19, R2, 0x7610, R19 ;  /* 0x0000761002137816 */ /* 0x001fe20000000013 */
[----:B------:R-:W-:Y:S06]  /*1b40*/  BRA `(.L_x_21154) ;  /* 0x0000000800f87947 */ /* 0x000fec0003800000 */
.L_x_21157:
        /* <DEDUP_REMOVED lines=10> */
.L_x_21160:
[----:B------:R-:W2:Y:S02]  /*1bf0*/  LDG.E.U16 R24, desc[UR36][R24.64] ;  /* 0x0000002418187981 */ /* 0x000ea4000c1e1500 */
[----:B--2---:R-:W-:-:S06]  /*1c00*/  HADD2.F32 R2, -RZ, R24.H0_H0 ;  /* 0x20000018ff027230 */ /* 0x004fcc0000004100 */
[----:B------:R-:W0:Y:S02]  /*1c10*/  F2I.S64.TRUNC R2, R2 ;  /* 0x0000000200027311 */ /* 0x000e24000020d900 */
[----:B0-----:R-:W-:Y:S01]  /*1c20*/  PRMT R19, R2, 0x7610, R19 ;  /* 0x0000761002137816 */ /* 0x001fe20000000013 */
[----:B------:R-:W-:Y:S06]  /*1c30*/  BRA `(.L_x_21154) ;  /* 0x0000000800bc7947 */ /* 0x000fec0003800000 */
.L_x_21159:
[----:B------:R-:W2:Y:S02]  /*1c40*/  LDG.E.64 R2, desc[UR36][R24.64] ;  /* 0x0000002418027981 */ /* 0x000ea4000c1e1b00 */
[----:B--2---:R-:W0:Y:S02]  /*1c50*/  F2I.S64.F64.TRUNC R2, R2 ;  /* 0x0000000200027311 */ /* 0x004e24000030d900 */
[----:B0-----:R-:W-:Y:S01]  /*1c60*/  PRMT R19, R2, 0x7610, R19 ;  /* 0x0000761002137816 */ /* 0x001fe20000000013 */
[----:B------:R-:W-:Y:S06]  /*1c70*/  BRA `(.L_x_21154) ;  /* 0x0000000800ac7947 */ /* 0x000fec0003800000 */
.L_x_21149:
        /* <DEDUP_REMOVED lines=12> */
.L_x_21163:
[----:B------:R-:W2:Y:S02]  /*1d40*/  LDG.E.64 R24, desc[UR36][R24.64] ;  /* 0x0000002418187981 */ /* 0x000ea4000c1e1b00 */
[----:B--2---:R-:W0:Y:S02]  /*1d50*/  F2I.S64.F64.TRUNC R2, R24 ;  /* 0x0000001800027311 */ /* 0x004e24000030d900 */
[----:B0-----:R-:W-:Y:S01]  /*1d60*/  PRMT R19, R2, 0x7610, R19 ;  /* 0x0000761002137816 */ /* 0x001fe20000000013 */
[----:B------:R-:W-:Y:S06]  /*1d70*/  BRA `(.L_x_21154) ;  /* 0x00000008006c7947 */ /* 0x000fec0003800000 */
.L_x_21162:
        /* <DEDUP_REMOVED lines=28> */
.L_x_21165:
        /* <DEDUP_REMOVED lines=15> */
.L_x_21164:
[----:B------:R-:W2:Y:S02]  /*2030*/  LDG.E.U16 R2, desc[UR36][R24.64] ;  /* 0x0000002418027981 */ /* 0x000ea4000c1e1500 */
[----:B--2---:R-:W-:-:S06]  /*2040*/  IMAD.U32 R2, R2, 0x10000, RZ ;  /* 0x0001000002027824 */ /* 0x004fcc00078e00ff */
[----:B------:R-:W0:Y:S02]  /*2050*/  F2I.S64.TRUNC R2, R2 ;  /* 0x0000000200027311 */ /* 0x000e24000020d900 */
[----:B0-----:R-:W-:Y:S01]  /*2060*/  PRMT R19, R2, 0x7610, R19 ;  /* 0x0000761002137816 */ /* 0x001fe20000000013 */
[----:B------:R-:W-:Y:S06]  /*2070*/  BRA `(.L_x_21154) ;  /* 0x0000000400ac7947 */ /* 0x000fec0003800000 */
.L_x_21161:
        /* <DEDUP_REMOVED lines=10> */
.L_x_21168:
        /* <DEDUP_REMOVED lines=21> */
.L_x_21172:
[----:B------:R-:W-:Y:S05]  /*2270*/  BSYNC B1 ;  /* 0x0000000000017941 */ /* 0x000fea0003800000 */
.L_x_21171:
[----:B------:R-:W-:Y:S01]  /*2280*/  IMAD.SHL.U32 R2, R2, 0x100000, RZ ;  /* 0x0010000002027824 */ /* 0x000fe200078e00ff */
[----:B------:R-:W-:-:S04]  /*2290*/  LEA R3, R0, 0x3b800000, 0x17 ;  /* 0x3b80000000037811 */ /* 0x000fc800078eb8ff */
[----:B------:R-:W-:-:S07]  /*22a0*/  LOP3.LUT R2, R3, R2, R4, 0xfe, !PT ;  /* 0x0000000203027212 */ /* 0x000fce00078efe04 */
.L_x_21170:
[----:B------:R-:W-:Y:S05]  /*22b0*/  BSYNC B0 ;  /* 0x0000000000007941 */ /* 0x000fea0003800000 */
.L_x_21169:
[----:B------:R-:W0:Y:S02]  /*22c0*/  F2I.S64.TRUNC R2, R2 ;  /* 0x0000000200027311 */ /* 0x000e24000020d900 */
[----:B0-----:R-:W-:Y:S01]  /*22d0*/  PRMT R19, R2, 0x7610, R19 ;  /* 0x0000761002137816 */ /* 0x001fe20000000013 */
[----:B------:R-:W-:Y:S06]  /*22e0*/  BRA `(.L_x_21154) ;  /* 0x0000000400107947 */ /* 0x000fec0003800000 */
.L_x_21167:
        /* <DEDUP_REMOVED lines=21> */
.L_x_21176:
[----:B------:R-:W-:Y:S05]  /*2440*/  BSYNC B1 ;  /* 0x0000000000017941 */ /* 0x000fea0003800000 */
.L_x_21175:
[----:B------:R-:W-:Y:S01]  /*2450*/  IMAD.SHL.U32 R2, R2, 0x200000, RZ ;  /* 0x0020000002027824 */ /* 0x000fe200078e00ff */
[----:B------:R-:W-:-:S04]  /*2460*/  LEA R3, R0, 0x37800000, 0x17 ;  /* 0x3780000000037811 */ /* 0x000fc800078eb8ff */
[----:B------:R-:W-:-:S07]  /*2470*/  LOP3.LUT R2, R3, R2, R4, 0xfe, !PT ;  /* 0x0000000203027212 */ /* 0x000fce00078efe04 */
.L_x_21174:
[----:B------:R-:W-:Y:S05]  /*2480*/  BSYNC B0 ;  /* 0x0000000000007941 */ /* 0x000fea0003800000 */
.L_x_21173:
[----:B------:R-:W0:Y:S02]  /*2490*/  F2I.S64.TRUNC R2, R2 ;  /* 0x0000000200027311 */ /* 0x000e24000020d900 */
[----:B0-----:R-:W-:Y:S01]  /*24a0*/  PRMT R19, R2, 0x7610, R19 ;  /* 0x0000761002137816 */ /* 0x001fe20000000013 */
[----:B------:R-:W-:Y:S06]  /*24b0*/  BRA `(.L_x_21154) ;  /* 0x00000000009c7947 */ /* 0x000fec0003800000 */
.L_x_21166:
        /* <DEDUP_REMOVED lines=14> */
.L_x_21180:
[----:B------:R-:W-:Y:S05]  /*25a0*/  BSYNC B0 ;  /* 0x0000000000007941 */ /* 0x000fea0003800000 */
.L_x_21179:
[----:B------:R-:W0:Y:S02]  /*25b0*/  F2I.S64.TRUNC R2, R2 ;  /* 0x0000000200027311 */ /* 0x000e24000020d900 */
[----:B0-----:R-:W-:Y:S01]  /*25c0*/  PRMT R19, R2, 0x7610, R19 ;  /* 0x0000761002137816 */ /* 0x001fe20000000013 */
[----:B------:R-:W-:Y:S06]  /*25d0*/  BRA `(.L_x_21154) ;  /* 0x0000000000547947 */ /* 0x000fec0003800000 */
.L_x_21153:
        /* <DEDUP_REMOVED lines=16> */
.L_x_21181:
[----:B------:R-:W-:Y:S01]  /*26e0*/  PRMT R19, RZ, 0x7610, R19 ;  /* 0x00007610ff137816 */ /* 0x000fe20000000013 */
[----:B------:R-:W-:Y:S06]  /*26f0*/  BRA `(.L_x_21154) ;  /* 0x00000000000c7947 */ /* 0x000fec0003800000 */
.L_x_21178:
[----:B------:R0:W5:Y:S01]  /*2700*/  LDG.E.U8 R19, desc[UR36][R24.64] ;  /* 0x0000002418137981 */ /* 0x000162000c1e1100 */
[----:B------:R-:W-:Y:S05]  /*2710*/  BRA `(.L_x_21154) ;  /* 0x0000000000047947 */ /* 0x000fea0003800000 */
.L_x_21177:
[----:B------:R0:W5:Y:S02]  /*2720*/  LDG.E.U8 R19, desc[UR36][R24.64] ;  /* 0x0000002418137981 */ /* 0x000164000c1e1100 */
.L_x_21154:
[----:B------:R-:W1:Y:S01]  /*2730*/  LDC.U8 R2, c[0x0][0x50b] ;  /* 0x000142c0ff027b82 */ /* 0x000e620000000000 */
[----:B------:R-:W-:Y:S02]  /*2740*/  ULDC.64 UR4, c[0x0][0x4f0] ;  /* 0x00013c0000047ab9 */ /* 0x000fe40000000a00 */
[----:B------:R-:W-:-:S05]  /*2750*/  IADD3 R4, P1, R22, UR4, RZ ;  /* 0x0000000416047c10 */ /* 0x000fca000ff3e0ff */
        /* <DEDUP_REMOVED lines=14> */
.L_x_21185:
[----:B------:R1:W5:Y:S01]  /*2840*/  LDG.E.U8 R0, desc[UR36][R4.64] ;  /* 0x0000002404007981 */ /* 0x000362000c1e1100 */
[----:B------:R-:W-:Y:S05]  /*2850*/  BRA `(.L_x_21187) ;  /* 0x0000000c00647947 */ /* 0x000fea0003800000 */
.L_x_21184:
        /* <DEDUP_REMOVED lines=8> */
.L_x_21189:
[----:B------:R1:W5:Y:S01]  /*28e0*/  LDG.E.U8 R0, desc[UR36][R4.64] ;  /* 0x0000002404007981 */ /* 0x000362000c1e1100 */
[----:B------:R-:W-:Y:S05]  /*28f0*/  BRA `(.L_x_21187) ;  /* 0x0000000c003c7947 */ /* 0x000fea0003800000 */
.L_x_21188:
[----:B------:R1:W5:Y:S01]  /*2900*/  LDG.E.U16 R0, desc[UR36][R4.64] ;  /* 0x0000002404007981 */ /* 0x000362000c1e1500 */
[----:B------:R-:W-:Y:S05]  /*2910*/  BRA `(.L_x_21187) ;  /* 0x0000000c00347947 */ /* 0x000fea0003800000 */
.L_x_21183:
        /* <DEDUP_REMOVED lines=10> */
.L_x_21191:
[----:B------:R-:W2:Y:S02]  /*29c0*/  LDG.E.U16 R2, desc[UR36][R4.64] ;  /* 0x0000002404027981 */ /* 0x000ea4000c1e1500 */
[----:B--2---:R-:W-:-:S06]  /*29d0*/  HADD2.F32 R2, -RZ, R2.H0_H0 ;  /* 0x20000002ff027230 */ /* 0x004fcc0000004100 */
[----:B------:R-:W1:Y:S02]  /*29e0*/  F2I.S64.TRUNC R2, R2 ;  /* 0x0000000200027311 */ /* 0x000e64000020d900 */
[----:B-1----:R-:W-:Y:S01]  /*29f0*/  PRMT R0, R2, 0x7610, R0 ;  /* 0x0000761002007816 */ /* 0x002fe20000000000 */
[----:B------:R-:W-:Y:S06]  /*2a00*/  BRA `(.L_x_21187) ;  /* 0x0000000800f87947 */ /* 0x000fec0003800000 */
.L_x_21190:
        /* <DEDUP_REMOVED lines=10> */
.L_x_21193:
[----:B------:R-:W2:Y:S02]  /*2ab0*/  LDG.E.U16 R4, desc[UR36][R4.64] ;  /* 0x0000002404047981 */ /* 0x000ea4000c1e1500 */
[----:B--2---:R-:W-:-:S06]  /*2ac0*/  HADD2.F32 R2, -RZ, R4.H0_H0 ;  /* 0x20000004ff027230 */ /* 0x004fcc0000004100 */
[----:B------:R-:W1:Y:S02]  /*2ad0*/  F2I.S64.TRUNC R2, R2 ;  /* 0x0000000200027311 */ /* 0x000e64000020d900 */
[----:B-1----:R-:W-:Y:S01]  /*2ae0*/  PRMT R0, R2, 0x7610, R0 ;  /* 0x0000761002007816 */ /* 0x002fe20000000000 */
[----:B------:R-:W-:Y:S06]  /*2af0*/  BRA `(.L_x_21187) ;  /* 0x0000000800bc7947 */ /* 0x000fec0003800000 */
.L_x_21192:
[----:B------:R-:W2:Y:S02]  /*2b00*/  LDG.E.64 R2, desc[UR36][R4.64] ;  /* 0x0000002404027981 */ /* 0x000ea4000c1e1b00 */
[----:B--2---:R-:W1:Y:S02]  /*2b10*/  F2I.S64.F64.TRUNC R2, R2 ;  /* 0x0000000200027311 */ /* 0x004e64000030d900 */
[----:B-1----:R-:W-:Y:S01]  /*2b20*/  PRMT R0, R2, 0x7610, R0 ;  /* 0x0000761002007816 */ /* 0x002fe20000000000 */
[----:B------:R-:W-:Y:S06]  /*2b30*/  BRA `(.L_x_21187) ;  /* 0x0000000800ac7947 */ /* 0x000fec0003800000 */
.L_x_21182:
        /* <DEDUP_REMOVED lines=12> */
.L_x_21196:
[----:B------:R-:W2:Y:S02]  /*2c00*/  LDG.E.64 R4, desc[UR36][R4.64] ;  /* 0x0000002404047981 */ /* 0x000ea4000c1e1b00 */
[----:B--2---:R-:W1:Y:S02]  /*2c10*/  F2I.S64.F64.TRUNC R2, R4 ;  /* 0x0000000400027311 */ /* 0x004e64000030d900 */
[----:B-1----:R-:W-:Y:S01]  /*2c20*/  PRMT R0, R2, 0x7610, R0 ;  /* 0x0000761002007816 */ /* 0x002fe20000000000 */
[----:B------:R-:W-:Y:S06]  /*2c30*/  BRA `(.L_x_21187) ;  /* 0x00000008006c7947 */ /* 0x000fec0003800000 */
.L_x_21195:
        /* <DEDUP_REMOVED lines=28> */
.L_x_21198:
        /* <DEDUP_REMOVED lines=12> */
[----:B------:R-:W1:Y:S02]  /*2ec0*/  F2I.S64.TRUNC R2, R2 ;  /* 0x0000000200027311 */ /* 0x000e64000020d900 */
[----:B-1----:R-:W-:Y:S01]  /*2ed0*/  PRMT R0, R2, 0x7610, R0 ;  /* 0x0000761002007816 */ /* 0x002fe20000000000 */
[----:B------:R-:W-:Y:S06]  /*2ee0*/  BRA `(.L_x_21187) ;  /* 0x0000000400c07947 */ /* 0x000fec0003800000 */
.L_x_21197:
[----:B------:R-:W2:Y:S02]  /*2ef0*/  LDG.E.U16 R2, desc[UR36][R4.64] ;  /* 0x0000002404027981 */ /* 0x000ea4000c1e1500 */
[----:B--2---:R-:W-:-:S06]  /*2f00*/  IMAD.U32 R2, R2, 0x10000, RZ ;  /* 0x0001000002027824 */ /* 0x004fcc00078e00ff */
[----:B------:R-:W1:Y:S02]  /*2f10*/  F2I.S64.TRUNC R2, R2 ;  /* 0x0000000200027311 */ /* 0x000e64000020d900 */
[----:B-1----:R-:W-:Y:S01]  /*2f20*/  PRMT R0, R2, 0x7610, R0 ;  /* 0x0000761002007816 */ /* 0x002fe20000000000 */
[----:B------:R-:W-:Y:S06]  /*2f30*/  BRA `(.L_x_21187) ;  /* 0x0000000400ac7947 */ /* 0x000fec0003800000 */
.L_x_21194:
        /* <DEDUP_REMOVED lines=10> */
.L_x_21201:
        /* <DEDUP_REMOVED lines=21> */
.L_x_21205:
[----:B------:R-:W-:Y:S05]  /*3130*/  BSYNC B1 ;  /* 0x0000000000017941 */ /* 0x000fea0003800000 */
.L_x_21204:
[----:B------:R-:W-:Y:S01]  /*3140*/  IMAD.SHL.U32 R2, R2, 0x100000, RZ ;  /* 0x0010000002027824 */ /* 0x000fe200078e00ff */
[----:B------:R-:W-:-:S04]  /*3150*/  LEA R3, R0, 0x3b800000, 0x17 ;  /* 0x3b80000000037811 */ /* 0x000fc800078eb8ff */
[----:B------:R-:W-:-:S07]  /*3160*/  LOP3.LUT R2, R3, R2, R4, 0xfe, !PT ;  /* 0x0000000203027212 */ /* 0x000fce00078efe04 */
.L_x_21203:
[----:B------:R-:W-:Y:S05]  /*3170*/  BSYNC B0 ;  /* 0x0000000000007941 */ /* 0x000fea0003800000 */
.L_x_21202:
[----:B------:R-:W1:Y:S02]  /*3180*/  F2I.S64.TRUNC R2, R2 ;  /* 0x0000000200027311 */ /* 0x000e64000020d900 */
[----:B-1----:R-:W-:Y:S01]  /*3190*/  PRMT R0, R2, 0x7610, R0 ;  /* 0x0000761002007816 */ /* 0x002fe20000000000 */
[----:B------:R-:W-:Y:S06]  /*31a0*/  BRA `(.L_x_21187) ;  /* 0x0000000400107947 */ /* 0x000fec0003800000 */
.L_x_21200:
        /* <DEDUP_REMOVED lines=21> */
.L_x_21209:
[----:B------:R-:W-:Y:S05]  /*3300*/  BSYNC B1 ;  /* 0x0000000000017941 */ /* 0x000fea0003800000 */
.L_x_21208:
[----:B------:R-:W-:Y:S01]  /*3310*/  IMAD.SHL.U32 R2, R2, 0x200000, RZ ;  /* 0x0020000002027824 */ /* 0x000fe200078e00ff */
[----:B------:R-:W-:-:S04]  /*3320*/  LEA R3, R0, 0x37800000, 0x17 ;  /* 0x3780000000037811 */ /* 0x000fc800078eb8ff */
[----:B------:R-:W-:-:S07]  /*3330*/  LOP3.LUT R2, R3, R2, R4, 0xfe, !PT ;  /* 0x0000000203027212 */ /* 0x000fce00078efe04 */
.L_x_21207:
[----:B------:R-:W-:Y:S05]  /*3340*/  BSYNC B0 ;  /* 0x0000000000007941 */ /* 0x000fea0003800000 */
.L_x_21206:
[----:B------:R-:W1:Y:S02]  /*3350*/  F2I.S64.TRUNC R2, R2 ;  /* 0x0000000200027311 */ /* 0x000e64000020d900 */
[----:B-1----:R-:W-:Y:S01]  /*3360*/  PRMT R0, R2, 0x7610, R0 ;  /* 0x0000761002007816 */ /* 0x002fe20000000000 */
[----:B------:R-:W-:Y:S06]  /*3370*/  BRA `(.L_x_21187) ;  /* 0x00000000009c7947 */ /* 0x000fec0003800000 */
.L_x_21199:
        /* <DEDUP_REMOVED lines=14> */
.L_x_21213:
[----:B------:R-:W-:Y:S05]  /*3460*/  BSYNC B0 ;  /* 0x0000000000007941 */ /* 0x000fea0003800000 */
.L_x_21212:
[----:B------:R-:W1:Y:S02]  /*3470*/  F2I.S64.TRUNC R2, R2 ;  /* 0x0000000200027311 */ /* 0x000e64000020d900 */
[----:B-1----:R-:W-:Y:S01]  /*3480*/  PRMT R0, R2, 0x7610, R0 ;  /* 0x0000761002007816 */ /* 0x002fe20000000000 */
[----:B------:R-:W-:Y:S06]  /*3490*/  BRA `(.L_x_21187) ;  /* 0x0000000000547947 */ /* 0x000fec0003800000 */
.L_x_21186:
        /* <DEDUP_REMOVED lines=16> */
.L_x_21214:
[----:B------:R-:W-:Y:S01]  /*35a0*/  PRMT R0, RZ, 0x7610, R0 ;  /* 0x00007610ff007816 */ /* 0x000fe20000000000 */
[----:B------:R-:W-:Y:S06]  /*35b0*/  BRA `(.L_x_21187) ;  /* 0x00000000000c7947 */ /* 0x000fec0003800000 */
.L_x_21211:
[----:B------:R1:W5:Y:S01]  /*35c0*/  LDG.E.U8 R0, desc[UR36][R4.64] ;  /* 0x0000002404007981 */ /* 0x000362000c1e1100 */
[----:B------:R-:W-:Y:S05]  /*35d0*/  BRA `(.L_x_21187) ;  /* 0x0000000000047947 */ /* 0x000fea0003800000 */
.L_x_21210:
[----:B------:R1:W5:Y:S02]  /*35e0*/  LDG.E.U8 R0, desc[UR36][R4.64] ;  /* 0x0000002404007981 */ /* 0x000364000c1e1100 */
.L_x_21187:
[----:B-1----:R-:W1:Y:S01]  /*35f0*/  LDC.U8 R4, c[0x0][0x508] ;  /* 0x00014200ff047b82 */ /* 0x002e620000000000 */
[----:B-----5:R-:W-:Y:S01]  /*3600*/  PRMT R19, R19, 0x9910, RZ ;  /* 0x0000991013137816 */ /* 0x020fe200000000ff */
[----:B------:R-:W-:Y:S01]  /*3610*/  ULDC.U8 UR4, c[0x0][0x4f8] ;  /* 0x00013e0000047ab9 */ /* 0x000fe20000000000 */
[----:B------:R-:W-:Y:S01]  /*3620*/  PRMT R3, R0, 0x9910, RZ ;  /* 0x0000991000037816 */ /* 0x000fe200000000ff */
[----:B------:R-:W-:Y:S02]  /*3630*/  UPRMT UR4, UR4, 0x9910, URZ ;  /* 0x0000991004047896 */ /* 0x000fe4000800003f */
[----:B------:R-:W-:-:S04]  /*3640*/  IMAD.MOV.U32 R0, RZ, RZ, R19 ;  /* 0x000000ffff007224 */ /* 0x000fc800078e0013 */
[----:B------:R-:W-:-:S05]  /*3650*/  IMAD R0, R0, R3, RZ ;  /* 0x0000000300007224 */ /* 0x000fca00078e02ff */
[----:B------:R-:W-:-:S05]  /*3660*/  PRMT R0, R0, 0x9910, RZ ;  /* 0x0000991000007816 */ /* 0x000fca00000000ff */
[----:B------:R-:W-:Y:S01]  /*3670*/  IMAD R3, R0, UR4, RZ ;  /* 0x0000000400037c24 */ /* 0x000fe2000f8e02ff */
        /* <DEDUP_REMOVED lines=13> */
.L_x_21218:
[----:B------:R1:W-:Y:S01]  /*3750*/  STG.E.U8 desc[UR36][R16.64], R3 ;  /* 0x0000000310007986 */ /* 0x0003e2000c101124 */
[----:B------:R-:W-:Y:S05]  /*3760*/  BRA `(.L_x_21220) ;  /* 0x0000000c00987947 */ /* 0x000fea0003800000 */
.L_x_21217:
        /* <DEDUP_REMOVED lines=10> */
.L_x_21222:
[----:B------:R-:W-:-:S05]  /*3810*/  LOP3.LUT R3, R3, 0xff, RZ, 0xc0, !PT ;  /* 0x000000ff03037812 */ /* 0x000fca00078ec0ff */
[----:B------:R1:W-:Y:S01]  /*3820*/  STG.E desc[UR36][R16.64], R3 ;  /* 0x0000000310007986 */ /* 0x0003e2000c101924 */
[----:B------:R-:W-:Y:S05]  /*3830*/  BRA `(.L_x_21220) ;  /* 0x0000000c00647947 */ /* 0x000fea0003800000 */
.L_x_21221:
[----:B------:R-:W-:-:S05]  /*3840*/  LOP3.LUT R3, R3, 0xff, RZ, 0xc0, !PT ;  /* 0x000000ff03037812 */ /* 0x000fca00078ec0ff */
[----:B------:R1:W-:Y:S01]  /*3850*/  STG.E.U16 desc[UR36][R16.64], R3 ;  /* 0x0000000310007986 */ /* 0x0003e2000c101524 */
[----:B------:R-:W-:Y:S05]  /*3860*/  BRA `(.L_x_21220) ;  /* 0x0000000c00587947 */ /* 0x000fea0003800000 */
.L_x_21216:
[----:B------:R-:W-:-:S13]  /*3870*/  ISETP.GT.AND P0, PT, R2, 0x6, PT ;  /* 0x000000060200780c */ /* 0x000fda0003f04270 */
[----:B------:R-:W-:Y:S05]  /*3880*/  @P0 BRA `(.L_x_21223) ;  /* 0x0000000000340947 */ /* 0x000fea0003800000 */
[----:B------:R-:W-:-:S13]  /*3890*/  ISETP.NE.AND P0, PT, R2, 0x5, PT ;  /* 0x000000050200780c */ /* 0x000fda0003f05270 */
[----:B------:R-:W-:Y:S05]  /*38a0*/  @!P0 BRA `(.L_x_21224) ;  /* 0x0000000000188947 */ /* 0x000fea0003800000 */
[----:B------:R-:W-:-:S13]  /*38b0*/  ISETP.NE.AND P0, PT, R2, 0x6, PT ;  /* 0x000000060200780c */ /* 0x000fda0003f05270 */
[----:B------:R-:W-:Y:S05]  /*38c0*/  @P0 BRA `(.L_x_21219) ;  /* 0x0000000800e40947 */ /* 0x000fea0003800000 */
[----:B------:R-:W-:-:S06]  /*38d0*/  LOP3.LUT R3, R3, 0xff, RZ, 0xc0, !PT ;  /* 0x000000ff03037812 */ /* 0x000fcc00078ec0ff */
[----:B------:R-:W1:Y:S02]  /*38e0*/  I2F.U16 R3, R3 ;  /* 0x0000000300037306 */ /* 0x000e640000101000 */
[----:B-1----:R1:W-:Y:S01]  /*38f0*/  STG.E desc[UR36][R16.64], R3 ;  /* 0x0000000310007986 */ /* 0x0023e2000c101924 */
[----:B------:R-:W-:Y:S05]  /*3900*/  BRA `(.L_x_21220) ;  /* 0x0000000c00307947 */ /* 0x000fea0003800000 */
.L_x_21224:
[----:B------:R-:W-:-:S04]  /*3910*/  LOP3.LUT R3, R3, 0xff, RZ, 0xc0, !PT ;  /* 0x000000ff03037812 */ /* 0x000fc800078ec0ff */
[----:B------:R-:W1:Y:S02]  /*3920*/  I2F.U16 R0, R3 ;  /* 0x0000000300007306 */ /* 0x000e640000101000 */
[----:B-1----:R-:W-:-:S05]  /*3930*/  F2FP.F16.F32.PACK_AB R0, RZ, R0 ;  /* 0x00000000ff00723e */ /* 0x002fca00000000ff */
[----:B------:R1:W-:Y:S01]  /*3940*/  STG.E.U16 desc[UR36][R16.64], R0 ;  /* 0x0000000010007986 */ /* 0x0003e2000c101524 */
[----:B------:R-:W-:Y:S05]  /*3950*/  BRA `(.L_x_21220) ;  /* 0x0000000c001c7947 */ /* 0x000fea0003800000 */
.L_x_21223:
        /* <DEDUP_REMOVED lines=8> */
[----:B------:R-:W1:Y:S02]  /*39e0*/  I2F.U16 R4, R3 ;  /* 0x0000000300047306 */ /* 0x000e640000101000 */
[----:B-1----:R1:W-:Y:S01]  /*39f0*/  STG.E.64 desc[UR36][R16.64], R4 ;  /* 0x0000000410007986 */ /* 0x0023e2000c101b24 */
[----:B------:R-:W-:Y:S05]  /*3a00*/  BRA `(.L_x_21220) ;  /* 0x0000000800f07947 */ /* 0x000fea0003800000 */
.L_x_21226:
[----:B------:R-:W-:-:S06]  /*3a10*/  LOP3.LUT R3, R3, 0xff, RZ, 0xc0, !PT ;  /* 0x000000ff03037812 */ /* 0x000fcc00078ec0ff */
[----:B------:R-:W1:Y:S02]  /*3a20*/  I2F.U16 R3, R3 ;  /* 0x0000000300037306 */ /* 0x000e640000101000 */
[----:B-1----:R-:W-:-:S04]  /*3a30*/  F2FP.F16.F32.PACK_AB R3, RZ, R3 ;  /* 0x00000003ff03723e */ /* 0x002fc800000000ff */
[----:B------:R-:W-:-:S05]  /*3a40*/  PRMT R3, R3, 0x5410, RZ ;  /* 0x0000541003037816 */ /* 0x000fca00000000ff */
[----:B------:R1:W-:Y:S01]  /*3a50*/  STG.E desc[UR36][R16.64], R3 ;  /* 0x0000000310007986 */ /* 0x0003e2000c101924 */
[----:B------:R-:W-:Y:S05]  /*3a60*/  BRA `(.L_x_21220) ;  /* 0x0000000800d87947 */ /* 0x000fea0003800000 */
.L_x_21225:
[----:B------:R-:W-:-:S06]  /*3a70*/  LOP3.LUT R3, R3, 0xff, RZ, 0xc0, !PT ;  /* 0x000000ff03037812 */ /* 0x000fcc00078ec0ff */
[----:B------:R-:W1:Y:S02]  /*3a80*/  I2F.F64.U16 R2, R3 ;  /* 0x0000000300027312 */ /* 0x000e640000101800 */
[----:B-1----:R1:W-:Y:S01]  /*3a90*/  STG.E.64 desc[UR36][R16.64], R2 ;  /* 0x0000000210007986 */ /* 0x0023e2000c101b24 */
[----:B------:R-:W-:Y:S05]  /*3aa0*/  BRA `(.L_x_21220) ;  /* 0x0000000800c87947 */ /* 0x000fea0003800000 */
.L_x_21215:
        /* <DEDUP_REMOVED lines=12> */
.L_x_21229:
[----:B------:R-:W-:Y:S02]  /*3b70*/  LOP3.LUT R4, R3, 0xff, RZ, 0xc0, !PT ;  /* 0x000000ff03047812 */ /* 0x000fe400078ec0ff */
[----:B------:R-:W-:-:S04]  /*3b80*/  CS2R R6, SRZ ;  /* 0x0000000000067805 */ /* 0x000fc8000001ff00 */
[----:B------:R-:W1:Y:S02]  /*3b90*/  I2F.F64.U16 R4, R4 ;  /* 0x0000000400047312 */ /* 0x000e640000101800 */
[----:B-1----:R1:W-:Y:S01]  /*3ba0*/  STG.E.128 desc[UR36][R16.64], R4 ;  /* 0x0000000410007986 */ /* 0x0023e2000c101d24 */
[----:B------:R-:W-:Y:S05]  /*3bb0*/  BRA `(.L_x_21220) ;  /* 0x0000000800847947 */ /* 0x000fea0003800000 */
.L_x_21228:
        /* <DEDUP_REMOVED lines=8> */
[----:B------:R-:W1:Y:S02]  /*3c40*/  I2F.U16 R5, R4 ;  /* 0x0000000400057306 */ /* 0x000e640000101000 */
[C---:B-1----:R-:W-:Y:S02]  /*3c50*/  LOP3.LUT R2, R5.reuse, 0x7fffffff, RZ, 0xc0, !PT ;  /* 0x7fffffff05027812 */ /* 0x042fe400078ec0ff */
        /* <DEDUP_REMOVED lines=12> */
.L_x_21233:
[----:B------:R-:W-:Y:S05]  /*3d20*/  BSYNC B0 ;  /* 0x0000000000007941 */ /* 0x000fea0003800000 */
.L_x_21232:
[----:B------:R-:W-:-:S05]  /*3d30*/  LOP3.LUT R3, R0, R3, RZ, 0xfc, !PT ;  /* 0x0000000300037212 */ /* 0x000fca00078efcff */
[----:B------:R1:W-:Y:S01]  /*3d40*/  STG.E.U8 desc[UR36][R16.64], R3 ;  /* 0x0000000310007986 */ /* 0x0003e2000c101124 */
[----:B------:R-:W-:Y:S05]  /*3d50*/  BRA `(.L_x_21220) ;  /* 0x00000008001c7947 */ /* 0x000fea0003800000 */
.L_x_21231:
[----:B------:R-:W-:Y:S01]  /*3d60*/  LOP3.LUT R3, R3, 0xff, RZ, 0xc0, !PT ;  /* 0x000000ff03037812 */ /* 0x000fe200078ec0ff */
[----:B------:R-:W-:Y:S05]  /*3d70*/  BSSY B0, `(.L_x_21234) ;  /* 0x0000010000007945 */ /* 0x000fea0003800000 */
[----:B------:R-:W1:Y:S02]  /*3d80*/  I2F.U16 R3, R3 ;  /* 0x0000000300037306 */ /* 0x000e640000101000 */
[----:B-1----:R-:W-:-:S04]  /*3d90*/  LOP3.LUT R2, R3, 0x7fffffff, RZ, 0xc0, !PT ;  /* 0x7fffffff03027812 */ /* 0x002fc800078ec0ff */
        /* <DEDUP_REMOVED lines=10> */
.L_x_21235:
[----:B------:R-:W-:Y:S01]  /*3e40*/  IMAD.MOV.U32 R0, RZ, RZ, 0x7f ;  /* 0x0000007fff007424 */ /* 0x000fe200078e00ff */
[----:B------:R-:W-:-:S04]  /*3e50*/  ISETP.GT.U32.AND P0, PT, R2, 0x7f800000, PT ;  /* 0x7f8000000200780c */ /* 0x000fc80003f04070 */
[----:B------:R-:W-:-:S09]  /*3e60*/  SEL R0, R0, 0x7c, P0 ;  /* 0x0000007c00007807 */ /* 0x000fd20000000000 */
.L_x_21236:
[----:B------:R-:W-:Y:S05]  /*3e70*/  BSYNC B0 ;  /* 0x0000000000007941 */ /* 0x000fea0003800000 */
.L_x_21234:
[----:B------:R-:W-:-:S04]  /*3e80*/  LOP3.LUT R2, R3, 0x80000000, RZ, 0xc0, !PT ;  /* 0x8000000003027812 */ /* 0x000fc800078ec0ff */
[----:B------:R-:W-:-:S04]  /*3e90*/  SHF.R.U32.HI R3, RZ, 0x18, R2 ;  /* 0x00000018ff037819 */ /* 0x000fc80000011602 */
[----:B------:R-:W-:-:S05]  /*3ea0*/  LOP3.LUT R3, R0, R3, RZ, 0xfc, !PT ;  /* 0x0000000300037212 */ /* 0x000fca00078efcff */
[----:B------:R1:W-:Y:S01]  /*3eb0*/  STG.E.U8 desc[UR36][R16.64], R3 ;  /* 0x0000000310007986 */ /* 0x0003e2000c101124 */
[----:B------:R-:W-:Y:S05]  /*3ec0*/  BRA `(.L_x_21220) ;  /* 0x0000000400c07947 */ /* 0x000fea0003800000 */
.L_x_21230:
[----:B------:R-:W-:-:S04]  /*3ed0*/  LOP3.LUT R3, R3, 0xff, RZ, 0xc0, !PT ;  /* 0x000000ff03037812 */ /* 0x000fc800078ec0ff */
[----:B------:R-:W1:Y:S02]  /*3ee0*/  I2F.U16 R0, R3 ;  /* 0x0000000300007306 */ /* 0x000e640000101000 */
[----:B-1----:R-:W-:-:S05]  /*3ef0*/  F2FP.BF16.F32.PACK_AB R0, RZ, R0 ;  /* 0x00000000ff00723e */ /* 0x002fca00000010ff */
[----:B------:R1:W-:Y:S01]  /*3f00*/  STG.E.U16 desc[UR36][R16.64], R0 ;  /* 0x0000000010007986 */ /* 0x0003e2000c101524 */
[----:B------:R-:W-:Y:S05]  /*3f10*/  BRA `(.L_x_21220) ;  /* 0x0000000400ac7947 */ /* 0x000fea0003800000 */
.L_x_21227:
        /* <DEDUP_REMOVED lines=11> */
.L_x_21239:
[----:B------:R-:W-:Y:S01]  /*3fd0*/  LOP3.LUT R3, R3, 0xff, RZ, 0xc0, !PT ;  /* 0x000000ff03037812 */ /* 0x000fe200078ec0ff */
[----:B------:R-:W-:Y:S01]  /*3fe0*/  BSSY B0, `(.L_x_21240) ;  /* 0x0000015000007945 */ /* 0x000fe20003800000 */
[----:B------:R-:W-:-:S04]  /*3ff0*/  IMAD.MOV.U32 R8, RZ, RZ, 0x80 ;  /* 0x00000080ff087424 */ /* 0x000fc800078e00ff */
[----:B------:R-:W1:Y:S02]  /*4000*/  I2F.U16 R3, R3 ;  /* 0x0000000300037306 */ /* 0x000e640000101000 */
[----:B-1----:R-:W-:-:S04]  /*4010*/  LOP3.LUT R2, R3, 0x7fffffff, RZ, 0xc0, !PT ;  /* 0x7fffffff03027812 */ /* 0x002fc800078ec0ff */
        /* <DEDUP_REMOVED lines=13> */
.L_x_21242:
[----:B------:R-:W-:-:S04]  /*40f0*/  LOP3.LUT R2, R3, 0x80000000, RZ, 0xc0, !PT ;  /* 0x8000000003027812 */ /* 0x000fc800078ec0ff */
[----:B------:R-:W-:-:S04]  /*4100*/  SHF.R.U32.HI R3, RZ, 0x18, R2 ;  /* 0x00000018ff037819 */ /* 0x000fc80000011602 */
[----:B------:R-:W-:-:S04]  /*4110*/  LOP3.LUT R0, R0, R3, RZ, 0xfc, !PT ;  /* 0x0000000300007212 */ /* 0x000fc800078efcff */
[----:B------:R-:W-:-:S07]  /*4120*/  PRMT R8, R0, 0x7610, R8 ;  /* 0x0000761000087816 */ /* 0x000fce0000000008 */
.L_x_21241:
[----:B------:R-:W-:Y:S05]  /*4130*/  BSYNC B0 ;  /* 0x0000000000007941 */ /* 0x000fea0003800000 */
.L_x_21240:
[----:B------:R1:W-:Y:S01]  /*4140*/  STG.E.U8 desc[UR36][R16.64], R8 ;  /* 0x0000000810007986 */ /* 0x0003e2000c101124 */
[----:B------:R-:W-:Y:S05]  /*4150*/  BRA `(.L_x_21220) ;  /* 0x00000004001c7947 */ /* 0x000fea0003800000 */
.L_x_21238:
        /* <DEDUP_REMOVED lines=18> */
.L_x_21245:
[----:B------:R-:W-:-:S04]  /*4280*/  LOP3.LUT R2, R3, 0x80000000, RZ, 0xc0, !PT ;  /* 0x8000000003027812 */ /* 0x000fc800078ec0ff */
[----:B------:R-:W-:-:S04]  /*4290*/  SHF.R.U32.HI R3, RZ, 0x18, R2 ;  /* 0x00000018ff037819 */ /* 0x000fc80000011602 */
[----:B------:R-:W-:-:S04]  /*42a0*/  LOP3.LUT R0, R0, R3, RZ, 0xfc, !PT ;  /* 0x0000000300007212 */ /* 0x000fc800078efcff */
[----:B------:R-:W-:-:S07]  /*42b0*/  PRMT R8, R0, 0x7610, R8 ;  /* 0x0000761000087816 */ /* 0x000fce0000000008 */
.L_x_21244:
[----:B------:R-:W-:Y:S05]  /*42c0*/  BSYNC B0 ;  /* 0x0000000000007941 */ /* 0x000fea0003800000 */
.L_x_21243:
[----:B------:R1:W-:Y:S01]  /*42d0*/  STG.E.U8 desc[UR36][R16.64], R8 ;  /* 0x0000000810007986 */ /* 0x0003e2000c101124 */
[----:B------:R-:W-:Y:S05]  /*42e0*/  BRA `(.L_x_21220) ;  /* 0x0000000000b87947 */ /* 0x000fea0003800000 */
.L_x_21237:
[----:B------:R-:W-:-:S13]  /*42f0*/  ISETP.NE.AND P0, PT, R2, 0x1c, PT ;  /* 0x0000001c0200780c */ /* 0x000fda0003f05270 */
[----:B------:R-:W-:Y:S05]  /*4300*/  @!P0 BRA `(.L_x_21246) ;  /* 0x0000000000a88947 */ /* 0x000fea0003800000 */
[----:B------:R-:W-:-:S13]  /*4310*/  ISETP.NE.AND P0, PT, R2, 0x1d, PT ;  /* 0x0000001d0200780c */ /* 0x000fda0003f05270 */
[----:B------:R-:W-:Y:S05]  /*4320*/  @!P0 BRA `(.L_x_21247) ;  /* 0x0000000000908947 */ /* 0x000fea0003800000 */
[----:B------:R-:W-:-:S13]  /*4330*/  ISETP.NE.AND P0, PT, R2, 0x2c, PT ;  /* 0x0000002c0200780c */ /* 0x000fda0003f05270 */
[----:B------:R-:W-:Y:S05]  /*4340*/  @P0 BRA `(.L_x_21219) ;  /* 0x0000000000440947 */ /* 0x000fea0003800000 */
[----:B------:R-:W-:-:S06]  /*4350*/  LOP3.LUT R4, R3, 0xff, RZ, 0xc0, !PT ;  /* 0x000000ff03047812 */ /* 0x000fcc00078ec0ff */
[----:B------:R-:W1:Y:S02]  /*4360*/  I2F.U16 R4, R4 ;  /* 0x0000000400047306 */ /* 0x000e640000101000 */
[----:B-1----:R-:W-:-:S04]  /*4370*/  SHF.R.U32.HI R2, RZ, 0x17, R4 ;  /* 0x00000017ff027819 */ /* 0x002fc80000011604 */
        /* <DEDUP_REMOVED lines=14> */
.L_x_21219:
        /* <DEDUP_REMOVED lines=15> */
[----:B01234-:R-:W-:Y:S05]  /*4550*/  CALL.ABS.NOINC R2 ;  /* 0x0000000002007343 */ /* 0x01ffea0003c00000 */
.L_x_21248:
[----:B------:R-:W-:Y:S05]  /*4560*/  BRA `(.L_x_21220) ;  /* 0x0000000000187947 */ /* 0x000fea0003800000 */
.L_x_21247:
[----:B------:R-:W-:Y:S01]  /*4570*/  LOP3.LUT R2, R3, 0xff, RZ, 0xc0, !PT ;  /* 0x000000ff03027812 */ /* 0x000fe200078ec0ff */
[----:B------:R-:W-:-:S05]  /*4580*/  IMAD.MOV.U32 R3, RZ, RZ, RZ ;  /* 0x000000ffff037224 */ /* 0x000fca00078e00ff */
[----:B------:R1:W-:Y:S01]  /*4590*/  STG.E.64 desc[UR36][R16.64], R2 ;  /* 0x0000000210007986 */ /* 0x0003e2000c101b24 */
[----:B------:R-:W-:Y:S05]  /*45a0*/  BRA `(.L_x_21220) ;  /* 0x0000000000087947 */ /* 0x000fea0003800000 */
.L_x_21246:
[----:B------:R-:W-:-:S05]  /*45b0*/  LOP3.LUT R3, R3, 0xff, RZ, 0xc0, !PT ;  /* 0x000000ff03037812 */ /* 0x000fca00078ec0ff */
[----:B------:R1:W-:Y:S02]  /*45c0*/  STG.E desc[UR36][R16.64], R3 ;  /* 0x0000000310007986 */ /* 0x0003e4000c101924 */
.L_x_21220:
[----:B------:R-:W-:-:S04]  /*45d0*/  IMAD R18, R23, 0x200, R18 ;  /* 0x0000020017127824 */ /* 0x000fc800078e0212 */
[----:B------:R-:W-:-:S07]  /*45e0*/  VIADD R19, R18, 0x80 ;  /* 0x0000008012137836 */ /* 0x000fce0000000000 */
.L_x_21146:
[----:B------:R-:W-:Y:S05]  /*45f0*/  BSYNC B6 ;  /* 0x0000000000067941 */ /* 0x000fea0003800000 */
.L_x_21145:
[----:B------:R-:W-:Y:S01]  /*4600*/  ULDC UR4, c[0x0][0x210] ;  /* 0x0000840000047ab9 */ /* 0x000fe20000000800 */
[----:B------:R-:W-:Y:S01]  /*4610*/  BSSY B6, `(.L_x_21249) ;  /* 0x0000457000067945 */ /* 0x000fe20003800000 */
[----:B------:R-:W-:-:S13]  /*4620*/  ISETP.GE.AND P0, PT, R19, UR4, PT ;  /* 0x0000000413007c0c */ /* 0x000fda000bf06270 */
[----:B------:R-:W-:Y:S05]  /*4630*/  @P0 BRA `(.L_x_21250) ;  /* 0x0000004400500947 */ /* 0x000fea0003800000 */
[----:B-1----:R-:W1:Y:S01]  /*4640*/  LDC R0, c[0x0][0x218] ;  /* 0x00008600ff007b82 */ /* 0x002e620000000800 */
[----:B------:R-:W-:Y:S02]  /*4650*/  IMAD.MOV.U32 R18, RZ, RZ, RZ ;  /* 0x000000ffff127224 */ /* 0x000fe400078e00ff */
[----:B------:R-:W-:Y:S02]  /*4660*/  IMAD.MOV.U32 R22, RZ, RZ, RZ ;  /* 0x000000ffff167224 */ /* 0x000fe400078e00ff */
[----:B------:R-:W-:Y:S01]  /*4670*/  IMAD.MOV.U32 R16, RZ, RZ, RZ ;  /* 0x000000ffff107224 */ /* 0x000fe200078e00ff */
[----:B-1----:R-:W-:-:S13]  /*4680*/  ISETP.NE.AND P0, PT, R0, RZ, PT ;  /* 0x000000ff0000720c */ /* 0x002fda0003f05270 */
        /* <DEDUP_REMOVED lines=349> */
.L_x_21251:
[----:B------:R-:W1:Y:S01]  /*5c60*/  LDC.U8 R0, c[0x0][0x509] ;  /* 0x00014240ff007b82 */ /* 0x000e620000000000 */
[----:B------:R-:W-:Y:S01]  /*5c70*/  IMAD.MOV.U32 R3, RZ, RZ, 0x1 ;  /* 0x00000001ff037424 */ /* 0x000fe200078e00ff */
[----:B------:R-:W-:Y:S02]  /*5c80*/  ULDC.64 UR4, c[0x0][0x4d8] ;  /* 0x0001360000047ab9 */ /* 0x000fe40000000a00 */
[----:B------:R-:W-:-:S05]  /*5c90*/  IADD3 R16, P2, R16, UR4, RZ ;  /* 0x0000000410107c10 */ /* 0x000fca000ff5e0ff */
[----:B------:R-:W-:Y:S01]  /*5ca0*/  IMAD.X R17, RZ, RZ, UR5, P2 ;  /* 0x00000005ff117e24 */ /* 0x000fe200090e06ff */
[CC--:B-1----:R-:W-:Y:S02]  /*5cb0*/  SHF.L.U32 R2, R3.reuse, R0.reuse, RZ ;  /* 0x0000000003027219 */ /* 0x0c2fe400000006ff */
        /* <DEDUP_REMOVED lines=21> */
.L_x_21252:
        /* <DEDUP_REMOVED lines=17> */
.L_x_21256:
[----:B------:R1:W5:Y:S01]  /*5f20*/  LDG.E.U8 R22, desc[UR36][R4.64] ;  /* 0x0000002404167981 */ /* 0x000362000c1e1100 */
[----:B------:R-:W-:Y:S05]  /*5f30*/  BRA `(.L_x_21258) ;  /* 0x0000000c00647947 */ /* 0x000fea0003800000 */
.L_x_21255:
        /* <DEDUP_REMOVED lines=8> */
.L_x_21260:
[----:B------:R1:W5:Y:S01]  /*5fc0*/  LDG.E.U8 R22, desc[UR36][R4.64] ;  /* 0x0000002404167981 */ /* 0x000362000c1e1100 */
[----:B------:R-:W-:Y:S05]  /*5fd0*/  BRA `(.L_x_21258) ;  /* 0x0000000c003c7947 */ /* 0x000fea0003800000 */
.L_x_21259:
[----:B------:R1:W5:Y:S01]  /*5fe0*/  LDG.E.U16 R22, desc[UR36][R4.64] ;  /* 0x0000002404167981 */ /* 0x000362000c1e1500 */
[----:B------:R-:W-:Y:S05]  /*5ff0*/  BRA `(.L_x_21258) ;  /* 0x0000000c00347947 */ /* 0x000fea0003800000 */
.L_x_21254:
[----:B------:R-:W-:-:S13]  /*6000*/  ISETP.GT.AND P0, PT, R0, 0x6, PT ;  /* 0x000000060000780c */ /* 0x000fda0003f04270 */
[----:B------:R-:W-:Y:S05]  /*6010*/  @P0 BRA `(.L_x_21261) ;  /* 0x0000000000340947 */ /* 0x000fea0003800000 */
[----:B------:R-:W-:-:S13]  /*6020*/  ISETP.NE.AND P0, PT, R0, 0x5, PT ;  /* 0x000000050000780c */ /* 0x000fda0003f05270 */
[----:B------:R-:W-:Y:S05]  /*6030*/  @!P0 BRA `(.L_x_21262) ;  /* 0x0000000000188947 */ /* 0x000fea0003800000 */
[----:B------:R-:W-:-:S13]  /*6040*/  ISETP.NE.AND P0, PT, R0, 0x6, PT ;  /* 0x000000060000780c */ /* 0x000fda0003f05270 */
[----:B------:R-:W-:Y:S05]  /*6050*/  @P0 BRA `(.L_x_21257) ;  /* 0x0000000800c80947 */ /* 0x000fea0003800000 */
[----:B------:R-:W5:Y:S02]  /*6060*/  LDG.E R2, desc[UR36][R4.64] ;  /* 0x0000002404027981 */ /* 0x000f64000c1e1900 */
[----:B-----5:R-:W1:Y:S02]  /*6070*/  F2I.S64.TRUNC R2, R2 ;  /* 0x0000000200027311 */ /* 0x020e64000020d900 */
[----:B-1----:R-:W-:Y:S01]  /*6080*/  PRMT R22, R2, 0x7610, R22 ;  /* 0x0000761002167816 */ /* 0x002fe20000000016 */
[----:B------:R-:W-:Y:S06]  /*6090*/  BRA `(.L_x_21258) ;  /* 0x0000000c000c7947 */ /* 0x000fec0003800000 */
.L_x_21262:
[----:B------:R-:W5:Y:S02]  /*60a0*/  LDG.E.U16 R2, desc[UR36][R4.64] ;  /* 0x0000002404027981 */ /* 0x000f64000c1e1500 */
[----:B-----5:R-:W-:-:S06]  /*60b0*/  HADD2.F32 R2, -RZ, R2.H0_H0 ;  /* 0x20000002ff027230 */ /* 0x020fcc0000004100 */
[----:B------:R-:W1:Y:S02]  /*60c0*/  F2I.S64.TRUNC R2, R2 ;  /* 0x0000000200027311 */ /* 0x000e64000020d900 */
[----:B-1----:R-:W-:Y:S01]  /*60d0*/  PRMT R22, R2, 0x7610, R22 ;  /* 0x0000761002167816 */ /* 0x002fe20000000016 */
[----:B------:R-:W-:Y:S06]  /*60e0*/  BRA `(.L_x_21258) ;  /* 0x0000000800f87947 */ /* 0x000fec0003800000 */
.L_x_21261:
[----:B------:R-:W-:-:S13]  /*60f0*/  ISETP.NE.AND P0, PT, R0, 0x7, PT ;  /* 0x000000070000780c */ /* 0x000fda0003f05270 */
[----:B------:R-:W-:Y:S05]  /*6100*/  @!P0 BRA `(.L_x_21263) ;  /* 0x0000000000348947 */ /* 0x000fea0003800000 */
        /* <DEDUP_REMOVED lines=8> */
.L_x_21264:
[----:B------:R-:W5:Y:S02]  /*6190*/  LDG.E.U16 R4, desc[UR36][R4.64] ;  /* 0x0000002404047981 */ /* 0x000f64000c1e1500 */
[----:B-----5:R-:W-:-:S06]  /*61a0*/  HADD2.F32 R2, -RZ, R4.H0_H0 ;  /* 0x20000004ff027230 */ /* 0x020fcc0000004100 */
[----:B------:R-:W1:Y:S02]  /*61b0*/  F2I.S64.TRUNC R2, R2 ;  /* 0x0000000200027311 */ /* 0x000e64000020d900 */
[----:B-1----:R-:W-:Y:S01]  /*61c0*/  PRMT R22, R2, 0x7610, R22 ;  /* 0x0000761002167816 */ /* 0x002fe20000000016 */
[----:B------:R-:W-:Y:S06]  /*61d0*/  BRA `(.L_x_21258) ;  /* 0x0000000800bc7947 */ /* 0x000fec0003800000 */
.L_x_21263:
[----:B------:R-:W5:Y:S02]  /*61e0*/  LDG.E.64 R2, desc[UR36][R4.64] ;  /* 0x0000002404027981 */ /* 0x000f64000c1e1b00 */
[----:B-----5:R-:W1:Y:S02]  /*61f0*/  F2I.S64.F64.TRUNC R2, R2 ;  /* 0x0000000200027311 */ /* 0x020e64000030d900 */
[----:B-1----:R-:W-:Y:S01]  /*6200*/  PRMT R22, R2, 0x7610, R22 ;  /* 0x0000761002167816 */ /* 0x002fe20000000016 */
[----:B------:R-:W-:Y:S06]  /*6210*/  BRA `(.L_x_21258) ;  /* 0x0000000800ac7947 */ /* 0x000fec0003800000 */
.L_x_21253:
        /* <DEDUP_REMOVED lines=8> */
[----:B------:R-:W5:Y:S02]  /*62a0*/  LDG.E.U8 R4, desc[UR36][R4.64] ;  /* 0x0000002404047981 */ /* 0x000f64000c1e1100 */
[----:B-----5:R-:W-:-:S04]  /*62b0*/  ISETP.NE.AND P0, PT, R4, RZ, PT ;  /* 0x000000ff0400720c */ /* 0x020fc80003f05270 */
[----:B------:R-:W-:Y:S01]  /*62c0*/  SEL R22, RZ, 0x1, !P0 ;  /* 0x00000001ff167807 */ /* 0x000fe20004000000 */
[----:B------:R-:W-:Y:S08]  /*62d0*/  BRA `(.L_x_21258) ;  /* 0x00000008007c7947 */ /* 0x000ff00003800000 */
.L_x_21267:
[----:B------:R-:W5:Y:S02]  /*62e0*/  LDG.E.64 R4, desc[UR36][R4.64] ;  /* 0x0000002404047981 */ /* 0x000f64000c1e1b00 */
[----:B-----5:R-:W1:Y:S02]  /*62f0*/  F2I.S64.F64.TRUNC R2, R4 ;  /* 0x0000000400027311 */ /* 0x020e64000030d900 */
[----:B-1----:R-:W-:Y:S01]  /*6300*/  PRMT R22, R2, 0x7610, R22 ;  /* 0x0000761002167816 */ /* 0x002fe20000000016 */
[----:B------:R-:W-:Y:S06]  /*6310*/  BRA `(.L_x_21258) ;  /* 0x00000008006c7947 */ /* 0x000fec0003800000 */
.L_x_21266:
[----:B------:R-:W-:-:S13]  /*6320*/  ISETP.NE.AND P0, PT, R0, 0xf, PT ;  /* 0x0000000f0000780c */ /* 0x000fda0003f05270 */
[----:B------:R-:W-:Y:S05]  /*6330*/  @!P0 BRA `(.L_x_21268) ;  /* 0x0000000000a48947 */ /* 0x000fea0003800000 */
[----:B------:R-:W-:-:S13]  /*6340*/  ISETP.NE.AND P0, PT, R0, 0x17, PT ;  /* 0x000000170000780c */ /* 0x000fda0003f05270 */
[----:B------:R-:W-:Y:S05]  /*6350*/  @!P0 BRA `(.L_x_21269) ;  /* 0x0000000000608947 */ /* 0x000fea0003800000 */
[----:B------:R-:W-:-:S13]  /*6360*/  ISETP.NE.AND P0, PT, R0, 0x18, PT ;  /* 0x000000180000780c */ /* 0x000fda0003f05270 */
[----:B------:R-:W-:Y:S05]  /*6370*/  @P0 BRA `(.L_x_21257) ;  /* 0x0000000800000947 */ /* 0x000fea0003800000 */
[----:B------:R-:W5:Y:S01]  /*6380*/  LDG.E.U8 R0, desc[UR36][R4.64] ;  /* 0x0000002404007981 */ /* 0x000f62000c1e1100 */
[----:B------:R-:W-:Y:S02]  /*6390*/  IMAD.MOV.U32 R8, RZ, RZ, -0x800000 ;  /* 0xff800000ff087424 */ /* 0x000fe400078e00ff */
[----:B-----5:R-:W-:-:S05]  /*63a0*/  IMAD.SHL.U32 R0, R0, 0x1000000, RZ ;  /* 0x0100000000007824 */ /* 0x020fca00078e00ff */
        /* <DEDUP_REMOVED lines=19> */
.L_x_21269:
[----:B------:R-:W5:Y:S02]  /*64e0*/  LDG.E.U8 R3, desc[UR36][R4.64] ;  /* 0x0000002404037981 */ /* 0x000f64000c1e1100 */
[----:B-----5:R-:W-:-:S05]  /*64f0*/  IMAD.SHL.U32 R0, R3, 0x2000000, RZ ;  /* 0x0200000003007824 */ /* 0x020fca00078e00ff */
        /* <DEDUP_REMOVED lines=13> */
.L_x_21268:
[----:B------:R-:W5:Y:S02]  /*65d0*/  LDG.E.U16 R2, desc[UR36][R4.64] ;  /* 0x0000002404027981 */ /* 0x000f64000c1e1500 */
[----:B-----5:R-:W-:-:S06]  /*65e0*/  IMAD.U32 R2, R2, 0x10000, RZ ;  /* 0x0001000002027824 */ /* 0x020fcc00078e00ff */
[----:B------:R-:W1:Y:S02]  /*65f0*/  F2I.S64.TRUNC R2, R2 ;  /* 0x0000000200027311 */ /* 0x000e64000020d900 */
[----:B-1----:R-:W-:Y:S01]  /*6600*/  PRMT R22, R2, 0x7610, R22 ;  /* 0x0000761002167816 */ /* 0x002fe20000000016 */
[----:B------:R-:W-:Y:S06]  /*6610*/  BRA `(.L_x_21258) ;  /* 0x0000000400ac7947 */ /* 0x000fec0003800000 */
.L_x_21265:
        /* <DEDUP_REMOVED lines=10> */
.L_x_21272:
[----:B------:R-:W5:Y:S01]  /*66c0*/  LDG.E.U8 R4, desc[UR36][R4.64] ;  /* 0x0000002404047981 */ /* 0x000f62000c1e1100 */
[----:B------:R-:W-:Y:S01]  /*66d0*/  BSSY B0, `(.L_x_21273) ;  /* 0x0000018000007945 */ /* 0x000fe20003800000 */
[----:B------:R-:W-:Y:S01]  /*66e0*/  IMAD.MOV.U32 R2, RZ, RZ, RZ ;  /* 0x000000ffff027224 */ /* 0x000fe200078e00ff */
[----:B-----5:R-:W-:-:S13]  /*66f0*/  ISETP.NE.AND P0, PT, R4, RZ, PT ;  /* 0x000000ff0400720c */ /* 0x020fda0003f05270 */
        /* <DEDUP_REMOVED lines=17> */
.L_x_21276:
[----:B------:R-:W-:Y:S05]  /*6810*/  BSYNC B1 ;  /* 0x0000000000017941 */ /* 0x000fea0003800000 */
.L_x_21275:
[----:B------:R-:W-:Y:S01]  /*6820*/  IMAD.SHL.U32 R2, R2, 0x100000, RZ ;  /* 0x0010000002027824 */ /* 0x000fe200078e00ff */
[----:B------:R-:W-:-:S04]  /*6830*/  LEA R3, R0, 0x3b800000, 0x17 ;  /* 0x3b80000000037811 */ /* 0x000fc800078eb8ff */
[----:B------:R-:W-:-:S07]  /*6840*/  LOP3.LUT R2, R3, R2, R4, 0xfe, !PT ;  /* 0x0000000203027212 */ /* 0x000fce00078efe04 */
.L_x_21274:
[----:B------:R-:W-:Y:S05]  /*6850*/  BSYNC B0 ;  /* 0x0000000000007941 */ /* 0x000fea0003800000 */
.L_x_21273:
[----:B------:R-:W1:Y:S02]  /*6860*/  F2I.S64.TRUNC R2, R2 ;  /* 0x0000000200027311 */ /* 0x000e64000020d900 */
[----:B-1----:R-:W-:Y:S01]  /*6870*/  PRMT R22, R2, 0x7610, R22 ;  /* 0x0000761002167816 */ /* 0x002fe20000000016 */
[----:B------:R-:W-:Y:S06]  /*6880*/  BRA `(.L_x_21258) ;  /* 0x0000000400107947 */ /* 0x000fec0003800000 */
.L_x_21271:
        /* <DEDUP_REMOVED lines=21> */
.L_x_21280:
[----:B------:R-:W-:Y:S05]  /*69e0*/  BSYNC B1 ;  /* 0x0000000000017941 */ /* 0x000fea0003800000 */
.L_x_21279:
[----:B------:R-:W-:Y:S01]  /*69f0*/  IMAD.SHL.U32 R2, R2, 0x200000, RZ ;  /* 0x0020000002027824 */ /* 0x000fe200078e00ff */
[----:B------:R-:W-:-:S04]  /*6a00*/  LEA R3, R0, 0x37800000, 0x17 ;  /* 0x3780000000037811 */ /* 0x000fc800078eb8ff */
[----:B------:R-:W-:-:S07]  /*6a10*/  LOP3.LUT R2, R3, R2, R4, 0xfe, !PT ;  /* 0x0000000203027212 */ /* 0x000fce00078efe04 */
.L_x_21278:
[----:B------:R-:W-:Y:S05]  /*6a20*/  BSYNC B0 ;  /* 0x0000000000007941 */ /* 0x000fea0003800000 */
.L_x_21277:
[----:B------:R-:W1:Y:S02]  /*6a30*/  F2I.S64.TRUNC R2, R2 ;  /* 0x0000000200027311 */ /* 0x000e64000020d900 */
[----:B-1----:R-:W-:Y:S01]  /*6a40*/  PRMT R22, R2, 0x7610, R22 ;  /* 0x0000761002167816 */ /* 0x002fe20000000016 */
[----:B------:R-:W-:Y:S06]  /*6a50*/  BRA `(.L_x_21258) ;  /* 0x00000000009c7947 */ /* 0x000fec0003800000 */
.L_x_21270:
[----:B------:R-:W-:-:S13]  /*6a60*/  ISETP.NE.AND P0, PT, R0, 0x1c, PT ;  /* 0x0000001c0000780c */ /* 0x000fda0003f05270 */
[----:B------:R-:W-:Y:S05]  /*6a70*/  @!P0 BRA `(.L_x_21281) ;  /* 0x0000000000908947 */ /* 0x000fea0003800000 */
[----:B------:R-:W-:-:S13]  /*6a80*/  ISETP.NE.AND P0, PT, R0, 0x1d, PT ;  /* 0x0000001d0000780c */ /* 0x000fda0003f05270 */
[----:B------:R-:W-:Y:S05]  /*6a90*/  @!P0 BRA `(.L_x_21282) ;  /* 0x0000000000808947 */ /* 0x000fea0003800000 */
[----:B------:R-:W-:-:S13]  /*6aa0*/  ISETP.NE.AND P0, PT, R0, 0x2c, PT ;  /* 0x0000002c0000780c */ /* 0x000fda0003f05270 */
[----:B------:R-:W-:Y:S05]  /*6ab0*/  @P0 BRA `(.L_x_21257) ;  /* 0x0000000000300947 */ /* 0x000fea0003800000 */
[----:B------:R-:W5:Y:S01]  /*6ac0*/  LDG.E.U8 R4, desc[UR36][R4.64] ;  /* 0x0000002404047981 */ /* 0x000f62000c1e1100 */
[----:B------:R-:W-:Y:S01]  /*6ad0*/  BSSY B0, `(.L_x_21283) ;  /* 0x0000007000007945 */ /* 0x000fe20003800000 */
[----:B------:R-:W-:Y:S01]  /*6ae0*/  IMAD.MOV.U32 R2, RZ, RZ, 0x400000 ;  /* 0x00400000ff027424 */ /* 0x000fe200078e00ff */
[----:B-----5:R-:W-:-:S13]  /*6af0*/  ISETP.NE.AND P0, PT, R4, RZ, PT ;  /* 0x000000ff0400720c */ /* 0x020fda0003f05270 */
[----:B------:R-:W-:Y:S05]  /*6b00*/  @!P0 BRA `(.L_x_21284) ;  /* 0x00000000000c8947 */ /* 0x000fea0003800000 */
[----:B------:R-:W-:-:S13]  /*6b10*/  ISETP.NE.AND P0, PT, R4, 0xff, PT ;  /* 0x000000ff0400780c */ /* 0x000fda0003f05270 */
[----:B------:R-:W-:Y:S02]  /*6b20*/  @!P0 IMAD.MOV.U32 R2, RZ, RZ, 0x7f800001 ;  /* 0x7f800001ff028424 */ /* 0x000fe400078e00ff */
[----:B------:R-:W-:-:S07]  /*6b30*/  @P0 IMAD.SHL.U32 R2, R4, 0x800000, RZ ;  /* 0x0080000004020824 */ /* 0x000fce00078e00ff */
.L_x_21284:
[----:B------:R-:W-:Y:S05]  /*6b40*/  BSYNC B0 ;  /* 0x0000000000007941 */ /* 0x000fea0003800000 */
.L_x_21283:
[----:B------:R-:W1:Y:S02]  /*6b50*/  F2I.S64.TRUNC R2, R2 ;  /* 0x0000000200027311 */ /* 0x000e64000020d900 */
[----:B-1----:R-:W-:Y:S01]  /*6b60*/  PRMT R22, R2, 0x7610, R22 ;  /* 0x0000761002167816 */ /* 0x002fe20000000016 */
[----:B------:R-:W-:Y:S06]  /*6b70*/  BRA `(.L_x_21258) ;  /* 0x0000000000547947 */ /* 0x000fec0003800000 */
.L_x_21257:
        /* <DEDUP_REMOVED lines=16> */
.L_x_21285:
[----:B------:R-:W-:Y:S01]  /*6c80*/  PRMT R22, RZ, 0x7610, R22 ;  /* 0x00007610ff167816 */ /* 0x000fe20000000016 */
[----:B------:R-:W-:Y:S06]  /*6c90*/  BRA `(.L_x_21258) ;  /* 0x00000000000c7947 */ /* 0x000fec0003800000 */
.L_x_21282:
[----:B------:R1:W5:Y:S01]  /*6ca0*/  LDG.E.U8 R22, desc[UR36][R4.64] ;  /* 0x0000002404167981 */ /* 0x000362000c1e1100 */
[----:B------:R-:W-:Y:S05]  /*6cb0*/  BRA `(.L_x_21258) ;  /* 0x0000000000047947 */ /* 0x000fea0003800000 */
.L_x_21281:
[----:B------:R1:W5:Y:S02]  /*6cc0*/  LDG.E.U8 R22, desc[UR36][R4.64] ;  /* 0x0000002404167981 */ /* 0x000364000c1e1100 */
.L_x_21258:
[----:B------:R-:W0:Y:S01]  /*6cd0*/  LDC.U8 R2, c[0x0][0x50b] ;  /* 0x000142c0ff027b82 */ /* 0x000e220000000000 */
[----:B------:R-:W-:Y:S02]  /*6ce0*/  ULDC.64 UR4, c[0x0][0x4f0] ;  /* 0x00013c0000047ab9 */ /* 0x000fe40000000a00 */
[----:B-1----:R-:W-:-:S05]  /*6cf0*/  IADD3 R4, P0, R18, UR4, RZ ;  /* 0x0000000412047c10 */ /* 0x002fca000ff1e0ff */
        /* <DEDUP_REMOVED lines=14> */
.L_x_21289:
[----:B------:R0:W5:Y:S01]  /*6de0*/  LDG.E.U8 R0, desc[UR36][R4.64] ;  /* 0x0000002404007981 */ /* 0x000162000c1e1100 */
[----:B------:R-:W-:Y:S05]  /*6df0*/  BRA `(.L_x_21291) ;  /* 0x0000000c00647947 */ /* 0x000fea0003800000 */
.L_x_21288:
        /* <DEDUP_REMOVED lines=8> */
.L_x_21293:
[----:B------:R0:W5:Y:S01]  /*6e80*/  LDG.E.U8 R0, desc[UR36][R4.64] ;  /* 0x0000002404007981 */ /* 0x000162000c1e1100 */
[----:B------:R-:W-:Y:S05]  /*6e90*/  BRA `(.L_x_21291) ;  /* 0x0000000c003c7947 */ /* 0x000fea0003800000 */
.L_x_21292:
[----:B------:R0:W5:Y:S01]  /*6ea0*/  LDG.E.U16 R0, desc[UR36][R4.64] ;  /* 0x0000002404007981 */ /* 0x000162000c1e1500 */
[----:B------:R-:W-:Y:S05]  /*6eb0*/  BRA `(.L_x_21291) ;  /* 0x0000000c00347947 */ /* 0x000fea0003800000 */
.L_x_21287:
        /* <DEDUP_REMOVED lines=10> */
.L_x_21295:
[----:B------:R-:W2:Y:S02]  /*6f60*/  LDG.E.U16 R2, desc[UR36][R4.64] ;  /* 0x0000002404027981 */ /* 0x000ea4000c1e1500 */
[----:B--2---:R-:W-:-:S06]  /*6f70*/  HADD2.F32 R2, -RZ, R2.H0_H0 ;  /* 0x20000002ff027230 */ /* 0x004fcc0000004100 */
[----:B------:R-:W0:Y:S02]  /*6f80*/  F2I.S64.TRUNC R2, R2 ;  /* 0x0000000200027311 */ /* 0x000e24000020d900 */
[----:B0-----:R-:W-:Y:S01]  /*6f90*/  PRMT R0, R2, 0x7610, R0 ;  /* 0x0000761002007816 */ /* 0x001fe20000000000 */
[----:B------:R-:W-:Y:S06]  /*6fa0*/  BRA `(.L_x_21291) ;  /* 0x0000000800f87947 */ /* 0x000fec0003800000 */
.L_x_21294:
        /* <DEDUP_REMOVED lines=10> */
.L_x_21297:
[----:B------:R-:W2:Y:S02]  /*7050*/  LDG.E.U16 R4, desc[UR36][R4.64] ;  /* 0x0000002404047981 */ /* 0x000ea4000c1e1500 */
[----:B--2---:R-:W-:-:S06]  /*7060*/  HADD2.F32 R2, -RZ, R4.H0_H0 ;  /* 0x20000004ff027230 */ /* 0x004fcc0000004100 */
[----:B------:R-:W0:Y:S02]  /*7070*/  F2I.S64.TRUNC R2, R2 ;  /* 0x0000000200027311 */ /* 0x000e24000020d900 */
[----:B0-----:R-:W-:Y:S01]  /*7080*/  PRMT R0, R2, 0x7610, R0 ;  /* 0x0000761002007816 */ /* 0x001fe20000000000 */
[----:B------:R-:W-:Y:S06]  /*7090*/  BRA `(.L_x_21291) ;  /* 0x0000000800bc7947 */ /* 0x000fec0003800000 */
.L_x_21296:
[----:B------:R-:W2:Y:S02]  /*70a0*/  LDG.E.64 R2, desc[UR36][R4.64] ;  /* 0x0000002404027981 */ /* 0x000ea4000c1e1b00 */
[----:B--2---:R-:W0:Y:S02]  /*70b0*/  F2I.S64.F64.TRUNC R2, R2 ;  /* 0x0000000200027311 */ /* 0x004e24000030d900 */
[----:B0-----:R-:W-:Y:S01]  /*70c0*/  PRMT R0, R2, 0x7610, R0 ;  /* 0x0000761002007816 */ /* 0x001fe20000000000 */
[----:B------:R-:W-:Y:S06]  /*70d0*/  BRA `(.L_x_21291) ;  /* 0x0000000800ac7947 */ /* 0x000fec0003800000 */
.L_x_21286:
        /* <DEDUP_REMOVED lines=12> */
.L_x_21300:
[----:B------:R-:W2:Y:S02]  /*71a0*/  LDG.E.64 R4, desc[UR36][R4.64] ;  /* 0x0000002404047981 */ /* 0x000ea4000c1e1b00 */
[----:B--2---:R-:W0:Y:S02]  /*71b0*/  F2I.S64.F64.TRUNC R2, R4 ;  /* 0x0000000400027311 */ /* 0x004e24000030d900 */
[----:B0-----:R-:W-:Y:S01]  /*71c0*/  PRMT R0, R2, 0x7610, R0 ;  /* 0x0000761002007816 */ /* 0x001fe20000000000 */
[----:B------:R-:W-:Y:S06]  /*71d0*/  BRA `(.L_x_21291) ;  /* 0x00000008006c7947 */ /* 0x000fec0003800000 */
.L_x_21299:
        /* <DEDUP_REMOVED lines=28> */
.L_x_21302:
        /* <DEDUP_REMOVED lines=15> */
.L_x_21301:
[----:B------:R-:W2:Y:S02]  /*7490*/  LDG.E.U16 R2, desc[UR36][R4.64] ;  /* 0x0000002404027981 */ /* 0x000ea4000c1e1500 */
[----:B--2---:R-:W-:-:S06]  /*74a0*/  IMAD.U32 R2, R2, 0x10000, RZ ;  /* 0x0001000002027824 */ /* 0x004fcc00078e00ff */
[----:B------:R-:W0:Y:S02]  /*74b0*/  F2I.S64.TRUNC R2, R2 ;  /* 0x0000000200027311 */ /* 0x000e24000020d900 */
[----:B0-----:R-:W-:Y:S01]  /*74c0*/  PRMT R0, R2, 0x7610, R0 ;  /* 0x0000761002007816 */ /* 0x001fe20000000000 */
[----:B------:R-:W-:Y:S06]  /*74d0*/  BRA `(.L_x_21291) ;  /* 0x0000000400ac7947 */ /* 0x000fec0003800000 */
.L_x_21298:
        /* <DEDUP_REMOVED lines=10> */
.L_x_21305:
        /* <DEDUP_REMOVED lines=21> */
.L_x_21309:
[----:B------:R-:W-:Y:S05]  /*76d0*/  BSYNC B1 ;  /* 0x0000000000017941 */ /* 0x000fea0003800000 */
.L_x_21308:
[----:B------:R-:W-:Y:S01]  /*76e0*/  IMAD.SHL.U32 R2, R2, 0x100000, RZ ;  /* 0x0010000002027824 */ /* 0x000fe200078e00ff */
[----:B------:R-:W-:-:S04]  /*76f0*/  LEA R3, R0, 0x3b800000, 0x17 ;  /* 0x3b80000000037811 */ /* 0x000fc800078eb8ff */
[----:B------:R-:W-:-:S07]  /*7700*/  LOP3.LUT R2, R3, R2, R4, 0xfe, !PT ;  /* 0x0000000203027212 */ /* 0x000fce00078efe04 */
.L_x_21307:
[----:B------:R-:W-:Y:S05]  /*7710*/  BSYNC B0 ;  /* 0x0000000000007941 */ /* 0x000fea0003800000 */
.L_x_21306:
[----:B------:R-:W0:Y:S02]  /*7720*/  F2I.S64.TRUNC R2, R2 ;  /* 0x0000000200027311 */ /* 0x000e24000020d900 */
[----:B0-----:R-:W-:Y:S01]  /*7730*/  PRMT R0, R2, 0x7610, R0 ;  /* 0x0000761002007816 */ /* 0x001fe20000000000 */
[----:B------:R-:W-:Y:S06]  /*7740*/  BRA `(.L_x_21291) ;  /* 0x0000000400107947 */ /* 0x000fec0003800000 */
.L_x_21304:
        /* <DEDUP_REMOVED lines=21> */
.L_x_21313:
[----:B------:R-:W-:Y:S05]  /*78a0*/  BSYNC B1 ;  /* 0x0000000000017941 */ /* 0x000fea0003800000 */
.L_x_21312:
[----:B------:R-:W-:Y:S01]  /*78b0*/  IMAD.SHL.U32 R2, R2, 0x200000, RZ ;  /* 0x0020000002027824 */ /* 0x000fe200078e00ff */
[----:B------:R-:W-:-:S04]  /*78c0*/  LEA R3, R0, 0x37800000, 0x17 ;  /* 0x3780000000037811 */ /* 0x000fc800078eb8ff */
[----:B------:R-:W-:-:S07]  /*78d0*/  LOP3.LUT R2, R3, R2, R4, 0xfe, !PT ;  /* 0x0000000203027212 */ /* 0x000fce00078efe04 */
.L_x_21311:
[----:B------:R-:W-:Y:S05]  /*78e0*/  BSYNC B0 ;  /* 0x0000000000007941 */ /* 0x000fea0003800000 */
.L_x_21310:
[----:B------:R-:W0:Y:S02]  /*78f0*/  F2I.S64.TRUNC R2, R2 ;  /* 0x0000000200027311 */ /* 0x000e24000020d900 */
[----:B0-----:R-:W-:Y:S01]  /*7900*/  PRMT R0, R2, 0x7610, R0 ;  /* 0x0000761002007816 */ /* 0x001fe20000000000 */
[----:B------:R-:W-:Y:S06]  /*7910*/  BRA `(.L_x_21291) ;  /* 0x00000000009c7947 */ /* 0x000fec0003800000 */
.L_x_21303:
        /* <DEDUP_REMOVED lines=14> */
.L_x_21317:
[----:B------:R-:W-:Y:S05]  /*7a00*/  BSYNC B0 ;  /* 0x0000000000007941 */ /* 0x000fea0003800000 */
.L_x_21316:
[----:B------:R-:W0:Y:S02]  /*7a10*/  F2I.S64.TRUNC R2, R2 ;  /* 0x0000000200027311 */ /* 0x000e24000020d900 */
[----:B0-----:R-:W-:Y:S01]  /*7a20*/  PRMT R0, R2, 0x7610, R0 ;  /* 0x0000761002007816 */ /* 0x001fe20000000000 */
[----:B------:R-:W-:Y:S06]  /*7a30*/  BRA `(.L_x_21291) ;  /* 0x0000000000547947 */ /* 0x000fec0003800000 */
.L_x_21290:
        /* <DEDUP_REMOVED lines=16> */
.L_x_21318:
[----:B------:R-:W-:Y:S01]  /*7b40*/  PRMT R0, RZ, 0x7610, R0 ;  /* 0x00007610ff007816 */ /* 0x000fe20000000000 */
[----:B------:R-:W-:Y:S06]  /*7b50*/  BRA `(.L_x_21291) ;  /* 0x00000000000c7947 */ /* 0x000fec0003800000 */
.L_x_21315:
[----:B------:R0:W5:Y:S01]  /*7b60*/  LDG.E.U8 R0, desc[UR36][R4.64] ;  /* 0x0000002404007981 */ /* 0x000162000c1e1100 */
[----:B------:R-:W-:Y:S05]  /*7b70*/  BRA `(.L_x_21291) ;  /* 0x0000000000047947 */ /* 0x000fea0003800000 */
.L_x_21314:
[----:B------:R0:W5:Y:S02]  /*7b80*/  LDG.E.U8 R0, desc[UR36][R4.64] ;  /* 0x0000002404007981 */ /* 0x000164000c1e1100 */
.L_x_21291:
[----:B01----:R-:W0:Y:S01]  /*7b90*/  LDC.U8 R4, c[0x0][0x508] ;  /* 0x00014200ff047b82 */ /* 0x003e220000000000 */
        /* <DEDUP_REMOVED lines=21> */
.L_x_21322:
[----:B------:R0:W-:Y:S01]  /*7cf0*/  STG.E.U8 desc[UR36][R16.64], R3 ;  /* 0x0000000310007986 */ /* 0x0001e2000c101124 */
[----:B------:R-:W-:Y:S05]  /*7d00*/  BRA `(.L_x_21324) ;  /* 0x0000000c00987947 */ /* 0x000fea0003800000 */
.L_x_21321:
        /* <DEDUP_REMOVED lines=10> */
.L_x_21326:
[----:B------:R-:W-:-:S05]  /*7db0*/  LOP3.LUT R3, R3, 0xff, RZ, 0xc0, !PT ;  /* 0x000000ff03037812 */ /* 0x000fca00078ec0ff */
[----:B------:R0:W-:Y:S01]  /*7dc0*/  STG.E desc[UR36][R16.64], R3 ;  /* 0x0000000310007986 */ /* 0x0001e2000c101924 */
[----:B------:R-:W-:Y:S05]  /*7dd0*/  BRA `(.L_x_21324) ;  /* 0x0000000c00647947 */ /* 0x000fea0003800000 */
.L_x_21325:
[----:B------:R-:W-:-:S05]  /*7de0*/  LOP3.LUT R3, R3, 0xff, RZ, 0xc0, !PT ;  /* 0x000000ff03037812 */ /* 0x000fca00078ec0ff */
[----:B------:R0:W-:Y:S01]  /*7df0*/  STG.E.U16 desc[UR36][R16.64], R3 ;  /* 0x0000000310007986 */ /* 0x0001e2000c101524 */
[----:B------:R-:W-:Y:S05]  /*7e00*/  BRA `(.L_x_21324) ;  /* 0x0000000c00587947 */ /* 0x000fea0003800000 */
.L_x_21320:
        /* <DEDUP_REMOVED lines=10> */
.L_x_21328:
[----:B------:R-:W-:-:S04]  /*7eb0*/  LOP3.LUT R3, R3, 0xff, RZ, 0xc0, !PT ;  /* 0x000000ff03037812 */ /* 0x000fc800078ec0ff */
[----:B------:R-:W0:Y:S02]  /*7ec0*/  I2F.U16 R0, R3 ;  /* 0x0000000300007306 */ /* 0x000e240000101000 */
[----:B0-----:R-:W-:-:S05]  /*7ed0*/  F2FP.F16.F32.PACK_AB R0, RZ, R0 ;  /* 0x00000000ff00723e */ /* 0x001fca00000000ff */
[----:B------:R0:W-:Y:S01]  /*7ee0*/  STG.E.U16 desc[UR36][R16.64], R0 ;  /* 0x0000000010007986 */ /* 0x0001e2000c101524 */
[----:B------:R-:W-:Y:S05]  /*7ef0*/  BRA `(.L_x_21324) ;  /* 0x0000000c001c7947 */ /* 0x000fea0003800000 */
.L_x_21327:
        /* <DEDUP_REMOVED lines=11> */
.L_x_21330:
[----:B------:R-:W-:-:S06]  /*7fb0*/  LOP3.LUT R3, R3, 0xff, RZ, 0xc0, !PT ;  /* 0x000000ff03037812 */ /* 0x000fcc00078ec0ff */
[----:B------:R-:W0:Y:S02]  /*7fc0*/  I2F.U16 R3, R3 ;  /* 0x0000000300037306 */ /* 0x000e240000101000 */
[----:B0-----:R-:W-:-:S04]  /*7fd0*/  F2FP.F16.F32.PACK_AB R3, RZ, R3 ;  /* 0x00000003ff03723e */ /* 0x001fc800000000ff */
[----:B------:R-:W-:-:S05]  /*7fe0*/  PRMT R3, R3, 0x5410, RZ ;  /* 0x0000541003037816 */ /* 0x000fca00000000ff */
[----:B------:R0:W-:Y:S01]  /*7ff0*/  STG.E desc[UR36][R16.64], R3 ;  /* 0x0000000310007986 */ /* 0x0001e2000c101924 */
[----:B------:R-:W-:Y:S05]  /*8000*/  BRA `(.L_x_21324) ;  /* 0x0000000800d87947 */ /* 0x000fea0003800000 */
.L_x_21329:
[----:B------:R-:W-:-:S06]  /*8010*/  LOP3.LUT R3, R3, 0xff, RZ, 0xc0, !PT ;  /* 0x000000ff03037812 */ /* 0x000fcc00078ec0ff */
[----:B------:R-:W0:Y:S02]  /*8020*/  I2F.F64.U16 R2, R3 ;  /* 0x0000000300027312 */ /* 0x000e240000101800 */
[----:B0-----:R0:W-:Y:S01]  /*8030*/  STG.E.64 desc[UR36][R16.64], R2 ;  /* 0x0000000210007986 */ /* 0x0011e2000c101b24 */
[----:B------:R-:W-:Y:S05]  /*8040*/  BRA `(.L_x_21324) ;  /* 0x0000000800c87947 */ /* 0x000fea0003800000 */
.L_x_21319:
        /* <DEDUP_REMOVED lines=12> */
.L_x_21333:
[----:B------:R-:W-:Y:S02]  /*8110*/  LOP3.LUT R4, R3, 0xff, RZ, 0xc0, !PT ;  /* 0x000000ff03047812 */ /* 0x000fe400078ec0ff */
[----:B------:R-:W-:-:S04]  /*8120*/  CS2R R6, SRZ ;  /* 0x0000000000067805 */ /* 0x000fc8000001ff00 */
[----:B------:R-:W0:Y:S02]  /*8130*/  I2F.F64.U16 R4, R4 ;  /* 0x0000000400047312 */ /* 0x000e240000101800 */
[----:B0-----:R0:W-:Y:S01]  /*8140*/  STG.E.128 desc[UR36][R16.64], R4 ;  /* 0x0000000410007986 */ /* 0x0011e2000c101d24 */
[----:B------:R-:W-:Y:S05]  /*8150*/  BRA `(.L_x_21324) ;  /* 0x0000000800847947 */ /* 0x000fea0003800000 */
.L_x_21332:
        /* <DEDUP_REMOVED lines=22> */
.L_x_21337:
[----:B------:R-:W-:Y:S05]  /*82c0*/  BSYNC B0 ;  /* 0x0000000000007941 */ /* 0x000fea0003800000 */
.L_x_21336:
[----:B------:R-:W-:-:S05]  /*82d0*/  LOP3.LUT R3, R0, R3, RZ, 0xfc, !PT ;  /* 0x0000000300037212 */ /* 0x000fca00078efcff */
[----:B------:R0:W-:Y:S01]  /*82e0*/  STG.E.U8 desc[UR36][R16.64], R3 ;  /* 0x0000000310007986 */ /* 0x0001e2000c101124 */
[----:B------:R-:W-:Y:S05]  /*82f0*/  BRA `(.L_x_21324) ;  /* 0x00000008001c7947 */ /* 0x000fea0003800000 */
.L_x_21335:
        /* <DEDUP_REMOVED lines=14> */
.L_x_21339:
[----:B------:R-:W-:Y:S01]  /*83e0*/  IMAD.MOV.U32 R0, RZ, RZ, 0x7f ;  /* 0x0000007fff007424 */ /* 0x000fe200078e00ff */
[----:B------:R-:W-:-:S04]  /*83f0*/  ISETP.GT.U32.AND P0, PT, R2, 0x7f800000, PT ;  /* 0x7f8000000200780c */ /* 0x000fc80003f04070 */
[----:B------:R-:W-:-:S09]  /*8400*/  SEL R0, R0, 0x7c, P0 ;  /* 0x0000007c00007807 */ /* 0x000fd20000000000 */
.L_x_21340:
[----:B------:R-:W-:Y:S05]  /*8410*/  BSYNC B0 ;  /* 0x0000000000007941 */ /* 0x000fea0003800000 */
.L_x_21338:
[----:B------:R-:W-:-:S04]  /*8420*/  LOP3.LUT R2, R3, 0x80000000, RZ, 0xc0, !PT ;  /* 0x8000000003027812 */ /* 0x000fc800078ec0ff */
[----:B------:R-:W-:-:S04]  /*8430*/  SHF.R.U32.HI R3, RZ, 0x18, R2 ;  /* 0x00000018ff037819 */ /* 0x000fc80000011602 */
[----:B------:R-:W-:-:S05]  /*8440*/  LOP3.LUT R3, R0, R3, RZ, 0xfc, !PT ;  /* 0x0000000300037212 */ /* 0x000fca00078efcff */
[----:B------:R0:W-:Y:S01]  /*8450*/  STG.E.U8 desc[UR36][R16.64], R3 ;  /* 0x0000000310007986 */ /* 0x0001e2000c101124 */
[----:B------:R-:W-:Y:S05]  /*8460*/  BRA `(.L_x_21324) ;  /* 0x0000000400c07947 */ /* 0x000fea0003800000 */
.L_x_21334:
[----:B------:R-:W-:-:S04]  /*8470*/  LOP3.LUT R3, R3, 0xff, RZ, 0xc0, !PT ;  /* 0x000000ff03037812 */ /* 0x000fc800078ec0ff */
[----:B------:R-:W0:Y:S02]  /*8480*/  I2F.U16 R0, R3 ;  /* 0x0000000300007306 */ /* 0x000e240000101000 */
[----:B0-----:R-:W-:-:S05]  /*8490*/  F2FP.BF16.F32.PACK_AB R0, RZ, R0 ;  /* 0x00000000ff00723e */ /* 0x001fca00000010ff */
[----:B------:R0:W-:Y:S01]  /*84a0*/  STG.E.U16 desc[UR36][R16.64], R0 ;  /* 0x0000000010007986 */ /* 0x0001e2000c101524 */
[----:B------:R-:W-:Y:S05]  /*84b0*/  BRA `(.L_x_21324) ;  /* 0x0000000400ac7947 */ /* 0x000fea0003800000 */
.L_x_21331:
        /* <DEDUP_REMOVED lines=11> */
.L_x_21343:
        /* <DEDUP_REMOVED lines=18> */
.L_x_21346:
[----:B------:R-:W-:-:S04]  /*8690*/  LOP3.LUT R2, R3, 0x80000000, RZ, 0xc0, !PT ;  /* 0x8000000003027812 */ /* 0x000fc800078ec0ff */
[----:B------:R-:W-:-:S04]  /*86a0*/  SHF.R.U32.HI R3, RZ, 0x18, R2 ;  /* 0x00000018ff037819 */ /* 0x000fc80000011602 */
[----:B------:R-:W-:-:S04]  /*86b0*/  LOP3.LUT R0, R0, R3, RZ, 0xfc, !PT ;  /* 0x0000000300007212 */ /* 0x000fc800078efcff */
[----:B------:R-:W-:-:S07]  /*86c0*/  PRMT R8, R0, 0x7610, R8 ;  /* 0x0000761000087816 */ /* 0x000fce0000000008 */
.L_x_21345:
[----:B------:R-:W-:Y:S05]  /*86d0*/  BSYNC B0 ;  /* 0x0000000000007941 */ /* 0x000fea0003800000 */
.L_x_21344:
[----:B------:R0:W-:Y:S01]  /*86e0*/  STG.E.U8 desc[UR36][R16.64], R8 ;  /* 0x0000000810007986 */ /* 0x0001e2000c101124 */
[----:B------:R-:W-:Y:S05]  /*86f0*/  BRA `(.L_x_21324) ;  /* 0x00000004001c7947 */ /* 0x000fea0003800000 */
.L_x_21342:
        /* <DEDUP_REMOVED lines=18> */
.L_x_21349:
[----:B------:R-:W-:-:S04]  /*8820*/  LOP3.LUT R2, R3, 0x80000000, RZ, 0xc0, !PT ;  /* 0x8000000003027812 */ /* 0x000fc800078ec0ff */
[----:B------:R-:W-:-:S04]  /*8830*/  SHF.R.U32.HI R3, RZ, 0x18, R2 ;  /* 0x00000018ff037819 */ /* 0x000fc80000011602 */
[----:B------:R-:W-:-:S04]  /*8840*/  LOP3.LUT R0, R0, R3, RZ, 0xfc, !PT ;  /* 0x0000000300007212 */ /* 0x000fc800078efcff */
[----:B------:R-:W-:-:S07]  /*8850*/  PRMT R8, R0, 0x7610, R8 ;  /* 0x0000761000087816 */ /* 0x000fce0000000008 */
.L_x_21348:
[----:B------:R-:W-:Y:S05]  /*8860*/  BSYNC B0 ;  /* 0x0000000000007941 */ /* 0x000fea0003800000 */
.L_x_21347:
[----:B------:R0:W-:Y:S01]  /*8870*/  STG.E.U8 desc[UR36][R16.64], R8 ;  /* 0x0000000810007986 */ /* 0x0001e2000c101124 */
[----:B------:R-:W-:Y:S05]  /*8880*/  BRA `(.L_x_21324) ;  /* 0x0000000000b87947 */ /* 0x000fea0003800000 */
.L_x_21341:
        /* <DEDUP_REMOVED lines=23> */
.L_x_21323:
        /* <DEDUP_REMOVED lines=15> */
[----:B-1234-:R-:W-:Y:S05]  /*8af0*/  CALL.ABS.NOINC R2 ;  /* 0x0000000002007343 */ /* 0x01efea0003c00000 */
.L_x_21352:
[----:B------:R-:W-:Y:S05]  /*8b00*/  BRA `(.L_x_21324) ;  /* 0x0000000000187947 */ /* 0x000fea0003800000 */
.L_x_21351:
[----:B------:R-:W-:Y:S01]  /*8b10*/  LOP3.LUT R2, R3, 0xff, RZ, 0xc0, !PT ;  /* 0x000000ff03027812 */ /* 0x000fe200078ec0ff */
[----:B------:R-:W-:-:S05]  /*8b20*/  IMAD.MOV.U32 R3, RZ, RZ, RZ ;  /* 0x000000ffff037224 */ /* 0x000fca00078e00ff */
[----:B------:R0:W-:Y:S01]  /*8b30*/  STG.E.64 desc[UR36][R16.64], R2 ;  /* 0x0000000210007986 */ /* 0x0001e2000c101b24 */
[----:B------:R-:W-:Y:S05]  /*8b40*/  BRA `(.L_x_21324) ;  /* 0x0000000000087947 */ /* 0x000fea0003800000 */
.L_x_21350:
[----:B------:R-:W-:-:S05]  /*8b50*/  LOP3.LUT R3, R3, 0xff, RZ, 0xc0, !PT ;  /* 0x000000ff03037812 */ /* 0x000fca00078ec0ff */
[----:B------:R0:W-:Y:S02]  /*8b60*/  STG.E desc[UR36][R16.64], R3 ;  /* 0x0000000310007986 */ /* 0x0001e4000c101924 */
.L_x_21324:
[----:B------:R-:W-:-:S07]  /*8b70*/  VIADD R19, R19, 0x80 ;  /* 0x0000008013137836 */ /* 0x000fce0000000000 */
.L_x_21250:
[----:B------:R-:W-:Y:S05]  /*8b80*/  BSYNC B6 ;  /* 0x0000000000067941 */ /* 0x000fea0003800000 */
.L_x_21249:
[----:B------:R-:W-:Y:S01]  /*8b90*/  ULDC UR4, c[0x0][0x210] ;  /* 0x0000840000047ab9 */ /* 0x000fe20000000800 */
[----:B------:R-:W-:Y:S01]  /*8ba0*/  BSSY B6, `(.L_x_21353) ;  /* 0x0000457000067945 */ /* 0x000fe20003800000 */
[----:B------:R-:W-:-:S13]  /*8bb0*/  ISETP.GE.AND P0, PT, R19, UR4, PT ;  /* 0x0000000413007c0c */ /* 0x000fda000bf06270 */
[----:B------:R-:W-:Y:S05]  /*8bc0*/  @P0 BRA `(.L_x_21354) ;  /* 0x0000004400500947 */ /* 0x000fea0003800000 */
[----:B01----:R-:W0:Y:S01]  /*8bd0*/  LDC R0, c[0x0][0x218] ;  /* 0x00008600ff007b82 */ /* 0x003e220000000800 */
        /* <DEDUP_REMOVED lines=353> */
.L_x_21355:
        /* <DEDUP_REMOVED lines=26> */
[----:B0-234-:R-:W-:Y:S05]  /*a390*/  CALL.ABS.NOINC R2 ;  /* 0x0000000002007343 */ /* 0x01dfea0003c00000 */
.L_x_21356:
        /* <DEDUP_REMOVED lines=17> */
.L_x_21360:
[----:B------:R0:W5:Y:S01]  /*a4b0*/  LDG.E.U8 R22, desc[UR36][R4.64] ;  /* 0x0000002404167981 */ /* 0x000162000c1e1100 */
[----:B------:R-:W-:Y:S05]  /*a4c0*/  BRA `(.L_x_21362) ;  /* 0x0000000c00647947 */ /* 0x000fea0003800000 */
.L_x_21359:
        /* <DEDUP_REMOVED lines=8> */
.L_x_21364:
[----:B------:R0:W5:Y:S01]  /*a550*/  LDG.E.U8 R22, desc[UR36][R4.64] ;  /* 0x0000002404167981 */ /* 0x000162000c1e1100 */
[----:B------:R-:W-:Y:S05]  /*a560*/  BRA `(.L_x_21362) ;  /* 0x0000000c003c7947 */ /* 0x000fea0003800000 */
.L_x_21363:
[----:B------:R0:W5:Y:S01]  /*a570*/  LDG.E.U16 R22, desc[UR36][R4.64] ;  /* 0x0000002404167981 */ /* 0x000162000c1e1500 */
[----:B------:R-:W-:Y:S05]  /*a580*/  BRA `(.L_x_21362) ;  /* 0x0000000c00347947 */ /* 0x000fea0003800000 */
.L_x_21358:
[----:B------:R-:W-:-:S13]  /*a590*/  ISETP.GT.AND P0, PT, R0, 0x6, PT ;  /* 0x000000060000780c */ /* 0x000fda0003f04270 */
[----:B------:R-:W-:Y:S05]  /*a5a0*/  @P0 BRA `(.L_x_21365) ;  /* 0x0000000000340947 */ /* 0x000fea0003800000 */
[----:B------:R-:W-:-:S13]  /*a5b0*/  ISETP.NE.AND P0, PT, R0, 0x5, PT ;  /* 0x000000050000780c */ /* 0x000fda0003f05270 */
[----:B------:R-:W-:Y:S05]  /*a5c0*/  @!P0 BRA `(.L_x_21366) ;  /* 0x0000000000188947 */ /* 0x000fea0003800000 */
[----:B------:R-:W-:-:S13]  /*a5d0*/  ISETP.NE.AND P0, PT, R0, 0x6, PT ;  /* 0x000000060000780c */ /* 0x000fda0003f05270 */
[----:B------:R-:W-:Y:S05]  /*a5e0*/  @P0 BRA `(.L_x_21361) ;  /* 0x0000000800c80947 */ /* 0x000fea0003800000 */
[----:B------:R-:W5:Y:S02]  /*a5f0*/  LDG.E R2, desc[UR36][R4.64] ;  /* 0x0000002404027981 */ /* 0x000f64000c1e1900 */
[----:B-----5:R-:W0:Y:S02]  /*a600*/  F2I.S64.TRUNC R2, R2 ;  /* 0x0000000200027311 */ /* 0x020e24000020d900 */
[----:B0-----:R-:W-:Y:S01]  /*a610*/  PRMT R22, R2, 0x7610, R22 ;  /* 0x0000761002167816 */ /* 0x001fe20000000016 */
[----:B------:R-:W-:Y:S06]  /*a620*/  BRA `(.L_x_21362) ;  /* 0x0000000c000c7947 */ /* 0x000fec0003800000 */
.L_x_21366:
[----:B------:R-:W5:Y:S02]  /*a630*/  LDG.E.U16 R2, desc[UR36][R4.64] ;  /* 0x0000002404027981 */ /* 0x000f64000c1e1500 */
[----:B-----5:R-:W-:-:S06]  /*a640*/  HADD2.F32 R2, -RZ, R2.H0_H0 ;  /* 0x20000002ff027230 */ /* 0x020fcc0000004100 */
[----:B------:R-:W0:Y:S02]  /*a650*/  F2I.S64.TRUNC R2, R2 ;  /* 0x0000000200027311 */ /* 0x000e24000020d900 */
[----:B0-----:R-:W-:Y:S01]  /*a660*/  PRMT R22, R2, 0x7610, R22 ;  /* 0x0000761002167816 */ /* 0x001fe20000000016 */
[----:B------:R-:W-:Y:S06]  /*a670*/  BRA `(.L_x_21362) ;  /* 0x0000000800f87947 */ /* 0x000fec0003800000 */
.L_x_21365:
[----:B------:R-:W-:-:S13]  /*a680*/  ISETP.NE.AND P0, PT, R0, 0x7, PT ;  /* 0x000000070000780c */ /* 0x000fda0003f05270 */
[----:B------:R-:W-:Y:S05]  /*a690*/  @!P0 BRA `(.L_x_21367) ;  /* 0x0000000000348947 */ /* 0x000fea0003800000 */
        /* <DEDUP_REMOVED lines=8> */
.L_x_21368:
[----:B------:R-:W5:Y:S02]  /*a720*/  LDG.E.U16 R4, desc[UR36][R4.64] ;  /* 0x0000002404047981 */ /* 0x000f64000c1e1500 */
[----:B-----5:R-:W-:-:S06]  /*a730*/  HADD2.F32 R2, -RZ, R4.H0_H0 ;  /* 0x20000004ff027230 */ /* 0x020fcc0000004100 */
[----:B------:R-:W0:Y:S02]  /*a740*/  F2I.S64.TRUNC R2, R2 ;  /* 0x0000000200027311 */ /* 0x000e24000020d900 */
[----:B0-----:R-:W-:Y:S01]  /*a750*/  PRMT R22, R2, 0x7610, R22 ;  /* 0x0000761002167816 */ /* 0x001fe20000000016 */
[----:B------:R-:W-:Y:S06]  /*a760*/  BRA `(.L_x_21362) ;  /* 0x0000000800bc7947 */ /* 0x000fec0003800000 */
.L_x_21367:
[----:B------:R-:W5:Y:S02]  /*a770*/  LDG.E.64 R2, desc[UR36][R4.64] ;  /* 0x0000002404027981 */ /* 0x000f64000c1e1b00 */
[----:B-----5:R-:W0:Y:S02]  /*a780*/  F2I.S64.F64.TRUNC R2, R2 ;  /* 0x0000000200027311 */ /* 0x020e24000030d900 */
[----:B0-----:R-:W-:Y:S01]  /*a790*/  PRMT R22, R2, 0x7610, R22 ;  /* 0x0000761002167816 */ /* 0x001fe20000000016 */
[----:B------:R-:W-:Y:S06]  /*a7a0*/  BRA `(.L_x_21362) ;  /* 0x0000000800ac7947 */ /* 0x000fec0003800000 */
.L_x_21357:
        /* <DEDUP_REMOVED lines=12> */
.L_x_21371:
[----:B------:R-:W5:Y:S02]  /*a870*/  LDG.E.64 R4, desc[UR36][R4.64] ;  /* 0x0000002404047981 */ /* 0x000f64000c1e1b00 */
[----:B-----5:R-:W0:Y:S02]  /*a880*/  F2I.S64.F64.TRUNC R2, R4 ;  /* 0x0000000400027311 */ /* 0x020e24000030d900 */
[----:B0-----:R-:W-:Y:S01]  /*a890*/  PRMT R22, R2, 0x7610, R22 ;  /* 0x0000761002167816 */ /* 0x001fe20000000016 */
[----:B------:R-:W-:Y:S06]  /*a8a0*/  BRA `(.L_x_21362) ;  /* 0x00000008006c7947 */ /* 0x000fec0003800000 */
.L_x_21370:
        /* <DEDUP_REMOVED lines=28> */
.L_x_21373:
        /* <DEDUP_REMOVED lines=15> */
.L_x_21372:
[----:B------:R-:W5:Y:S02]  /*ab60*/  LDG.E.U16 R2, desc[UR36][R4.64] ;  /* 0x0000002404027981 */ /* 0x000f64000c1e1500 */
[----:B-----5:R-:W-:-:S06]  /*ab70*/  IMAD.U32 R2, R2, 0x10000, RZ ;  /* 0x0001000002027824 */ /* 0x020fcc00078e00ff */
[----:B------:R-:W0:Y:S02]  /*ab80*/  F2I.S64.TRUNC R2, R2 ;  /* 0x0000000200027311 */ /* 0x000e24000020d900 */
[----:B0-----:R-:W-:Y:S01]  /*ab90*/  PRMT R22, R2, 0x7610, R22 ;  /* 0x0000761002167816 */ /* 0x001fe20000000016 */
[----:B------:R-:W-:Y:S06]  /*aba0*/  BRA `(.L_x_21362) ;  /* 0x0000000400ac7947 */ /* 0x000fec0003800000 */
.L_x_21369:
        /* <DEDUP_REMOVED lines=10> */
.L_x_21376:
        /* <DEDUP_REMOVED lines=21> */
.L_x_21380:
[----:B------:R-:W-:Y:S05]  /*ada0*/  BSYNC B1 ;  /* 0x0000000000017941 */ /* 0x000fea0003800000 */
.L_x_21379:
[----:B------:R-:W-:Y:S01]  /*adb0*/  IMAD.SHL.U32 R2, R2, 0x100000, RZ ;  /* 0x0010000002027824 */ /* 0x000fe200078e00ff */
[----:B------:R-:W-:-:S04]  /*adc0*/  LEA R3, R0, 0x3b800000, 0x17 ;  /* 0x3b80000000037811 */ /* 0x000fc800078eb8ff */
[----:B------:R-:W-:-:S07]  /*add0*/  LOP3.LUT R2, R3, R2, R4, 0xfe, !PT ;  /* 0x0000000203027212 */ /* 0x000fce00078efe04 */
.L_x_21378:
[----:B------:R-:W-:Y:S05]  /*ade0*/  BSYNC B0 ;  /* 0x0000000000007941 */ /* 0x000fea0003800000 */
.L_x_21377:
[----:B------:R-:W0:Y:S02]  /*adf0*/  F2I.S64.TRUNC R2, R2 ;  /* 0x0000000200027311 */ /* 0x000e24000020d900 */
[----:B0-----:R-:W-:Y:S01]  /*ae00*/  PRMT R22, R2, 0x7610, R22 ;  /* 0x0000761002167816 */ /* 0x001fe20000000016 */
[----:B------:R-:W-:Y:S06]  /*ae10*/  BRA `(.L_x_21362) ;  /* 0x0000000400107947 */ /* 0x000fec0003800000 */
.L_x_21375:
        /* <DEDUP_REMOVED lines=21> */
.L_x_21384:
[----:B------:R-:W-:Y:S05]  /*af70*/  BSYNC B1 ;  /* 0x0000000000017941 */ /* 0x000fea0003800000 */
.L_x_21383:
[----:B------:R-:W-:Y:S01]  /*af80*/  IMAD.SHL.U32 R2, R2, 0x200000, RZ ;  /* 0x0020000002027824 */ /* 0x000fe200078e00ff */
[----:B------:R-:W-:-:S04]  /*af90*/  LEA R3, R0, 0x37800000, 0x17 ;  /* 0x3780000000037811 */ /* 0x000fc800078eb8ff */
[----:B------:R-:W-:-:S07]  /*afa0*/  LOP3.LUT R2, R3, R2, R4, 0xfe, !PT ;  /* 0x0000000203027212 */ /* 0x000fce00078efe04 */
.L_x_21382:
[----:B------:R-:W-:Y:S05]  /*afb0*/  BSYNC B0 ;  /* 0x0000000000007941 */ /* 0x000fea0003800000 */
.L_x_21381:
[----:B------:R-:W0:Y:S02]  /*afc0*/  F2I.S64.TRUNC R2, R2 ;  /* 0x0000000200027311 */ /* 0x000e24000020d900 */
[----:B0-----:R-:W-:Y:S01]  /*afd0*/  PRMT R22, R2, 0x7610, R22 ;  /* 0x0000761002167816 */ /* 0x001fe20000000016 */
[----:B------:R-:W-:Y:S06]  /*afe0*/  BRA `(.L_x_21362) ;  /* 0x00000000009c7947 */ /* 0x000fec0003800000 */
.L_x_21374:
        /* <DEDUP_REMOVED lines=14> */
.L_x_21388:
[----:B------:R-:W-:Y:S05]  /*b0d0*/  BSYNC B0 ;  /* 0x0000000000007941 */ /* 0x000fea0003800000 */
.L_x_21387:
[----:B------:R-:W0:Y:S02]  /*b0e0*/  F2I.S64.TRUNC R2, R2 ;  /* 0x0000000200027311 */ /* 0x000e24000020d900 */
[----:B0-----:R-:W-:Y:S01]  /*b0f0*/  PRMT R22, R2, 0x7610, R22 ;  /* 0x0000761002167816 */ /* 0x001fe20000000016 */
[----:B------:R-:W-:Y:S06]  /*b100*/  BRA `(.L_x_21362) ;  /* 0x0000000000547947 */ /* 0x000fec0003800000 */
.L_x_21361:
        /* <DEDUP_REMOVED lines=16> */
.L_x_21389:
[----:B------:R-:W-:Y:S01]  /*b210*/  PRMT R22, RZ, 0x7610, R22 ;  /* 0x00007610ff167816 */ /* 0x000fe20000000016 */
[----:B------:R-:W-:Y:S06]  /*b220*/  BRA `(.L_x_21362) ;  /* 0x00000000000c7947 */ /* 0x000fec0003800000 */
.L_x_21386:
[----:B------:R0:W5:Y:S01]  /*b230*/  LDG.E.U8 R22, desc[UR36][R4.64] ;  /* 0x0000002404167981 */ /* 0x000162000c1e1100 */
[----:B------:R-:W-:Y:S05]  /*b240*/  BRA `(.L_x_21362) ;  /* 0x0000000000047947 */ /* 0x000fea0003800000 */
.L_x_21385:
[----:B------:R1:W5:Y:S02]  /*b250*/  LDG.E.U8 R22, desc[UR36][R4.64] ;  /* 0x0000002404167981 */ /* 0x000364000c1e1100 */
.L_x_21362:
        /* <DEDUP_REMOVED lines=17> */
.L_x_21393:
[----:B------:R0:W5:Y:S01]  /*b370*/  LDG.E.U8 R0, desc[UR36][R4.64] ;  /* 0x0000002404007981 */ /* 0x000162000c1e1100 */
[----:B------:R-:W-:Y:S05]  /*b380*/  BRA `(.L_x_21395) ;  /* 0x0000000c00647947 */ /* 0x000fea0003800000 */
.L_x_21392:
        /* <DEDUP_REMOVED lines=8> */
.L_x_21397:
[----:B------:R2:W5:Y:S01]  /*b410*/  LDG.E.U8 R0, desc[UR36][R4.64] ;  /* 0x0000002404007981 */ /* 0x000562000c1e1100 */
[----:B------:R-:W-:Y:S05]  /*b420*/  BRA `(.L_x_21395) ;  /* 0x0000000c003c7947 */ /* 0x000fea0003800000 */
.L_x_21396:
[----:B------:R0:W5:Y:S01]  /*b430*/  LDG.E.U16 R0, desc[UR36][R4.64] ;  /* 0x0000002404007981 */ /* 0x000162000c1e1500 */
[----:B------:R-:W-:Y:S05]  /*b440*/  BRA `(.L_x_21395) ;  /* 0x0000000c00347947 */ /* 0x000fea0003800000 */
.L_x_21391:
        /* <DEDUP_REMOVED lines=10> */
.L_x_21399:
[----:B------:R-:W2:Y:S02]  /*b4f0*/  LDG.E.U16 R2, desc[UR36][R4.64] ;  /* 0x0000002404027981 */ /* 0x000ea4000c1e1500 */
[----:B--2---:R-:W-:-:S06]  /*b500*/  HADD2.F32 R2, -RZ, R2.H0_H0 ;  /* 0x20000002ff027230 */ /* 0x004fcc0000004100 */
[----:B------:R-:W0:Y:S02]  /*b510*/  F2I.S64.TRUNC R2, R2 ;  /* 0x0000000200027311 */ /* 0x000e24000020d900 */
[----:B0-----:R-:W-:Y:S01]  /*b520*/  PRMT R0, R2, 0x7610, R0 ;  /* 0x0000761002007816 */ /* 0x001fe20000000000 */
[----:B------:R-:W-:Y:S06]  /*b530*/  BRA `(.L_x_21395) ;  /* 0x0000000800f87947 */ /* 0x000fec0003800000 */
.L_x_21398:
        /* <DEDUP_REMOVED lines=10> */
.L_x_21401:
[----:B------:R-:W2:Y:S02]  /*b5e0*/  LDG.E.U16 R4, desc[UR36][R4.64] ;  /* 0x0000002404047981 */ /* 0x000ea4000c1e1500 */
[----:B--2---:R-:W-:-:S06]  /*b5f0*/  HADD2.F32 R2, -RZ, R4.H0_H0 ;  /* 0x20000004ff027230 */ /* 0x004fcc0000004100 */
[----:B------:R-:W0:Y:S02]  /*b600*/  F2I.S64.TRUNC R2, R2 ;  /* 0x0000000200027311 */ /* 0x000e24000020d900 */
[----:B0-----:R-:W-:Y:S01]  /*b610*/  PRMT R0, R2, 0x7610, R0 ;  /* 0x0000761002007816 */ /* 0x001fe20000000000 */
[----:B------:R-:W-:Y:S06]  /*b620*/  BRA `(.L_x_21395) ;  /* 0x0000000800bc7947 */ /* 0x000fec0003800000 */
.L_x_21400:
[----:B------:R-:W2:Y:S02]  /*b630*/  LDG.E.64 R2, desc[UR36][R4.64] ;  /* 0x0000002404027981 */ /* 0x000ea4000c1e1b00 */
[----:B--2---:R-:W0:Y:S02]  /*b640*/  F2I.S64.F64.TRUNC R2, R2 ;  /* 0x0000000200027311 */ /* 0x004e24000030d900 */
[----:B0-----:R-:W-:Y:S01]  /*b650*/  PRMT R0, R2, 0x7610, R0 ;  /* 0x0000761002007816 */ /* 0x001fe20000000000 */
[----:B------:R-:W-:Y:S06]  /*b660*/  BRA `(.L_x_21395) ;  /* 0x0000000800ac7947 */ /* 0x000fec0003800000 */
.L_x_21390:
        /* <DEDUP_REMOVED lines=12> */
.L_x_21404:
[----:B------:R-:W2:Y:S02]  /*b730*/  LDG.E.64 R4, desc[UR36][R4.64] ;  /* 0x0000002404047981 */ /* 0x000ea4000c1e1b00 */
[----:B--2---:R-:W0:Y:S02]  /*b740*/  F2I.S64.F64.TRUNC R2, R4 ;  /* 0x0000000400027311 */ /* 0x004e24000030d900 */
[----:B0-----:R-:W-:Y:S01]  /*b750*/  PRMT R0, R2, 0x7610, R0 ;  /* 0x0000761002007816 */ /* 0x001fe20000000000 */
[----:B------:R-:W-:Y:S06]  /*b760*/  BRA `(.L_x_21395) ;  /* 0x00000008006c7947 */ /* 0x000fec0003800000 */
.L_x_21403:
        /* <DEDUP_REMOVED lines=28> */
.L_x_21406:
        /* <DEDUP_REMOVED lines=15> */
.L_x_21405:
[----:B------:R-:W2:Y:S02]  /*ba20*/  LDG.E.U16 R2, desc[UR36][R4.64] ;  /* 0x0000002404027981 */ /* 0x000ea4000c1e1500 */
[----:B--2---:R-:W-:-:S06]  /*ba30*/  IMAD.U32 R2, R2, 0x10000, RZ ;  /* 0x0001000002027824 */ /* 0x004fcc00078e00ff */
[----:B------:R-:W0:Y:S02]  /*ba40*/  F2I.S64.TRUNC R2, R2 ;  /* 0x0000000200027311 */ /* 0x000e24000020d900 */
[----:B0-----:R-:W-:Y:S01]  /*ba50*/  PRMT R0, R2, 0x7610, R0 ;  /* 0x0000761002007816 */ /* 0x001fe20000000000 */
[----:B------:R-:W-:Y:S06]  /*ba60*/  BRA `(.L_x_21395) ;  /* 0x0000000400ac7947 */ /* 0x000fec0003800000 */
.L_x_21402:
        /* <DEDUP_REMOVED lines=10> */
.L_x_21409:
        /* <DEDUP_REMOVED lines=21> */
.L_x_21413:
[----:B------:R-:W-:Y:S05]  /*bc60*/  BSYNC B1 ;  /* 0x0000000000017941 */ /* 0x000fea0003800000 */
.L_x_21412:
[----:B------:R-:W-:Y:S01]  /*bc70*/  IMAD.SHL.U32 R2, R2, 0x100000, RZ ;  /* 0x0010000002027824 */ /* 0x000fe200078e00ff */
[----:B------:R-:W-:-:S04]  /*bc80*/  LEA R3, R0, 0x3b800000, 0x17 ;  /* 0x3b80000000037811 */ /* 0x000fc800078eb8ff */
[----:B------:R-:W-:-:S07]  /*bc90*/  LOP3.LUT R2, R3, R2, R4, 0xfe, !PT ;  /* 0x0000000203027212 */ /* 0x000fce00078efe04 */
.L_x_21411:
[----:B------:R-:W-:Y:S05]  /*bca0*/  BSYNC B0 ;  /* 0x0000000000007941 */ /* 0x000fea0003800000 */
.L_x_21410:
[----:B------:R-:W0:Y:S02]  /*bcb0*/  F2I.S64.TRUNC R2, R2 ;  /* 0x0000000200027311 */ /* 0x000e24000020d900 */
[----:B0-----:R-:W-:Y:S01]  /*bcc0*/  PRMT R0, R2, 0x7610, R0 ;  /* 0x0000761002007816 */ /* 0x001fe20000000000 */
[----:B------:R-:W-:Y:S06]  /*bcd0*/  BRA `(.L_x_21395) ;  /* 0x0000000400107947 */ /* 0x000fec0003800000 */
.L_x_21408:
        /* <DEDUP_REMOVED lines=21> */
.L_x_21417:
[----:B------:R-:W-:Y:S05]  /*be30*/  BSYNC B1 ;  /* 0x0000000000017941 */ /* 0x000fea0003800000 */
.L_x_21416:
[----:B------:R-:W-:Y:S01]  /*be40*/  IMAD.SHL.U32 R2, R2, 0x200000, RZ ;  /* 0x0020000002027824 */ /* 0x000fe200078e00ff */
[----:B------:R-:W-:-:S04]  /*be50*/  LEA R3, R0, 0x37800000, 0x17 ;  /* 0x3780000000037811 */ /* 0x000fc800078eb8ff */
[----:B------:R-:W-:-:S07]  /*be60*/  LOP3.LUT R2, R3, R2, R4, 0xfe, !PT ;  /* 0x0000000203027212 */ /* 0x000fce00078efe04 */
.L_x_21415:
[----:B------:R-:W-:Y:S05]  /*be70*/  BSYNC B0 ;  /* 0x0000000000007941 */ /* 0x000fea0003800000 */
.L_x_21414:
[----:B------:R-:W0:Y:S02]  /*be80*/  F2I.S64.TRUNC R2, R2 ;  /* 0x0000000200027311 */ /* 0x000e24000020d900 */
[----:B0-----:R-:W-:Y:S01]  /*be90*/  PRMT R0, R2, 0x7610, R0 ;  /* 0x0000761002007816 */ /* 0x001fe20000000000 */
[----:B------:R-:W-:Y:S06]  /*bea0*/  BRA `(.L_x_21395) ;  /* 0x00000000009c7947 */ /* 0x000fec0003800000 */
.L_x_21407:
        /* <DEDUP_REMOVED lines=14> */
.L_x_21421:
[----:B------:R-:W-:Y:S05]  /*bf90*/  BSYNC B0 ;  /* 0x0000000000007941 */ /* 0x000fea0003800000 */
.L_x_21420:
[----:B------:R-:W0:Y:S02]  /*bfa0*/  F2I.S64.TRUNC R2, R2 ;  /* 0x0000000200027311 */ /* 0x000e24000020d900 */
[----:B0-----:R-:W-:Y:S01]  /*bfb0*/  PRMT R0, R2, 0x7610, R0 ;  /* 0x0000761002007816 */ /* 0x001fe20000000000 */
[----:B------:R-:W-:Y:S06]  /*bfc0*/  BRA `(.L_x_21395) ;  /* 0x0000000000547947 */ /* 0x000fec0003800000 */
.L_x_21394:
        /* <DEDUP_REMOVED lines=16> */
.L_x_21422:
[----:B------:R-:W-:Y:S01]  /*c0d0*/  PRMT R0, RZ, 0x7610, R0 ;  /* 0x00007610ff007816 */ /* 0x000fe20000000000 */
[----:B------:R-:W-:Y:S06]  /*c0e0*/  BRA `(.L_x_21395) ;  /* 0x00000000000c7947 */ /* 0x000fec0003800000 */
.L_x_21419:
[----:B------:R0:W5:Y:S01]  /*c0f0*/  LDG.E.U8 R0, desc[UR36][R4.64] ;  /* 0x0000002404007981 */ /* 0x000162000c1e1100 */
[----:B------:R-:W-:Y:S05]  /*c100*/  BRA `(.L_x_21395) ;  /* 0x0000000000047947 */ /* 0x000fea0003800000 */
.L_x_21418:
[----:B------:R0:W5:Y:S02]  /*c110*/  LDG.E.U8 R0, desc[UR36][R4.64] ;  /* 0x0000002404007981 */ /* 0x000164000c1e1100 */
.L_x_21395:
[----:B012---:R-:W0:Y:S01]  /*c120*/  LDC.U8 R4, c[0x0][0x508] ;  /* 0x00014200ff047b82 */ /* 0x007e220000000000 */
        /* <DEDUP_REMOVED lines=21> */
.L_x_21426:
[----:B------:R0:W-:Y:S01]  /*c280*/  STG.E.U8 desc[UR36][R16.64], R3 ;  /* 0x0000000310007986 */ /* 0x0001e2000c101124 */
[----:B------:R-:W-:Y:S05]  /*c290*/  BRA `(.L_x_21428) ;  /* 0x0000000c00987947 */ /* 0x000fea0003800000 */
.L_x_21425:
        /* <DEDUP_REMOVED lines=10> */
.L_x_21430:
[----:B------:R-:W-:-:S05]  /*c340*/  LOP3.LUT R3, R3, 0xff, RZ, 0xc0, !PT ;  /* 0x000000ff03037812 */ /* 0x000fca00078ec0ff */
[----:B------:R0:W-:Y:S01]  /*c350*/  STG.E desc[UR36][R16.64], R3 ;  /* 0x0000000310007986 */ /* 0x0001e2000c101924 */
[----:B------:R-:W-:Y:S05]  /*c360*/  BRA `(.L_x_21428) ;  /* 0x0000000c00647947 */ /* 0x000fea0003800000 */
.L_x_21429:
[----:B------:R-:W-:-:S05]  /*c370*/  LOP3.LUT R3, R3, 0xff, RZ, 0xc0, !PT ;  /* 0x000000ff03037812 */ /* 0x000fca00078ec0ff */
[----:B------:R0:W-:Y:S01]  /*c380*/  STG.E.U16 desc[UR36][R16.64], R3 ;  /* 0x0000000310007986 */ /* 0x0001e2000c101524 */
[----:B------:R-:W-:Y:S05]  /*c390*/  BRA `(.L_x_21428) ;  /* 0x0000000c00587947 */ /* 0x000fea0003800000 */
.L_x_21424:
        /* <DEDUP_REMOVED lines=10> */
.L_x_21432:
[----:B------:R-:W-:-:S04]  /*c440*/  LOP3.LUT R3, R3, 0xff, RZ, 0xc0, !PT ;  /* 0x000000ff03037812 */ /* 0x000fc800078ec0ff */
[----:B------:R-:W0:Y:S02]  /*c450*/  I2F.U16 R0, R3 ;  /* 0x0000000300007306 */ /* 0x000e240000101000 */
[----:B0-----:R-:W-:-:S05]  /*c460*/  F2FP.F16.F32.PACK_AB R0, RZ, R0 ;  /* 0x00000000ff00723e */ /* 0x001fca00000000ff */
[----:B------:R1:W-:Y:S01]  /*c470*/  STG.E.U16 desc[UR36][R16.64], R0 ;  /* 0x0000000010007986 */ /* 0x0003e2000c101524 */
[----:B------:R-:W-:Y:S05]  /*c480*/  BRA `(.L_x_21428) ;  /* 0x0000000c001c7947 */ /* 0x000fea0003800000 */
.L_x_21431:
        /* <DEDUP_REMOVED lines=11> */
.L_x_21434:
[----:B------:R-:W-:-:S06]  /*c540*/  LOP3.LUT R3, R3, 0xff, RZ, 0xc0, !PT ;  /* 0x000000ff03037812 */ /* 0x000fcc00078ec0ff */
[----:B------:R-:W0:Y:S02]  /*c550*/  I2F.U16 R3, R3 ;  /* 0x0000000300037306 */ /* 0x000e240000101000 */
[----:B0-----:R-:W-:-:S04]  /*c560*/  F2FP.F16.F32.PACK_AB R3, RZ, R3 ;  /* 0x00000003ff03723e */ /* 0x001fc800000000ff */
[----:B------:R-:W-:-:S05]  /*c570*/  PRMT R3, R3, 0x5410, RZ ;  /* 0x0000541003037816 */ /* 0x000fca00000000ff */
[----:B------:R0:W-:Y:S01]  /*c580*/  STG.E desc[UR36][R16.64], R3 ;  /* 0x0000000310007986 */ /* 0x0001e2000c101924 */
[----:B------:R-:W-:Y:S05]  /*c590*/  BRA `(.L_x_21428) ;  /* 0x0000000800d87947 */ /* 0x000fea0003800000 */
.L_x_21433:
[----:B------:R-:W-:-:S06]  /*c5a0*/  LOP3.LUT R3, R3, 0xff, RZ, 0xc0, !PT ;  /* 0x000000ff03037812 */ /* 0x000fcc00078ec0ff */
[----:B------:R-:W0:Y:S02]  /*c5b0*/  I2F.F64.U16 R2, R3 ;  /* 0x0000000300027312 */ /* 0x000e240000101800 */
[----:B0-----:R2:W-:Y:S01]  /*c5c0*/  STG.E.64 desc[UR36][R16.64], R2 ;  /* 0x0000000210007986 */ /* 0x0015e2000c101b24 */
[----:B------:R-:W-:Y:S05]  /*c5d0*/  BRA `(.L_x_21428) ;  /* 0x0000000800c87947 */ /* 0x000fea0003800000 */
.L_x_21423:
        /* <DEDUP_REMOVED lines=12> */
.L_x_21437:
[----:B------:R-:W-:Y:S02]  /*c6a0*/  LOP3.LUT R4, R3, 0xff, RZ, 0xc0, !PT ;  /* 0x000000ff03047812 */ /* 0x000fe400078ec0ff */
[----:B------:R-:W-:-:S04]  /*c6b0*/  CS2R R6, SRZ ;  /* 0x0000000000067805 */ /* 0x000fc8000001ff00 */
[----:B------:R-:W0:Y:S02]  /*c6c0*/  I2F.F64.U16 R4, R4 ;  /* 0x0000000400047312 */ /* 0x000e240000101800 */
[----:B0-----:R0:W-:Y:S01]  /*c6d0*/  STG.E.128 desc[UR36][R16.64], R4 ;  /* 0x0000000410007986 */ /* 0x0011e2000c101d24 */
[----:B------:R-:W-:Y:S05]  /*c6e0*/  BRA `(.L_x_21428) ;  /* 0x0000000800847947 */ /* 0x000fea0003800000 */
.L_x_21436:
        /* <DEDUP_REMOVED lines=22> */
.L_x_21441:
[----:B------:R-:W-:Y:S05]  /*c850*/  BSYNC B0 ;  /* 0x0000000000007941 */ /* 0x000fea0003800000 */
.L_x_21440:
[----:B------:R-:W-:-:S05]  /*c860*/  LOP3.LUT R3, R0, R3, RZ, 0xfc, !PT ;  /* 0x0000000300037212 */ /* 0x000fca00078efcff */
[----:B------:R0:W-:Y:S01]  /*c870*/  STG.E.U8 desc[UR36][R16.64], R3 ;  /* 0x0000000310007986 */ /* 0x0001e2000c101124 */
[----:B------:R-:W-:Y:S05]  /*c880*/  BRA `(.L_x_21428) ;  /* 0x00000008001c7947 */ /* 0x000fea0003800000 */
.L_x_21439:
        /* <DEDUP_REMOVED lines=14> */
.L_x_21443:
[----:B------:R-:W-:Y:S01]  /*c970*/  IMAD.MOV.U32 R0, RZ, RZ, 0x7f ;  /* 0x0000007fff007424 */ /* 0x000fe200078e00ff */
[----:B------:R-:W-:-:S04]  /*c980*/  ISETP.GT.U32.AND P0, PT, R2, 0x7f800000, PT ;  /* 0x7f8000000200780c */ /* 0x000fc80003f04070 */
[----:B------:R-:W-:-:S09]  /*c990*/  SEL R0, R0, 0x7c, P0 ;  /* 0x0000007c00007807 */ /* 0x000fd20000000000 */
.L_x_21444:
[----:B------:R-:W-:Y:S05]  /*c9a0*/  BSYNC B0 ;  /* 0x0000000000007941 */ /* 0x000fea0003800000 */
.L_x_21442:
[----:B------:R-:W-:-:S04]  /*c9b0*/  LOP3.LUT R2, R3, 0x80000000, RZ, 0xc0, !PT ;  /* 0x8000000003027812 */ /* 0x000fc800078ec0ff */
[----:B------:R-:W-:-:S04]  /*c9c0*/  SHF.R.U32.HI R3, RZ, 0x18, R2 ;  /* 0x00000018ff037819 */ /* 0x000fc80000011602 */
[----:B------:R-:W-:-:S05]  /*c9d0*/  LOP3.LUT R3, R0, R3, RZ, 0xfc, !PT ;  /* 0x0000000300037212 */ /* 0x000fca00078efcff */
[----:B------:R0:W-:Y:S01]  /*c9e0*/  STG.E.U8 desc[UR36][R16.64], R3 ;  /* 0x0000000310007986 */ /* 0x0001e2000c101124 */
[----:B------:R-:W-:Y:S05]  /*c9f0*/  BRA `(.L_x_21428) ;  /* 0x0000000400c07947 */ /* 0x000fea0003800000 */
.L_x_21438:
[----:B------:R-:W-:-:S04]  /*ca00*/  LOP3.LUT R3, R3, 0xff, RZ, 0xc0, !PT ;  /* 0x000000ff03037812 */ /* 0x000fc800078ec0ff */
[----:B------:R-:W0:Y:S02]  /*ca10*/  I2F.U16 R0, R3 ;  /* 0x0000000300007306 */ /* 0x000e240000101000 */
[----:B0-----:R-:W-:-:S05]  /*ca20*/  F2FP.BF16.F32.PACK_AB R0, RZ, R0 ;  /* 0x00000000ff00723e */ /* 0x001fca00000010ff */
[----:B------:R0:W-:Y:S01]  /*ca30*/  STG.E.U16 desc[UR36][R16.64], R0 ;  /* 0x0000000010007986 */ /* 0x0001e2000c101524 */
[----:B------:R-:W-:Y:S05]  /*ca40*/  BRA `(.L_x_21428) ;  /* 0x0000000400ac7947 */ /* 0x000fea0003800000 */
.L_x_21435:
        /* <DEDUP_REMOVED lines=11> */
.L_x_21447:
        /* <DEDUP_REMOVED lines=18> */
.L_x_21450:
[----:B------:R-:W-:-:S04]  /*cc20*/  LOP3.LUT R2, R3, 0x80000000, RZ, 0xc0, !PT ;  /* 0x8000000003027812 */ /* 0x000fc800078ec0ff */
[----:B------:R-:W-:-:S04]  /*cc30*/  SHF.R.U32.HI R3, RZ, 0x18, R2 ;  /* 0x00000018ff037819 */ /* 0x000fc80000011602 */
[----:B------:R-:W-:-:S04]  /*cc40*/  LOP3.LUT R0, R0, R3, RZ, 0xfc, !PT ;  /* 0x0000000300007212 */ /* 0x000fc800078efcff */
[----:B------:R-:W-:-:S07]  /*cc50*/  PRMT R8, R0, 0x7610, R8 ;  /* 0x0000761000087816 */ /* 0x000fce0000000008 */
.L_x_21449:
[----:B------:R-:W-:Y:S05]  /*cc60*/  BSYNC B0 ;  /* 0x0000000000007941 */ /* 0x000fea0003800000 */
.L_x_21448:
[----:B------:R0:W-:Y:S01]  /*cc70*/  STG.E.U8 desc[UR36][R16.64], R8 ;  /* 0x0000000810007986 */ /* 0x0001e2000c101124 */
[----:B------:R-:W-:Y:S05]  /*cc80*/  BRA `(.L_x_21428) ;  /* 0x00000004001c7947 */ /* 0x000fea0003800000 */
.L_x_21446:
        /* <DEDUP_REMOVED lines=18> */
.L_x_21453:
[----:B------:R-:W-:-:S04]  /*cdb0*/  LOP3.LUT R2, R3, 0x80000000, RZ, 0xc0, !PT ;  /* 0x8000000003027812 */ /* 0x000fc800078ec0ff */
[----:B------:R-:W-:-:S04]  /*cdc0*/  SHF.R.U32.HI R3, RZ, 0x18, R2 ;  /* 0x00000018ff037819 */ /* 0x000fc80000011602 */
[----:B------:R-:W-:-:S04]  /*cdd0*/  LOP3.LUT R0, R0, R3, RZ, 0xfc, !PT ;  /* 0x0000000300007212 */ /* 0x000fc800078efcff */
[----:B------:R-:W-:-:S07]  /*cde0*/  PRMT R8, R0, 0x7610, R8 ;  /* 0x0000761000087816 */ /* 0x000fce0000000008 */
.L_x_21452:
[----:B------:R-:W-:Y:S05]  /*cdf0*/  BSYNC B0 ;  /* 0x0000000000007941 */ /* 0x000fea0003800000 */
.L_x_21451:
[----:B------:R0:W-:Y:S01]  /*ce00*/  STG.E.U8 desc[UR36][R16.64], R8 ;  /* 0x0000000810007986 */ /* 0x0001e2000c101124 */
[----:B------:R-:W-:Y:S05]  /*ce10*/  BRA `(.L_x_21428) ;  /* 0x0000000000b87947 */ /* 0x000fea0003800000 */
.L_x_21445:
        /* <DEDUP_REMOVED lines=23> */
.L_x_21427:
        /* <DEDUP_REMOVED lines=15> */
[----:B-1-34-:R-:W-:Y:S05]  /*d080*/  CALL.ABS.NOINC R2 ;  /* 0x0000000002007343 */ /* 0x01afea0003c00000 */
.L_x_21456:
[----:B------:R-:W-:Y:S05]  /*d090*/  BRA `(.L_x_21428) ;  /* 0x0000000000187947 */ /* 0x000fea0003800000 */
.L_x_21455:
[----:B------:R-:W-:Y:S01]  /*d0a0*/  LOP3.LUT R2, R3, 0xff, RZ, 0xc0, !PT ;  /* 0x000000ff03027812 */ /* 0x000fe200078ec0ff */
[----:B------:R-:W-:-:S05]  /*d0b0*/  IMAD.MOV.U32 R3, RZ, RZ, RZ ;  /* 0x000000ffff037224 */ /* 0x000fca00078e00ff */
[----:B------:R0:W-:Y:S01]  /*d0c0*/  STG.E.64 desc[UR36][R16.64], R2 ;  /* 0x0000000210007986 */ /* 0x0001e2000c101b24 */
[----:B------:R-:W-:Y:S05]  /*d0d0*/  BRA `(.L_x_21428) ;  /* 0x0000000000087947 */ /* 0x000fea0003800000 */
.L_x_21454:
[----:B------:R-:W-:-:S05]  /*d0e0*/  LOP3.LUT R3, R3, 0xff, RZ, 0xc0, !PT ;  /* 0x000000ff03037812 */ /* 0x000fca00078ec0ff */
[----:B------:R0:W-:Y:S02]  /*d0f0*/  STG.E desc[UR36][R16.64], R3 ;  /* 0x0000000310007986 */ /* 0x0001e4000c101924 */
.L_x_21428:
[----:B------:R-:W-:-:S07]  /*d100*/  VIADD R19, R19, 0x80 ;  /* 0x0000008013137836 */ /* 0x000fce0000000000 */
.L_x_21354:
[----:B------:R-:W-:Y:S05]  /*d110*/  BSYNC B6 ;  /* 0x0000000000067941 */ /* 0x000fea0003800000 */
.L_x_21353:
[----:B------:R-:W-:Y:S02]  /*d120*/  ULDC UR4, c[0x0][0x210] ;  /* 0x0000840000047ab9 */ /* 0x000fe40000000800 */
[----:B------:R-:W-:-:S13]  /*d130*/  ISETP.GE.AND P0, PT, R19, UR4, PT ;  /* 0x0000000413007c0c */ /* 0x000fda000bf06270 */
[----:B------:R-:W-:Y:S05]  /*d140*/  @P0 EXIT ;  /* 0x000000000000094d */ /* 0x000fea0003800000 */
[----:B01----:R-:W0:Y:S01]  /*d150*/  LDC R0, c[0x0][0x218] ;  /* 0x00008600ff007b82 */ /* 0x003e220000000800 */
[----:B------:R-:W-:Y:S02]  /*d160*/  IMAD.MOV.U32 R18, RZ, RZ, RZ ;  /* 0x000000ffff127224 */ /* 0x000fe400078e00ff */
[----:B------:R-:W-:Y:S02]  /*d170*/  IMAD.MOV.U32 R22, RZ, RZ, RZ ;  /* 0x000000ffff167224 */ /* 0x000fe400078e00ff */
[----:B--2---:R-:W-:Y:S01]  /*d180*/  IMAD.MOV.U32 R16, RZ, RZ, RZ ;  /* 0x000000ffff107224 */ /* 0x004fe200078e00ff */
        /* <DEDUP_REMOVED lines=350> */
.L_x_21457:
        /* <DEDUP_REMOVED lines=26> */
[----:B0--34-:R-:W-:Y:S05]  /*e910*/  CALL.ABS.NOINC R2 ;  /* 0x0000000002007343 */ /* 0x019fea0003c00000 */
.L_x_21458:
        /* <DEDUP_REMOVED lines=17> */
.L_x_21462:
[----:B------:R0:W5:Y:S01]  /*ea30*/  LDG.E.U8 R19, desc[UR36][R22.64] ;  /* 0x0000002416137981 */ /* 0x000162000c1e1100 */
[----:B------:R-:W-:Y:S05]  /*ea40*/  BRA `(.L_x_21464) ;  /* 0x0000000c00647947 */ /* 0x000fea0003800000 */
.L_x_21461:
        /* <DEDUP_REMOVED lines=8> */
.L_x_21466:
[----:B------:R0:W5:Y:S01]  /*ead0*/  LDG.E.U8 R19, desc[UR36][R22.64] ;  /* 0x0000002416137981 */ /* 0x000162000c1e1100 */
[----:B------:R-:W-:Y:S05]  /*eae0*/  BRA `(.L_x_21464) ;  /* 0x0000000c003c7947 */ /* 0x000fea0003800000 */
.L_x_21465:
[----:B------:R0:W5:Y:S01]  /*eaf0*/  LDG.E.U16 R19, desc[UR36][R22.64] ;  /* 0x0000002416137981 */ /* 0x000162000c1e1500 */
[----:B------:R-:W-:Y:S05]  /*eb00*/  BRA `(.L_x_21464) ;  /* 0x0000000c00347947 */ /* 0x000fea0003800000 */
.L_x_21460:
        /* <DEDUP_REMOVED lines=10> */
.L_x_21468:
[----:B------:R-:W2:Y:S02]  /*ebb0*/  LDG.E.U16 R2, desc[UR36][R22.64] ;  /* 0x0000002416027981 */ /* 0x000ea4000c1e1500 */
[----:B--2---:R-:W-:-:S06]  /*ebc0*/  HADD2.F32 R2, -RZ, R2.H0_H0 ;  /* 0x20000002ff027230 */ /* 0x004fcc0000004100 */
[----:B------:R-:W0:Y:S02]  /*ebd0*/  F2I.S64.TRUNC R2, R2 ;  /* 0x0000000200027311 */ /* 0x000e24000020d900 */
[----:B0-----:R-:W-:Y:S01]  /*ebe0*/  PRMT R19, R2, 0x7610, R19 ;  /* 0x0000761002137816 */ /* 0x001fe20000000013 */
[----:B------:R-:W-:Y:S06]  /*ebf0*/  BRA `(.L_x_21464) ;  /* 0x0000000800f87947 */ /* 0x000fec0003800000 */
.L_x_21467:
        /* <DEDUP_REMOVED lines=10> */
.L_x_21470:
[----:B------:R-:W2:Y:S02]  /*eca0*/  LDG.E.U16 R22, desc[UR36][R22.64] ;  /* 0x0000002416167981 */ /* 0x000ea4000c1e1500 */
[----:B--2---:R-:W-:-:S06]  /*ecb0*/  HADD2.F32 R2, -RZ, R22.H0_H0 ;  /* 0x20000016ff027230 */ /* 0x004fcc0000004100 */
[----:B------:R-:W0:Y:S02]  /*ecc0*/  F2I.S64.TRUNC R2, R2 ;  /* 0x0000000200027311 */ /* 0x000e24000020d900 */
[----:B0-----:R-:W-:Y:S01]  /*ecd0*/  PRMT R19, R2, 0x7610, R19 ;  /* 0x0000761002137816 */ /* 0x001fe20000000013 */
[----:B------:R-:W-:Y:S06]  /*ece0*/  BRA `(.L_x_21464) ;  /* 0x0000000800bc7947 */ /* 0x000fec0003800000 */
.L_x_21469:
[----:B------:R-:W2:Y:S02]  /*ecf0*/  LDG.E.64 R2, desc[UR36][R22.64] ;  /* 0x0000002416027981 */ /* 0x000ea4000c1e1b00 */
[----:B--2---:R-:W0:Y:S02]  /*ed00*/  F2I.S64.F64.TRUNC R2, R2 ;  /* 0x0000000200027311 */ /* 0x004e24000030d900 */
[----:B0-----:R-:W-:Y:S01]  /*ed10*/  PRMT R19, R2, 0x7610, R19 ;  /* 0x0000761002137816 */ /* 0x001fe20000000013 */
[----:B------:R-:W-:Y:S06]  /*ed20*/  BRA `(.L_x_21464) ;  /* 0x0000000800ac7947 */ /* 0x000fec0003800000 */
.L_x_21459:
        /* <DEDUP_REMOVED lines=12> */
.L_x_21473:
[----:B------:R-:W2:Y:S02]  /*edf0*/  LDG.E.64 R22, desc[UR36][R22.64] ;  /* 0x0000002416167981 */ /* 0x000ea4000c1e1b00 */
[----:B--2---:R-:W0:Y:S02]  /*ee00*/  F2I.S64.F64.TRUNC R2, R22 ;  /* 0x0000001600027311 */ /* 0x004e24000030d900 */
[----:B0-----:R-:W-:Y:S01]  /*ee10*/  PRMT R19, R2, 0x7610, R19 ;  /* 0x0000761002137816 */ /* 0x001fe20000000013 */
[----:B------:R-:W-:Y:S06]  /*ee20*/  BRA `(.L_x_21464) ;  /* 0x00000008006c7947 */ /* 0x000fec0003800000 */
.L_x_21472:
        /* <DEDUP_REMOVED lines=28> */
.L_x_21475:
        /* <DEDUP_REMOVED lines=15> */
.L_x_21474:
[----:B------:R-:W2:Y:S02]  /*f0e0*/  LDG.E.U16 R2, desc[UR36][R22.64] ;  /* 0x0000002416027981 */ /* 0x000ea4000c1e1500 */
[----:B--2---:R-:W-:-:S06]  /*f0f0*/  IMAD.U32 R2, R2, 0x10000, RZ ;  /* 0x0001000002027824 */ /* 0x004fcc00078e00ff */
[----:B------:R-:W0:Y:S02]  /*f100*/  F2I.S64.TRUNC R2, R2 ;  /* 0x0000000200027311 */ /* 0x000e24000020d900 */
[----:B0-----:R-:W-:Y:S01]  /*f110*/  PRMT R19, R2, 0x7610, R19 ;  /* 0x0000761002137816 */ /* 0x001fe20000000013 */
[----:B------:R-:W-:Y:S06]  /*f120*/  BRA `(.L_x_21464) ;  /* 0x0000000400ac7947 */ /* 0x000fec0003800000 */
.L_x_21471:
        /* <DEDUP_REMOVED lines=10> */
.L_x_21478:
        /* <DEDUP_REMOVED lines=21> */
.L_x_21482:
[----:B------:R-:W-:Y:S05]  /*f320*/  BSYNC B1 ;  /* 0x0000000000017941 */ /* 0x000fea0003800000 */
.L_x_21481:
[----:B------:R-:W-:Y:S01]  /*f330*/  IMAD.SHL.U32 R2, R2, 0x100000, RZ ;  /* 0x0010000002027824 */ /* 0x000fe200078e00ff */
[----:B------:R-:W-:-:S04]  /*f340*/  LEA R3, R0, 0x3b800000, 0x17 ;  /* 0x3b80000000037811 */ /* 0x000fc800078eb8ff */
[----:B------:R-:W-:-:S07]  /*f350*/  LOP3.LUT R2, R3, R2, R4, 0xfe, !PT ;  /* 0x0000000203027212 */ /* 0x000fce00078efe04 */
.L_x_21480:
[----:B------:R-:W-:Y:S05]  /*f360*/  BSYNC B0 ;  /* 0x0000000000007941 */ /* 0x000fea0003800000 */
.L_x_21479:
[----:B------:R-:W0:Y:S02]  /*f370*/  F2I.S64.TRUNC R2, R2 ;  /* 0x0000000200027311 */ /* 0x000e24000020d900 */
[----:B0-----:R-:W-:Y:S01]  /*f380*/  PRMT R19, R2, 0x7610, R19 ;  /* 0x0000761002137816 */ /* 0x001fe20000000013 */
[----:B------:R-:W-:Y:S06]  /*f390*/  BRA `(.L_x_21464) ;  /* 0x0000000400107947 */ /* 0x000fec0003800000 */
.L_x_21477:
        /* <DEDUP_REMOVED lines=21> */
.L_x_21486:
[----:B------:R-:W-:Y:S05]  /*f4f0*/  BSYNC B1 ;  /* 0x0000000000017941 */ /* 0x000fea0003800000 */
.L_x_21485:
[----:B------:R-:W-:Y:S01]  /*f500*/  IMAD.SHL.U32 R2, R2, 0x200000, RZ ;  /* 0x0020000002027824 */ /* 0x000fe200078e00ff */
[----:B------:R-:W-:-:S04]  /*f510*/  LEA R3, R0, 0x37800000, 0x17 ;  /* 0x3780000000037811 */ /* 0x000fc800078eb8ff */
[----:B------:R-:W-:-:S07]  /*f520*/  LOP3.LUT R2, R3, R2, R4, 0xfe, !PT ;  /* 0x0000000203027212 */ /* 0x000fce00078efe04 */
.L_x_21484:
[----:B------:R-:W-:Y:S05]  /*f530*/  BSYNC B0 ;  /* 0x0000000000007941 */ /* 0x000fea0003800000 */
.L_x_21483:
[----:B------:R-:W0:Y:S02]  /*f540*/  F2I.S64.TRUNC R2, R2 ;  /* 0x0000000200027311 */ /* 0x000e24000020d900 */
[----:B0-----:R-:W-:Y:S01]  /*f550*/  PRMT R19, R2, 0x7610, R19 ;  /* 0x0000761002137816 */ /* 0x001fe20000000013 */
[----:B------:R-:W-:Y:S06]  /*f560*/  BRA `(.L_x_21464) ;  /* 0x00000000009c7947 */ /* 0x000fec0003800000 */
.L_x_21476:
        /* <DEDUP_REMOVED lines=14> */
.L_x_21490:
[----:B------:R-:W-:Y:S05]  /*f650*/  BSYNC B0 ;  /* 0x0000000000007941 */ /* 0x000fea0003800000 */
.L_x_21489:
[----:B------:R-:W0:Y:S02]  /*f660*/  F2I.S64.TRUNC R2, R2 ;  /* 0x0000000200027311 */ /* 0x000e24000020d900 */
[----:B0-----:R-:W-:Y:S01]  /*f670*/  PRMT R19, R2, 0x7610, R19 ;  /* 0x0000761002137816 */ /* 0x001fe20000000013 */
[----:B------:R-:W-:Y:S06]  /*f680*/  BRA `(.L_x_21464) ;  /* 0x0000000000547947 */ /* 0x000fec0003800000 */
.L_x_21463:
        /* <DEDUP_REMOVED lines=16> */
.L_x_21491:
[----:B------:R-:W-:Y:S01]  /*f790*/  PRMT R19, RZ, 0x7610, R19 ;  /* 0x00007610ff137816 */ /* 0x000fe20000000013 */
[----:B------:R-:W-:Y:S06]  /*f7a0*/  BRA `(.L_x_21464) ;  /* 0x00000000000c7947 */ /* 0x000fec0003800000 */
.L_x_21488:
[----:B------:R0:W5:Y:S01]  /*f7b0*/  LDG.E.U8 R19, desc[UR36][R22.64] ;  /* 0x0000002416137981 */ /* 0x000162000c1e1100 */
[----:B------:R-:W-:Y:S05]  /*f7c0*/  BRA `(.L_x_21464) ;  /* 0x0000000000047947 */ /* 0x000fea0003800000 */
.L_x_21487:
[----:B------:R1:W5:Y:S02]  /*f7d0*/  LDG.E.U8 R19, desc[UR36][R22.64] ;  /* 0x0000002416137981 */ /* 0x000364000c1e1100 */
.L_x_21464:
[----:B------:R-:W3:Y:S01]  /*f7e0*/  LDC.U8 R2, c[0x0][0x50b] ;  /* 0x000142c0ff027b82 */ /* 0x000ee20000000000 */
        /* <DEDUP_REMOVED lines=16> */
.L_x_21495:
[----:B------:R3:W5:Y:S01]  /*f8f0*/  LDG.E.U8 R0, desc[UR36][R4.64] ;  /* 0x0000002404007981 */ /* 0x000762000c1e1100 */
[----:B------:R-:W-:Y:S05]  /*f900*/  BRA `(.L_x_21497) ;  /* 0x0000000c00647947 */ /* 0x000fea0003800000 */
.L_x_21494:
        /* <DEDUP_REMOVED lines=8> */
.L_x_21499:
[----:B------:R3:W5:Y:S01]  /*f990*/  LDG.E.U8 R0, desc[UR36][R4.64] ;  /* 0x0000002404007981 */ /* 0x000762000c1e1100 */
[----:B------:R-:W-:Y:S05]  /*f9a0*/  BRA `(.L_x_21497) ;  /* 0x0000000c003c7947 */ /* 0x000fea0003800000 */
.L_x_21498:
[----:B------:R3:W5:Y:S01]  /*f9b0*/  LDG.E.U16 R0, desc[UR36][R4.64] ;  /* 0x0000002404007981 */ /* 0x000762000c1e1500 */
[----:B------:R-:W-:Y:S05]  /*f9c0*/  BRA `(.L_x_21497) ;  /* 0x0000000c00347947 */ /* 0x000fea0003800000 */
.L_x_21493:
[----:B------:R-:W-:-:S13]  /*f9d0*/  ISETP.GT.AND P0, PT, R0, 0x6, PT ;  /* 0x000000060000780c */ /* 0x000fda0003f04270 */
[----:B------:R-:W-:Y:S05]  /*f9e0*/  @P0 BRA `(.L_x_21500) ;  /* 0x0000000000340947 */ /* 0x000fea0003800000 */
[----:B------:R-:W-:-:S13]  /*f9f0*/  ISETP.NE.AND P0, PT, R0, 0x5, PT ;  /* 0x000000050000780c */ /* 0x000fda0003f05270 */
[----:B------:R-:W-:Y:S05]  /*fa00*/  @!P0 BRA `(.L_x_21501) ;  /* 0x0000000000188947 */ /* 0x000fea0003800000 */
[----:B------:R-:W-:-:S13]  /*fa10*/  ISETP.NE.AND P0, PT, R0, 0x6, PT ;  /* 0x000000060000780c */ /* 0x000fda0003f05270 */
[----:B------:R-:W-:Y:S05]  /*fa20*/  @P0 BRA `(.L_x_21496) ;  /* 0x0000000800c80947 */ /* 0x000fea0003800000 */
[----:B------:R-:W3:Y:S02]  /*fa30*/  LDG.E R2, desc[UR36][R4.64] ;  /* 0x0000002404027981 */ /* 0x000ee4000c1e1900 */
[----:B---3--:R-:W3:Y:S02]  /*fa40*/  F2I.S64.TRUNC R2, R2 ;  /* 0x0000000200027311 */ /* 0x008ee4000020d900 */
[----:B---3--:R-:W-:Y:S01]  /*fa50*/  PRMT R0, R2, 0x7610, R0 ;  /* 0x0000761002007816 */ /* 0x008fe20000000000 */
[----:B------:R-:W-:Y:S06]  /*fa60*/  BRA `(.L_x_21497) ;  /* 0x0000000c000c7947 */ /* 0x000fec0003800000 */
.L_x_21501:
[----:B------:R-:W3:Y:S02]  /*fa70*/  LDG.E.U16 R2, desc[UR36][R4.64] ;  /* 0x0000002404027981 */ /* 0x000ee4000c1e1500 */
[----:B---3--:R-:W-:-:S06]  /*fa80*/  HADD2.F32 R2, -RZ, R2.H0_H0 ;  /* 0x20000002ff027230 */ /* 0x008fcc0000004100 */
[----:B------:R-:W3:Y:S02]  /*fa90*/  F2I.S64.TRUNC R2, R2 ;  /* 0x0000000200027311 */ /* 0x000ee4000020d900 */
[----:B---3--:R-:W-:Y:S01]  /*faa0*/  PRMT R0, R2, 0x7610, R0 ;  /* 0x0000761002007816 */ /* 0x008fe20000000000 */
[----:B------:R-:W-:Y:S06]  /*fab0*/  BRA `(.L_x_21497) ;  /* 0x0000000800f87947 */ /* 0x000fec0003800000 */
.L_x_21500:
[----:B------:R-:W-:-:S13]  /*fac0*/  ISETP.NE.AND P0, PT, R0, 0x7, PT ;  /* 0x000000070000780c */ /* 0x000fda0003f05270 */
[----:B------:R-:W-:Y:S05]  /*fad0*/  @!P0 BRA `(.L_x_21502) ;  /* 0x0000000000348947 */ /* 0x000fea0003800000 */
        /* <DEDUP_REMOVED lines=8> */
.L_x_21503:
[----:B------:R-:W3:Y:S02]  /*fb60*/  LDG.E.U16 R4, desc[UR36][R4.64] ;  /* 0x0000002404047981 */ /* 0x000ee4000c1e1500 */
[----:B---3--:R-:W-:-:S06]  /*fb70*/  HADD2.F32 R2, -RZ, R4.H0_H0 ;  /* 0x20000004ff027230 */ /* 0x008fcc0000004100 */
[----:B------:R-:W3:Y:S02]  /*fb80*/  F2I.S64.TRUNC R2, R2 ;  /* 0x0000000200027311 */ /* 0x000ee4000020d900 */
[----:B---3--:R-:W-:Y:S01]  /*fb90*/  PRMT R0, R2, 0x7610, R0 ;  /* 0x0000761002007816 */ /* 0x008fe20000000000 */
[----:B------:R-:W-:Y:S06]  /*fba0*/  BRA `(.L_x_21497) ;  /* 0x0000000800bc7947 */ /* 0x000fec0003800000 */
.L_x_21502:
[----:B------:R-:W3:Y:S02]  /*fbb0*/  LDG.E.64 R2, desc[UR36][R4.64] ;  /* 0x0000002404027981 */ /* 0x000ee4000c1e1b00 */
[----:B---3--:R-:W3:Y:S02]  /*fbc0*/  F2I.S64.F64.TRUNC R2, R2 ;  /* 0x0000000200027311 */ /* 0x008ee4000030d900 */
[----:B---3--:R-:W-:Y:S01]  /*fbd0*/  PRMT R0, R2, 0x7610, R0 ;  /* 0x0000761002007816 */ /* 0x008fe20000000000 */
[----:B------:R-:W-:Y:S06]  /*fbe0*/  BRA `(.L_x_21497) ;  /* 0x0000000800ac7947 */ /* 0x000fec0003800000 */
.L_x_21492:
        /* <DEDUP_REMOVED lines=12> */
.L_x_21506:
[----:B------:R-:W3:Y:S02]  /*fcb0*/  LDG.E.64 R4, desc[UR36][R4.64] ;  /* 0x0000002404047981 */ /* 0x000ee4000c1e1b00 */
[----:B---3--:R-:W3:Y:S02]  /*fcc0*/  F2I.S64.F64.TRUNC R2, R4 ;  /* 0x0000000400027311 */ /* 0x008ee4000030d900 */
[----:B---3--:R-:W-:Y:S01]  /*fcd0*/  PRMT R0, R2, 0x7610, R0 ;  /* 0x0000761002007816 */ /* 0x008fe20000000000 */
[----:B------:R-:W-:Y:S06]  /*fce0*/  BRA `(.L_x_21497) ;  /* 0x00000008006c7947 */ /* 0x000fec0003800000 */
.L_x_21505:
        /* <DEDUP_REMOVED lines=10> */
[----:B------:R-:W3:Y:S01]  /*fd90*/  FLO.U32 R3, R2 ;  /* 0x0000000200037300 */ /* 0x000ee200000e0000 */
[----:B------:R-:W-:-:S05]  /*fda0*/  VIADD R6, R2, 0x1000000 ;  /* 0x0100000002067836 */ /* 0x000fca0000000000 */
[----:B------:R-:W-:Y:S02]  /*fdb0*/  SHF.R.S32.HI R6, RZ, 0x8, R6 ;  /* 0x00000008ff067819 */ /* 0x000fe40000011406 */
[----:B---3--:R-:W-:-:S04]  /*fdc0*/  IADD3 R3, -R3, 0x1f, RZ ;  /* 0x0000001f03037810 */ /* 0x008fc80007ffe1ff */
        /* <DEDUP_REMOVED lines=11> */
[----:B------:R-:W3:Y:S02]  /*fe80*/  F2I.S64.TRUNC R2, R3 ;  /* 0x0000000300027311 */ /* 0x000ee4000020d900 */
[----:B---3--:R-:W-:Y:S01]  /*fe90*/  PRMT R0, R2, 0x7610, R0 ;  /* 0x0000761002007816 */ /* 0x008fe20000000000 */
[----:B------:R-:W-:Y:S06]  /*fea0*/  BRA `(.L_x_21497) ;  /* 0x0000000400fc7947 */ /* 0x000fec0003800000 */
.L_x_21508:
        /* <DEDUP_REMOVED lines=12> */
[----:B------:R-:W3:Y:S02]  /*ff70*/  F2I.S64.TRUNC R2, R2 ;  /* 0x0000000200027311 */ /* 0x000ee4000020d900 */
[----:B---3--:R-:W-:Y:S01]  /*ff80*/  PRMT R0, R2, 0x7610, R0 ;  /* 0x0000761002007816 */ /* 0x008fe20000000000 */
[----:B------:R-:W-:Y:S06]  /*ff90*/  BRA `(.L_x_21497) ;  /* 0x0000000400c07947 */ /* 0x000fec0003800000 */
.L_x_21507:
[----:B------:R-:W3:Y:S02]  /*ffa0*/  LDG.E.U16 R2, desc[UR36][R4.64] ;  /* 0x0000002404027981 */ /* 0x000ee4000c1e1500 */
[----:B---3--:R-:W-:-:S06]  /*ffb0*/  IMAD.U32 R2, R2, 0x10000, RZ ;  /* 0x0001000002027824 */ /* 0x008fcc00078e00ff */
[----:B------:R-:W3:Y:S02]  /*ffc0*/  F2I.S64.TRUNC R2, R2 ;  /* 0x0000000200027311 */ /* 0x000ee4000020d900 */
[----:B---3--:R-:W-:Y:S01]  /*ffd0*/  PRMT R0, R2, 0x7610, R0 ;  /* 0x0000761002007816 */ /* 0x008fe20000000000 */
[----:B------:R-:W-:Y:S06]  /*ffe0*/  BRA `(.L_x_21497) ;  /* 0x0000000400ac7947 */ /* 0x000fec0003800000 */
.L_x_21504:
        /* <DEDUP_REMOVED lines=10> */
.L_x_21511:
        /* <DEDUP_REMOVED lines=15> */
[----:B------:R-:W3:Y:S02]  /*10180*/  FLO.U32 R3, R2 ;  /* 0x0000000200037300 */ /* 0x000ee400000e0000 */
[----:B---3--:R-:W-:-:S04]  /*10190*/  IADD3 R3, -R3, 0x1f, RZ ;  /* 0x0000001f03037810 */ /* 0x008fc80007ffe1ff */
[----:B------:R-:W-:Y:S01]  /*101a0*/  IADD3 R0, R0, 0x1d, -R3 ;  /* 0x0000001d00007810 */ /* 0x000fe20007ffe803 */
[----:B------:R-:W-:-:S05]  /*101b0*/  VIADD R5, R3, 0xffffffe4 ;  /* 0xffffffe403057836 */ /* 0x000fca0000000000 */
[----:B------:R-:W-:-:S04]  /*101c0*/  SHF.L.U32 R5, R2, R5, RZ ;  /* 0x0000000502057219 */ /* 0x000fc800000006ff */
[----:B------:R-:W-:-:S07]  /*101d0*/  LOP3.LUT R2, R5, 0x7, RZ, 0xc0, !PT ;  /* 0x0000000705027812 */ /* 0x000fce00078ec0ff */
.L_x_21515:
[----:B------:R-:W-:Y:S05]  /*101e0*/  BSYNC B1 ;  /* 0x0000000000017941 */ /* 0x000fea0003800000 */
.L_x_21514:
[----:B------:R-:W-:Y:S01]  /*101f0*/  IMAD.SHL.U32 R2, R2, 0x100000, RZ ;  /* 0x0010000002027824 */ /* 0x000fe200078e00ff */
[----:B------:R-:W-:-:S04]  /*10200*/  LEA R3, R0, 0x3b800000, 0x17 ;  /* 0x3b80000000037811 */ /* 0x000fc800078eb8ff */
[----:B------:R-:W-:-:S07]  /*10210*/  LOP3.LUT R2, R3, R2, R4, 0xfe, !PT ;  /* 0x0000000203027212 */ /* 0x000fce00078efe04 */
.L_x_21513:
[----:B------:R-:W-:Y:S05]  /*10220*/  BSYNC B0 ;  /* 0x0000000000007941 */ /* 0x000fea0003800000 */
.L_x_21512:
[----:B------:R-:W3:Y:S02]  /*10230*/  F2I.S64.TRUNC R2, R2 ;  /* 0x0000000200027311 */ /* 0x000ee4000020d900 */
[----:B---3--:R-:W-:Y:S01]  /*10240*/  PRMT R0, R2, 0x7610, R0 ;  /* 0x0000761002007816 */ /* 0x008fe20000000000 */
[----:B------:R-:W-:Y:S06]  /*10250*/  BRA `(.L_x_21497) ;  /* 0x0000000400107947 */ /* 0x000fec0003800000 */
.L_x_21510:
        /* <DEDUP_REMOVED lines=21> */
.L_x_21519:
[----:B------:R-:W-:Y:S05]  /*103b0*/  BSYNC B1 ;  /* 0x0000000000017941 */ /* 0x000fea0003800000 */
.L_x_21518:
[----:B------:R-:W-:Y:S01]  /*103c0*/  IMAD.SHL.U32 R2, R2, 0x200000, RZ ;  /* 0x0020000002027824 */ /* 0x000fe200078e00ff */
[----:B------:R-:W-:-:S04]  /*103d0*/  LEA R3, R0, 0x37800000, 0x17 ;  /* 0x3780000000037811 */ /* 0x000fc800078eb8ff */
[----:B------:R-:W-:-:S07]  /*103e0*/  LOP3.LUT R2, R3, R2, R4, 0xfe, !PT ;  /* 0x0000000203027212 */ /* 0x000fce00078efe04 */
.L_x_21517:
[----:B------:R-:W-:Y:S05]  /*103f0*/  BSYNC B0 ;  /* 0x0000000000007941 */ /* 0x000fea0003800000 */
.L_x_21516:
[----:B------:R-:W3:Y:S02]  /*10400*/  F2I.S64.TRUNC R2, R2 ;  /* 0x0000000200027311 */ /* 0x000ee4000020d900 */
[----:B---3--:R-:W-:Y:S01]  /*10410*/  PRMT R0, R2, 0x7610, R0 ;  /* 0x0000761002007816 */ /* 0x008fe20000000000 */
[----:B------:R-:W-:Y:S06]  /*10420*/  BRA `(.L_x_21497) ;  /* 0x00000000009c7947 */ /* 0x000fec0003800000 */
.L_x_21509:
        /* <DEDUP_REMOVED lines=14> */
.L_x_21523:
[----:B------:R-:W-:Y:S05]  /*10510*/  BSYNC B0 ;  /* 0x0000000000007941 */ /* 0x000fea0003800000 */
.L_x_21522:
[----:B------:R-:W3:Y:S02]  /*10520*/  F2I.S64.TRUNC R2, R2 ;  /* 0x0000000200027311 */ /* 0x000ee4000020d900 */
[----:B---3--:R-:W-:Y:S01]  /*10530*/  PRMT R0, R2, 0x7610, R0 ;  /* 0x0000761002007816 */ /* 0x008fe20000000000 */
[----:B------:R-:W-:Y:S06]  /*10540*/  BRA `(.L_x_21497) ;  /* 0x0000000000547947 */ /* 0x000fec0003800000 */
.L_x_21496:
[----:B------:R-:W-:Y:S01]  /*10550*/  MOV R2, 0x228 ;  /* 0x0000022800027802 */ /* 0x000fe20000000f00 */
[----:B------:R-:W-:Y:S01]  /*10560*/  ULDC.64 UR4, c[0x4][0x218] ;  /* 0x0100860000047ab9 */ /* 0x000fe20000000a00 */
[----:B------:R-:W-:Y:S01]  /*10570*/  ULDC.64 UR6, c[0x4][0x10] ;  /* 0x0100040000067ab9 */ /* 0x000fe20000000a00 */
[----:B------:R-:W-:Y:S02]  /*10580*/  IMAD.U32 R4, RZ, RZ, UR4 ;  /* 0x00000004ff047e24 */ /* 0x000fe4000f8e00ff */
[----:B------:R-:W-:Y:S01]  /*10590*/  IMAD.U32 R5, RZ, RZ, UR5 ;  /* 0x00000005ff057e24 */ /* 0x000fe2000f8e00ff */
[----:B------:R-:W3:Y:S01]  /*105a0*/  LDC.64 R2, c[0x4][R2] ;  /* 0x0100000002027b82 */ /* 0x000ee20000000a00 */
        /* <DEDUP_REMOVED lines=10> */
.L_x_21524:
[----:B------:R-:W-:Y:S01]  /*10650*/  PRMT R0, RZ, 0x7610, R0 ;  /* 0x00007610ff007816 */ /* 0x000fe20000000000 */
[----:B------:R-:W-:Y:S06]  /*10660*/  BRA `(.L_x_21497) ;  /* 0x00000000000c7947 */ /* 0x000fec0003800000 */
.L_x_21521:
[----:B------:R3:W5:Y:S01]  /*10670*/  LDG.E.U8 R0, desc[UR36][R4.64] ;  /* 0x0000002404007981 */ /* 0x000762000c1e1100 */
[----:B------:R-:W-:Y:S05]  /*10680*/  BRA `(.L_x_21497) ;  /* 0x0000000000047947 */ /* 0x000fea0003800000 */
.L_x_21520:
[----:B------:R3:W5:Y:S02]  /*10690*/  LDG.E.U8 R0, desc[UR36][R4.64] ;  /* 0x0000002404007981 */ /* 0x000764000c1e1100 */
.L_x_21497:
[----:B---3--:R-:W3:Y:S01]  /*106a0*/  LDC.U8 R4, c[0x0][0x508] ;  /* 0x00014200ff047b82 */ /* 0x008ee20000000000 */
        /* <DEDUP_REMOVED lines=21> */
.L_x_21528:
[----:B------:R-:W-:Y:S01]  /*10800*/  STG.E.U8 desc[UR36][R16.64], R3 ;  /* 0x0000000310007986 */ /* 0x000fe2000c101124 */
[----:B------:R-:W-:Y:S05]  /*10810*/  EXIT ;  /* 0x000000000000794d */ /* 0x000fea0003800000 */
.L_x_21527:
        /* <DEDUP_REMOVED lines=10> */
.L_x_21531:
[----:B------:R-:W-:-:S05]  /*108c0*/  LOP3.LUT R3, R3, 0xff, RZ, 0xc0, !PT ;  /* 0x000000ff03037812 */ /* 0x000fca00078ec0ff */
[----:B------:R-:W-:Y:S01]  /*108d0*/  STG.E desc[UR36][R16.64], R3 ;  /* 0x0000000310007986 */ /* 0x000fe2000c101924 */
[----:B------:R-:W-:Y:S05]  /*108e0*/  EXIT ;  /* 0x000000000000794d */ /* 0x000fea0003800000 */
.L_x_21530:
[----:B------:R-:W-:-:S05]  /*108f0*/  LOP3.LUT R3, R3, 0xff, RZ, 0xc0, !PT ;  /* 0x000000ff03037812 */ /* 0x000fca00078ec0ff */
[----:B------:R-:W-:Y:S01]  /*10900*/  STG.E.U16 desc[UR36][R16.64], R3 ;  /* 0x0000000310007986 */ /* 0x000fe2000c101524 */
[----:B------:R-:W-:Y:S05]  /*10910*/  EXIT ;  /* 0x000000000000794d */ /* 0x000fea0003800000 */
.L_x_21526:
[----:B------:R-:W-:-:S13]  /*10920*/  ISETP.GT.AND P0, PT, R2, 0x6, PT ;  /* 0x000000060200780c */ /* 0x000fda0003f04270 */
[----:B------:R-:W-:Y:S05]  /*10930*/  @P0 BRA `(.L_x_21532) ;  /* 0x0000000000340947 */ /* 0x000fea0003800000 */
[----:B------:R-:W-:-:S13]  /*10940*/  ISETP.NE.AND P0, PT, R2, 0x5, PT ;  /* 0x000000050200780c */ /* 0x000fda0003f05270 */
[----:B------:R-:W-:Y:S05]  /*10950*/  @!P0 BRA `(.L_x_21533) ;  /* 0x0000000000188947 */ /* 0x000fea0003800000 */
[----:B------:R-:W-:-:S13]  /*10960*/  ISETP.NE.AND P0, PT, R2, 0x6, PT ;  /* 0x000000060200780c */ /* 0x000fda0003f05270 */
[----:B------:R-:W-:Y:S05]  /*10970*/  @P0 BRA `(.L_x_21529) ;  /* 0x0000000800e40947 */ /* 0x000fea0003800000 */
[----:B------:R-:W-:-:S06]  /*10980*/  LOP3.LUT R3, R3, 0xff, RZ, 0xc0, !PT ;  /* 0x000000ff03037812 */ /* 0x000fcc00078ec0ff */
[----:B------:R-:W3:Y:S02]  /*10990*/  I2F.U16 R3, R3 ;  /* 0x0000000300037306 */ /* 0x000ee40000101000 */
[----:B---3--:R-:W-:Y:S01]  /*109a0*/  STG.E desc[UR36][R16.64], R3 ;  /* 0x0000000310007986 */ /* 0x008fe2000c101924 */
[----:B------:R-:W-:Y:S05]  /*109b0*/  EXIT ;  /* 0x000000000000794d */ /* 0x000fea0003800000 */
.L_x_21533:
[----:B------:R-:W-:-:S04]  /*109c0*/  LOP3.LUT R3, R3, 0xff, RZ, 0xc0, !PT ;  /* 0x000000ff03037812 */ /* 0x000fc800078ec0ff */
[----:B------:R-:W3:Y:S02]  /*109d0*/  I2F.U16 R0, R3 ;  /* 0x0000000300007306 */ /* 0x000ee40000101000 */
[----:B---3--:R-:W-:-:S05]  /*109e0*/  F2FP.F16.F32.PACK_AB R0, RZ, R0 ;  /* 0x00000000ff00723e */ /* 0x008fca00000000ff */
[----:B------:R-:W-:Y:S01]  /*109f0*/  STG.E.U16 desc[UR36][R16.64], R0 ;  /* 0x0000000010007986 */ /* 0x000fe2000c101524 */
[----:B------:R-:W-:Y:S05]  /*10a00*/  EXIT ;  /* 0x000000000000794d */ /* 0x000fea0003800000 */
.L_x_21532:
        /* <DEDUP_REMOVED lines=8> */
[----:B------:R-:W3:Y:S02]  /*10a90*/  I2F.U16 R4, R3 ;  /* 0x0000000300047306 */ /* 0x000ee40000101000 */
[----:B---3--:R-:W-:Y:S01]  /*10aa0*/  STG.E.64 desc[UR36][R16.64], R4 ;  /* 0x0000000410007986 */ /* 0x008fe2000c101b24 */
[----:B------:R-:W-:Y:S05]  /*10ab0*/  EXIT ;  /* 0x000000000000794d */ /* 0x000fea0003800000 */
.L_x_21535:
[----:B------:R-:W-:-:S06]  /*10ac0*/  LOP3.LUT R3, R3, 0xff, RZ, 0xc0, !PT ;  /* 0x000000ff03037812 */ /* 0x000fcc00078ec0ff */
[----:B------:R-:W3:Y:S02]  /*10ad0*/  I2F.U16 R3, R3 ;  /* 0x0000000300037306 */ /* 0x000ee40000101000 */
[----:B---3--:R-:W-:-:S04]  /*10ae0*/  F2FP.F16.F32.PACK_AB R3, RZ, R3 ;  /* 0x00000003ff03723e */ /* 0x008fc800000000ff */
[----:B------:R-:W-:-:S05]  /*10af0*/  PRMT R3, R3, 0x5410, RZ ;  /* 0x0000541003037816 */ /* 0x000fca00000000ff */
[----:B------:R-:W-:Y:S01]  /*10b00*/  STG.E desc[UR36][R16.64], R3 ;  /* 0x0000000310007986 */ /* 0x000fe2000c101924 */
[----:B------:R-:W-:Y:S05]  /*10b10*/  EXIT ;  /* 0x000000000000794d */ /* 0x000fea0003800000 */
.L_x_21534:
[----:B------:R-:W-:-:S06]  /*10b20*/  LOP3.LUT R3, R3, 0xff, RZ, 0xc0, !PT ;  /* 0x000000ff03037812 */ /* 0x000fcc00078ec0ff */
[----:B------:R-:W3:Y:S02]  /*10b30*/  I2F.F64.U16 R2, R3 ;  /* 0x0000000300027312 */ /* 0x000ee40000101800 */
[----:B---3--:R-:W-:Y:S01]  /*10b40*/  STG.E.64 desc[UR36][R16.64], R2 ;  /* 0x0000000210007986 */ /* 0x008fe2000c101b24 */
[----:B------:R-:W-:Y:S05]  /*10b50*/  EXIT ;  /* 0x000000000000794d */ /* 0x000fea0003800000 */
.L_x_21525:
        /* <DEDUP_REMOVED lines=12> */
.L_x_21538:
[----:B------:R-:W-:Y:S02]  /*10c20*/  LOP3.LUT R4, R3, 0xff, RZ, 0xc0, !PT ;  /* 0x000000ff03047812 */ /* 0x000fe400078ec0ff */
[----:B------:R-:W-:-:S04]  /*10c30*/  CS2R R6, SRZ ;  /* 0x0000000000067805 */ /* 0x000fc8000001ff00 */
[----:B------:R-:W3:Y:S02]  /*10c40*/  I2F.F64.U16 R4, R4 ;  /* 0x0000000400047312 */ /* 0x000ee40000101800 */
[----:B---3--:R-:W-:Y:S01]  /*10c50*/  STG.E.128 desc[UR36][R16.64], R4 ;  /* 0x0000000410007986 */ /* 0x008fe2000c101d24 */
[----:B------:R-:W-:Y:S05]  /*10c60*/  EXIT ;  /* 0x000000000000794d */ /* 0x000fea0003800000 */
.L_x_21537:
        /* <DEDUP_REMOVED lines=8> */
[----:B------:R-:W3:Y:S02]  /*10cf0*/  I2F.U16 R5, R4 ;  /* 0x0000000400057306 */ /* 0x000ee40000101000 */
[C---:B---3--:R-:W-:Y:S02]  /*10d00*/  LOP3.LUT R2, R5.reuse, 0x7fffffff, RZ, 0xc0, !PT ;  /* 0x7fffffff05027812 */ /* 0x048fe400078ec0ff */
        /* <DEDUP_REMOVED lines=12> */
.L_x_21542:
[----:B------:R-:W-:Y:S05]  /*10dd0*/  BSYNC B0 ;  /* 0x0000000000007941 */ /* 0x000fea0003800000 */
.L_x_21541:
[----:B------:R-:W-:-:S05]  /*10de0*/  LOP3.LUT R3, R0, R3, RZ, 0xfc, !PT ;  /* 0x0000000300037212 */ /* 0x000fca00078efcff */
[----:B------:R-:W-:Y:S01]  /*10df0*/  STG.E.U8 desc[UR36][R16.64], R3 ;  /* 0x0000000310007986 */ /* 0x000fe2000c101124 */
[----:B------:R-:W-:Y:S05]  /*10e00*/  EXIT ;  /* 0x000000000000794d */ /* 0x000fea0003800000 */
.L_x_21540:
[----:B------:R-:W-:Y:S01]  /*10e10*/  LOP3.LUT R3, R3, 0xff, RZ, 0xc0, !PT ;  /* 0x000000ff03037812 */ /* 0x000fe200078ec0ff */
[----:B------:R-:W-:Y:S05]  /*10e20*/  BSSY B0, `(.L_x_21543) ;  /* 0x0000010000007945 */ /* 0x000fea0003800000 */
[----:B------:R-:W3:Y:S02]  /*10e30*/  I2F.U16 R3, R3 ;  /* 0x0000000300037306 */ /* 0x000ee40000101000 */
[----:B---3--:R-:W-:-:S04]  /*10e40*/  LOP3.LUT R2, R3, 0x7fffffff, RZ, 0xc0, !PT ;  /* 0x7fffffff03027812 */ /* 0x008fc800078ec0ff */
        /* <DEDUP_REMOVED lines=10> */
.L_x_21544:
[----:B------:R-:W-:Y:S01]  /*10ef0*/  IMAD.MOV.U32 R0, RZ, RZ, 0x7f ;  /* 0x0000007fff007424 */ /* 0x000fe200078e00ff */
[----:B------:R-:W-:-:S04]  /*10f00*/  ISETP.GT.U32.AND P0, PT, R2, 0x7f800000, PT ;  /* 0x7f8000000200780c */ /* 0x000fc80003f04070 */
[----:B------:R-:W-:-:S09]  /*10f10*/  SEL R0, R0, 0x7c, P0 ;  /* 0x0000007c00007807 */ /* 0x000fd20000000000 */
.L_x_21545:
[----:B------:R-:W-:Y:S05]  /*10f20*/  BSYNC B0 ;  /* 0x0000000000007941 */ /* 0x000fea0003800000 */
.L_x_21543:
[----:B------:R-:W-:-:S04]  /*10f30*/  LOP3.LUT R2, R3, 0x80000000, RZ, 0xc0, !PT ;  /* 0x8000000003027812 */ /* 0x000fc800078ec0ff */
[----:B------:R-:W-:-:S04]  /*10f40*/  SHF.R.U32.HI R3, RZ, 0x18, R2 ;  /* 0x00000018ff037819 */ /* 0x000fc80000011602 */
[----:B------:R-:W-:-:S05]  /*10f50*/  LOP3.LUT R3, R0, R3, RZ, 0xfc, !PT ;  /* 0x0000000300037212 */ /* 0x000fca00078efcff */
[----:B------:R-:W-:Y:S01]  /*10f60*/  STG.E.U8 desc[UR36][R16.64], R3 ;  /* 0x0000000310007986 */ /* 0x000fe2000c101124 */
[----:B------:R-:W-:Y:S05]  /*10f70*/  EXIT ;  /* 0x000000000000794d */ /* 0x000fea0003800000 */
.L_x_21539:
[----:B------:R-:W-:-:S04]  /*10f80*/  LOP3.LUT R3, R3, 0xff, RZ, 0xc0, !PT ;  /* 0x000000ff03037812 */ /* 0x000fc800078ec0ff */
[----:B------:R-:W3:Y:S02]  /*10f90*/  I2F.U16 R0, R3 ;  /* 0x0000000300007306 */ /* 0x000ee40000101000 */
[----:B---3--:R-:W-:-:S05]  /*10fa0*/  F2FP.BF16.F32.PACK_AB R0, RZ, R0 ;  /* 0x00000000ff00723e */ /* 0x008fca00000010ff */
[----:B------:R-:W-:Y:S01]  /*10fb0*/  STG.E.U16 desc[UR36][R16.64], R0 ;  /* 0x0000000010007986 */ /* 0x000fe2000c101524 */
[----:B------:R-:W-:Y:S05]  /*10fc0*/  EXIT ;  /* 0x000000000000794d */ /* 0x000fea0003800000 */
.L_x_21536:
        /* <DEDUP_REMOVED lines=11> */
.L_x_21548:
[----:B------:R-:W-:Y:S01]  /*11080*/  LOP3.LUT R3, R3, 0xff, RZ, 0xc0, !PT ;  /* 0x000000ff03037812 */ /* 0x000fe200078ec0ff */
[----:B------:R-:W-:Y:S01]  /*11090*/  BSSY B0, `(.L_x_21549) ;  /* 0x0000015000007945 */ /* 0x000fe20003800000 */
[----:B------:R-:W-:-:S04]  /*110a0*/  IMAD.MOV.U32 R8, RZ, RZ, 0x80 ;  /* 0x00000080ff087424 */ /* 0x000fc800078e00ff */
[----:B------:R-:W3:Y:S02]  /*110b0*/  I2F.U16 R3, R3 ;  /* 0x0000000300037306 */ /* 0x000ee40000101000 */
[----:B---3--:R-:W-:-:S04]  /*110c0*/  LOP3.LUT R2, R3, 0x7fffffff, RZ, 0xc0, !PT ;  /* 0x7fffffff03027812 */ /* 0x008fc800078ec0ff */
        /* <DEDUP_REMOVED lines=13> */
.L_x_21551:
[----:B------:R-:W-:-:S04]  /*111a0*/  LOP3.LUT R2, R3, 0x80000000, RZ, 0xc0, !PT ;  /* 0x8000000003027812 */ /* 0x000fc800078ec0ff */
[----:B------:R-:W-:-:S04]  /*111b0*/  SHF.R.U32.HI R3, RZ, 0x18, R2 ;  /* 0x00000018ff037819 */ /* 0x000fc80000011602 */
[----:B------:R-:W-:-:S04]  /*111c0*/  LOP3.LUT R0, R0, R3, RZ, 0xfc, !PT ;  /* 0x0000000300007212 */ /* 0x000fc800078efcff */
[----:B------:R-:W-:-:S07]  /*111d0*/  PRMT R8, R0, 0x7610, R8 ;  /* 0x0000761000087816 */ /* 0x000fce0000000008 */
.L_x_21550:
[----:B------:R-:W-:Y:S05]  /*111e0*/  BSYNC B0 ;  /* 0x0000000000007941 */ /* 0x000fea0003800000 */
.L_x_21549:
[----:B------:R-:W-:Y:S01]  /*111f0*/  STG.E.U8 desc[UR36][R16.64], R8 ;  /* 0x0000000810007986 */ /* 0x000fe2000c101124 */
[----:B------:R-:W-:Y:S05]  /*11200*/  EXIT ;  /* 0x000000000000794d */ /* 0x000fea0003800000 */
.L_x_21547:
        /* <DEDUP_REMOVED lines=18> */
.L_x_21554:
[----:B------:R-:W-:-:S04]  /*11330*/  LOP3.LUT R2, R3, 0x80000000, RZ, 0xc0, !PT ;  /* 0x8000000003027812 */ /* 0x000fc800078ec0ff */
[----:B------:R-:W-:-:S04]  /*11340*/  SHF.R.U32.HI R3, RZ, 0x18, R2 ;  /* 0x00000018ff037819 */ /* 0x000fc80000011602 */
[----:B------:R-:W-:-:S04]  /*11350*/  LOP3.LUT R0, R0, R3, RZ, 0xfc, !PT ;  /* 0x0000000300007212 */ /* 0x000fc800078efcff */
[----:B------:R-:W-:-:S07]  /*11360*/  PRMT R8, R0, 0x7610, R8 ;  /* 0x0000761000087816 */ /* 0x000fce0000000008 */
.L_x_21553:
[----:B------:R-:W-:Y:S05]  /*11370*/  BSYNC B0 ;  /* 0x0000000000007941 */ /* 0x000fea0003800000 */
.L_x_21552:
[----:B------:R-:W-:Y:S01]  /*11380*/  STG.E.U8 desc[UR36][R16.64], R8 ;  /* 0x0000000810007986 */ /* 0x000fe2000c101124 */
[----:B------:R-:W-:Y:S05]  /*11390*/  EXIT ;  /* 0x000000000000794d */ /* 0x000fea0003800000 */
.L_x_21546:
[----:B------:R-:W-:-:S13]  /*113a0*/  ISETP.NE.AND P0, PT, R2, 0x1c, PT ;  /* 0x0000001c0200780c */ /* 0x000fda0003f05270 */
[----:B------:R-:W-:Y:S05]  /*113b0*/  @!P0 BRA `(.L_x_21555) ;  /* 0x0000000000a88947 */ /* 0x000fea0003800000 */
[----:B------:R-:W-:-:S13]  /*113c0*/  ISETP.NE.AND P0, PT, R2, 0x1d, PT ;  /* 0x0000001d0200780c */ /* 0x000fda0003f05270 */
[----:B------:R-:W-:Y:S05]  /*113d0*/  @!P0 BRA `(.L_x_21556) ;  /* 0x0000000000908947 */ /* 0x000fea0003800000 */
[----:B------:R-:W-:-:S13]  /*113e0*/  ISETP.NE.AND P0, PT, R2, 0x2c, PT ;  /* 0x0000002c0200780c */ /* 0x000fda0003f05270 */
[----:B------:R-:W-:Y:S05]  /*113f0*/  @P0 BRA `(.L_x_21529) ;  /* 0x0000000000440947 */ /* 0x000fea0003800000 */
[----:B------:R-:W-:-:S06]  /*11400*/  LOP3.LUT R4, R3, 0xff, RZ, 0xc0, !PT ;  /* 0x000000ff03047812 */ /* 0x000fcc00078ec0ff */
[----:B------:R-:W3:Y:S02]  /*11410*/  I2F.U16 R4, R4 ;  /* 0x0000000400047306 */ /* 0x000ee40000101000 */
[----:B---3--:R-:W-:-:S04]  /*11420*/  SHF.R.U32.HI R2, RZ, 0x17, R4 ;  /* 0x00000017ff027819 */ /* 0x008fc80000011604 */
        /* <DEDUP_REMOVED lines=14> */
.L_x_21529:
        /* <DEDUP_REMOVED lines=13> */
[----:B---3--:R-:W-:-:S07]  /*115e0*/  IMAD.MOV.U32 R13, RZ, RZ, RZ ;  /* 0x000000ffff0d7224 */ /* 0x008fce00078e00ff */
[----:B------:R-:W-:-:S07]  /*115f0*/  LEPC R20, `(.L_x_21557) ;  /* 0x000000001014794e */ /* 0x000fce0000000000 */
[----:B012-4-:R-:W-:Y:S05]  /*11600*/  CALL.ABS.NOINC R2 ;  /* 0x0000000002007343 */ /* 0x017fea0003c00000 */
.L_x_21557:
[----:B------:R-:W-:Y:S05]  /*11610*/  EXIT ;  /* 0x000000000000794d */ /* 0x000fea0003800000 */
.L_x_21556:
[----:B------:R-:W-:Y:S01]  /*11620*/  LOP3.LUT R2, R3, 0xff, RZ, 0xc0, !PT ;  /* 0x000000ff03027812 */ /* 0x000fe200078ec0ff */
[----:B------:R-:W-:-:S05]  /*11630*/  IMAD.MOV.U32 R3, RZ, RZ, RZ ;  /* 0x000000ffff037224 */ /* 0x000fca00078e00ff */
[----:B------:R-:W-:Y:S01]  /*11640*/  STG.E.64 desc[UR36][R16.64], R2 ;  /* 0x0000000210007986 */ /* 0x000fe2000c101b24 */
[----:B------:R-:W-:Y:S05]  /*11650*/  EXIT ;  /* 0x000000000000794d */ /* 0x000fea0003800000 */
.L_x_21555:
[----:B------:R-:W-:-:S05]  /*11660*/  LOP3.LUT R3, R3, 0xff, RZ, 0xc0, !PT ;  /* 0x000000ff03037812 */ /* 0x000fca00078ec0ff */
[----:B------:R-:W-:Y:S01]  /*11670*/  STG.E desc[UR36][R16.64], R3 ;  /* 0x0000000310007986 */ /* 0x000fe2000c101924 */
[----:B------:R-:W-:Y:S05]  /*11680*/  EXIT ;  /* 0x000000000000794d */ /* 0x000fea0003800000 */
.L_x_21558:
        /* <DEDUP_REMOVED lines=15> */
.L_x_24231:


//--------------------- .text._ZN2at6native27unrolled_elementwise_kernelIZZZNS0_54_GLOBAL__N__d8c5977b_16_LinearAlgebra_cu_7dd49032_297216addr_kernel_cudaERNS_14TensorIteratorERKN3c106ScalarES8_ENKUlvE_clEvENKUlvE_clEvEUlhhhE_St5arrayIPcLm4EELi4E23TrivialOffsetCalculatorILi3EjESF_ILi1EjENS0_6memory12LoadWithCastILi3EEENSI_13StoreWithCastILi1EEEEEviT_T0_T2_T3_T4_T5_ --------------------------
	.section	.text._ZN2at6native27unrolled_elementwise_kernelIZZZNS0_54_GLOBAL__N__d8c5977b_16_LinearAlgebra_cu_7dd49032_297216addr_kernel_cudaERNS_14TensorIteratorERKN3c106ScalarES8_ENKUlvE_clEvENKUlvE_clEvEUlhhhE_St5arrayIPcLm4EELi4E23TrivialOffsetCalculatorILi3EjESF_ILi1EjENS0_6memory12LoadWithCastILi3EEENSI_13StoreWithCastILi1EEEEEviT_T0_T2_T3_T4_T5_,"ax",@progbits
	.align	128
        .global         _ZN2at6native27unrolled_elementwise_kernelIZZZNS0_54_GLOBAL__N__d8c5977b_16_LinearAlgebra_cu_7dd49032_297216addr_kernel_cudaERNS_14TensorIteratorERKN3c106ScalarES8_ENKUlvE_clEvENKUlvE_clEvEUlhhhE_St5arrayIPcLm4EELi4E23TrivialOffsetCalculatorILi3EjESF_ILi1EjENS0_6memory12LoadWithCastILi3EEENSI_13StoreWithCastILi1EEEEEviT_T0_T2_T3_T4_T5_
        .type           _ZN2at6native27unrolled_elementwise_kernelIZZZNS0_54_GLOBAL__N__d8c5977b_16_LinearAlgebra_cu_7dd49032_297216addr_kernel_cudaERNS_14TensorIteratorERKN3c106ScalarES8_ENKUlvE_clEvENKUlvE_clEvEUlhhhE_St5arrayIPcLm4EELi4E23TrivialOffsetCalculatorILi3EjESF_ILi1EjENS0_6memory12LoadWithCastILi3EEENSI_13StoreWithCastILi1EEEEEviT_T0_T2_T3_T4_T5_,@function
        .size           _ZN2at6native27unrolled_elementwise_kernelIZZZNS0_54_GLOBAL__N__d8c5977b_16_LinearAlgebra_cu_7dd49032_297216addr_kernel_cudaERNS_14TensorIteratorERKN3c106ScalarES8_ENKUlvE_clEvENKUlvE_clEvEUlhhhE_St5arrayIPcLm4EELi4E23TrivialOffsetCalculatorILi3EjESF_ILi1EjENS0_6memory12LoadWithCastILi3EEENSI_13StoreWithCastILi1EEEEEviT_T0_T2_T3_T4_T5_,(.L_x_24232 - _ZN2at6native27unrolled_elementwise_kernelIZZZNS0_54_GLOBAL__N__d8c5977b_16_LinearAlgebra_cu_7dd49032_297216addr_kernel_cudaERNS_14TensorIteratorERKN3c106ScalarES8_ENKUlvE_clEvENKUlvE_clEvEUlhhhE_St5arrayIPcLm4EELi4E23TrivialOffsetCalculatorILi3EjESF_ILi1EjENS0_6memory12LoadWithCastILi3EEENSI_13StoreWithCastILi1EEEEEviT_T0_T2_T3_T4_T5_)
        .other          _ZN2at6native27unrolled_elementwise_kernelIZZZNS0_54_GLOBAL__N__d8c5977b_16_LinearAlgebra_cu_7dd49032_297216addr_kernel_cudaERNS_14TensorIteratorERKN3c106ScalarES8_ENKUlvE_clEvENKUlvE_clEvEUlhhhE_St5arrayIPcLm4EELi4E23TrivialOffsetCalculatorILi3EjESF_ILi1EjENS0_6memory12LoadWithCastILi3EEENSI_13StoreWithCastILi1EEEEEviT_T0_T2_T3_T4_T5_,@"STO_CUDA_ENTRY STV_DEFAULT"
_ZN2at6native27unrolled_elementwise_kernelIZZZNS0_54_GLOBAL__N__d8c5977b_16_LinearAlgebra_cu_7dd49032_297216addr_kernel_cudaERNS_14TensorIteratorERKN3c106ScalarES8_ENKUlvE_clEvENKUlvE_clEvEUlhhhE_St5arrayIPcLm4EELi4E23TrivialOffsetCalculatorILi3EjESF_ILi1EjENS0_6memory12LoadWithCastILi3EEENSI_13StoreWithCastILi1EEEEEviT_T0_T2_T3_T4_T5_:
.text._ZN2at6native27unrolled_elementwise_kernelIZZZNS0_54_GLOBAL__N__d8c5977b_16_LinearAlgebra_cu_7dd49032_297216addr_kernel_cudaERNS_14TensorIteratorERKN3c106ScalarES8_ENKUlvE_clEvENKUlvE_clEvEUlhhhE_St5arrayIPcLm4EELi4E23TrivialOffsetCalculatorILi3EjESF_ILi1EjENS0_6memory12LoadWithCastILi3EEENSI_13StoreWithCastILi1EEEEEviT_T0_T2_T3_T4_T5_:
        /* <DEDUP_REMOVED lines=40> */
.L_x_21561:
        /* <DEDUP_REMOVED lines=18> */
.L_x_21565:
[----:B------:R1:W5:Y:S01]  /*03a0*/  LDG.E.U8 R18, desc[UR36][R6.64] ;  /* 0x0000002406127981 */ /* 0x000362000c1e1100 */
[----:B------:R-:W-:Y:S05]  /*03b0*/  BRA `(.L_x_21567) ;  /* 0x0000000c00687947 */ /* 0x000fea0003800000 */
.L_x_21564:
        /* <DEDUP_REMOVED lines=8> */
.L_x_21569:
[----:B------:R4:W5:Y:S01]  /*0440*/  LDG.E.U8 R18, desc[UR36][R6.64] ;  /* 0x0000002406127981 */ /* 0x000962000c1e1100 */
[----:B------:R-:W-:Y:S05]  /*0450*/  BRA `(.L_x_21567) ;  /* 0x0000000c00407947 */ /* 0x000fea0003800000 */
.L_x_21568:
[----:B------:R3:W5:Y:S01]  /*0460*/  LDG.E.U16 R18, desc[UR36][R6.64] ;  /* 0x0000002406127981 */ /* 0x000762000c1e1500 */
[----:B------:R-:W-:Y:S05]  /*0470*/  BRA `(.L_x_21567) ;  /* 0x0000000c00387947 */ /* 0x000fea0003800000 */
.L_x_21563:
        /* <DEDUP_REMOVED lines=10> */
.L_x_21571:
[----:B------:R-:W2:Y:S02]  /*0520*/  LDG.E.U16 R4, desc[UR36][R6.64] ;  /* 0x0000002406047981 */ /* 0x000ea4000c1e1500 */
[----:B--2---:R-:W-:-:S06]  /*0530*/  HADD2.F32 R4, -RZ, R4.H0_H0 ;  /* 0x20000004ff047230 */ /* 0x004fcc0000004100 */
[----:B------:R-:W1:Y:S02]  /*0540*/  F2I.S64.TRUNC R4, R4 ;  /* 0x0000000400047311 */ /* 0x000e64000020d900 */
[----:B-1----:R-:W-:Y:S01]  /*0550*/  PRMT R18, R4, 0x7610, R18 ;  /* 0x0000761004127816 */ /* 0x002fe20000000012 */
[----:B------:R-:W-:Y:S06]  /*0560*/  BRA `(.L_x_21567) ;  /* 0x0000000800fc7947 */ /* 0x000fec0003800000 */
.L_x_21570:
        /* <DEDUP_REMOVED lines=10> */
.L_x_21573:
[----:B------:R-:W2:Y:S02]  /*0610*/  LDG.E.U16 R6, desc[UR36][R6.64] ;  /* 0x0000002406067981 */ /* 0x000ea4000c1e1500 */
[----:B--2---:R-:W-:-:S06]  /*0620*/  HADD2.F32 R4, -RZ, R6.H0_H0 ;  /* 0x20000006ff047230 */ /* 0x004fcc0000004100 */
[----:B------:R-:W1:Y:S02]  /*0630*/  F2I.S64.TRUNC R4, R4 ;  /* 0x0000000400047311 */ /* 0x000e64000020d900 */
[----:B-1----:R-:W-:Y:S01]  /*0640*/  PRMT R18, R4, 0x7610, R18 ;  /* 0x0000761004127816 */ /* 0x002fe20000000012 */
[----:B------:R-:W-:Y:S06]  /*0650*/  BRA `(.L_x_21567) ;  /* 0x0000000800c07947 */ /* 0x000fec0003800000 */
.L_x_21572:
[----:B------:R-:W2:Y:S02]  /*0660*/  LDG.E.64 R4, desc[UR36][R6.64] ;  /* 0x0000002406047981 */ /* 0x000ea4000c1e1b00 */
[----:B--2---:R-:W1:Y:S02]  /*0670*/  F2I.S64.F64.TRUNC R4, R4 ;  /* 0x0000000400047311 */ /* 0x004e64000030d900 */
[----:B-1----:R-:W-:Y:S01]  /*0680*/  PRMT R18, R4, 0x7610, R18 ;  /* 0x0000761004127816 */ /* 0x002fe20000000012 */
[----:B------:R-:W-:Y:S06]  /*0690*/  BRA `(.L_x_21567) ;  /* 0x0000000800b07947 */ /* 0x000fec0003800000 */
.L_x_21562:
        /* <DEDUP_REMOVED lines=12> */
.L_x_21576:
[----:B------:R-:W2:Y:S02]  /*0760*/  LDG.E.64 R6, desc[UR36][R6.64] ;  /* 0x0000002406067981 */ /* 0x000ea4000c1e1b00 */
[----:B--2---:R-:W1:Y:S02]  /*0770*/  F2I.S64.F64.TRUNC R4, R6 ;  /* 0x0000000600047311 */ /* 0x004e64000030d900 */
[----:B-1----:R-:W-:Y:S01]  /*0780*/  PRMT R18, R4, 0x7610, R18 ;  /* 0x0000761004127816 */ /* 0x002fe20000000012 */
[----:B------:R-:W-:Y:S06]  /*0790*/  BRA `(.L_x_21567) ;  /* 0x0000000800707947 */ /* 0x000fec0003800000 */
.L_x_21575:
        /* <DEDUP_REMOVED lines=28> */
.L_x_21578:
        /* <DEDUP_REMOVED lines=16> */
.L_x_21577:
[----:B------:R-:W2:Y:S02]  /*0a60*/  LDG.E.U16 R4, desc[UR36][R6.64] ;  /* 0x0000002406047981 */ /* 0x000ea4000c1e1500 */
[----:B--2---:R-:W-:-:S06]  /*0a70*/  IMAD.U32 R4, R4, 0x10000, RZ ;  /* 0x0001000004047824 */ /* 0x004fcc00078e00ff */
[----:B------:R-:W1:Y:S02]  /*0a80*/  F2I.S64.TRUNC R4, R4 ;  /* 0x0000000400047311 */ /* 0x000e64000020d900 */
[----:B-1----:R-:W-:Y:S01]  /*0a90*/  PRMT R18, R4, 0x7610, R18 ;  /* 0x0000761004127816 */ /* 0x002fe20000000012 */
[----:B------:R-:W-:Y:S06]  /*0aa0*/  BRA `(.L_x_21567) ;  /* 0x0000000400ac7947 */ /* 0x000fec0003800000 */
.L_x_21574:
        /* <DEDUP_REMOVED lines=10> */
.L_x_21581:
        /* <DEDUP_REMOVED lines=21> */
.L_x_21585:
[----:B------:R-:W-:Y:S05]  /*0ca0*/  BSYNC B1 ;  /* 0x0000000000017941 */ /* 0x000fea0003800000 */
.L_x_21584:
[----:B------:R-:W-:Y:S01]  /*0cb0*/  IMAD.SHL.U32 R3, R3, 0x100000, RZ ;  /* 0x0010000003037824 */ /* 0x000fe200078e00ff */
[----:B------:R-:W-:-:S04]  /*0cc0*/  LEA R5, R0, 0x3b800000, 0x17 ;  /* 0x3b80000000057811 */ /* 0x000fc800078eb8ff */
[----:B------:R-:W-:-:S07]  /*0cd0*/  LOP3.LUT R4, R5, R3, R6, 0xfe, !PT ;  /* 0x0000000305047212 */ /* 0x000fce00078efe06 */
.L_x_21583:
[----:B------:R-:W-:Y:S05]  /*0ce0*/  BSYNC B0 ;  /* 0x0000000000007941 */ /* 0x000fea0003800000 */
.L_x_21582:
[----:B------:R-:W1:Y:S02]  /*0cf0*/  F2I.S64.TRUNC R4, R4 ;  /* 0x0000000400047311 */ /* 0x000e64000020d900 */
[----:B-1----:R-:W-:Y:S01]  /*0d00*/  PRMT R18, R4, 0x7610, R18 ;  /* 0x0000761004127816 */ /* 0x002fe20000000012 */
[----:B------:R-:W-:Y:S06]  /*0d10*/  BRA `(.L_x_21567) ;  /* 0x0000000400107947 */ /* 0x000fec0003800000 */
.L_x_21580:
        /* <DEDUP_REMOVED lines=21> */
.L_x_21589:
[----:B------:R-:W-:Y:S05]  /*0e70*/  BSYNC B1 ;  /* 0x0000000000017941 */ /* 0x000fea0003800000 */
.L_x_21588:
[----:B------:R-:W-:Y:S01]  /*0e80*/  IMAD.SHL.U32 R3, R3, 0x200000, RZ ;  /* 0x0020000003037824 */ /* 0x000fe200078e00ff */
[----:B------:R-:W-:-:S04]  /*0e90*/  LEA R5, R0, 0x37800000, 0x17 ;  /* 0x3780000000057811 */ /* 0x000fc800078eb8ff */
[----:B------:R-:W-:-:S07]  /*0ea0*/  LOP3.LUT R4, R5, R3, R6, 0xfe, !PT ;  /* 0x0000000305047212 */ /* 0x000fce00078efe06 */
.L_x_21587:
[----:B------:R-:W-:Y:S05]  /*0eb0*/  BSYNC B0 ;  /* 0x0000000000007941 */ /* 0x000fea0003800000 */
.L_x_21586:
[----:B------:R-:W1:Y:S02]  /*0ec0*/  F2I.S64.TRUNC R4, R4 ;  /* 0x0000000400047311 */ /* 0x000e64000020d900 */
[----:B-1----:R-:W-:Y:S01]  /*0ed0*/  PRMT R18, R4, 0x7610, R18 ;  /* 0x0000761004127816 */ /* 0x002fe20000000012 */
[----:B------:R-:W-:Y:S06]  /*0ee0*/  BRA `(.L_x_21567) ;  /* 0x00000000009c7947 */ /* 0x000fec0003800000 */
.L_x_21579:
        /* <DEDUP_REMOVED lines=14> */
.L_x_21593:
[----:B------:R-:W-:Y:S05]  /*0fd0*/  BSYNC B0 ;  /* 0x0000000000007941 */ /* 0x000fea0003800000 */
.L_x_21592:
[----:B------:R-:W1:Y:S02]  /*0fe0*/  F2I.S64.TRUNC R4, R4 ;  /* 0x0000000400047311 */ /* 0x000e64000020d900 */
[----:B-1----:R-:W-:Y:S01]  /*0ff0*/  PRMT R18, R4, 0x7610, R18 ;  /* 0x0000761004127816 */ /* 0x002fe20000000012 */
[----:B------:R-:W-:Y:S06]  /*1000*/  BRA `(.L_x_21567) ;  /* 0x0000000000547947 */ /* 0x000fec0003800000 */
.L_x_21566:
        /* <DEDUP_REMOVED lines=16> */
.L_x_21594:
[----:B------:R-:W-:Y:S01]  /*1110*/  PRMT R18, RZ, 0x7610, R18 ;  /* 0x00007610ff127816 */ /* 0x000fe20000000012 */
[----:B------:R-:W-:Y:S06]  /*1120*/  BRA `(.L_x_21567) ;  /* 0x00000000000c7947 */ /* 0x000fec0003800000 */
.L_x_21591:
[----:B------:R1:W5:Y:S01]  /*1130*/  LDG.E.U8 R18, desc[UR36][R6.64] ;  /* 0x0000002406127981 */ /* 0x000362000c1e1100 */
[----:B------:R-:W-:Y:S05]  /*1140*/  BRA `(.L_x_21567) ;  /* 0x0000000000047947 */ /* 0x000fea0003800000 */
.L_x_21590:
[----:B------:R1:W5:Y:S02]  /*1150*/  LDG.E.U8 R18, desc[UR36][R6.64] ;  /* 0x0000002406127981 */ /* 0x000364000c1e1100 */
.L_x_21567:
        /* <DEDUP_REMOVED lines=18> */
.L_x_21598:
[----:B------:R0:W5:Y:S01]  /*1280*/  LDG.E.U8 R19, desc[UR36][R6.64] ;  /* 0x0000002406137981 */ /* 0x000162000c1e1100 */
[----:B------:R-:W-:Y:S05]  /*1290*/  BRA `(.L_x_21600) ;  /* 0x0000000c00647947 */ /* 0x000fea0003800000 */
.L_x_21597:
        /* <DEDUP_REMOVED lines=8> */
.L_x_21602:
[----:B------:R3:W5:Y:S01]  /*1320*/  LDG.E.U8 R19, desc[UR36][R6.64] ;  /* 0x0000002406137981 */ /* 0x000762000c1e1100 */
[----:B------:R-:W-:Y:S05]  /*1330*/  BRA `(.L_x_21600) ;  /* 0x0000000c003c7947 */ /* 0x000fea0003800000 */
.L_x_21601:
[----:B------:R0:W5:Y:S01]  /*1340*/  LDG.E.U16 R19, desc[UR36][R6.64] ;  /* 0x0000002406137981 */ /* 0x000162000c1e1500 */
[----:B------:R-:W-:Y:S05]  /*1350*/  BRA `(.L_x_21600) ;  /* 0x0000000c00347947 */ /* 0x000fea0003800000 */
.L_x_21596:
        /* <DEDUP_REMOVED lines=10> */
.L_x_21604:
[----:B------:R-:W2:Y:S02]  /*1400*/  LDG.E.U16 R4, desc[UR36][R6.64] ;  /* 0x0000002406047981 */ /* 0x000ea4000c1e1500 */
[----:B--2---:R-:W-:-:S06]  /*1410*/  HADD2.F32 R4, -RZ, R4.H0_H0 ;  /* 0x20000004ff047230 */ /* 0x004fcc0000004100 */
[----:B------:R-:W0:Y:S02]  /*1420*/  F2I.S64.TRUNC R4, R4 ;  /* 0x0000000400047311 */ /* 0x000e24000020d900 */
[----:B0-----:R-:W-:Y:S01]  /*1430*/  PRMT R19, R4, 0x7610, R19 ;  /* 0x0000761004137816 */ /* 0x001fe20000000013 */
[----:B------:R-:W-:Y:S06]  /*1440*/  BRA `(.L_x_21600) ;  /* 0x0000000800f87947 */ /* 0x000fec0003800000 */
.L_x_21603:
        /* <DEDUP_REMOVED lines=10> */
.L_x_21606:
[----:B------:R-:W2:Y:S02]  /*14f0*/  LDG.E.U16 R6, desc[UR36][R6.64] ;  /* 0x0000002406067981 */ /* 0x000ea4000c1e1500 */
[----:B--2---:R-:W-:-:S06]  /*1500*/  HADD2.F32 R4, -RZ, R6.H0_H0 ;  /* 0x20000006ff047230 */ /* 0x004fcc0000004100 */
[----:B------:R-:W0:Y:S02]  /*1510*/  F2I.S64.TRUNC R4, R4 ;  /* 0x0000000400047311 */ /* 0x000e24000020d900 */
[----:B0-----:R-:W-:Y:S01]  /*1520*/  PRMT R19, R4, 0x7610, R19 ;  /* 0x0000761004137816 */ /* 0x001fe20000000013 */
[----:B------:R-:W-:Y:S06]  /*1530*/  BRA `(.L_x_21600) ;  /* 0x0000000800bc7947 */ /* 0x000fec0003800000 */
.L_x_21605:
[----:B------:R-:W2:Y:S02]  /*1540*/  LDG.E.64 R4, desc[UR36][R6.64] ;  /* 0x0000002406047981 */ /* 0x000ea4000c1e1b00 */
[----:B--2---:R-:W0:Y:S02]  /*1550*/  F2I.S64.F64.TRUNC R4, R4 ;  /* 0x0000000400047311 */ /* 0x004e24000030d900 */
[----:B0-----:R-:W-:Y:S01]  /*1560*/  PRMT R19, R4, 0x7610, R19 ;  /* 0x0000761004137816 */ /* 0x001fe20000000013 */
[----:B------:R-:W-:Y:S06]  /*1570*/  BRA `(.L_x_21600) ;  /* 0x0000000800ac7947 */ /* 0x000fec0003800000 */
.L_x_21595:
        /* <DEDUP_REMOVED lines=12> */
.L_x_21609:
[----:B------:R-:W2:Y:S02]  /*1640*/  LDG.E.64 R6, desc[UR36][R6.64] ;  /* 0x0000002406067981 */ /* 0x000ea4000c1e1b00 */
[----:B--2---:R-:W0:Y:S02]  /*1650*/  F2I.S64.F64.TRUNC R4, R6 ;  /* 0x0000000600047311 */ /* 0x004e24000030d900 */
[----:B0-----:R-:W-:Y:S01]  /*1660*/  PRMT R19, R4, 0x7610, R19 ;  /* 0x0000761004137816 */ /* 0x001fe20000000013 */
[----:B------:R-:W-:Y:S06]  /*1670*/  BRA `(.L_x_21600) ;  /* 0x00000008006c7947 */ /* 0x000fec0003800000 */
.L_x_21608:
        /* <DEDUP_REMOVED lines=28> */
.L_x_21611:
        /* <DEDUP_REMOVED lines=15> */
.L_x_21610:
[----:B------:R-:W2:Y:S02]  /*1930*/  LDG.E.U16 R4, desc[UR36][R6.64] ;  /* 0x0000002406047981 */ /* 0x000ea4000c1e1500 */
[----:B--2---:R-:W-:-:S06]  /*1940*/  IMAD.U32 R4, R4, 0x10000, RZ ;  /* 0x0001000004047824 */ /* 0x004fcc00078e00ff */
[----:B------:R-:W0:Y:S02]  /*1950*/  F2I.S64.TRUNC R4, R4 ;  /* 0x0000000400047311 */ /* 0x000e24000020d900 */
[----:B0-----:R-:W-:Y:S01]  /*1960*/  PRMT R19, R4, 0x7610, R19 ;  /* 0x0000761004137816 */ /* 0x001fe20000000013 */
[----:B------:R-:W-:Y:S06]  /*1970*/  BRA `(.L_x_21600) ;  /* 0x0000000400ac7947 */ /* 0x000fec0003800000 */
.L_x_21607:
        /* <DEDUP_REMOVED lines=10> */
.L_x_21614:
        /* <DEDUP_REMOVED lines=21> */
.L_x_21618:
[----:B------:R-:W-:Y:S05]  /*1b70*/  BSYNC B1 ;  /* 0x0000000000017941 */ /* 0x000fea0003800000 */
.L_x_21617:
[----:B------:R-:W-:Y:S01]  /*1b80*/  IMAD.SHL.U32 R3, R3, 0x100000, RZ ;  /* 0x0010000003037824 */ /* 0x000fe200078e00ff */
[----:B------:R-:W-:-:S04]  /*1b90*/  LEA R5, R0, 0x3b800000, 0x17 ;  /* 0x3b80000000057811 */ /* 0x000fc800078eb8ff */
[----:B------:R-:W-:-:S07]  /*1ba0*/  LOP3.LUT R4, R5, R3, R6, 0xfe, !PT ;  /* 0x0000000305047212 */ /* 0x000fce00078efe06 */
.L_x_21616:
[----:B------:R-:W-:Y:S05]  /*1bb0*/  BSYNC B0 ;  /* 0x0000000000007941 */ /* 0x000fea0003800000 */
.L_x_21615:
[----:B------:R-:W0:Y:S02]  /*1bc0*/  F2I.S64.TRUNC R4, R4 ;  /* 0x0000000400047311 */ /* 0x000e24000020d900 */
[----:B0-----:R-:W-:Y:S01]  /*1bd0*/  PRMT R19, R4, 0x7610, R19 ;  /* 0x0000761004137816 */ /* 0x001fe20000000013 */
[----:B------:R-:W-:Y:S06]  /*1be0*/  BRA `(.L_x_21600) ;  /* 0x0000000400107947 */ /* 0x000fec0003800000 */
.L_x_21613:
        /* <DEDUP_REMOVED lines=21> */
.L_x_21622:
[----:B------:R-:W-:Y:S05]  /*1d40*/  BSYNC B1 ;  /* 0x0000000000017941 */ /* 0x000fea0003800000 */
.L_x_21621:
[----:B------:R-:W-:Y:S01]  /*1d50*/  IMAD.SHL.U32 R3, R3, 0x200000, RZ ;  /* 0x0020000003037824 */ /* 0x000fe200078e00ff */
[----:B------:R-:W-:-:S04]  /*1d60*/  LEA R5, R0, 0x37800000, 0x17 ;  /* 0x3780000000057811 */ /* 0x000fc800078eb8ff */
[----:B------:R-:W-:-:S07]  /*1d70*/  LOP3.LUT R4, R5, R3, R6, 0xfe, !PT ;  /* 0x0000000305047212 */ /* 0x000fce00078efe06 */
.L_x_21620:
[----:B------:R-:W-:Y:S05]  /*1d80*/  BSYNC B0 ;  /* 0x0000000000007941 */ /* 0x000fea0003800000 */
.L_x_21619:
[----:B------:R-:W0:Y:S02]  /*1d90*/  F2I.S64.TRUNC R4, R4 ;  /* 0x0000000400047311 */ /* 0x000e24000020d900 */
[----:B0-----:R-:W-:Y:S01]  /*1da0*/  PRMT R19, R4, 0x7610, R19 ;  /* 0x0000761004137816 */ /* 0x001fe20000000013 */
[----:B------:R-:W-:Y:S06]  /*1db0*/  BRA `(.L_x_21600) ;  /* 0x00000000009c7947 */ /* 0x000fec0003800000 */
.L_x_21612:
        /* <DEDUP_REMOVED lines=14> */
.L_x_21626:
[----:B------:R-:W-:Y:S05]  /*1ea0*/  BSYNC B0 ;  /* 0x0000000000007941 */ /* 0x000fea0003800000 */
.L_x_21625:
[----:B------:R-:W0:Y:S02]  /*1eb0*/  F2I.S64.TRUNC R4, R4 ;  /* 0x0000000400047311 */ /* 0x000e24000020d900 */
[----:B0-----:R-:W-:Y:S01]  /*1ec0*/  PRMT R19, R4, 0x7610, R19 ;  /* 0x0000761004137816 */ /* 0x001fe20000000013 */
[----:B------:R-:W-:Y:S06]  /*1ed0*/  BRA `(.L_x_21600) ;  /* 0x0000000000547947 */ /* 0x000fec0003800000 */
.L_x_21599:
        /* <DEDUP_REMOVED lines=16> */
.L_x_21627:
[----:B------:R-:W-:Y:S01]  /*1fe0*/  PRMT R19, RZ, 0x7610, R19 ;  /* 0x00007610ff137816 */ /* 0x000fe20000000013 */
[----:B------:R-:W-:Y:S06]  /*1ff0*/  BRA `(.L_x_21600) ;  /* 0x00000000000c7947 */ /* 0x000fec0003800000 */
.L_x_21624:
[----:B------:R2:W5:Y:S01]  /*2000*/  LDG.E.U8 R19, desc[UR36][R6.64] ;  /* 0x0000002406137981 */ /* 0x000562000c1e1100 */
[----:B------:R-:W-:Y:S05]  /*2010*/  BRA `(.L_x_21600) ;  /* 0x0000000000047947 */ /* 0x000fea0003800000 */
.L_x_21623:
[----:B------:R1:W5:Y:S02]  /*2020*/  LDG.E.U8 R19, desc[UR36][R6.64] ;  /* 0x0000002406137981 */ /* 0x000364000c1e1100 */
.L_x_21600:
[----:B------:R-:W0:Y:S02]  /*2030*/  S2R R29, SR_TID.X ;  /* 0x00000000001d7919 */ /* 0x000e240000002100 */
[----:B0-----:R-:W-:-:S07]  /*2040*/  VIADD R29, R29, 0x80 ;  /* 0x000000801d1d7836 */ /* 0x001fce0000000000 */
.L_x_21560:
[----:B------:R-:W-:Y:S05]  /*2050*/  BSYNC B6 ;  /* 0x0000000000067941 */ /* 0x000fea0003800000 */
.L_x_21559:
        /* <DEDUP_REMOVED lines=29> */
.L_x_21630:
        /* <DEDUP_REMOVED lines=18> */
.L_x_21634:
[----:B------:R4:W5:Y:S01]  /*2350*/  LDG.E.U8 R17, desc[UR36][R6.64] ;  /* 0x0000002406117981 */ /* 0x000962000c1e1100 */
[----:B------:R-:W-:Y:S05]  /*2360*/  BRA `(.L_x_21636) ;  /* 0x0000000c00647947 */ /* 0x000fea0003800000 */
.L_x_21633:
        /* <DEDUP_REMOVED lines=8> */
.L_x_21638:
[----:B------:R1:W5:Y:S01]  /*23f0*/  LDG.E.U8 R17, desc[UR36][R6.64] ;  /* 0x0000002406117981 */ /* 0x000362000c1e1100 */
[----:B------:R-:W-:Y:S05]  /*2400*/  BRA `(.L_x_21636) ;  /* 0x0000000c003c7947 */ /* 0x000fea0003800000 */
.L_x_21637:
[----:B------:R1:W5:Y:S01]  /*2410*/  LDG.E.U16 R17, desc[UR36][R6.64] ;  /* 0x0000002406117981 */ /* 0x000362000c1e1500 */
[----:B------:R-:W-:Y:S05]  /*2420*/  BRA `(.L_x_21636) ;  /* 0x0000000c00347947 */ /* 0x000fea0003800000 */
.L_x_21632:
        /* <DEDUP_REMOVED lines=10> */
.L_x_21640:
[----:B------:R-:W2:Y:S02]  /*24d0*/  LDG.E.U16 R4, desc[UR36][R6.64] ;  /* 0x0000002406047981 */ /* 0x000ea4000c1e1500 */
[----:B--2---:R-:W-:-:S06]  /*24e0*/  HADD2.F32 R4, -RZ, R4.H0_H0 ;  /* 0x20000004ff047230 */ /* 0x004fcc0000004100 */
[----:B------:R-:W1:Y:S02]  /*24f0*/  F2I.S64.TRUNC R4, R4 ;  /* 0x0000000400047311 */ /* 0x000e64000020d900 */
[----:B-1----:R-:W-:Y:S01]  /*2500*/  PRMT R17, R4, 0x7610, R17 ;  /* 0x0000761004117816 */ /* 0x002fe20000000011 */
[----:B------:R-:W-:Y:S06]  /*2510*/  BRA `(.L_x_21636) ;  /* 0x0000000800f87947 */ /* 0x000fec0003800000 */
.L_x_21639:
        /* <DEDUP_REMOVED lines=10> */
.L_x_21642:
[----:B------:R-:W2:Y:S02]  /*25c0*/  LDG.E.U16 R6, desc[UR36][R6.64] ;  /* 0x0000002406067981 */ /* 0x000ea4000c1e1500 */
[----:B--2---:R-:W-:-:S06]  /*25d0*/  HADD2.F32 R4, -RZ, R6.H0_H0 ;  /* 0x20000006ff047230 */ /* 0x004fcc0000004100 */
[----:B------:R-:W1:Y:S02]  /*25e0*/  F2I.S64.TRUNC R4, R4 ;  /* 0x0000000400047311 */ /* 0x000e64000020d900 */
[----:B-1----:R-:W-:Y:S01]  /*25f0*/  PRMT R17, R4, 0x7610, R17 ;  /* 0x0000761004117816 */ /* 0x002fe20000000011 */
[----:B------:R-:W-:Y:S06]  /*2600*/  BRA `(.L_x_21636) ;  /* 0x0000000800bc7947 */ /* 0x000fec0003800000 */
.L_x_21641:
[----:B------:R-:W2:Y:S02]  /*2610*/  LDG.E.64 R4, desc[UR36][R6.64] ;  /* 0x0000002406047981 */ /* 0x000ea4000c1e1b00 */
[----:B--2---:R-:W1:Y:S02]  /*2620*/  F2I.S64.F64.TRUNC R4, R4 ;  /* 0x0000000400047311 */ /* 0x004e64000030d900 */
[----:B-1----:R-:W-:Y:S01]  /*2630*/  PRMT R17, R4, 0x7610, R17 ;  /* 0x0000761004117816 */ /* 0x002fe20000000011 */
[----:B------:R-:W-:Y:S06]  /*2640*/  BRA `(.L_x_21636) ;  /* 0x0000000800ac7947 */ /* 0x000fec0003800000 */
.L_x_21631:
        /* <DEDUP_REMOVED lines=12> */
.L_x_21645:
[----:B------:R-:W2:Y:S02]  /*2710*/  LDG.E.64 R6, desc[UR36][R6.64] ;  /* 0x0000002406067981 */ /* 0x000ea4000c1e1b00 */
[----:B--2---:R-:W1:Y:S02]  /*2720*/  F2I.S64.F64.TRUNC R4, R6 ;  /* 0x0000000600047311 */ /* 0x004e64000030d900 */
[----:B-1----:R-:W-:Y:S01]  /*2730*/  PRMT R17, R4, 0x7610, R17 ;  /* 0x0000761004117816 */ /* 0x002fe20000000011 */
[----:B------:R-:W-:Y:S06]  /*2740*/  BRA `(.L_x_21636) ;  /* 0x00000008006c7947 */ /* 0x000fec0003800000 */
.L_x_21644:
        /* <DEDUP_REMOVED lines=28> */
.L_x_21647:
        /* <DEDUP_REMOVED lines=15> */
.L_x_21646:
[----:B------:R-:W2:Y:S02]  /*2a00*/  LDG.E.U16 R4, desc[UR36][R6.64] ;  /* 0x0000002406047981 */ /* 0x000ea4000c1e1500 */
[----:B--2---:R-:W-:-:S06]  /*2a10*/  IMAD.U32 R4, R4, 0x10000, RZ ;  /* 0x0001000004047824 */ /* 0x004fcc00078e00ff */
[----:B------:R-:W1:Y:S02]  /*2a20*/  F2I.S64.TRUNC R4, R4 ;  /* 0x0000000400047311 */ /* 0x000e64000020d900 */
[----:B-1----:R-:W-:Y:S01]  /*2a30*/  PRMT R17, R4, 0x7610, R17 ;  /* 0x0000761004117816 */ /* 0x002fe20000000011 */
[----:B------:R-:W-:Y:S06]  /*2a40*/  BRA `(.L_x_21636) ;  /* 0x0000000400ac7947 */ /* 0x000fec0003800000 */
.L_x_21643:
        /* <DEDUP_REMOVED lines=10> */
.L_x_21650:
        /* <DEDUP_REMOVED lines=21> */
.L_x_21654:
[----:B------:R-:W-:Y:S05]  /*2c40*/  BSYNC B1 ;  /* 0x0000000000017941 */ /* 0x000fea0003800000 */
.L_x_21653:
[----:B------:R-:W-:Y:S01]  /*2c50*/  IMAD.SHL.U32 R3, R3, 0x100000, RZ ;  /* 0x0010000003037824 */ /* 0x000fe200078e00ff */
[----:B------:R-:W-:-:S04]  /*2c60*/  LEA R5, R0, 0x3b800000, 0x17 ;  /* 0x3b80000000057811 */ /* 0x000fc800078eb8ff */
[----:B------:R-:W-:-:S07]  /*2c70*/  LOP3.LUT R4, R5, R3, R6, 0xfe, !PT ;  /* 0x0000000305047212 */ /* 0x000fce00078efe06 */
.L_x_21652:
[----:B------:R-:W-:Y:S05]  /*2c80*/  BSYNC B0 ;  /* 0x0000000000007941 */ /* 0x000fea0003800000 */
.L_x_21651:
[----:B------:R-:W1:Y:S02]  /*2c90*/  F2I.S64.TRUNC R4, R4 ;  /* 0x0000000400047311 */ /* 0x000e64000020d900 */
[----:B-1----:R-:W-:Y:S01]  /*2ca0*/  PRMT R17, R4, 0x7610, R17 ;  /* 0x0000761004117816 */ /* 0x002fe20000000011 */
[----:B------:R-:W-:Y:S06]  /*2cb0*/  BRA `(.L_x_21636) ;  /* 0x0000000400107947 */ /* 0x000fec0003800000 */
.L_x_21649:
        /* <DEDUP_REMOVED lines=21> */
.L_x_21658:
[----:B------:R-:W-:Y:S05]  /*2e10*/  BSYNC B1 ;  /* 0x0000000000017941 */ /* 0x000fea0003800000 */
.L_x_21657:
[----:B------:R-:W-:Y:S01]  /*2e20*/  IMAD.SHL.U32 R3, R3, 0x200000, RZ ;  /* 0x0020000003037824 */ /* 0x000fe200078e00ff */
[----:B------:R-:W-:-:S04]  /*2e30*/  LEA R5, R0, 0x37800000, 0x17 ;  /* 0x3780000000057811 */ /* 0x000fc800078eb8ff */
[----:B------:R-:W-:-:S07]  /*2e40*/  LOP3.LUT R4, R5, R3, R6, 0xfe, !PT ;  /* 0x0000000305047212 */ /* 0x000fce00078efe06 */
.L_x_21656:
[----:B------:R-:W-:Y:S05]  /*2e50*/  BSYNC B0 ;  /* 0x0000000000007941 */ /* 0x000fea0003800000 */
.L_x_21655:
[----:B------:R-:W1:Y:S02]  /*2e60*/  F2I.S64.TRUNC R4, R4 ;  /* 0x0000000400047311 */ /* 0x000e64000020d900 */
[----:B-1----:R-:W-:Y:S01]  /*2e70*/  PRMT R17, R4, 0x7610, R17 ;  /* 0x0000761004117816 */ /* 0x002fe20000000011 */
[----:B------:R-:W-:Y:S06]  /*2e80*/  BRA `(.L_x_21636) ;  /* 0x00000000009c7947 */ /* 0x000fec0003800000 */
.L_x_21648:
        /* <DEDUP_REMOVED lines=14> */
.L_x_21662:
[----:B------:R-:W-:Y:S05]  /*2f70*/  BSYNC B0 ;  /* 0x0000000000007941 */ /* 0x000fea0003800000 */
.L_x_21661:
[----:B------:R-:W1:Y:S02]  /*2f80*/  F2I.S64.TRUNC R4, R4 ;  /* 0x0000000400047311 */ /* 0x000e64000020d900 */
[----:B-1----:R-:W-:Y:S01]  /*2f90*/  PRMT R17, R4, 0x7610, R17 ;  /* 0x0000761004117816 */ /* 0x002fe20000000011 */
[----:B------:R-:W-:Y:S06]  /*2fa0*/  BRA `(.L_x_21636) ;  /* 0x0000000000547947 */ /* 0x000fec0003800000 */
.L_x_21635:
        /* <DEDUP_REMOVED lines=16> */
.L_x_21663:
[----:B------:R-:W-:Y:S01]  /*30b0*/  PRMT R17, RZ, 0x7610, R17 ;  /* 0x00007610ff117816 */ /* 0x000fe20000000011 */
[----:B------:R-:W-:Y:S06]  /*30c0*/  BRA `(.L_x_21636) ;  /* 0x00000000000c7947 */ /* 0x000fec0003800000 */
.L_x_21660:
[----:B------:R1:W5:Y:S01]  /*30d0*/  LDG.E.U8 R17, desc[UR36][R6.64] ;  /* 0x0000002406117981 */ /* 0x000362000c1e1100 */
[----:B------:R-:W-:Y:S05]  /*30e0*/  BRA `(.L_x_21636) ;  /* 0x0000000000047947 */ /* 0x000fea0003800000 */
.L_x_21659:
[----:B------:R2:W5:Y:S02]  /*30f0*/  LDG.E.U8 R17, desc[UR36][R6.64] ;  /* 0x0000002406117981 */ /* 0x000564000c1e1100 */
.L_x_21636:
        /* <DEDUP_REMOVED lines=18> */
.L_x_21667:
[----:B------:R4:W5:Y:S01]  /*3220*/  LDG.E.U8 R22, desc[UR36][R6.64] ;  /* 0x0000002406167981 */ /* 0x000962000c1e1100 */
[----:B------:R-:W-:Y:S05]  /*3230*/  BRA `(.L_x_21669) ;  /* 0x0000000c00647947 */ /* 0x000fea0003800000 */
.L_x_21666:
        /* <DEDUP_REMOVED lines=8> */
.L_x_21671:
[----:B------:R0:W5:Y:S01]  /*32c0*/  LDG.E.U8 R22, desc[UR36][R6.64] ;  /* 0x0000002406167981 */ /* 0x000162000c1e1100 */
[----:B------:R-:W-:Y:S05]  /*32d0*/  BRA `(.L_x_21669) ;  /* 0x0000000c003c7947 */ /* 0x000fea0003800000 */
.L_x_21670:
[----:B------:R0:W5:Y:S01]  /*32e0*/  LDG.E.U16 R22, desc[UR36][R6.64] ;  /* 0x0000002406167981 */ /* 0x000162000c1e1500 */
[----:B------:R-:W-:Y:S05]  /*32f0*/  BRA `(.L_x_21669) ;  /* 0x0000000c00347947 */ /* 0x000fea0003800000 */
.L_x_21665:
        /* <DEDUP_REMOVED lines=10> */
.L_x_21673:
[----:B------:R-:W2:Y:S02]  /*33a0*/  LDG.E.U16 R4, desc[UR36][R6.64] ;  /* 0x0000002406047981 */ /* 0x000ea4000c1e1500 */
[----:B--2---:R-:W-:-:S06]  /*33b0*/  HADD2.F32 R4, -RZ, R4.H0_H0 ;  /* 0x20000004ff047230 */ /* 0x004fcc0000004100 */
[----:B------:R-:W0:Y:S02]  /*33c0*/  F2I.S64.TRUNC R4, R4 ;  /* 0x0000000400047311 */ /* 0x000e24000020d900 */
[----:B0-----:R-:W-:Y:S01]  /*33d0*/  PRMT R22, R4, 0x7610, R22 ;  /* 0x0000761004167816 */ /* 0x001fe20000000016 */
[----:B------:R-:W-:Y:S06]  /*33e0*/  BRA `(.L_x_21669) ;  /* 0x0000000800f87947 */ /* 0x000fec0003800000 */
.L_x_21672:
        /* <DEDUP_REMOVED lines=10> */
.L_x_21675:
[----:B------:R-:W2:Y:S02]  /*3490*/  LDG.E.U16 R6, desc[UR36][R6.64] ;  /* 0x0000002406067981 */ /* 0x000ea4000c1e1500 */
[----:B--2---:R-:W-:-:S06]  /*34a0*/  HADD2.F32 R4, -RZ, R6.H0_H0 ;  /* 0x20000006ff047230 */ /* 0x004fcc0000004100 */
[----:B------:R-:W0:Y:S02]  /*34b0*/  F2I.S64.TRUNC R4, R4 ;  /* 0x0000000400047311 */ /* 0x000e24000020d900 */
[----:B0-----:R-:W-:Y:S01]  /*34c0*/  PRMT R22, R4, 0x7610, R22 ;  /* 0x0000761004167816 */ /* 0x001fe20000000016 */
[----:B------:R-:W-:Y:S06]  /*34d0*/  BRA `(.L_x_21669) ;  /* 0x0000000800bc7947 */ /* 0x000fec0003800000 */
.L_x_21674:
[----:B------:R-:W2:Y:S02]  /*34e0*/  LDG.E.64 R4, desc[UR36][R6.64] ;  /* 0x0000002406047981 */ /* 0x000ea4000c1e1b00 */
[----:B--2---:R-:W0:Y:S02]  /*34f0*/  F2I.S64.F64.TRUNC R4, R4 ;  /* 0x0000000400047311 */ /* 0x004e24000030d900 */
[----:B0-----:R-:W-:Y:S01]  /*3500*/  PRMT R22, R4, 0x7610, R22 ;  /* 0x0000761004167816 */ /* 0x001fe20000000016 */
[----:B------:R-:W-:Y:S06]  /*3510*/  BRA `(.L_x_21669) ;  /* 0x0000000800ac7947 */ /* 0x000fec0003800000 */
.L_x_21664:
        /* <DEDUP_REMOVED lines=12> */
.L_x_21678:
[----:B------:R-:W2:Y:S02]  /*35e0*/  LDG.E.64 R6, desc[UR36][R6.64] ;  /* 0x0000002406067981 */ /* 0x000ea4000c1e1b00 */
[----:B--2---:R-:W0:Y:S02]  /*35f0*/  F2I.S64.F64.TRUNC R4, R6 ;  /* 0x0000000600047311 */ /* 0x004e24000030d900 */
[----:B0-----:R-:W-:Y:S01]  /*3600*/  PRMT R22, R4, 0x7610, R22 ;  /* 0x0000761004167816 */ /* 0x001fe20000000016 */
[----:B------:R-:W-:Y:S06]  /*3610*/  BRA `(.L_x_21669) ;  /* 0x00000008006c7947 */ /* 0x000fec0003800000 */
.L_x_21677:
        /* <DEDUP_REMOVED lines=28> */
.L_x_21680:
        /* <DEDUP_REMOVED lines=15> */
.L_x_21679:
[----:B------:R-:W2:Y:S02]  /*38d0*/  LDG.E.U16 R4, desc[UR36][R6.64] ;  /* 0x0000002406047981 */ /* 0x000ea4000c1e1500 */
[----:B--2---:R-:W-:-:S06]  /*38e0*/  IMAD.U32 R4, R4, 0x10000, RZ ;  /* 0x0001000004047824 */ /* 0x004fcc00078e00ff */
[----:B------:R-:W0:Y:S02]  /*38f0*/  F2I.S64.TRUNC R4, R4 ;  /* 0x0000000400047311 */ /* 0x000e24000020d900 */
[----:B0-----:R-:W-:Y:S01]  /*3900*/  PRMT R22, R4, 0x7610, R22 ;  /* 0x0000761004167816 */ /* 0x001fe20000000016 */
[----:B------:R-:W-:Y:S06]  /*3910*/  BRA `(.L_x_21669) ;  /* 0x0000000400ac7947 */ /* 0x000fec0003800000 */
.L_x_21676:
        /* <DEDUP_REMOVED lines=10> */
.L_x_21683:
        /* <DEDUP_REMOVED lines=21> */
.L_x_21687:
[----:B------:R-:W-:Y:S05]  /*3b10*/  BSYNC B1 ;  /* 0x0000000000017941 */ /* 0x000fea0003800000 */
.L_x_21686:
[----:B------:R-:W-:Y:S01]  /*3b20*/  IMAD.SHL.U32 R3, R3, 0x100000, RZ ;  /* 0x0010000003037824 */ /* 0x000fe200078e00ff */
[----:B------:R-:W-:-:S04]  /*3b30*/  LEA R5, R0, 0x3b800000, 0x17 ;  /* 0x3b80000000057811 */ /* 0x000fc800078eb8ff */
[----:B------:R-:W-:-:S07]  /*3b40*/  LOP3.LUT R4, R5, R3, R6, 0xfe, !PT ;  /* 0x0000000305047212 */ /* 0x000fce00078efe06 */
.L_x_21685:
[----:B------:R-:W-:Y:S05]  /*3b50*/  BSYNC B0 ;  /* 0x0000000000007941 */ /* 0x000fea0003800000 */
.L_x_21684:
[----:B------:R-:W0:Y:S02]  /*3b60*/  F2I.S64.TRUNC R4, R4 ;  /* 0x0000000400047311 */ /* 0x000e24000020d900 */
[----:B0-----:R-:W-:Y:S01]  /*3b70*/  PRMT R22, R4, 0x7610, R22 ;  /* 0x0000761004167816 */ /* 0x001fe20000000016 */
[----:B------:R-:W-:Y:S06]  /*3b80*/  BRA `(.L_x_21669) ;  /* 0x0000000400107947 */ /* 0x000fec0003800000 */
.L_x_21682:
        /* <DEDUP_REMOVED lines=21> */
.L_x_21691:
[----:B------:R-:W-:Y:S05]  /*3ce0*/  BSYNC B1 ;  /* 0x0000000000017941 */ /* 0x000fea0003800000 */
.L_x_21690:
[----:B------:R-:W-:Y:S01]  /*3cf0*/  IMAD.SHL.U32 R3, R3, 0x200000, RZ ;  /* 0x0020000003037824 */ /* 0x000fe200078e00ff */
[----:B------:R-:W-:-:S04]  /*3d00*/  LEA R5, R0, 0x37800000, 0x17 ;  /* 0x3780000000057811 */ /* 0x000fc800078eb8ff */
[----:B------:R-:W-:-:S07]  /*3d10*/  LOP3.LUT R4, R5, R3, R6, 0xfe, !PT ;  /* 0x0000000305047212 */ /* 0x000fce00078efe06 */
.L_x_21689:
[----:B------:R-:W-:Y:S05]  /*3d20*/  BSYNC B0 ;  /* 0x0000000000007941 */ /* 0x000fea0003800000 */
.L_x_21688:
[----:B------:R-:W0:Y:S02]  /*3d30*/  F2I.S64.TRUNC R4, R4 ;  /* 0x0000000400047311 */ /* 0x000e24000020d900 */
[----:B0-----:R-:W-:Y:S01]  /*3d40*/  PRMT R22, R4, 0x7610, R22 ;  /* 0x0000761004167816 */ /* 0x001fe20000000016 */
[----:B------:R-:W-:Y:S06]  /*3d50*/  BRA `(.L_x_21669) ;  /* 0x00000000009c7947 */ /* 0x000fec0003800000 */
.L_x_21681:
        /* <DEDUP_REMOVED lines=14> */
.L_x_21695:
[----:B------:R-:W-:Y:S05]  /*3e40*/  BSYNC B0 ;  /* 0x0000000000007941 */ /* 0x000fea0003800000 */
.L_x_21694:
[----:B------:R-:W0:Y:S02]  /*3e50*/  F2I.S64.TRUNC R4, R4 ;  /* 0x0000000400047311 */ /* 0x000e24000020d900 */
[----:B0-----:R-:W-:Y:S01]  /*3e60*/  PRMT R22, R4, 0x7610, R22 ;  /* 0x0000761004167816 */ /* 0x001fe20000000016 */
[----:B------:R-:W-:Y:S06]  /*3e70*/  BRA `(.L_x_21669) ;  /* 0x0000000000547947 */ /* 0x000fec0003800000 */
.L_x_21668:
        /* <DEDUP_REMOVED lines=16> */
.L_x_21696:
[----:B------:R-:W-:Y:S01]  /*3f80*/  PRMT R22, RZ, 0x7610, R22 ;  /* 0x00007610ff167816 */ /* 0x000fe20000000016 */
[----:B------:R-:W-:Y:S06]  /*3f90*/  BRA `(.L_x_21669) ;  /* 0x00000000000c7947 */ /* 0x000fec0003800000 */
.L_x_21693:
[----:B------:R0:W5:Y:S01]  /*3fa0*/  LDG.E.U8 R22, desc[UR36][R6.64] ;  /* 0x0000002406167981 */ /* 0x000162000c1e1100 */
[----:B------:R-:W-:Y:S05]  /*3fb0*/  BRA `(.L_x_21669) ;  /* 0x0000000000047947 */ /* 0x000fea0003800000 */
.L_x_21692:
[----:B------:R1:W5:Y:S02]  /*3fc0*/  LDG.E.U8 R22, desc[UR36][R6.64] ;  /* 0x0000002406167981 */ /* 0x000364000c1e1100 */
.L_x_21669:
[----:B------:R-:W-:-:S07]  /*3fd0*/  VIADD R29, R29, 0x80 ;  /* 0x000000801d1d7836 */ /* 0x000fce0000000000 */
.L_x_21629:
[----:B------:R-:W-:Y:S05]  /*3fe0*/  BSYNC B6 ;  /* 0x0000000000067941 */ /* 0x000fea0003800000 */
.L_x_21628:
        /* <DEDUP_REMOVED lines=31> */
.L_x_21699:
[----:B------:R-:W0:Y:S01]  /*41e0*/  LDC.U8 R3, c[0x0][0x24d] ;  /* 0x00009340ff037b82 */ /* 0x000e220000000000 */
[----:B------:R-:W-:Y:S02]  /*41f0*/  ULDC UR4, c[0x0][0x254] ;  /* 0x0000950000047ab9 */ /* 0x000fe40000000800 */
[----:B-1234-:R-:W-:-:S05]  /*4200*/  IMAD R7, R25, UR4, RZ ;  /* 0x0000000419077c24 */ /* 0x01efca000f8e02ff */
        /* <DEDUP_REMOVED lines=16> */
.L_x_21703:
[----:B------:R3:W5:Y:S01]  /*4310*/  LDG.E.U8 R24, desc[UR36][R6.64] ;  /* 0x0000002406187981 */ /* 0x000762000c1e1100 */
[----:B------:R-:W-:Y:S05]  /*4320*/  BRA `(.L_x_21705) ;  /* 0x0000000c00647947 */ /* 0x000fea0003800000 */
.L_x_21702:
        /* <DEDUP_REMOVED lines=8> */
.L_x_21707:
[----:B------:R2:W5:Y:S01]  /*43b0*/  LDG.E.U8 R24, desc[UR36][R6.64] ;  /* 0x0000002406187981 */ /* 0x000562000c1e1100 */
[----:B------:R-:W-:Y:S05]  /*43c0*/  BRA `(.L_x_21705) ;  /* 0x0000000c003c7947 */ /* 0x000fea0003800000 */
.L_x_21706:
[----:B------:R0:W5:Y:S01]  /*43d0*/  LDG.E.U16 R24, desc[UR36][R6.64] ;  /* 0x0000002406187981 */ /* 0x000162000c1e1500 */
[----:B------:R-:W-:Y:S05]  /*43e0*/  BRA `(.L_x_21705) ;  /* 0x0000000c00347947 */ /* 0x000fea0003800000 */
.L_x_21701:
        /* <DEDUP_REMOVED lines=10> */
.L_x_21709:
[----:B------:R-:W2:Y:S02]  /*4490*/  LDG.E.U16 R4, desc[UR36][R6.64] ;  /* 0x0000002406047981 */ /* 0x000ea4000c1e1500 */
[----:B--2---:R-:W-:-:S06]  /*44a0*/  HADD2.F32 R4, -RZ, R4.H0_H0 ;  /* 0x20000004ff047230 */ /* 0x004fcc0000004100 */
[----:B------:R-:W0:Y:S02]  /*44b0*/  F2I.S64.TRUNC R4, R4 ;  /* 0x0000000400047311 */ /* 0x000e24000020d900 */
[----:B0-----:R-:W-:Y:S01]  /*44c0*/  PRMT R24, R4, 0x7610, R24 ;  /* 0x0000761004187816 */ /* 0x001fe20000000018 */
[----:B------:R-:W-:Y:S06]  /*44d0*/  BRA `(.L_x_21705) ;  /* 0x0000000800f87947 */ /* 0x000fec0003800000 */
.L_x_21708:
        /* <DEDUP_REMOVED lines=10> */
.L_x_21711:
[----:B------:R-:W2:Y:S02]  /*4580*/  LDG.E.U16 R6, desc[UR36][R6.64] ;  /* 0x0000002406067981 */ /* 0x000ea4000c1e1500 */
[----:B--2---:R-:W-:-:S06]  /*4590*/  HADD2.F32 R4, -RZ, R6.H0_H0 ;  /* 0x20000006ff047230 */ /* 0x004fcc0000004100 */
[----:B------:R-:W0:Y:S02]  /*45a0*/  F2I.S64.TRUNC R4, R4 ;  /* 0x0000000400047311 */ /* 0x000e24000020d900 */
[----:B0-----:R-:W-:Y:S01]  /*45b0*/  PRMT R24, R4, 0x7610, R24 ;  /* 0x0000761004187816 */ /* 0x001fe20000000018 */
[----:B------:R-:W-:Y:S06]  /*45c0*/  BRA `(.L_x_21705) ;  /* 0x0000000800bc7947 */ /* 0x000fec0003800000 */
.L_x_21710:
[----:B------:R-:W2:Y:S02]  /*45d0*/  LDG.E.64 R4, desc[UR36][R6.64] ;  /* 0x0000002406047981 */ /* 0x000ea4000c1e1b00 */
[----:B--2---:R-:W0:Y:S02]  /*45e0*/  F2I.S64.F64.TRUNC R4, R4 ;  /* 0x0000000400047311 */ /* 0x004e24000030d900 */
[----:B0-----:R-:W-:Y:S01]  /*45f0*/  PRMT R24, R4, 0x7610, R24 ;  /* 0x0000761004187816 */ /* 0x001fe20000000018 */
[----:B------:R-:W-:Y:S06]  /*4600*/  BRA `(.L_x_21705) ;  /* 0x0000000800ac7947 */ /* 0x000fec0003800000 */
.L_x_21700:
        /* <DEDUP_REMOVED lines=12> */
.L_x_21714:
[----:B------:R-:W2:Y:S02]  /*46d0*/  LDG.E.64 R6, desc[UR36][R6.64] ;  /* 0x0000002406067981 */ /* 0x000ea4000c1e1b00 */
[----:B--2---:R-:W0:Y:S02]  /*46e0*/  F2I.S64.F64.TRUNC R4, R6 ;  /* 0x0000000600047311 */ /* 0x004e24000030d900 */
[----:B0-----:R-:W-:Y:S01]  /*46f0*/  PRMT R24, R4, 0x7610, R24 ;  /* 0x0000761004187816 */ /* 0x001fe20000000018 */
[----:B------:R-:W-:Y:S06]  /*4700*/  BRA `(.L_x_21705) ;  /* 0x00000008006c7947 */ /* 0x000fec0003800000 */
.L_x_21713:
        /* <DEDUP_REMOVED lines=28> */
.L_x_21716:
        /* <DEDUP_REMOVED lines=15> */
.L_x_21715:
[----:B------:R-:W2:Y:S02]  /*49c0*/  LDG.E.U16 R4, desc[UR36][R6.64] ;  /* 0x0000002406047981 */ /* 0x000ea4000c1e1500 */
[----:B--2---:R-:W-:-:S06]  /*49d0*/  IMAD.U32 R4, R4, 0x10000, RZ ;  /* 0x0001000004047824 */ /* 0x004fcc00078e00ff */
[----:B------:R-:W0:Y:S02]  /*49e0*/  F2I.S64.TRUNC R4, R4 ;  /* 0x0000000400047311 */ /* 0x000e24000020d900 */
[----:B0-----:R-:W-:Y:S01]  /*49f0*/  PRMT R24, R4, 0x7610, R24 ;  /* 0x0000761004187816 */ /* 0x001fe20000000018 */
[----:B------:R-:W-:Y:S06]  /*4a00*/  BRA `(.L_x_21705) ;  /* 0x0000000400ac7947 */ /* 0x000fec0003800000 */
.L_x_21712:
        /* <DEDUP_REMOVED lines=10> */
.L_x_21719:
        /* <DEDUP_REMOVED lines=21> */
.L_x_21723:
[----:B------:R-:W-:Y:S05]  /*4c00*/  BSYNC B1 ;  /* 0x0000000000017941 */ /* 0x000fea0003800000 */
.L_x_21722:
[----:B------:R-:W-:Y:S01]  /*4c10*/  IMAD.SHL.U32 R3, R3, 0x100000, RZ ;  /* 0x0010000003037824 */ /* 0x000fe200078e00ff */
[----:B------:R-:W-:-:S04]  /*4c20*/  LEA R5, R0, 0x3b800000, 0x17 ;  /* 0x3b80000000057811 */ /* 0x000fc800078eb8ff */
[----:B------:R-:W-:-:S07]  /*4c30*/  LOP3.LUT R4, R5, R3, R6, 0xfe, !PT ;  /* 0x0000000305047212 */ /* 0x000fce00078efe06 */
.L_x_21721:
[----:B------:R-:W-:Y:S05]  /*4c40*/  BSYNC B0 ;  /* 0x0000000000007941 */ /* 0x000fea0003800000 */
.L_x_21720:
[----:B------:R-:W0:Y:S02]  /*4c50*/  F2I.S64.TRUNC R4, R4 ;  /* 0x0000000400047311 */ /* 0x000e24000020d900 */
[----:B0-----:R-:W-:Y:S01]  /*4c60*/  PRMT R24, R4, 0x7610, R24 ;  /* 0x0000761004187816 */ /* 0x001fe20000000018 */
[----:B------:R-:W-:Y:S06]  /*4c70*/  BRA `(.L_x_21705) ;  /* 0x0000000400107947 */ /* 0x000fec0003800000 */
.L_x_21718:
        /* <DEDUP_REMOVED lines=21> */
.L_x_21727:
[----:B------:R-:W-:Y:S05]  /*4dd0*/  BSYNC B1 ;  /* 0x0000000000017941 */ /* 0x000fea0003800000 */
.L_x_21726:
[----:B------:R-:W-:Y:S01]  /*4de0*/  IMAD.SHL.U32 R3, R3, 0x200000, RZ ;  /* 0x0020000003037824 */ /* 0x000fe200078e00ff */
[----:B------:R-:W-:-:S04]  /*4df0*/  LEA R5, R0, 0x37800000, 0x17 ;  /* 0x3780000000057811 */ /* 0x000fc800078eb8ff */
[----:B------:R-:W-:-:S07]  /*4e00*/  LOP3.LUT R4, R5, R3, R6, 0xfe, !PT ;  /* 0x0000000305047212 */ /* 0x000fce00078efe06 */
.L_x_21725:
[----:B------:R-:W-:Y:S05]  /*4e10*/  BSYNC B0 ;  /* 0x0000000000007941 */ /* 0x000fea0003800000 */
.L_x_21724:
[----:B------:R-:W0:Y:S02]  /*4e20*/  F2I.S64.TRUNC R4, R4 ;  /* 0x0000000400047311 */ /* 0x000e24000020d900 */
[----:B0-----:R-:W-:Y:S01]  /*4e30*/  PRMT R24, R4, 0x7610, R24 ;  /* 0x0000761004187816 */ /* 0x001fe20000000018 */
[----:B------:R-:W-:Y:S06]  /*4e40*/  BRA `(.L_x_21705) ;  /* 0x00000000009c7947 */ /* 0x000fec0003800000 */
.L_x_21717:
        /* <DEDUP_REMOVED lines=14> */
.L_x_21731:
[----:B------:R-:W-:Y:S05]  /*4f30*/  BSYNC B0 ;  /* 0x0000000000007941 */ /* 0x000fea0003800000 */
.L_x_21730:
[----:B------:R-:W0:Y:S02]  /*4f40*/  F2I.S64.TRUNC R4, R4 ;  /* 0x0000000400047311 */ /* 0x000e24000020d900 */
[----:B0-----:R-:W-:Y:S01]  /*4f50*/  PRMT R24, R4, 0x7610, R24 ;  /* 0x0000761004187816 */ /* 0x001fe20000000018 */
[----:B------:R-:W-:Y:S06]  /*4f60*/  BRA `(.L_x_21705) ;  /* 0x0000000000547947 */ /* 0x000fec0003800000 */
.L_x_21704:
        /* <DEDUP_REMOVED lines=16> */
.L_x_21732:
[----:B------:R-:W-:Y:S01]  /*5070*/  PRMT R24, RZ, 0x7610, R24 ;  /* 0x00007610ff187816 */ /* 0x000fe20000000018 */
[----:B------:R-:W-:Y:S06]  /*5080*/  BRA `(.L_x_21705) ;  /* 0x00000000000c7947 */ /* 0x000fec0003800000 */
.L_x_21729:
[----:B------:R0:W5:Y:S01]  /*5090*/  LDG.E.U8 R24, desc[UR36][R6.64] ;  /* 0x0000002406187981 */ /* 0x000162000c1e1100 */
[----:B------:R-:W-:Y:S05]  /*50a0*/  BRA `(.L_x_21705) ;  /* 0x0000000000047947 */ /* 0x000fea0003800000 */
.L_x_21728:
[----:B------:R0:W5:Y:S02]  /*50b0*/  LDG.E.U8 R24, desc[UR36][R6.64] ;  /* 0x0000002406187981 */ /* 0x000164000c1e1100 */
.L_x_21705:
[----:B------:R-:W0:Y:S01]  /*50c0*/  LDC.U8 R3, c[0x0][0x24e] ;  /* 0x00009380ff037b82 */ /* 0x000e220000000000 */
[----:B------:R-:W-:Y:S02]  /*50d0*/  ULDC UR4, c[0x0][0x258] ;  /* 0x0000960000047ab9 */ /* 0x000fe40000000800 */
[----:B01234-:R-:W-:-:S05]  /*50e0*/  IMAD R7, R25, UR4, RZ ;  /* 0x0000000419077c24 */ /* 0x01ffca000f8e02ff */
[----:B------:R-:W0:Y:S01]  /*50f0*/  LDC.64 R4, c[0x0][0x240] ;  /* 0x00009000ff047b82 */ /* 0x000e220000000a00 */
        /* <DEDUP_REMOVED lines=15> */
.L_x_21736:
[----:B------:R3:W5:Y:S01]  /*51f0*/  LDG.E.U8 R25, desc[UR36][R6.64] ;  /* 0x0000002406197981 */ /* 0x000762000c1e1100 */
[----:B------:R-:W-:Y:S05]  /*5200*/  BRA `(.L_x_21738) ;  /* 0x0000000c00647947 */ /* 0x000fea0003800000 */
.L_x_21735:
        /* <DEDUP_REMOVED lines=8> */
.L_x_21740:
[----:B------:R0:W5:Y:S01]  /*5290*/  LDG.E.U8 R25, desc[UR36][R6.64] ;  /* 0x0000002406197981 */ /* 0x000162000c1e1100 */
[----:B------:R-:W-:Y:S05]  /*52a0*/  BRA `(.L_x_21738) ;  /* 0x0000000c003c7947 */ /* 0x000fea0003800000 */
.L_x_21739:
[----:B------:R0:W5:Y:S01]  /*52b0*/  LDG.E.U16 R25, desc[UR36][R6.64] ;  /* 0x0000002406197981 */ /* 0x000162000c1e1500 */
[----:B------:R-:W-:Y:S05]  /*52c0*/  BRA `(.L_x_21738) ;  /* 0x0000000c00347947 */ /* 0x000fea0003800000 */
.L_x_21734:
        /* <DEDUP_REMOVED lines=10> */
.L_x_21742:
[----:B------:R-:W2:Y:S02]  /*5370*/  LDG.E.U16 R4, desc[UR36][R6.64] ;  /* 0x0000002406047981 */ /* 0x000ea4000c1e1500 */
[----:B--2---:R-:W-:-:S06]  /*5380*/  HADD2.F32 R4, -RZ, R4.H0_H0 ;  /* 0x20000004ff047230 */ /* 0x004fcc0000004100 */
[----:B------:R-:W0:Y:S02]  /*5390*/  F2I.S64.TRUNC R4, R4 ;  /* 0x0000000400047311 */ /* 0x000e24000020d900 */
[----:B0-----:R-:W-:Y:S01]  /*53a0*/  PRMT R25, R4, 0x7610, R25 ;  /* 0x0000761004197816 */ /* 0x001fe20000000019 */
[----:B------:R-:W-:Y:S06]  /*53b0*/  BRA `(.L_x_21738) ;  /* 0x0000000800f87947 */ /* 0x000fec0003800000 */
.L_x_21741:
        /* <DEDUP_REMOVED lines=10> */
.L_x_21744:
[----:B------:R-:W2:Y:S02]  /*5460*/  LDG.E.U16 R6, desc[UR36][R6.64] ;  /* 0x0000002406067981 */ /* 0x000ea4000c1e1500 */
[----:B--2---:R-:W-:-:S06]  /*5470*/  HADD2.F32 R4, -RZ, R6.H0_H0 ;  /* 0x20000006ff047230 */ /* 0x004fcc0000004100 */
[----:B------:R-:W0:Y:S02]  /*5480*/  F2I.S64.TRUNC R4, R4 ;  /* 0x0000000400047311 */ /* 0x000e24000020d900 */
[----:B0-----:R-:W-:Y:S01]  /*5490*/  PRMT R25, R4, 0x7610, R25 ;  /* 0x0000761004197816 */ /* 0x001fe20000000019 */
[----:B------:R-:W-:Y:S06]  /*54a0*/  BRA `(.L_x_21738) ;  /* 0x0000000800bc7947 */ /* 0x000fec0003800000 */
.L_x_21743:
[----:B------:R-:W2:Y:S02]  /*54b0*/  LDG.E.64 R4, desc[UR36][R6.64] ;  /* 0x0000002406047981 */ /* 0x000ea4000c1e1b00 */
[----:B--2---:R-:W0:Y:S02]  /*54c0*/  F2I.S64.F64.TRUNC R4, R4 ;  /* 0x0000000400047311 */ /* 0x004e24000030d900 */
[----:B0-----:R-:W-:Y:S01]  /*54d0*/  PRMT R25, R4, 0x7610, R25 ;  /* 0x0000761004197816 */ /* 0x001fe20000000019 */
[----:B------:R-:W-:Y:S06]  /*54e0*/  BRA `(.L_x_21738) ;  /* 0x0000000800ac7947 */ /* 0x000fec0003800000 */
.L_x_21733:
        /* <DEDUP_REMOVED lines=12> */
.L_x_21747:
[----:B------:R-:W2:Y:S02]  /*55b0*/  LDG.E.64 R6, desc[UR36][R6.64] ;  /* 0x0000002406067981 */ /* 0x000ea4000c1e1b00 */
[----:B--2---:R-:W0:Y:S02]  /*55c0*/  F2I.S64.F64.TRUNC R4, R6 ;  /* 0x0000000600047311 */ /* 0x004e24000030d900 */
[----:B0-----:R-:W-:Y:S01]  /*55d0*/  PRMT R25, R4, 0x7610, R25 ;  /* 0x0000761004197816 */ /* 0x001fe20000000019 */
[----:B------:R-:W-:Y:S06]  /*55e0*/  BRA `(.L_x_21738) ;  /* 0x00000008006c7947 */ /* 0x000fec0003800000 */
.L_x_21746:
        /* <DEDUP_REMOVED lines=28> */
.L_x_21749:
        /* <DEDUP_REMOVED lines=15> */
.L_x_21748:
[----:B------:R-:W2:Y:S02]  /*58a0*/  LDG.E.U16 R4, desc[UR36][R6.64] ;  /* 0x0000002406047981 */ /* 0x000ea4000c1e1500 */
[----:B--2---:R-:W-:-:S06]  /*58b0*/  IMAD.U32 R4, R4, 0x10000, RZ ;  /* 0x0001000004047824 */ /* 0x004fcc00078e00ff */
[----:B------:R-:W0:Y:S02]  /*58c0*/  F2I.S64.TRUNC R4, R4 ;  /* 0x0000000400047311 */ /* 0x000e24000020d900 */
[----:B0-----:R-:W-:Y:S01]  /*58d0*/  PRMT R25, R4, 0x7610, R25 ;  /* 0x0000761004197816 */ /* 0x001fe20000000019 */
[----:B------:R-:W-:Y:S06]  /*58e0*/  BRA `(.L_x_21738) ;  /* 0x0000000400ac7947 */ /* 0x000fec0003800000 */
.L_x_21745:
        /* <DEDUP_REMOVED lines=10> */
.L_x_21752:
        /* <DEDUP_REMOVED lines=21> */
.L_x_21756:
[----:B------:R-:W-:Y:S05]  /*5ae0*/  BSYNC B1 ;  /* 0x0000000000017941 */ /* 0x000fea0003800000 */
.L_x_21755:
[----:B------:R-:W-:Y:S01]  /*5af0*/  IMAD.SHL.U32 R3, R3, 0x100000, RZ ;  /* 0x0010000003037824 */ /* 0x000fe200078e00ff */
[----:B------:R-:W-:-:S04]  /*5b00*/  LEA R5, R0, 0x3b800000, 0x17 ;  /* 0x3b80000000057811 */ /* 0x000fc800078eb8ff */
[----:B------:R-:W-:-:S07]  /*5b10*/  LOP3.LUT R4, R5, R3, R6, 0xfe, !PT ;  /* 0x0000000305047212 */ /* 0x000fce00078efe06 */
.L_x_21754:
[----:B------:R-:W-:Y:S05]  /*5b20*/  BSYNC B0 ;  /* 0x0000000000007941 */ /* 0x000fea0003800000 */
.L_x_21753:
[----:B------:R-:W0:Y:S02]  /*5b30*/  F2I.S64.TRUNC R4, R4 ;  /* 0x0000000400047311 */ /* 0x000e24000020d900 */
[----:B0-----:R-:W-:Y:S01]  /*5b40*/  PRMT R25, R4, 0x7610, R25 ;  /* 0x0000761004197816 */ /* 0x001fe20000000019 */
[----:B------:R-:W-:Y:S06]  /*5b50*/  BRA `(.L_x_21738) ;  /* 0x0000000400107947 */ /* 0x000fec0003800000 */
.L_x_21751:
        /* <DEDUP_REMOVED lines=21> */
.L_x_21760:
[----:B------:R-:W-:Y:S05]  /*5cb0*/  BSYNC B1 ;  /* 0x0000000000017941 */ /* 0x000fea0003800000 */
.L_x_21759:
[----:B------:R-:W-:Y:S01]  /*5cc0*/  IMAD.SHL.U32 R3, R3, 0x200000, RZ ;  /* 0x0020000003037824 */ /* 0x000fe200078e00ff */
[----:B------:R-:W-:-:S04]  /*5cd0*/  LEA R5, R0, 0x37800000, 0x17 ;  /* 0x3780000000057811 */ /* 0x000fc800078eb8ff */
[----:B------:R-:W-:-:S07]  /*5ce0*/  LOP3.LUT R4, R5, R3, R6, 0xfe, !PT ;  /* 0x0000000305047212 */ /* 0x000fce00078efe06 */
.L_x_21758:
[----:B------:R-:W-:Y:S05]  /*5cf0*/  BSYNC B0 ;  /* 0x0000000000007941 */ /* 0x000fea0003800000 */
.L_x_21757:
[----:B------:R-:W0:Y:S02]  /*5d00*/  F2I.S64.TRUNC R4, R4 ;  /* 0x0000000400047311 */ /* 0x000e24000020d900 */
[----:B0-----:R-:W-:Y:S01]  /*5d10*/  PRMT R25, R4, 0x7610, R25 ;  /* 0x0000761004197816 */ /* 0x001fe20000000019 */
[----:B------:R-:W-:Y:S06]  /*5d20*/  BRA `(.L_x_21738) ;  /* 0x00000000009c7947 */ /* 0x000fec0003800000 */
.L_x_21750:
        /* <DEDUP_REMOVED lines=14> */
.L_x_21764:
[----:B------:R-:W-:Y:S05]  /*5e10*/  BSYNC B0 ;  /* 0x0000000000007941 */ /* 0x000fea0003800000 */
.L_x_21763:
[----:B------:R-:W0:Y:S02]  /*5e20*/  F2I.S64.TRUNC R4, R4 ;  /* 0x0000000400047311 */ /* 0x000e24000020d900 */
[----:B0-----:R-:W-:Y:S01]  /*5e30*/  PRMT R25, R4, 0x7610, R25 ;  /* 0x0000761004197816 */ /* 0x001fe20000000019 */
[----:B------:R-:W-:Y:S06]  /*5e40*/  BRA `(.L_x_21738) ;  /* 0x0000000000547947 */ /* 0x000fec0003800000 */
.L_x_21737:
        /* <DEDUP_REMOVED lines=16> */
.L_x_21765:
[----:B------:R-:W-:Y:S01]  /*5f50*/  PRMT R25, RZ, 0x7610, R25 ;  /* 0x00007610ff197816 */ /* 0x000fe20000000019 */
[----:B------:R-:W-:Y:S06]  /*5f60*/  BRA `(.L_x_21738) ;  /* 0x00000000000c7947 */ /* 0x000fec0003800000 */
.L_x_21762:
[----:B------:R0:W5:Y:S01]  /*5f70*/  LDG.E.U8 R25, desc[UR36][R6.64] ;  /* 0x0000002406197981 */ /* 0x000162000c1e1100 */
[----:B------:R-:W-:Y:S05]  /*5f80*/  BRA `(.L_x_21738) ;  /* 0x0000000000047947 */ /* 0x000fea0003800000 */
.L_x_21761:
[----:B------:R1:W5:Y:S02]  /*5f90*/  LDG.E.U8 R25, desc[UR36][R6.64] ;  /* 0x0000002406197981 */ /* 0x000364000c1e1100 */
.L_x_21738:
[----:B------:R-:W-:-:S07]  /*5fa0*/  VIADD R29, R29, 0x80 ;  /* 0x000000801d1d7836 */ /* 0x000fce0000000000 */
.L_x_21698:
[----:B------:R-:W-:Y:S05]  /*5fb0*/  BSYNC B6 ;  /* 0x0000000000067941 */ /* 0x000fea0003800000 */
.L_x_21697:
        /* <DEDUP_REMOVED lines=22> */
[----:B01234-:R-:W-:-:S02]  /*6120*/  IMAD.U32 R6, RZ, RZ, UR4 ;  /* 0x00000004ff067e24 */ /* 0x01ffc4000f8e00ff */
[----:B------:R-:W-:Y:S02]  /*6130*/  IMAD.U32 R7, RZ, RZ, UR5 ;  /* 0x00000005ff077e24 */ /* 0x000fe4000f8e00ff */
[----:B------:R-:W-:Y:S02]  /*6140*/  IMAD.U32 R11, RZ, RZ, UR7 ;  /* 0x00000007ff0b7e24 */ /* 0x000fe4000f8e00ff */
[----:B------:R-:W-:Y:S02]  /*6150*/  IMAD.MOV.U32 R8, RZ, RZ, 0x4e ;  /* 0x0000004eff087424 */ /* 0x000fe400078e00ff */
[----:B------:R-:W-:Y:S02]  /*6160*/  IMAD.MOV.U32 R12, RZ, RZ, 0x1 ;  /* 0x00000001ff0c7424 */ /* 0x000fe400078e00ff */
[----:B------:R-:W-:-:S07]  /*6170*/  IMAD.MOV.U32 R13, RZ, RZ, RZ ;  /* 0x000000ffff0d7224 */ /* 0x000fce00078e00ff */
[----:B------:R-:W-:-:S07]  /*6180*/  LEPC R20, `(.L_x_21768) ;  /* 0x000000001014794e */ /* 0x000fce0000000000 */
[----:B-----5:R-:W-:Y:S05]  /*6190*/  CALL.ABS.NOINC R14 ;  /* 0x000000000e007343 */ /* 0x020fea0003c00000 */
.L_x_21768:
[----:B01234-:R-:W0:Y:S01]  /*61a0*/  LDC.U8 R6, c[0x0][0x24d] ;  /* 0x00009340ff067b82 */ /* 0x01fe220000000000 */
        /* <DEDUP_REMOVED lines=18> */
.L_x_21772:
[----:B------:R0:W5:Y:S01]  /*62d0*/  LDG.E.U8 R27, desc[UR36][R4.64] ;  /* 0x00000024041b7981 */ /* 0x000162000c1e1100 */
[----:B------:R-:W-:Y:S05]  /*62e0*/  BRA `(.L_x_21774) ;  /* 0x0000000c00647947 */ /* 0x000fea0003800000 */
.L_x_21771:
        /* <DEDUP_REMOVED lines=8> */
.L_x_21776:
[----:B------:R3:W5:Y:S01]  /*6370*/  LDG.E.U8 R27, desc[UR36][R4.64] ;  /* 0x00000024041b7981 */ /* 0x000762000c1e1100 */
[----:B------:R-:W-:Y:S05]  /*6380*/  BRA `(.L_x_21774) ;  /* 0x0000000c003c7947 */ /* 0x000fea0003800000 */
.L_x_21775:
[----:B------:R2:W5:Y:S01]  /*6390*/  LDG.E.U16 R27, desc[UR36][R4.64] ;  /* 0x00000024041b7981 */ /* 0x000562000c1e1500 */
[----:B------:R-:W-:Y:S05]  /*63a0*/  BRA `(.L_x_21774) ;  /* 0x0000000c00347947 */ /* 0x000fea0003800000 */
.L_x_21770:
        /* <DEDUP_REMOVED lines=10> */
.L_x_21778:
[----:B------:R-:W2:Y:S02]  /*6450*/  LDG.E.U16 R6, desc[UR36][R4.64] ;  /* 0x0000002404067981 */ /* 0x000ea4000c1e1500 */
[----:B--2---:R-:W-:-:S06]  /*6460*/  HADD2.F32 R6, -RZ, R6.H0_H0 ;  /* 0x20000006ff067230 */ /* 0x004fcc0000004100 */
[----:B------:R-:W0:Y:S02]  /*6470*/  F2I.S64.TRUNC R6, R6 ;  /* 0x0000000600067311 */ /* 0x000e24000020d900 */
[----:B0-----:R-:W-:Y:S01]  /*6480*/  PRMT R27, R6, 0x7610, R27 ;  /* 0x00007610061b7816 */ /* 0x001fe2000000001b */
[----:B------:R-:W-:Y:S06]  /*6490*/  BRA `(.L_x_21774) ;  /* 0x0000000800f87947 */ /* 0x000fec0003800000 */
.L_x_21777:
        /* <DEDUP_REMOVED lines=10> */
.L_x_21780:
[----:B------:R-:W2:Y:S02]  /*6540*/  LDG.E.U16 R4, desc[UR36][R4.64] ;  /* 0x0000002404047981 */ /* 0x000ea4000c1e1500 */
[----:B--2---:R-:W-:-:S06]  /*6550*/  HADD2.F32 R6, -RZ, R4.H0_H0 ;  /* 0x20000004ff067230 */ /* 0x004fcc0000004100 */
[----:B------:R-:W0:Y:S02]  /*6560*/  F2I.S64.TRUNC R6, R6 ;  /* 0x0000000600067311 */ /* 0x000e24000020d900 */
[----:B0-----:R-:W-:Y:S01]  /*6570*/  PRMT R27, R6, 0x7610, R27 ;  /* 0x00007610061b7816 */ /* 0x001fe2000000001b */
[----:B------:R-:W-:Y:S06]  /*6580*/  BRA `(.L_x_21774) ;  /* 0x0000000800bc7947 */ /* 0x000fec0003800000 */
.L_x_21779:
[----:B------:R-:W2:Y:S02]  /*6590*/  LDG.E.64 R4, desc[UR36][R4.64] ;  /* 0x0000002404047981 */ /* 0x000ea4000c1e1b00 */
[----:B--2---:R-:W0:Y:S02]  /*65a0*/  F2I.S64.F64.TRUNC R6, R4 ;  /* 0x0000000400067311 */ /* 0x004e24000030d900 */
[----:B0-----:R-:W-:Y:S01]  /*65b0*/  PRMT R27, R6, 0x7610, R27 ;  /* 0x00007610061b7816 */ /* 0x001fe2000000001b */
[----:B------:R-:W-:Y:S06]  /*65c0*/  BRA `(.L_x_21774) ;  /* 0x0000000800ac7947 */ /* 0x000fec0003800000 */
.L_x_21769:
        /* <DEDUP_REMOVED lines=12> */
.L_x_21783:
[----:B------:R-:W2:Y:S02]  /*6690*/  LDG.E.64 R4, desc[UR36][R4.64] ;  /* 0x0000002404047981 */ /* 0x000ea4000c1e1b00 */
[----:B--2---:R-:W0:Y:S02]  /*66a0*/  F2I.S64.F64.TRUNC R6, R4 ;  /* 0x0000000400067311 */ /* 0x004e24000030d900 */
[----:B0-----:R-:W-:Y:S01]  /*66b0*/  PRMT R27, R6, 0x7610, R27 ;  /* 0x00007610061b7816 */ /* 0x001fe2000000001b */
[----:B------:R-:W-:Y:S06]  /*66c0*/  BRA `(.L_x_21774) ;  /* 0x00000008006c7947 */ /* 0x000fec0003800000 */
.L_x_21782:
        /* <DEDUP_REMOVED lines=28> */
.L_x_21785:
        /* <DEDUP_REMOVED lines=15> */
.L_x_21784:
[----:B------:R-:W2:Y:S02]  /*6980*/  LDG.E.U16 R6, desc[UR36][R4.64] ;  /* 0x0000002404067981 */ /* 0x000ea4000c1e1500 */
[----:B--2---:R-:W-:-:S06]  /*6990*/  IMAD.U32 R6, R6, 0x10000, RZ ;  /* 0x0001000006067824 */ /* 0x004fcc00078e00ff */
[----:B------:R-:W0:Y:S02]  /*69a0*/  F2I.S64.TRUNC R6, R6 ;  /* 0x0000000600067311 */ /* 0x000e24000020d900 */
[----:B0-----:R-:W-:Y:S01]  /*69b0*/  PRMT R27, R6, 0x7610, R27 ;  /* 0x00007610061b7816 */ /* 0x001fe2000000001b */
[----:B------:R-:W-:Y:S06]  /*69c0*/  BRA `(.L_x_21774) ;  /* 0x0000000400ac7947 */ /* 0x000fec0003800000 */
.L_x_21781:
        /* <DEDUP_REMOVED lines=10> */
.L_x_21788:
        /* <DEDUP_REMOVED lines=21> */
.L_x_21792:
[----:B------:R-:W-:Y:S05]  /*6bc0*/  BSYNC B1 ;  /* 0x0000000000017941 */ /* 0x000fea0003800000 */
.L_x_21791:
[----:B------:R-:W-:Y:S01]  /*6bd0*/  LEA R5, R0, 0x3b800000, 0x17 ;  /* 0x3b80000000057811 */ /* 0x000fe200078eb8ff */
[----:B------:R-:W-:-:S05]  /*6be0*/  IMAD.SHL.U32 R0, R3, 0x100000, RZ ;  /* 0x0010000003007824 */ /* 0x000fca00078e00ff */
[----:B------:R-:W-:-:S07]  /*6bf0*/  LOP3.LUT R0, R5, R0, R6, 0xfe, !PT ;  /* 0x0000000005007212 */ /* 0x000fce00078efe06 */
.L_x_21790:
[----:B------:R-:W-:Y:S05]  /*6c00*/  BSYNC B0 ;  /* 0x0000000000007941 */ /* 0x000fea0003800000 */
.L_x_21789:
[----:B------:R-:W0:Y:S02]  /*6c10*/  F2I.S64.TRUNC R4, R0 ;  /* 0x0000000000047311 */ /* 0x000e24000020d900 */
[----:B0-----:R-:W-:Y:S01]  /*6c20*/  PRMT R27, R4, 0x7610, R27 ;  /* 0x00007610041b7816 */ /* 0x001fe2000000001b */
[----:B------:R-:W-:Y:S06]  /*6c30*/  BRA `(.L_x_21774) ;  /* 0x0000000400107947 */ /* 0x000fec0003800000 */
.L_x_21787:
        /* <DEDUP_REMOVED lines=21> */
.L_x_21796:
[----:B------:R-:W-:Y:S05]  /*6d90*/  BSYNC B1 ;  /* 0x0000000000017941 */ /* 0x000fea0003800000 */
.L_x_21795:
[----:B------:R-:W-:Y:S01]  /*6da0*/  LEA R5, R0, 0x37800000, 0x17 ;  /* 0x3780000000057811 */ /* 0x000fe200078eb8ff */
[----:B------:R-:W-:-:S05]  /*6db0*/  IMAD.SHL.U32 R0, R3, 0x200000, RZ ;  /* 0x0020000003007824 */ /* 0x000fca00078e00ff */
[----:B------:R-:W-:-:S07]  /*6dc0*/  LOP3.LUT R0, R5, R0, R6, 0xfe, !PT ;  /* 0x0000000005007212 */ /* 0x000fce00078efe06 */
.L_x_21794:
[----:B------:R-:W-:Y:S05]  /*6dd0*/  BSYNC B0 ;  /* 0x0000000000007941 */ /* 0x000fea0003800000 */
.L_x_21793:
[----:B------:R-:W0:Y:S02]  /*6de0*/  F2I.S64.TRUNC R4, R0 ;  /* 0x0000000000047311 */ /* 0x000e24000020d900 */
[----:B0-----:R-:W-:Y:S01]  /*6df0*/  PRMT R27, R4, 0x7610, R27 ;  /* 0x00007610041b7816 */ /* 0x001fe2000000001b */
[----:B------:R-:W-:Y:S06]  /*6e00*/  BRA `(.L_x_21774) ;  /* 0x00000000009c7947 */ /* 0x000fec0003800000 */
.L_x_21786:
        /* <DEDUP_REMOVED lines=14> */
.L_x_21800:
[----:B------:R-:W-:Y:S05]  /*6ef0*/  BSYNC B0 ;  /* 0x0000000000007941 */ /* 0x000fea0003800000 */
.L_x_21799:
[----:B------:R-:W0:Y:S02]  /*6f00*/  F2I.S64.TRUNC R4, R0 ;  /* 0x0000000000047311 */ /* 0x000e24000020d900 */
[----:B0-----:R-:W-:Y:S01]  /*6f10*/  PRMT R27, R4, 0x7610, R27 ;  /* 0x00007610041b7816 */ /* 0x001fe2000000001b */
[----:B------:R-:W-:Y:S06]  /*6f20*/  BRA `(.L_x_21774) ;  /* 0x0000000000547947 */ /* 0x000fec0003800000 */
.L_x_21773:
        /* <DEDUP_REMOVED lines=16> */
.L_x_21801:
[----:B------:R-:W-:Y:S01]  /*7030*/  PRMT R27, RZ, 0x7610, R27 ;  /* 0x00007610ff1b7816 */ /* 0x000fe2000000001b */
[----:B------:R-:W-:Y:S06]  /*7040*/  BRA `(.L_x_21774) ;  /* 0x00000000000c7947 */ /* 0x000fec0003800000 */
.L_x_21798:
[----:B------:R0:W5:Y:S01]  /*7050*/  LDG.E.U8 R27, desc[UR36][R4.64] ;  /* 0x00000024041b7981 */ /* 0x000162000c1e1100 */
[----:B------:R-:W-:Y:S05]  /*7060*/  BRA `(.L_x_21774) ;  /* 0x0000000000047947 */ /* 0x000fea0003800000 */
.L_x_21797:
[----:B------:R0:W5:Y:S02]  /*7070*/  LDG.E.U8 R27, desc[UR36][R4.64] ;  /* 0x00000024041b7981 */ /* 0x000164000c1e1100 */
.L_x_21774:
        /* <DEDUP_REMOVED lines=19> */
.L_x_21805:
[----:B------:R0:W5:Y:S01]  /*71b0*/  LDG.E.U8 R23, desc[UR36][R4.64] ;  /* 0x0000002404177981 */ /* 0x000162000c1e1100 */
[----:B------:R-:W-:Y:S05]  /*71c0*/  BRA `(.L_x_21767) ;  /* 0x0000000c00607947 */ /* 0x000fea0003800000 */
.L_x_21804:
        /* <DEDUP_REMOVED lines=8> */
.L_x_21808:
[----:B------:R0:W5:Y:S01]  /*7250*/  LDG.E.U8 R23, desc[UR36][R4.64] ;  /* 0x0000002404177981 */ /* 0x000162000c1e1100 */
[----:B------:R-:W-:Y:S05]  /*7260*/  BRA `(.L_x_21767) ;  /* 0x0000000c00387947 */ /* 0x000fea0003800000 */
.L_x_21807:
[----:B------:R0:W5:Y:S01]  /*7270*/  LDG.E.U16 R23, desc[UR36][R4.64] ;  /* 0x0000002404177981 */ /* 0x000162000c1e1500 */
[----:B------:R-:W-:Y:S05]  /*7280*/  BRA `(.L_x_21767) ;  /* 0x0000000c00307947 */ /* 0x000fea0003800000 */
.L_x_21803:
        /* <DEDUP_REMOVED lines=10> */
.L_x_21810:
[----:B------:R-:W2:Y:S02]  /*7330*/  LDG.E.U16 R6, desc[UR36][R4.64] ;  /* 0x0000002404067981 */ /* 0x000ea4000c1e1500 */
[----:B--2---:R-:W-:-:S06]  /*7340*/  HADD2.F32 R6, -RZ, R6.H0_H0 ;  /* 0x20000006ff067230 */ /* 0x004fcc0000004100 */
[----:B------:R-:W0:Y:S02]  /*7350*/  F2I.S64.TRUNC R6, R6 ;  /* 0x0000000600067311 */ /* 0x000e24000020d900 */
[----:B0-----:R-:W-:Y:S01]  /*7360*/  PRMT R23, R6, 0x7610, R23 ;  /* 0x0000761006177816 */ /* 0x001fe20000000017 */
[----:B------:R-:W-:Y:S06]  /*7370*/  BRA `(.L_x_21767) ;  /* 0x0000000800f47947 */ /* 0x000fec0003800000 */
.L_x_21809:
        /* <DEDUP_REMOVED lines=10> */
.L_x_21812:
[----:B------:R-:W2:Y:S02]  /*7420*/  LDG.E.U16 R4, desc[UR36][R4.64] ;  /* 0x0000002404047981 */ /* 0x000ea4000c1e1500 */
[----:B--2---:R-:W-:-:S06]  /*7430*/  HADD2.F32 R6, -RZ, R4.H0_H0 ;  /* 0x20000004ff067230 */ /* 0x004fcc0000004100 */
[----:B------:R-:W0:Y:S02]  /*7440*/  F2I.S64.TRUNC R6, R6 ;  /* 0x0000000600067311 */ /* 0x000e24000020d900 */
[----:B0-----:R-:W-:Y:S01]  /*7450*/  PRMT R23, R6, 0x7610, R23 ;  /* 0x0000761006177816 */ /* 0x001fe20000000017 */
[----:B------:R-:W-:Y:S06]  /*7460*/  BRA `(.L_x_21767) ;  /* 0x0000000800b87947 */ /* 0x000fec0003800000 */
.L_x_21811:
[----:B------:R-:W2:Y:S02]  /*7470*/  LDG.E.64 R4, desc[UR36][R4.64] ;  /* 0x0000002404047981 */ /* 0x000ea4000c1e1b00 */
[----:B--2---:R-:W0:Y:S02]  /*7480*/  F2I.S64.F64.TRUNC R6, R4 ;  /* 0x0000000400067311 */ /* 0x004e24000030d900 */
[----:B0-----:R-:W-:Y:S01]  /*7490*/  PRMT R23, R6, 0x7610, R23 ;  /* 0x0000761006177816 */ /* 0x001fe20000000017 */
[----:B------:R-:W-:Y:S06]  /*74a0*/  BRA `(.L_x_21767) ;  /* 0x0000000800a87947 */ /* 0x000fec0003800000 */
.L_x_21802:
        /* <DEDUP_REMOVED lines=12> */
.L_x_21815:
[----:B------:R-:W2:Y:S02]  /*7570*/  LDG.E.64 R4, desc[UR36][R4.64] ;  /* 0x0000002404047981 */ /* 0x000ea4000c1e1b00 */
[----:B--2---:R-:W0:Y:S02]  /*7580*/  F2I.S64.F64.TRUNC R6, R4 ;  /* 0x0000000400067311 */ /* 0x004e24000030d900 */
[----:B0-----:R-:W-:Y:S01]  /*7590*/  PRMT R23, R6, 0x7610, R23 ;  /* 0x0000761006177816 */ /* 0x001fe20000000017 */
[----:B------:R-:W-:Y:S06]  /*75a0*/  BRA `(.L_x_21767) ;  /* 0x0000000800687947 */ /* 0x000fec0003800000 */
.L_x_21814:
        /* <DEDUP_REMOVED lines=28> */
.L_x_21817:
        /* <DEDUP_REMOVED lines=15> */
.L_x_21816:
[----:B------:R-:W2:Y:S02]  /*7860*/  LDG.E.U16 R6, desc[UR36][R4.64] ;  /* 0x0000002404067981 */ /* 0x000ea4000c1e1500 */
[----:B--2---:R-:W-:-:S06]  /*7870*/  IMAD.U32 R6, R6, 0x10000, RZ ;  /* 0x0001000006067824 */ /* 0x004fcc00078e00ff */
[----:B------:R-:W0:Y:S02]  /*7880*/  F2I.S64.TRUNC R6, R6 ;  /* 0x0000000600067311 */ /* 0x000e24000020d900 */
[----:B0-----:R-:W-:Y:S01]  /*7890*/  PRMT R23, R6, 0x7610, R23 ;  /* 0x0000761006177816 */ /* 0x001fe20000000017 */
[----:B------:R-:W-:Y:S06]  /*78a0*/  BRA `(.L_x_21767) ;  /* 0x0000000400a87947 */ /* 0x000fec0003800000 */
.L_x_21813:
        /* <DEDUP_REMOVED lines=10> */
.L_x_21820:
        /* <DEDUP_REMOVED lines=21> */
.L_x_21824:
[----:B------:R-:W-:Y:S05]  /*7aa0*/  BSYNC B1 ;  /* 0x0000000000017941 */ /* 0x000fea0003800000 */
.L_x_21823:
[----:B------:R-:W-:Y:S01]  /*7ab0*/  LEA R5, R0, 0x3b800000, 0x17 ;  /* 0x3b80000000057811 */ /* 0x000fe200078eb8ff */
[----:B------:R-:W-:-:S05]  /*7ac0*/  IMAD.SHL.U32 R0, R3, 0x100000, RZ ;  /* 0x0010000003007824 */ /* 0x000fca00078e00ff */
[----:B------:R-:W-:-:S07]  /*7ad0*/  LOP3.LUT R0, R5, R0, R6, 0xfe, !PT ;  /* 0x0000000005007212 */ /* 0x000fce00078efe06 */
.L_x_21822:
[----:B------:R-:W-:Y:S05]  /*7ae0*/  BSYNC B0 ;  /* 0x0000000000007941 */ /* 0x000fea0003800000 */
.L_x_21821:
[----:B------:R-:W0:Y:S02]  /*7af0*/  F2I.S64.TRUNC R4, R0 ;  /* 0x0000000000047311 */ /* 0x000e24000020d900 */
[----:B0-----:R-:W-:Y:S01]  /*7b00*/  PRMT R23, R4, 0x7610, R23 ;  /* 0x0000761004177816 */ /* 0x001fe20000000017 */
[----:B------:R-:W-:Y:S06]  /*7b10*/  BRA `(.L_x_21767) ;  /* 0x00000004000c7947 */ /* 0x000fec0003800000 */
.L_x_21819:
        /* <DEDUP_REMOVED lines=21> */
.L_x_21828:
[----:B------:R-:W-:Y:S05]  /*7c70*/  BSYNC B1 ;  /* 0x0000000000017941 */ /* 0x000fea0003800000 */
.L_x_21827:
[----:B------:R-:W-:Y:S01]  /*7c80*/  LEA R5, R0, 0x37800000, 0x17 ;  /* 0x3780000000057811 */ /* 0x000fe200078eb8ff */
[----:B------:R-:W-:-:S05]  /*7c90*/  IMAD.SHL.U32 R0, R3, 0x200000, RZ ;  /* 0x0020000003007824 */ /* 0x000fca00078e00ff */
[----:B------:R-:W-:-:S07]  /*7ca0*/  LOP3.LUT R0, R5, R0, R6, 0xfe, !PT ;  /* 0x0000000005007212 */ /* 0x000fce00078efe06 */
.L_x_21826:
[----:B------:R-:W-:Y:S05]  /*7cb0*/  BSYNC B0 ;  /* 0x0000000000007941 */ /* 0x000fea0003800000 */
.L_x_21825:
[----:B------:R-:W0:Y:S02]  /*7cc0*/  F2I.S64.TRUNC R4, R0 ;  /* 0x0000000000047311 */ /* 0x000e24000020d900 */
[----:B0-----:R-:W-:Y:S01]  /*7cd0*/  PRMT R23, R4, 0x7610, R23 ;  /* 0x0000761004177816 */ /* 0x001fe20000000017 */
[----:B------:R-:W-:Y:S06]  /*7ce0*/  BRA `(.L_x_21767) ;  /* 0x0000000000987947 */ /* 0x000fec0003800000 */
.L_x_21818:
        /* <DEDUP_REMOVED lines=14> */
.L_x_21832:
[----:B------:R-:W-:Y:S05]  /*7dd0*/  BSYNC B0 ;  /* 0x0000000000007941 */ /* 0x000fea0003800000 */
.L_x_21831:
[----:B------:R-:W0:Y:S02]  /*7de0*/  F2I.S64.TRUNC R4, R0 ;  /* 0x0000000000047311 */ /* 0x000e24000020d900 */
[----:B0-----:R-:W-:Y:S01]  /*7df0*/  PRMT R23, R4, 0x7610, R23 ;  /* 0x0000761004177816 */ /* 0x001fe20000000017 */
[----:B------:R-:W-:Y:S06]  /*7e00*/  BRA `(.L_x_21767) ;  /* 0x0000000000507947 */ /* 0x000fec0003800000 */
.L_x_21806:
        /* <DEDUP_REMOVED lines=16> */
.L_x_21833:
[----:B------:R-:W-:Y:S05]  /*7f10*/  BRA `(.L_x_21767) ;  /* 0x00000000000c7947 */ /* 0x000fea0003800000 */
.L_x_21830:
[----:B------:R0:W5:Y:S01]  /*7f20*/  LDG.E.U8 R23, desc[UR36][R4.64] ;  /* 0x0000002404177981 */ /* 0x000162000c1e1100 */
[----:B------:R-:W-:Y:S05]  /*7f30*/  BRA `(.L_x_21767) ;  /* 0x0000000000047947 */ /* 0x000fea0003800000 */
.L_x_21829:
[----:B------:R0:W5:Y:S02]  /*7f40*/  LDG.E.U8 R23, desc[UR36][R4.64] ;  /* 0x0000002404177981 */ /* 0x000164000c1e1100 */
.L_x_21767:
[----:B------:R-:W-:Y:S05]  /*7f50*/  BSYNC B6 ;  /* 0x0000000000067941 */ /* 0x000fea0003800000 */
.L_x_21766:
[----:B------:R-:W1:Y:S01]  /*7f60*/  S2R R29, SR_TID.X ;  /* 0x00000000001d7919 */ /* 0x000e620000002100 */
[----:B0-----:R-:W-:Y:S01]  /*7f70*/  PRMT R5, R26, 0x9910, RZ ;  /* 0x000099101a057816 */ /* 0x001fe200000000ff */
[----:B------:R-:W-:Y:S01]  /*7f80*/  BSSY B6, `(.L_x_21834) ;  /* 0x0000119000067945 */ /* 0x000fe20003800000 */
[----:B-----5:R-:W-:Y:S02]  /*7f90*/  PRMT R0, R18, 0x9910, RZ ;  /* 0x0000991012007816 */ /* 0x020fe400000000ff */
[----:B------:R-:W-:Y:S02]  /*7fa0*/  PRMT R4, R17, 0x9910, RZ ;  /* 0x0000991011047816 */ /* 0x000fe400000000ff */
[----:B-1234-:R-:W-:Y:S01]  /*7fb0*/  PRMT R6, R24, 0x9910, RZ ;  /* 0x0000991018067816 */ /* 0x01efe200000000ff */
        /* <DEDUP_REMOVED lines=45> */
.L_x_21839:
[----:B------:R0:W-:Y:S01]  /*8290*/  STG.E.U8 desc[UR36][R8.64], R3 ;  /* 0x0000000308007986 */ /* 0x0001e2000c101124 */
[----:B------:R-:W-:Y:S05]  /*82a0*/  BRA `(.L_x_21835) ;  /* 0x0000000c00987947 */ /* 0x000fea0003800000 */
.L_x_21838:
        /* <DEDUP_REMOVED lines=10> */
.L_x_21842:
[----:B------:R-:W-:-:S05]  /*8350*/  LOP3.LUT R3, R3, 0xff, RZ, 0xc0, !PT ;  /* 0x000000ff03037812 */ /* 0x000fca00078ec0ff */
[----:B------:R0:W-:Y:S01]  /*8360*/  STG.E desc[UR36][R8.64], R3 ;  /* 0x0000000308007986 */ /* 0x0001e2000c101924 */
[----:B------:R-:W-:Y:S05]  /*8370*/  BRA `(.L_x_21835) ;  /* 0x0000000c00647947 */ /* 0x000fea0003800000 */
.L_x_21841:
[----:B------:R-:W-:-:S05]  /*8380*/  LOP3.LUT R3, R3, 0xff, RZ, 0xc0, !PT ;  /* 0x000000ff03037812 */ /* 0x000fca00078ec0ff */
[----:B------:R0:W-:Y:S01]  /*8390*/  STG.E.U16 desc[UR36][R8.64], R3 ;  /* 0x0000000308007986 */ /* 0x0001e2000c101524 */
[----:B------:R-:W-:Y:S05]  /*83a0*/  BRA `(.L_x_21835) ;  /* 0x0000000c00587947 */ /* 0x000fea0003800000 */
.L_x_21837:
        /* <DEDUP_REMOVED lines=10> */
.L_x_21844:
[----:B------:R-:W-:-:S04]  /*8450*/  LOP3.LUT R3, R3, 0xff, RZ, 0xc0, !PT ;  /* 0x000000ff03037812 */ /* 0x000fc800078ec0ff */
[----:B------:R-:W0:Y:S02]  /*8460*/  I2F.U16 R0, R3 ;  /* 0x0000000300007306 */ /* 0x000e240000101000 */
[----:B0-----:R-:W-:-:S05]  /*8470*/  F2FP.F16.F32.PACK_AB R0, RZ, R0 ;  /* 0x00000000ff00723e */ /* 0x001fca00000000ff */
[----:B------:R1:W-:Y:S01]  /*8480*/  STG.E.U16 desc[UR36][R8.64], R0 ;  /* 0x0000000008007986 */ /* 0x0003e2000c101524 */
[----:B------:R-:W-:Y:S05]  /*8490*/  BRA `(.L_x_21835) ;  /* 0x0000000c001c7947 */ /* 0x000fea0003800000 */
.L_x_21843:
        /* <DEDUP_REMOVED lines=11> */
.L_x_21846:
[----:B------:R-:W-:-:S06]  /*8550*/  LOP3.LUT R3, R3, 0xff, RZ, 0xc0, !PT ;  /* 0x000000ff03037812 */ /* 0x000fcc00078ec0ff */
[----:B------:R-:W0:Y:S02]  /*8560*/  I2F.U16 R3, R3 ;  /* 0x0000000300037306 */ /* 0x000e240000101000 */
[----:B0-----:R-:W-:-:S04]  /*8570*/  F2FP.F16.F32.PACK_AB R3, RZ, R3 ;  /* 0x00000003ff03723e */ /* 0x001fc800000000ff */
[----:B------:R-:W-:-:S05]  /*8580*/  PRMT R3, R3, 0x5410, RZ ;  /* 0x0000541003037816 */ /* 0x000fca00000000ff */
[----:B------:R4:W-:Y:S01]  /*8590*/  STG.E desc[UR36][R8.64], R3 ;  /* 0x0000000308007986 */ /* 0x0009e2000c101924 */
[----:B------:R-:W-:Y:S05]  /*85a0*/  BRA `(.L_x_21835) ;  /* 0x0000000800d87947 */ /* 0x000fea0003800000 */
.L_x_21845:
[----:B------:R-:W-:-:S06]  /*85b0*/  LOP3.LUT R4, R3, 0xff, RZ, 0xc0, !PT ;  /* 0x000000ff03047812 */ /* 0x000fcc00078ec0ff */
[----:B------:R-:W0:Y:S02]  /*85c0*/  I2F.F64.U16 R4, R4 ;  /* 0x0000000400047312 */ /* 0x000e240000101800 */
[----:B0-----:R0:W-:Y:S01]  /*85d0*/  STG.E.64 desc[UR36][R8.64], R4 ;  /* 0x0000000408007986 */ /* 0x0011e2000c101b24 */
[----:B------:R-:W-:Y:S05]  /*85e0*/  BRA `(.L_x_21835) ;  /* 0x0000000800c87947 */ /* 0x000fea0003800000 */
.L_x_21836:
        /* <DEDUP_REMOVED lines=12> */
.L_x_21849:
[----:B------:R-:W-:Y:S02]  /*86b0*/  LOP3.LUT R4, R3, 0xff, RZ, 0xc0, !PT ;  /* 0x000000ff03047812 */ /* 0x000fe400078ec0ff */
[----:B------:R-:W-:-:S04]  /*86c0*/  CS2R R6, SRZ ;  /* 0x0000000000067805 */ /* 0x000fc8000001ff00 */
[----:B------:R-:W0:Y:S02]  /*86d0*/  I2F.F64.U16 R4, R4 ;  /* 0x0000000400047312 */ /* 0x000e240000101800 */
[----:B0-----:R0:W-:Y:S01]  /*86e0*/  STG.E.128 desc[UR36][R8.64], R4 ;  /* 0x0000000408007986 */ /* 0x0011e2000c101d24 */
[----:B------:R-:W-:Y:S05]  /*86f0*/  BRA `(.L_x_21835) ;  /* 0x0000000800847947 */ /* 0x000fea0003800000 */
.L_x_21848:
        /* <DEDUP_REMOVED lines=22> */
.L_x_21853:
[----:B------:R-:W-:Y:S05]  /*8860*/  BSYNC B0 ;  /* 0x0000000000007941 */ /* 0x000fea0003800000 */
.L_x_21852:
[----:B------:R-:W-:-:S05]  /*8870*/  LOP3.LUT R5, R0, R5, RZ, 0xfc, !PT ;  /* 0x0000000500057212 */ /* 0x000fca00078efcff */
[----:B------:R0:W-:Y:S01]  /*8880*/  STG.E.U8 desc[UR36][R8.64], R5 ;  /* 0x0000000508007986 */ /* 0x0001e2000c101124 */
[----:B------:R-:W-:Y:S05]  /*8890*/  BRA `(.L_x_21835) ;  /* 0x00000008001c7947 */ /* 0x000fea0003800000 */
.L_x_21851:
        /* <DEDUP_REMOVED lines=14> */
.L_x_21855:
[----:B------:R-:W-:Y:S01]  /*8980*/  IMAD.MOV.U32 R0, RZ, RZ, 0x7f ;  /* 0x0000007fff007424 */ /* 0x000fe200078e00ff */
[----:B------:R-:W-:-:S04]  /*8990*/  ISETP.GT.U32.AND P0, PT, R3, 0x7f800000, PT ;  /* 0x7f8000000300780c */ /* 0x000fc80003f04070 */
[----:B------:R-:W-:-:S09]  /*89a0*/  SEL R0, R0, 0x7c, P0 ;  /* 0x0000007c00007807 */ /* 0x000fd20000000000 */
.L_x_21856:
[----:B------:R-:W-:Y:S05]  /*89b0*/  BSYNC B0 ;  /* 0x0000000000007941 */ /* 0x000fea0003800000 */
.L_x_21854:
[----:B------:R-:W-:-:S04]  /*89c0*/  LOP3.LUT R3, R5, 0x80000000, RZ, 0xc0, !PT ;  /* 0x8000000005037812 */ /* 0x000fc800078ec0ff */
[----:B------:R-:W-:-:S04]  /*89d0*/  SHF.R.U32.HI R3, RZ, 0x18, R3 ;  /* 0x00000018ff037819 */ /* 0x000fc80000011603 */
[----:B------:R-:W-:-:S05]  /*89e0*/  LOP3.LUT R3, R0, R3, RZ, 0xfc, !PT ;  /* 0x0000000300037212 */ /* 0x000fca00078efcff */
[----:B------:R0:W-:Y:S01]  /*89f0*/  STG.E.U8 desc[UR36][R8.64], R3 ;  /* 0x0000000308007986 */ /* 0x0001e2000c101124 */
[----:B------:R-:W-:Y:S05]  /*8a00*/  BRA `(.L_x_21835) ;  /* 0x0000000400c07947 */ /* 0x000fea0003800000 */
.L_x_21850:
[----:B------:R-:W-:-:S04]  /*8a10*/  LOP3.LUT R3, R3, 0xff, RZ, 0xc0, !PT ;  /* 0x000000ff03037812 */ /* 0x000fc800078ec0ff */
[----:B------:R-:W0:Y:S02]  /*8a20*/  I2F.U16 R0, R3 ;  /* 0x0000000300007306 */ /* 0x000e240000101000 */
[----:B0-----:R-:W-:-:S05]  /*8a30*/  F2FP.BF16.F32.PACK_AB R0, RZ, R0 ;  /* 0x00000000ff00723e */ /* 0x001fca00000010ff */
[----:B------:R0:W-:Y:S01]  /*8a40*/  STG.E.U16 desc[UR36][R8.64], R0 ;  /* 0x0000000008007986 */ /* 0x0001e2000c101524 */
[----:B------:R-:W-:Y:S05]  /*8a50*/  BRA `(.L_x_21835) ;  /* 0x0000000400ac7947 */ /* 0x000fea0003800000 */
.L_x_21847:
        /* <DEDUP_REMOVED lines=11> */
.L_x_21859:
        /* <DEDUP_REMOVED lines=18> */
.L_x_21862:
[----:B------:R-:W-:-:S04]  /*8c30*/  LOP3.LUT R3, R5, 0x80000000, RZ, 0xc0, !PT ;  /* 0x8000000005037812 */ /* 0x000fc800078ec0ff */
[----:B------:R-:W-:-:S04]  /*8c40*/  SHF.R.U32.HI R3, RZ, 0x18, R3 ;  /* 0x00000018ff037819 */ /* 0x000fc80000011603 */
[----:B------:R-:W-:-:S04]  /*8c50*/  LOP3.LUT R0, R0, R3, RZ, 0xfc, !PT ;  /* 0x0000000300007212 */ /* 0x000fc800078efcff */
[----:B------:R-:W-:-:S07]  /*8c60*/  PRMT R4, R0, 0x7610, R4 ;  /* 0x0000761000047816 */ /* 0x000fce0000000004 */
.L_x_21861:
[----:B------:R-:W-:Y:S05]  /*8c70*/  BSYNC B0 ;  /* 0x0000000000007941 */ /* 0x000fea0003800000 */
.L_x_21860:
[----:B------:R0:W-:Y:S01]  /*8c80*/  STG.E.U8 desc[UR36][R8.64], R4 ;  /* 0x0000000408007986 */ /* 0x0001e2000c101124 */
[----:B------:R-:W-:Y:S05]  /*8c90*/  BRA `(.L_x_21835) ;  /* 0x00000004001c7947 */ /* 0x000fea0003800000 */
.L_x_21858:
        /* <DEDUP_REMOVED lines=18> */
.L_x_21865:
[----:B------:R-:W-:-:S04]  /*8dc0*/  LOP3.LUT R3, R5, 0x80000000, RZ, 0xc0, !PT ;  /* 0x8000000005037812 */ /* 0x000fc800078ec0ff */
[----:B------:R-:W-:-:S04]  /*8dd0*/  SHF.R.U32.HI R3, RZ, 0x18, R3 ;  /* 0x00000018ff037819 */ /* 0x000fc80000011603 */
[----:B------:R-:W-:-:S04]  /*8de0*/  LOP3.LUT R0, R0, R3, RZ, 0xfc, !PT ;  /* 0x0000000300007212 */ /* 0x000fc800078efcff */
[----:B------:R-:W-:-:S07]  /*8df0*/  PRMT R4, R0, 0x7610, R4 ;  /* 0x0000761000047816 */ /* 0x000fce0000000004 */
.L_x_21864:
[----:B------:R-:W-:Y:S05]  /*8e00*/  BSYNC B0 ;  /* 0x0000000000007941 */ /* 0x000fea0003800000 */
.L_x_21863:
[----:B------:R0:W-:Y:S01]  /*8e10*/  STG.E.U8 desc[UR36][R8.64], R4 ;  /* 0x0000000408007986 */ /* 0x0001e2000c101124 */
[----:B------:R-:W-:Y:S05]  /*8e20*/  BRA `(.L_x_21835) ;  /* 0x0000000000b87947 */ /* 0x000fea0003800000 */
.L_x_21857:
        /* <DEDUP_REMOVED lines=23> */
.L_x_21840:
        /* <DEDUP_REMOVED lines=16> */
.L_x_21868:
[----:B------:R-:W-:Y:S05]  /*90a0*/  BRA `(.L_x_21835) ;  /* 0x0000000000187947 */ /* 0x000fea0003800000 */
.L_x_21867:
[----:B------:R-:W-:Y:S01]  /*90b0*/  LOP3.LUT R4, R3, 0xff, RZ, 0xc0, !PT ;  /* 0x000000ff03047812 */ /* 0x000fe200078ec0ff */
[----:B------:R-:W-:-:S05]  /*90c0*/  IMAD.MOV.U32 R5, RZ, RZ, RZ ;  /* 0x000000ffff057224 */ /* 0x000fca00078e00ff */
[----:B------:R0:W-:Y:S01]  /*90d0*/  STG.E.64 desc[UR36][R8.64], R4 ;  /* 0x0000000408007986 */ /* 0x0001e2000c101b24 */
[----:B------:R-:W-:Y:S05]  /*90e0*/  BRA `(.L_x_21835) ;  /* 0x0000000000087947 */ /* 0x000fea0003800000 */
.L_x_21866:
[----:B------:R-:W-:-:S05]  /*90f0*/  LOP3.LUT R3, R3, 0xff, RZ, 0xc0, !PT ;  /* 0x000000ff03037812 */ /* 0x000fca00078ec0ff */
[----:B------:R0:W-:Y:S02]  /*9100*/  STG.E desc[UR36][R8.64], R3 ;  /* 0x0000000308007986 */ /* 0x0001e4000c101924 */
.L_x_21835:
[----:B------:R-:W-:Y:S05]  /*9110*/  BSYNC B6 ;  /* 0x0000000000067941 */ /* 0x000fea0003800000 */
.L_x_21834:
        /* <DEDUP_REMOVED lines=23> */
.L_x_21874:
[----:B------:R0:W-:Y:S01]  /*9290*/  STG.E.U8 desc[UR36][R8.64], R19 ;  /* 0x0000001308007986 */ /* 0x0001e2000c101124 */
[----:B------:R-:W-:Y:S05]  /*92a0*/  BRA `(.L_x_21876) ;  /* 0x0000000c00987947 */ /* 0x000fea0003800000 */
.L_x_21873:
        /* <DEDUP_REMOVED lines=10> */
.L_x_21878:
[----:B------:R-:W-:-:S05]  /*9350*/  LOP3.LUT R19, R19, 0xff, RZ, 0xc0, !PT ;  /* 0x000000ff13137812 */ /* 0x000fca00078ec0ff */
[----:B------:R0:W-:Y:S01]  /*9360*/  STG.E desc[UR36][R8.64], R19 ;  /* 0x0000001308007986 */ /* 0x0001e2000c101924 */
[----:B------:R-:W-:Y:S05]  /*9370*/  BRA `(.L_x_21876) ;  /* 0x0000000c00647947 */ /* 0x000fea0003800000 */
.L_x_21877:
[----:B------:R-:W-:-:S05]  /*9380*/  LOP3.LUT R19, R19, 0xff, RZ, 0xc0, !PT ;  /* 0x000000ff13137812 */ /* 0x000fca00078ec0ff */
[----:B------:R0:W-:Y:S01]  /*9390*/  STG.E.U16 desc[UR36][R8.64], R19 ;  /* 0x0000001308007986 */ /* 0x0001e2000c101524 */
[----:B------:R-:W-:Y:S05]  /*93a0*/  BRA `(.L_x_21876) ;  /* 0x0000000c00587947 */ /* 0x000fea0003800000 */
.L_x_21872:
        /* <DEDUP_REMOVED lines=10> */
.L_x_21880:
[----:B------:R-:W-:-:S04]  /*9450*/  LOP3.LUT R19, R19, 0xff, RZ, 0xc0, !PT ;  /* 0x000000ff13137812 */ /* 0x000fc800078ec0ff */
[----:B------:R-:W0:Y:S02]  /*9460*/  I2F.U16 R0, R19 ;  /* 0x0000001300007306 */ /* 0x000e240000101000 */
[----:B0-----:R-:W-:-:S05]  /*9470*/  F2FP.F16.F32.PACK_AB R0, RZ, R0 ;  /* 0x00000000ff00723e */ /* 0x001fca00000000ff */
[----:B------:R0:W-:Y:S01]  /*9480*/  STG.E.U16 desc[UR36][R8.64], R0 ;  /* 0x0000000008007986 */ /* 0x0001e2000c101524 */
[----:B------:R-:W-:Y:S05]  /*9490*/  BRA `(.L_x_21876) ;  /* 0x0000000c001c7947 */ /* 0x000fea0003800000 */
.L_x_21879:
        /* <DEDUP_REMOVED lines=11> */
.L_x_21882:
[----:B------:R-:W-:-:S06]  /*9550*/  LOP3.LUT R19, R19, 0xff, RZ, 0xc0, !PT ;  /* 0x000000ff13137812 */ /* 0x000fcc00078ec0ff */
[----:B------:R-:W0:Y:S02]  /*9560*/  I2F.U16 R19, R19 ;  /* 0x0000001300137306 */ /* 0x000e240000101000 */
[----:B0-----:R-:W-:-:S04]  /*9570*/  F2FP.F16.F32.PACK_AB R3, RZ, R19 ;  /* 0x00000013ff03723e */ /* 0x001fc800000000ff */
[----:B------:R-:W-:-:S05]  /*9580*/  PRMT R3, R3, 0x5410, RZ ;  /* 0x0000541003037816 */ /* 0x000fca00000000ff */
[----:B------:R3:W-:Y:S01]  /*9590*/  STG.E desc[UR36][R8.64], R3 ;  /* 0x0000000308007986 */ /* 0x0007e2000c101924 */
[----:B------:R-:W-:Y:S05]  /*95a0*/  BRA `(.L_x_21876) ;  /* 0x0000000800d87947 */ /* 0x000fea0003800000 */
.L_x_21881:
[----:B------:R-:W-:-:S06]  /*95b0*/  LOP3.LUT R4, R19, 0xff, RZ, 0xc0, !PT ;  /* 0x000000ff13047812 */ /* 0x000fcc00078ec0ff */
[----:B------:R-:W0:Y:S02]  /*95c0*/  I2F.F64.U16 R4, R4 ;  /* 0x0000000400047312 */ /* 0x000e240000101800 */
[----:B0-----:R4:W-:Y:S01]  /*95d0*/  STG.E.64 desc[UR36][R8.64], R4 ;  /* 0x0000000408007986 */ /* 0x0019e2000c101b24 */
[----:B------:R-:W-:Y:S05]  /*95e0*/  BRA `(.L_x_21876) ;  /* 0x0000000800c87947 */ /* 0x000fea0003800000 */
.L_x_21871:
        /* <DEDUP_REMOVED lines=12> */
.L_x_21885:
[----:B------:R-:W-:Y:S02]  /*96b0*/  LOP3.LUT R4, R19, 0xff, RZ, 0xc0, !PT ;  /* 0x000000ff13047812 */ /* 0x000fe400078ec0ff */
[----:B------:R-:W-:-:S04]  /*96c0*/  CS2R R6, SRZ ;  /* 0x0000000000067805 */ /* 0x000fc8000001ff00 */
[----:B------:R-:W0:Y:S02]  /*96d0*/  I2F.F64.U16 R4, R4 ;  /* 0x0000000400047312 */ /* 0x000e240000101800 */
[----:B0-----:R0:W-:Y:S01]  /*96e0*/  STG.E.128 desc[UR36][R8.64], R4 ;  /* 0x0000000408007986 */ /* 0x0011e2000c101d24 */
[----:B------:R-:W-:Y:S05]  /*96f0*/  BRA `(.L_x_21876) ;  /* 0x0000000800847947 */ /* 0x000fea0003800000 */
.L_x_21884:
        /* <DEDUP_REMOVED lines=22> */
.L_x_21889:
[----:B------:R-:W-:Y:S05]  /*9860*/  BSYNC B0 ;  /* 0x0000000000007941 */ /* 0x000fea0003800000 */
.L_x_21888:
[----:B------:R-:W-:-:S05]  /*9870*/  LOP3.LUT R5, R0, R5, RZ, 0xfc, !PT ;  /* 0x0000000500057212 */ /* 0x000fca00078efcff */
[----:B------:R0:W-:Y:S01]  /*9880*/  STG.E.U8 desc[UR36][R8.64], R5 ;  /* 0x0000000508007986 */ /* 0x0001e2000c101124 */
[----:B------:R-:W-:Y:S05]  /*9890*/  BRA `(.L_x_21876) ;  /* 0x00000008001c7947 */ /* 0x000fea0003800000 */
.L_x_21887:
        /* <DEDUP_REMOVED lines=14> */
.L_x_21891:
[----:B------:R-:W-:Y:S01]  /*9980*/  IMAD.MOV.U32 R0, RZ, RZ, 0x7f ;  /* 0x0000007fff007424 */ /* 0x000fe200078e00ff */
[----:B------:R-:W-:-:S04]  /*9990*/  ISETP.GT.U32.AND P0, PT, R3, 0x7f800000, PT ;  /* 0x7f8000000300780c */ /* 0x000fc80003f04070 */
[----:B------:R-:W-:-:S09]  /*99a0*/  SEL R0, R0, 0x7c, P0 ;  /* 0x0000007c00007807 */ /* 0x000fd20000000000 */
.L_x_21892:
[----:B------:R-:W-:Y:S05]  /*99b0*/  BSYNC B0 ;  /* 0x0000000000007941 */ /* 0x000fea0003800000 */
.L_x_21890:
[----:B------:R-:W-:-:S04]  /*99c0*/  LOP3.LUT R3, R19, 0x80000000, RZ, 0xc0, !PT ;  /* 0x8000000013037812 */ /* 0x000fc800078ec0ff */
[----:B------:R-:W-:-:S04]  /*99d0*/  SHF.R.U32.HI R3, RZ, 0x18, R3 ;  /* 0x00000018ff037819 */ /* 0x000fc80000011603 */
[----:B------:R-:W-:-:S05]  /*99e0*/  LOP3.LUT R3, R0, R3, RZ, 0xfc, !PT ;  /* 0x0000000300037212 */ /* 0x000fca00078efcff */
[----:B------:R0:W-:Y:S01]  /*99f0*/  STG.E.U8 desc[UR36][R8.64], R3 ;  /* 0x0000000308007986 */ /* 0x0001e2000c101124 */
[----:B------:R-:W-:Y:S05]  /*9a00*/  BRA `(.L_x_21876) ;  /* 0x0000000400c07947 */ /* 0x000fea0003800000 */
.L_x_21886:
[----:B------:R-:W-:-:S04]  /*9a10*/  LOP3.LUT R19, R19, 0xff, RZ, 0xc0, !PT ;  /* 0x000000ff13137812 */ /* 0x000fc800078ec0ff */
[----:B------:R-:W0:Y:S02]  /*9a20*/  I2F.U16 R0, R19 ;  /* 0x0000001300007306 */ /* 0x000e240000101000 */
[----:B0-----:R-:W-:-:S05]  /*9a30*/  F2FP.BF16.F32.PACK_AB R0, RZ, R0 ;  /* 0x00000000ff00723e */ /* 0x001fca00000010ff */
[----:B------:R0:W-:Y:S01]  /*9a40*/  STG.E.U16 desc[UR36][R8.64], R0 ;  /* 0x0000000008007986 */ /* 0x0001e2000c101524 */
[----:B------:R-:W-:Y:S05]  /*9a50*/  BRA `(.L_x_21876) ;  /* 0x0000000400ac7947 */ /* 0x000fea0003800000 */
.L_x_21883:
        /* <DEDUP_REMOVED lines=11> */
.L_x_21895:
        /* <DEDUP_REMOVED lines=18> */
.L_x_21898:
[----:B------:R-:W-:-:S04]  /*9c30*/  LOP3.LUT R3, R19, 0x80000000, RZ, 0xc0, !PT ;  /* 0x8000000013037812 */ /* 0x000fc800078ec0ff */
[----:B------:R-:W-:-:S04]  /*9c40*/  SHF.R.U32.HI R3, RZ, 0x18, R3 ;  /* 0x00000018ff037819 */ /* 0x000fc80000011603 */
[----:B------:R-:W-:-:S04]  /*9c50*/  LOP3.LUT R0, R0, R3, RZ, 0xfc, !PT ;  /* 0x0000000300007212 */ /* 0x000fc800078efcff */
[----:B------:R-:W-:-:S07]  /*9c60*/  PRMT R4, R0, 0x7610, R4 ;  /* 0x0000761000047816 */ /* 0x000fce0000000004 */
.L_x_21897:
[----:B------:R-:W-:Y:S05]  /*9c70*/  BSYNC B0 ;  /* 0x0000000000007941 */ /* 0x000fea0003800000 */
.L_x_21896:
[----:B------:R0:W-:Y:S01]  /*9c80*/  STG.E.U8 desc[UR36][R8.64], R4 ;  /* 0x0000000408007986 */ /* 0x0001e2000c101124 */
[----:B------:R-:W-:Y:S05]  /*9c90*/  BRA `(.L_x_21876) ;  /* 0x00000004001c7947 */ /* 0x000fea0003800000 */
.L_x_21894:
        /* <DEDUP_REMOVED lines=18> */
.L_x_21901:
[----:B------:R-:W-:-:S04]  /*9dc0*/  LOP3.LUT R3, R19, 0x80000000, RZ, 0xc0, !PT ;  /* 0x8000000013037812 */ /* 0x000fc800078ec0ff */
[----:B------:R-:W-:-:S04]  /*9dd0*/  SHF.R.U32.HI R3, RZ, 0x18, R3 ;  /* 0x00000018ff037819 */ /* 0x000fc80000011603 */
[----:B------:R-:W-:-:S04]  /*9de0*/  LOP3.LUT R0, R0, R3, RZ, 0xfc, !PT ;  /* 0x0000000300007212 */ /* 0x000fc800078efcff */
[----:B------:R-:W-:-:S07]  /*9df0*/  PRMT R4, R0, 0x7610, R4 ;  /* 0x0000761000047816 */ /* 0x000fce0000000004 */
.L_x_21900:
[----:B------:R-:W-:Y:S05]  /*9e00*/  BSYNC B0 ;  /* 0x0000000000007941 */ /* 0x000fea0003800000 */
.L_x_21899:
[----:B------:R0:W-:Y:S01]  /*9e10*/  STG.E.U8 desc[UR36][R8.64], R4 ;  /* 0x0000000408007986 */ /* 0x0001e2000c101124 */
[----:B------:R-:W-:Y:S05]  /*9e20*/  BRA `(.L_x_21876) ;  /* 0x0000000000b87947 */ /* 0x000fea0003800000 */
.L_x_21893:
        /* <DEDUP_REMOVED lines=23> */
.L_x_21875:
        /* <DEDUP_REMOVED lines=16> */
.L_x_21904:
[----:B------:R-:W-:Y:S05]  /*a0a0*/  BRA `(.L_x_21876) ;  /* 0x0000000000187947 */ /* 0x000fea0003800000 */
.L_x_21903:
[----:B------:R-:W-:Y:S01]  /*a0b0*/  LOP3.LUT R4, R19, 0xff, RZ, 0xc0, !PT ;  /* 0x000000ff13047812 */ /* 0x000fe200078ec0ff */
[----:B------:R-:W-:-:S05]  /*a0c0*/  IMAD.MOV.U32 R5, RZ, RZ, RZ ;  /* 0x000000ffff057224 */ /* 0x000fca00078e00ff */
[----:B------:R0:W-:Y:S01]  /*a0d0*/  STG.E.64 desc[UR36][R8.64], R4 ;  /* 0x0000000408007986 */ /* 0x0001e2000c101b24 */
[----:B------:R-:W-:Y:S05]  /*a0e0*/  BRA `(.L_x_21876) ;  /* 0x0000000000087947 */ /* 0x000fea0003800000 */
.L_x_21902:
[----:B------:R-:W-:-:S05]  /*a0f0*/  LOP3.LUT R19, R19, 0xff, RZ, 0xc0, !PT ;  /* 0x000000ff13137812 */ /* 0x000fca00078ec0ff */
[----:B------:R0:W-:Y:S02]  /*a100*/  STG.E desc[UR36][R8.64], R19 ;  /* 0x0000001308007986 */ /* 0x0001e4000c101924 */
.L_x_21876:
        /* <DEDUP_REMOVED lines=23> */
.L_x_21908:
[----:B------:R0:W-:Y:S01]  /*a280*/  STG.E.U8 desc[UR36][R8.64], R18 ;  /* 0x0000001208007986 */ /* 0x0001e2000c101124 */
[----:B------:R-:W-:Y:S05]  /*a290*/  BRA `(.L_x_21910) ;  /* 0x0000000c00987947 */ /* 0x000fea0003800000 */
.L_x_21907:
        /* <DEDUP_REMOVED lines=10> */
.L_x_21912:
[----:B------:R-:W-:-:S05]  /*a340*/  LOP3.LUT R3, R18, 0xff, RZ, 0xc0, !PT ;  /* 0x000000ff12037812 */ /* 0x000fca00078ec0ff */
[----:B------:R0:W-:Y:S01]  /*a350*/  STG.E desc[UR36][R8.64], R3 ;  /* 0x0000000308007986 */ /* 0x0001e2000c101924 */
[----:B------:R-:W-:Y:S05]  /*a360*/  BRA `(.L_x_21910) ;  /* 0x0000000c00647947 */ /* 0x000fea0003800000 */
.L_x_21911:
[----:B------:R-:W-:-:S05]  /*a370*/  LOP3.LUT R3, R18, 0xff, RZ, 0xc0, !PT ;  /* 0x000000ff12037812 */ /* 0x000fca00078ec0ff */
[----:B------:R0:W-:Y:S01]  /*a380*/  STG.E.U16 desc[UR36][R8.64], R3 ;  /* 0x0000000308007986 */ /* 0x0001e2000c101524 */
[----:B------:R-:W-:Y:S05]  /*a390*/  BRA `(.L_x_21910) ;  /* 0x0000000c00587947 */ /* 0x000fea0003800000 */
.L_x_21906:
        /* <DEDUP_REMOVED lines=10> */
.L_x_21914:
[----:B------:R-:W-:-:S04]  /*a440*/  LOP3.LUT R18, R18, 0xff, RZ, 0xc0, !PT ;  /* 0x000000ff12127812 */ /* 0x000fc800078ec0ff */
[----:B------:R-:W0:Y:S02]  /*a450*/  I2F.U16 R0, R18 ;  /* 0x0000001200007306 */ /* 0x000e240000101000 */
[----:B0-----:R-:W-:-:S05]  /*a460*/  F2FP.F16.F32.PACK_AB R0, RZ, R0 ;  /* 0x00000000ff00723e */ /* 0x001fca00000000ff */
[----:B------:R4:W-:Y:S01]  /*a470*/  STG.E.U16 desc[UR36][R8.64], R0 ;  /* 0x0000000008007986 */ /* 0x0009e2000c101524 */
[----:B------:R-:W-:Y:S05]  /*a480*/  BRA `(.L_x_21910) ;  /* 0x0000000c001c7947 */ /* 0x000fea0003800000 */
.L_x_21913:
        /* <DEDUP_REMOVED lines=11> */
.L_x_21916:
[----:B------:R-:W-:-:S06]  /*a540*/  LOP3.LUT R18, R18, 0xff, RZ, 0xc0, !PT ;  /* 0x000000ff12127812 */ /* 0x000fcc00078ec0ff */
[----:B------:R-:W0:Y:S02]  /*a550*/  I2F.U16 R18, R18 ;  /* 0x0000001200127306 */ /* 0x000e240000101000 */
[----:B0-----:R-:W-:-:S04]  /*a560*/  F2FP.F16.F32.PACK_AB R3, RZ, R18 ;  /* 0x00000012ff03723e */ /* 0x001fc800000000ff */
[----:B------:R-:W-:-:S05]  /*a570*/  PRMT R3, R3, 0x5410, RZ ;  /* 0x0000541003037816 */ /* 0x000fca00000000ff */
[----:B------:R2:W-:Y:S01]  /*a580*/  STG.E desc[UR36][R8.64], R3 ;  /* 0x0000000308007986 */ /* 0x0005e2000c101924 */
[----:B------:R-:W-:Y:S05]  /*a590*/  BRA `(.L_x_21910) ;  /* 0x0000000800d87947 */ /* 0x000fea0003800000 */
.L_x_21915:
[----:B------:R-:W-:-:S06]  /*a5a0*/  LOP3.LUT R4, R18, 0xff, RZ, 0xc0, !PT ;  /* 0x000000ff12047812 */ /* 0x000fcc00078ec0ff */
[----:B------:R-:W0:Y:S02]  /*a5b0*/  I2F.F64.U16 R4, R4 ;  /* 0x0000000400047312 */ /* 0x000e240000101800 */
[----:B0-----:R0:W-:Y:S01]  /*a5c0*/  STG.E.64 desc[UR36][R8.64], R4 ;  /* 0x0000000408007986 */ /* 0x0011e2000c101b24 */
[----:B------:R-:W-:Y:S05]  /*a5d0*/  BRA `(.L_x_21910) ;  /* 0x0000000800c87947 */ /* 0x000fea0003800000 */
.L_x_21905:
        /* <DEDUP_REMOVED lines=12> */
.L_x_21919:
[----:B------:R-:W-:Y:S02]  /*a6a0*/  LOP3.LUT R4, R18, 0xff, RZ, 0xc0, !PT ;  /* 0x000000ff12047812 */ /* 0x000fe400078ec0ff */
[----:B------:R-:W-:-:S04]  /*a6b0*/  CS2R R6, SRZ ;  /* 0x0000000000067805 */ /* 0x000fc8000001ff00 */
[----:B------:R-:W0:Y:S02]  /*a6c0*/  I2F.F64.U16 R4, R4 ;  /* 0x0000000400047312 */ /* 0x000e240000101800 */
[----:B0-----:R0:W-:Y:S01]  /*a6d0*/  STG.E.128 desc[UR36][R8.64], R4 ;  /* 0x0000000408007986 */ /* 0x0011e2000c101d24 */
[----:B------:R-:W-:Y:S05]  /*a6e0*/  BRA `(.L_x_21910) ;  /* 0x0000000800847947 */ /* 0x000fea0003800000 */
.L_x_21918:
        /* <DEDUP_REMOVED lines=22> */
.L_x_21923:
[----:B------:R-:W-:Y:S05]  /*a850*/  BSYNC B0 ;  /* 0x0000000000007941 */ /* 0x000fea0003800000 */
.L_x_21922:
[----:B------:R-:W-:-:S05]  /*a860*/  LOP3.LUT R5, R0, R5, RZ, 0xfc, !PT ;  /* 0x0000000500057212 */ /* 0x000fca00078efcff */
[----:B------:R0:W-:Y:S01]  /*a870*/  STG.E.U8 desc[UR36][R8.64], R5 ;  /* 0x0000000508007986 */ /* 0x0001e2000c101124 */
[----:B------:R-:W-:Y:S05]  /*a880*/  BRA `(.L_x_21910) ;  /* 0x00000008001c7947 */ /* 0x000fea0003800000 */
.L_x_21921:
        /* <DEDUP_REMOVED lines=14> */
.L_x_21925:
[----:B------:R-:W-:Y:S01]  /*a970*/  IMAD.MOV.U32 R0, RZ, RZ, 0x7f ;  /* 0x0000007fff007424 */ /* 0x000fe200078e00ff */
[----:B------:R-:W-:-:S04]  /*a980*/  ISETP.GT.U32.AND P0, PT, R3, 0x7f800000, PT ;  /* 0x7f8000000300780c */ /* 0x000fc80003f04070 */
[----:B------:R-:W-:-:S09]  /*a990*/  SEL R0, R0, 0x7c, P0 ;  /* 0x0000007c00007807 */ /* 0x000fd20000000000 */
.L_x_21926:
[----:B------:R-:W-:Y:S05]  /*a9a0*/  BSYNC B0 ;  /* 0x0000000000007941 */ /* 0x000fea0003800000 */
.L_x_21924:
[----:B------:R-:W-:-:S04]  /*a9b0*/  LOP3.LUT R3, R5, 0x80000000, RZ, 0xc0, !PT ;  /* 0x8000000005037812 */ /* 0x000fc800078ec0ff */
[----:B------:R-:W-:-:S04]  /*a9c0*/  SHF.R.U32.HI R3, RZ, 0x18, R3 ;  /* 0x00000018ff037819 */ /* 0x000fc80000011603 */
[----:B------:R-:W-:-:S05]  /*a9d0*/  LOP3.LUT R3, R0, R3, RZ, 0xfc, !PT ;  /* 0x0000000300037212 */ /* 0x000fca00078efcff */
[----:B------:R0:W-:Y:S01]  /*a9e0*/  STG.E.U8 desc[UR36][R8.64], R3 ;  /* 0x0000000308007986 */ /* 0x0001e2000c101124 */
[----:B------:R-:W-:Y:S05]  /*a9f0*/  BRA `(.L_x_21910) ;  /* 0x0000000400c07947 */ /* 0x000fea0003800000 */
.L_x_21920:
[----:B------:R-:W-:-:S04]  /*aa00*/  LOP3.LUT R18, R18, 0xff, RZ, 0xc0, !PT ;  /* 0x000000ff12127812 */ /* 0x000fc800078ec0ff */
[----:B------:R-:W0:Y:S02]  /*aa10*/  I2F.U16 R0, R18 ;  /* 0x0000001200007306 */ /* 0x000e240000101000 */
[----:B0-----:R-:W-:-:S05]  /*aa20*/  F2FP.BF16.F32.PACK_AB R0, RZ, R0 ;  /* 0x00000000ff00723e */ /* 0x001fca00000010ff */
[----:B------:R0:W-:Y:S01]  /*aa30*/  STG.E.U16 desc[UR36][R8.64], R0 ;  /* 0x0000000008007986 */ /* 0x0001e2000c101524 */
[----:B------:R-:W-:Y:S05]  /*aa40*/  BRA `(.L_x_21910) ;  /* 0x0000000400ac7947 */ /* 0x000fea0003800000 */
.L_x_21917:
        /* <DEDUP_REMOVED lines=11> */
.L_x_21929:
        /* <DEDUP_REMOVED lines=18> */
.L_x_21932:
[----:B------:R-:W-:-:S04]  /*ac20*/  LOP3.LUT R3, R5, 0x80000000, RZ, 0xc0, !PT ;  /* 0x8000000005037812 */ /* 0x000fc800078ec0ff */
[----:B------:R-:W-:-:S04]  /*ac30*/  SHF.R.U32.HI R3, RZ, 0x18, R3 ;  /* 0x00000018ff037819 */ /* 0x000fc80000011603 */
[----:B------:R-:W-:-:S04]  /*ac40*/  LOP3.LUT R0, R0, R3, RZ, 0xfc, !PT ;  /* 0x0000000300007212 */ /* 0x000fc800078efcff */
[----:B------:R-:W-:-:S07]  /*ac50*/  PRMT R4, R0, 0x7610, R4 ;  /* 0x0000761000047816 */ /* 0x000fce0000000004 */
.L_x_21931:
[----:B------:R-:W-:Y:S05]  /*ac60*/  BSYNC B0 ;  /* 0x0000000000007941 */ /* 0x000fea0003800000 */
.L_x_21930:
[----:B------:R0:W-:Y:S01]  /*ac70*/  STG.E.U8 desc[UR36][R8.64], R4 ;  /* 0x0000000408007986 */ /* 0x0001e2000c101124 */
[----:B------:R-:W-:Y:S05]  /*ac80*/  BRA `(.L_x_21910) ;  /* 0x00000004001c7947 */ /* 0x000fea0003800000 */
.L_x_21928:
        /* <DEDUP_REMOVED lines=18> */
.L_x_21935:
[----:B------:R-:W-:-:S04]  /*adb0*/  LOP3.LUT R3, R5, 0x80000000, RZ, 0xc0, !PT ;  /* 0x8000000005037812 */ /* 0x000fc800078ec0ff */
[----:B------:R-:W-:-:S04]  /*adc0*/  SHF.R.U32.HI R3, RZ, 0x18, R3 ;  /* 0x00000018ff037819 */ /* 0x000fc80000011603 */
[----:B------:R-:W-:-:S04]  /*add0*/  LOP3.LUT R0, R0, R3, RZ, 0xfc, !PT ;  /* 0x0000000300007212 */ /* 0x000fc800078efcff */
[----:B------:R-:W-:-:S07]  /*ade0*/  PRMT R4, R0, 0x7610, R4 ;  /* 0x0000761000047816 */ /* 0x000fce0000000004 */
.L_x_21934:
[----:B------:R-:W-:Y:S05]  /*adf0*/  BSYNC B0 ;  /* 0x0000000000007941 */ /* 0x000fea0003800000 */
.L_x_21933:
[----:B------:R0:W-:Y:S01]  /*ae00*/  STG.E.U8 desc[UR36][R8.64], R4 ;  /* 0x0000000408007986 */ /* 0x0001e2000c101124 */
[----:B------:R-:W-:Y:S05]  /*ae10*/  BRA `(.L_x_21910) ;  /* 0x0000000000b87947 */ /* 0x000fea0003800000 */
.L_x_21927:
        /* <DEDUP_REMOVED lines=23> */
.L_x_21909:
        /* <DEDUP_REMOVED lines=16> */
.L_x_21938:
[----:B------:R-:W-:Y:S05]  /*b090*/  BRA `(.L_x_21910) ;  /* 0x0000000000187947 */ /* 0x000fea0003800000 */
.L_x_21937:
[----:B------:R-:W-:Y:S01]  /*b0a0*/  LOP3.LUT R18, R18, 0xff, RZ, 0xc0, !PT ;  /* 0x000000ff12127812 */ /* 0x000fe200078ec0ff */
[----:B------:R-:W-:-:S05]  /*b0b0*/  IMAD.MOV.U32 R19, RZ, RZ, RZ ;  /* 0x000000ffff137224 */ /* 0x000fca00078e00ff */
[----:B------:R0:W-:Y:S01]  /*b0c0*/  STG.E.64 desc[UR36][R8.64], R18 ;  /* 0x0000001208007986 */ /* 0x0001e2000c101b24 */
[----:B------:R-:W-:Y:S05]  /*b0d0*/  BRA `(.L_x_21910) ;  /* 0x0000000000087947 */ /* 0x000fea0003800000 */
.L_x_21936:
[----:B------:R-:W-:-:S05]  /*b0e0*/  LOP3.LUT R3, R18, 0xff, RZ, 0xc0, !PT ;  /* 0x000000ff12037812 */ /* 0x000fca00078ec0ff */
[----:B------:R0:W-:Y:S02]  /*b0f0*/  STG.E desc[UR36][R8.64], R3 ;  /* 0x0000000308007986 */ /* 0x0001e4000c101924 */
.L_x_21910:
[----:B------:R-:W-:-:S07]  /*b100*/  VIADD R29, R29, 0x80 ;  /* 0x000000801d1d7836 */ /* 0x000fce0000000000 */
.L_x_21870:
[----:B------:R-:W-:Y:S05]  /*b110*/  BSYNC B6 ;  /* 0x0000000000067941 */ /* 0x000fea0003800000 */
.L_x_21869:
        /* <DEDUP_REMOVED lines=21> */
.L_x_21942:
[----:B------:R-:W-:Y:S01]  /*b270*/  STG.E.U8 desc[UR36][R2.64], R16 ;  /* 0x0000001002007986 */ /* 0x000fe2000c101124 */
[----:B------:R-:W-:Y:S05]  /*b280*/  EXIT ;  /* 0x000000000000794d */ /* 0x000fea0003800000 */
.L_x_21941:
        /* <DEDUP_REMOVED lines=10> */
.L_x_21945:
[----:B------:R-:W-:-:S05]  /*b330*/  LOP3.LUT R5, R16, 0xff, RZ, 0xc0, !PT ;  /* 0x000000ff10057812 */ /* 0x000fca00078ec0ff */
[----:B------:R-:W-:Y:S01]  /*b340*/  STG.E desc[UR36][R2.64], R5 ;  /* 0x0000000502007986 */ /* 0x000fe2000c101924 */
[----:B------:R-:W-:Y:S05]  /*b350*/  EXIT ;  /* 0x000000000000794d */ /* 0x000fea0003800000 */
.L_x_21944:
[----:B------:R-:W-:-:S05]  /*b360*/  LOP3.LUT R5, R16, 0xff, RZ, 0xc0, !PT ;  /* 0x000000ff10057812 */ /* 0x000fca00078ec0ff */
[----:B------:R-:W-:Y:S01]  /*b370*/  STG.E.U16 desc[UR36][R2.64], R5 ;  /* 0x0000000502007986 */ /* 0x000fe2000c101524 */
[----:B------:R-:W-:Y:S05]  /*b380*/  EXIT ;  /* 0x000000000000794d */ /* 0x000fea0003800000 */
.L_x_21940:
        /* <DEDUP_REMOVED lines=10> */
.L_x_21947:
[----:B------:R-:W-:-:S04]  /*b430*/  LOP3.LUT R16, R16, 0xff, RZ, 0xc0, !PT ;  /* 0x000000ff10107812 */ /* 0x000fc800078ec0ff */
[----:B------:R-:W0:Y:S02]  /*b440*/  I2F.U16 R0, R16 ;  /* 0x0000001000007306 */ /* 0x000e240000101000 */
[----:B0-----:R-:W-:-:S05]  /*b450*/  F2FP.F16.F32.PACK_AB R0, RZ, R0 ;  /* 0x00000000ff00723e */ /* 0x001fca00000000ff */
[----:B------:R-:W-:Y:S01]  /*b460*/  STG.E.U16 desc[UR36][R2.64], R0 ;  /* 0x0000000002007986 */ /* 0x000fe2000c101524 */
[----:B------:R-:W-:Y:S05]  /*b470*/  EXIT ;  /* 0x000000000000794d */ /* 0x000fea0003800000 */
.L_x_21946:
        /* <DEDUP_REMOVED lines=11> */
.L_x_21949:
[----:B------:R-:W-:-:S06]  /*b530*/  LOP3.LUT R16, R16, 0xff, RZ, 0xc0, !PT ;  /* 0x000000ff10107812 */ /* 0x000fcc00078ec0ff */
[----:B------:R-:W0:Y:S02]  /*b540*/  I2F.U16 R16, R16 ;  /* 0x0000001000107306 */ /* 0x000e240000101000 */
[----:B0-----:R-:W-:-:S04]  /*b550*/  F2FP.F16.F32.PACK_AB R5, RZ, R16 ;  /* 0x00000010ff05723e */ /* 0x001fc800000000ff */
[----:B------:R-:W-:-:S05]  /*b560*/  PRMT R5, R5, 0x5410, RZ ;  /* 0x0000541005057816 */ /* 0x000fca00000000ff */
[----:B------:R-:W-:Y:S01]  /*b570*/  STG.E desc[UR36][R2.64], R5 ;  /* 0x0000000502007986 */ /* 0x000fe2000c101924 */
[----:B------:R-:W-:Y:S05]  /*b580*/  EXIT ;  /* 0x000000000000794d */ /* 0x000fea0003800000 */
.L_x_21948:
[----:B------:R-:W-:-:S06]  /*b590*/  LOP3.LUT R4, R16, 0xff, RZ, 0xc0, !PT ;  /* 0x000000ff10047812 */ /* 0x000fcc00078ec0ff */
[----:B------:R-:W0:Y:S02]  /*b5a0*/  I2F.F64.U16 R4, R4 ;  /* 0x0000000400047312 */ /* 0x000e240000101800 */
[----:B0-----:R-:W-:Y:S01]  /*b5b0*/  STG.E.64 desc[UR36][R2.64], R4 ;  /* 0x0000000402007986 */ /* 0x001fe2000c101b24 */
[----:B------:R-:W-:Y:S05]  /*b5c0*/  EXIT ;  /* 0x000000000000794d */ /* 0x000fea0003800000 */
.L_x_21939:
        /* <DEDUP_REMOVED lines=12> */
.L_x_21952:
[----:B------:R-:W-:Y:S02]  /*b690*/  LOP3.LUT R4, R16, 0xff, RZ, 0xc0, !PT ;  /* 0x000000ff10047812 */ /* 0x000fe400078ec0ff */
[----:B------:R-:W-:-:S04]  /*b6a0*/  CS2R R6, SRZ ;  /* 0x0000000000067805 */ /* 0x000fc8000001ff00 */
[----:B------:R-:W0:Y:S02]  /*b6b0*/  I2F.F64.U16 R4, R4 ;  /* 0x0000000400047312 */ /* 0x000e240000101800 */
[----:B0-----:R-:W-:Y:S01]  /*b6c0*/  STG.E.128 desc[UR36][R2.64], R4 ;  /* 0x0000000402007986 */ /* 0x001fe2000c101d24 */
[----:B------:R-:W-:Y:S05]  /*b6d0*/  EXIT ;  /* 0x000000000000794d */ /* 0x000fea0003800000 */
.L_x_21951:
        /* <DEDUP_REMOVED lines=22> */
.L_x_21956:
[----:B------:R-:W-:Y:S05]  /*b840*/  BSYNC B0 ;  /* 0x0000000000007941 */ /* 0x000fea0003800000 */
.L_x_21955:
[----:B------:R-:W-:-:S05]  /*b850*/  LOP3.LUT R5, R0, R5, RZ, 0xfc, !PT ;  /* 0x0000000500057212 */ /* 0x000fca00078efcff */
[----:B------:R-:W-:Y:S01]  /*b860*/  STG.E.U8 desc[UR36][R2.64], R5 ;  /* 0x0000000502007986 */ /* 0x000fe2000c101124 */
[----:B------:R-:W-:Y:S05]  /*b870*/  EXIT ;  /* 0x000000000000794d */ /* 0x000fea0003800000 */
.L_x_21954:
        /* <DEDUP_REMOVED lines=14> */
.L_x_21958:
[----:B------:R-:W-:Y:S01]  /*b960*/  IMAD.MOV.U32 R0, RZ, RZ, 0x7f ;  /* 0x0000007fff007424 */ /* 0x000fe200078e00ff */
[----:B------:R-:W-:-:S04]  /*b970*/  ISETP.GT.U32.AND P0, PT, R4, 0x7f800000, PT ;  /* 0x7f8000000400780c */ /* 0x000fc80003f04070 */
[----:B------:R-:W-:-:S09]  /*b980*/  SEL R0, R0, 0x7c, P0 ;  /* 0x0000007c00007807 */ /* 0x000fd20000000000 */
.L_x_21959:
[----:B------:R-:W-:Y:S05]  /*b990*/  BSYNC B0 ;  /* 0x0000000000007941 */ /* 0x000fea0003800000 */
.L_x_21957:
[----:B------:R-:W-:-:S04]  /*b9a0*/  LOP3.LUT R4, R5, 0x80000000, RZ, 0xc0, !PT ;  /* 0x8000000005047812 */ /* 0x000fc800078ec0ff */
[----:B------:R-:W-:-:S04]  /*b9b0*/  SHF.R.U32.HI R5, RZ, 0x18, R4 ;  /* 0x00000018ff057819 */ /* 0x000fc80000011604 */
[----:B------:R-:W-:-:S05]  /*b9c0*/  LOP3.LUT R5, R0, R5, RZ, 0xfc, !PT ;  /* 0x0000000500057212 */ /* 0x000fca00078efcff */
[----:B------:R-:W-:Y:S01]  /*b9d0*/  STG.E.U8 desc[UR36][R2.64], R5 ;  /* 0x0000000502007986 */ /* 0x000fe2000c101124 */
[----:B------:R-:W-:Y:S05]  /*b9e0*/  EXIT ;  /* 0x000000000000794d */ /* 0x000fea0003800000 */
.L_x_21953:
[----:B------:R-:W-:-:S04]  /*b9f0*/  LOP3.LUT R16, R16, 0xff, RZ, 0xc0, !PT ;  /* 0x000000ff10107812 */ /* 0x000fc800078ec0ff */
[----:B------:R-:W0:Y:S02]  /*ba00*/  I2F.U16 R0, R16 ;  /* 0x0000001000007306 */ /* 0x000e240000101000 */
[----:B0-----:R-:W-:-:S05]  /*ba10*/  F2FP.BF16.F32.PACK_AB R0, RZ, R0 ;  /* 0x00000000ff00723e */ /* 0x001fca00000010ff */
[----:B------:R-:W-:Y:S01]  /*ba20*/  STG.E.U16 desc[UR36][R2.64], R0 ;  /* 0x0000000002007986 */ /* 0x000fe2000c101524 */
[----:B------:R-:W-:Y:S05]  /*ba30*/  EXIT ;  /* 0x000000000000794d */ /* 0x000fea0003800000 */
.L_x_21950:
        /* <DEDUP_REMOVED lines=11> */
.L_x_21962:
        /* <DEDUP_REMOVED lines=18> */
.L_x_21965:
[----:B------:R-:W-:-:S04]  /*bc10*/  LOP3.LUT R0, R7, 0x80000000, RZ, 0xc0, !PT ;  /* 0x8000000007007812 */ /* 0x000fc800078ec0ff */
[----:B------:R-:W-:-:S04]  /*bc20*/  SHF.R.U32.HI R5, RZ, 0x18, R0 ;  /* 0x00000018ff057819 */ /* 0x000fc80000011600 */
[----:B------:R-:W-:-:S04]  /*bc30*/  LOP3.LUT R4, R4, R5, RZ, 0xfc, !PT ;  /* 0x0000000504047212 */ /* 0x000fc800078efcff */
[----:B------:R-:W-:-:S07]  /*bc40*/  PRMT R0, R4, 0x7610, R0 ;  /* 0x0000761004007816 */ /* 0x000fce0000000000 */
.L_x_21964:
[----:B------:R-:W-:Y:S05]  /*bc50*/  BSYNC B0 ;  /* 0x0000000000007941 */ /* 0x000fea0003800000 */
.L_x_21963:
[----:B------:R-:W-:Y:S01]  /*bc60*/  STG.E.U8 desc[UR36][R2.64], R0 ;  /* 0x0000000002007986 */ /* 0x000fe2000c101124 */
[----:B------:R-:W-:Y:S05]  /*bc70*/  EXIT ;  /* 0x000000000000794d */ /* 0x000fea0003800000 */
.L_x_21961:
        /* <DEDUP_REMOVED lines=18> */
.L_x_21968:
[----:B------:R-:W-:-:S04]  /*bda0*/  LOP3.LUT R0, R7, 0x80000000, RZ, 0xc0, !PT ;  /* 0x8000000007007812 */ /* 0x000fc800078ec0ff */
[----:B------:R-:W-:-:S04]  /*bdb0*/  SHF.R.U32.HI R5, RZ, 0x18, R0 ;  /* 0x00000018ff057819 */ /* 0x000fc80000011600 */
[----:B------:R-:W-:-:S04]  /*bdc0*/  LOP3.LUT R4, R4, R5, RZ, 0xfc, !PT ;  /* 0x0000000504047212 */ /* 0x000fc800078efcff */
[----:B------:R-:W-:-:S07]  /*bdd0*/  PRMT R0, R4, 0x7610, R0 ;  /* 0x0000761004007816 */ /* 0x000fce0000000000 */
.L_x_21967:
[----:B------:R-:W-:Y:S05]  /*bde0*/  BSYNC B0 ;  /* 0x0000000000007941 */ /* 0x000fea0003800000 */
.L_x_21966:
[----:B------:R-:W-:Y:S01]  /*bdf0*/  STG.E.U8 desc[UR36][R2.64], R0 ;  /* 0x0000000002007986 */ /* 0x000fe2000c101124 */
[----:B------:R-:W-:Y:S05]  /*be00*/  EXIT ;  /* 0x000000000000794d */ /* 0x000fea0003800000 */
.L_x_21960:
        /* <DEDUP_REMOVED lines=23> */
.L_x_21943:
        /* <DEDUP_REMOVED lines=16> */
.L_x_21971:
[----:B------:R-:W-:Y:S05]  /*c080*/  EXIT ;  /* 0x000000000000794d */ /* 0x000fea0003800000 */
.L_x_21970:
[----:B------:R-:W-:Y:S01]  /*c090*/  LOP3.LUT R16, R16, 0xff, RZ, 0xc0, !PT ;  /* 0x000000ff10107812 */ /* 0x000fe200078ec0ff */
[----:B------:R-:W-:-:S05]  /*c0a0*/  IMAD.MOV.U32 R17, RZ, RZ, RZ ;  /* 0x000000ffff117224 */ /* 0x000fca00078e00ff */
[----:B------:R-:W-:Y:S01]  /*c0b0*/  STG.E.64 desc[UR36][R2.64], R16 ;  /* 0x0000001002007986 */ /* 0x000fe2000c101b24 */
[----:B------:R-:W-:Y:S05]  /*c0c0*/  EXIT ;  /* 0x000000000000794d */ /* 0x000fea0003800000 */
.L_x_21969:
[----:B------:R-:W-:-:S05]  /*c0d0*/  LOP3.LUT R5, R16, 0xff, RZ, 0xc0, !PT ;  /* 0x000000ff10057812 */ /* 0x000fca00078ec0ff */
[----:B------:R-:W-:Y:S01]  /*c0e0*/  STG.E desc[UR36][R2.64], R5 ;  /* 0x0000000502007986 */ /* 0x000fe2000c101924 */
[----:B------:R-:W-:Y:S05]  /*c0f0*/  EXIT ;  /* 0x000000000000794d */ /* 0x000fea0003800000 */
.L_x_21972:
        /* <DEDUP_REMOVED lines=16> */
.L_x_24232:


//--------------------- .text._ZN2at6native18elementwise_kernelILi128ELi4EZNS0_22gpu_kernel_impl_nocastIZZZNS0_54_GLOBAL__N__d8c5977b_16_LinearAlgebra_cu_7dd49032_297216addr_kernel_cudaERNS_14TensorIteratorERKN3c106ScalarES9_ENKUlvE_clEvENKUlvE_clEvEUlhhhE_EEvRNS_18TensorIteratorBaseERKT_EUliE_EEviT1_ --------------------------
	.section	.text._ZN2at6native18elementwise_kernelILi128ELi4EZNS0_22gpu_kernel_impl_nocastIZZZNS0_54_GLOBAL__N__d8c5977b_16_LinearAlgebra_cu_7dd49032_297216addr_kernel_cudaERNS_14TensorIteratorERKN3c106ScalarES9_ENKUlvE_clEvENKUlvE_clEvEUlhhhE_EEvRNS_18TensorIteratorBaseERKT_EUliE_EEviT1_,"ax",@progbits
	.align	128
        .global         _ZN2at6native18elementwise_kernelILi128ELi4EZNS0_22gpu_kernel_impl_nocastIZZZNS0_54_GLOBAL__N__d8c5977b_16_LinearAlgebra_cu_7dd49032_297216addr_kernel_cudaERNS_14TensorIteratorERKN3c106ScalarES9_ENKUlvE_clEvENKUlvE_clEvEUlhhhE_EEvRNS_18TensorIteratorBaseERKT_EUliE_EEviT1_
        .type           _ZN2at6native18elementwise_kernelILi128ELi4EZNS0_22gpu_kernel_impl_nocastIZZZNS0_54_GLOBAL__N__d8c5977b_16_LinearAlgebra_cu_7dd49032_297216addr_kernel_cudaERNS_14TensorIteratorERKN3c106ScalarES9_ENKUlvE_clEvENKUlvE_clEvEUlhhhE_EEvRNS_18TensorIteratorBaseERKT_EUliE_EEviT1_,@function
        .size           _ZN2at6native18elementwise_kernelILi128ELi4EZNS0_22gpu_kernel_impl_nocastIZZZNS0_54_GLOBAL__N__d8c5977b_16_LinearAlgebra_cu_7dd49032_297216addr_kernel_cudaERNS_14TensorIteratorERKN3c106ScalarES9_ENKUlvE_clEvENKUlvE_clEvEUlhhhE_EEvRNS_18TensorIteratorBaseERKT_EUliE_EEviT1_,(.L_x_24233 - _ZN2at6native18elementwise_kernelILi128ELi4EZNS0_22gpu_kernel_impl_nocastIZZZNS0_54_GLOBAL__N__d8c5977b_16_LinearAlgebra_cu_7dd49032_297216addr_kernel_cudaERNS_14TensorIteratorERKN3c106ScalarES9_ENKUlvE_clEvENKUlvE_clEvEUlhhhE_EEvRNS_18TensorIteratorBaseERKT_EUliE_EEviT1_)
        .other          _ZN2at6native18elementwise_kernelILi128ELi4EZNS0_22gpu_kernel_impl_nocastIZZZNS0_54_GLOBAL__N__d8c5977b_16_LinearAlgebra_cu_7dd49032_297216addr_kernel_cudaERNS_14TensorIteratorERKN3c106ScalarES9_ENKUlvE_clEvENKUlvE_clEvEUlhhhE_EEvRNS_18TensorIteratorBaseERKT_EUliE_EEviT1_,@"STO_CUDA_ENTRY STV_DEFAULT"
_ZN2at6native18elementwise_kernelILi128ELi4EZNS0_22gpu_kernel_impl_nocastIZZZNS0_54_GLOBAL__N__d8c5977b_16_LinearAlgebra_cu_7dd49032_297216addr_kernel_cudaERNS_14TensorIteratorERKN3c106ScalarES9_ENKUlvE_clEvENKUlvE_clEvEUlhhhE_EEvRNS_18TensorIteratorBaseERKT_EUliE_EEviT1_:
.text._ZN2at6native18elementwise_kernelILi128ELi4EZNS0_22gpu_kernel_impl_nocastIZZZNS0_54_GLOBAL__N__d8c5977b_16_LinearAlgebra_cu_7dd49032_297216addr_kernel_cudaERNS_14TensorIteratorERKN3c106ScalarES9_ENKUlvE_clEvENKUlvE_clEvEUlhhhE_EEvRNS_18TensorIteratorBaseERKT_EUliE_EEviT1_:
        /* <DEDUP_REMOVED lines=364> */
.L_x_21975:
        /* <DEDUP_REMOVED lines=17> */
.L_x_21974:
[----:B------:R-:W-:Y:S05]  /*17d0*/  BSYNC B0 ;  /* 0x0000000000007941 */ /* 0x000fea0003800000 */
.L_x_21973:
        /* <DEDUP_REMOVED lines=356> */
.L_x_21978:
        /* <DEDUP_REMOVED lines=372> */
.L_x_21979:
        /* <DEDUP_REMOVED lines=17> */
.L_x_21977:
[----:B------:R-:W-:Y:S05]  /*4670*/  BSYNC B0 ;  /* 0x0000000000007941 */ /* 0x000fea0003800000 */
.L_x_21976:
        /* <DEDUP_REMOVED lines=355> */
.L_x_21980:
        /* <DEDUP_REMOVED lines=17> */
.L_x_21981:
        /* <DEDUP_REMOVED lines=12> */
.L_x_24233:


//--------------------- .text._ZN2at6native27unrolled_elementwise_kernelIZZZNS0_54_GLOBAL__N__d8c5977b_16_LinearAlgebra_cu_7dd49032_297216addr_kernel_cudaERNS_14TensorIteratorERKN3c106ScalarES8_ENKUlvE_clEvENKUlvE_clEvEUlhhhE_St5arrayIPcLm4EELi4E23TrivialOffsetCalculatorILi3EjESF_ILi1EjENS0_6memory15LoadWithoutCastENSI_16StoreWithoutCastEEEviT_T0_T2_T3_T4_T5_ --------------------------
	.section	.text._ZN2at6native27unrolled_elementwise_kernelIZZZNS0_54_GLOBAL__N__d8c5977b_16_LinearAlgebra_cu_7dd49032_297216addr_kernel_cudaERNS_14TensorIteratorERKN3c106ScalarES8_ENKUlvE_clEvENKUlvE_clEvEUlhhhE_St5arrayIPcLm4EELi4E23TrivialOffsetCalculatorILi3EjESF_ILi1EjENS0_6memory15LoadWithoutCastENSI_16StoreWithoutCastEEEviT_T0_T2_T3_T4_T5_,"ax",@progbits
	.align	128
        .global         _ZN2at6native27unrolled_elementwise_kernelIZZZNS0_54_GLOBAL__N__d8c5977b_16_LinearAlgebra_cu_7dd49032_297216addr_kernel_cudaERNS_14TensorIteratorERKN3c106ScalarES8_ENKUlvE_clEvENKUlvE_clEvEUlhhhE_St5arrayIPcLm4EELi4E23TrivialOffsetCalculatorILi3EjESF_ILi1EjENS0_6memory15LoadWithoutCastENSI_16StoreWithoutCastEEEviT_T0_T2_T3_T4_T5_
        .type           _ZN2at6native27unrolled_elementwise_kernelIZZZNS0_54_GLOBAL__N__d8c5977b_16_LinearAlgebra_cu_7dd49032_297216addr_kernel_cudaERNS_14TensorIteratorERKN3c106ScalarES8_ENKUlvE_clEvENKUlvE_clEvEUlhhhE_St5arrayIPcLm4EELi4E23TrivialOffsetCalculatorILi3EjESF_ILi1EjENS0_6memory15LoadWithoutCastENSI_16StoreWithoutCastEEEviT_T0_T2_T3_T4_T5_,@function
        .size           _ZN2at6native27unrolled_elementwise_kernelIZZZNS0_54_GLOBAL__N__d8c5977b_16_LinearAlgebra_cu_7dd49032_297216addr_kernel_cudaERNS_14TensorIteratorERKN3c106ScalarES8_ENKUlvE_clEvENKUlvE_clEvEUlhhhE_St5arrayIPcLm4EELi4E23TrivialOffsetCalculatorILi3EjESF_ILi1EjENS0_6memory15LoadWithoutCastENSI_16StoreWithoutCastEEEviT_T0_T2_T3_T4_T5_,(.L_x_24234 - _ZN2at6native27unrolled_elementwise_kernelIZZZNS0_54_GLOBAL__N__d8c5977b_16_LinearAlgebra_cu_7dd49032_297216addr_kernel_cudaERNS_14TensorIteratorERKN3c106ScalarES8_ENKUlvE_clEvENKUlvE_clEvEUlhhhE_St5arrayIPcLm4EELi4E23TrivialOffsetCalculatorILi3EjESF_ILi1EjENS0_6memory15LoadWithoutCastENSI_16StoreWithoutCastEEEviT_T0_T2_T3_T4_T5_)
        .other          _ZN2at6native27unrolled_elementwise_kernelIZZZNS0_54_GLOBAL__N__d8c5977b_16_LinearAlgebra_cu_7dd49032_297216addr_kernel_cudaERNS_14TensorIteratorERKN3c106ScalarES8_ENKUlvE_clEvENKUlvE_clEvEUlhhhE_St5arrayIPcLm4EELi4E23TrivialOffsetCalculatorILi3EjESF_ILi1EjENS0_6memory15LoadWithoutCastENSI_16StoreWithoutCastEEEviT_T0_T2_T3_T4_T5_,@"STO_CUDA_ENTRY STV_DEFAULT"
_ZN2at6native27unrolled_elementwise_kernelIZZZNS0_54_GLOBAL__N__d8c5977b_16_LinearAlgebra_cu_7dd49032_297216addr_kernel_cudaERNS_14TensorIteratorERKN3c106ScalarES8_ENKUlvE_clEvENKUlvE_clEvEUlhhhE_St5arrayIPcLm4EELi4E23TrivialOffsetCalculatorILi3EjESF_ILi1EjENS0_6memory15LoadWithoutCastENSI_16StoreWithoutCastEEEviT_T0_T2_T3_T4_T5_:
.text._ZN2at6native27unrolled_elementwise_kernelIZZZNS0_54_GLOBAL__N__d8c5977b_16_LinearAlgebra_cu_7dd49032_297216addr_kernel_cudaERNS_14TensorIteratorERKN3c106ScalarES8_ENKUlvE_clEvENKUlvE_clEvEUlhhhE_St5arrayIPcLm4EELi4E23TrivialOffsetCalculatorILi3EjESF_ILi1EjENS0_6memory15LoadWithoutCastENSI_16StoreWithoutCastEEEviT_T0_T2_T3_T4_T5_:
        /* <DEDUP_REMOVED lines=106> */
.L_x_21983:
[----:B------:R-:W-:Y:S05]  /*06a0*/  BSYNC B0 ;  /* 0x0000000000007941 */ /* 0x000fea0003800000 */
.L_x_21982:
        /* <DEDUP_REMOVED lines=11> */
.L_x_21984:
        /* <DEDUP_REMOVED lines=10> */
.L_x_24234:


//--------------------- .text._ZN2at6native29vectorized_elementwise_kernelILi2EZZZNS0_54_GLOBAL__N__d8c5977b_16_LinearAlgebra_cu_7dd49032_297216addr_kernel_cudaERNS_14TensorIteratorERKN3c106ScalarES8_ENKUlvE_clEvENKUlvE_clEvEUlhhhE_St5arrayIPcLm4EEEEviT0_T1_ --------------------------
	.section	.text._ZN2at6native29vectorized_elementwise_kernelILi2EZZZNS0_54_GLOBAL__N__d8c5977b_16_LinearAlgebra_cu_7dd49032_297216addr_kernel_cudaERNS_14TensorIteratorERKN3c106ScalarES8_ENKUlvE_clEvENKUlvE_clEvEUlhhhE_St5arrayIPcLm4EEEEviT0_T1_,"ax",@progbits
	.align	128
        .global         _ZN2at6native29vectorized_elementwise_kernelILi2EZZZNS0_54_GLOBAL__N__d8c5977b_16_LinearAlgebra_cu_7dd49032_297216addr_kernel_cudaERNS_14TensorIteratorERKN3c106ScalarES8_ENKUlvE_clEvENKUlvE_clEvEUlhhhE_St5arrayIPcLm4EEEEviT0_T1_
        .type           _ZN2at6native29vectorized_elementwise_kernelILi2EZZZNS0_54_GLOBAL__N__d8c5977b_16_LinearAlgebra_cu_7dd49032_297216addr_kernel_cudaERNS_14TensorIteratorERKN3c106ScalarES8_ENKUlvE_clEvENKUlvE_clEvEUlhhhE_St5arrayIPcLm4EEEEviT0_T1_,@function
        .size           _ZN2at6native29vectorized_elementwise_kernelILi2EZZZNS0_54_GLOBAL__N__d8c5977b_16_LinearAlgebra_cu_7dd49032_297216addr_kernel_cudaERNS_14TensorIteratorERKN3c106ScalarES8_ENKUlvE_clEvENKUlvE_clEvEUlhhhE_St5arrayIPcLm4EEEEviT0_T1_,(.L_x_24235 - _ZN2at6native29vectorized_elementwise_kernelILi2EZZZNS0_54_GLOBAL__N__d8c5977b_16_LinearAlgebra_cu_7dd49032_297216addr_kernel_cudaERNS_14TensorIteratorERKN3c106ScalarES8_ENKUlvE_clEvENKUlvE_clEvEUlhhhE_St5arrayIPcLm4EEEEviT0_T1_)
        .other          _ZN2at6native29vectorized_elementwise_kernelILi2EZZZNS0_54_GLOBAL__N__d8c5977b_16_LinearAlgebra_cu_7dd49032_297216addr_kernel_cudaERNS_14TensorIteratorERKN3c106ScalarES8_ENKUlvE_clEvENKUlvE_clEvEUlhhhE_St5arrayIPcLm4EEEEviT0_T1_,@"STO_CUDA_ENTRY STV_DEFAULT"
_ZN2at6native29vectorized_elementwise_kernelILi2EZZZNS0_54_GLOBAL__N__d8c5977b_16_LinearAlgebra_cu_7dd49032_297216addr_kernel_cudaERNS_14TensorIteratorERKN3c106ScalarES8_ENKUlvE_clEvENKUlvE_clEvEUlhhhE_St5arrayIPcLm4EEEEviT0_T1_:
.text._ZN2at6native29vectorized_elementwise_kernelILi2EZZZNS0_54_GLOBAL__N__d8c5977b_16_LinearAlgebra_cu_7dd49032_297216addr_kernel_cudaERNS_14TensorIteratorERKN3c106ScalarES8_ENKUlvE_clEvENKUlvE_clEvEUlhhhE_St5arrayIPcLm4EEEEviT0_T1_:
        /* <DEDUP_REMOVED lines=94> */
.L_x_21985:
        /* <DEDUP_REMOVED lines=185> */
.L_x_21988:
        /* <DEDUP_REMOVED lines=8> */
.L_x_21989:
        /* <DEDUP_REMOVED lines=8> */
.L_x_21990:
        /* <DEDUP_REMOVED lines=9> */
.L_x_21991:
[----:B------:R-:W-:Y:S05]  /*1300*/  BSYNC B1 ;  /* 0x0000000000017941 */ /* 0x000fea0003800000 */
.L_x_21987:
[----:B------:R-:W-:-:S13]  /*1310*/  ISETP.GE.AND P0, PT, R7, R0, PT ;  /* 0x000000000700720c */ /* 0x000fda0003f06270 */
[----:B0-----:R-:W0:Y:S01]  /*1320*/  @!P0 LDC.64 R8, c[0x0][0x228] ;  /* 0x00008a00ff088b82 */ /* 0x001e220000000a00 */
[C---:B-12---:R-:W-:Y:S02]  /*1330*/  @!P0 VIADD R3, R7.reuse, UR4 ;  /* 0x0000000407038c36 */ /* 0x046fe40008000000 */
[----:B------:R-:W-:-:S03]  /*1340*/  @!P0 VIADD R7, R7, 0x80 ;  /* 0x0000008007078836 */ /* 0x000fc60000000000 */
[----:B0-----:R-:W-:-:S05]  /*1350*/  @!P0 IADD3 R2, P1, R3, R8, RZ ;  /* 0x0000000803028210 */ /* 0x001fca0007f3e0ff */
[----:B------:R-:W-:-:S05]  /*1360*/  @!P0 IMAD.X R3, RZ, RZ, R9, P1 ;  /* 0x000000ffff038224 */ /* 0x000fca00008e0609 */
[----:B------:R2:W-:Y:S03]  /*1370*/  @!P0 STG.E.U8 desc[UR14][R2.64], R5 ;  /* 0x0000000502008986 */ /* 0x0005e6000c10110e */
.L_x_21992:
[----:B------:R-:W-:Y:S05]  /*1380*/  BSYNC B0 ;  /* 0x0000000000007941 */ /* 0x000fea0003800000 */
.L_x_21986:
        /* <DEDUP_REMOVED lines=9> */
.L_x_21993:
        /* <DEDUP_REMOVED lines=14> */
.L_x_24235:


//--------------------- .text._ZN2at6native29vectorized_elementwise_kernelILi4EZZZNS0_54_GLOBAL__N__d8c5977b_16_LinearAlgebra_cu_7dd49032_297216addr_kernel_cudaERNS_14TensorIteratorERKN3c106ScalarES8_ENKUlvE_clEvENKUlvE_clEvEUlhhhE_St5arrayIPcLm4EEEEviT0_T1_ --------------------------
	.section	.text._ZN2at6native29vectorized_elementwise_kernelILi4EZZZNS0_54_GLOBAL__N__d8c5977b_16_LinearAlgebra_cu_7dd49032_297216addr_kernel_cudaERNS_14TensorIteratorERKN3c106ScalarES8_ENKUlvE_clEvENKUlvE_clEvEUlhhhE_St5arrayIPcLm4EEEEviT0_T1_,"ax",@progbits
	.align	128
        .global         _ZN2at6native29vectorized_elementwise_kernelILi4EZZZNS0_54_GLOBAL__N__d8c5977b_16_LinearAlgebra_cu_7dd49032_297216addr_kernel_cudaERNS_14TensorIteratorERKN3c106ScalarES8_ENKUlvE_clEvENKUlvE_clEvEUlhhhE_St5arrayIPcLm4EEEEviT0_T1_
        .type           _ZN2at6native29vectorized_elementwise_kernelILi4EZZZNS0_54_GLOBAL__N__d8c5977b_16_LinearAlgebra_cu_7dd49032_297216addr_kernel_cudaERNS_14TensorIteratorERKN3c106ScalarES8_ENKUlvE_clEvENKUlvE_clEvEUlhhhE_St5arrayIPcLm4EEEEviT0_T1_,@function
        .size           _ZN2at6native29vectorized_elementwise_kernelILi4EZZZNS0_54_GLOBAL__N__d8c5977b_16_LinearAlgebra_cu_7dd49032_297216addr_kernel_cudaERNS_14TensorIteratorERKN3c106ScalarES8_ENKUlvE_clEvENKUlvE_clEvEUlhhhE_St5arrayIPcLm4EEEEviT0_T1_,(.L_x_24236 - _ZN2at6native29vectorized_elementwise_kernelILi4EZZZNS0_54_GLOBAL__N__d8c5977b_16_LinearAlgebra_cu_7dd49032_297216addr_kernel_cudaERNS_14TensorIteratorERKN3c106ScalarES8_ENKUlvE_clEvENKUlvE_clEvEUlhhhE_St5arrayIPcLm4EEEEviT0_T1_)
        .other          _ZN2at6native29vectorized_elementwise_kernelILi4EZZZNS0_54_GLOBAL__N__d8c5977b_16_LinearAlgebra_cu_7dd49032_297216addr_kernel_cudaERNS_14TensorIteratorERKN3c106ScalarES8_ENKUlvE_clEvENKUlvE_clEvEUlhhhE_St5arrayIPcLm4EEEEviT0_T1_,@"STO_CUDA_ENTRY STV_DEFAULT"
_ZN2at6native29vectorized_elementwise_kernelILi4EZZZNS0_54_GLOBAL__N__d8c5977b_16_LinearAlgebra_cu_7dd49032_297216addr_kernel_cudaERNS_14TensorIteratorERKN3c106ScalarES8_ENKUlvE_clEvENKUlvE_clEvEUlhhhE_St5arrayIPcLm4EEEEviT0_T1_:
.text._ZN2at6native29vectorized_elementwise_kernelILi4EZZZNS0_54_GLOBAL__N__d8c5977b_16_LinearAlgebra_cu_7dd49032_297216addr_kernel_cudaERNS_14TensorIteratorERKN3c106ScalarES8_ENKUlvE_clEvENKUlvE_clEvEUlhhhE_St5arrayIPcLm4EEEEviT0_T1_:
        /* <DEDUP_REMOVED lines=94> */
.L_x_21994:
        /* <DEDUP_REMOVED lines=185> */
.L_x_21997:
        /* <DEDUP_REMOVED lines=8> */
.L_x_21998:
        /* <DEDUP_REMOVED lines=8> */
.L_x_21999:
        /* <DEDUP_REMOVED lines=9> */
.L_x_22000:
[----:B------:R-:W-:Y:S05]  /*1300*/  BSYNC B1 ;  /* 0x0000000000017941 */ /* 0x000fea0003800000 */
.L_x_21996:
[----:B------:R-:W-:-:S13]  /*1310*/  ISETP.GE.AND P0, PT, R7, R0, PT ;  /* 0x000000000700720c */ /* 0x000fda0003f06270 */
[----:B0-----:R-:W0:Y:S01]  /*1320*/  @!P0 LDC.64 R8, c[0x0][0x228] ;  /* 0x00008a00ff088b82 */ /* 0x001e220000000a00 */
[C---:B-12---:R-:W-:Y:S02]  /*1330*/  @!P0 VIADD R3, R7.reuse, UR4 ;  /* 0x0000000407038c36 */ /* 0x046fe40008000000 */
[----:B------:R-:W-:-:S03]  /*1340*/  @!P0 VIADD R7, R7, 0x80 ;  /* 0x0000008007078836 */ /* 0x000fc60000000000 */
[----:B0-----:R-:W-:-:S05]  /*1350*/  @!P0 IADD3 R2, P1, R3, R8, RZ ;  /* 0x0000000803028210 */ /* 0x001fca0007f3e0ff */
[----:B------:R-:W-:-:S05]  /*1360*/  @!P0 IMAD.X R3, RZ, RZ, R9, P1 ;  /* 0x000000ffff038224 */ /* 0x000fca00008e0609 */
[----:B------:R2:W-:Y:S03]  /*1370*/  @!P0 STG.E.U8 desc[UR12][R2.64], R5 ;  /* 0x0000000502008986 */ /* 0x0005e6000c10110c */
.L_x_22001:
[----:B------:R-:W-:Y:S05]  /*1380*/  BSYNC B0 ;  /* 0x0000000000007941 */ /* 0x000fea0003800000 */
.L_x_21995:
        /* <DEDUP_REMOVED lines=9> */
.L_x_22002:
        /* <DEDUP_REMOVED lines=14> */
.L_x_24236:


//--------------------- .text._ZN2at6native29vectorized_elementwise_kernelILi8EZZZNS0_54_GLOBAL__N__d8c5977b_16_LinearAlgebra_cu_7dd49032_297216addr_kernel_cudaERNS_14TensorIteratorERKN3c106ScalarES8_ENKUlvE_clEvENKUlvE_clEvEUlhhhE_St5arrayIPcLm4EEEEviT0_T1_ --------------------------
	.section	.text._ZN2at6native29vectorized_elementwise_kernelILi8EZZZNS0_54_GLOBAL__N__d8c5977b_16_LinearAlgebra_cu_7dd49032_297216addr_kernel_cudaERNS_14TensorIteratorERKN3c106ScalarES8_ENKUlvE_clEvENKUlvE_clEvEUlhhhE_St5arrayIPcLm4EEEEviT0_T1_,"ax",@progbits
	.align	128
        .global         _ZN2at6native29vectorized_elementwise_kernelILi8EZZZNS0_54_GLOBAL__N__d8c5977b_16_LinearAlgebra_cu_7dd49032_297216addr_kernel_cudaERNS_14TensorIteratorERKN3c106ScalarES8_ENKUlvE_clEvENKUlvE_clEvEUlhhhE_St5arrayIPcLm4EEEEviT0_T1_
        .type           _ZN2at6native29vectorized_elementwise_kernelILi8EZZZNS0_54_GLOBAL__N__d8c5977b_16_LinearAlgebra_cu_7dd49032_297216addr_kernel_cudaERNS_14TensorIteratorERKN3c106ScalarES8_ENKUlvE_clEvENKUlvE_clEvEUlhhhE_St5arrayIPcLm4EEEEviT0_T1_,@function
        .size           _ZN2at6native29vectorized_elementwise_kernelILi8EZZZNS0_54_GLOBAL__N__d8c5977b_16_LinearAlgebra_cu_7dd49032_297216addr_kernel_cudaERNS_14TensorIteratorERKN3c106ScalarES8_ENKUlvE_clEvENKUlvE_clEvEUlhhhE_St5arrayIPcLm4EEEEviT0_T1_,(.L_x_24237 - _ZN2at6native29vectorized_elementwise_kernelILi8EZZZNS0_54_GLOBAL__N__d8c5977b_16_LinearAlgebra_cu_7dd49032_297216addr_kernel_cudaERNS_14TensorIteratorERKN3c106ScalarES8_ENKUlvE_clEvENKUlvE_clEvEUlhhhE_St5arrayIPcLm4EEEEviT0_T1_)
        .other          _ZN2at6native29vectorized_elementwise_kernelILi8EZZZNS0_54_GLOBAL__N__d8c5977b_16_LinearAlgebra_cu_7dd49032_297216addr_kernel_cudaERNS_14TensorIteratorERKN3c106ScalarES8_ENKUlvE_clEvENKUlvE_clEvEUlhhhE_St5arrayIPcLm4EEEEviT0_T1_,@"STO_CUDA_ENTRY STV_DEFAULT"
_ZN2at6native29vectorized_elementwise_kernelILi8EZZZNS0_54_GLOBAL__N__d8c5977b_16_LinearAlgebra_cu_7dd49032_297216addr_kernel_cudaERNS_14TensorIteratorERKN3c106ScalarES8_ENKUlvE_clEvENKUlvE_clEvEUlhhhE_St5arrayIPcLm4EEEEviT0_T1_:
.text._ZN2at6native29vectorized_elementwise_kernelILi8EZZZNS0_54_GLOBAL__N__d8c5977b_16_LinearAlgebra_cu_7dd49032_297216addr_kernel_cudaERNS_14TensorIteratorERKN3c106ScalarES8_ENKUlvE_clEvENKUlvE_clEvEUlhhhE_St5arrayIPcLm4EEEEviT0_T1_:
        /* <DEDUP_REMOVED lines=121> */
.L_x_22003:
        /* <DEDUP_REMOVED lines=185> */
.L_x_22006:
        /* <DEDUP_REMOVED lines=8> */
.L_x_22007:
        /* <DEDUP_REMOVED lines=8> */
.L_x_22008:
        /* <DEDUP_REMOVED lines=9> */
.L_x_22009:
[----:B------:R-:W-:Y:S05]  /*14b0*/  BSYNC B1 ;  /* 0x0000000000017941 */ /* 0x000fea0003800000 */
.L_x_22005:
[----:B------:R-:W-:-:S13]  /*14c0*/  ISETP.GE.AND P0, PT, R7, R0, PT ;  /* 0x000000000700720c */ /* 0x000fda0003f06270 */
[----:B0-----:R-:W0:Y:S01]  /*14d0*/  @!P0 LDC.64 R8, c[0x0][0x228] ;  /* 0x00008a00ff088b82 */ /* 0x001e220000000a00 */
[C---:B-12---:R-:W-:Y:S02]  /*14e0*/  @!P0 VIADD R3, R7.reuse, UR4 ;  /* 0x0000000407038c36 */ /* 0x046fe40008000000 */
[----:B------:R-:W-:-:S03]  /*14f0*/  @!P0 VIADD R7, R7, 0x80 ;  /* 0x0000008007078836 */ /* 0x000fc60000000000 */
[----:B0-----:R-:W-:-:S05]  /*1500*/  @!P0 IADD3 R2, P1, R3, R8, RZ ;  /* 0x0000000803028210 */ /* 0x001fca0007f3e0ff */
[----:B------:R-:W-:-:S05]  /*1510*/  @!P0 IMAD.X R3, RZ, RZ, R9, P1 ;  /* 0x000000ffff038224 */ /* 0x000fca00008e0609 */
[----:B------:R2:W-:Y:S03]  /*1520*/  @!P0 STG.E.U8 desc[UR14][R2.64], R5 ;  /* 0x0000000502008986 */ /* 0x0005e6000c10110e */
.L_x_22010:
[----:B------:R-:W-:Y:S05]  /*1530*/  BSYNC B0 ;  /* 0x0000000000007941 */ /* 0x000fea0003800000 */
.L_x_22004:
        /* <DEDUP_REMOVED lines=9> */
.L_x_22011:
        /* <DEDUP_REMOVED lines=11> */
.L_x_24237:


//--------------------- .text._ZN2at6native18elementwise_kernelILi128ELi4EZNS0_15gpu_kernel_implIZNS0_54_GLOBAL__N__d8c5977b_16_LinearAlgebra_cu_7dd49032_297216addr_kernel_cudaERNS_14TensorIteratorERKN3c106ScalarES9_EUlbbbE0_EEvRNS_18TensorIteratorBaseERKT_EUliE_EEviT1_ --------------------------
	.section	.text._ZN2at6native18elementwise_kernelILi128ELi4EZNS0_15gpu_kernel_implIZNS0_54_GLOBAL__N__d8c5977b_16_LinearAlgebra_cu_7dd49032_297216addr_kernel_cudaERNS_14TensorIteratorERKN3c106ScalarES9_EUlbbbE0_EEvRNS_18TensorIteratorBaseERKT_EUliE_EEviT1_,"ax",@progbits
	.align	128
        .global         _ZN2at6native18elementwise_kernelILi128ELi4EZNS0_15gpu_kernel_implIZNS0_54_GLOBAL__N__d8c5977b_16_LinearAlgebra_cu_7dd49032_297216addr_kernel_cudaERNS_14TensorIteratorERKN3c106ScalarES9_EUlbbbE0_EEvRNS_18TensorIteratorBaseERKT_EUliE_EEviT1_
        .type           _ZN2at6native18elementwise_kernelILi128ELi4EZNS0_15gpu_kernel_implIZNS0_54_GLOBAL__N__d8c5977b_16_LinearAlgebra_cu_7dd49032_297216addr_kernel_cudaERNS_14TensorIteratorERKN3c106ScalarES9_EUlbbbE0_EEvRNS_18TensorIteratorBaseERKT_EUliE_EEviT1_,@function
        .size           _ZN2at6native18elementwise_kernelILi128ELi4EZNS0_15gpu_kernel_implIZNS0_54_GLOBAL__N__d8c5977b_16_LinearAlgebra_cu_7dd49032_297216addr_kernel_cudaERNS_14TensorIteratorERKN3c106ScalarES9_EUlbbbE0_EEvRNS_18TensorIteratorBaseERKT_EUliE_EEviT1_,(.L_x_24238 - _ZN2at6native18elementwise_kernelILi128ELi4EZNS0_15gpu_kernel_implIZNS0_54_GLOBAL__N__d8c5977b_16_LinearAlgebra_cu_7dd49032_297216addr_kernel_cudaERNS_14TensorIteratorERKN3c106ScalarES9_EUlbbbE0_EEvRNS_18TensorIteratorBaseERKT_EUliE_EEviT1_)
        .other          _ZN2at6native18elementwise_kernelILi128ELi4EZNS0_15gpu_kernel_implIZNS0_54_GLOBAL__N__d8c5977b_16_LinearAlgebra_cu_7dd49032_297216addr_kernel_cudaERNS_14TensorIteratorERKN3c106ScalarES9_EUlbbbE0_EEvRNS_18TensorIteratorBaseERKT_EUliE_EEviT1_,@"STO_CUDA_ENTRY STV_DEFAULT"
_ZN2at6native18elementwise_kernelILi128ELi4EZNS0_15gpu_kernel_implIZNS0_54_GLOBAL__N__d8c5977b_16_LinearAlgebra_cu_7dd49032_297216addr_kernel_cudaERNS_14TensorIteratorERKN3c106ScalarES9_EUlbbbE0_EEvRNS_18TensorIteratorBaseERKT_EUliE_EEviT1_:
.text._ZN2at6native18elementwise_kernelILi128ELi4EZNS0_15gpu_kernel_implIZNS0_54_GLOBAL__N__d8c5977b_16_LinearAlgebra_cu_7dd49032_297216addr_kernel_cudaERNS_14TensorIteratorERKN3c106ScalarES9_EUlbbbE0_EEvRNS_18TensorIteratorBaseERKT_EUliE_EEviT1_:
        /* <DEDUP_REMOVED lines=391> */
.L_x_22014:
        /* <DEDUP_REMOVED lines=18> */
[----:B------:R-:W2:Y:S02]  /*1990*/  LDG.E.U8 R2, desc[UR36][R2.64] ;  /* 0x0000002402027981 */ /* 0x000ea4000c1e1100 */
[----:B--2---:R-:W-:-:S04]  /*19a0*/  ISETP.NE.AND P0, PT, R2, RZ, PT ;  /* 0x000000ff0200720c */ /* 0x004fc80003f05270 */
[----:B------:R-:W-:Y:S01]  /*19b0*/  P2R R19, PR, RZ, 0x1 ;  /* 0x00000001ff137803 */ /* 0x000fe20000000000 */
[----:B------:R-:W-:Y:S08]  /*19c0*/  BRA `(.L_x_22020) ;  /* 0x0000000c00d47947 */ /* 0x000ff00003800000 */
.L_x_22018:
[----:B------:R-:W2:Y:S02]  /*19d0*/  LDG.E.U8 R2, desc[UR36][R2.64] ;  /* 0x0000002402027981 */ /* 0x000ea4000c1e1100 */
[----:B--2---:R-:W-:-:S04]  /*19e0*/  ISETP.NE.AND P0, PT, R2, RZ, PT ;  /* 0x000000ff0200720c */ /* 0x004fc80003f05270 */
[----:B------:R-:W-:Y:S01]  /*19f0*/  P2R R19, PR, RZ, 0x1 ;  /* 0x00000001ff137803 */ /* 0x000fe20000000000 */
[----:B------:R-:W-:Y:S08]  /*1a00*/  BRA `(.L_x_22020) ;  /* 0x0000000c00c47947 */ /* 0x000ff00003800000 */
.L_x_22017:
[----:B------:R-:W-:-:S13]  /*1a10*/  ISETP.NE.AND P0, PT, R4, 0x2, PT ;  /* 0x000000020400780c */ /* 0x000fda0003f05270 */
[----:B------:R-:W-:Y:S05]  /*1a20*/  @!P0 BRA `(.L_x_22021) ;  /* 0x0000000000348947 */ /* 0x000fea0003800000 */
[----:B------:R-:W-:-:S13]  /*1a30*/  ISETP.NE.AND P0, PT, R4, 0x3, PT ;  /* 0x000000030400780c */ /* 0x000fda0003f05270 */
[----:B------:R-:W-:Y:S05]  /*1a40*/  @!P0 BRA `(.L_x_22022) ;  /* 0x00000000001c8947 */ /* 0x000fea0003800000 */
[----:B------:R-:W-:-:S13]  /*1a50*/  ISETP.NE.AND P0, PT, R4, 0x4, PT ;  /* 0x000000040400780c */ /* 0x000fda0003f05270 */
[----:B------:R-:W-:Y:S05]  /*1a60*/  @P0 BRA `(.L_x_22019) ;  /* 0x0000000c00400947 */ /* 0x000fea0003800000 */
[----:B------:R-:W2:Y:S02]  /*1a70*/  LDG.E.64 R2, desc[UR36][R2.64] ;  /* 0x0000002402027981 */ /* 0x000ea4000c1e1b00 */
[----:B--2---:R-:W-:-:S04]  /*1a80*/  ISETP.NE.U32.AND P0, PT, R2, RZ, PT ;  /* 0x000000ff0200720c */ /* 0x004fc80003f05070 */
[----:B------:R-:W-:-:S04]  /*1a90*/  ISETP.NE.AND.EX P0, PT, R3, RZ, PT, P0 ;  /* 0x000000ff0300720c */ /* 0x000fc80003f05300 */
[----:B------:R-:W-:Y:S01]  /*1aa0*/  P2R R19, PR, RZ, 0x1 ;  /* 0x00000001ff137803 */ /* 0x000fe20000000000 */
[----:B------:R-:W-:Y:S08]  /*1ab0*/  BRA `(.L_x_22020) ;  /* 0x0000000c00987947 */ /* 0x000ff00003800000 */
.L_x_22022:
[----:B------:R-:W2:Y:S02]  /*1ac0*/  LDG.E R2, desc[UR36][R2.64] ;  /* 0x0000002402027981 */ /* 0x000ea4000c1e1900 */
[----:B--2---:R-:W-:-:S04]  /*1ad0*/  ISETP.NE.AND P0, PT, R2, RZ, PT ;  /* 0x000000ff0200720c */ /* 0x004fc80003f05270 */
[----:B------:R-:W-:Y:S01]  /*1ae0*/  P2R R19, PR, RZ, 0x1 ;  /* 0x00000001ff137803 */ /* 0x000fe20000000000 */
[----:B------:R-:W-:Y:S08]  /*1af0*/  BRA `(.L_x_22020) ;  /* 0x0000000c00887947 */ /* 0x000ff00003800000 */
.L_x_22021:
[----:B------:R-:W2:Y:S02]  /*1b00*/  LDG.E.U16 R2, desc[UR36][R2.64] ;  /* 0x0000002402027981 */ /* 0x000ea4000c1e1500 */
[----:B--2---:R-:W-:-:S04]  /*1b10*/  ISETP.NE.AND P0, PT, R2, RZ, PT ;  /* 0x000000ff0200720c */ /* 0x004fc80003f05270 */
[----:B------:R-:W-:Y:S01]  /*1b20*/  P2R R19, PR, RZ, 0x1 ;  /* 0x00000001ff137803 */ /* 0x000fe20000000000 */
[----:B------:R-:W-:Y:S08]  /*1b30*/  BRA `(.L_x_22020) ;  /* 0x0000000c00787947 */ /* 0x000ff00003800000 */
.L_x_22016:
[----:B------:R-:W-:-:S13]  /*1b40*/  ISETP.GT.AND P0, PT, R4, 0x6, PT ;  /* 0x000000060400780c */ /* 0x000fda0003f04270 */
[----:B------:R-:W-:Y:S05]  /*1b50*/  @P0 BRA `(.L_x_22023) ;  /* 0x0000000000340947 */ /* 0x000fea0003800000 */
[----:B------:R-:W-:-:S13]  /*1b60*/  ISETP.NE.AND P0, PT, R4, 0x5, PT ;  /* 0x000000050400780c */ /* 0x000fda0003f05270 */
[----:B------:R-:W-:Y:S05]  /*1b70*/  @!P0 BRA `(.L_x_22024) ;  /* 0x0000000000188947 */ /* 0x000fea0003800000 */
[----:B------:R-:W-:-:S13]  /*1b80*/  ISETP.NE.AND P0, PT, R4, 0x6, PT ;  /* 0x000000060400780c */ /* 0x000fda0003f05270 */
[----:B------:R-:W-:Y:S05]  /*1b90*/  @P0 BRA `(.L_x_22019) ;  /* 0x0000000800f40947 */ /* 0x000fea0003800000 */
[----:B------:R-:W2:Y:S02]  /*1ba0*/  LDG.E R2, desc[UR36][R2.64] ;  /* 0x0000002402027981 */ /* 0x000ea4000c1e1900 */
[----:B--2---:R-:W-:-:S04]  /*1bb0*/  FSETP.NEU.FTZ.AND P0, PT, R2, RZ, PT ;  /* 0x000000ff0200720b */ /* 0x004fc80003f1d000 */
[----:B------:R-:W-:Y:S01]  /*1bc0*/  P2R R19, PR, RZ, 0x1 ;  /* 0x00000001ff137803 */ /* 0x000fe20000000000 */
[----:B------:R-:W-:Y:S08]  /*1bd0*/  BRA `(.L_x_22020) ;  /* 0x0000000c00507947 */ /* 0x000ff00003800000 */
.L_x_22024:
[----:B------:R-:W2:Y:S02]  /*1be0*/  LDG.E.U16 R0, desc[UR36][R2.64] ;  /* 0x0000002402007981 */ /* 0x000ea4000c1e1500 */
[----:B--2---:R-:W-:-:S05]  /*1bf0*/  HADD2.F32 R0, -RZ, R0.H0_H0 ;  /* 0x20000000ff007230 */ /* 0x004fca0000004100 */
[----:B------:R-:W-:-:S04]  /*1c00*/  FSETP.NEU.FTZ.AND P0, PT, R0, RZ, PT ;  /* 0x000000ff0000720b */ /* 0x000fc80003f1d000 */
[----:B------:R-:W-:Y:S01]  /*1c10*/  P2R R19, PR, RZ, 0x1 ;  /* 0x00000001ff137803 */ /* 0x000fe20000000000 */
[----:B------:R-:W-:Y:S08]  /*1c20*/  BRA `(.L_x_22020) ;  /* 0x0000000c003c7947 */ /* 0x000ff00003800000 */
.L_x_22023:
[----:B------:R-:W-:-:S13]  /*1c30*/  ISETP.NE.AND P0, PT, R4, 0x7, PT ;  /* 0x000000070400780c */ /* 0x000fda0003f05270 */
[----:B------:R-:W-:Y:S05]  /*1c40*/  @!P0 BRA `(.L_x_22025) ;  /* 0x0000000000548947 */ /* 0x000fea0003800000 */
[----:B------:R-:W-:-:S13]  /*1c50*/  ISETP.NE.AND P0, PT, R4, 0x8, PT ;  /* 0x000000080400780c */ /* 0x000fda0003f05270 */
[----:B------:R-:W-:Y:S05]  /*1c60*/  @!P0 BRA `(.L_x_22026) ;  /* 0x0000000000208947 */ /* 0x000fea0003800000 */
[----:B------:R-:W-:-:S13]  /*1c70*/  ISETP.NE.AND P0, PT, R4, 0x9, PT ;  /* 0x000000090400780c */ /* 0x000fda0003f05270 */
[----:B------:R-:W-:Y:S05]  /*1c80*/  @P0 BRA `(.L_x_22019) ;  /* 0x0000000800b80947 */ /* 0x000fea0003800000 */
[----:B------:R-:W2:Y:S02]  /*1c90*/  LDG.E.64 R2, desc[UR36][R2.64] ;  /* 0x0000002402027981 */ /* 0x000ea4000c1e1b00 */
[----:B--2---:R-:W-:Y:S02]  /*1ca0*/  FSETP.NEU.FTZ.AND P0, PT, R2, RZ, PT ;  /* 0x000000ff0200720b */ /* 0x004fe40003f1d000 */
[----:B------:R-:W-:-:S04]  /*1cb0*/  FSETP.NEU.FTZ.AND P1, PT, R3, RZ, PT ;  /* 0x000000ff0300720b */ /* 0x000fc80003f3d000 */
[----:B------:R-:W-:-:S04]  /*1cc0*/  PLOP3.LUT P0, PT, P0, P1, PT, 0xa8, 0x0 ;  /* 0x000000000000781c */ /* 0x000fc80000703570 */
[----:B------:R-:W-:Y:S01]  /*1cd0*/  P2R R19, PR, RZ, 0x1 ;  /* 0x00000001ff137803 */ /* 0x000fe20000000000 */
[----:B------:R-:W-:Y:S08]  /*1ce0*/  BRA `(.L_x_22020) ;  /* 0x0000000c000c7947 */ /* 0x000ff00003800000 */
.L_x_22026:
[----:B------:R-:W2:Y:S02]  /*1cf0*/  LDG.E R2, desc[UR36][R2.64] ;  /* 0x0000002402027981 */ /* 0x000ea4000c1e1900 */
[----:B--2---:R-:W-:-:S05]  /*1d00*/  HADD2.F32 R0, -RZ, R2.H0_H0 ;  /* 0x20000002ff007230 */ /* 0x004fca0000004100 */
[----:B------:R-:W-:Y:S01]  /*1d10*/  FSETP.NEU.FTZ.AND P0, PT, R0, RZ, PT ;  /* 0x000000ff0000720b */ /* 0x000fe20003f1d000 */
[----:B------:R-:W-:-:S12]  /*1d20*/  IMAD.MOV.U32 R0, RZ, RZ, 0x1 ;  /* 0x00000001ff007424 */ /* 0x000fd800078e00ff */
[----:B------:R-:W-:-:S05]  /*1d30*/  @!P0 HADD2.F32 R4, -RZ, R2.H1_H1 ;  /* 0x30000002ff048230 */ /* 0x000fca0000004100 */
[----:B------:R-:W-:-:S04]  /*1d40*/  @!P0 FSETP.NEU.FTZ.AND P1, PT, R4, RZ, PT ;  /* 0x000000ff0400820b */ /* 0x000fc80003f3d000 */
[----:B------:R-:W-:-:S04]  /*1d50*/  @!P0 SEL R0, RZ, 0x1, !P1 ;  /* 0x00000001ff008807 */ /* 0x000fc80004800000 */
[----:B------:R-:W-:-:S04]  /*1d60*/  PRMT R0, R0, 0x9910, RZ ;  /* 0x0000991000007816 */ /* 0x000fc800000000ff */
[----:B------:R-:W-:-:S04]  /*1d70*/  ISETP.NE.AND P0, PT, R0, RZ, PT ;  /* 0x000000ff0000720c */ /* 0x000fc80003f05270 */
[----:B------:R-:W-:Y:S01]  /*1d80*/  P2R R19, PR, RZ, 0x1 ;  /* 0x00000001ff137803 */ /* 0x000fe20000000000 */
[----:B------:R-:W-:Y:S08]  /*1d90*/  BRA `(.L_x_22020) ;  /* 0x0000000800e07947 */ /* 0x000ff00003800000 */
.L_x_22025:
[----:B------:R-:W2:Y:S02]  /*1da0*/  LDG.E.64 R2, desc[UR36][R2.64] ;  /* 0x0000002402027981 */ /* 0x000ea4000c1e1b00 */
[----:B--2---:R-:W-:-:S06]  /*1db0*/  DSETP.NEU.AND P0, PT, R2, RZ, PT ;  /* 0x000000ff0200722a */ /* 0x004fcc0003f0d000 */
[----:B------:R-:W-:Y:S01]  /*1dc0*/  P2R R19, PR, RZ, 0x1 ;  /* 0x00000001ff137803 */ /* 0x000fe20000000000 */
[----:B------:R-:W-:Y:S07]  /*1dd0*/  BRA `(.L_x_22020) ;  /* 0x0000000800d07947 */ /* 0x000fee0003800000 */
.L_x_22015:
        /* <DEDUP_REMOVED lines=10> */
[----:B------:R-:W-:Y:S01]  /*1e80*/  P2R R19, PR, RZ, 0x1 ;  /* 0x00000001ff137803 */ /* 0x000fe20000000000 */
[----:B------:R-:W-:Y:S08]  /*1e90*/  BRA `(.L_x_22020) ;  /* 0x0000000800a07947 */ /* 0x000ff00003800000 */
.L_x_22029:
[----:B------:R-:W2:Y:S02]  /*1ea0*/  LDG.E.128 R4, desc[UR36][R2.64] ;  /* 0x0000002402047981 */ /* 0x000ea4000c1e1d00 */
[----:B--2---:R-:W-:-:S06]  /*1eb0*/  DSETP.NEU.AND P0, PT, R6, RZ, PT ;  /* 0x000000ff0600722a */ /* 0x004fcc0003f0d000 */
[----:B------:R-:W-:-:S06]  /*1ec0*/  DSETP.NEU.OR P0, PT, R4, RZ, P0 ;  /* 0x000000ff0400722a */ /* 0x000fcc000070d400 */
[----:B------:R-:W-:Y:S01]  /*1ed0*/  P2R R19, PR, RZ, 0x1 ;  /* 0x00000001ff137803 */ /* 0x000fe20000000000 */
[----:B------:R-:W-:Y:S07]  /*1ee0*/  BRA `(.L_x_22020) ;  /* 0x00000008008c7947 */ /* 0x000fee0003800000 */
.L_x_22028:
        /* <DEDUP_REMOVED lines=25> */
[----:B------:R-:W-:-:S04]  /*2080*/  FSETP.NEU.FTZ.AND P0, PT, R5, RZ, PT ;  /* 0x000000ff0500720b */ /* 0x000fc80003f1d000 */
[----:B------:R-:W-:Y:S01]  /*2090*/  P2R R19, PR, RZ, 0x1 ;  /* 0x00000001ff137803 */ /* 0x000fe20000000000 */
[----:B------:R-:W-:Y:S08]  /*20a0*/  BRA `(.L_x_22020) ;  /* 0x00000008001c7947 */ /* 0x000ff00003800000 */
.L_x_22031:
        /* <DEDUP_REMOVED lines=12> */
[----:B------:R-:W-:-:S04]  /*2170*/  FSETP.NEU.FTZ.AND P0, PT, R4, RZ, PT ;  /* 0x000000ff0400720b */ /* 0x000fc80003f1d000 */
[----:B------:R-:W-:Y:S01]  /*2180*/  P2R R19, PR, RZ, 0x1 ;  /* 0x00000001ff137803 */ /* 0x000fe20000000000 */
[----:B------:R-:W-:Y:S08]  /*2190*/  BRA `(.L_x_22020) ;  /* 0x0000000400e07947 */ /* 0x000ff00003800000 */
.L_x_22030:
[----:B------:R-:W2:Y:S02]  /*21a0*/  LDG.E.U16 R0, desc[UR36][R2.64] ;  /* 0x0000002402007981 */ /* 0x000ea4000c1e1500 */
[----:B--2---:R-:W-:-:S05]  /*21b0*/  IMAD.U32 R0, R0, 0x10000, RZ ;  /* 0x0001000000007824 */ /* 0x004fca00078e00ff */
[----:B------:R-:W-:-:S04]  /*21c0*/  FSETP.NEU.FTZ.AND P0, PT, R0, RZ, PT ;  /* 0x000000ff0000720b */ /* 0x000fc80003f1d000 */
[----:B------:R-:W-:Y:S01]  /*21d0*/  P2R R19, PR, RZ, 0x1 ;  /* 0x00000001ff137803 */ /* 0x000fe20000000000 */
[----:B------:R-:W-:Y:S08]  /*21e0*/  BRA `(.L_x_22020) ;  /* 0x0000000400cc7947 */ /* 0x000ff00003800000 */
.L_x_22027:
        /* <DEDUP_REMOVED lines=9> */
[----:B--2---:R-:W-:-:S04]  /*2280*/  ISETP.NE.AND P0, PT, R2, RZ, PT ;  /* 0x000000ff0200720c */ /* 0x004fc80003f05270 */
[----:B------:R-:W-:Y:S01]  /*2290*/  P2R R19, PR, RZ, 0x1 ;  /* 0x00000001ff137803 */ /* 0x000fe20000000000 */
[----:B------:R-:W-:Y:S08]  /*22a0*/  BRA `(.L_x_22020) ;  /* 0x00000004009c7947 */ /* 0x000ff00003800000 */
.L_x_22034:
        /* <DEDUP_REMOVED lines=21> */
.L_x_22038:
[----:B------:R-:W-:Y:S05]  /*2400*/  BSYNC B1 ;  /* 0x0000000000017941 */ /* 0x000fea0003800000 */
.L_x_22037:
[----:B------:R-:W-:Y:S01]  /*2410*/  LEA R3, R0, 0x3b800000, 0x17 ;  /* 0x3b80000000037811 */ /* 0x000fe200078eb8ff */
[----:B------:R-:W-:-:S05]  /*2420*/  IMAD.SHL.U32 R0, R2, 0x100000, RZ ;  /* 0x0010000002007824 */ /* 0x000fca00078e00ff */
[----:B------:R-:W-:-:S07]  /*2430*/  LOP3.LUT R0, R3, R0, R4, 0xfe, !PT ;  /* 0x0000000003007212 */ /* 0x000fce00078efe04 */
.L_x_22036:
[----:B------:R-:W-:Y:S05]  /*2440*/  BSYNC B0 ;  /* 0x0000000000007941 */ /* 0x000fea0003800000 */
.L_x_22035:
[----:B------:R-:W-:-:S04]  /*2450*/  FSETP.NEU.FTZ.AND P0, PT, R0, RZ, PT ;  /* 0x000000ff0000720b */ /* 0x000fc80003f1d000 */
[----:B------:R-:W-:Y:S01]  /*2460*/  P2R R19, PR, RZ, 0x1 ;  /* 0x00000001ff137803 */ /* 0x000fe20000000000 */
[----:B------:R-:W-:Y:S08]  /*2470*/  BRA `(.L_x_22020) ;  /* 0x0000000400287947 */ /* 0x000ff00003800000 */
.L_x_22033:
        /* <DEDUP_REMOVED lines=21> */
.L_x_22042:
[----:B------:R-:W-:Y:S05]  /*25d0*/  BSYNC B1 ;  /* 0x0000000000017941 */ /* 0x000fea0003800000 */
.L_x_22041:
[----:B------:R-:W-:Y:S01]  /*25e0*/  LEA R3, R0, 0x37800000, 0x17 ;  /* 0x3780000000037811 */ /* 0x000fe200078eb8ff */
[----:B------:R-:W-:-:S05]  /*25f0*/  IMAD.SHL.U32 R0, R2, 0x200000, RZ ;  /* 0x0020000002007824 */ /* 0x000fca00078e00ff */
[----:B------:R-:W-:-:S07]  /*2600*/  LOP3.LUT R0, R3, R0, R4, 0xfe, !PT ;  /* 0x0000000003007212 */ /* 0x000fce00078efe04 */
.L_x_22040:
[----:B------:R-:W-:Y:S05]  /*2610*/  BSYNC B0 ;  /* 0x0000000000007941 */ /* 0x000fea0003800000 */
.L_x_22039:
[----:B------:R-:W-:-:S04]  /*2620*/  FSETP.NEU.FTZ.AND P0, PT, R0, RZ, PT ;  /* 0x000000ff0000720b */ /* 0x000fc80003f1d000 */
[----:B------:R-:W-:Y:S01]  /*2630*/  P2R R19, PR, RZ, 0x1 ;  /* 0x00000001ff137803 */ /* 0x000fe20000000000 */
[----:B------:R-:W-:Y:S08]  /*2640*/  BRA `(.L_x_22020) ;  /* 0x0000000000b47947 */ /* 0x000ff00003800000 */
.L_x_22032:
        /* <DEDUP_REMOVED lines=14> */
.L_x_22046:
[----:B------:R-:W-:Y:S05]  /*2730*/  BSYNC B0 ;  /* 0x0000000000007941 */ /* 0x000fea0003800000 */
.L_x_22045:
[----:B------:R-:W-:-:S04]  /*2740*/  FSETP.NEU.FTZ.AND P0, PT, R0, RZ, PT ;  /* 0x000000ff0000720b */ /* 0x000fc80003f1d000 */
[----:B------:R-:W-:Y:S01]  /*2750*/  P2R R19, PR, RZ, 0x1 ;  /* 0x00000001ff137803 */ /* 0x000fe20000000000 */
[----:B------:R-:W-:Y:S08]  /*2760*/  BRA `(.L_x_22020) ;  /* 0x00000000006c7947 */ /* 0x000ff00003800000 */
.L_x_22019:
        /* <DEDUP_REMOVED lines=16> */
.L_x_22047:
[----:B------:R-:W-:-:S04]  /*2870*/  PLOP3.LUT P0, PT, PT, PT, PT, 0x8, 0x0 ;  /* 0x000000000000781c */ /* 0x000fc80003f0e170 */
[----:B------:R-:W-:Y:S01]  /*2880*/  P2R R19, PR, RZ, 0x1 ;  /* 0x00000001ff137803 */ /* 0x000fe20000000000 */
[----:B------:R-:W-:Y:S08]  /*2890*/  BRA `(.L_x_22020) ;  /* 0x0000000000207947 */ /* 0x000ff00003800000 */
.L_x_22044:
[----:B------:R-:W2:Y:S02]  /*28a0*/  LDG.E.64 R2, desc[UR36][R2.64] ;  /* 0x0000002402027981 */ /* 0x000ea4000c1e1b00 */
[----:B--2---:R-:W-:-:S04]  /*28b0*/  ISETP.NE.U32.AND P0, PT, R2, RZ, PT ;  /* 0x000000ff0200720c */ /* 0x004fc80003f05070 */
[----:B------:R-:W-:-:S04]  /*28c0*/  ISETP.NE.AND.EX P0, PT, R3, RZ, PT, P0 ;  /* 0x000000ff0300720c */ /* 0x000fc80003f05300 */
[----:B------:R-:W-:Y:S01]  /*28d0*/  P2R R19, PR, RZ, 0x1 ;  /* 0x00000001ff137803 */ /* 0x000fe20000000000 */
[----:B------:R-:W-:Y:S08]  /*28e0*/  BRA `(.L_x_22020) ;  /* 0x00000000000c7947 */ /* 0x000ff00003800000 */
.L_x_22043:
[----:B------:R-:W2:Y:S02]  /*28f0*/  LDG.E R2, desc[UR36][R2.64] ;  /* 0x0000002402027981 */ /* 0x000ea4000c1e1900 */
[----:B--2---:R-:W-:-:S04]  /*2900*/  ISETP.NE.AND P0, PT, R2, RZ, PT ;  /* 0x000000ff0200720c */ /* 0x004fc80003f05270 */
[----:B------:R-:W-:-:S09]  /*2910*/  P2R R19, PR, RZ, 0x1 ;  /* 0x00000001ff137803 */ /* 0x000fd20000000000 */
.L_x_22020:
        /* <DEDUP_REMOVED lines=19> */
.L_x_22051:
[----:B------:R-:W2:Y:S02]  /*2a50*/  LDG.E.U8 R2, desc[UR36][R2.64] ;  /* 0x0000002402027981 */ /* 0x000ea4000c1e1100 */
[----:B--2---:R-:W-:-:S04]  /*2a60*/  ISETP.NE.AND P0, PT, R2, RZ, PT ;  /* 0x000000ff0200720c */ /* 0x004fc80003f05270 */
[----:B------:R-:W-:Y:S01]  /*2a70*/  P2R R24, PR, RZ, 0x1 ;  /* 0x00000001ff187803 */ /* 0x000fe20000000000 */
[----:B------:R-:W-:Y:S08]  /*2a80*/  BRA `(.L_x_22053) ;  /* 0x0000000c00c47947 */ /* 0x000ff00003800000 */
.L_x_22050:
        /* <DEDUP_REMOVED lines=11> */
.L_x_22055:
[----:B------:R-:W2:Y:S02]  /*2b40*/  LDG.E R2, desc[UR36][R2.64] ;  /* 0x0000002402027981 */ /* 0x000ea4000c1e1900 */
[----:B--2---:R-:W-:-:S04]  /*2b50*/  ISETP.NE.AND P0, PT, R2, RZ, PT ;  /* 0x000000ff0200720c */ /* 0x004fc80003f05270 */
[----:B------:R-:W-:Y:S01]  /*2b60*/  P2R R24, PR, RZ, 0x1 ;  /* 0x00000001ff187803 */ /* 0x000fe20000000000 */
[----:B------:R-:W-:Y:S08]  /*2b70*/  BRA `(.L_x_22053) ;  /* 0x0000000c00887947 */ /* 0x000ff00003800000 */
.L_x_22054:
[----:B------:R-:W2:Y:S02]  /*2b80*/  LDG.E.U16 R2, desc[UR36][R2.64] ;  /* 0x0000002402027981 */ /* 0x000ea4000c1e1500 */
[----:B--2---:R-:W-:-:S04]  /*2b90*/  ISETP.NE.AND P0, PT, R2, RZ, PT ;  /* 0x000000ff0200720c */ /* 0x004fc80003f05270 */
[----:B------:R-:W-:Y:S01]  /*2ba0*/  P2R R24, PR, RZ, 0x1 ;  /* 0x00000001ff187803 */ /* 0x000fe20000000000 */
[----:B------:R-:W-:Y:S08]  /*2bb0*/  BRA `(.L_x_22053) ;  /* 0x0000000c00787947 */ /* 0x000ff00003800000 */
.L_x_22049:
        /* <DEDUP_REMOVED lines=10> */
.L_x_22057:
[----:B------:R-:W2:Y:S02]  /*2c60*/  LDG.E.U16 R0, desc[UR36][R2.64] ;  /* 0x0000002402007981 */ /* 0x000ea4000c1e1500 */
[----:B--2---:R-:W-:-:S05]  /*2c70*/  HADD2.F32 R0, -RZ, R0.H0_H0 ;  /* 0x20000000ff007230 */ /* 0x004fca0000004100 */
[----:B------:R-:W-:-:S04]  /*2c80*/  FSETP.NEU.FTZ.AND P0, PT, R0, RZ, PT ;  /* 0x000000ff0000720b */ /* 0x000fc80003f1d000 */
[----:B------:R-:W-:Y:S01]  /*2c90*/  P2R R24, PR, RZ, 0x1 ;  /* 0x00000001ff187803 */ /* 0x000fe20000000000 */
[----:B------:R-:W-:Y:S08]  /*2ca0*/  BRA `(.L_x_22053) ;  /* 0x0000000c003c7947 */ /* 0x000ff00003800000 */
.L_x_22056:
        /* <DEDUP_REMOVED lines=12> */
.L_x_22059:
        /* <DEDUP_REMOVED lines=11> */
.L_x_22058:
[----:B------:R-:W2:Y:S02]  /*2e20*/  LDG.E.64 R2, desc[UR36][R2.64] ;  /* 0x0000002402027981 */ /* 0x000ea4000c1e1b00 */
[----:B--2---:R-:W-:-:S06]  /*2e30*/  DSETP.NEU.AND P0, PT, R2, RZ, PT ;  /* 0x000000ff0200722a */ /* 0x004fcc0003f0d000 */
[----:B------:R-:W-:Y:S01]  /*2e40*/  P2R R24, PR, RZ, 0x1 ;  /* 0x00000001ff187803 */ /* 0x000fe20000000000 */
[----:B------:R-:W-:Y:S07]  /*2e50*/  BRA `(.L_x_22053) ;  /* 0x0000000800d07947 */ /* 0x000fee0003800000 */
.L_x_22048:
        /* <DEDUP_REMOVED lines=12> */
.L_x_22062:
[----:B------:R-:W2:Y:S02]  /*2f20*/  LDG.E.128 R4, desc[UR36][R2.64] ;  /* 0x0000002402047981 */ /* 0x000ea4000c1e1d00 */
[----:B--2---:R-:W-:-:S06]  /*2f30*/  DSETP.NEU.AND P0, PT, R6, RZ, PT ;  /* 0x000000ff0600722a */ /* 0x004fcc0003f0d000 */
[----:B------:R-:W-:-:S06]  /*2f40*/  DSETP.NEU.OR P0, PT, R4, RZ, P0 ;  /* 0x000000ff0400722a */ /* 0x000fcc000070d400 */
[----:B------:R-:W-:Y:S01]  /*2f50*/  P2R R24, PR, RZ, 0x1 ;  /* 0x00000001ff187803 */ /* 0x000fe20000000000 */
[----:B------:R-:W-:Y:S07]  /*2f60*/  BRA `(.L_x_22053) ;  /* 0x00000008008c7947 */ /* 0x000fee0003800000 */
.L_x_22061:
        /* <DEDUP_REMOVED lines=28> */
.L_x_22064:
        /* <DEDUP_REMOVED lines=15> */
.L_x_22063:
[----:B------:R-:W2:Y:S02]  /*3220*/  LDG.E.U16 R0, desc[UR36][R2.64] ;  /* 0x0000002402007981 */ /* 0x000ea4000c1e1500 */
[----:B--2---:R-:W-:-:S05]  /*3230*/  IMAD.U32 R0, R0, 0x10000, RZ ;  /* 0x0001000000007824 */ /* 0x004fca00078e00ff */
[----:B------:R-:W-:-:S04]  /*3240*/  FSETP.NEU.FTZ.AND P0, PT, R0, RZ, PT ;  /* 0x000000ff0000720b */ /* 0x000fc80003f1d000 */
[----:B------:R-:W-:Y:S01]  /*3250*/  P2R R24, PR, RZ, 0x1 ;  /* 0x00000001ff187803 */ /* 0x000fe20000000000 */
[----:B------:R-:W-:Y:S08]  /*3260*/  BRA `(.L_x_22053) ;  /* 0x0000000400cc7947 */ /* 0x000ff00003800000 */
.L_x_22060:
        /* <DEDUP_REMOVED lines=12> */
.L_x_22067:
        /* <DEDUP_REMOVED lines=21> */
.L_x_22071:
[----:B------:R-:W-:Y:S05]  /*3480*/  BSYNC B1 ;  /* 0x0000000000017941 */ /* 0x000fea0003800000 */
.L_x_22070:
[----:B------:R-:W-:Y:S01]  /*3490*/  LEA R3, R0, 0x3b800000, 0x17 ;  /* 0x3b80000000037811 */ /* 0x000fe200078eb8ff */
[----:B------:R-:W-:-:S05]  /*34a0*/  IMAD.SHL.U32 R0, R2, 0x100000, RZ ;  /* 0x0010000002007824 */ /* 0x000fca00078e00ff */
[----:B------:R-:W-:-:S07]  /*34b0*/  LOP3.LUT R0, R3, R0, R4, 0xfe, !PT ;  /* 0x0000000003007212 */ /* 0x000fce00078efe04 */
.L_x_22069:
[----:B------:R-:W-:Y:S05]  /*34c0*/  BSYNC B0 ;  /* 0x0000000000007941 */ /* 0x000fea0003800000 */
.L_x_22068:
[----:B------:R-:W-:-:S04]  /*34d0*/  FSETP.NEU.FTZ.AND P0, PT, R0, RZ, PT ;  /* 0x000000ff0000720b */ /* 0x000fc80003f1d000 */
[----:B------:R-:W-:Y:S01]  /*34e0*/  P2R R24, PR, RZ, 0x1 ;  /* 0x00000001ff187803 */ /* 0x000fe20000000000 */
[----:B------:R-:W-:Y:S08]  /*34f0*/  BRA `(.L_x_22053) ;  /* 0x0000000400287947 */ /* 0x000ff00003800000 */
.L_x_22066:
        /* <DEDUP_REMOVED lines=21> */
.L_x_22075:
[----:B------:R-:W-:Y:S05]  /*3650*/  BSYNC B1 ;  /* 0x0000000000017941 */ /* 0x000fea0003800000 */
.L_x_22074:
[----:B------:R-:W-:Y:S01]  /*3660*/  LEA R3, R0, 0x37800000, 0x17 ;  /* 0x3780000000037811 */ /* 0x000fe200078eb8ff */
[----:B------:R-:W-:-:S05]  /*3670*/  IMAD.SHL.U32 R0, R2, 0x200000, RZ ;  /* 0x0020000002007824 */ /* 0x000fca00078e00ff */
[----:B------:R-:W-:-:S07]  /*3680*/  LOP3.LUT R0, R3, R0, R4, 0xfe, !PT ;  /* 0x0000000003007212 */ /* 0x000fce00078efe04 */
.L_x_22073:
[----:B------:R-:W-:Y:S05]  /*3690*/  BSYNC B0 ;  /* 0x0000000000007941 */ /* 0x000fea0003800000 */
.L_x_22072:
[----:B------:R-:W-:-:S04]  /*36a0*/  FSETP.NEU.FTZ.AND P0, PT, R0, RZ, PT ;  /* 0x000000ff0000720b */ /* 0x000fc80003f1d000 */
[----:B------:R-:W-:Y:S01]  /*36b0*/  P2R R24, PR, RZ, 0x1 ;  /* 0x00000001ff187803 */ /* 0x000fe20000000000 */
[----:B------:R-:W-:Y:S08]  /*36c0*/  BRA `(.L_x_22053) ;  /* 0x0000000000b47947 */ /* 0x000ff00003800000 */
.L_x_22065:
        /* <DEDUP_REMOVED lines=14> */
.L_x_22079:
[----:B------:R-:W-:Y:S05]  /*37b0*/  BSYNC B0 ;  /* 0x0000000000007941 */ /* 0x000fea0003800000 */
.L_x_22078:
[----:B------:R-:W-:-:S04]  /*37c0*/  FSETP.NEU.FTZ.AND P0, PT, R0, RZ, PT ;  /* 0x000000ff0000720b */ /* 0x000fc80003f1d000 */
[----:B------:R-:W-:Y:S01]  /*37d0*/  P2R R24, PR, RZ, 0x1 ;  /* 0x00000001ff187803 */ /* 0x000fe20000000000 */
[----:B------:R-:W-:Y:S08]  /*37e0*/  BRA `(.L_x_22053) ;  /* 0x00000000006c7947 */ /* 0x000ff00003800000 */
.L_x_22052:
        /* <DEDUP_REMOVED lines=16> */
.L_x_22080:
[----:B------:R-:W-:-:S04]  /*38f0*/  PLOP3.LUT P0, PT, PT, PT, PT, 0x8, 0x0 ;  /* 0x000000000000781c */ /* 0x000fc80003f0e170 */
[----:B------:R-:W-:Y:S01]  /*3900*/  P2R R24, PR, RZ, 0x1 ;  /* 0x00000001ff187803 */ /* 0x000fe20000000000 */
[----:B------:R-:W-:Y:S08]  /*3910*/  BRA `(.L_x_22053) ;  /* 0x0000000000207947 */ /* 0x000ff00003800000 */
.L_x_22077:
[----:B------:R-:W2:Y:S02]  /*3920*/  LDG.E.64 R2, desc[UR36][R2.64] ;  /* 0x0000002402027981 */ /* 0x000ea4000c1e1b00 */
[----:B--2---:R-:W-:-:S04]  /*3930*/  ISETP.NE.U32.AND P0, PT, R2, RZ, PT ;  /* 0x000000ff0200720c */ /* 0x004fc80003f05070 */
[----:B------:R-:W-:-:S04]  /*3940*/  ISETP.NE.AND.EX P0, PT, R3, RZ, PT, P0 ;  /* 0x000000ff0300720c */ /* 0x000fc80003f05300 */
[----:B------:R-:W-:Y:S01]  /*3950*/  P2R R24, PR, RZ, 0x1 ;  /* 0x00000001ff187803 */ /* 0x000fe20000000000 */
[----:B------:R-:W-:Y:S08]  /*3960*/  BRA `(.L_x_22053) ;  /* 0x00000000000c7947 */ /* 0x000ff00003800000 */
.L_x_22076:
[----:B------:R-:W2:Y:S02]  /*3970*/  LDG.E R2, desc[UR36][R2.64] ;  /* 0x0000002402027981 */ /* 0x000ea4000c1e1900 */
[----:B--2---:R-:W-:-:S04]  /*3980*/  ISETP.NE.AND P0, PT, R2, RZ, PT ;  /* 0x000000ff0200720c */ /* 0x004fc80003f05270 */
[----:B------:R-:W-:-:S09]  /*3990*/  P2R R24, PR, RZ, 0x1 ;  /* 0x00000001ff187803 */ /* 0x000fd20000000000 */
.L_x_22053:
        /* <DEDUP_REMOVED lines=16> */
[----:B--2---:R-:W-:Y:S01]  /*3aa0*/  ISETP.NE.AND P0, PT, R2, RZ, PT ;  /* 0x000000ff0200720c */ /* 0x004fe20003f05270 */
[----:B------:R-:W-:-:S12]  /*3ab0*/  BRA `(.L_x_22086) ;  /* 0x0000000c00807947 */ /* 0x000fd80003800000 */
.L_x_22084:
[----:B------:R-:W2:Y:S02]  /*3ac0*/  LDG.E.U8 R2, desc[UR36][R2.64] ;  /* 0x0000002402027981 */ /* 0x000ea4000c1e1100 */
[----:B--2---:R-:W-:Y:S01]  /*3ad0*/  ISETP.NE.AND P0, PT, R2, RZ, PT ;  /* 0x000000ff0200720c */ /* 0x004fe20003f05270 */
[----:B------:R-:W-:-:S12]  /*3ae0*/  BRA `(.L_x_22086) ;  /* 0x0000000c00747947 */ /* 0x000fd80003800000 */
.L_x_22083:
        /* <DEDUP_REMOVED lines=8> */
[----:B------:R-:W-:Y:S01]  /*3b70*/  ISETP.NE.AND.EX P0, PT, R3, RZ, PT, P0 ;  /* 0x000000ff0300720c */ /* 0x000fe20003f05300 */
[----:B------:R-:W-:-:S12]  /*3b80*/  BRA `(.L_x_22086) ;  /* 0x0000000c004c7947 */ /* 0x000fd80003800000 */
.L_x_22088:
[----:B------:R-:W2:Y:S02]  /*3b90*/  LDG.E R2, desc[UR36][R2.64] ;  /* 0x0000002402027981 */ /* 0x000ea4000c1e1900 */
[----:B--2---:R-:W-:Y:S01]  /*3ba0*/  ISETP.NE.AND P0, PT, R2, RZ, PT ;  /* 0x000000ff0200720c */ /* 0x004fe20003f05270 */
[----:B------:R-:W-:-:S12]  /*3bb0*/  BRA `(.L_x_22086) ;  /* 0x0000000c00407947 */ /* 0x000fd80003800000 */
.L_x_22087:
[----:B------:R-:W2:Y:S02]  /*3bc0*/  LDG.E.U16 R2, desc[UR36][R2.64] ;  /* 0x0000002402027981 */ /* 0x000ea4000c1e1500 */
[----:B--2---:R-:W-:Y:S01]  /*3bd0*/  ISETP.NE.AND P0, PT, R2, RZ, PT ;  /* 0x000000ff0200720c */ /* 0x004fe20003f05270 */
[----:B------:R-:W-:-:S12]  /*3be0*/  BRA `(.L_x_22086) ;  /* 0x0000000c00347947 */ /* 0x000fd80003800000 */
.L_x_22082:
[----:B------:R-:W-:-:S13]  /*3bf0*/  ISETP.GT.AND P0, PT, R0, 0x6, PT ;  /* 0x000000060000780c */ /* 0x000fda0003f04270 */
[----:B------:R-:W-:Y:S05]  /*3c00*/  @P0 BRA `(.L_x_22089) ;  /* 0x00000000002c0947 */ /* 0x000fea0003800000 */
[----:B------:R-:W-:-:S13]  /*3c10*/  ISETP.NE.AND P0, PT, R0, 0x5, PT ;  /* 0x000000050000780c */ /* 0x000fda0003f05270 */
[----:B------:R-:W-:Y:S05]  /*3c20*/  @!P0 BRA `(.L_x_22090) ;  /* 0x0000000000148947 */ /* 0x000fea0003800000 */
[----:B------:R-:W-:-:S13]  /*3c30*/  ISETP.NE.AND P0, PT, R0, 0x6, PT ;  /* 0x000000060000780c */ /* 0x000fda0003f05270 */
[----:B------:R-:W-:Y:S05]  /*3c40*/  @P0 BRA `(.L_x_22085) ;  /* 0x0000000800bc0947 */ /* 0x000fea0003800000 */
[----:B------:R-:W2:Y:S02]  /*3c50*/  LDG.E R2, desc[UR36][R2.64] ;  /* 0x0000002402027981 */ /* 0x000ea4000c1e1900 */
[----:B--2---:R-:W-:Y:S01]  /*3c60*/  FSETP.NEU.FTZ.AND P0, PT, R2, RZ, PT ;  /* 0x000000ff0200720b */ /* 0x004fe20003f1d000 */
[----:B------:R-:W-:-:S12]  /*3c70*/  BRA `(.L_x_22086) ;  /* 0x0000000c00107947 */ /* 0x000fd80003800000 */
.L_x_22090:
[----:B------:R-:W2:Y:S02]  /*3c80*/  LDG.E.U16 R0, desc[UR36][R2.64] ;  /* 0x0000002402007981 */ /* 0x000ea4000c1e1500 */
[----:B--2---:R-:W-:-:S05]  /*3c90*/  HADD2.F32 R0, -RZ, R0.H0_H0 ;  /* 0x20000000ff007230 */ /* 0x004fca0000004100 */
[----:B------:R-:W-:Y:S01]  /*3ca0*/  FSETP.NEU.FTZ.AND P0, PT, R0, RZ, PT ;  /* 0x000000ff0000720b */ /* 0x000fe20003f1d000 */
[----:B------:R-:W-:-:S12]  /*3cb0*/  BRA `(.L_x_22086) ;  /* 0x0000000c00007947 */ /* 0x000fd80003800000 */
.L_x_22089:
        /* <DEDUP_REMOVED lines=9> */
[----:B------:R-:W-:Y:S01]  /*3d50*/  PLOP3.LUT P0, PT, P0, P1, PT, 0xa8, 0x0 ;  /* 0x000000000000781c */ /* 0x000fe20000703570 */
[----:B------:R-:W-:-:S12]  /*3d60*/  BRA `(.L_x_22086) ;  /* 0x0000000800d47947 */ /* 0x000fd80003800000 */
.L_x_22092:
        /* <DEDUP_REMOVED lines=8> */
[----:B------:R-:W-:Y:S01]  /*3df0*/  ISETP.NE.AND P0, PT, R0, RZ, PT ;  /* 0x000000ff0000720c */ /* 0x000fe20003f05270 */
[----:B------:R-:W-:-:S12]  /*3e00*/  BRA `(.L_x_22086) ;  /* 0x0000000800ac7947 */ /* 0x000fd80003800000 */
.L_x_22091:
[----:B------:R-:W2:Y:S02]  /*3e10*/  LDG.E.64 R2, desc[UR36][R2.64] ;  /* 0x0000002402027981 */ /* 0x000ea4000c1e1b00 */
[----:B--2---:R-:W-:Y:S01]  /*3e20*/  DSETP.NEU.AND P0, PT, R2, RZ, PT ;  /* 0x000000ff0200722a */ /* 0x004fe20003f0d000 */
[----:B------:R-:W-:-:S13]  /*3e30*/  BRA `(.L_x_22086) ;  /* 0x0000000800a07947 */ /* 0x000fda0003800000 */
.L_x_22081:
        /* <DEDUP_REMOVED lines=9> */
[----:B--2---:R-:W-:Y:S01]  /*3ed0*/  ISETP.NE.AND P0, PT, R2, RZ, PT ;  /* 0x000000ff0200720c */ /* 0x004fe20003f05270 */
[----:B------:R-:W-:-:S12]  /*3ee0*/  BRA `(.L_x_22086) ;  /* 0x0000000800747947 */ /* 0x000fd80003800000 */
.L_x_22095:
[----:B------:R-:W2:Y:S02]  /*3ef0*/  LDG.E.128 R4, desc[UR36][R2.64] ;  /* 0x0000002402047981 */ /* 0x000ea4000c1e1d00 */
[----:B--2---:R-:W-:-:S06]  /*3f00*/  DSETP.NEU.AND P0, PT, R6, RZ, PT ;  /* 0x000000ff0600722a */ /* 0x004fcc0003f0d000 */
[----:B------:R-:W-:Y:S01]  /*3f10*/  DSETP.NEU.OR P0, PT, R4, RZ, P0 ;  /* 0x000000ff0400722a */ /* 0x000fe2000070d400 */
[----:B------:R-:W-:-:S13]  /*3f20*/  BRA `(.L_x_22086) ;  /* 0x0000000800647947 */ /* 0x000fda0003800000 */
.L_x_22094:
        /* <DEDUP_REMOVED lines=25> */
[----:B------:R-:W-:Y:S01]  /*40c0*/  FSETP.NEU.FTZ.AND P0, PT, R5, RZ, PT ;  /* 0x000000ff0500720b */ /* 0x000fe20003f1d000 */
[----:B------:R-:W-:-:S12]  /*40d0*/  BRA `(.L_x_22086) ;  /* 0x0000000400f87947 */ /* 0x000fd80003800000 */
.L_x_22097:
        /* <DEDUP_REMOVED lines=12> */
[----:B------:R-:W-:Y:S01]  /*41a0*/  FSETP.NEU.FTZ.AND P0, PT, R4, RZ, PT ;  /* 0x000000ff0400720b */ /* 0x000fe20003f1d000 */
[----:B------:R-:W-:-:S12]  /*41b0*/  BRA `(.L_x_22086) ;  /* 0x0000000400c07947 */ /* 0x000fd80003800000 */
.L_x_22096:
[----:B------:R-:W2:Y:S02]  /*41c0*/  LDG.E.U16 R0, desc[UR36][R2.64] ;  /* 0x0000002402007981 */ /* 0x000ea4000c1e1500 */
[----:B--2---:R-:W-:-:S05]  /*41d0*/  IMAD.U32 R0, R0, 0x10000, RZ ;  /* 0x0001000000007824 */ /* 0x004fca00078e00ff */
[----:B------:R-:W-:Y:S01]  /*41e0*/  FSETP.NEU.FTZ.AND P0, PT, R0, RZ, PT ;  /* 0x000000ff0000720b */ /* 0x000fe20003f1d000 */
[----:B------:R-:W-:-:S12]  /*41f0*/  BRA `(.L_x_22086) ;  /* 0x0000000400b07947 */ /* 0x000fd80003800000 */
.L_x_22093:
        /* <DEDUP_REMOVED lines=9> */
[----:B--2---:R-:W-:Y:S01]  /*4290*/  ISETP.NE.AND P0, PT, R2, RZ, PT ;  /* 0x000000ff0200720c */ /* 0x004fe20003f05270 */
[----:B------:R-:W-:-:S12]  /*42a0*/  BRA `(.L_x_22086) ;  /* 0x0000000400847947 */ /* 0x000fd80003800000 */
.L_x_22100:
        /* <DEDUP_REMOVED lines=21> */
.L_x_22104:
[----:B------:R-:W-:Y:S05]  /*4400*/  BSYNC B1 ;  /* 0x0000000000017941 */ /* 0x000fea0003800000 */
.L_x_22103:
[----:B------:R-:W-:Y:S01]  /*4410*/  LEA R3, R0, 0x3b800000, 0x17 ;  /* 0x3b80000000037811 */ /* 0x000fe200078eb8ff */
[----:B------:R-:W-:-:S05]  /*4420*/  IMAD.SHL.U32 R0, R2, 0x100000, RZ ;  /* 0x0010000002007824 */ /* 0x000fca00078e00ff */
[----:B------:R-:W-:-:S07]  /*4430*/  LOP3.LUT R0, R3, R0, R4, 0xfe, !PT ;  /* 0x0000000003007212 */ /* 0x000fce00078efe04 */
.L_x_22102:
[----:B------:R-:W-:Y:S05]  /*4440*/  BSYNC B0 ;  /* 0x0000000000007941 */ /* 0x000fea0003800000 */
.L_x_22101:
[----:B------:R-:W-:Y:S01]  /*4450*/  FSETP.NEU.FTZ.AND P0, PT, R0, RZ, PT ;  /* 0x000000ff0000720b */ /* 0x000fe20003f1d000 */
[----:B------:R-:W-:-:S12]  /*4460*/  BRA `(.L_x_22086) ;  /* 0x0000000400147947 */ /* 0x000fd80003800000 */
.L_x_22099:
        /* <DEDUP_REMOVED lines=21> */
.L_x_22108:
[----:B------:R-:W-:Y:S05]  /*45c0*/  BSYNC B1 ;  /* 0x0000000000017941 */ /* 0x000fea0003800000 */
.L_x_22107:
[----:B------:R-:W-:Y:S01]  /*45d0*/  LEA R3, R0, 0x37800000, 0x17 ;  /* 0x3780000000037811 */ /* 0x000fe200078eb8ff */
[----:B------:R-:W-:-:S05]  /*45e0*/  IMAD.SHL.U32 R0, R2, 0x200000, RZ ;  /* 0x0020000002007824 */ /* 0x000fca00078e00ff */
[----:B------:R-:W-:-:S07]  /*45f0*/  LOP3.LUT R0, R3, R0, R4, 0xfe, !PT ;  /* 0x0000000003007212 */ /* 0x000fce00078efe04 */
.L_x_22106:
[----:B------:R-:W-:Y:S05]  /*4600*/  BSYNC B0 ;  /* 0x0000000000007941 */ /* 0x000fea0003800000 */
.L_x_22105:
[----:B------:R-:W-:Y:S01]  /*4610*/  FSETP.NEU.FTZ.AND P0, PT, R0, RZ, PT ;  /* 0x000000ff0000720b */ /* 0x000fe20003f1d000 */
[----:B------:R-:W-:-:S12]  /*4620*/  BRA `(.L_x_22086) ;  /* 0x0000000000a47947 */ /* 0x000fd80003800000 */
.L_x_22098:
        /* <DEDUP_REMOVED lines=14> */
.L_x_22112:
[----:B------:R-:W-:Y:S05]  /*4710*/  BSYNC B0 ;  /* 0x0000000000007941 */ /* 0x000fea0003800000 */
.L_x_22111:
[----:B------:R-:W-:Y:S01]  /*4720*/  FSETP.NEU.FTZ.AND P0, PT, R0, RZ, PT ;  /* 0x000000ff0000720b */ /* 0x000fe20003f1d000 */
[----:B------:R-:W-:-:S12]  /*4730*/  BRA `(.L_x_22086) ;  /* 0x0000000000607947 */ /* 0x000fd80003800000 */
.L_x_22085:
        /* <DEDUP_REMOVED lines=16> */
.L_x_22113:
[----:B------:R-:W-:Y:S01]  /*4840*/  PLOP3.LUT P0, PT, PT, PT, PT, 0x8, 0x0 ;  /* 0x000000000000781c */ /* 0x000fe20003f0e170 */
[----:B------:R-:W-:-:S12]  /*4850*/  BRA `(.L_x_22086) ;  /* 0x0000000000187947 */ /* 0x000fd80003800000 */
.L_x_22110:
[----:B------:R-:W2:Y:S02]  /*4860*/  LDG.E.64 R2, desc[UR36][R2.64] ;  /* 0x0000002402027981 */ /* 0x000ea4000c1e1b00 */
[----:B--2---:R-:W-:-:S04]  /*4870*/  ISETP.NE.U32.AND P0, PT, R2, RZ, PT ;  /* 0x000000ff0200720c */ /* 0x004fc80003f05070 */
[----:B------:R-:W-:Y:S01]  /*4880*/  ISETP.NE.AND.EX P0, PT, R3, RZ, PT, P0 ;  /* 0x000000ff0300720c */ /* 0x000fe20003f05300 */
[----:B------:R-:W-:-:S12]  /*4890*/  BRA `(.L_x_22086) ;  /* 0x0000000000087947 */ /* 0x000fd80003800000 */
.L_x_22109:
[----:B------:R-:W2:Y:S02]  /*48a0*/  LDG.E R2, desc[UR36][R2.64] ;  /* 0x0000002402027981 */ /* 0x000ea4000c1e1900 */
[----:B--2---:R-:W-:-:S13]  /*48b0*/  ISETP.NE.AND P0, PT, R2, RZ, PT ;  /* 0x000000ff0200720c */ /* 0x004fda0003f05270 */
.L_x_22086:
[----:B------:R-:W0:Y:S01]  /*48c0*/  LDC.U8 R3, c[0x0][0x508] ;  /* 0x00014200ff037b82 */ /* 0x000e220000000000 */
[----:B------:R-:W-:Y:S01]  /*48d0*/  ISETP.NE.AND P1, PT, R19, RZ, PT ;  /* 0x000000ff1300720c */ /* 0x000fe20003f25270 */
[----:B------:R-:W-:Y:S01]  /*48e0*/  ULDC.U8 UR4, c[0x0][0x4f8] ;  /* 0x00013e0000047ab9 */ /* 0x000fe20000000000 */
[----:B------:R-:W-:Y:S01]  /*48f0*/  ISETP.NE.AND P2, PT, R24, RZ, PT ;  /* 0x000000ff1800720c */ /* 0x000fe20003f45270 */
[----:B------:R-:W-:Y:S01]  /*4900*/  ULDC.U8 UR5, c[0x0][0x4f9] ;  /* 0x00013e4000057ab9 */ /* 0x000fe20000000000 */
[----:B------:R-:W-:Y:S02]  /*4910*/  ISETP.NE.AND P1, PT, RZ, UR4, P1 ;  /* 0x00000004ff007c0c */ /* 0x000fe40008f25270 */
[----:B------:R-:W-:-:S04]  /*4920*/  ISETP.NE.AND P2, PT, RZ, UR5, P2 ;  /* 0x00000005ff007c0c */ /* 0x000fc80009745270 */
[----:B------:R-:W-:-:S04]  /*4930*/  PLOP3.LUT P0, PT, P1, P0, P2, 0xf8, 0x0 ;  /* 0x000000000000781c */ /* 0x000fc80000f01f20 */
[----:B------:R-:W-:Y:S02]  /*4940*/  SEL R2, RZ, 0x1, !P0 ;  /* 0x00000001ff027807 */ /* 0x000fe40004000000 */
        /* <DEDUP_REMOVED lines=13> */
.L_x_22117:
[----:B------:R0:W-:Y:S01]  /*4a20*/  STG.E.U8 desc[UR36][R16.64], R2 ;  /* 0x0000000210007986 */ /* 0x0001e2000c101124 */
[----:B------:R-:W-:Y:S05]  /*4a30*/  BRA `(.L_x_22119) ;  /* 0x0000000c00487947 */ /* 0x000fea0003800000 */
.L_x_22116:
        /* <DEDUP_REMOVED lines=9> */
.L_x_22121:
[----:B------:R0:W-:Y:S01]  /*4ad0*/  STG.E desc[UR36][R16.64], R2 ;  /* 0x0000000210007986 */ /* 0x0001e2000c101924 */
[----:B------:R-:W-:Y:S05]  /*4ae0*/  BRA `(.L_x_22119) ;  /* 0x0000000c001c7947 */ /* 0x000fea0003800000 */
.L_x_22120:
[----:B------:R0:W-:Y:S01]  /*4af0*/  STG.E.U16 desc[UR36][R16.64], R2 ;  /* 0x0000000210007986 */ /* 0x0001e2000c101524 */
[----:B------:R-:W-:Y:S05]  /*4b00*/  BRA `(.L_x_22119) ;  /* 0x0000000c00147947 */ /* 0x000fea0003800000 */
.L_x_22115:
[----:B------:R-:W-:-:S13]  /*4b10*/  ISETP.GT.AND P0, PT, R0, 0x6, PT ;  /* 0x000000060000780c */ /* 0x000fda0003f04270 */
[----:B------:R-:W-:Y:S05]  /*4b20*/  @P0 BRA `(.L_x_22122) ;  /* 0x00000000002c0947 */ /* 0x000fea0003800000 */
[----:B------:R-:W-:-:S13]  /*4b30*/  ISETP.NE.AND P0, PT, R0, 0x5, PT ;  /* 0x000000050000780c */ /* 0x000fda0003f05270 */
[----:B------:R-:W-:Y:S05]  /*4b40*/  @!P0 BRA `(.L_x_22123) ;  /* 0x0000000000148947 */ /* 0x000fea0003800000 */
[----:B------:R-:W-:-:S13]  /*4b50*/  ISETP.NE.AND P0, PT, R0, 0x6, PT ;  /* 0x000000060000780c */ /* 0x000fda0003f05270 */
[----:B------:R-:W-:Y:S05]  /*4b60*/  @P0 BRA `(.L_x_22118) ;  /* 0x0000000800a80947 */ /* 0x000fea0003800000 */
[----:B------:R-:W-:-:S05]  /*4b70*/  I2FP.F32.U32 R3, R2 ;  /* 0x0000000200037245 */ /* 0x000fca0000201000 */
[----:B------:R0:W-:Y:S01]  /*4b80*/  STG.E desc[UR36][R16.64], R3 ;  /* 0x0000000310007986 */ /* 0x0001e2000c101924 */
[----:B------:R-:W-:Y:S05]  /*4b90*/  BRA `(.L_x_22119) ;  /* 0x0000000800f07947 */ /* 0x000fea0003800000 */
.L_x_22123:
[----:B------:R-:W-:-:S04]  /*4ba0*/  I2FP.F32.U32 R0, R2 ;  /* 0x0000000200007245 */ /* 0x000fc80000201000 */
[----:B------:R-:W-:-:S05]  /*4bb0*/  F2FP.F16.F32.PACK_AB R0, RZ, R0 ;  /* 0x00000000ff00723e */ /* 0x000fca00000000ff */
[----:B------:R0:W-:Y:S01]  /*4bc0*/  STG.E.U16 desc[UR36][R16.64], R0 ;  /* 0x0000000010007986 */ /* 0x0001e2000c101524 */
[----:B------:R-:W-:Y:S05]  /*4bd0*/  BRA `(.L_x_22119) ;  /* 0x0000000800e07947 */ /* 0x000fea0003800000 */
.L_x_22122:
[----:B------:R-:W-:-:S13]  /*4be0*/  ISETP.NE.AND P0, PT, R0, 0x7, PT ;  /* 0x000000070000780c */ /* 0x000fda0003f05270 */
[----:B------:R-:W-:Y:S05]  /*4bf0*/  @!P0 BRA `(.L_x_22124) ;  /* 0x0000000000348947 */ /* 0x000fea0003800000 */
[----:B------:R-:W-:-:S13]  /*4c00*/  ISETP.NE.AND P0, PT, R0, 0x8, PT ;  /* 0x000000080000780c */ /* 0x000fda0003f05270 */
[----:B------:R-:W-:Y:S05]  /*4c10*/  @!P0 BRA `(.L_x_22125) ;  /* 0x0000000000188947 */ /* 0x000fea0003800000 */
[----:B------:R-:W-:-:S13]  /*4c20*/  ISETP.NE.AND P0, PT, R0, 0x9, PT ;  /* 0x000000090000780c */ /* 0x000fda0003f05270 */
[----:B------:R-:W-:Y:S05]  /*4c30*/  @P0 BRA `(.L_x_22118) ;  /* 0x0000000800740947 */ /* 0x000fea0003800000 */
[----:B------:R-:W-:Y:S01]  /*4c40*/  I2FP.F32.U32 R2, R2 ;  /* 0x0000000200027245 */ /* 0x000fe20000201000 */
[----:B------:R-:W-:-:S05]  /*4c50*/  IMAD.MOV.U32 R3, RZ, RZ, RZ ;  /* 0x000000ffff037224 */ /* 0x000fca00078e00ff */
[----:B------:R0:W-:Y:S01]  /*4c60*/  STG.E.64 desc[UR36][R16.64], R2 ;  /* 0x0000000210007986 */ /* 0x0001e2000c101b24 */
[----:B------:R-:W-:Y:S05]  /*4c70*/  BRA `(.L_x_22119) ;  /* 0x0000000800b87947 */ /* 0x000fea0003800000 */
.L_x_22125:
[----:B------:R-:W-:-:S04]  /*4c80*/  I2FP.F32.U32 R2, R2 ;  /* 0x0000000200027245 */ /* 0x000fc80000201000 */
[----:B------:R-:W-:-:S04]  /*4c90*/  F2FP.F16.F32.PACK_AB R3, RZ, R2 ;  /* 0x00000002ff03723e */ /* 0x000fc800000000ff */
[----:B------:R-:W-:-:S05]  /*4ca0*/  PRMT R3, R3, 0x5410, RZ ;  /* 0x0000541003037816 */ /* 0x000fca00000000ff */
[----:B------:R0:W-:Y:S01]  /*4cb0*/  STG.E desc[UR36][R16.64], R3 ;  /* 0x0000000310007986 */ /* 0x0001e2000c101924 */
[----:B------:R-:W-:Y:S05]  /*4cc0*/  BRA `(.L_x_22119) ;  /* 0x0000000800a47947 */ /* 0x000fea0003800000 */
.L_x_22124:
[----:B------:R-:W0:Y:S02]  /*4cd0*/  I2F.F64.U32 R2, R2 ;  /* 0x0000000200027312 */ /* 0x000e240000201800 */
[----:B0-----:R0:W-:Y:S01]  /*4ce0*/  STG.E.64 desc[UR36][R16.64], R2 ;  /* 0x0000000210007986 */ /* 0x0011e2000c101b24 */
[----:B------:R-:W-:Y:S05]  /*4cf0*/  BRA `(.L_x_22119) ;  /* 0x0000000800987947 */ /* 0x000fea0003800000 */
.L_x_22114:
        /* <DEDUP_REMOVED lines=8> */
[----:B------:R0:W-:Y:S01]  /*4d80*/  STG.E.U8 desc[UR36][R16.64], R2 ;  /* 0x0000000210007986 */ /* 0x0001e2000c101124 */
[----:B------:R-:W-:Y:S05]  /*4d90*/  BRA `(.L_x_22119) ;  /* 0x0000000800707947 */ /* 0x000fea0003800000 */
.L_x_22128:
[----:B------:R-:W0:Y:S01]  /*4da0*/  I2F.F64.U32 R4, R2 ;  /* 0x0000000200047312 */ /* 0x000e220000201800 */
[----:B------:R-:W-:-:S05]  /*4db0*/  CS2R R6, SRZ ;  /* 0x0000000000067805 */ /* 0x000fca000001ff00 */
[----:B0-----:R0:W-:Y:S01]  /*4dc0*/  STG.E.128 desc[UR36][R16.64], R4 ;  /* 0x0000000410007986 */ /* 0x0011e2000c101d24 */
[----:B------:R-:W-:Y:S05]  /*4dd0*/  BRA `(.L_x_22119) ;  /* 0x0000000800607947 */ /* 0x000fea0003800000 */
.L_x_22127:
[----:B------:R-:W-:-:S13]  /*4de0*/  ISETP.NE.AND P0, PT, R0, 0xf, PT ;  /* 0x0000000f0000780c */ /* 0x000fda0003f05270 */
[----:B------:R-:W-:Y:S05]  /*4df0*/  @!P0 BRA `(.L_x_22129) ;  /* 0x0000000000b48947 */ /* 0x000fea0003800000 */
[----:B------:R-:W-:-:S13]  /*4e00*/  ISETP.NE.AND P0, PT, R0, 0x17, PT ;  /* 0x000000170000780c */ /* 0x000fda0003f05270 */
[----:B------:R-:W-:Y:S05]  /*4e10*/  @!P0 BRA `(.L_x_22130) ;  /* 0x0000000000548947 */ /* 0x000fea0003800000 */
[----:B------:R-:W-:-:S13]  /*4e20*/  ISETP.NE.AND P0, PT, R0, 0x18, PT ;  /* 0x000000180000780c */ /* 0x000fda0003f05270 */
[----:B------:R-:W-:Y:S05]  /*4e30*/  @P0 BRA `(.L_x_22118) ;  /* 0x0000000400f40947 */ /* 0x000fea0003800000 */
[----:B------:R-:W-:Y:S01]  /*4e40*/  I2FP.F32.U32 R5, R2 ;  /* 0x0000000200057245 */ /* 0x000fe20000201000 */
        /* <DEDUP_REMOVED lines=14> */
.L_x_22132:
[----:B------:R-:W-:Y:S05]  /*4f30*/  BSYNC B0 ;  /* 0x0000000000007941 */ /* 0x000fea0003800000 */
.L_x_22131:
[----:B------:R-:W-:-:S05]  /*4f40*/  LOP3.LUT R3, R0, R3, RZ, 0xfc, !PT ;  /* 0x0000000300037212 */ /* 0x000fca00078efcff */
[----:B------:R0:W-:Y:S01]  /*4f50*/  STG.E.U8 desc[UR36][R16.64], R3 ;  /* 0x0000000310007986 */ /* 0x0001e2000c101124 */
[----:B------:R-:W-:Y:S05]  /*4f60*/  BRA `(.L_x_22119) ;  /* 0x0000000400fc7947 */ /* 0x000fea0003800000 */
.L_x_22130:
[----:B------:R-:W-:Y:S01]  /*4f70*/  I2FP.F32.U32 R3, R2 ;  /* 0x0000000200037245 */ /* 0x000fe20000201000 */
        /* <DEDUP_REMOVED lines=12> */
.L_x_22134:
[----:B------:R-:W-:Y:S01]  /*5040*/  IMAD.MOV.U32 R0, RZ, RZ, 0x7f ;  /* 0x0000007fff007424 */ /* 0x000fe200078e00ff */
[----:B------:R-:W-:-:S04]  /*5050*/  ISETP.GT.U32.AND P0, PT, R2, 0x7f800000, PT ;  /* 0x7f8000000200780c */ /* 0x000fc80003f04070 */
[----:B------:R-:W-:-:S09]  /*5060*/  SEL R0, R0, 0x7c, P0 ;  /* 0x0000007c00007807 */ /* 0x000fd20000000000 */
.L_x_22135:
[----:B------:R-:W-:Y:S05]  /*5070*/  BSYNC B0 ;  /* 0x0000000000007941 */ /* 0x000fea0003800000 */
.L_x_22133:
[----:B------:R-:W-:-:S04]  /*5080*/  LOP3.LUT R2, R3, 0x80000000, RZ, 0xc0, !PT ;  /* 0x8000000003027812 */ /* 0x000fc800078ec0ff */
[----:B------:R-:W-:-:S04]  /*5090*/  SHF.R.U32.HI R3, RZ, 0x18, R2 ;  /* 0x00000018ff037819 */ /* 0x000fc80000011602 */
[----:B------:R-:W-:-:S05]  /*50a0*/  LOP3.LUT R3, R0, R3, RZ, 0xfc, !PT ;  /* 0x0000000300037212 */ /* 0x000fca00078efcff */
[----:B------:R0:W-:Y:S01]  /*50b0*/  STG.E.U8 desc[UR36][R16.64], R3 ;  /* 0x0000000310007986 */ /* 0x0001e2000c101124 */
[----:B------:R-:W-:Y:S05]  /*50c0*/  BRA `(.L_x_22119) ;  /* 0x0000000400a47947 */ /* 0x000fea0003800000 */
.L_x_22129:
[----:B------:R-:W-:-:S04]  /*50d0*/  I2FP.F32.U32 R0, R2 ;  /* 0x0000000200007245 */ /* 0x000fc80000201000 */
[----:B------:R-:W-:-:S05]  /*50e0*/  F2FP.BF16.F32.PACK_AB R0, RZ, R0 ;  /* 0x00000000ff00723e */ /* 0x000fca00000010ff */
[----:B------:R0:W-:Y:S01]  /*50f0*/  STG.E.U16 desc[UR36][R16.64], R0 ;  /* 0x0000000010007986 */ /* 0x0001e2000c101524 */
[----:B------:R-:W-:Y:S05]  /*5100*/  BRA `(.L_x_22119) ;  /* 0x0000000400947947 */ /* 0x000fea0003800000 */
.L_x_22126:
        /* <DEDUP_REMOVED lines=10> */
.L_x_22138:
[----:B------:R-:W-:Y:S01]  /*51b0*/  I2FP.F32.U32 R3, R2 ;  /* 0x0000000200037245 */ /* 0x000fe20000201000 */
        /* <DEDUP_REMOVED lines=16> */
.L_x_22141:
[----:B------:R-:W-:-:S04]  /*52c0*/  LOP3.LUT R2, R3, 0x80000000, RZ, 0xc0, !PT ;  /* 0x8000000003027812 */ /* 0x000fc800078ec0ff */
[----:B------:R-:W-:-:S04]  /*52d0*/  SHF.R.U32.HI R3, RZ, 0x18, R2 ;  /* 0x00000018ff037819 */ /* 0x000fc80000011602 */
[----:B------:R-:W-:-:S04]  /*52e0*/  LOP3.LUT R0, R0, R3, RZ, 0xfc, !PT ;  /* 0x0000000300007212 */ /* 0x000fc800078efcff */
[----:B------:R-:W-:-:S07]  /*52f0*/  PRMT R8, R0, 0x7610, R8 ;  /* 0x0000761000087816 */ /* 0x000fce0000000008 */
.L_x_22140:
[----:B------:R-:W-:Y:S05]  /*5300*/  BSYNC B0 ;  /* 0x0000000000007941 */ /* 0x000fea0003800000 */
.L_x_22139:
[----:B------:R3:W-:Y:S01]  /*5310*/  STG.E.U8 desc[UR36][R16.64], R8 ;  /* 0x0000000810007986 */ /* 0x0007e2000c101124 */
[----:B------:R-:W-:Y:S05]  /*5320*/  BRA `(.L_x_22119) ;  /* 0x00000004000c7947 */ /* 0x000fea0003800000 */
.L_x_22137:
        /* <DEDUP_REMOVED lines=17> */
.L_x_22144:
[----:B------:R-:W-:-:S04]  /*5440*/  LOP3.LUT R2, R3, 0x80000000, RZ, 0xc0, !PT ;  /* 0x8000000003027812 */ /* 0x000fc800078ec0ff */
[----:B------:R-:W-:-:S04]  /*5450*/  SHF.R.U32.HI R3, RZ, 0x18, R2 ;  /* 0x00000018ff037819 */ /* 0x000fc80000011602 */
[----:B------:R-:W-:-:S04]  /*5460*/  LOP3.LUT R0, R0, R3, RZ, 0xfc, !PT ;  /* 0x0000000300007212 */ /* 0x000fc800078efcff */
[----:B------:R-:W-:-:S07]  /*5470*/  PRMT R8, R0, 0x7610, R8 ;  /* 0x0000761000087816 */ /* 0x000fce0000000008 */
.L_x_22143:
[----:B------:R-:W-:Y:S05]  /*5480*/  BSYNC B0 ;  /* 0x0000000000007941 */ /* 0x000fea0003800000 */
.L_x_22142:
[----:B------:R0:W-:Y:S01]  /*5490*/  STG.E.U8 desc[UR36][R16.64], R8 ;  /* 0x0000000810007986 */ /* 0x0001e2000c101124 */
[----:B------:R-:W-:Y:S05]  /*54a0*/  BRA `(.L_x_22119) ;  /* 0x0000000000ac7947 */ /* 0x000fea0003800000 */
.L_x_22136:
[----:B------:R-:W-:-:S13]  /*54b0*/  ISETP.NE.AND P0, PT, R0, 0x1c, PT ;  /* 0x0000001c0000780c */ /* 0x000fda0003f05270 */
[----:B------:R-:W-:Y:S05]  /*54c0*/  @!P0 BRA `(.L_x_22145) ;  /* 0x0000000000a08947 */ /* 0x000fea0003800000 */
[----:B------:R-:W-:-:S13]  /*54d0*/  ISETP.NE.AND P0, PT, R0, 0x1d, PT ;  /* 0x0000001d0000780c */ /* 0x000fda0003f05270 */
[----:B------:R-:W-:Y:S05]  /*54e0*/  @!P0 BRA `(.L_x_22146) ;  /* 0x00000000008c8947 */ /* 0x000fea0003800000 */
[----:B------:R-:W-:-:S13]  /*54f0*/  ISETP.NE.AND P0, PT, R0, 0x2c, PT ;  /* 0x0000002c0000780c */ /* 0x000fda0003f05270 */
[----:B------:R-:W-:Y:S05]  /*5500*/  @P0 BRA `(.L_x_22118) ;  /* 0x0000000000400947 */ /* 0x000fea0003800000 */
[----:B------:R-:W-:-:S04]  /*5510*/  I2FP.F32.U32 R3, R2 ;  /* 0x0000000200037245 */ /* 0x000fc80000201000 */
        /* <DEDUP_REMOVED lines=15> */
.L_x_22118:
        /* <DEDUP_REMOVED lines=16> */
.L_x_22147:
[----:B------:R-:W-:Y:S05]  /*5710*/  BRA `(.L_x_22119) ;  /* 0x0000000000107947 */ /* 0x000fea0003800000 */
.L_x_22146:
[----:B------:R-:W-:-:S05]  /*5720*/  IMAD.MOV.U32 R3, RZ, RZ, RZ ;  /* 0x000000ffff037224 */ /* 0x000fca00078e00ff */
[----:B------:R1:W-:Y:S01]  /*5730*/  STG.E.64 desc[UR36][R16.64], R2 ;  /* 0x0000000210007986 */ /* 0x0003e2000c101b24 */
[----:B------:R-:W-:Y:S05]  /*5740*/  BRA `(.L_x_22119) ;  /* 0x0000000000047947 */ /* 0x000fea0003800000 */
.L_x_22145:
[----:B------:R0:W-:Y:S02]  /*5750*/  STG.E desc[UR36][R16.64], R2 ;  /* 0x0000000210007986 */ /* 0x0001e4000c101924 */
.L_x_22119:
[----:B------:R-:W-:-:S04]  /*5760*/  IMAD R18, R23, 0x200, R18 ;  /* 0x0000020017127824 */ /* 0x000fc800078e0212 */
[----:B------:R-:W-:-:S07]  /*5770*/  VIADD R19, R18, 0x80 ;  /* 0x0000008012137836 */ /* 0x000fce0000000000 */
.L_x_22013:
[----:B------:R-:W-:Y:S05]  /*5780*/  BSYNC B6 ;  /* 0x0000000000067941 */ /* 0x000fea0003800000 */
.L_x_22012:
        /* <DEDUP_REMOVED lines=384> */
.L_x_22150:
        /* <DEDUP_REMOVED lines=22> */
.L_x_22154:
[----:B------:R-:W2:Y:S02]  /*70f0*/  LDG.E.U8 R2, desc[UR36][R2.64] ;  /* 0x0000002402027981 */ /* 0x000ea4000c1e1100 */
[----:B--2---:R-:W-:-:S04]  /*7100*/  ISETP.NE.AND P0, PT, R2, RZ, PT ;  /* 0x000000ff0200720c */ /* 0x004fc80003f05270 */
[----:B------:R-:W-:Y:S01]  /*7110*/  P2R R22, PR, RZ, 0x1 ;  /* 0x00000001ff167803 */ /* 0x000fe20000000000 */
[----:B------:R-:W-:Y:S08]  /*7120*/  BRA `(.L_x_22156) ;  /* 0x0000000c00c47947 */ /* 0x000ff00003800000 */
.L_x_22153:
        /* <DEDUP_REMOVED lines=11> */
.L_x_22158:
[----:B------:R-:W2:Y:S02]  /*71e0*/  LDG.E R2, desc[UR36][R2.64] ;  /* 0x0000002402027981 */ /* 0x000ea4000c1e1900 */
[----:B--2---:R-:W-:-:S04]  /*71f0*/  ISETP.NE.AND P0, PT, R2, RZ, PT ;  /* 0x000000ff0200720c */ /* 0x004fc80003f05270 */
[----:B------:R-:W-:Y:S01]  /*7200*/  P2R R22, PR, RZ, 0x1 ;  /* 0x00000001ff167803 */ /* 0x000fe20000000000 */
[----:B------:R-:W-:Y:S08]  /*7210*/  BRA `(.L_x_22156) ;  /* 0x0000000c00887947 */ /* 0x000ff00003800000 */
.L_x_22157:
[----:B------:R-:W2:Y:S02]  /*7220*/  LDG.E.U16 R2, desc[UR36][R2.64] ;  /* 0x0000002402027981 */ /* 0x000ea4000c1e1500 */
[----:B--2---:R-:W-:-:S04]  /*7230*/  ISETP.NE.AND P0, PT, R2, RZ, PT ;  /* 0x000000ff0200720c */ /* 0x004fc80003f05270 */
[----:B------:R-:W-:Y:S01]  /*7240*/  P2R R22, PR, RZ, 0x1 ;  /* 0x00000001ff167803 */ /* 0x000fe20000000000 */
[----:B------:R-:W-:Y:S08]  /*7250*/  BRA `(.L_x_22156) ;  /* 0x0000000c00787947 */ /* 0x000ff00003800000 */
.L_x_22152:
        /* <DEDUP_REMOVED lines=10> */
.L_x_22160:
[----:B------:R-:W2:Y:S02]  /*7300*/  LDG.E.U16 R0, desc[UR36][R2.64] ;  /* 0x0000002402007981 */ /* 0x000ea4000c1e1500 */
[----:B--2---:R-:W-:-:S05]  /*7310*/  HADD2.F32 R0, -RZ, R0.H0_H0 ;  /* 0x20000000ff007230 */ /* 0x004fca0000004100 */
[----:B------:R-:W-:-:S04]  /*7320*/  FSETP.NEU.FTZ.AND P0, PT, R0, RZ, PT ;  /* 0x000000ff0000720b */ /* 0x000fc80003f1d000 */
[----:B------:R-:W-:Y:S01]  /*7330*/  P2R R22, PR, RZ, 0x1 ;  /* 0x00000001ff167803 */ /* 0x000fe20000000000 */
[----:B------:R-:W-:Y:S08]  /*7340*/  BRA `(.L_x_22156) ;  /* 0x0000000c003c7947 */ /* 0x000ff00003800000 */
.L_x_22159:
        /* <DEDUP_REMOVED lines=12> */
.L_x_22162:
        /* <DEDUP_REMOVED lines=11> */
.L_x_22161:
[----:B------:R-:W2:Y:S02]  /*74c0*/  LDG.E.64 R2, desc[UR36][R2.64] ;  /* 0x0000002402027981 */ /* 0x000ea4000c1e1b00 */
[----:B--2---:R-:W-:-:S06]  /*74d0*/  DSETP.NEU.AND P0, PT, R2, RZ, PT ;  /* 0x000000ff0200722a */ /* 0x004fcc0003f0d000 */
[----:B------:R-:W-:Y:S01]  /*74e0*/  P2R R22, PR, RZ, 0x1 ;  /* 0x00000001ff167803 */ /* 0x000fe20000000000 */
[----:B------:R-:W-:Y:S07]  /*74f0*/  BRA `(.L_x_22156) ;  /* 0x0000000800d07947 */ /* 0x000fee0003800000 */
.L_x_22151:
        /* <DEDUP_REMOVED lines=12> */
.L_x_22165:
[----:B------:R-:W2:Y:S02]  /*75c0*/  LDG.E.128 R4, desc[UR36][R2.64] ;  /* 0x0000002402047981 */ /* 0x000ea4000c1e1d00 */
[----:B--2---:R-:W-:-:S06]  /*75d0*/  DSETP.NEU.AND P0, PT, R6, RZ, PT ;  /* 0x000000ff0600722a */ /* 0x004fcc0003f0d000 */
[----:B------:R-:W-:-:S06]  /*75e0*/  DSETP.NEU.OR P0, PT, R4, RZ, P0 ;  /* 0x000000ff0400722a */ /* 0x000fcc000070d400 */
[----:B------:R-:W-:Y:S01]  /*75f0*/  P2R R22, PR, RZ, 0x1 ;  /* 0x00000001ff167803 */ /* 0x000fe20000000000 */
[----:B------:R-:W-:Y:S07]  /*7600*/  BRA `(.L_x_22156) ;  /* 0x00000008008c7947 */ /* 0x000fee0003800000 */
.L_x_22164:
        /* <DEDUP_REMOVED lines=28> */
.L_x_22167:
        /* <DEDUP_REMOVED lines=15> */
.L_x_22166:
[----:B------:R-:W2:Y:S02]  /*78c0*/  LDG.E.U16 R0, desc[UR36][R2.64] ;  /* 0x0000002402007981 */ /* 0x000ea4000c1e1500 */
[----:B--2---:R-:W-:-:S05]  /*78d0*/  IMAD.U32 R0, R0, 0x10000, RZ ;  /* 0x0001000000007824 */ /* 0x004fca00078e00ff */
[----:B------:R-:W-:-:S04]  /*78e0*/  FSETP.NEU.FTZ.AND P0, PT, R0, RZ, PT ;  /* 0x000000ff0000720b */ /* 0x000fc80003f1d000 */
[----:B------:R-:W-:Y:S01]  /*78f0*/  P2R R22, PR, RZ, 0x1 ;  /* 0x00000001ff167803 */ /* 0x000fe20000000000 */
[----:B------:R-:W-:Y:S08]  /*7900*/  BRA `(.L_x_22156) ;  /* 0x0000000400cc7947 */ /* 0x000ff00003800000 */
.L_x_22163:
        /* <DEDUP_REMOVED lines=12> */
.L_x_22170:
        /* <DEDUP_REMOVED lines=21> */
.L_x_22174:
[----:B------:R-:W-:Y:S05]  /*7b20*/  BSYNC B1 ;  /* 0x0000000000017941 */ /* 0x000fea0003800000 */
.L_x_22173:
[----:B------:R-:W-:Y:S01]  /*7b30*/  LEA R3, R0, 0x3b800000, 0x17 ;  /* 0x3b80000000037811 */ /* 0x000fe200078eb8ff */
[----:B------:R-:W-:-:S05]  /*7b40*/  IMAD.SHL.U32 R0, R2, 0x100000, RZ ;  /* 0x0010000002007824 */ /* 0x000fca00078e00ff */
[----:B------:R-:W-:-:S07]  /*7b50*/  LOP3.LUT R0, R3, R0, R4, 0xfe, !PT ;  /* 0x0000000003007212 */ /* 0x000fce00078efe04 */
.L_x_22172:
[----:B------:R-:W-:Y:S05]  /*7b60*/  BSYNC B0 ;  /* 0x0000000000007941 */ /* 0x000fea0003800000 */
.L_x_22171:
[----:B------:R-:W-:-:S04]  /*7b70*/  FSETP.NEU.FTZ.AND P0, PT, R0, RZ, PT ;  /* 0x000000ff0000720b */ /* 0x000fc80003f1d000 */
[----:B------:R-:W-:Y:S01]  /*7b80*/  P2R R22, PR, RZ, 0x1 ;  /* 0x00000001ff167803 */ /* 0x000fe20000000000 */
[----:B------:R-:W-:Y:S08]  /*7b90*/  BRA `(.L_x_22156) ;  /* 0x0000000400287947 */ /* 0x000ff00003800000 */
.L_x_22169:
        /* <DEDUP_REMOVED lines=21> */
.L_x_22178:
[----:B------:R-:W-:Y:S05]  /*7cf0*/  BSYNC B1 ;  /* 0x0000000000017941 */ /* 0x000fea0003800000 */
.L_x_22177:
[----:B------:R-:W-:Y:S01]  /*7d00*/  LEA R3, R0, 0x37800000, 0x17 ;  /* 0x3780000000037811 */ /* 0x000fe200078eb8ff */
[----:B------:R-:W-:-:S05]  /*7d10*/  IMAD.SHL.U32 R0, R2, 0x200000, RZ ;  /* 0x0020000002007824 */ /* 0x000fca00078e00ff */
[----:B------:R-:W-:-:S07]  /*7d20*/  LOP3.LUT R0, R3, R0, R4, 0xfe, !PT ;  /* 0x0000000003007212 */ /* 0x000fce00078efe04 */
.L_x_22176:
[----:B------:R-:W-:Y:S05]  /*7d30*/  BSYNC B0 ;  /* 0x0000000000007941 */ /* 0x000fea0003800000 */
.L_x_22175:
[----:B------:R-:W-:-:S04]  /*7d40*/  FSETP.NEU.FTZ.AND P0, PT, R0, RZ, PT ;  /* 0x000000ff0000720b */ /* 0x000fc80003f1d000 */
[----:B------:R-:W-:Y:S01]  /*7d50*/  P2R R22, PR, RZ, 0x1 ;  /* 0x00000001ff167803 */ /* 0x000fe20000000000 */
[----:B------:R-:W-:Y:S08]  /*7d60*/  BRA `(.L_x_22156) ;  /* 0x0000000000b47947 */ /* 0x000ff00003800000 */
.L_x_22168:
        /* <DEDUP_REMOVED lines=14> */
.L_x_22182:
[----:B------:R-:W-:Y:S05]  /*7e50*/  BSYNC B0 ;  /* 0x0000000000007941 */ /* 0x000fea0003800000 */
.L_x_22181:
[----:B------:R-:W-:-:S04]  /*7e60*/  FSETP.NEU.FTZ.AND P0, PT, R0, RZ, PT ;  /* 0x000000ff0000720b */ /* 0x000fc80003f1d000 */
[----:B------:R-:W-:Y:S01]  /*7e70*/  P2R R22, PR, RZ, 0x1 ;  /* 0x00000001ff167803 */ /* 0x000fe20000000000 */
[----:B------:R-:W-:Y:S08]  /*7e80*/  BRA `(.L_x_22156) ;  /* 0x00000000006c7947 */ /* 0x000ff00003800000 */
.L_x_22155:
        /* <DEDUP_REMOVED lines=16> */
.L_x_22183:
[----:B------:R-:W-:-:S04]  /*7f90*/  PLOP3.LUT P0, PT, PT, PT, PT, 0x8, 0x0 ;  /* 0x000000000000781c */ /* 0x000fc80003f0e170 */
[----:B------:R-:W-:Y:S01]  /*7fa0*/  P2R R22, PR, RZ, 0x1 ;  /* 0x00000001ff167803 */ /* 0x000fe20000000000 */
[----:B------:R-:W-:Y:S08]  /*7fb0*/  BRA `(.L_x_22156) ;  /* 0x0000000000207947 */ /* 0x000ff00003800000 */
.L_x_22180:
[----:B------:R-:W2:Y:S02]  /*7fc0*/  LDG.E.64 R2, desc[UR36][R2.64] ;  /* 0x0000002402027981 */ /* 0x000ea4000c1e1b00 */
[----:B--2---:R-:W-:-:S04]  /*7fd0*/  ISETP.NE.U32.AND P0, PT, R2, RZ, PT ;  /* 0x000000ff0200720c */ /* 0x004fc80003f05070 */
[----:B------:R-:W-:-:S04]  /*7fe0*/  ISETP.NE.AND.EX P0, PT, R3, RZ, PT, P0 ;  /* 0x000000ff0300720c */ /* 0x000fc80003f05300 */
[----:B------:R-:W-:Y:S01]  /*7ff0*/  P2R R22, PR, RZ, 0x1 ;  /* 0x00000001ff167803 */ /* 0x000fe20000000000 */
[----:B------:R-:W-:Y:S08]  /*8000*/  BRA `(.L_x_22156) ;  /* 0x00000000000c7947 */ /* 0x000ff00003800000 */
.L_x_22179:
[----:B------:R-:W2:Y:S02]  /*8010*/  LDG.E R2, desc[UR36][R2.64] ;  /* 0x0000002402027981 */ /* 0x000ea4000c1e1900 */
[----:B--2---:R-:W-:-:S04]  /*8020*/  ISETP.NE.AND P0, PT, R2, RZ, PT ;  /* 0x000000ff0200720c */ /* 0x004fc80003f05270 */
[----:B------:R-:W-:-:S09]  /*8030*/  P2R R22, PR, RZ, 0x1 ;  /* 0x00000001ff167803 */ /* 0x000fd20000000000 */
.L_x_22156:
        /* <DEDUP_REMOVED lines=19> */
.L_x_22187:
[----:B------:R-:W2:Y:S02]  /*8170*/  LDG.E.U8 R2, desc[UR36][R2.64] ;  /* 0x0000002402027981 */ /* 0x000ea4000c1e1100 */
[----:B--2---:R-:W-:-:S04]  /*8180*/  ISETP.NE.AND P0, PT, R2, RZ, PT ;  /* 0x000000ff0200720c */ /* 0x004fc80003f05270 */
[----:B------:R-:W-:Y:S01]  /*8190*/  P2R R23, PR, RZ, 0x1 ;  /* 0x00000001ff177803 */ /* 0x000fe20000000000 */
[----:B------:R-:W-:Y:S08]  /*81a0*/  BRA `(.L_x_22189) ;  /* 0x0000000c00c47947 */ /* 0x000ff00003800000 */
.L_x_22186:
        /* <DEDUP_REMOVED lines=11> */
.L_x_22191:
[----:B------:R-:W2:Y:S02]  /*8260*/  LDG.E R2, desc[UR36][R2.64] ;  /* 0x0000002402027981 */ /* 0x000ea4000c1e1900 */
[----:B--2---:R-:W-:-:S04]  /*8270*/  ISETP.NE.AND P0, PT, R2, RZ, PT ;  /* 0x000000ff0200720c */ /* 0x004fc80003f05270 */
[----:B------:R-:W-:Y:S01]  /*8280*/  P2R R23, PR, RZ, 0x1 ;  /* 0x00000001ff177803 */ /* 0x000fe20000000000 */
[----:B------:R-:W-:Y:S08]  /*8290*/  BRA `(.L_x_22189) ;  /* 0x0000000c00887947 */ /* 0x000ff00003800000 */
.L_x_22190:
[----:B------:R-:W2:Y:S02]  /*82a0*/  LDG.E.U16 R2, desc[UR36][R2.64] ;  /* 0x0000002402027981 */ /* 0x000ea4000c1e1500 */
[----:B--2---:R-:W-:-:S04]  /*82b0*/  ISETP.NE.AND P0, PT, R2, RZ, PT ;  /* 0x000000ff0200720c */ /* 0x004fc80003f05270 */
[----:B------:R-:W-:Y:S01]  /*82c0*/  P2R R23, PR, RZ, 0x1 ;  /* 0x00000001ff177803 */ /* 0x000fe20000000000 */
[----:B------:R-:W-:Y:S08]  /*82d0*/  BRA `(.L_x_22189) ;  /* 0x0000000c00787947 */ /* 0x000ff00003800000 */
.L_x_22185:
        /* <DEDUP_REMOVED lines=10> */
.L_x_22193:
[----:B------:R-:W2:Y:S02]  /*8380*/  LDG.E.U16 R0, desc[UR36][R2.64] ;  /* 0x0000002402007981 */ /* 0x000ea4000c1e1500 */
[----:B--2---:R-:W-:-:S05]  /*8390*/  HADD2.F32 R0, -RZ, R0.H0_H0 ;  /* 0x20000000ff007230 */ /* 0x004fca0000004100 */
[----:B------:R-:W-:-:S04]  /*83a0*/  FSETP.NEU.FTZ.AND P0, PT, R0, RZ, PT ;  /* 0x000000ff0000720b */ /* 0x000fc80003f1d000 */
[----:B------:R-:W-:Y:S01]  /*83b0*/  P2R R23, PR, RZ, 0x1 ;  /* 0x00000001ff177803 */ /* 0x000fe20000000000 */
[----:B------:R-:W-:Y:S08]  /*83c0*/  BRA `(.L_x_22189) ;  /* 0x0000000c003c7947 */ /* 0x000ff00003800000 */
.L_x_22192:
        /* <DEDUP_REMOVED lines=12> */
.L_x_22195:
        /* <DEDUP_REMOVED lines=11> */
.L_x_22194:
[----:B------:R-:W2:Y:S02]  /*8540*/  LDG.E.64 R2, desc[UR36][R2.64] ;  /* 0x0000002402027981 */ /* 0x000ea4000c1e1b00 */
[----:B--2---:R-:W-:-:S06]  /*8550*/  DSETP.NEU.AND P0, PT, R2, RZ, PT ;  /* 0x000000ff0200722a */ /* 0x004fcc0003f0d000 */
[----:B------:R-:W-:Y:S01]  /*8560*/  P2R R23, PR, RZ, 0x1 ;  /* 0x00000001ff177803 */ /* 0x000fe20000000000 */
[----:B------:R-:W-:Y:S07]  /*8570*/  BRA `(.L_x_22189) ;  /* 0x0000000800d07947 */ /* 0x000fee0003800000 */
.L_x_22184:
        /* <DEDUP_REMOVED lines=12> */
.L_x_22198:
[----:B------:R-:W2:Y:S02]  /*8640*/  LDG.E.128 R4, desc[UR36][R2.64] ;  /* 0x0000002402047981 */ /* 0x000ea4000c1e1d00 */
[----:B--2---:R-:W-:-:S06]  /*8650*/  DSETP.NEU.AND P0, PT, R6, RZ, PT ;  /* 0x000000ff0600722a */ /* 0x004fcc0003f0d000 */
[----:B------:R-:W-:-:S06]  /*8660*/  DSETP.NEU.OR P0, PT, R4, RZ, P0 ;  /* 0x000000ff0400722a */ /* 0x000fcc000070d400 */
[----:B------:R-:W-:Y:S01]  /*8670*/  P2R R23, PR, RZ, 0x1 ;  /* 0x00000001ff177803 */ /* 0x000fe20000000000 */
[----:B------:R-:W-:Y:S07]  /*8680*/  BRA `(.L_x_22189) ;  /* 0x00000008008c7947 */ /* 0x000fee0003800000 */
.L_x_22197:
        /* <DEDUP_REMOVED lines=28> */
.L_x_22200:
        /* <DEDUP_REMOVED lines=15> */
.L_x_22199:
[----:B------:R-:W2:Y:S02]  /*8940*/  LDG.E.U16 R0, desc[UR36][R2.64] ;  /* 0x0000002402007981 */ /* 0x000ea4000c1e1500 */
[----:B--2---:R-:W-:-:S05]  /*8950*/  IMAD.U32 R0, R0, 0x10000, RZ ;  /* 0x0001000000007824 */ /* 0x004fca00078e00ff */
[----:B------:R-:W-:-:S04]  /*8960*/  FSETP.NEU.FTZ.AND P0, PT, R0, RZ, PT ;  /* 0x000000ff0000720b */ /* 0x000fc80003f1d000 */
[----:B------:R-:W-:Y:S01]  /*8970*/  P2R R23, PR, RZ, 0x1 ;  /* 0x00000001ff177803 */ /* 0x000fe20000000000 */
[----:B------:R-:W-:Y:S08]  /*8980*/  BRA `(.L_x_22189) ;  /* 0x0000000400cc7947 */ /* 0x000ff00003800000 */
.L_x_22196:
        /* <DEDUP_REMOVED lines=12> */
.L_x_22203:
        /* <DEDUP_REMOVED lines=21> */
.L_x_22207:
[----:B------:R-:W-:Y:S05]  /*8ba0*/  BSYNC B1 ;  /* 0x0000000000017941 */ /* 0x000fea0003800000 */
.L_x_22206:
[----:B------:R-:W-:Y:S01]  /*8bb0*/  LEA R3, R0, 0x3b800000, 0x17 ;  /* 0x3b80000000037811 */ /* 0x000fe200078eb8ff */
[----:B------:R-:W-:-:S05]  /*8bc0*/  IMAD.SHL.U32 R0, R2, 0x100000, RZ ;  /* 0x0010000002007824 */ /* 0x000fca00078e00ff */
[----:B------:R-:W-:-:S07]  /*8bd0*/  LOP3.LUT R0, R3, R0, R4, 0xfe, !PT ;  /* 0x0000000003007212 */ /* 0x000fce00078efe04 */
.L_x_22205:
[----:B------:R-:W-:Y:S05]  /*8be0*/  BSYNC B0 ;  /* 0x0000000000007941 */ /* 0x000fea0003800000 */
.L_x_22204:
[----:B------:R-:W-:-:S04]  /*8bf0*/  FSETP.NEU.FTZ.AND P0, PT, R0, RZ, PT ;  /* 0x000000ff0000720b */ /* 0x000fc80003f1d000 */
[----:B------:R-:W-:Y:S01]  /*8c00*/  P2R R23, PR, RZ, 0x1 ;  /* 0x00000001ff177803 */ /* 0x000fe20000000000 */
[----:B------:R-:W-:Y:S08]  /*8c10*/  BRA `(.L_x_22189) ;  /* 0x0000000400287947 */ /* 0x000ff00003800000 */
.L_x_22202:
        /* <DEDUP_REMOVED lines=21> */
.L_x_22211:
[----:B------:R-:W-:Y:S05]  /*8d70*/  BSYNC B1 ;  /* 0x0000000000017941 */ /* 0x000fea0003800000 */
.L_x_22210:
[----:B------:R-:W-:Y:S01]  /*8d80*/  LEA R3, R0, 0x37800000, 0x17 ;  /* 0x3780000000037811 */ /* 0x000fe200078eb8ff */
[----:B------:R-:W-:-:S05]  /*8d90*/  IMAD.SHL.U32 R0, R2, 0x200000, RZ ;  /* 0x0020000002007824 */ /* 0x000fca00078e00ff */
[----:B------:R-:W-:-:S07]  /*8da0*/  LOP3.LUT R0, R3, R0, R4, 0xfe, !PT ;  /* 0x0000000003007212 */ /* 0x000fce00078efe04 */
.L_x_22209:
[----:B------:R-:W-:Y:S05]  /*8db0*/  BSYNC B0 ;  /* 0x0000000000007941 */ /* 0x000fea0003800000 */
.L_x_22208:
[----:B------:R-:W-:-:S04]  /*8dc0*/  FSETP.NEU.FTZ.AND P0, PT, R0, RZ, PT ;  /* 0x000000ff0000720b */ /* 0x000fc80003f1d000 */
[----:B------:R-:W-:Y:S01]  /*8dd0*/  P2R R23, PR, RZ, 0x1 ;  /* 0x00000001ff177803 */ /* 0x000fe20000000000 */
[----:B------:R-:W-:Y:S08]  /*8de0*/  BRA `(.L_x_22189) ;  /* 0x0000000000b47947 */ /* 0x000ff00003800000 */
.L_x_22201:
        /* <DEDUP_REMOVED lines=14> */
.L_x_22215:
[----:B------:R-:W-:Y:S05]  /*8ed0*/  BSYNC B0 ;  /* 0x0000000000007941 */ /* 0x000fea0003800000 */
.L_x_22214:
[----:B------:R-:W-:-:S04]  /*8ee0*/  FSETP.NEU.FTZ.AND P0, PT, R0, RZ, PT ;  /* 0x000000ff0000720b */ /* 0x000fc80003f1d000 */
[----:B------:R-:W-:Y:S01]  /*8ef0*/  P2R R23, PR, RZ, 0x1 ;  /* 0x00000001ff177803 */ /* 0x000fe20000000000 */
[----:B------:R-:W-:Y:S08]  /*8f00*/  BRA `(.L_x_22189) ;  /* 0x00000000006c7947 */ /* 0x000ff00003800000 */
.L_x_22188:
        /* <DEDUP_REMOVED lines=16> */
.L_x_22216:
[----:B------:R-:W-:-:S04]  /*9010*/  PLOP3.LUT P0, PT, PT, PT, PT, 0x8, 0x0 ;  /* 0x000000000000781c */ /* 0x000fc80003f0e170 */
[----:B------:R-:W-:Y:S01]  /*9020*/  P2R R23, PR, RZ, 0x1 ;  /* 0x00000001ff177803 */ /* 0x000fe20000000000 */
[----:B------:R-:W-:Y:S08]  /*9030*/  BRA `(.L_x_22189) ;  /* 0x0000000000207947 */ /* 0x000ff00003800000 */
.L_x_22213:
[----:B------:R-:W2:Y:S02]  /*9040*/  LDG.E.64 R2, desc[UR36][R2.64] ;  /* 0x0000002402027981 */ /* 0x000ea4000c1e1b00 */
[----:B--2---:R-:W-:-:S04]  /*9050*/  ISETP.NE.U32.AND P0, PT, R2, RZ, PT ;  /* 0x000000ff0200720c */ /* 0x004fc80003f05070 */
[----:B------:R-:W-:-:S04]  /*9060*/  ISETP.NE.AND.EX P0, PT, R3, RZ, PT, P0 ;  /* 0x000000ff0300720c */ /* 0x000fc80003f05300 */
[----:B------:R-:W-:Y:S01]  /*9070*/  P2R R23, PR, RZ, 0x1 ;  /* 0x00000001ff177803 */ /* 0x000fe20000000000 */
[----:B------:R-:W-:Y:S08]  /*9080*/  BRA `(.L_x_22189) ;  /* 0x00000000000c7947 */ /* 0x000ff00003800000 */
.L_x_22212:
[----:B------:R-:W2:Y:S02]  /*9090*/  LDG.E R2, desc[UR36][R2.64] ;  /* 0x0000002402027981 */ /* 0x000ea4000c1e1900 */
[----:B--2---:R-:W-:-:S04]  /*90a0*/  ISETP.NE.AND P0, PT, R2, RZ, PT ;  /* 0x000000ff0200720c */ /* 0x004fc80003f05270 */
[----:B------:R-:W-:-:S09]  /*90b0*/  P2R R23, PR, RZ, 0x1 ;  /* 0x00000001ff177803 */ /* 0x000fd20000000000 */
.L_x_22189:
        /* <DEDUP_REMOVED lines=18> */
.L_x_22220:
[----:B------:R-:W2:Y:S02]  /*91e0*/  LDG.E.U8 R2, desc[UR36][R2.64] ;  /* 0x0000002402027981 */ /* 0x000ea4000c1e1100 */
[----:B--2---:R-:W-:Y:S01]  /*91f0*/  ISETP.NE.AND P0, PT, R2, RZ, PT ;  /* 0x000000ff0200720c */ /* 0x004fe20003f05270 */
[----:B------:R-:W-:-:S12]  /*9200*/  BRA `(.L_x_22222) ;  /* 0x0000000c00747947 */ /* 0x000fd80003800000 */
.L_x_22219:
        /* <DEDUP_REMOVED lines=10> */
.L_x_22224:
[----:B------:R-:W2:Y:S02]  /*92b0*/  LDG.E R2, desc[UR36][R2.64] ;  /* 0x0000002402027981 */ /* 0x000ea4000c1e1900 */
[----:B--2---:R-:W-:Y:S01]  /*92c0*/  ISETP.NE.AND P0, PT, R2, RZ, PT ;  /* 0x000000ff0200720c */ /* 0x004fe20003f05270 */
[----:B------:R-:W-:-:S12]  /*92d0*/  BRA `(.L_x_22222) ;  /* 0x0000000c00407947 */ /* 0x000fd80003800000 */
.L_x_22223:
[----:B------:R-:W2:Y:S02]  /*92e0*/  LDG.E.U16 R2, desc[UR36][R2.64] ;  /* 0x0000002402027981 */ /* 0x000ea4000c1e1500 */
[----:B--2---:R-:W-:Y:S01]  /*92f0*/  ISETP.NE.AND P0, PT, R2, RZ, PT ;  /* 0x000000ff0200720c */ /* 0x004fe20003f05270 */
[----:B------:R-:W-:-:S12]  /*9300*/  BRA `(.L_x_22222) ;  /* 0x0000000c00347947 */ /* 0x000fd80003800000 */
.L_x_22218:
        /* <DEDUP_REMOVED lines=9> */
.L_x_22226:
[----:B------:R-:W2:Y:S02]  /*93a0*/  LDG.E.U16 R0, desc[UR36][R2.64] ;  /* 0x0000002402007981 */ /* 0x000ea4000c1e1500 */
[----:B--2---:R-:W-:-:S05]  /*93b0*/  HADD2.F32 R0, -RZ, R0.H0_H0 ;  /* 0x20000000ff007230 */ /* 0x004fca0000004100 */
[----:B------:R-:W-:Y:S01]  /*93c0*/  FSETP.NEU.FTZ.AND P0, PT, R0, RZ, PT ;  /* 0x000000ff0000720b */ /* 0x000fe20003f1d000 */
[----:B------:R-:W-:-:S12]  /*93d0*/  BRA `(.L_x_22222) ;  /* 0x0000000c00007947 */ /* 0x000fd80003800000 */
.L_x_22225:
        /* <DEDUP_REMOVED lines=11> */
.L_x_22228:
        /* <DEDUP_REMOVED lines=10> */
.L_x_22227:
[----:B------:R-:W2:Y:S02]  /*9530*/  LDG.E.64 R2, desc[UR36][R2.64] ;  /* 0x0000002402027981 */ /* 0x000ea4000c1e1b00 */
[----:B--2---:R-:W-:Y:S01]  /*9540*/  DSETP.NEU.AND P0, PT, R2, RZ, PT ;  /* 0x000000ff0200722a */ /* 0x004fe20003f0d000 */
[----:B------:R-:W-:-:S13]  /*9550*/  BRA `(.L_x_22222) ;  /* 0x0000000800a07947 */ /* 0x000fda0003800000 */
.L_x_22217:
        /* <DEDUP_REMOVED lines=11> */
.L_x_22231:
[----:B------:R-:W2:Y:S02]  /*9610*/  LDG.E.128 R4, desc[UR36][R2.64] ;  /* 0x0000002402047981 */ /* 0x000ea4000c1e1d00 */
[----:B--2---:R-:W-:-:S06]  /*9620*/  DSETP.NEU.AND P0, PT, R6, RZ, PT ;  /* 0x000000ff0600722a */ /* 0x004fcc0003f0d000 */
[----:B------:R-:W-:Y:S01]  /*9630*/  DSETP.NEU.OR P0, PT, R4, RZ, P0 ;  /* 0x000000ff0400722a */ /* 0x000fe2000070d400 */
[----:B------:R-:W-:-:S13]  /*9640*/  BRA `(.L_x_22222) ;  /* 0x0000000800647947 */ /* 0x000fda0003800000 */
.L_x_22230:
        /* <DEDUP_REMOVED lines=27> */
.L_x_22233:
        /* <DEDUP_REMOVED lines=14> */
.L_x_22232:
[----:B------:R-:W2:Y:S02]  /*98e0*/  LDG.E.U16 R0, desc[UR36][R2.64] ;  /* 0x0000002402007981 */ /* 0x000ea4000c1e1500 */
[----:B--2---:R-:W-:-:S05]  /*98f0*/  IMAD.U32 R0, R0, 0x10000, RZ ;  /* 0x0001000000007824 */ /* 0x004fca00078e00ff */
[----:B------:R-:W-:Y:S01]  /*9900*/  FSETP.NEU.FTZ.AND P0, PT, R0, RZ, PT ;  /* 0x000000ff0000720b */ /* 0x000fe20003f1d000 */
[----:B------:R-:W-:-:S12]  /*9910*/  BRA `(.L_x_22222) ;  /* 0x0000000400b07947 */ /* 0x000fd80003800000 */
.L_x_22229:
        /* <DEDUP_REMOVED lines=11> */
.L_x_22236:
        /* <DEDUP_REMOVED lines=21> */
.L_x_22240:
[----:B------:R-:W-:Y:S05]  /*9b20*/  BSYNC B1 ;  /* 0x0000000000017941 */ /* 0x000fea0003800000 */
.L_x_22239:
[----:B------:R-:W-:Y:S01]  /*9b30*/  LEA R3, R0, 0x3b800000, 0x17 ;  /* 0x3b80000000037811 */ /* 0x000fe200078eb8ff */
[----:B------:R-:W-:-:S05]  /*9b40*/  IMAD.SHL.U32 R0, R2, 0x100000, RZ ;  /* 0x0010000002007824 */ /* 0x000fca00078e00ff */
[----:B------:R-:W-:-:S07]  /*9b50*/  LOP3.LUT R0, R3, R0, R4, 0xfe, !PT ;  /* 0x0000000003007212 */ /* 0x000fce00078efe04 */
.L_x_22238:
[----:B------:R-:W-:Y:S05]  /*9b60*/  BSYNC B0 ;  /* 0x0000000000007941 */ /* 0x000fea0003800000 */
.L_x_22237:
[----:B------:R-:W-:Y:S01]  /*9b70*/  FSETP.NEU.FTZ.AND P0, PT, R0, RZ, PT ;  /* 0x000000ff0000720b */ /* 0x000fe20003f1d000 */
[----:B------:R-:W-:-:S12]  /*9b80*/  BRA `(.L_x_22222) ;  /* 0x0000000400147947 */ /* 0x000fd80003800000 */
.L_x_22235:
        /* <DEDUP_REMOVED lines=21> */
.L_x_22244:
[----:B------:R-:W-:Y:S05]  /*9ce0*/  BSYNC B1 ;  /* 0x0000000000017941 */ /* 0x000fea0003800000 */
.L_x_22243:
[----:B------:R-:W-:Y:S01]  /*9cf0*/  LEA R3, R0, 0x37800000, 0x17 ;  /* 0x3780000000037811 */ /* 0x000fe200078eb8ff */
[----:B------:R-:W-:-:S05]  /*9d00*/  IMAD.SHL.U32 R0, R2, 0x200000, RZ ;  /* 0x0020000002007824 */ /* 0x000fca00078e00ff */
[----:B------:R-:W-:-:S07]  /*9d10*/  LOP3.LUT R0, R3, R0, R4, 0xfe, !PT ;  /* 0x0000000003007212 */ /* 0x000fce00078efe04 */
.L_x_22242:
[----:B------:R-:W-:Y:S05]  /*9d20*/  BSYNC B0 ;  /* 0x0000000000007941 */ /* 0x000fea0003800000 */
.L_x_22241:
[----:B------:R-:W-:Y:S01]  /*9d30*/  FSETP.NEU.FTZ.AND P0, PT, R0, RZ, PT ;  /* 0x000000ff0000720b */ /* 0x000fe20003f1d000 */
[----:B------:R-:W-:-:S12]  /*9d40*/  BRA `(.L_x_22222) ;  /* 0x0000000000a47947 */ /* 0x000fd80003800000 */
.L_x_22234:
        /* <DEDUP_REMOVED lines=14> */
.L_x_22248:
[----:B------:R-:W-:Y:S05]  /*9e30*/  BSYNC B0 ;  /* 0x0000000000007941 */ /* 0x000fea0003800000 */
.L_x_22247:
[----:B------:R-:W-:Y:S01]  /*9e40*/  FSETP.NEU.FTZ.AND P0, PT, R0, RZ, PT ;  /* 0x000000ff0000720b */ /* 0x000fe20003f1d000 */
[----:B------:R-:W-:-:S12]  /*9e50*/  BRA `(.L_x_22222) ;  /* 0x0000000000607947 */ /* 0x000fd80003800000 */
.L_x_22221:
        /* <DEDUP_REMOVED lines=16> */
.L_x_22249:
[----:B------:R-:W-:Y:S01]  /*9f60*/  PLOP3.LUT P0, PT, PT, PT, PT, 0x8, 0x0 ;  /* 0x000000000000781c */ /* 0x000fe20003f0e170 */
[----:B------:R-:W-:-:S12]  /*9f70*/  BRA `(.L_x_22222) ;  /* 0x0000000000187947 */ /* 0x000fd80003800000 */
.L_x_22246:
[----:B------:R-:W2:Y:S02]  /*9f80*/  LDG.E.64 R2, desc[UR36][R2.64] ;  /* 0x0000002402027981 */ /* 0x000ea4000c1e1b00 */
[----:B--2---:R-:W-:-:S04]  /*9f90*/  ISETP.NE.U32.AND P0, PT, R2, RZ, PT ;  /* 0x000000ff0200720c */ /* 0x004fc80003f05070 */
[----:B------:R-:W-:Y:S01]  /*9fa0*/  ISETP.NE.AND.EX P0, PT, R3, RZ, PT, P0 ;  /* 0x000000ff0300720c */ /* 0x000fe20003f05300 */
[----:B------:R-:W-:-:S12]  /*9fb0*/  BRA `(.L_x_22222) ;  /* 0x0000000000087947 */ /* 0x000fd80003800000 */
.L_x_22245:
[----:B------:R-:W2:Y:S02]  /*9fc0*/  LDG.E R2, desc[UR36][R2.64] ;  /* 0x0000002402027981 */ /* 0x000ea4000c1e1900 */
[----:B--2---:R-:W-:-:S13]  /*9fd0*/  ISETP.NE.AND P0, PT, R2, RZ, PT ;  /* 0x000000ff0200720c */ /* 0x004fda0003f05270 */
.L_x_22222:
        /* <DEDUP_REMOVED lines=22> */
.L_x_22253:
[----:B------:R0:W-:Y:S01]  /*a140*/  STG.E.U8 desc[UR36][R16.64], R2 ;  /* 0x0000000210007986 */ /* 0x0001e2000c101124 */
[----:B------:R-:W-:Y:S05]  /*a150*/  BRA `(.L_x_22255) ;  /* 0x0000000c00487947 */ /* 0x000fea0003800000 */
.L_x_22252:
        /* <DEDUP_REMOVED lines=9> */
.L_x_22257:
[----:B------:R0:W-:Y:S01]  /*a1f0*/  STG.E desc[UR36][R16.64], R2 ;  /* 0x0000000210007986 */ /* 0x0001e2000c101924 */
[----:B------:R-:W-:Y:S05]  /*a200*/  BRA `(.L_x_22255) ;  /* 0x0000000c001c7947 */ /* 0x000fea0003800000 */
.L_x_22256:
[----:B------:R0:W-:Y:S01]  /*a210*/  STG.E.U16 desc[UR36][R16.64], R2 ;  /* 0x0000000210007986 */ /* 0x0001e2000c101524 */
[----:B------:R-:W-:Y:S05]  /*a220*/  BRA `(.L_x_22255) ;  /* 0x0000000c00147947 */ /* 0x000fea0003800000 */
.L_x_22251:
        /* <DEDUP_REMOVED lines=9> */
.L_x_22259:
[----:B------:R-:W-:-:S04]  /*a2c0*/  I2FP.F32.U32 R0, R2 ;  /* 0x0000000200007245 */ /* 0x000fc80000201000 */
[----:B------:R-:W-:-:S05]  /*a2d0*/  F2FP.F16.F32.PACK_AB R0, RZ, R0 ;  /* 0x00000000ff00723e */ /* 0x000fca00000000ff */
[----:B------:R0:W-:Y:S01]  /*a2e0*/  STG.E.U16 desc[UR36][R16.64], R0 ;  /* 0x0000000010007986 */ /* 0x0001e2000c101524 */
[----:B------:R-:W-:Y:S05]  /*a2f0*/  BRA `(.L_x_22255) ;  /* 0x0000000800e07947 */ /* 0x000fea0003800000 */
.L_x_22258:
        /* <DEDUP_REMOVED lines=10> */
.L_x_22261:
[----:B------:R-:W-:-:S04]  /*a3a0*/  I2FP.F32.U32 R2, R2 ;  /* 0x0000000200027245 */ /* 0x000fc80000201000 */
[----:B------:R-:W-:-:S04]  /*a3b0*/  F2FP.F16.F32.PACK_AB R3, RZ, R2 ;  /* 0x00000002ff03723e */ /* 0x000fc800000000ff */
[----:B------:R-:W-:-:S05]  /*a3c0*/  PRMT R3, R3, 0x5410, RZ ;  /* 0x0000541003037816 */ /* 0x000fca00000000ff */
[----:B------:R0:W-:Y:S01]  /*a3d0*/  STG.E desc[UR36][R16.64], R3 ;  /* 0x0000000310007986 */ /* 0x0001e2000c101924 */
[----:B------:R-:W-:Y:S05]  /*a3e0*/  BRA `(.L_x_22255) ;  /* 0x0000000800a47947 */ /* 0x000fea0003800000 */
.L_x_22260:
[----:B------:R-:W0:Y:S02]  /*a3f0*/  I2F.F64.U32 R2, R2 ;  /* 0x0000000200027312 */ /* 0x000e240000201800 */
[----:B0-----:R0:W-:Y:S01]  /*a400*/  STG.E.64 desc[UR36][R16.64], R2 ;  /* 0x0000000210007986 */ /* 0x0011e2000c101b24 */
[----:B------:R-:W-:Y:S05]  /*a410*/  BRA `(.L_x_22255) ;  /* 0x0000000800987947 */ /* 0x000fea0003800000 */
.L_x_22250:
        /* <DEDUP_REMOVED lines=10> */
.L_x_22264:
[----:B------:R-:W0:Y:S01]  /*a4c0*/  I2F.F64.U32 R4, R2 ;  /* 0x0000000200047312 */ /* 0x000e220000201800 */
[----:B------:R-:W-:-:S05]  /*a4d0*/  CS2R R6, SRZ ;  /* 0x0000000000067805 */ /* 0x000fca000001ff00 */
[----:B0-----:R0:W-:Y:S01]  /*a4e0*/  STG.E.128 desc[UR36][R16.64], R4 ;  /* 0x0000000410007986 */ /* 0x0011e2000c101d24 */
[----:B------:R-:W-:Y:S05]  /*a4f0*/  BRA `(.L_x_22255) ;  /* 0x0000000800607947 */ /* 0x000fea0003800000 */
.L_x_22263:
        /* <DEDUP_REMOVED lines=21> */
.L_x_22268:
[----:B------:R-:W-:Y:S05]  /*a650*/  BSYNC B0 ;  /* 0x0000000000007941 */ /* 0x000fea0003800000 */
.L_x_22267:
[----:B------:R-:W-:-:S05]  /*a660*/  LOP3.LUT R3, R0, R3, RZ, 0xfc, !PT ;  /* 0x0000000300037212 */ /* 0x000fca00078efcff */
[----:B------:R0:W-:Y:S01]  /*a670*/  STG.E.U8 desc[UR36][R16.64], R3 ;  /* 0x0000000310007986 */ /* 0x0001e2000c101124 */
[----:B------:R-:W-:Y:S05]  /*a680*/  BRA `(.L_x_22255) ;  /* 0x0000000400fc7947 */ /* 0x000fea0003800000 */
.L_x_22266:
        /* <DEDUP_REMOVED lines=13> */
.L_x_22270:
[----:B------:R-:W-:Y:S01]  /*a760*/  IMAD.MOV.U32 R0, RZ, RZ, 0x7f ;  /* 0x0000007fff007424 */ /* 0x000fe200078e00ff */
[----:B------:R-:W-:-:S04]  /*a770*/  ISETP.GT.U32.AND P0, PT, R2, 0x7f800000, PT ;  /* 0x7f8000000200780c */ /* 0x000fc80003f04070 */
[----:B------:R-:W-:-:S09]  /*a780*/  SEL R0, R0, 0x7c, P0 ;  /* 0x0000007c00007807 */ /* 0x000fd20000000000 */
.L_x_22271:
[----:B------:R-:W-:Y:S05]  /*a790*/  BSYNC B0 ;  /* 0x0000000000007941 */ /* 0x000fea0003800000 */
.L_x_22269:
[----:B------:R-:W-:-:S04]  /*a7a0*/  LOP3.LUT R2, R3, 0x80000000, RZ, 0xc0, !PT ;  /* 0x8000000003027812 */ /* 0x000fc800078ec0ff */
[----:B------:R-:W-:-:S04]  /*a7b0*/  SHF.R.U32.HI R3, RZ, 0x18, R2 ;  /* 0x00000018ff037819 */ /* 0x000fc80000011602 */
[----:B------:R-:W-:-:S05]  /*a7c0*/  LOP3.LUT R3, R0, R3, RZ, 0xfc, !PT ;  /* 0x0000000300037212 */ /* 0x000fca00078efcff */
[----:B------:R0:W-:Y:S01]  /*a7d0*/  STG.E.U8 desc[UR36][R16.64], R3 ;  /* 0x0000000310007986 */ /* 0x0001e2000c101124 */
[----:B------:R-:W-:Y:S05]  /*a7e0*/  BRA `(.L_x_22255) ;  /* 0x0000000400a47947 */ /* 0x000fea0003800000 */
.L_x_22265:
[----:B------:R-:W-:-:S04]  /*a7f0*/  I2FP.F32.U32 R0, R2 ;  /* 0x0000000200007245 */ /* 0x000fc80000201000 */
[----:B------:R-:W-:-:S05]  /*a800*/  F2FP.BF16.F32.PACK_AB R0, RZ, R0 ;  /* 0x00000000ff00723e */ /* 0x000fca00000010ff */
[----:B------:R0:W-:Y:S01]  /*a810*/  STG.E.U16 desc[UR36][R16.64], R0 ;  /* 0x0000000010007986 */ /* 0x0001e2000c101524 */
[----:B------:R-:W-:Y:S05]  /*a820*/  BRA `(.L_x_22255) ;  /* 0x0000000400947947 */ /* 0x000fea0003800000 */
.L_x_22262:
        /* <DEDUP_REMOVED lines=10> */
.L_x_22274:
        /* <DEDUP_REMOVED lines=17> */
.L_x_22277:
[----:B------:R-:W-:-:S04]  /*a9e0*/  LOP3.LUT R2, R3, 0x80000000, RZ, 0xc0, !PT ;  /* 0x8000000003027812 */ /* 0x000fc800078ec0ff */
[----:B------:R-:W-:-:S04]  /*a9f0*/  SHF.R.U32.HI R3, RZ, 0x18, R2 ;  /* 0x00000018ff037819 */ /* 0x000fc80000011602 */
[----:B------:R-:W-:-:S04]  /*aa00*/  LOP3.LUT R0, R0, R3, RZ, 0xfc, !PT ;  /* 0x0000000300007212 */ /* 0x000fc800078efcff */
[----:B------:R-:W-:-:S07]  /*aa10*/  PRMT R8, R0, 0x7610, R8 ;  /* 0x0000761000087816 */ /* 0x000fce0000000008 */
.L_x_22276:
[----:B------:R-:W-:Y:S05]  /*aa20*/  BSYNC B0 ;  /* 0x0000000000007941 */ /* 0x000fea0003800000 */
.L_x_22275:
[----:B------:R0:W-:Y:S01]  /*aa30*/  STG.E.U8 desc[UR36][R16.64], R8 ;  /* 0x0000000810007986 */ /* 0x0001e2000c101124 */
[----:B------:R-:W-:Y:S05]  /*aa40*/  BRA `(.L_x_22255) ;  /* 0x00000004000c7947 */ /* 0x000fea0003800000 */
.L_x_22273:
        /* <DEDUP_REMOVED lines=17> */
.L_x_22280:
[----:B------:R-:W-:-:S04]  /*ab60*/  LOP3.LUT R2, R3, 0x80000000, RZ, 0xc0, !PT ;  /* 0x8000000003027812 */ /* 0x000fc800078ec0ff */
[----:B------:R-:W-:-:S04]  /*ab70*/  SHF.R.U32.HI R3, RZ, 0x18, R2 ;  /* 0x00000018ff037819 */ /* 0x000fc80000011602 */
[----:B------:R-:W-:-:S04]  /*ab80*/  LOP3.LUT R0, R0, R3, RZ, 0xfc, !PT ;  /* 0x0000000300007212 */ /* 0x000fc800078efcff */
[----:B------:R-:W-:-:S07]  /*ab90*/  PRMT R8, R0, 0x7610, R8 ;  /* 0x0000761000087816 */ /* 0x000fce0000000008 */
.L_x_22279:
[----:B------:R-:W-:Y:S05]  /*aba0*/  BSYNC B0 ;  /* 0x0000000000007941 */ /* 0x000fea0003800000 */
.L_x_22278:
[----:B------:R3:W-:Y:S01]  /*abb0*/  STG.E.U8 desc[UR36][R16.64], R8 ;  /* 0x0000000810007986 */ /* 0x0007e2000c101124 */
[----:B------:R-:W-:Y:S05]  /*abc0*/  BRA `(.L_x_22255) ;  /* 0x0000000000ac7947 */ /* 0x000fea0003800000 */
.L_x_22272:
        /* <DEDUP_REMOVED lines=22> */
.L_x_22254:
        /* <DEDUP_REMOVED lines=16> */
.L_x_22283:
[----:B------:R-:W-:Y:S05]  /*ae30*/  BRA `(.L_x_22255) ;  /* 0x0000000000107947 */ /* 0x000fea0003800000 */
.L_x_22282:
[----:B------:R-:W-:-:S05]  /*ae40*/  IMAD.MOV.U32 R3, RZ, RZ, RZ ;  /* 0x000000ffff037224 */ /* 0x000fca00078e00ff */
[----:B------:R2:W-:Y:S01]  /*ae50*/  STG.E.64 desc[UR36][R16.64], R2 ;  /* 0x0000000210007986 */ /* 0x0005e2000c101b24 */
[----:B------:R-:W-:Y:S05]  /*ae60*/  BRA `(.L_x_22255) ;  /* 0x0000000000047947 */ /* 0x000fea0003800000 */
.L_x_22281:
[----:B------:R0:W-:Y:S02]  /*ae70*/  STG.E desc[UR36][R16.64], R2 ;  /* 0x0000000210007986 */ /* 0x0001e4000c101924 */
.L_x_22255:
[----:B------:R-:W-:-:S07]  /*ae80*/  VIADD R19, R19, 0x80 ;  /* 0x0000008013137836 */ /* 0x000fce0000000000 */
.L_x_22149:
[----:B------:R-:W-:Y:S05]  /*ae90*/  BSYNC B6 ;  /* 0x0000000000067941 */ /* 0x000fea0003800000 */
.L_x_22148:
        /* <DEDUP_REMOVED lines=384> */
.L_x_22286:
        /* <DEDUP_REMOVED lines=22> */
.L_x_22290:
[----:B------:R-:W2:Y:S02]  /*c800*/  LDG.E.U8 R2, desc[UR36][R2.64] ;  /* 0x0000002402027981 */ /* 0x000ea4000c1e1100 */
[----:B--2---:R-:W-:-:S04]  /*c810*/  ISETP.NE.AND P0, PT, R2, RZ, PT ;  /* 0x000000ff0200720c */ /* 0x004fc80003f05270 */
[----:B------:R-:W-:Y:S01]  /*c820*/  P2R R22, PR, RZ, 0x1 ;  /* 0x00000001ff167803 */ /* 0x000fe20000000000 */
[----:B------:R-:W-:Y:S08]  /*c830*/  BRA `(.L_x_22292) ;  /* 0x0000000c00c47947 */ /* 0x000ff00003800000 */
.L_x_22289:
        /* <DEDUP_REMOVED lines=11> */
.L_x_22294:
[----:B------:R-:W2:Y:S02]  /*c8f0*/  LDG.E R2, desc[UR36][R2.64] ;  /* 0x0000002402027981 */ /* 0x000ea4000c1e1900 */
[----:B--2---:R-:W-:-:S04]  /*c900*/  ISETP.NE.AND P0, PT, R2, RZ, PT ;  /* 0x000000ff0200720c */ /* 0x004fc80003f05270 */
[----:B------:R-:W-:Y:S01]  /*c910*/  P2R R22, PR, RZ, 0x1 ;  /* 0x00000001ff167803 */ /* 0x000fe20000000000 */
[----:B------:R-:W-:Y:S08]  /*c920*/  BRA `(.L_x_22292) ;  /* 0x0000000c00887947 */ /* 0x000ff00003800000 */
.L_x_22293:
[----:B------:R-:W2:Y:S02]  /*c930*/  LDG.E.U16 R2, desc[UR36][R2.64] ;  /* 0x0000002402027981 */ /* 0x000ea4000c1e1500 */
[----:B--2---:R-:W-:-:S04]  /*c940*/  ISETP.NE.AND P0, PT, R2, RZ, PT ;  /* 0x000000ff0200720c */ /* 0x004fc80003f05270 */
[----:B------:R-:W-:Y:S01]  /*c950*/  P2R R22, PR, RZ, 0x1 ;  /* 0x00000001ff167803 */ /* 0x000fe20000000000 */
[----:B------:R-:W-:Y:S08]  /*c960*/  BRA `(.L_x_22292) ;  /* 0x0000000c00787947 */ /* 0x000ff00003800000 */
.L_x_22288:
        /* <DEDUP_REMOVED lines=10> */
.L_x_22296:
[----:B------:R-:W2:Y:S02]  /*ca10*/  LDG.E.U16 R0, desc[UR36][R2.64] ;  /* 0x0000002402007981 */ /* 0x000ea4000c1e1500 */
[----:B--2---:R-:W-:-:S05]  /*ca20*/  HADD2.F32 R0, -RZ, R0.H0_H0 ;  /* 0x20000000ff007230 */ /* 0x004fca0000004100 */
[----:B------:R-:W-:-:S04]  /*ca30*/  FSETP.NEU.FTZ.AND P0, PT, R0, RZ, PT ;  /* 0x000000ff0000720b */ /* 0x000fc80003f1d000 */
[----:B------:R-:W-:Y:S01]  /*ca40*/  P2R R22, PR, RZ, 0x1 ;  /* 0x00000001ff167803 */ /* 0x000fe20000000000 */
[----:B------:R-:W-:Y:S08]  /*ca50*/  BRA `(.L_x_22292) ;  /* 0x0000000c003c7947 */ /* 0x000ff00003800000 */
.L_x_22295:
        /* <DEDUP_REMOVED lines=12> */
.L_x_22298:
        /* <DEDUP_REMOVED lines=11> */
.L_x_22297:
[----:B------:R-:W2:Y:S02]  /*cbd0*/  LDG.E.64 R2, desc[UR36][R2.64] ;  /* 0x0000002402027981 */ /* 0x000ea4000c1e1b00 */
[----:B--2---:R-:W-:-:S06]  /*cbe0*/  DSETP.NEU.AND P0, PT, R2, RZ, PT ;  /* 0x000000ff0200722a */ /* 0x004fcc0003f0d000 */
[----:B------:R-:W-:Y:S01]  /*cbf0*/  P2R R22, PR, RZ, 0x1 ;  /* 0x00000001ff167803 */ /* 0x000fe20000000000 */
[----:B------:R-:W-:Y:S07]  /*cc00*/  BRA `(.L_x_22292) ;  /* 0x0000000800d07947 */ /* 0x000fee0003800000 */
.L_x_22287:
        /* <DEDUP_REMOVED lines=12> */
.L_x_22301:
[----:B------:R-:W2:Y:S02]  /*ccd0*/  LDG.E.128 R4, desc[UR36][R2.64] ;  /* 0x0000002402047981 */ /* 0x000ea4000c1e1d00 */
[----:B--2---:R-:W-:-:S06]  /*cce0*/  DSETP.NEU.AND P0, PT, R6, RZ, PT ;  /* 0x000000ff0600722a */ /* 0x004fcc0003f0d000 */
[----:B------:R-:W-:-:S06]  /*ccf0*/  DSETP.NEU.OR P0, PT, R4, RZ, P0 ;  /* 0x000000ff0400722a */ /* 0x000fcc000070d400 */
[----:B------:R-:W-:Y:S01]  /*cd00*/  P2R R22, PR, RZ, 0x1 ;  /* 0x00000001ff167803 */ /* 0x000fe20000000000 */
[----:B------:R-:W-:Y:S07]  /*cd10*/  BRA `(.L_x_22292) ;  /* 0x00000008008c7947 */ /* 0x000fee0003800000 */
.L_x_22300:
        /* <DEDUP_REMOVED lines=28> */
.L_x_22303:
        /* <DEDUP_REMOVED lines=15> */
.L_x_22302:
[----:B------:R-:W2:Y:S02]  /*cfd0*/  LDG.E.U16 R0, desc[UR36][R2.64] ;  /* 0x0000002402007981 */ /* 0x000ea4000c1e1500 */
[----:B--2---:R-:W-:-:S05]  /*cfe0*/  IMAD.U32 R0, R0, 0x10000, RZ ;  /* 0x0001000000007824 */ /* 0x004fca00078e00ff */
[----:B------:R-:W-:-:S04]  /*cff0*/  FSETP.NEU.FTZ.AND P0, PT, R0, RZ, PT ;  /* 0x000000ff0000720b */ /* 0x000fc80003f1d000 */
[----:B------:R-:W-:Y:S01]  /*d000*/  P2R R22, PR, RZ, 0x1 ;  /* 0x00000001ff167803 */ /* 0x000fe20000000000 */
[----:B------:R-:W-:Y:S08]  /*d010*/  BRA `(.L_x_22292) ;  /* 0x0000000400cc7947 */ /* 0x000ff00003800000 */
.L_x_22299:
        /* <DEDUP_REMOVED lines=12> */
.L_x_22306:
        /* <DEDUP_REMOVED lines=21> */
.L_x_22310:
[----:B------:R-:W-:Y:S05]  /*d230*/  BSYNC B1 ;  /* 0x0000000000017941 */ /* 0x000fea0003800000 */
.L_x_22309:
[----:B------:R-:W-:Y:S01]  /*d240*/  LEA R3, R0, 0x3b800000, 0x17 ;  /* 0x3b80000000037811 */ /* 0x000fe200078eb8ff */
[----:B------:R-:W-:-:S05]  /*d250*/  IMAD.SHL.U32 R0, R2, 0x100000, RZ ;  /* 0x0010000002007824 */ /* 0x000fca00078e00ff */
[----:B------:R-:W-:-:S07]  /*d260*/  LOP3.LUT R0, R3, R0, R4, 0xfe, !PT ;  /* 0x0000000003007212 */ /* 0x000fce00078efe04 */
.L_x_22308:
[----:B------:R-:W-:Y:S05]  /*d270*/  BSYNC B0 ;  /* 0x0000000000007941 */ /* 0x000fea0003800000 */
.L_x_22307:
[----:B------:R-:W-:-:S04]  /*d280*/  FSETP.NEU.FTZ.AND P0, PT, R0, RZ, PT ;  /* 0x000000ff0000720b */ /* 0x000fc80003f1d000 */
[----:B------:R-:W-:Y:S01]  /*d290*/  P2R R22, PR, RZ, 0x1 ;  /* 0x00000001ff167803 */ /* 0x000fe20000000000 */
[----:B------:R-:W-:Y:S08]  /*d2a0*/  BRA `(.L_x_22292) ;  /* 0x0000000400287947 */ /* 0x000ff00003800000 */
.L_x_22305:
        /* <DEDUP_REMOVED lines=21> */
.L_x_22314:
[----:B------:R-:W-:Y:S05]  /*d400*/  BSYNC B1 ;  /* 0x0000000000017941 */ /* 0x000fea0003800000 */
.L_x_22313:
[----:B------:R-:W-:Y:S01]  /*d410*/  LEA R3, R0, 0x37800000, 0x17 ;  /* 0x3780000000037811 */ /* 0x000fe200078eb8ff */
[----:B------:R-:W-:-:S05]  /*d420*/  IMAD.SHL.U32 R0, R2, 0x200000, RZ ;  /* 0x0020000002007824 */ /* 0x000fca00078e00ff */
[----:B------:R-:W-:-:S07]  /*d430*/  LOP3.LUT R0, R3, R0, R4, 0xfe, !PT ;  /* 0x0000000003007212 */ /* 0x000fce00078efe04 */
.L_x_22312:
[----:B------:R-:W-:Y:S05]  /*d440*/  BSYNC B0 ;  /* 0x0000000000007941 */ /* 0x000fea0003800000 */
.L_x_22311:
[----:B------:R-:W-:-:S04]  /*d450*/  FSETP.NEU.FTZ.AND P0, PT, R0, RZ, PT ;  /* 0x000000ff0000720b */ /* 0x000fc80003f1d000 */
[----:B------:R-:W-:Y:S01]  /*d460*/  P2R R22, PR, RZ, 0x1 ;  /* 0x00000001ff167803 */ /* 0x000fe20000000000 */
[----:B------:R-:W-:Y:S08]  /*d470*/  BRA `(.L_x_22292) ;  /* 0x0000000000b47947 */ /* 0x000ff00003800000 */
.L_x_22304:
        /* <DEDUP_REMOVED lines=14> */
.L_x_22318:
[----:B------:R-:W-:Y:S05]  /*d560*/  BSYNC B0 ;  /* 0x0000000000007941 */ /* 0x000fea0003800000 */
.L_x_22317:
[----:B------:R-:W-:-:S04]  /*d570*/  FSETP.NEU.FTZ.AND P0, PT, R0, RZ, PT ;  /* 0x000000ff0000720b */ /* 0x000fc80003f1d000 */
[----:B------:R-:W-:Y:S01]  /*d580*/  P2R R22, PR, RZ, 0x1 ;  /* 0x00000001ff167803 */ /* 0x000fe20000000000 */
[----:B------:R-:W-:Y:S08]  /*d590*/  BRA `(.L_x_22292) ;  /* 0x00000000006c7947 */ /* 0x000ff00003800000 */
.L_x_22291:
        /* <DEDUP_REMOVED lines=16> */
.L_x_22319:
[----:B------:R-:W-:-:S04]  /*d6a0*/  PLOP3.LUT P0, PT, PT, PT, PT, 0x8, 0x0 ;  /* 0x000000000000781c */ /* 0x000fc80003f0e170 */
[----:B------:R-:W-:Y:S01]  /*d6b0*/  P2R R22, PR, RZ, 0x1 ;  /* 0x00000001ff167803 */ /* 0x000fe20000000000 */
[----:B------:R-:W-:Y:S08]  /*d6c0*/  BRA `(.L_x_22292) ;  /* 0x0000000000207947 */ /* 0x000ff00003800000 */
.L_x_22316:
[----:B------:R-:W2:Y:S02]  /*d6d0*/  LDG.E.64 R2, desc[UR36][R2.64] ;  /* 0x0000002402027981 */ /* 0x000ea4000c1e1b00 */
[----:B--2---:R-:W-:-:S04]  /*d6e0*/  ISETP.NE.U32.AND P0, PT, R2, RZ, PT ;  /* 0x000000ff0200720c */ /* 0x004fc80003f05070 */
[----:B------:R-:W-:-:S04]  /*d6f0*/  ISETP.NE.AND.EX P0, PT, R3, RZ, PT, P0 ;  /* 0x000000ff0300720c */ /* 0x000fc80003f05300 */
[----:B------:R-:W-:Y:S01]  /*d700*/  P2R R22, PR, RZ, 0x1 ;  /* 0x00000001ff167803 */ /* 0x000fe20000000000 */
[----:B------:R-:W-:Y:S08]  /*d710*/  BRA `(.L_x_22292) ;  /* 0x00000000000c7947 */ /* 0x000ff00003800000 */
.L_x_22315:
[----:B------:R-:W2:Y:S02]  /*d720*/  LDG.E R2, desc[UR36][R2.64] ;  /* 0x0000002402027981 */ /* 0x000ea4000c1e1900 */
[----:B--2---:R-:W-:-:S04]  /*d730*/  ISETP.NE.AND P0, PT, R2, RZ, PT ;  /* 0x000000ff0200720c */ /* 0x004fc80003f05270 */
[----:B------:R-:W-:-:S09]  /*d740*/  P2R R22, PR, RZ, 0x1 ;  /* 0x00000001ff167803 */ /* 0x000fd20000000000 */
.L_x_22292:
        /* <DEDUP_REMOVED lines=19> */
.L_x_22323:
[----:B------:R-:W2:Y:S02]  /*d880*/  LDG.E.U8 R2, desc[UR36][R2.64] ;  /* 0x0000002402027981 */ /* 0x000ea4000c1e1100 */
[----:B--2---:R-:W-:-:S04]  /*d890*/  ISETP.NE.AND P0, PT, R2, RZ, PT ;  /* 0x000000ff0200720c */ /* 0x004fc80003f05270 */
[----:B------:R-:W-:Y:S01]  /*d8a0*/  P2R R23, PR, RZ, 0x1 ;  /* 0x00000001ff177803 */ /* 0x000fe20000000000 */
[----:B------:R-:W-:Y:S08]  /*d8b0*/  BRA `(.L_x_22325) ;  /* 0x0000000c00c47947 */ /* 0x000ff00003800000 */
.L_x_22322:
        /* <DEDUP_REMOVED lines=11> */
.L_x_22327:
[----:B------:R-:W2:Y:S02]  /*d970*/  LDG.E R2, desc[UR36][R2.64] ;  /* 0x0000002402027981 */ /* 0x000ea4000c1e1900 */
[----:B--2---:R-:W-:-:S04]  /*d980*/  ISETP.NE.AND P0, PT, R2, RZ, PT ;  /* 0x000000ff0200720c */ /* 0x004fc80003f05270 */
[----:B------:R-:W-:Y:S01]  /*d990*/  P2R R23, PR, RZ, 0x1 ;  /* 0x00000001ff177803 */ /* 0x000fe20000000000 */
[----:B------:R-:W-:Y:S08]  /*d9a0*/  BRA `(.L_x_22325) ;  /* 0x0000000c00887947 */ /* 0x000ff00003800000 */
.L_x_22326:
[----:B------:R-:W2:Y:S02]  /*d9b0*/  LDG.E.U16 R2, desc[UR36][R2.64] ;  /* 0x0000002402027981 */ /* 0x000ea4000c1e1500 */
[----:B--2---:R-:W-:-:S04]  /*d9c0*/  ISETP.NE.AND P0, PT, R2, RZ, PT ;  /* 0x000000ff0200720c */ /* 0x004fc80003f05270 */
[----:B------:R-:W-:Y:S01]  /*d9d0*/  P2R R23, PR, RZ, 0x1 ;  /* 0x00000001ff177803 */ /* 0x000fe20000000000 */
[----:B------:R-:W-:Y:S08]  /*d9e0*/  BRA `(.L_x_22325) ;  /* 0x0000000c00787947 */ /* 0x000ff00003800000 */
.L_x_22321:
        /* <DEDUP_REMOVED lines=10> */
.L_x_22329:
[----:B------:R-:W2:Y:S02]  /*da90*/  LDG.E.U16 R0, desc[UR36][R2.64] ;  /* 0x0000002402007981 */ /* 0x000ea4000c1e1500 */
[----:B--2---:R-:W-:-:S05]  /*daa0*/  HADD2.F32 R0, -RZ, R0.H0_H0 ;  /* 0x20000000ff007230 */ /* 0x004fca0000004100 */
[----:B------:R-:W-:-:S04]  /*dab0*/  FSETP.NEU.FTZ.AND P0, PT, R0, RZ, PT ;  /* 0x000000ff0000720b */ /* 0x000fc80003f1d000 */
[----:B------:R-:W-:Y:S01]  /*dac0*/  P2R R23, PR, RZ, 0x1 ;  /* 0x00000001ff177803 */ /* 0x000fe20000000000 */
[----:B------:R-:W-:Y:S08]  /*dad0*/  BRA `(.L_x_22325) ;  /* 0x0000000c003c7947 */ /* 0x000ff00003800000 */
.L_x_22328:
        /* <DEDUP_REMOVED lines=12> */
.L_x_22331:
        /* <DEDUP_REMOVED lines=11> */
.L_x_22330:
[----:B------:R-:W2:Y:S02]  /*dc50*/  LDG.E.64 R2, desc[UR36][R2.64] ;  /* 0x0000002402027981 */ /* 0x000ea4000c1e1b00 */
[----:B--2---:R-:W-:-:S06]  /*dc60*/  DSETP.NEU.AND P0, PT, R2, RZ, PT ;  /* 0x000000ff0200722a */ /* 0x004fcc0003f0d000 */
[----:B------:R-:W-:Y:S01]  /*dc70*/  P2R R23, PR, RZ, 0x1 ;  /* 0x00000001ff177803 */ /* 0x000fe20000000000 */
[----:B------:R-:W-:Y:S07]  /*dc80*/  BRA `(.L_x_22325) ;  /* 0x0000000800d07947 */ /* 0x000fee0003800000 */
.L_x_22320:
        /* <DEDUP_REMOVED lines=12> */
.L_x_22334:
[----:B------:R-:W2:Y:S02]  /*dd50*/  LDG.E.128 R4, desc[UR36][R2.64] ;  /* 0x0000002402047981 */ /* 0x000ea4000c1e1d00 */
[----:B--2---:R-:W-:-:S06]  /*dd60*/  DSETP.NEU.AND P0, PT, R6, RZ, PT ;  /* 0x000000ff0600722a */ /* 0x004fcc0003f0d000 */
[----:B------:R-:W-:-:S06]  /*dd70*/  DSETP.NEU.OR P0, PT, R4, RZ, P0 ;  /* 0x000000ff0400722a */ /* 0x000fcc000070d400 */
[----:B------:R-:W-:Y:S01]  /*dd80*/  P2R R23, PR, RZ, 0x1 ;  /* 0x00000001ff177803 */ /* 0x000fe20000000000 */
[----:B------:R-:W-:Y:S07]  /*dd90*/  BRA `(.L_x_22325) ;  /* 0x00000008008c7947 */ /* 0x000fee0003800000 */
.L_x_22333:
        /* <DEDUP_REMOVED lines=28> */
.L_x_22336:
        /* <DEDUP_REMOVED lines=15> */
.L_x_22335:
[----:B------:R-:W2:Y:S02]  /*e050*/  LDG.E.U16 R0, desc[UR36][R2.64] ;  /* 0x0000002402007981 */ /* 0x000ea4000c1e1500 */
[----:B--2---:R-:W-:-:S05]  /*e060*/  IMAD.U32 R0, R0, 0x10000, RZ ;  /* 0x0001000000007824 */ /* 0x004fca00078e00ff */
[----:B------:R-:W-:-:S04]  /*e070*/  FSETP.NEU.FTZ.AND P0, PT, R0, RZ, PT ;  /* 0x000000ff0000720b */ /* 0x000fc80003f1d000 */
[----:B------:R-:W-:Y:S01]  /*e080*/  P2R R23, PR, RZ, 0x1 ;  /* 0x00000001ff177803 */ /* 0x000fe20000000000 */
[----:B------:R-:W-:Y:S08]  /*e090*/  BRA `(.L_x_22325) ;  /* 0x0000000400cc7947 */ /* 0x000ff00003800000 */
.L_x_22332:
        /* <DEDUP_REMOVED lines=12> */
.L_x_22339:
        /* <DEDUP_REMOVED lines=21> */
.L_x_22343:
[----:B------:R-:W-:Y:S05]  /*e2b0*/  BSYNC B1 ;  /* 0x0000000000017941 */ /* 0x000fea0003800000 */
.L_x_22342:
[----:B------:R-:W-:Y:S01]  /*e2c0*/  LEA R3, R0, 0x3b800000, 0x17 ;  /* 0x3b80000000037811 */ /* 0x000fe200078eb8ff */
[----:B------:R-:W-:-:S05]  /*e2d0*/  IMAD.SHL.U32 R0, R2, 0x100000, RZ ;  /* 0x0010000002007824 */ /* 0x000fca00078e00ff */
[----:B------:R-:W-:-:S07]  /*e2e0*/  LOP3.LUT R0, R3, R0, R4, 0xfe, !PT ;  /* 0x0000000003007212 */ /* 0x000fce00078efe04 */
.L_x_22341:
[----:B------:R-:W-:Y:S05]  /*e2f0*/  BSYNC B0 ;  /* 0x0000000000007941 */ /* 0x000fea0003800000 */
.L_x_22340:
[----:B------:R-:W-:-:S04]  /*e300*/  FSETP.NEU.FTZ.AND P0, PT, R0, RZ, PT ;  /* 0x000000ff0000720b */ /* 0x000fc80003f1d000 */
[----:B------:R-:W-:Y:S01]  /*e310*/  P2R R23, PR, RZ, 0x1 ;  /* 0x00000001ff177803 */ /* 0x000fe20000000000 */
[----:B------:R-:W-:Y:S08]  /*e320*/  BRA `(.L_x_22325) ;  /* 0x0000000400287947 */ /* 0x000ff00003800000 */
.L_x_22338:
        /* <DEDUP_REMOVED lines=21> */
.L_x_22347:
[----:B------:R-:W-:Y:S05]  /*e480*/  BSYNC B1 ;  /* 0x0000000000017941 */ /* 0x000fea0003800000 */
.L_x_22346:
[----:B------:R-:W-:Y:S01]  /*e490*/  LEA R3, R0, 0x37800000, 0x17 ;  /* 0x3780000000037811 */ /* 0x000fe200078eb8ff */
[----:B------:R-:W-:-:S05]  /*e4a0*/  IMAD.SHL.U32 R0, R2, 0x200000, RZ ;  /* 0x0020000002007824 */ /* 0x000fca00078e00ff */
[----:B------:R-:W-:-:S07]  /*e4b0*/  LOP3.LUT R0, R3, R0, R4, 0xfe, !PT ;  /* 0x0000000003007212 */ /* 0x000fce00078efe04 */
.L_x_22345:
[----:B------:R-:W-:Y:S05]  /*e4c0*/  BSYNC B0 ;  /* 0x0000000000007941 */ /* 0x000fea0003800000 */
.L_x_22344:
[----:B------:R-:W-:-:S04]  /*e4d0*/  FSETP.NEU.FTZ.AND P0, PT, R0, RZ, PT ;  /* 0x000000ff0000720b */ /* 0x000fc80003f1d000 */
[----:B------:R-:W-:Y:S01]  /*e4e0*/  P2R R23, PR, RZ, 0x1 ;  /* 0x00000001ff177803 */ /* 0x000fe20000000000 */
[----:B------:R-:W-:Y:S08]  /*e4f0*/  BRA `(.L_x_22325) ;  /* 0x0000000000b47947 */ /* 0x000ff00003800000 */
.L_x_22337:
        /* <DEDUP_REMOVED lines=14> */
.L_x_22351:
[----:B------:R-:W-:Y:S05]  /*e5e0*/  BSYNC B0 ;  /* 0x0000000000007941 */ /* 0x000fea0003800000 */
.L_x_22350:
[----:B------:R-:W-:-:S04]  /*e5f0*/  FSETP.NEU.FTZ.AND P0, PT, R0, RZ, PT ;  /* 0x000000ff0000720b */ /* 0x000fc80003f1d000 */
[----:B------:R-:W-:Y:S01]  /*e600*/  P2R R23, PR, RZ, 0x1 ;  /* 0x00000001ff177803 */ /* 0x000fe20000000000 */
[----:B------:R-:W-:Y:S08]  /*e610*/  BRA `(.L_x_22325) ;  /* 0x00000000006c7947 */ /* 0x000ff00003800000 */
.L_x_22324:
        /* <DEDUP_REMOVED lines=16> */
.L_x_22352:
[----:B------:R-:W-:-:S04]  /*e720*/  PLOP3.LUT P0, PT, PT, PT, PT, 0x8, 0x0 ;  /* 0x000000000000781c */ /* 0x000fc80003f0e170 */
[----:B------:R-:W-:Y:S01]  /*e730*/  P2R R23, PR, RZ, 0x1 ;  /* 0x00000001ff177803 */ /* 0x000fe20000000000 */
[----:B------:R-:W-:Y:S08]  /*e740*/  BRA `(.L_x_22325) ;  /* 0x0000000000207947 */ /* 0x000ff00003800000 */
.L_x_22349:
[----:B------:R-:W2:Y:S02]  /*e750*/  LDG.E.64 R2, desc[UR36][R2.64] ;  /* 0x0000002402027981 */ /* 0x000ea4000c1e1b00 */
[----:B--2---:R-:W-:-:S04]  /*e760*/  ISETP.NE.U32.AND P0, PT, R2, RZ, PT ;  /* 0x000000ff0200720c */ /* 0x004fc80003f05070 */
[----:B------:R-:W-:-:S04]  /*e770*/  ISETP.NE.AND.EX P0, PT, R3, RZ, PT, P0 ;  /* 0x000000ff0300720c */ /* 0x000fc80003f05300 */
[----:B------:R-:W-:Y:S01]  /*e780*/  P2R R23, PR, RZ, 0x1 ;  /* 0x00000001ff177803 */ /* 0x000fe20000000000 */
[----:B------:R-:W-:Y:S08]  /*e790*/  BRA `(.L_x_22325) ;  /* 0x00000000000c7947 */ /* 0x000ff00003800000 */
.L_x_22348:
[----:B------:R-:W2:Y:S02]  /*e7a0*/  LDG.E R2, desc[UR36][R2.64] ;  /* 0x0000002402027981 */ /* 0x000ea4000c1e1900 */
[----:B--2---:R-:W-:-:S04]  /*e7b0*/  ISETP.NE.AND P0, PT, R2, RZ, PT ;  /* 0x000000ff0200720c */ /* 0x004fc80003f05270 */
[----:B------:R-:W-:-:S09]  /*e7c0*/  P2R R23, PR, RZ, 0x1 ;  /* 0x00000001ff177803 */ /* 0x000fd20000000000 */
.L_x_22325:
        /* <DEDUP_REMOVED lines=18> */
.L_x_22356:
[----:B------:R-:W2:Y:S02]  /*e8f0*/  LDG.E.U8 R2, desc[UR36][R2.64] ;  /* 0x0000002402027981 */ /* 0x000ea4000c1e1100 */
[----:B--2---:R-:W-:Y:S01]  /*e900*/  ISETP.NE.AND P0, PT, R2, RZ, PT ;  /* 0x000000ff0200720c */ /* 0x004fe20003f05270 */
[----:B------:R-:W-:-:S12]  /*e910*/  BRA `(.L_x_22358) ;  /* 0x0000000c00747947 */ /* 0x000fd80003800000 */
.L_x_22355:
        /* <DEDUP_REMOVED lines=10> */
.L_x_22360:
[----:B------:R-:W2:Y:S02]  /*e9c0*/  LDG.E R2, desc[UR36][R2.64] ;  /* 0x0000002402027981 */ /* 0x000ea4000c1e1900 */
[----:B--2---:R-:W-:Y:S01]  /*e9d0*/  ISETP.NE.AND P0, PT, R2, RZ, PT ;  /* 0x000000ff0200720c */ /* 0x004fe20003f05270 */
[----:B------:R-:W-:-:S12]  /*e9e0*/  BRA `(.L_x_22358) ;  /* 0x0000000c00407947 */ /* 0x000fd80003800000 */
.L_x_22359:
[----:B------:R-:W2:Y:S02]  /*e9f0*/  LDG.E.U16 R2, desc[UR36][R2.64] ;  /* 0x0000002402027981 */ /* 0x000ea4000c1e1500 */
[----:B--2---:R-:W-:Y:S01]  /*ea00*/  ISETP.NE.AND P0, PT, R2, RZ, PT ;  /* 0x000000ff0200720c */ /* 0x004fe20003f05270 */
[----:B------:R-:W-:-:S12]  /*ea10*/  BRA `(.L_x_22358) ;  /* 0x0000000c00347947 */ /* 0x000fd80003800000 */
.L_x_22354:
        /* <DEDUP_REMOVED lines=9> */
.L_x_22362:
[----:B------:R-:W2:Y:S02]  /*eab0*/  LDG.E.U16 R0, desc[UR36][R2.64] ;  /* 0x0000002402007981 */ /* 0x000ea4000c1e1500 */
[----:B--2---:R-:W-:-:S05]  /*eac0*/  HADD2.F32 R0, -RZ, R0.H0_H0 ;  /* 0x20000000ff007230 */ /* 0x004fca0000004100 */
[----:B------:R-:W-:Y:S01]  /*ead0*/  FSETP.NEU.FTZ.AND P0, PT, R0, RZ, PT ;  /* 0x000000ff0000720b */ /* 0x000fe20003f1d000 */
[----:B------:R-:W-:-:S12]  /*eae0*/  BRA `(.L_x_22358) ;  /* 0x0000000c00007947 */ /* 0x000fd80003800000 */
.L_x_22361:
        /* <DEDUP_REMOVED lines=11> */
.L_x_22364:
        /* <DEDUP_REMOVED lines=10> */
.L_x_22363:
[----:B------:R-:W2:Y:S02]  /*ec40*/  LDG.E.64 R2, desc[UR36][R2.64] ;  /* 0x0000002402027981 */ /* 0x000ea4000c1e1b00 */
[----:B--2---:R-:W-:Y:S01]  /*ec50*/  DSETP.NEU.AND P0, PT, R2, RZ, PT ;  /* 0x000000ff0200722a */ /* 0x004fe20003f0d000 */
[----:B------:R-:W-:-:S13]  /*ec60*/  BRA `(.L_x_22358) ;  /* 0x0000000800a07947 */ /* 0x000fda0003800000 */
.L_x_22353:
        /* <DEDUP_REMOVED lines=11> */
.L_x_22367:
[----:B------:R-:W2:Y:S02]  /*ed20*/  LDG.E.128 R4, desc[UR36][R2.64] ;  /* 0x0000002402047981 */ /* 0x000ea4000c1e1d00 */
[----:B--2---:R-:W-:-:S06]  /*ed30*/  DSETP.NEU.AND P0, PT, R6, RZ, PT ;  /* 0x000000ff0600722a */ /* 0x004fcc0003f0d000 */
[----:B------:R-:W-:Y:S01]  /*ed40*/  DSETP.NEU.OR P0, PT, R4, RZ, P0 ;  /* 0x000000ff0400722a */ /* 0x000fe2000070d400 */
[----:B------:R-:W-:-:S13]  /*ed50*/  BRA `(.L_x_22358) ;  /* 0x0000000800647947 */ /* 0x000fda0003800000 */
.L_x_22366:
        /* <DEDUP_REMOVED lines=27> */
.L_x_22369:
        /* <DEDUP_REMOVED lines=14> */
.L_x_22368:
[----:B------:R-:W2:Y:S02]  /*eff0*/  LDG.E.U16 R0, desc[UR36][R2.64] ;  /* 0x0000002402007981 */ /* 0x000ea4000c1e1500 */
[----:B--2---:R-:W-:-:S05]  /*f000*/  IMAD.U32 R0, R0, 0x10000, RZ ;  /* 0x0001000000007824 */ /* 0x004fca00078e00ff */
[----:B------:R-:W-:Y:S01]  /*f010*/  FSETP.NEU.FTZ.AND P0, PT, R0, RZ, PT ;  /* 0x000000ff0000720b */ /* 0x000fe20003f1d000 */
[----:B------:R-:W-:-:S12]  /*f020*/  BRA `(.L_x_22358) ;  /* 0x0000000400b07947 */ /* 0x000fd80003800000 */
.L_x_22365:
        /* <DEDUP_REMOVED lines=11> */
.L_x_22372:
        /* <DEDUP_REMOVED lines=21> */
.L_x_22376:
[----:B------:R-:W-:Y:S05]  /*f230*/  BSYNC B1 ;  /* 0x0000000000017941 */ /* 0x000fea0003800000 */
.L_x_22375:
[----:B------:R-:W-:Y:S01]  /*f240*/  LEA R3, R0, 0x3b800000, 0x17 ;  /* 0x3b80000000037811 */ /* 0x000fe200078eb8ff */
[----:B------:R-:W-:-:S05]  /*f250*/  IMAD.SHL.U32 R0, R2, 0x100000, RZ ;  /* 0x0010000002007824 */ /* 0x000fca00078e00ff */
[----:B------:R-:W-:-:S07]  /*f260*/  LOP3.LUT R0, R3, R0, R4, 0xfe, !PT ;  /* 0x0000000003007212 */ /* 0x000fce00078efe04 */
.L_x_22374:
[----:B------:R-:W-:Y:S05]  /*f270*/  BSYNC B0 ;  /* 0x0000000000007941 */ /* 0x000fea0003800000 */
.L_x_22373:
[----:B------:R-:W-:Y:S01]  /*f280*/  FSETP.NEU.FTZ.AND P0, PT, R0, RZ, PT ;  /* 0x000000ff0000720b */ /* 0x000fe20003f1d000 */
[----:B------:R-:W-:-:S12]  /*f290*/  BRA `(.L_x_22358) ;  /* 0x0000000400147947 */ /* 0x000fd80003800000 */
.L_x_22371:
        /* <DEDUP_REMOVED lines=21> */
.L_x_22380:
[----:B------:R-:W-:Y:S05]  /*f3f0*/  BSYNC B1 ;  /* 0x0000000000017941 */ /* 0x000fea0003800000 */
.L_x_22379:
[----:B------:R-:W-:Y:S01]  /*f400*/  LEA R3, R0, 0x37800000, 0x17 ;  /* 0x3780000000037811 */ /* 0x000fe200078eb8ff */
[----:B------:R-:W-:-:S05]  /*f410*/  IMAD.SHL.U32 R0, R2, 0x200000, RZ ;  /* 0x0020000002007824 */ /* 0x000fca00078e00ff */
[----:B------:R-:W-:-:S07]  /*f420*/  LOP3.LUT R0, R3, R0, R4, 0xfe, !PT ;  /* 0x0000000003007212 */ /* 0x000fce00078efe04 */
.L_x_22378:
[----:B------:R-:W-:Y:S05]  /*f430*/  BSYNC B0 ;  /* 0x0000000000007941 */ /* 0x000fea0003800000 */
.L_x_22377:
[----:B------:R-:W-:Y:S01]  /*f440*/  FSETP.NEU.FTZ.AND P0, PT, R0, RZ, PT ;  /* 0x000000ff0000720b */ /* 0x000fe20003f1d000 */
[----:B------:R-:W-:-:S12]  /*f450*/  BRA `(.L_x_22358) ;  /* 0x0000000000a47947 */ /* 0x000fd80003800000 */
.L_x_22370:
        /* <DEDUP_REMOVED lines=14> */
.L_x_22384:
[----:B------:R-:W-:Y:S05]  /*f540*/  BSYNC B0 ;  /* 0x0000000000007941 */ /* 0x000fea0003800000 */
.L_x_22383:
[----:B------:R-:W-:Y:S01]  /*f550*/  FSETP.NEU.FTZ.AND P0, PT, R0, RZ, PT ;  /* 0x000000ff0000720b */ /* 0x000fe20003f1d000 */
[----:B------:R-:W-:-:S12]  /*f560*/  BRA `(.L_x_22358) ;  /* 0x0000000000607947 */ /* 0x000fd80003800000 */
.L_x_22357:
        /* <DEDUP_REMOVED lines=16> */
.L_x_22385:
[----:B------:R-:W-:Y:S01]  /*f670*/  PLOP3.LUT P0, PT, PT, PT, PT, 0x8, 0x0 ;  /* 0x000000000000781c */ /* 0x000fe20003f0e170 */
[----:B------:R-:W-:-:S12]  /*f680*/  BRA `(.L_x_22358) ;  /* 0x0000000000187947 */ /* 0x000fd80003800000 */
.L_x_22382:
[----:B------:R-:W2:Y:S02]  /*f690*/  LDG.E.64 R2, desc[UR36][R2.64] ;  /* 0x0000002402027981 */ /* 0x000ea4000c1e1b00 */
[----:B--2---:R-:W-:-:S04]  /*f6a0*/  ISETP.NE.U32.AND P0, PT, R2, RZ, PT ;  /* 0x000000ff0200720c */ /* 0x004fc80003f05070 */
[----:B------:R-:W-:Y:S01]  /*f6b0*/  ISETP.NE.AND.EX P0, PT, R3, RZ, PT, P0 ;  /* 0x000000ff0300720c */ /* 0x000fe20003f05300 */
[----:B------:R-:W-:-:S12]  /*f6c0*/  BRA `(.L_x_22358) ;  /* 0x0000000000087947 */ /* 0x000fd80003800000 */
.L_x_22381:
[----:B------:R-:W2:Y:S02]  /*f6d0*/  LDG.E R2, desc[UR36][R2.64] ;  /* 0x0000002402027981 */ /* 0x000ea4000c1e1900 */
[----:B--2---:R-:W-:-:S13]  /*f6e0*/  ISETP.NE.AND P0, PT, R2, RZ, PT ;  /* 0x000000ff0200720c */ /* 0x004fda0003f05270 */
.L_x_22358:
        /* <DEDUP_REMOVED lines=22> */
.L_x_22389:
[----:B------:R0:W-:Y:S01]  /*f850*/  STG.E.U8 desc[UR36][R16.64], R2 ;  /* 0x0000000210007986 */ /* 0x0001e2000c101124 */
[----:B------:R-:W-:Y:S05]  /*f860*/  BRA `(.L_x_22391) ;  /* 0x0000000c00487947 */ /* 0x000fea0003800000 */
.L_x_22388:
        /* <DEDUP_REMOVED lines=9> */
.L_x_22393:
[----:B------:R0:W-:Y:S01]  /*f900*/  STG.E desc[UR36][R16.64], R2 ;  /* 0x0000000210007986 */ /* 0x0001e2000c101924 */
[----:B------:R-:W-:Y:S05]  /*f910*/  BRA `(.L_x_22391) ;  /* 0x0000000c001c7947 */ /* 0x000fea0003800000 */
.L_x_22392:
[----:B------:R0:W-:Y:S01]  /*f920*/  STG.E.U16 desc[UR36][R16.64], R2 ;  /* 0x0000000210007986 */ /* 0x0001e2000c101524 */
[----:B------:R-:W-:Y:S05]  /*f930*/  BRA `(.L_x_22391) ;  /* 0x0000000c00147947 */ /* 0x000fea0003800000 */
.L_x_22387:
        /* <DEDUP_REMOVED lines=9> */
.L_x_22395:
[----:B------:R-:W-:-:S04]  /*f9d0*/  I2FP.F32.U32 R0, R2 ;  /* 0x0000000200007245 */ /* 0x000fc80000201000 */
[----:B------:R-:W-:-:S05]  /*f9e0*/  F2FP.F16.F32.PACK_AB R0, RZ, R0 ;  /* 0x00000000ff00723e */ /* 0x000fca00000000ff */
[----:B------:R0:W-:Y:S01]  /*f9f0*/  STG.E.U16 desc[UR36][R16.64], R0 ;  /* 0x0000000010007986 */ /* 0x0001e2000c101524 */
[----:B------:R-:W-:Y:S05]  /*fa00*/  BRA `(.L_x_22391) ;  /* 0x0000000800e07947 */ /* 0x000fea0003800000 */
.L_x_22394:
        /* <DEDUP_REMOVED lines=10> */
.L_x_22397:
[----:B------:R-:W-:-:S04]  /*fab0*/  I2FP.F32.U32 R2, R2 ;  /* 0x0000000200027245 */ /* 0x000fc80000201000 */
[----:B------:R-:W-:-:S04]  /*fac0*/  F2FP.F16.F32.PACK_AB R3, RZ, R2 ;  /* 0x00000002ff03723e */ /* 0x000fc800000000ff */
[----:B------:R-:W-:-:S05]  /*fad0*/  PRMT R3, R3, 0x5410, RZ ;  /* 0x0000541003037816 */ /* 0x000fca00000000ff */
[----:B------:R0:W-:Y:S01]  /*fae0*/  STG.E desc[UR36][R16.64], R3 ;  /* 0x0000000310007986 */ /* 0x0001e2000c101924 */
[----:B------:R-:W-:Y:S05]  /*faf0*/  BRA `(.L_x_22391) ;  /* 0x0000000800a47947 */ /* 0x000fea0003800000 */
.L_x_22396:
[----:B------:R-:W0:Y:S02]  /*fb00*/  I2F.F64.U32 R2, R2 ;  /* 0x0000000200027312 */ /* 0x000e240000201800 */
[----:B0-----:R0:W-:Y:S01]  /*fb10*/  STG.E.64 desc[UR36][R16.64], R2 ;  /* 0x0000000210007986 */ /* 0x0011e2000c101b24 */
[----:B------:R-:W-:Y:S05]  /*fb20*/  BRA `(.L_x_22391) ;  /* 0x0000000800987947 */ /* 0x000fea0003800000 */
.L_x_22386:
        /* <DEDUP_REMOVED lines=10> */
.L_x_22400:
[----:B------:R-:W0:Y:S01]  /*fbd0*/  I2F.F64.U32 R4, R2 ;  /* 0x0000000200047312 */ /* 0x000e220000201800 */
[----:B------:R-:W-:-:S05]  /*fbe0*/  CS2R R6, SRZ ;  /* 0x0000000000067805 */ /* 0x000fca000001ff00 */
[----:B0-----:R1:W-:Y:S01]  /*fbf0*/  STG.E.128 desc[UR36][R16.64], R4 ;  /* 0x0000000410007986 */ /* 0x0013e2000c101d24 */
[----:B------:R-:W-:Y:S05]  /*fc00*/  BRA `(.L_x_22391) ;  /* 0x0000000800607947 */ /* 0x000fea0003800000 */
.L_x_22399:
        /* <DEDUP_REMOVED lines=21> */
.L_x_22404:
[----:B------:R-:W-:Y:S05]  /*fd60*/  BSYNC B0 ;  /* 0x0000000000007941 */ /* 0x000fea0003800000 */
.L_x_22403:
[----:B------:R-:W-:-:S05]  /*fd70*/  LOP3.LUT R3, R0, R3, RZ, 0xfc, !PT ;  /* 0x0000000300037212 */ /* 0x000fca00078efcff */
[----:B------:R2:W-:Y:S01]  /*fd80*/  STG.E.U8 desc[UR36][R16.64], R3 ;  /* 0x0000000310007986 */ /* 0x0005e2000c101124 */
[----:B------:R-:W-:Y:S05]  /*fd90*/  BRA `(.L_x_22391) ;  /* 0x0000000400fc7947 */ /* 0x000fea0003800000 */
.L_x_22402:
        /* <DEDUP_REMOVED lines=13> */
.L_x_22406:
[----:B------:R-:W-:Y:S01]  /*fe70*/  IMAD.MOV.U32 R0, RZ, RZ, 0x7f ;  /* 0x0000007fff007424 */ /* 0x000fe200078e00ff */
[----:B------:R-:W-:-:S04]  /*fe80*/  ISETP.GT.U32.AND P0, PT, R2, 0x7f800000, PT ;  /* 0x7f8000000200780c */ /* 0x000fc80003f04070 */
[----:B------:R-:W-:-:S09]  /*fe90*/  SEL R0, R0, 0x7c, P0 ;  /* 0x0000007c00007807 */ /* 0x000fd20000000000 */
.L_x_22407:
[----:B------:R-:W-:Y:S05]  /*fea0*/  BSYNC B0 ;  /* 0x0000000000007941 */ /* 0x000fea0003800000 */
.L_x_22405:
[----:B------:R-:W-:-:S04]  /*feb0*/  LOP3.LUT R2, R3, 0x80000000, RZ, 0xc0, !PT ;  /* 0x8000000003027812 */ /* 0x000fc800078ec0ff */
[----:B------:R-:W-:-:S04]  /*fec0*/  SHF.R.U32.HI R3, RZ, 0x18, R2 ;  /* 0x00000018ff037819 */ /* 0x000fc80000011602 */
[----:B------:R-:W-:-:S05]  /*fed0*/  LOP3.LUT R3, R0, R3, RZ, 0xfc, !PT ;  /* 0x0000000300037212 */ /* 0x000fca00078efcff */
[----:B------:R3:W-:Y:S01]  /*fee0*/  STG.E.U8 desc[UR36][R16.64], R3 ;  /* 0x0000000310007986 */ /* 0x0007e2000c101124 */
[----:B------:R-:W-:Y:S05]  /*fef0*/  BRA `(.L_x_22391) ;  /* 0x0000000400a47947 */ /* 0x000fea0003800000 */
.L_x_22401:
[----:B------:R-:W-:-:S04]  /*ff00*/  I2FP.F32.U32 R0, R2 ;  /* 0x0000000200007245 */ /* 0x000fc80000201000 */
[----:B------:R-:W-:-:S05]  /*ff10*/  F2FP.BF16.F32.PACK_AB R0, RZ, R0 ;  /* 0x00000000ff00723e */ /* 0x000fca00000010ff */
[----:B------:R4:W-:Y:S01]  /*ff20*/  STG.E.U16 desc[UR36][R16.64], R0 ;  /* 0x0000000010007986 */ /* 0x0009e2000c101524 */
[----:B------:R-:W-:Y:S05]  /*ff30*/  BRA `(.L_x_22391) ;  /* 0x0000000400947947 */ /* 0x000fea0003800000 */
.L_x_22398:
        /* <DEDUP_REMOVED lines=10> */
.L_x_22410:
        /* <DEDUP_REMOVED lines=17> */
.L_x_22413:
[----:B------:R-:W-:-:S04]  /*100f0*/  LOP3.LUT R2, R3, 0x80000000, RZ, 0xc0, !PT ;  /* 0x8000000003027812 */ /* 0x000fc800078ec0ff */
[----:B------:R-:W-:-:S04]  /*10100*/  SHF.R.U32.HI R3, RZ, 0x18, R2 ;  /* 0x00000018ff037819 */ /* 0x000fc80000011602 */
[----:B------:R-:W-:-:S04]  /*10110*/  LOP3.LUT R0, R0, R3, RZ, 0xfc, !PT ;  /* 0x0000000300007212 */ /* 0x000fc800078efcff */
[----:B------:R-:W-:-:S07]  /*10120*/  PRMT R8, R0, 0x7610, R8 ;  /* 0x0000761000087816 */ /* 0x000fce0000000008 */
.L_x_22412:
[----:B------:R-:W-:Y:S05]  /*10130*/  BSYNC B0 ;  /* 0x0000000000007941 */ /* 0x000fea0003800000 */
.L_x_22411:
[----:B------:R0:W-:Y:S01]  /*10140*/  STG.E.U8 desc[UR36][R16.64], R8 ;  /* 0x0000000810007986 */ /* 0x0001e2000c101124 */
[----:B------:R-:W-:Y:S05]  /*10150*/  BRA `(.L_x_22391) ;  /* 0x00000004000c7947 */ /* 0x000fea0003800000 */
.L_x_22409:
        /* <DEDUP_REMOVED lines=17> */
.L_x_22416:
[----:B------:R-:W-:-:S04]  /*10270*/  LOP3.LUT R2, R3, 0x80000000, RZ, 0xc0, !PT ;  /* 0x8000000003027812 */ /* 0x000fc800078ec0ff */
[----:B------:R-:W-:-:S04]  /*10280*/  SHF.R.U32.HI R3, RZ, 0x18, R2 ;  /* 0x00000018ff037819 */ /* 0x000fc80000011602 */
[----:B------:R-:W-:-:S04]  /*10290*/  LOP3.LUT R0, R0, R3, RZ, 0xfc, !PT ;  /* 0x0000000300007212 */ /* 0x000fc800078efcff */
[----:B------:R-:W-:-:S07]  /*102a0*/  PRMT R8, R0, 0x7610, R8 ;  /* 0x0000761000087816 */ /* 0x000fce0000000008 */
.L_x_22415:
[----:B------:R-:W-:Y:S05]  /*102b0*/  BSYNC B0 ;  /* 0x0000000000007941 */ /* 0x000fea0003800000 */
.L_x_22414:
[----:B------:R0:W-:Y:S01]  /*102c0*/  STG.E.U8 desc[UR36][R16.64], R8 ;  /* 0x0000000810007986 */ /* 0x0001e2000c101124 */
[----:B------:R-:W-:Y:S05]  /*102d0*/  BRA `(.L_x_22391) ;  /* 0x0000000000ac7947 */ /* 0x000fea0003800000 */
.L_x_22408:
        /* <DEDUP_REMOVED lines=22> */
.L_x_22390:
        /* <DEDUP_REMOVED lines=16> */
.L_x_22419:
[----:B------:R-:W-:Y:S05]  /*10540*/  BRA `(.L_x_22391) ;  /* 0x0000000000107947 */ /* 0x000fea0003800000 */
.L_x_22418:
[----:B------:R-:W-:-:S05]  /*10550*/  IMAD.MOV.U32 R3, RZ, RZ, RZ ;  /* 0x000000ffff037224 */ /* 0x000fca00078e00ff */
[----:B------:R0:W-:Y:S01]  /*10560*/  STG.E.64 desc[UR36][R16.64], R2 ;  /* 0x0000000210007986 */ /* 0x0001e2000c101b24 */
[----:B------:R-:W-:Y:S05]  /*10570*/  BRA `(.L_x_22391) ;  /* 0x0000000000047947 */ /* 0x000fea0003800000 */
.L_x_22417:
[----:B------:R0:W-:Y:S02]  /*10580*/  STG.E desc[UR36][R16.64], R2 ;  /* 0x0000000210007986 */ /* 0x0001e4000c101924 */
.L_x_22391:
[----:B------:R-:W-:-:S07]  /*10590*/  VIADD R19, R19, 0x80 ;  /* 0x0000008013137836 */ /* 0x000fce0000000000 */
.L_x_22285:
[----:B------:R-:W-:Y:S05]  /*105a0*/  BSYNC B6 ;  /* 0x0000000000067941 */ /* 0x000fea0003800000 */
.L_x_22284:
        /* <DEDUP_REMOVED lines=383> */
.L_x_22420:
        /* <DEDUP_REMOVED lines=22> */
.L_x_22424:
[----:B------:R-:W2:Y:S02]  /*11f00*/  LDG.E.U8 R2, desc[UR36][R2.64] ;  /* 0x0000002402027981 */ /* 0x000ea4000c1e1100 */
[----:B--2---:R-:W-:-:S04]  /*11f10*/  ISETP.NE.AND P0, PT, R2, RZ, PT ;  /* 0x000000ff0200720c */ /* 0x004fc80003f05270 */
[----:B------:R-:W-:Y:S01]  /*11f20*/  P2R R19, PR, RZ, 0x1 ;  /* 0x00000001ff137803 */ /* 0x000fe20000000000 */
[----:B------:R-:W-:Y:S08]  /*11f30*/  BRA `(.L_x_22426) ;  /* 0x0000000c00c47947 */ /* 0x000ff00003800000 */
.L_x_22423:
        /* <DEDUP_REMOVED lines=11> */
.L_x_22428:
[----:B------:R-:W2:Y:S02]  /*11ff0*/  LDG.E R2, desc[UR36][R2.64] ;  /* 0x0000002402027981 */ /* 0x000ea4000c1e1900 */
[----:B--2---:R-:W-:-:S04]  /*12000*/  ISETP.NE.AND P0, PT, R2, RZ, PT ;  /* 0x000000ff0200720c */ /* 0x004fc80003f05270 */
[----:B------:R-:W-:Y:S01]  /*12010*/  P2R R19, PR, RZ, 0x1 ;  /* 0x00000001ff137803 */ /* 0x000fe20000000000 */
[----:B------:R-:W-:Y:S08]  /*12020*/  BRA `(.L_x_22426) ;  /* 0x0000000c00887947 */ /* 0x000ff00003800000 */
.L_x_22427:
[----:B------:R-:W2:Y:S02]  /*12030*/  LDG.E.U16 R2, desc[UR36][R2.64] ;  /* 0x0000002402027981 */ /* 0x000ea4000c1e1500 */
[----:B--2---:R-:W-:-:S04]  /*12040*/  ISETP.NE.AND P0, PT, R2, RZ, PT ;  /* 0x000000ff0200720c */ /* 0x004fc80003f05270 */
[----:B------:R-:W-:Y:S01]  /*12050*/  P2R R19, PR, RZ, 0x1 ;  /* 0x00000001ff137803 */ /* 0x000fe20000000000 */
[----:B------:R-:W-:Y:S08]  /*12060*/  BRA `(.L_x_22426) ;  /* 0x0000000c00787947 */ /* 0x000ff00003800000 */
.L_x_22422:
        /* <DEDUP_REMOVED lines=10> */
.L_x_22430:
[----:B------:R-:W2:Y:S02]  /*12110*/  LDG.E.U16 R0, desc[UR36][R2.64] ;  /* 0x0000002402007981 */ /* 0x000ea4000c1e1500 */
[----:B--2---:R-:W-:-:S05]  /*12120*/  HADD2.F32 R0, -RZ, R0.H0_H0 ;  /* 0x20000000ff007230 */ /* 0x004fca0000004100 */
[----:B------:R-:W-:-:S04]  /*12130*/  FSETP.NEU.FTZ.AND P0, PT, R0, RZ, PT ;  /* 0x000000ff0000720b */ /* 0x000fc80003f1d000 */
[----:B------:R-:W-:Y:S01]  /*12140*/  P2R R19, PR, RZ, 0x1 ;  /* 0x00000001ff137803 */ /* 0x000fe20000000000 */
[----:B------:R-:W-:Y:S08]  /*12150*/  BRA `(.L_x_22426) ;  /* 0x0000000c003c7947 */ /* 0x000ff00003800000 */
.L_x_22429:
        /* <DEDUP_REMOVED lines=12> */
.L_x_22432:
        /* <DEDUP_REMOVED lines=11> */
.L_x_22431:
[----:B------:R-:W2:Y:S02]  /*122d0*/  LDG.E.64 R2, desc[UR36][R2.64] ;  /* 0x0000002402027981 */ /* 0x000ea4000c1e1b00 */
[----:B--2---:R-:W-:-:S06]  /*122e0*/  DSETP.NEU.AND P0, PT, R2, RZ, PT ;  /* 0x000000ff0200722a */ /* 0x004fcc0003f0d000 */
[----:B------:R-:W-:Y:S01]  /*122f0*/  P2R R19, PR, RZ, 0x1 ;  /* 0x00000001ff137803 */ /* 0x000fe20000000000 */
[----:B------:R-:W-:Y:S07]  /*12300*/  BRA `(.L_x_22426) ;  /* 0x0000000800d07947 */ /* 0x000fee0003800000 */
.L_x_22421:
        /* <DEDUP_REMOVED lines=12> */
.L_x_22435:
[----:B------:R-:W2:Y:S02]  /*123d0*/  LDG.E.128 R4, desc[UR36][R2.64] ;  /* 0x0000002402047981 */ /* 0x000ea4000c1e1d00 */
[----:B--2---:R-:W-:-:S06]  /*123e0*/  DSETP.NEU.AND P0, PT, R6, RZ, PT ;  /* 0x000000ff0600722a */ /* 0x004fcc0003f0d000 */
[----:B------:R-:W-:-:S06]  /*123f0*/  DSETP.NEU.OR P0, PT, R4, RZ, P0 ;  /* 0x000000ff0400722a */ /* 0x000fcc000070d400 */
[----:B------:R-:W-:Y:S01]  /*12400*/  P2R R19, PR, RZ, 0x1 ;  /* 0x00000001ff137803 */ /* 0x000fe20000000000 */
[----:B------:R-:W-:Y:S07]  /*12410*/  BRA `(.L_x_22426) ;  /* 0x00000008008c7947 */ /* 0x000fee0003800000 */
.L_x_22434:
        /* <DEDUP_REMOVED lines=28> */
.L_x_22437:
        /* <DEDUP_REMOVED lines=15> */
.L_x_22436:
[----:B------:R-:W2:Y:S02]  /*126d0*/  LDG.E.U16 R0, desc[UR36][R2.64] ;  /* 0x0000002402007981 */ /* 0x000ea4000c1e1500 */
[----:B--2---:R-:W-:-:S05]  /*126e0*/  IMAD.U32 R0, R0, 0x10000, RZ ;  /* 0x0001000000007824 */ /* 0x004fca00078e00ff */
[----:B------:R-:W-:-:S04]  /*126f0*/  FSETP.NEU.FTZ.AND P0, PT, R0, RZ, PT ;  /* 0x000000ff0000720b */ /* 0x000fc80003f1d000 */
[----:B------:R-:W-:Y:S01]  /*12700*/  P2R R19, PR, RZ, 0x1 ;  /* 0x00000001ff137803 */ /* 0x000fe20000000000 */
[----:B------:R-:W-:Y:S08]  /*12710*/  BRA `(.L_x_22426) ;  /* 0x0000000400cc7947 */ /* 0x000ff00003800000 */
.L_x_22433:
        /* <DEDUP_REMOVED lines=12> */
.L_x_22440:
        /* <DEDUP_REMOVED lines=21> */
.L_x_22444:
[----:B------:R-:W-:Y:S05]  /*12930*/  BSYNC B1 ;  /* 0x0000000000017941 */ /* 0x000fea0003800000 */
.L_x_22443:
[----:B------:R-:W-:Y:S01]  /*12940*/  LEA R3, R0, 0x3b800000, 0x17 ;  /* 0x3b80000000037811 */ /* 0x000fe200078eb8ff */
[----:B------:R-:W-:-:S05]  /*12950*/  IMAD.SHL.U32 R0, R2, 0x100000, RZ ;  /* 0x0010000002007824 */ /* 0x000fca00078e00ff */
[----:B------:R-:W-:-:S07]  /*12960*/  LOP3.LUT R0, R3, R0, R4, 0xfe, !PT ;  /* 0x0000000003007212 */ /* 0x000fce00078efe04 */
.L_x_22442:
[----:B------:R-:W-:Y:S05]  /*12970*/  BSYNC B0 ;  /* 0x0000000000007941 */ /* 0x000fea0003800000 */
.L_x_22441:
[----:B------:R-:W-:-:S04]  /*12980*/  FSETP.NEU.FTZ.AND P0, PT, R0, RZ, PT ;  /* 0x000000ff0000720b */ /* 0x000fc80003f1d000 */
[----:B------:R-:W-:Y:S01]  /*12990*/  P2R R19, PR, RZ, 0x1 ;  /* 0x00000001ff137803 */ /* 0x000fe20000000000 */
[----:B------:R-:W-:Y:S08]  /*129a0*/  BRA `(.L_x_22426) ;  /* 0x0000000400287947 */ /* 0x000ff00003800000 */
.L_x_22439:
        /* <DEDUP_REMOVED lines=21> */
.L_x_22448:
[----:B------:R-:W-:Y:S05]  /*12b00*/  BSYNC B1 ;  /* 0x0000000000017941 */ /* 0x000fea0003800000 */
.L_x_22447:
[----:B------:R-:W-:Y:S01]  /*12b10*/  LEA R3, R0, 0x37800000, 0x17 ;  /* 0x3780000000037811 */ /* 0x000fe200078eb8ff */
[----:B------:R-:W-:-:S05]  /*12b20*/  IMAD.SHL.U32 R0, R2, 0x200000, RZ ;  /* 0x0020000002007824 */ /* 0x000fca00078e00ff */
[----:B------:R-:W-:-:S07]  /*12b30*/  LOP3.LUT R0, R3, R0, R4, 0xfe, !PT ;  /* 0x0000000003007212 */ /* 0x000fce00078efe04 */
.L_x_22446:
[----:B------:R-:W-:Y:S05]  /*12b40*/  BSYNC B0 ;  /* 0x0000000000007941 */ /* 0x000fea0003800000 */
.L_x_22445:
[----:B------:R-:W-:-:S04]  /*12b50*/  FSETP.NEU.FTZ.AND P0, PT, R0, RZ, PT ;  /* 0x000000ff0000720b */ /* 0x000fc80003f1d000 */
[----:B------:R-:W-:Y:S01]  /*12b60*/  P2R R19, PR, RZ, 0x1 ;  /* 0x00000001ff137803 */ /* 0x000fe20000000000 */
[----:B------:R-:W-:Y:S08]  /*12b70*/  BRA `(.L_x_22426) ;  /* 0x0000000000b47947 */ /* 0x000ff00003800000 */
.L_x_22438:
        /* <DEDUP_REMOVED lines=14> */
.L_x_22452:
[----:B------:R-:W-:Y:S05]  /*12c60*/  BSYNC B0 ;  /* 0x0000000000007941 */ /* 0x000fea0003800000 */
.L_x_22451:
[----:B------:R-:W-:-:S04]  /*12c70*/  FSETP.NEU.FTZ.AND P0, PT, R0, RZ, PT ;  /* 0x000000ff0000720b */ /* 0x000fc80003f1d000 */
[----:B------:R-:W-:Y:S01]  /*12c80*/  P2R R19, PR, RZ, 0x1 ;  /* 0x00000001ff137803 */ /* 0x000fe20000000000 */
[----:B------:R-:W-:Y:S08]  /*12c90*/  BRA `(.L_x_22426) ;  /* 0x00000000006c7947 */ /* 0x000ff00003800000 */
.L_x_22425:
        /* <DEDUP_REMOVED lines=16> */
.L_x_22453:
[----:B------:R-:W-:-:S04]  /*12da0*/  PLOP3.LUT P0, PT, PT, PT, PT, 0x8, 0x0 ;  /* 0x000000000000781c */ /* 0x000fc80003f0e170 */
[----:B------:R-:W-:Y:S01]  /*12db0*/  P2R R19, PR, RZ, 0x1 ;  /* 0x00000001ff137803 */ /* 0x000fe20000000000 */
[----:B------:R-:W-:Y:S08]  /*12dc0*/  BRA `(.L_x_22426) ;  /* 0x0000000000207947 */ /* 0x000ff00003800000 */
.L_x_22450:
[----:B------:R-:W2:Y:S02]  /*12dd0*/  LDG.E.64 R2, desc[UR36][R2.64] ;  /* 0x0000002402027981 */ /* 0x000ea4000c1e1b00 */
[----:B--2---:R-:W-:-:S04]  /*12de0*/  ISETP.NE.U32.AND P0, PT, R2, RZ, PT ;  /* 0x000000ff0200720c */ /* 0x004fc80003f05070 */
[----:B------:R-:W-:-:S04]  /*12df0*/  ISETP.NE.AND.EX P0, PT, R3, RZ, PT, P0 ;  /* 0x000000ff0300720c */ /* 0x000fc80003f05300 */
[----:B------:R-:W-:Y:S01]  /*12e00*/  P2R R19, PR, RZ, 0x1 ;  /* 0x00000001ff137803 */ /* 0x000fe20000000000 */
[----:B------:R-:W-:Y:S08]  /*12e10*/  BRA `(.L_x_22426) ;  /* 0x00000000000c7947 */ /* 0x000ff00003800000 */
.L_x_22449:
[----:B------:R-:W2:Y:S02]  /*12e20*/  LDG.E R2, desc[UR36][R2.64] ;  /* 0x0000002402027981 */ /* 0x000ea4000c1e1900 */
[----:B--2---:R-:W-:-:S04]  /*12e30*/  ISETP.NE.AND P0, PT, R2, RZ, PT ;  /* 0x000000ff0200720c */ /* 0x004fc80003f05270 */
[----:B------:R-:W-:-:S09]  /*12e40*/  P2R R19, PR, RZ, 0x1 ;  /* 0x00000001ff137803 */ /* 0x000fd20000000000 */
.L_x_22426:
        /* <DEDUP_REMOVED lines=19> */
.L_x_22457:
[----:B------:R-:W2:Y:S02]  /*12f80*/  LDG.E.U8 R2, desc[UR36][R2.64] ;  /* 0x0000002402027981 */ /* 0x000ea4000c1e1100 */
[----:B--2---:R-:W-:-:S04]  /*12f90*/  ISETP.NE.AND P0, PT, R2, RZ, PT ;  /* 0x000000ff0200720c */ /* 0x004fc80003f05270 */
[----:B------:R-:W-:Y:S01]  /*12fa0*/  P2R R22, PR, RZ, 0x1 ;  /* 0x00000001ff167803 */ /* 0x000fe20000000000 */
[----:B------:R-:W-:Y:S08]  /*12fb0*/  BRA `(.L_x_22459) ;  /* 0x0000000c00c47947 */ /* 0x000ff00003800000 */
.L_x_22456:
        /* <DEDUP_REMOVED lines=11> */
.L_x_22461:
[----:B------:R-:W2:Y:S02]  /*13070*/  LDG.E R2, desc[UR36][R2.64] ;  /* 0x0000002402027981 */ /* 0x000ea4000c1e1900 */
[----:B--2---:R-:W-:-:S04]  /*13080*/  ISETP.NE.AND P0, PT, R2, RZ, PT ;  /* 0x000000ff0200720c */ /* 0x004fc80003f05270 */
[----:B------:R-:W-:Y:S01]  /*13090*/  P2R R22, PR, RZ, 0x1 ;  /* 0x00000001ff167803 */ /* 0x000fe20000000000 */
[----:B------:R-:W-:Y:S08]  /*130a0*/  BRA `(.L_x_22459) ;  /* 0x0000000c00887947 */ /* 0x000ff00003800000 */
.L_x_22460:
[----:B------:R-:W2:Y:S02]  /*130b0*/  LDG.E.U16 R2, desc[UR36][R2.64] ;  /* 0x0000002402027981 */ /* 0x000ea4000c1e1500 */
[----:B--2---:R-:W-:-:S04]  /*130c0*/  ISETP.NE.AND P0, PT, R2, RZ, PT ;  /* 0x000000ff0200720c */ /* 0x004fc80003f05270 */
[----:B------:R-:W-:Y:S01]  /*130d0*/  P2R R22, PR, RZ, 0x1 ;  /* 0x00000001ff167803 */ /* 0x000fe20000000000 */
[----:B------:R-:W-:Y:S08]  /*130e0*/  BRA `(.L_x_22459) ;  /* 0x0000000c00787947 */ /* 0x000ff00003800000 */
.L_x_22455:
        /* <DEDUP_REMOVED lines=10> */
.L_x_22463:
[----:B------:R-:W2:Y:S02]  /*13190*/  LDG.E.U16 R0, desc[UR36][R2.64] ;  /* 0x0000002402007981 */ /* 0x000ea4000c1e1500 */
[----:B--2---:R-:W-:-:S05]  /*131a0*/  HADD2.F32 R0, -RZ, R0.H0_H0 ;  /* 0x20000000ff007230 */ /* 0x004fca0000004100 */
[----:B------:R-:W-:-:S04]  /*131b0*/  FSETP.NEU.FTZ.AND P0, PT, R0, RZ, PT ;  /* 0x000000ff0000720b */ /* 0x000fc80003f1d000 */
[----:B------:R-:W-:Y:S01]  /*131c0*/  P2R R22, PR, RZ, 0x1 ;  /* 0x00000001ff167803 */ /* 0x000fe20000000000 */
[----:B------:R-:W-:Y:S08]  /*131d0*/  BRA `(.L_x_22459) ;  /* 0x0000000c003c7947 */ /* 0x000ff00003800000 */
.L_x_22462:
        /* <DEDUP_REMOVED lines=12> */
.L_x_22465:
        /* <DEDUP_REMOVED lines=11> */
.L_x_22464:
[----:B------:R-:W2:Y:S02]  /*13350*/  LDG.E.64 R2, desc[UR36][R2.64] ;  /* 0x0000002402027981 */ /* 0x000ea4000c1e1b00 */
[----:B--2---:R-:W-:-:S06]  /*13360*/  DSETP.NEU.AND P0, PT, R2, RZ, PT ;  /* 0x000000ff0200722a */ /* 0x004fcc0003f0d000 */
[----:B------:R-:W-:Y:S01]  /*13370*/  P2R R22, PR, RZ, 0x1 ;  /* 0x00000001ff167803 */ /* 0x000fe20000000000 */
[----:B------:R-:W-:Y:S07]  /*13380*/  BRA `(.L_x_22459) ;  /* 0x0000000800d07947 */ /* 0x000fee0003800000 */
.L_x_22454:
        /* <DEDUP_REMOVED lines=12> */
.L_x_22468:
[----:B------:R-:W2:Y:S02]  /*13450*/  LDG.E.128 R4, desc[UR36][R2.64] ;  /* 0x0000002402047981 */ /* 0x000ea4000c1e1d00 */
[----:B--2---:R-:W-:-:S06]  /*13460*/  DSETP.NEU.AND P0, PT, R6, RZ, PT ;  /* 0x000000ff0600722a */ /* 0x004fcc0003f0d000 */
[----:B------:R-:W-:-:S06]  /*13470*/  DSETP.NEU.OR P0, PT, R4, RZ, P0 ;  /* 0x000000ff0400722a */ /* 0x000fcc000070d400 */
[----:B------:R-:W-:Y:S01]  /*13480*/  P2R R22, PR, RZ, 0x1 ;  /* 0x00000001ff167803 */ /* 0x000fe20000000000 */
[----:B------:R-:W-:Y:S07]  /*13490*/  BRA `(.L_x_22459) ;  /* 0x00000008008c7947 */ /* 0x000fee0003800000 */
.L_x_22467:
        /* <DEDUP_REMOVED lines=28> */
.L_x_22470:
        /* <DEDUP_REMOVED lines=15> */
.L_x_22469:
[----:B------:R-:W2:Y:S02]  /*13750*/  LDG.E.U16 R0, desc[UR36][R2.64] ;  /* 0x0000002402007981 */ /* 0x000ea4000c1e1500 */
[----:B--2---:R-:W-:-:S05]  /*13760*/  IMAD.U32 R0, R0, 0x10000, RZ ;  /* 0x0001000000007824 */ /* 0x004fca00078e00ff */
[----:B------:R-:W-:-:S04]  /*13770*/  FSETP.NEU.FTZ.AND P0, PT, R0, RZ, PT ;  /* 0x000000ff0000720b */ /* 0x000fc80003f1d000 */
[----:B------:R-:W-:Y:S01]  /*13780*/  P2R R22, PR, RZ, 0x1 ;  /* 0x00000001ff167803 */ /* 0x000fe20000000000 */
[----:B------:R-:W-:Y:S08]  /*13790*/  BRA `(.L_x_22459) ;  /* 0x0000000400cc7947 */ /* 0x000ff00003800000 */
.L_x_22466:
        /* <DEDUP_REMOVED lines=12> */
.L_x_22473:
        /* <DEDUP_REMOVED lines=21> */
.L_x_22477:
[----:B------:R-:W-:Y:S05]  /*139b0*/  BSYNC B1 ;  /* 0x0000000000017941 */ /* 0x000fea0003800000 */
.L_x_22476:
[----:B------:R-:W-:Y:S01]  /*139c0*/  LEA R3, R0, 0x3b800000, 0x17 ;  /* 0x3b80000000037811 */ /* 0x000fe200078eb8ff */
[----:B------:R-:W-:-:S05]  /*139d0*/  IMAD.SHL.U32 R0, R2, 0x100000, RZ ;  /* 0x0010000002007824 */ /* 0x000fca00078e00ff */
[----:B------:R-:W-:-:S07]  /*139e0*/  LOP3.LUT R0, R3, R0, R4, 0xfe, !PT ;  /* 0x0000000003007212 */ /* 0x000fce00078efe04 */
.L_x_22475:
[----:B------:R-:W-:Y:S05]  /*139f0*/  BSYNC B0 ;  /* 0x0000000000007941 */ /* 0x000fea0003800000 */
.L_x_22474:
[----:B------:R-:W-:-:S04]  /*13a00*/  FSETP.NEU.FTZ.AND P0, PT, R0, RZ, PT ;  /* 0x000000ff0000720b */ /* 0x000fc80003f1d000 */
[----:B------:R-:W-:Y:S01]  /*13a10*/  P2R R22, PR, RZ, 0x1 ;  /* 0x00000001ff167803 */ /* 0x000fe20000000000 */
[----:B------:R-:W-:Y:S08]  /*13a20*/  BRA `(.L_x_22459) ;  /* 0x0000000400287947 */ /* 0x000ff00003800000 */
.L_x_22472:
        /* <DEDUP_REMOVED lines=21> */
.L_x_22481:
[----:B------:R-:W-:Y:S05]  /*13b80*/  BSYNC B1 ;  /* 0x0000000000017941 */ /* 0x000fea0003800000 */
.L_x_22480:
[----:B------:R-:W-:Y:S01]  /*13b90*/  LEA R3, R0, 0x37800000, 0x17 ;  /* 0x3780000000037811 */ /* 0x000fe200078eb8ff */
[----:B------:R-:W-:-:S05]  /*13ba0*/  IMAD.SHL.U32 R0, R2, 0x200000, RZ ;  /* 0x0020000002007824 */ /* 0x000fca00078e00ff */
[----:B------:R-:W-:-:S07]  /*13bb0*/  LOP3.LUT R0, R3, R0, R4, 0xfe, !PT ;  /* 0x0000000003007212 */ /* 0x000fce00078efe04 */
.L_x_22479:
[----:B------:R-:W-:Y:S05]  /*13bc0*/  BSYNC B0 ;  /* 0x0000000000007941 */ /* 0x000fea0003800000 */
.L_x_22478:
[----:B------:R-:W-:-:S04]  /*13bd0*/  FSETP.NEU.FTZ.AND P0, PT, R0, RZ, PT ;  /* 0x000000ff0000720b */ /* 0x000fc80003f1d000 */
[----:B------:R-:W-:Y:S01]  /*13be0*/  P2R R22, PR, RZ, 0x1 ;  /* 0x00000001ff167803 */ /* 0x000fe20000000000 */
[----:B------:R-:W-:Y:S08]  /*13bf0*/  BRA `(.L_x_22459) ;  /* 0x0000000000b47947 */ /* 0x000ff00003800000 */
.L_x_22471:
        /* <DEDUP_REMOVED lines=14> */
.L_x_22485:
[----:B------:R-:W-:Y:S05]  /*13ce0*/  BSYNC B0 ;  /* 0x0000000000007941 */ /* 0x000fea0003800000 */
.L_x_22484:
[----:B------:R-:W-:-:S04]  /*13cf0*/  FSETP.NEU.FTZ.AND P0, PT, R0, RZ, PT ;  /* 0x000000ff0000720b */ /* 0x000fc80003f1d000 */
[----:B------:R-:W-:Y:S01]  /*13d00*/  P2R R22, PR, RZ, 0x1 ;  /* 0x00000001ff167803 */ /* 0x000fe20000000000 */
[----:B------:R-:W-:Y:S08]  /*13d10*/  BRA `(.L_x_22459) ;  /* 0x00000000006c7947 */ /* 0x000ff00003800000 */
.L_x_22458:
        /* <DEDUP_REMOVED lines=16> */
.L_x_22486:
[----:B------:R-:W-:-:S04]  /*13e20*/  PLOP3.LUT P0, PT, PT, PT, PT, 0x8, 0x0 ;  /* 0x000000000000781c */ /* 0x000fc80003f0e170 */
[----:B------:R-:W-:Y:S01]  /*13e30*/  P2R R22, PR, RZ, 0x1 ;  /* 0x00000001ff167803 */ /* 0x000fe20000000000 */
[----:B------:R-:W-:Y:S08]  /*13e40*/  BRA `(.L_x_22459) ;  /* 0x0000000000207947 */ /* 0x000ff00003800000 */
.L_x_22483:
[----:B------:R-:W2:Y:S02]  /*13e50*/  LDG.E.64 R2, desc[UR36][R2.64] ;  /* 0x0000002402027981 */ /* 0x000ea4000c1e1b00 */
[----:B--2---:R-:W-:-:S04]  /*13e60*/  ISETP.NE.U32.AND P0, PT, R2, RZ, PT ;  /* 0x000000ff0200720c */ /* 0x004fc80003f05070 */
[----:B------:R-:W-:-:S04]  /*13e70*/  ISETP.NE.AND.EX P0, PT, R3, RZ, PT, P0 ;  /* 0x000000ff0300720c */ /* 0x000fc80003f05300 */
[----:B------:R-:W-:Y:S01]  /*13e80*/  P2R R22, PR, RZ, 0x1 ;  /* 0x00000001ff167803 */ /* 0x000fe20000000000 */
[----:B------:R-:W-:Y:S08]  /*13e90*/  BRA `(.L_x_22459) ;  /* 0x00000000000c7947 */ /* 0x000ff00003800000 */
.L_x_22482:
[----:B------:R-:W2:Y:S02]  /*13ea0*/  LDG.E R2, desc[UR36][R2.64] ;  /* 0x0000002402027981 */ /* 0x000ea4000c1e1900 */
[----:B--2---:R-:W-:-:S04]  /*13eb0*/  ISETP.NE.AND P0, PT, R2, RZ, PT ;  /* 0x000000ff0200720c */ /* 0x004fc80003f05270 */
[----:B------:R-:W-:-:S09]  /*13ec0*/  P2R R22, PR, RZ, 0x1 ;  /* 0x00000001ff167803 */ /* 0x000fd20000000000 */
.L_x_22459:
        /* <DEDUP_REMOVED lines=18> */
.L_x_22490:
[----:B------:R-:W2:Y:S02]  /*13ff0*/  LDG.E.U8 R2, desc[UR36][R2.64] ;  /* 0x0000002402027981 */ /* 0x000ea4000c1e1100 */
[----:B--2---:R-:W-:Y:S01]  /*14000*/  ISETP.NE.AND P0, PT, R2, RZ, PT ;  /* 0x000000ff0200720c */ /* 0x004fe20003f05270 */
[----:B------:R-:W-:-:S12]  /*14010*/  BRA `(.L_x_22492) ;  /* 0x0000000c00747947 */ /* 0x000fd80003800000 */
.L_x_22489:
        /* <DEDUP_REMOVED lines=10> */
.L_x_22494:
[----:B------:R-:W2:Y:S02]  /*140c0*/  LDG.E R2, desc[UR36][R2.64] ;  /* 0x0000002402027981 */ /* 0x000ea4000c1e1900 */
[----:B--2---:R-:W-:Y:S01]  /*140d0*/  ISETP.NE.AND P0, PT, R2, RZ, PT ;  /* 0x000000ff0200720c */ /* 0x004fe20003f05270 */
[----:B------:R-:W-:-:S12]  /*140e0*/  BRA `(.L_x_22492) ;  /* 0x0000000c00407947 */ /* 0x000fd80003800000 */
.L_x_22493:
[----:B------:R-:W2:Y:S02]  /*140f0*/  LDG.E.U16 R2, desc[UR36][R2.64] ;  /* 0x0000002402027981 */ /* 0x000ea4000c1e1500 */
[----:B--2---:R-:W-:Y:S01]  /*14100*/  ISETP.NE.AND P0, PT, R2, RZ, PT ;  /* 0x000000ff0200720c */ /* 0x004fe20003f05270 */
[----:B------:R-:W-:-:S12]  /*14110*/  BRA `(.L_x_22492) ;  /* 0x0000000c00347947 */ /* 0x000fd80003800000 */
.L_x_22488:
        /* <DEDUP_REMOVED lines=9> */
.L_x_22496:
[----:B------:R-:W2:Y:S02]  /*141b0*/  LDG.E.U16 R0, desc[UR36][R2.64] ;  /* 0x0000002402007981 */ /* 0x000ea4000c1e1500 */
[----:B--2---:R-:W-:-:S05]  /*141c0*/  HADD2.F32 R0, -RZ, R0.H0_H0 ;  /* 0x20000000ff007230 */ /* 0x004fca0000004100 */
[----:B------:R-:W-:Y:S01]  /*141d0*/  FSETP.NEU.FTZ.AND P0, PT, R0, RZ, PT ;  /* 0x000000ff0000720b */ /* 0x000fe20003f1d000 */
[----:B------:R-:W-:-:S12]  /*141e0*/  BRA `(.L_x_22492) ;  /* 0x0000000c00007947 */ /* 0x000fd80003800000 */
.L_x_22495:
        /* <DEDUP_REMOVED lines=11> */
.L_x_22498:
        /* <DEDUP_REMOVED lines=10> */
.L_x_22497:
[----:B------:R-:W2:Y:S02]  /*14340*/  LDG.E.64 R2, desc[UR36][R2.64] ;  /* 0x0000002402027981 */ /* 0x000ea4000c1e1b00 */
[----:B--2---:R-:W-:Y:S01]  /*14350*/  DSETP.NEU.AND P0, PT, R2, RZ, PT ;  /* 0x000000ff0200722a */ /* 0x004fe20003f0d000 */
[----:B------:R-:W-:-:S13]  /*14360*/  BRA `(.L_x_22492) ;  /* 0x0000000800a07947 */ /* 0x000fda0003800000 */
.L_x_22487:
        /* <DEDUP_REMOVED lines=11> */
.L_x_22501:
[----:B------:R-:W2:Y:S02]  /*14420*/  LDG.E.128 R4, desc[UR36][R2.64] ;  /* 0x0000002402047981 */ /* 0x000ea4000c1e1d00 */
[----:B--2---:R-:W-:-:S06]  /*14430*/  DSETP.NEU.AND P0, PT, R6, RZ, PT ;  /* 0x000000ff0600722a */ /* 0x004fcc0003f0d000 */
[----:B------:R-:W-:Y:S01]  /*14440*/  DSETP.NEU.OR P0, PT, R4, RZ, P0 ;  /* 0x000000ff0400722a */ /* 0x000fe2000070d400 */
[----:B------:R-:W-:-:S13]  /*14450*/  BRA `(.L_x_22492) ;  /* 0x0000000800647947 */ /* 0x000fda0003800000 */
.L_x_22500:
        /* <DEDUP_REMOVED lines=27> */
.L_x_22503:
        /* <DEDUP_REMOVED lines=14> */
.L_x_22502:
[----:B------:R-:W2:Y:S02]  /*146f0*/  LDG.E.U16 R0, desc[UR36][R2.64] ;  /* 0x0000002402007981 */ /* 0x000ea4000c1e1500 */
[----:B--2---:R-:W-:-:S05]  /*14700*/  IMAD.U32 R0, R0, 0x10000, RZ ;  /* 0x0001000000007824 */ /* 0x004fca00078e00ff */
[----:B------:R-:W-:Y:S01]  /*14710*/  FSETP.NEU.FTZ.AND P0, PT, R0, RZ, PT ;  /* 0x000000ff0000720b */ /* 0x000fe20003f1d000 */
[----:B------:R-:W-:-:S12]  /*14720*/  BRA `(.L_x_22492) ;  /* 0x0000000400b07947 */ /* 0x000fd80003800000 */
.L_x_22499:
        /* <DEDUP_REMOVED lines=11> */
.L_x_22506:
        /* <DEDUP_REMOVED lines=21> */
.L_x_22510:
[----:B------:R-:W-:Y:S05]  /*14930*/  BSYNC B1 ;  /* 0x0000000000017941 */ /* 0x000fea0003800000 */
.L_x_22509:
[----:B------:R-:W-:Y:S01]  /*14940*/  LEA R3, R0, 0x3b800000, 0x17 ;  /* 0x3b80000000037811 */ /* 0x000fe200078eb8ff */
[----:B------:R-:W-:-:S05]  /*14950*/  IMAD.SHL.U32 R0, R2, 0x100000, RZ ;  /* 0x0010000002007824 */ /* 0x000fca00078e00ff */
[----:B------:R-:W-:-:S07]  /*14960*/  LOP3.LUT R0, R3, R0, R4, 0xfe, !PT ;  /* 0x0000000003007212 */ /* 0x000fce00078efe04 */
.L_x_22508:
[----:B------:R-:W-:Y:S05]  /*14970*/  BSYNC B0 ;  /* 0x0000000000007941 */ /* 0x000fea0003800000 */
.L_x_22507:
[----:B------:R-:W-:Y:S01]  /*14980*/  FSETP.NEU.FTZ.AND P0, PT, R0, RZ, PT ;  /* 0x000000ff0000720b */ /* 0x000fe20003f1d000 */
[----:B------:R-:W-:-:S12]  /*14990*/  BRA `(.L_x_22492) ;  /* 0x0000000400147947 */ /* 0x000fd80003800000 */
.L_x_22505:
        /* <DEDUP_REMOVED lines=21> */
.L_x_22514:
[----:B------:R-:W-:Y:S05]  /*14af0*/  BSYNC B1 ;  /* 0x0000000000017941 */ /* 0x000fea0003800000 */
.L_x_22513:
[----:B------:R-:W-:Y:S01]  /*14b00*/  LEA R3, R0, 0x37800000, 0x17 ;  /* 0x3780000000037811 */ /* 0x000fe200078eb8ff */
[----:B------:R-:W-:-:S05]  /*14b10*/  IMAD.SHL.U32 R0, R2, 0x200000, RZ ;  /* 0x0020000002007824 */ /* 0x000fca00078e00ff */
[----:B------:R-:W-:-:S07]  /*14b20*/  LOP3.LUT R0, R3, R0, R4, 0xfe, !PT ;  /* 0x0000000003007212 */ /* 0x000fce00078efe04 */
.L_x_22512:
[----:B------:R-:W-:Y:S05]  /*14b30*/  BSYNC B0 ;  /* 0x0000000000007941 */ /* 0x000fea0003800000 */
.L_x_22511:
[----:B------:R-:W-:Y:S01]  /*14b40*/  FSETP.NEU.FTZ.AND P0, PT, R0, RZ, PT ;  /* 0x000000ff0000720b */ /* 0x000fe20003f1d000 */
[----:B------:R-:W-:-:S12]  /*14b50*/  BRA `(.L_x_22492) ;  /* 0x0000000000a47947 */ /* 0x000fd80003800000 */
.L_x_22504:
        /* <DEDUP_REMOVED lines=14> */
.L_x_22518:
[----:B------:R-:W-:Y:S05]  /*14c40*/  BSYNC B0 ;  /* 0x0000000000007941 */ /* 0x000fea0003800000 */
.L_x_22517:
[----:B------:R-:W-:Y:S01]  /*14c50*/  FSETP.NEU.FTZ.AND P0, PT, R0, RZ, PT ;  /* 0x000000ff0000720b */ /* 0x000fe20003f1d000 */
[----:B------:R-:W-:-:S12]  /*14c60*/  BRA `(.L_x_22492) ;  /* 0x0000000000607947 */ /* 0x000fd80003800000 */
.L_x_22491:
        /* <DEDUP_REMOVED lines=16> */
.L_x_22519:
[----:B------:R-:W-:Y:S01]  /*14d70*/  PLOP3.LUT P0, PT, PT, PT, PT, 0x8, 0x0 ;  /* 0x000000000000781c */ /* 0x000fe20003f0e170 */
[----:B------:R-:W-:-:S12]  /*14d80*/  BRA `(.L_x_22492) ;  /* 0x0000000000187947 */ /* 0x000fd80003800000 */
.L_x_22516:
[----:B------:R-:W2:Y:S02]  /*14d90*/  LDG.E.64 R2, desc[UR36][R2.64] ;  /* 0x0000002402027981 */ /* 0x000ea4000c1e1b00 */
[----:B--2---:R-:W-:-:S04]  /*14da0*/  ISETP.NE.U32.AND P0, PT, R2, RZ, PT ;  /* 0x000000ff0200720c */ /* 0x004fc80003f05070 */
[----:B------:R-:W-:Y:S01]  /*14db0*/  ISETP.NE.AND.EX P0, PT, R3, RZ, PT, P0 ;  /* 0x000000ff0300720c */ /* 0x000fe20003f05300 */
[----:B------:R-:W-:-:S12]  /*14dc0*/  BRA `(.L_x_22492) ;  /* 0x0000000000087947 */ /* 0x000fd80003800000 */
.L_x_22515:
[----:B------:R-:W2:Y:S02]  /*14dd0*/  LDG.E R2, desc[UR36][R2.64] ;  /* 0x0000002402027981 */ /* 0x000ea4000c1e1900 */
[----:B--2---:R-:W-:-:S13]  /*14de0*/  ISETP.NE.AND P0, PT, R2, RZ, PT ;  /* 0x000000ff0200720c */ /* 0x004fda0003f05270 */
.L_x_22492:
        /* <DEDUP_REMOVED lines=22> */
.L_x_22523:
[----:B------:R-:W-:Y:S01]  /*14f50*/  STG.E.U8 desc[UR36][R16.64], R2 ;  /* 0x0000000210007986 */ /* 0x000fe2000c101124 */
[----:B------:R-:W-:Y:S05]  /*14f60*/  EXIT ;  /* 0x000000000000794d */ /* 0x000fea0003800000 */
.L_x_22522:
        /* <DEDUP_REMOVED lines=9> */
.L_x_22526:
[----:B------:R-:W-:Y:S01]  /*15000*/  STG.E desc[UR36][R16.64], R2 ;  /* 0x0000000210007986 */ /* 0x000fe2000c101924 */
[----:B------:R-:W-:Y:S05]  /*15010*/  EXIT ;  /* 0x000000000000794d */ /* 0x000fea0003800000 */
.L_x_22525:
[----:B------:R-:W-:Y:S01]  /*15020*/  STG.E.U16 desc[UR36][R16.64], R2 ;  /* 0x0000000210007986 */ /* 0x000fe2000c101524 */
[----:B------:R-:W-:Y:S05]  /*15030*/  EXIT ;  /* 0x000000000000794d */ /* 0x000fea0003800000 */
.L_x_22521:
[----:B------:R-:W-:-:S13]  /*15040*/  ISETP.GT.AND P0, PT, R0, 0x6, PT ;  /* 0x000000060000780c */ /* 0x000fda0003f04270 */
[----:B------:R-:W-:Y:S05]  /*15050*/  @P0 BRA `(.L_x_22527) ;  /* 0x00000000002c0947 */ /* 0x000fea0003800000 */
[----:B------:R-:W-:-:S13]  /*15060*/  ISETP.NE.AND P0, PT, R0, 0x5, PT ;  /* 0x000000050000780c */ /* 0x000fda0003f05270 */
[----:B------:R-:W-:Y:S05]  /*15070*/  @!P0 BRA `(.L_x_22528) ;  /* 0x0000000000148947 */ /* 0x000fea0003800000 */
[----:B------:R-:W-:-:S13]  /*15080*/  ISETP.NE.AND P0, PT, R0, 0x6, PT ;  /* 0x000000060000780c */ /* 0x000fda0003f05270 */
[----:B------:R-:W-:Y:S05]  /*15090*/  @P0 BRA `(.L_x_22524) ;  /* 0x0000000800a80947 */ /* 0x000fea0003800000 */
[----:B------:R-:W-:-:S05]  /*150a0*/  I2FP.F32.U32 R3, R2 ;  /* 0x0000000200037245 */ /* 0x000fca0000201000 */
[----:B------:R-:W-:Y:S01]  /*150b0*/  STG.E desc[UR36][R16.64], R3 ;  /* 0x0000000310007986 */ /* 0x000fe2000c101924 */
[----:B------:R-:W-:Y:S05]  /*150c0*/  EXIT ;  /* 0x000000000000794d */ /* 0x000fea0003800000 */
.L_x_22528:
[----:B------:R-:W-:-:S04]  /*150d0*/  I2FP.F32.U32 R0, R2 ;  /* 0x0000000200007245 */ /* 0x000fc80000201000 */
[----:B------:R-:W-:-:S05]  /*150e0*/  F2FP.F16.F32.PACK_AB R0, RZ, R0 ;  /* 0x00000000ff00723e */ /* 0x000fca00000000ff */
[----:B------:R-:W-:Y:S01]  /*150f0*/  STG.E.U16 desc[UR36][R16.64], R0 ;  /* 0x0000000010007986 */ /* 0x000fe2000c101524 */
[----:B------:R-:W-:Y:S05]  /*15100*/  EXIT ;  /* 0x000000000000794d */ /* 0x000fea0003800000 */
.L_x_22527:
        /* <DEDUP_REMOVED lines=8> */
[----:B------:R-:W-:Y:S01]  /*15190*/  STG.E.64 desc[UR36][R16.64], R2 ;  /* 0x0000000210007986 */ /* 0x000fe2000c101b24 */
[----:B------:R-:W-:Y:S05]  /*151a0*/  EXIT ;  /* 0x000000000000794d */ /* 0x000fea0003800000 */
.L_x_22530:
[----:B------:R-:W-:-:S04]  /*151b0*/  I2FP.F32.U32 R2, R2 ;  /* 0x0000000200027245 */ /* 0x000fc80000201000 */
[----:B------:R-:W-:-:S04]  /*151c0*/  F2FP.F16.F32.PACK_AB R3, RZ, R2 ;  /* 0x00000002ff03723e */ /* 0x000fc800000000ff */
[----:B------:R-:W-:-:S05]  /*151d0*/  PRMT R3, R3, 0x5410, RZ ;  /* 0x0000541003037816 */ /* 0x000fca00000000ff */
[----:B------:R-:W-:Y:S01]  /*151e0*/  STG.E desc[UR36][R16.64], R3 ;  /* 0x0000000310007986 */ /* 0x000fe2000c101924 */
[----:B------:R-:W-:Y:S05]  /*151f0*/  EXIT ;  /* 0x000000000000794d */ /* 0x000fea0003800000 */
.L_x_22529:
[----:B------:R-:W0:Y:S02]  /*15200*/  I2F.F64.U32 R2, R2 ;  /* 0x0000000200027312 */ /* 0x000e240000201800 */
[----:B0-----:R-:W-:Y:S01]  /*15210*/  STG.E.64 desc[UR36][R16.64], R2 ;  /* 0x0000000210007986 */ /* 0x001fe2000c101b24 */
[----:B------:R-:W-:Y:S05]  /*15220*/  EXIT ;  /* 0x000000000000794d */ /* 0x000fea0003800000 */
.L_x_22520:
        /* <DEDUP_REMOVED lines=8> */
[----:B------:R-:W-:Y:S01]  /*152b0*/  STG.E.U8 desc[UR36][R16.64], R2 ;  /* 0x0000000210007986 */ /* 0x000fe2000c101124 */
[----:B------:R-:W-:Y:S05]  /*152c0*/  EXIT ;  /* 0x000000000000794d */ /* 0x000fea0003800000 */
.L_x_22533:
[----:B------:R-:W0:Y:S01]  /*152d0*/  I2F.F64.U32 R4, R2 ;  /* 0x0000000200047312 */ /* 0x000e220000201800 */
[----:B------:R-:W-:-:S05]  /*152e0*/  CS2R R6, SRZ ;  /* 0x0000000000067805 */ /* 0x000fca000001ff00 */
[----:B0-----:R-:W-:Y:S01]  /*152f0*/  STG.E.128 desc[UR36][R16.64], R4 ;  /* 0x0000000410007986 */ /* 0x001fe2000c101d24 */
[----:B------:R-:W-:Y:S05]  /*15300*/  EXIT ;  /* 0x000000000000794d */ /* 0x000fea0003800000 */
.L_x_22532:
        /* <DEDUP_REMOVED lines=21> */
.L_x_22537:
[----:B------:R-:W-:Y:S05]  /*15460*/  BSYNC B0 ;  /* 0x0000000000007941 */ /* 0x000fea0003800000 */
.L_x_22536:
[----:B------:R-:W-:-:S05]  /*15470*/  LOP3.LUT R3, R0, R3, RZ, 0xfc, !PT ;  /* 0x0000000300037212 */ /* 0x000fca00078efcff */
[----:B------:R-:W-:Y:S01]  /*15480*/  STG.E.U8 desc[UR36][R16.64], R3 ;  /* 0x0000000310007986 */ /* 0x000fe2000c101124 */
[----:B------:R-:W-:Y:S05]  /*15490*/  EXIT ;  /* 0x000000000000794d */ /* 0x000fea0003800000 */
.L_x_22535:
        /* <DEDUP_REMOVED lines=13> */
.L_x_22539:
[----:B------:R-:W-:Y:S01]  /*15570*/  IMAD.MOV.U32 R0, RZ, RZ, 0x7f ;  /* 0x0000007fff007424 */ /* 0x000fe200078e00ff */
[----:B------:R-:W-:-:S04]  /*15580*/  ISETP.GT.U32.AND P0, PT, R2, 0x7f800000, PT ;  /* 0x7f8000000200780c */ /* 0x000fc80003f04070 */
[----:B------:R-:W-:-:S09]  /*15590*/  SEL R0, R0, 0x7c, P0 ;  /* 0x0000007c00007807 */ /* 0x000fd20000000000 */
.L_x_22540:
[----:B------:R-:W-:Y:S05]  /*155a0*/  BSYNC B0 ;  /* 0x0000000000007941 */ /* 0x000fea0003800000 */
.L_x_22538:
[----:B------:R-:W-:-:S04]  /*155b0*/  LOP3.LUT R2, R3, 0x80000000, RZ, 0xc0, !PT ;  /* 0x8000000003027812 */ /* 0x000fc800078ec0ff */
[----:B------:R-:W-:-:S04]  /*155c0*/  SHF.R.U32.HI R3, RZ, 0x18, R2 ;  /* 0x00000018ff037819 */ /* 0x000fc80000011602 */
[----:B------:R-:W-:-:S05]  /*155d0*/  LOP3.LUT R3, R0, R3, RZ, 0xfc, !PT ;  /* 0x0000000300037212 */ /* 0x000fca00078efcff */
[----:B------:R-:W-:Y:S01]  /*155e0*/  STG.E.U8 desc[UR36][R16.64], R3 ;  /* 0x0000000310007986 */ /* 0x000fe2000c101124 */
[----:B------:R-:W-:Y:S05]  /*155f0*/  EXIT ;  /* 0x000000000000794d */ /* 0x000fea0003800000 */
.L_x_22534:
[----:B------:R-:W-:-:S04]  /*15600*/  I2FP.F32.U32 R0, R2 ;  /* 0x0000000200007245 */ /* 0x000fc80000201000 */
[----:B------:R-:W-:-:S05]  /*15610*/  F2FP.BF16.F32.PACK_AB R0, RZ, R0 ;  /* 0x00000000ff00723e */ /* 0x000fca00000010ff */
[----:B------:R-:W-:Y:S01]  /*15620*/  STG.E.U16 desc[UR36][R16.64], R0 ;  /* 0x0000000010007986 */ /* 0x000fe2000c101524 */
[----:B------:R-:W-:Y:S05]  /*15630*/  EXIT ;  /* 0x000000000000794d */ /* 0x000fea0003800000 */
.L_x_22531:
        /* <DEDUP_REMOVED lines=10> */
.L_x_22543:
        /* <DEDUP_REMOVED lines=17> */
.L_x_22546:
[----:B------:R-:W-:-:S04]  /*157f0*/  LOP3.LUT R2, R3, 0x80000000, RZ, 0xc0, !PT ;  /* 0x8000000003027812 */ /* 0x000fc800078ec0ff */
[----:B------:R-:W-:-:S04]  /*15800*/  SHF.R.U32.HI R3, RZ, 0x18, R2 ;  /* 0x00000018ff037819 */ /* 0x000fc80000011602 */
[----:B------:R-:W-:-:S04]  /*15810*/  LOP3.LUT R0, R0, R3, RZ, 0xfc, !PT ;  /* 0x0000000300007212 */ /* 0x000fc800078efcff */
[----:B------:R-:W-:-:S07]  /*15820*/  PRMT R8, R0, 0x7610, R8 ;  /* 0x0000761000087816 */ /* 0x000fce0000000008 */
.L_x_22545:
[----:B------:R-:W-:Y:S05]  /*15830*/  BSYNC B0 ;  /* 0x0000000000007941 */ /* 0x000fea0003800000 */
.L_x_22544:
[----:B------:R-:W-:Y:S01]  /*15840*/  STG.E.U8 desc[UR36][R16.64], R8 ;  /* 0x0000000810007986 */ /* 0x000fe2000c101124 */
[----:B------:R-:W-:Y:S05]  /*15850*/  EXIT ;  /* 0x000000000000794d */ /* 0x000fea0003800000 */
.L_x_22542:
        /* <DEDUP_REMOVED lines=17> */
.L_x_22549:
[----:B------:R-:W-:-:S04]  /*15970*/  LOP3.LUT R2, R3, 0x80000000, RZ, 0xc0, !PT ;  /* 0x8000000003027812 */ /* 0x000fc800078ec0ff */
[----:B------:R-:W-:-:S04]  /*15980*/  SHF.R.U32.HI R3, RZ, 0x18, R2 ;  /* 0x00000018ff037819 */ /* 0x000fc80000011602 */
[----:B------:R-:W-:-:S04]  /*15990*/  LOP3.LUT R0, R0, R3, RZ, 0xfc, !PT ;  /* 0x0000000300007212 */ /* 0x000fc800078efcff */
[----:B------:R-:W-:-:S07]  /*159a0*/  PRMT R8, R0, 0x7610, R8 ;  /* 0x0000761000087816 */ /* 0x000fce0000000008 */
.L_x_22548:
[----:B------:R-:W-:Y:S05]  /*159b0*/  BSYNC B0 ;  /* 0x0000000000007941 */ /* 0x000fea0003800000 */
.L_x_22547:
[----:B------:R-:W-:Y:S01]  /*159c0*/  STG.E.U8 desc[UR36][R16.64], R8 ;  /* 0x0000000810007986 */ /* 0x000fe2000c101124 */
[----:B------:R-:W-:Y:S05]  /*159d0*/  EXIT ;  /* 0x000000000000794d */ /* 0x000fea0003800000 */
.L_x_22541:
        /* <DEDUP_REMOVED lines=22> */
.L_x_22524:
        /* <DEDUP_REMOVED lines=16> */
.L_x_22552:
[----:B------:R-:W-:Y:S05]  /*15c40*/  EXIT ;  /* 0x000000000000794d */ /* 0x000fea0003800000 */
.L_x_22551:
[----:B------:R-:W-:-:S05]  /*15c50*/  IMAD.MOV.U32 R3, RZ, RZ, RZ ;  /* 0x000000ffff037224 */ /* 0x000fca00078e00ff */
[----:B------:R-:W-:Y:S01]  /*15c60*/  STG.E.64 desc[UR36][R16.64], R2 ;  /* 0x0000000210007986 */ /* 0x000fe2000c101b24 */
[----:B------:R-:W-:Y:S05]  /*15c70*/  EXIT ;  /* 0x000000000000794d */ /* 0x000fea0003800000 */
.L_x_22550:
[----:B------:R-:W-:Y:S01]  /*15c80*/  STG.E desc[UR36][R16.64], R2 ;  /* 0x0000000210007986 */ /* 0x000fe2000c101924 */
[----:B------:R-:W-:Y:S05]  /*15c90*/  EXIT ;  /* 0x000000000000794d */ /* 0x000fea0003800000 */
.L_x_22553:
        /* <DEDUP_REMOVED lines=14> */
.L_x_24238:


//--------------------- .text._ZN2at6native27unrolled_elementwise_kernelIZNS0_54_GLOBAL__N__d8c5977b_16_LinearAlgebra_cu_7dd49032_297216addr_kernel_cudaERNS_14TensorIteratorERKN3c106ScalarES8_EUlbbbE0_St5arrayIPcLm4EELi4E23TrivialOffsetCalculatorILi3EjESD_ILi1EjENS0_6memory12LoadWithCastILi3EEENSG_13StoreWithCastILi1EEEEEviT_T0_T2_T3_T4_T5_ --------------------------
	.section	.text._ZN2at6native27unrolled_elementwise_kernelIZNS0_54_GLOBAL__N__d8c5977b_16_LinearAlgebra_cu_7dd49032_297216addr_kernel_cudaERNS_14TensorIteratorERKN3c106ScalarES8_EUlbbbE0_St5arrayIPcLm4EELi4E23TrivialOffsetCalculatorILi3EjESD_ILi1EjENS0_6memory12LoadWithCastILi3EEENSG_13StoreWithCastILi1EEEEEviT_T0_T2_T3_T4_T5_,"ax",@progbits
	.align	128
        .global         _ZN2at6native27unrolled_elementwise_kernelIZNS0_54_GLOBAL__N__d8c5977b_16_LinearAlgebra_cu_7dd49032_297216addr_kernel_cudaERNS_14TensorIteratorERKN3c106ScalarES8_EUlbbbE0_St5arrayIPcLm4EELi4E23TrivialOffsetCalculatorILi3EjESD_ILi1EjENS0_6memory12LoadWithCastILi3EEENSG_13StoreWithCastILi1EEEEEviT_T0_T2_T3_T4_T5_
        .type           _ZN2at6native27unrolled_elementwise_kernelIZNS0_54_GLOBAL__N__d8c5977b_16_LinearAlgebra_cu_7dd49032_297216addr_kernel_cudaERNS_14TensorIteratorERKN3c106ScalarES8_EUlbbbE0_St5arrayIPcLm4EELi4E23TrivialOffsetCalculatorILi3EjESD_ILi1EjENS0_6memory12LoadWithCastILi3EEENSG_13StoreWithCastILi1EEEEEviT_T0_T2_T3_T4_T5_,@function
        .size           _ZN2at6native27unrolled_elementwise_kernelIZNS0_54_GLOBAL__N__d8c5977b_16_LinearAlgebra_cu_7dd49032_297216addr_kernel_cudaERNS_14TensorIteratorERKN3c106ScalarES8_EUlbbbE0_St5arrayIPcLm4EELi4E23TrivialOffsetCalculatorILi3EjESD_ILi1EjENS0_6memory12LoadWithCastILi3EEENSG_13StoreWithCastILi1EEEEEviT_T0_T2_T3_T4_T5_,(.L_x_24239 - _ZN2at6native27unrolled_elementwise_kernelIZNS0_54_GLOBAL__N__d8c5977b_16_LinearAlgebra_cu_7dd49032_297216addr_kernel_cudaERNS_14TensorIteratorERKN3c106ScalarES8_EUlbbbE0_St5arrayIPcLm4EELi4E23TrivialOffsetCalculatorILi3EjESD_ILi1EjENS0_6memory12LoadWithCastILi3EEENSG_13StoreWithCastILi1EEEEEviT_T0_T2_T3_T4_T5_)
        .other          _ZN2at6native27unrolled_elementwise_kernelIZNS0_54_GLOBAL__N__d8c5977b_16_LinearAlgebra_cu_7dd49032_297216addr_kernel_cudaERNS_14TensorIteratorERKN3c106ScalarES8_EUlbbbE0_St5arrayIPcLm4EELi4E23TrivialOffsetCalculatorILi3EjESD_ILi1EjENS0_6memory12LoadWithCastILi3EEENSG_13StoreWithCastILi1EEEEEviT_T0_T2_T3_T4_T5_,@"STO_CUDA_ENTRY STV_DEFAULT"
_ZN2at6native27unrolled_elementwise_kernelIZNS0_54_GLOBAL__N__d8c5977b_16_LinearAlgebra_cu_7dd49032_297216addr_kernel_cudaERNS_14TensorIteratorERKN3c106ScalarES8_EUlbbbE0_St5arrayIPcLm4EELi4E23TrivialOffsetCalculatorILi3EjESD_ILi1EjENS0_6memory12LoadWithCastILi3EEENSG_13StoreWithCastILi1EEEEEviT_T0_T2_T3_T4_T5_:
.text._ZN2at6native27unrolled_elementwise_kernelIZNS0_54_GLOBAL__N__d8c5977b_16_LinearAlgebra_cu_7dd49032_297216addr_kernel_cudaERNS_14TensorIteratorERKN3c106ScalarES8_EUlbbbE0_St5arrayIPcLm4EELi4E23TrivialOffsetCalculatorILi3EjESD_ILi1EjENS0_6memory12LoadWithCastILi3EEENSG_13StoreWithCastILi1EEEEEviT_T0_T2_T3_T4_T5_:
        /* <DEDUP_REMOVED lines=37> */
.L_x_22559:
[----:B------:R-:W2:Y:S02]  /*0250*/  LDG.E.U8 R4, desc[UR36][R4.64] ;  /* 0x0000002404047981 */ /* 0x000ea4000c1e1100 */
[----:B--2---:R-:W-:-:S04]  /*0260*/  ISETP.NE.AND P0, PT, R4, RZ, PT ;  /* 0x000000ff0400720c */ /* 0x004fc80003f05270 */
[----:B------:R-:W-:Y:S01]  /*0270*/  P2R R17, PR, RZ, 0x1 ;  /* 0x00000001ff117803 */ /* 0x000fe20000000000 */
[----:B------:R-:W-:Y:S08]  /*0280*/  BRA `(.L_x_22561) ;  /* 0x0000000c00c47947 */ /* 0x000ff00003800000 */
.L_x_22558:
        /* <DEDUP_REMOVED lines=11> */
.L_x_22563:
[----:B------:R-:W2:Y:S02]  /*0340*/  LDG.E R4, desc[UR36][R4.64] ;  /* 0x0000002404047981 */ /* 0x000ea4000c1e1900 */
[----:B--2---:R-:W-:-:S04]  /*0350*/  ISETP.NE.AND P0, PT, R4, RZ, PT ;  /* 0x000000ff0400720c */ /* 0x004fc80003f05270 */
[----:B------:R-:W-:Y:S01]  /*0360*/  P2R R17, PR, RZ, 0x1 ;  /* 0x00000001ff117803 */ /* 0x000fe20000000000 */
[----:B------:R-:W-:Y:S08]  /*0370*/  BRA `(.L_x_22561) ;  /* 0x0000000c00887947 */ /* 0x000ff00003800000 */
.L_x_22562:
[----:B------:R-:W2:Y:S02]  /*0380*/  LDG.E.U16 R4, desc[UR36][R4.64] ;  /* 0x0000002404047981 */ /* 0x000ea4000c1e1500 */
[----:B--2---:R-:W-:-:S04]  /*0390*/  ISETP.NE.AND P0, PT, R4, RZ, PT ;  /* 0x000000ff0400720c */ /* 0x004fc80003f05270 */
[----:B------:R-:W-:Y:S01]  /*03a0*/  P2R R17, PR, RZ, 0x1 ;  /* 0x00000001ff117803 */ /* 0x000fe20000000000 */
[----:B------:R-:W-:Y:S08]  /*03b0*/  BRA `(.L_x_22561) ;  /* 0x0000000c00787947 */ /* 0x000ff00003800000 */
.L_x_22557:
        /* <DEDUP_REMOVED lines=10> */
.L_x_22565:
[----:B------:R-:W2:Y:S02]  /*0460*/  LDG.E.U16 R0, desc[UR36][R4.64] ;  /* 0x0000002404007981 */ /* 0x000ea4000c1e1500 */
[----:B--2---:R-:W-:-:S05]  /*0470*/  HADD2.F32 R0, -RZ, R0.H0_H0 ;  /* 0x20000000ff007230 */ /* 0x004fca0000004100 */
[----:B------:R-:W-:-:S04]  /*0480*/  FSETP.NEU.FTZ.AND P0, PT, R0, RZ, PT ;  /* 0x000000ff0000720b */ /* 0x000fc80003f1d000 */
[----:B------:R-:W-:Y:S01]  /*0490*/  P2R R17, PR, RZ, 0x1 ;  /* 0x00000001ff117803 */ /* 0x000fe20000000000 */
[----:B------:R-:W-:Y:S08]  /*04a0*/  BRA `(.L_x_22561) ;  /* 0x0000000c003c7947 */ /* 0x000ff00003800000 */
.L_x_22564:
        /* <DEDUP_REMOVED lines=12> */
.L_x_22567:
        /* <DEDUP_REMOVED lines=11> */
.L_x_22566:
[----:B------:R-:W2:Y:S02]  /*0620*/  LDG.E.64 R4, desc[UR36][R4.64] ;  /* 0x0000002404047981 */ /* 0x000ea4000c1e1b00 */
[----:B--2---:R-:W-:-:S06]  /*0630*/  DSETP.NEU.AND P0, PT, R4, RZ, PT ;  /* 0x000000ff0400722a */ /* 0x004fcc0003f0d000 */
[----:B------:R-:W-:Y:S01]  /*0640*/  P2R R17, PR, RZ, 0x1 ;  /* 0x00000001ff117803 */ /* 0x000fe20000000000 */
[----:B------:R-:W-:Y:S07]  /*0650*/  BRA `(.L_x_22561) ;  /* 0x0000000800d07947 */ /* 0x000fee0003800000 */
.L_x_22556:
        /* <DEDUP_REMOVED lines=12> */
.L_x_22570:
[----:B------:R-:W2:Y:S02]  /*0720*/  LDG.E.128 R4, desc[UR36][R4.64] ;  /* 0x0000002404047981 */ /* 0x000ea4000c1e1d00 */
[----:B--2---:R-:W-:-:S06]  /*0730*/  DSETP.NEU.AND P0, PT, R6, RZ, PT ;  /* 0x000000ff0600722a */ /* 0x004fcc0003f0d000 */
[----:B------:R-:W-:-:S06]  /*0740*/  DSETP.NEU.OR P0, PT, R4, RZ, P0 ;  /* 0x000000ff0400722a */ /* 0x000fcc000070d400 */
[----:B------:R-:W-:Y:S01]  /*0750*/  P2R R17, PR, RZ, 0x1 ;  /* 0x00000001ff117803 */ /* 0x000fe20000000000 */
[----:B------:R-:W-:Y:S07]  /*0760*/  BRA `(.L_x_22561) ;  /* 0x00000008008c7947 */ /* 0x000fee0003800000 */
.L_x_22569:
        /* <DEDUP_REMOVED lines=28> */
.L_x_22572:
        /* <DEDUP_REMOVED lines=12> */
[----:B------:R-:W-:-:S04]  /*09f0*/  FSETP.NEU.FTZ.AND P0, PT, R0, RZ, PT ;  /* 0x000000ff0000720b */ /* 0x000fc80003f1d000 */
[----:B------:R-:W-:Y:S01]  /*0a00*/  P2R R17, PR, RZ, 0x1 ;  /* 0x00000001ff117803 */ /* 0x000fe20000000000 */
[----:B------:R-:W-:Y:S08]  /*0a10*/  BRA `(.L_x_22561) ;  /* 0x0000000400e07947 */ /* 0x000ff00003800000 */
.L_x_22571:
[----:B------:R-:W2:Y:S02]  /*0a20*/  LDG.E.U16 R0, desc[UR36][R4.64] ;  /* 0x0000002404007981 */ /* 0x000ea4000c1e1500 */
[----:B--2---:R-:W-:-:S05]  /*0a30*/  IMAD.U32 R0, R0, 0x10000, RZ ;  /* 0x0001000000007824 */ /* 0x004fca00078e00ff */
[----:B------:R-:W-:-:S04]  /*0a40*/  FSETP.NEU.FTZ.AND P0, PT, R0, RZ, PT ;  /* 0x000000ff0000720b */ /* 0x000fc80003f1d000 */
[----:B------:R-:W-:Y:S01]  /*0a50*/  P2R R17, PR, RZ, 0x1 ;  /* 0x00000001ff117803 */ /* 0x000fe20000000000 */
[----:B------:R-:W-:Y:S08]  /*0a60*/  BRA `(.L_x_22561) ;  /* 0x0000000400cc7947 */ /* 0x000ff00003800000 */
.L_x_22568:
        /* <DEDUP_REMOVED lines=12> */
.L_x_22575:
        /* <DEDUP_REMOVED lines=21> */
.L_x_22579:
[----:B------:R-:W-:Y:S05]  /*0c80*/  BSYNC B1 ;  /* 0x0000000000017941 */ /* 0x000fea0003800000 */
.L_x_22578:
[----:B------:R-:W-:Y:S01]  /*0c90*/  LEA R5, R0, 0x3b800000, 0x17 ;  /* 0x3b80000000057811 */ /* 0x000fe200078eb8ff */
[----:B------:R-:W-:-:S05]  /*0ca0*/  IMAD.SHL.U32 R0, R3, 0x100000, RZ ;  /* 0x0010000003007824 */ /* 0x000fca00078e00ff */
[----:B------:R-:W-:-:S07]  /*0cb0*/  LOP3.LUT R0, R5, R0, R6, 0xfe, !PT ;  /* 0x0000000005007212 */ /* 0x000fce00078efe06 */
.L_x_22577:
[----:B------:R-:W-:Y:S05]  /*0cc0*/  BSYNC B0 ;  /* 0x0000000000007941 */ /* 0x000fea0003800000 */
.L_x_22576:
[----:B------:R-:W-:-:S04]  /*0cd0*/  FSETP.NEU.FTZ.AND P0, PT, R0, RZ, PT ;  /* 0x000000ff0000720b */ /* 0x000fc80003f1d000 */
[----:B------:R-:W-:Y:S01]  /*0ce0*/  P2R R17, PR, RZ, 0x1 ;  /* 0x00000001ff117803 */ /* 0x000fe20000000000 */
[----:B------:R-:W-:Y:S08]  /*0cf0*/  BRA `(.L_x_22561) ;  /* 0x0000000400287947 */ /* 0x000ff00003800000 */
.L_x_22574:
        /* <DEDUP_REMOVED lines=21> */
.L_x_22583:
[----:B------:R-:W-:Y:S05]  /*0e50*/  BSYNC B1 ;  /* 0x0000000000017941 */ /* 0x000fea0003800000 */
.L_x_22582:
[----:B------:R-:W-:Y:S01]  /*0e60*/  LEA R5, R0, 0x37800000, 0x17 ;  /* 0x3780000000057811 */ /* 0x000fe200078eb8ff */
[----:B------:R-:W-:-:S05]  /*0e70*/  IMAD.SHL.U32 R0, R3, 0x200000, RZ ;  /* 0x0020000003007824 */ /* 0x000fca00078e00ff */
[----:B------:R-:W-:-:S07]  /*0e80*/  LOP3.LUT R0, R5, R0, R6, 0xfe, !PT ;  /* 0x0000000005007212 */ /* 0x000fce00078efe06 */
.L_x_22581:
[----:B------:R-:W-:Y:S05]  /*0e90*/  BSYNC B0 ;  /* 0x0000000000007941 */ /* 0x000fea0003800000 */
.L_x_22580:
[----:B------:R-:W-:-:S04]  /*0ea0*/  FSETP.NEU.FTZ.AND P0, PT, R0, RZ, PT ;  /* 0x000000ff0000720b */ /* 0x000fc80003f1d000 */
[----:B------:R-:W-:Y:S01]  /*0eb0*/  P2R R17, PR, RZ, 0x1 ;  /* 0x00000001ff117803 */ /* 0x000fe20000000000 */
[----:B------:R-:W-:Y:S08]  /*0ec0*/  BRA `(.L_x_22561) ;  /* 0x0000000000b47947 */ /* 0x000ff00003800000 */
.L_x_22573:
        /* <DEDUP_REMOVED lines=14> */
.L_x_22587:
[----:B------:R-:W-:Y:S05]  /*0fb0*/  BSYNC B0 ;  /* 0x0000000000007941 */ /* 0x000fea0003800000 */
.L_x_22586:
[----:B------:R-:W-:-:S04]  /*0fc0*/  FSETP.NEU.FTZ.AND P0, PT, R0, RZ, PT ;  /* 0x000000ff0000720b */ /* 0x000fc80003f1d000 */
[----:B------:R-:W-:Y:S01]  /*0fd0*/  P2R R17, PR, RZ, 0x1 ;  /* 0x00000001ff117803 */ /* 0x000fe20000000000 */
[----:B------:R-:W-:Y:S08]  /*0fe0*/  BRA `(.L_x_22561) ;  /* 0x00000000006c7947 */ /* 0x000ff00003800000 */
.L_x_22560:
        /* <DEDUP_REMOVED lines=16> */
.L_x_22588:
[----:B------:R-:W-:-:S04]  /*10f0*/  PLOP3.LUT P0, PT, PT, PT, PT, 0x8, 0x0 ;  /* 0x000000000000781c */ /* 0x000fc80003f0e170 */
[----:B------:R-:W-:Y:S01]  /*1100*/  P2R R17, PR, RZ, 0x1 ;  /* 0x00000001ff117803 */ /* 0x000fe20000000000 */
[----:B------:R-:W-:Y:S08]  /*1110*/  BRA `(.L_x_22561) ;  /* 0x0000000000207947 */ /* 0x000ff00003800000 */
.L_x_22585:
[----:B------:R-:W2:Y:S02]  /*1120*/  LDG.E.64 R4, desc[UR36][R4.64] ;  /* 0x0000002404047981 */ /* 0x000ea4000c1e1b00 */
[----:B--2---:R-:W-:-:S04]  /*1130*/  ISETP.NE.U32.AND P0, PT, R4, RZ, PT ;  /* 0x000000ff0400720c */ /* 0x004fc80003f05070 */
[----:B------:R-:W-:-:S04]  /*1140*/  ISETP.NE.AND.EX P0, PT, R5, RZ, PT, P0 ;  /* 0x000000ff0500720c */ /* 0x000fc80003f05300 */
[----:B------:R-:W-:Y:S01]  /*1150*/  P2R R17, PR, RZ, 0x1 ;  /* 0x00000001ff117803 */ /* 0x000fe20000000000 */
[----:B------:R-:W-:Y:S08]  /*1160*/  BRA `(.L_x_22561) ;  /* 0x00000000000c7947 */ /* 0x000ff00003800000 */
.L_x_22584:
[----:B------:R-:W2:Y:S02]  /*1170*/  LDG.E R4, desc[UR36][R4.64] ;  /* 0x0000002404047981 */ /* 0x000ea4000c1e1900 */
[----:B--2---:R-:W-:-:S04]  /*1180*/  ISETP.NE.AND P0, PT, R4, RZ, PT ;  /* 0x000000ff0400720c */ /* 0x004fc80003f05270 */
[----:B------:R-:W-:-:S09]  /*1190*/  P2R R17, PR, RZ, 0x1 ;  /* 0x00000001ff117803 */ /* 0x000fd20000000000 */
.L_x_22561:
        /* <DEDUP_REMOVED lines=20> */
.L_x_22592:
[----:B------:R-:W2:Y:S02]  /*12e0*/  LDG.E.U8 R4, desc[UR36][R4.64] ;  /* 0x0000002404047981 */ /* 0x000ea4000c1e1100 */
[----:B--2---:R-:W-:-:S04]  /*12f0*/  ISETP.NE.AND P0, PT, R4, RZ, PT ;  /* 0x000000ff0400720c */ /* 0x004fc80003f05270 */
[----:B------:R-:W-:Y:S01]  /*1300*/  P2R R18, PR, RZ, 0x1 ;  /* 0x00000001ff127803 */ /* 0x000fe20000000000 */
[----:B------:R-:W-:Y:S08]  /*1310*/  BRA `(.L_x_22594) ;  /* 0x0000000c00c47947 */ /* 0x000ff00003800000 */
.L_x_22591:
        /* <DEDUP_REMOVED lines=11> */
.L_x_22596:
[----:B------:R-:W2:Y:S02]  /*13d0*/  LDG.E R4, desc[UR36][R4.64] ;  /* 0x0000002404047981 */ /* 0x000ea4000c1e1900 */
[----:B--2---:R-:W-:-:S04]  /*13e0*/  ISETP.NE.AND P0, PT, R4, RZ, PT ;  /* 0x000000ff0400720c */ /* 0x004fc80003f05270 */
[----:B------:R-:W-:Y:S01]  /*13f0*/  P2R R18, PR, RZ, 0x1 ;  /* 0x00000001ff127803 */ /* 0x000fe20000000000 */
[----:B------:R-:W-:Y:S08]  /*1400*/  BRA `(.L_x_22594) ;  /* 0x0000000c00887947 */ /* 0x000ff00003800000 */
.L_x_22595:
[----:B------:R-:W2:Y:S02]  /*1410*/  LDG.E.U16 R4, desc[UR36][R4.64] ;  /* 0x0000002404047981 */ /* 0x000ea4000c1e1500 */
[----:B--2---:R-:W-:-:S04]  /*1420*/  ISETP.NE.AND P0, PT, R4, RZ, PT ;  /* 0x000000ff0400720c */ /* 0x004fc80003f05270 */
[----:B------:R-:W-:Y:S01]  /*1430*/  P2R R18, PR, RZ, 0x1 ;  /* 0x00000001ff127803 */ /* 0x000fe20000000000 */
[----:B------:R-:W-:Y:S08]  /*1440*/  BRA `(.L_x_22594) ;  /* 0x0000000c00787947 */ /* 0x000ff00003800000 */
.L_x_22590:
        /* <DEDUP_REMOVED lines=10> */
.L_x_22598:
[----:B------:R-:W2:Y:S02]  /*14f0*/  LDG.E.U16 R0, desc[UR36][R4.64] ;  /* 0x0000002404007981 */ /* 0x000ea4000c1e1500 */
[----:B--2---:R-:W-:-:S05]  /*1500*/  HADD2.F32 R0, -RZ, R0.H0_H0 ;  /* 0x20000000ff007230 */ /* 0x004fca0000004100 */
[----:B------:R-:W-:-:S04]  /*1510*/  FSETP.NEU.FTZ.AND P0, PT, R0, RZ, PT ;  /* 0x000000ff0000720b */ /* 0x000fc80003f1d000 */
[----:B------:R-:W-:Y:S01]  /*1520*/  P2R R18, PR, RZ, 0x1 ;  /* 0x00000001ff127803 */ /* 0x000fe20000000000 */
[----:B------:R-:W-:Y:S08]  /*1530*/  BRA `(.L_x_22594) ;  /* 0x0000000c003c7947 */ /* 0x000ff00003800000 */
.L_x_22597:
        /* <DEDUP_REMOVED lines=12> */
.L_x_22600:
        /* <DEDUP_REMOVED lines=11> */
.L_x_22599:
[----:B------:R-:W2:Y:S02]  /*16b0*/  LDG.E.64 R4, desc[UR36][R4.64] ;  /* 0x0000002404047981 */ /* 0x000ea4000c1e1b00 */
[----:B--2---:R-:W-:-:S06]  /*16c0*/  DSETP.NEU.AND P0, PT, R4, RZ, PT ;  /* 0x000000ff0400722a */ /* 0x004fcc0003f0d000 */
[----:B------:R-:W-:Y:S01]  /*16d0*/  P2R R18, PR, RZ, 0x1 ;  /* 0x00000001ff127803 */ /* 0x000fe20000000000 */
[----:B------:R-:W-:Y:S07]  /*16e0*/  BRA `(.L_x_22594) ;  /* 0x0000000800d07947 */ /* 0x000fee0003800000 */
.L_x_22589:
        /* <DEDUP_REMOVED lines=12> */
.L_x_22603:
[----:B------:R-:W2:Y:S02]  /*17b0*/  LDG.E.128 R4, desc[UR36][R4.64] ;  /* 0x0000002404047981 */ /* 0x000ea4000c1e1d00 */
[----:B--2---:R-:W-:-:S06]  /*17c0*/  DSETP.NEU.AND P0, PT, R6, RZ, PT ;  /* 0x000000ff0600722a */ /* 0x004fcc0003f0d000 */
[----:B------:R-:W-:-:S06]  /*17d0*/  DSETP.NEU.OR P0, PT, R4, RZ, P0 ;  /* 0x000000ff0400722a */ /* 0x000fcc000070d400 */
[----:B------:R-:W-:Y:S01]  /*17e0*/  P2R R18, PR, RZ, 0x1 ;  /* 0x00000001ff127803 */ /* 0x000fe20000000000 */
[----:B------:R-:W-:Y:S07]  /*17f0*/  BRA `(.L_x_22594) ;  /* 0x00000008008c7947 */ /* 0x000fee0003800000 */
.L_x_22602:
        /* <DEDUP_REMOVED lines=28> */
.L_x_22605:
        /* <DEDUP_REMOVED lines=15> */
.L_x_22604:
[----:B------:R-:W2:Y:S02]  /*1ab0*/  LDG.E.U16 R0, desc[UR36][R4.64] ;  /* 0x0000002404007981 */ /* 0x000ea4000c1e1500 */
[----:B--2---:R-:W-:-:S05]  /*1ac0*/  IMAD.U32 R0, R0, 0x10000, RZ ;  /* 0x0001000000007824 */ /* 0x004fca00078e00ff */
[----:B------:R-:W-:-:S04]  /*1ad0*/  FSETP.NEU.FTZ.AND P0, PT, R0, RZ, PT ;  /* 0x000000ff0000720b */ /* 0x000fc80003f1d000 */
[----:B------:R-:W-:Y:S01]  /*1ae0*/  P2R R18, PR, RZ, 0x1 ;  /* 0x00000001ff127803 */ /* 0x000fe20000000000 */
[----:B------:R-:W-:Y:S08]  /*1af0*/  BRA `(.L_x_22594) ;  /* 0x0000000400cc7947 */ /* 0x000ff00003800000 */
.L_x_22601:
        /* <DEDUP_REMOVED lines=12> */
.L_x_22608:
        /* <DEDUP_REMOVED lines=21> */
.L_x_22612:
[----:B------:R-:W-:Y:S05]  /*1d10*/  BSYNC B1 ;  /* 0x0000000000017941 */ /* 0x000fea0003800000 */
.L_x_22611:
[----:B------:R-:W-:Y:S01]  /*1d20*/  LEA R5, R0, 0x3b800000, 0x17 ;  /* 0x3b80000000057811 */ /* 0x000fe200078eb8ff */
[----:B------:R-:W-:-:S05]  /*1d30*/  IMAD.SHL.U32 R0, R3, 0x100000, RZ ;  /* 0x0010000003007824 */ /* 0x000fca00078e00ff */
[----:B------:R-:W-:-:S07]  /*1d40*/  LOP3.LUT R0, R5, R0, R6, 0xfe, !PT ;  /* 0x0000000005007212 */ /* 0x000fce00078efe06 */
.L_x_22610:
[----:B------:R-:W-:Y:S05]  /*1d50*/  BSYNC B0 ;  /* 0x0000000000007941 */ /* 0x000fea0003800000 */
.L_x_22609:
[----:B------:R-:W-:-:S04]  /*1d60*/  FSETP.NEU.FTZ.AND P0, PT, R0, RZ, PT ;  /* 0x000000ff0000720b */ /* 0x000fc80003f1d000 */
[----:B------:R-:W-:Y:S01]  /*1d70*/  P2R R18, PR, RZ, 0x1 ;  /* 0x00000001ff127803 */ /* 0x000fe20000000000 */
[----:B------:R-:W-:Y:S08]  /*1d80*/  BRA `(.L_x_22594) ;  /* 0x0000000400287947 */ /* 0x000ff00003800000 */
.L_x_22607:
        /* <DEDUP_REMOVED lines=21> */
.L_x_22616:
[----:B------:R-:W-:Y:S05]  /*1ee0*/  BSYNC B1 ;  /* 0x0000000000017941 */ /* 0x000fea0003800000 */
.L_x_22615:
[----:B------:R-:W-:Y:S01]  /*1ef0*/  LEA R5, R0, 0x37800000, 0x17 ;  /* 0x3780000000057811 */ /* 0x000fe200078eb8ff */
[----:B------:R-:W-:-:S05]  /*1f00*/  IMAD.SHL.U32 R0, R3, 0x200000, RZ ;  /* 0x0020000003007824 */ /* 0x000fca00078e00ff */
[----:B------:R-:W-:-:S07]  /*1f10*/  LOP3.LUT R0, R5, R0, R6, 0xfe, !PT ;  /* 0x0000000005007212 */ /* 0x000fce00078efe06 */
.L_x_22614:
[----:B------:R-:W-:Y:S05]  /*1f20*/  BSYNC B0 ;  /* 0x0000000000007941 */ /* 0x000fea0003800000 */
.L_x_22613:
[----:B------:R-:W-:-:S04]  /*1f30*/  FSETP.NEU.FTZ.AND P0, PT, R0, RZ, PT ;  /* 0x000000ff0000720b */ /* 0x000fc80003f1d000 */
[----:B------:R-:W-:Y:S01]  /*1f40*/  P2R R18, PR, RZ, 0x1 ;  /* 0x00000001ff127803 */ /* 0x000fe20000000000 */
[----:B------:R-:W-:Y:S08]  /*1f50*/  BRA `(.L_x_22594) ;  /* 0x0000000000b47947 */ /* 0x000ff00003800000 */
.L_x_22606:
        /* <DEDUP_REMOVED lines=14> */
.L_x_22620:
[----:B------:R-:W-:Y:S05]  /*2040*/  BSYNC B0 ;  /* 0x0000000000007941 */ /* 0x000fea0003800000 */
.L_x_22619:
[----:B------:R-:W-:-:S04]  /*2050*/  FSETP.NEU.FTZ.AND P0, PT, R0, RZ, PT ;  /* 0x000000ff0000720b */ /* 0x000fc80003f1d000 */
[----:B------:R-:W-:Y:S01]  /*2060*/  P2R R18, PR, RZ, 0x1 ;  /* 0x00000001ff127803 */ /* 0x000fe20000000000 */
[----:B------:R-:W-:Y:S08]  /*2070*/  BRA `(.L_x_22594) ;  /* 0x00000000006c7947 */ /* 0x000ff00003800000 */
.L_x_22593:
        /* <DEDUP_REMOVED lines=16> */
.L_x_22621:
[----:B------:R-:W-:-:S04]  /*2180*/  PLOP3.LUT P0, PT, PT, PT, PT, 0x8, 0x0 ;  /* 0x000000000000781c */ /* 0x000fc80003f0e170 */
[----:B------:R-:W-:Y:S01]  /*2190*/  P2R R18, PR, RZ, 0x1 ;  /* 0x00000001ff127803 */ /* 0x000fe20000000000 */
[----:B------:R-:W-:Y:S08]  /*21a0*/  BRA `(.L_x_22594) ;  /* 0x0000000000207947 */ /* 0x000ff00003800000 */
.L_x_22618:
[----:B------:R-:W2:Y:S02]  /*21b0*/  LDG.E.64 R4, desc[UR36][R4.64] ;  /* 0x0000002404047981 */ /* 0x000ea4000c1e1b00 */
[----:B--2---:R-:W-:-:S04]  /*21c0*/  ISETP.NE.U32.AND P0, PT, R4, RZ, PT ;  /* 0x000000ff0400720c */ /* 0x004fc80003f05070 */
[----:B------:R-:W-:-:S04]  /*21d0*/  ISETP.NE.AND.EX P0, PT, R5, RZ, PT, P0 ;  /* 0x000000ff0500720c */ /* 0x000fc80003f05300 */
[----:B------:R-:W-:Y:S01]  /*21e0*/  P2R R18, PR, RZ, 0x1 ;  /* 0x00000001ff127803 */ /* 0x000fe20000000000 */
[----:B------:R-:W-:Y:S08]  /*21f0*/  BRA `(.L_x_22594) ;  /* 0x00000000000c7947 */ /* 0x000ff00003800000 */
.L_x_22617:
[----:B------:R-:W2:Y:S02]  /*2200*/  LDG.E R4, desc[UR36][R4.64] ;  /* 0x0000002404047981 */ /* 0x000ea4000c1e1900 */
[----:B--2---:R-:W-:-:S04]  /*2210*/  ISETP.NE.AND P0, PT, R4, RZ, PT ;  /* 0x000000ff0400720c */ /* 0x004fc80003f05270 */
[----:B------:R-:W-:-:S09]  /*2220*/  P2R R18, PR, RZ, 0x1 ;  /* 0x00000001ff127803 */ /* 0x000fd20000000000 */
.L_x_22594:
[----:B------:R-:W1:Y:S01]  /*2230*/  LDC.64 R4, c[0x0][0x240] ;  /* 0x00009000ff047b82 */ /* 0x000e620000000a00 */
        /* <DEDUP_REMOVED lines=18> */
.L_x_22625:
[----:B------:R-:W2:Y:S02]  /*2360*/  LDG.E.U8 R4, desc[UR36][R4.64] ;  /* 0x0000002404047981 */ /* 0x000ea4000c1e1100 */
[----:B--2---:R-:W-:Y:S01]  /*2370*/  ISETP.NE.AND P0, PT, R4, RZ, PT ;  /* 0x000000ff0400720c */ /* 0x004fe20003f05270 */
[----:B------:R-:W-:-:S12]  /*2380*/  BRA `(.L_x_22627) ;  /* 0x0000000c00747947 */ /* 0x000fd80003800000 */
.L_x_22624:
        /* <DEDUP_REMOVED lines=10> */
.L_x_22629:
[----:B------:R-:W2:Y:S02]  /*2430*/  LDG.E R4, desc[UR36][R4.64] ;  /* 0x0000002404047981 */ /* 0x000ea4000c1e1900 */
[----:B--2---:R-:W-:Y:S01]  /*2440*/  ISETP.NE.AND P0, PT, R4, RZ, PT ;  /* 0x000000ff0400720c */ /* 0x004fe20003f05270 */
[----:B------:R-:W-:-:S12]  /*2450*/  BRA `(.L_x_22627) ;  /* 0x0000000c00407947 */ /* 0x000fd80003800000 */
.L_x_22628:
[----:B------:R-:W2:Y:S02]  /*2460*/  LDG.E.U16 R4, desc[UR36][R4.64] ;  /* 0x0000002404047981 */ /* 0x000ea4000c1e1500 */
[----:B--2---:R-:W-:Y:S01]  /*2470*/  ISETP.NE.AND P0, PT, R4, RZ, PT ;  /* 0x000000ff0400720c */ /* 0x004fe20003f05270 */
[----:B------:R-:W-:-:S12]  /*2480*/  BRA `(.L_x_22627) ;  /* 0x0000000c00347947 */ /* 0x000fd80003800000 */
.L_x_22623:
        /* <DEDUP_REMOVED lines=9> */
.L_x_22631:
[----:B------:R-:W2:Y:S02]  /*2520*/  LDG.E.U16 R0, desc[UR36][R4.64] ;  /* 0x0000002404007981 */ /* 0x000ea4000c1e1500 */
[----:B--2---:R-:W-:-:S05]  /*2530*/  HADD2.F32 R0, -RZ, R0.H0_H0 ;  /* 0x20000000ff007230 */ /* 0x004fca0000004100 */
[----:B------:R-:W-:Y:S01]  /*2540*/  FSETP.NEU.FTZ.AND P0, PT, R0, RZ, PT ;  /* 0x000000ff0000720b */ /* 0x000fe20003f1d000 */
[----:B------:R-:W-:-:S12]  /*2550*/  BRA `(.L_x_22627) ;  /* 0x0000000c00007947 */ /* 0x000fd80003800000 */
.L_x_22630:
        /* <DEDUP_REMOVED lines=11> */
.L_x_22633:
        /* <DEDUP_REMOVED lines=10> */
.L_x_22632:
[----:B------:R-:W2:Y:S02]  /*26b0*/  LDG.E.64 R4, desc[UR36][R4.64] ;  /* 0x0000002404047981 */ /* 0x000ea4000c1e1b00 */
[----:B--2---:R-:W-:Y:S01]  /*26c0*/  DSETP.NEU.AND P0, PT, R4, RZ, PT ;  /* 0x000000ff0400722a */ /* 0x004fe20003f0d000 */
[----:B------:R-:W-:-:S13]  /*26d0*/  BRA `(.L_x_22627) ;  /* 0x0000000800a07947 */ /* 0x000fda0003800000 */
.L_x_22622:
        /* <DEDUP_REMOVED lines=11> */
.L_x_22636:
[----:B------:R-:W2:Y:S02]  /*2790*/  LDG.E.128 R4, desc[UR36][R4.64] ;  /* 0x0000002404047981 */ /* 0x000ea4000c1e1d00 */
[----:B--2---:R-:W-:-:S06]  /*27a0*/  DSETP.NEU.AND P0, PT, R6, RZ, PT ;  /* 0x000000ff0600722a */ /* 0x004fcc0003f0d000 */
[----:B------:R-:W-:Y:S01]  /*27b0*/  DSETP.NEU.OR P0, PT, R4, RZ, P0 ;  /* 0x000000ff0400722a */ /* 0x000fe2000070d400 */
[----:B------:R-:W-:-:S13]  /*27c0*/  BRA `(.L_x_22627) ;  /* 0x0000000800647947 */ /* 0x000fda0003800000 */
.L_x_22635:
        /* <DEDUP_REMOVED lines=27> */
.L_x_22638:
        /* <DEDUP_REMOVED lines=12> */
[----:B------:R-:W-:Y:S01]  /*2a40*/  FSETP.NEU.FTZ.AND P0, PT, R0, RZ, PT ;  /* 0x000000ff0000720b */ /* 0x000fe20003f1d000 */
[----:B------:R-:W-:-:S12]  /*2a50*/  BRA `(.L_x_22627) ;  /* 0x0000000400c07947 */ /* 0x000fd80003800000 */
.L_x_22637:
[----:B------:R-:W2:Y:S02]  /*2a60*/  LDG.E.U16 R0, desc[UR36][R4.64] ;  /* 0x0000002404007981 */ /* 0x000ea4000c1e1500 */
[----:B--2---:R-:W-:-:S05]  /*2a70*/  IMAD.U32 R0, R0, 0x10000, RZ ;  /* 0x0001000000007824 */ /* 0x004fca00078e00ff */
[----:B------:R-:W-:Y:S01]  /*2a80*/  FSETP.NEU.FTZ.AND P0, PT, R0, RZ, PT ;  /* 0x000000ff0000720b */ /* 0x000fe20003f1d000 */
[----:B------:R-:W-:-:S12]  /*2a90*/  BRA `(.L_x_22627) ;  /* 0x0000000400b07947 */ /* 0x000fd80003800000 */
.L_x_22634:
        /* <DEDUP_REMOVED lines=11> */
.L_x_22641:
        /* <DEDUP_REMOVED lines=21> */
.L_x_22645:
[----:B------:R-:W-:Y:S05]  /*2ca0*/  BSYNC B1 ;  /* 0x0000000000017941 */ /* 0x000fea0003800000 */
.L_x_22644:
[----:B------:R-:W-:Y:S01]  /*2cb0*/  LEA R5, R0, 0x3b800000, 0x17 ;  /* 0x3b80000000057811 */ /* 0x000fe200078eb8ff */
[----:B------:R-:W-:-:S05]  /*2cc0*/  IMAD.SHL.U32 R0, R3, 0x100000, RZ ;  /* 0x0010000003007824 */ /* 0x000fca00078e00ff */
[----:B------:R-:W-:-:S07]  /*2cd0*/  LOP3.LUT R0, R5, R0, R6, 0xfe, !PT ;  /* 0x0000000005007212 */ /* 0x000fce00078efe06 */
.L_x_22643:
[----:B------:R-:W-:Y:S05]  /*2ce0*/  BSYNC B0 ;  /* 0x0000000000007941 */ /* 0x000fea0003800000 */
.L_x_22642:
[----:B------:R-:W-:Y:S01]  /*2cf0*/  FSETP.NEU.FTZ.AND P0, PT, R0, RZ, PT ;  /* 0x000000ff0000720b */ /* 0x000fe20003f1d000 */
[----:B------:R-:W-:-:S12]  /*2d00*/  BRA `(.L_x_22627) ;  /* 0x0000000400147947 */ /* 0x000fd80003800000 */
.L_x_22640:
        /* <DEDUP_REMOVED lines=21> */
.L_x_22649:
[----:B------:R-:W-:Y:S05]  /*2e60*/  BSYNC B1 ;  /* 0x0000000000017941 */ /* 0x000fea0003800000 */
.L_x_22648:
[----:B------:R-:W-:Y:S01]  /*2e70*/  LEA R5, R0, 0x37800000, 0x17 ;  /* 0x3780000000057811 */ /* 0x000fe200078eb8ff */
[----:B------:R-:W-:-:S05]  /*2e80*/  IMAD.SHL.U32 R0, R3, 0x200000, RZ ;  /* 0x0020000003007824 */ /* 0x000fca00078e00ff */
[----:B------:R-:W-:-:S07]  /*2e90*/  LOP3.LUT R0, R5, R0, R6, 0xfe, !PT ;  /* 0x0000000005007212 */ /* 0x000fce00078efe06 */
.L_x_22647:
[----:B------:R-:W-:Y:S05]  /*2ea0*/  BSYNC B0 ;  /* 0x0000000000007941 */ /* 0x000fea0003800000 */
.L_x_22646:
[----:B------:R-:W-:Y:S01]  /*2eb0*/  FSETP.NEU.FTZ.AND P0, PT, R0, RZ, PT ;  /* 0x000000ff0000720b */ /* 0x000fe20003f1d000 */
[----:B------:R-:W-:-:S12]  /*2ec0*/  BRA `(.L_x_22627) ;  /* 0x0000000000a47947 */ /* 0x000fd80003800000 */
.L_x_22639:
        /* <DEDUP_REMOVED lines=14> */
.L_x_22653:
[----:B------:R-:W-:Y:S05]  /*2fb0*/  BSYNC B0 ;  /* 0x0000000000007941 */ /* 0x000fea0003800000 */
.L_x_22652:
[----:B------:R-:W-:Y:S01]  /*2fc0*/  FSETP.NEU.FTZ.AND P0, PT, R0, RZ, PT ;  /* 0x000000ff0000720b */ /* 0x000fe20003f1d000 */
[----:B------:R-:W-:-:S12]  /*2fd0*/  BRA `(.L_x_22627) ;  /* 0x0000000000607947 */ /* 0x000fd80003800000 */
.L_x_22626:
        /* <DEDUP_REMOVED lines=16> */
.L_x_22654:
[----:B------:R-:W-:Y:S01]  /*30e0*/  PLOP3.LUT P0, PT, PT, PT, PT, 0x8, 0x0 ;  /* 0x000000000000781c */ /* 0x000fe20003f0e170 */
[----:B------:R-:W-:-:S12]  /*30f0*/  BRA `(.L_x_22627) ;  /* 0x0000000000187947 */ /* 0x000fd80003800000 */
.L_x_22651:
[----:B------:R-:W2:Y:S02]  /*3100*/  LDG.E.64 R4, desc[UR36][R4.64] ;  /* 0x0000002404047981 */ /* 0x000ea4000c1e1b00 */
[----:B--2---:R-:W-:-:S04]  /*3110*/  ISETP.NE.U32.AND P0, PT, R4, RZ, PT ;  /* 0x000000ff0400720c */ /* 0x004fc80003f05070 */
[----:B------:R-:W-:Y:S01]  /*3120*/  ISETP.NE.AND.EX P0, PT, R5, RZ, PT, P0 ;  /* 0x000000ff0500720c */ /* 0x000fe20003f05300 */
[----:B------:R-:W-:-:S12]  /*3130*/  BRA `(.L_x_22627) ;  /* 0x0000000000087947 */ /* 0x000fd80003800000 */
.L_x_22650:
[----:B------:R-:W2:Y:S02]  /*3140*/  LDG.E R4, desc[UR36][R4.64] ;  /* 0x0000002404047981 */ /* 0x000ea4000c1e1900 */
[----:B--2---:R-:W-:-:S13]  /*3150*/  ISETP.NE.AND P0, PT, R4, RZ, PT ;  /* 0x000000ff0400720c */ /* 0x004fda0003f05270 */
.L_x_22627:
[----:B------:R-:W-:Y:S01]  /*3160*/  ISETP.NE.AND P2, PT, R17, RZ, PT ;  /* 0x000000ff1100720c */ /* 0x000fe20003f45270 */
[----:B------:R-:W-:Y:S01]  /*3170*/  VIADD R19, R19, 0x80 ;  /* 0x0000008013137836 */ /* 0x000fe20000000000 */
[----:B------:R-:W-:Y:S02]  /*3180*/  ISETP.NE.AND P1, PT, R18, RZ, PT ;  /* 0x000000ff1200720c */ /* 0x000fe40003f25270 */
[----:B------:R-:W-:Y:S02]  /*3190*/  SEL R26, RZ, 0x1, !P0 ;  /* 0x00000001ff1a7807 */ /* 0x000fe40004000000 */
[----:B------:R-:W-:Y:S02]  /*31a0*/  SEL R29, RZ, 0x1, !P2 ;  /* 0x00000001ff1d7807 */ /* 0x000fe40005000000 */
[----:B------:R-:W-:-:S07]  /*31b0*/  SEL R27, RZ, 0x1, !P1 ;  /* 0x00000001ff1b7807 */ /* 0x000fce0004800000 */
.L_x_22555:
[----:B------:R-:W-:Y:S05]  /*31c0*/  BSYNC B6 ;  /* 0x0000000000067941 */ /* 0x000fea0003800000 */
.L_x_22554:
[----:B------:R-:W-:Y:S01]  /*31d0*/  ISETP.GE.AND P0, PT, R19, R2, PT ;  /* 0x000000021300720c */ /* 0x000fe20003f06270 */
[----:B------:R-:W-:Y:S01]  /*31e0*/  BSSY B6, `(.L_x_22655) ;  /* 0x0000312000067945 */ /* 0x000fe20003800000 */
[----:B------:R-:W-:Y:S02]  /*31f0*/  PRMT R25, RZ, 0x7610, R25 ;  /* 0x00007610ff197816 */ /* 0x000fe40000000019 */
[----:B------:R-:W-:-:S09]  /*3200*/  PRMT R24, RZ, 0x7610, R24 ;  /* 0x00007610ff187816 */ /* 0x000fd20000000018 */
[----:B------:R-:W-:Y:S05]  /*3210*/  @P0 BRA `(.L_x_22656) ;  /* 0x0000003000380947 */ /* 0x000fea0003800000 */
[----:B------:R-:W1:Y:S01]  /*3220*/  S2R R0, SR_CTAID.X ;  /* 0x0000000000007919 */ /* 0x000e620000002500 */
[----:B------:R-:W2:Y:S01]  /*3230*/  LDC.U8 R6, c[0x0][0x24c] ;  /* 0x00009300ff067b82 */ /* 0x000ea20000000000 */
[----:B------:R-:W-:-:S07]  /*3240*/  ULDC UR4, c[0x0][0x250] ;  /* 0x0000940000047ab9 */ /* 0x000fce0000000800 */
[----:B------:R-:W3:Y:S01]  /*3250*/  LDC.64 R4, c[0x0][0x230] ;  /* 0x00008c00ff047b82 */ /* 0x000ee20000000a00 */
[----:B-1----:R-:W-:Y:S01]  /*3260*/  IMAD R16, R0, 0x200, R19 ;  /* 0x0000020000107824 */ /* 0x002fe200078e0213 */
[----:B--2---:R-:W-:-:S03]  /*3270*/  PRMT R0, R6, 0x9910, RZ ;  /* 0x0000991006007816 */ /* 0x004fc600000000ff */
[----:B------:R-:W-:Y:S01]  /*3280*/  IMAD R3, R16, UR4, RZ ;  /* 0x0000000410037c24 */ /* 0x000fe2000f8e02ff */
[----:B------:R-:W-:-:S04]  /*3290*/  ISETP.GT.AND P1, PT, R0, 0x9, PT ;  /* 0x000000090000780c */ /* 0x000fc80003f24270 */
[----:B---3--:R-:W-:-:S05]  /*32a0*/  IADD3 R4, P0, R3, R4, RZ ;  /* 0x0000000403047210 */ /* 0x008fca0007f1e0ff */
        /* <DEDUP_REMOVED lines=14> */
.L_x_22660:
[----:B------:R-:W2:Y:S02]  /*3390*/  LDG.E.U8 R4, desc[UR36][R4.64] ;  /* 0x0000002404047981 */ /* 0x000ea4000c1e1100 */
[----:B--2---:R-:W-:-:S04]  /*33a0*/  ISETP.NE.AND P0, PT, R4, RZ, PT ;  /* 0x000000ff0400720c */ /* 0x004fc80003f05270 */
[----:B------:R-:W-:Y:S01]  /*33b0*/  P2R R17, PR, RZ, 0x1 ;  /* 0x00000001ff117803 */ /* 0x000fe20000000000 */
[----:B------:R-:W-:Y:S08]  /*33c0*/  BRA `(.L_x_22662) ;  /* 0x0000000c00c47947 */ /* 0x000ff00003800000 */
.L_x_22659:
        /* <DEDUP_REMOVED lines=11> */
.L_x_22664:
[----:B------:R-:W2:Y:S02]  /*3480*/  LDG.E R4, desc[UR36][R4.64] ;  /* 0x0000002404047981 */ /* 0x000ea4000c1e1900 */
[----:B--2---:R-:W-:-:S04]  /*3490*/  ISETP.NE.AND P0, PT, R4, RZ, PT ;  /* 0x000000ff0400720c */ /* 0x004fc80003f05270 */
[----:B------:R-:W-:Y:S01]  /*34a0*/  P2R R17, PR, RZ, 0x1 ;  /* 0x00000001ff117803 */ /* 0x000fe20000000000 */
[----:B------:R-:W-:Y:S08]  /*34b0*/  BRA `(.L_x_22662) ;  /* 0x0000000c00887947 */ /* 0x000ff00003800000 */
.L_x_22663:
[----:B------:R-:W2:Y:S02]  /*34c0*/  LDG.E.U16 R4, desc[UR36][R4.64] ;  /* 0x0000002404047981 */ /* 0x000ea4000c1e1500 */
[----:B--2---:R-:W-:-:S04]  /*34d0*/  ISETP.NE.AND P0, PT, R4, RZ, PT ;  /* 0x000000ff0400720c */ /* 0x004fc80003f05270 */
[----:B------:R-:W-:Y:S01]  /*34e0*/  P2R R17, PR, RZ, 0x1 ;  /* 0x00000001ff117803 */ /* 0x000fe20000000000 */
[----:B------:R-:W-:Y:S08]  /*34f0*/  BRA `(.L_x_22662) ;  /* 0x0000000c00787947 */ /* 0x000ff00003800000 */
.L_x_22658:
        /* <DEDUP_REMOVED lines=10> */
.L_x_22666:
[----:B------:R-:W2:Y:S02]  /*35a0*/  LDG.E.U16 R0, desc[UR36][R4.64] ;  /* 0x0000002404007981 */ /* 0x000ea4000c1e1500 */
[----:B--2---:R-:W-:-:S05]  /*35b0*/  HADD2.F32 R0, -RZ, R0.H0_H0 ;  /* 0x20000000ff007230 */ /* 0x004fca0000004100 */
[----:B------:R-:W-:-:S04]  /*35c0*/  FSETP.NEU.FTZ.AND P0, PT, R0, RZ, PT ;  /* 0x000000ff0000720b */ /* 0x000fc80003f1d000 */
[----:B------:R-:W-:Y:S01]  /*35d0*/  P2R R17, PR, RZ, 0x1 ;  /* 0x00000001ff117803 */ /* 0x000fe20000000000 */
[----:B------:R-:W-:Y:S08]  /*35e0*/  BRA `(.L_x_22662) ;  /* 0x0000000c003c7947 */ /* 0x000ff00003800000 */
.L_x_22665:
        /* <DEDUP_REMOVED lines=12> */
.L_x_22668:
        /* <DEDUP_REMOVED lines=11> */
.L_x_22667:
[----:B------:R-:W2:Y:S02]  /*3760*/  LDG.E.64 R4, desc[UR36][R4.64] ;  /* 0x0000002404047981 */ /* 0x000ea4000c1e1b00 */
[----:B--2---:R-:W-:-:S06]  /*3770*/  DSETP.NEU.AND P0, PT, R4, RZ, PT ;  /* 0x000000ff0400722a */ /* 0x004fcc0003f0d000 */
[----:B------:R-:W-:Y:S01]  /*3780*/  P2R R17, PR, RZ, 0x1 ;  /* 0x00000001ff117803 */ /* 0x000fe20000000000 */
[----:B------:R-:W-:Y:S07]  /*3790*/  BRA `(.L_x_22662) ;  /* 0x0000000800d07947 */ /* 0x000fee0003800000 */
.L_x_22657:
        /* <DEDUP_REMOVED lines=12> */
.L_x_22671:
[----:B------:R-:W2:Y:S02]  /*3860*/  LDG.E.128 R4, desc[UR36][R4.64] ;  /* 0x0000002404047981 */ /* 0x000ea4000c1e1d00 */
[----:B--2---:R-:W-:-:S06]  /*3870*/  DSETP.NEU.AND P0, PT, R6, RZ, PT ;  /* 0x000000ff0600722a */ /* 0x004fcc0003f0d000 */
[----:B------:R-:W-:-:S06]  /*3880*/  DSETP.NEU.OR P0, PT, R4, RZ, P0 ;  /* 0x000000ff0400722a */ /* 0x000fcc000070d400 */
[----:B------:R-:W-:Y:S01]  /*3890*/  P2R R17, PR, RZ, 0x1 ;  /* 0x00000001ff117803 */ /* 0x000fe20000000000 */
[----:B------:R-:W-:Y:S07]  /*38a0*/  BRA `(.L_x_22662) ;  /* 0x00000008008c7947 */ /* 0x000fee0003800000 */
.L_x_22670:
        /* <DEDUP_REMOVED lines=28> */
.L_x_22673:
        /* <DEDUP_REMOVED lines=15> */
.L_x_22672:
[----:B------:R-:W2:Y:S02]  /*3b60*/  LDG.E.U16 R0, desc[UR36][R4.64] ;  /* 0x0000002404007981 */ /* 0x000ea4000c1e1500 */
[----:B--2---:R-:W-:-:S05]  /*3b70*/  IMAD.U32 R0, R0, 0x10000, RZ ;  /* 0x0001000000007824 */ /* 0x004fca00078e00ff */
[----:B------:R-:W-:-:S04]  /*3b80*/  FSETP.NEU.FTZ.AND P0, PT, R0, RZ, PT ;  /* 0x000000ff0000720b */ /* 0x000fc80003f1d000 */
[----:B------:R-:W-:Y:S01]  /*3b90*/  P2R R17, PR, RZ, 0x1 ;  /* 0x00000001ff117803 */ /* 0x000fe20000000000 */
[----:B------:R-:W-:Y:S08]  /*3ba0*/  BRA `(.L_x_22662) ;  /* 0x0000000400cc7947 */ /* 0x000ff00003800000 */
.L_x_22669:
        /* <DEDUP_REMOVED lines=12> */
.L_x_22676:
        /* <DEDUP_REMOVED lines=21> */
.L_x_22680:
[----:B------:R-:W-:Y:S05]  /*3dc0*/  BSYNC B1 ;  /* 0x0000000000017941 */ /* 0x000fea0003800000 */
.L_x_22679:
[----:B------:R-:W-:Y:S01]  /*3dd0*/  LEA R5, R0, 0x3b800000, 0x17 ;  /* 0x3b80000000057811 */ /* 0x000fe200078eb8ff */
[----:B------:R-:W-:-:S05]  /*3de0*/  IMAD.SHL.U32 R0, R3, 0x100000, RZ ;  /* 0x0010000003007824 */ /* 0x000fca00078e00ff */
[----:B------:R-:W-:-:S07]  /*3df0*/  LOP3.LUT R0, R5, R0, R6, 0xfe, !PT ;  /* 0x0000000005007212 */ /* 0x000fce00078efe06 */
.L_x_22678:
[----:B------:R-:W-:Y:S05]  /*3e00*/  BSYNC B0 ;  /* 0x0000000000007941 */ /* 0x000fea0003800000 */
.L_x_22677:
[----:B------:R-:W-:-:S04]  /*3e10*/  FSETP.NEU.FTZ.AND P0, PT, R0, RZ, PT ;  /* 0x000000ff0000720b */ /* 0x000fc80003f1d000 */
[----:B------:R-:W-:Y:S01]  /*3e20*/  P2R R17, PR, RZ, 0x1 ;  /* 0x00000001ff117803 */ /* 0x000fe20000000000 */
[----:B------:R-:W-:Y:S08]  /*3e30*/  BRA `(.L_x_22662) ;  /* 0x0000000400287947 */ /* 0x000ff00003800000 */
.L_x_22675:
        /* <DEDUP_REMOVED lines=21> */
.L_x_22684:
[----:B------:R-:W-:Y:S05]  /*3f90*/  BSYNC B1 ;  /* 0x0000000000017941 */ /* 0x000fea0003800000 */
.L_x_22683:
[----:B------:R-:W-:Y:S01]  /*3fa0*/  LEA R5, R0, 0x37800000, 0x17 ;  /* 0x3780000000057811 */ /* 0x000fe200078eb8ff */
[----:B------:R-:W-:-:S05]  /*3fb0*/  IMAD.SHL.U32 R0, R3, 0x200000, RZ ;  /* 0x0020000003007824 */ /* 0x000fca00078e00ff */
[----:B------:R-:W-:-:S07]  /*3fc0*/  LOP3.LUT R0, R5, R0, R6, 0xfe, !PT ;  /* 0x0000000005007212 */ /* 0x000fce00078efe06 */
.L_x_22682:
[----:B------:R-:W-:Y:S05]  /*3fd0*/  BSYNC B0 ;  /* 0x0000000000007941 */ /* 0x000fea0003800000 */
.L_x_22681:
[----:B------:R-:W-:-:S04]  /*3fe0*/  FSETP.NEU.FTZ.AND P0, PT, R0, RZ, PT ;  /* 0x000000ff0000720b */ /* 0x000fc80003f1d000 */
[----:B------:R-:W-:Y:S01]  /*3ff0*/  P2R R17, PR, RZ, 0x1 ;  /* 0x00000001ff117803 */ /* 0x000fe20000000000 */
[----:B------:R-:W-:Y:S08]  /*4000*/  BRA `(.L_x_22662) ;  /* 0x0000000000b47947 */ /* 0x000ff00003800000 */
.L_x_22674:
        /* <DEDUP_REMOVED lines=14> */
.L_x_22688:
[----:B------:R-:W-:Y:S05]  /*40f0*/  BSYNC B0 ;  /* 0x0000000000007941 */ /* 0x000fea0003800000 */
.L_x_22687:
[----:B------:R-:W-:-:S04]  /*4100*/  FSETP.NEU.FTZ.AND P0, PT, R0, RZ, PT ;  /* 0x000000ff0000720b */ /* 0x000fc80003f1d000 */
[----:B------:R-:W-:Y:S01]  /*4110*/  P2R R17, PR, RZ, 0x1 ;  /* 0x00000001ff117803 */ /* 0x000fe20000000000 */
[----:B------:R-:W-:Y:S08]  /*4120*/  BRA `(.L_x_22662) ;  /* 0x00000000006c7947 */ /* 0x000ff00003800000 */
.L_x_22661:
        /* <DEDUP_REMOVED lines=16> */
.L_x_22689:
[----:B------:R-:W-:-:S04]  /*4230*/  PLOP3.LUT P0, PT, PT, PT, PT, 0x8, 0x0 ;  /* 0x000000000000781c */ /* 0x000fc80003f0e170 */
[----:B------:R-:W-:Y:S01]  /*4240*/  P2R R17, PR, RZ, 0x1 ;  /* 0x00000001ff117803 */ /* 0x000fe20000000000 */
[----:B------:R-:W-:Y:S08]  /*4250*/  BRA `(.L_x_22662) ;  /* 0x0000000000207947 */ /* 0x000ff00003800000 */
.L_x_22686:
[----:B------:R-:W2:Y:S02]  /*4260*/  LDG.E.64 R4, desc[UR36][R4.64] ;  /* 0x0000002404047981 */ /* 0x000ea4000c1e1b00 */
[----:B--2---:R-:W-:-:S04]  /*4270*/  ISETP.NE.U32.AND P0, PT, R4, RZ, PT ;  /* 0x000000ff0400720c */ /* 0x004fc80003f05070 */
[----:B------:R-:W-:-:S04]  /*4280*/  ISETP.NE.AND.EX P0, PT, R5, RZ, PT, P0 ;  /* 0x000000ff0500720c */ /* 0x000fc80003f05300 */
[----:B------:R-:W-:Y:S01]  /*4290*/  P2R R17, PR, RZ, 0x1 ;  /* 0x00000001ff117803 */ /* 0x000fe20000000000 */
[----:B------:R-:W-:Y:S08]  /*42a0*/  BRA `(.L_x_22662) ;  /* 0x00000000000c7947 */ /* 0x000ff00003800000 */
.L_x_22685:
[----:B------:R-:W2:Y:S02]  /*42b0*/  LDG.E R4, desc[UR36][R4.64] ;  /* 0x0000002404047981 */ /* 0x000ea4000c1e1900 */
[----:B--2---:R-:W-:-:S04]  /*42c0*/  ISETP.NE.AND P0, PT, R4, RZ, PT ;  /* 0x000000ff0400720c */ /* 0x004fc80003f05270 */
[----:B------:R-:W-:-:S09]  /*42d0*/  P2R R17, PR, RZ, 0x1 ;  /* 0x00000001ff117803 */ /* 0x000fd20000000000 */
.L_x_22662:
        /* <DEDUP_REMOVED lines=20> */
.L_x_22693:
[----:B------:R-:W2:Y:S02]  /*4420*/  LDG.E.U8 R4, desc[UR36][R4.64] ;  /* 0x0000002404047981 */ /* 0x000ea4000c1e1100 */
[----:B--2---:R-:W-:-:S04]  /*4430*/  ISETP.NE.AND P0, PT, R4, RZ, PT ;  /* 0x000000ff0400720c */ /* 0x004fc80003f05270 */
[----:B------:R-:W-:Y:S01]  /*4440*/  P2R R18, PR, RZ, 0x1 ;  /* 0x00000001ff127803 */ /* 0x000fe20000000000 */
[----:B------:R-:W-:Y:S08]  /*4450*/  BRA `(.L_x_22695) ;  /* 0x0000000c00c47947 */ /* 0x000ff00003800000 */
.L_x_22692:
        /* <DEDUP_REMOVED lines=11> */
.L_x_22697:
[----:B------:R-:W2:Y:S02]  /*4510*/  LDG.E R4, desc[UR36][R4.64] ;  /* 0x0000002404047981 */ /* 0x000ea4000c1e1900 */
[----:B--2---:R-:W-:-:S04]  /*4520*/  ISETP.NE.AND P0, PT, R4, RZ, PT ;  /* 0x000000ff0400720c */ /* 0x004fc80003f05270 */
[----:B------:R-:W-:Y:S01]  /*4530*/  P2R R18, PR, RZ, 0x1 ;  /* 0x00000001ff127803 */ /* 0x000fe20000000000 */
[----:B------:R-:W-:Y:S08]  /*4540*/  BRA `(.L_x_22695) ;  /* 0x0000000c00887947 */ /* 0x000ff00003800000 */
.L_x_22696:
[----:B------:R-:W2:Y:S02]  /*4550*/  LDG.E.U16 R4, desc[UR36][R4.64] ;  /* 0x0000002404047981 */ /* 0x000ea4000c1e1500 */
[----:B--2---:R-:W-:-:S04]  /*4560*/  ISETP.NE.AND P0, PT, R4, RZ, PT ;  /* 0x000000ff0400720c */ /* 0x004fc80003f05270 */
[----:B------:R-:W-:Y:S01]  /*4570*/  P2R R18, PR, RZ, 0x1 ;  /* 0x00000001ff127803 */ /* 0x000fe20000000000 */
[----:B------:R-:W-:Y:S08]  /*4580*/  BRA `(.L_x_22695) ;  /* 0x0000000c00787947 */ /* 0x000ff00003800000 */
.L_x_22691:
        /* <DEDUP_REMOVED lines=10> */
.L_x_22699:
[----:B------:R-:W2:Y:S02]  /*4630*/  LDG.E.U16 R0, desc[UR36][R4.64] ;  /* 0x0000002404007981 */ /* 0x000ea4000c1e1500 */
[----:B--2---:R-:W-:-:S05]  /*4640*/  HADD2.F32 R0, -RZ, R0.H0_H0 ;  /* 0x20000000ff007230 */ /* 0x004fca0000004100 */
[----:B------:R-:W-:-:S04]  /*4650*/  FSETP.NEU.FTZ.AND P0, PT, R0, RZ, PT ;  /* 0x000000ff0000720b */ /* 0x000fc80003f1d000 */
[----:B------:R-:W-:Y:S01]  /*4660*/  P2R R18, PR, RZ, 0x1 ;  /* 0x00000001ff127803 */ /* 0x000fe20000000000 */
[----:B------:R-:W-:Y:S08]  /*4670*/  BRA `(.L_x_22695) ;  /* 0x0000000c003c7947 */ /* 0x000ff00003800000 */
.L_x_22698:
        /* <DEDUP_REMOVED lines=12> */
.L_x_22701:
        /* <DEDUP_REMOVED lines=11> */
.L_x_22700:
[----:B------:R-:W2:Y:S02]  /*47f0*/  LDG.E.64 R4, desc[UR36][R4.64] ;  /* 0x0000002404047981 */ /* 0x000ea4000c1e1b00 */
[----:B--2---:R-:W-:-:S06]  /*4800*/  DSETP.NEU.AND P0, PT, R4, RZ, PT ;  /* 0x000000ff0400722a */ /* 0x004fcc0003f0d000 */
[----:B------:R-:W-:Y:S01]  /*4810*/  P2R R18, PR, RZ, 0x1 ;  /* 0x00000001ff127803 */ /* 0x000fe20000000000 */
[----:B------:R-:W-:Y:S07]  /*4820*/  BRA `(.L_x_22695) ;  /* 0x0000000800d07947 */ /* 0x000fee0003800000 */
.L_x_22690:
        /* <DEDUP_REMOVED lines=12> */
.L_x_22704:
[----:B------:R-:W2:Y:S02]  /*48f0*/  LDG.E.128 R4, desc[UR36][R4.64] ;  /* 0x0000002404047981 */ /* 0x000ea4000c1e1d00 */
[----:B--2---:R-:W-:-:S06]  /*4900*/  DSETP.NEU.AND P0, PT, R6, RZ, PT ;  /* 0x000000ff0600722a */ /* 0x004fcc0003f0d000 */
[----:B------:R-:W-:-:S06]  /*4910*/  DSETP.NEU.OR P0, PT, R4, RZ, P0 ;  /* 0x000000ff0400722a */ /* 0x000fcc000070d400 */
[----:B------:R-:W-:Y:S01]  /*4920*/  P2R R18, PR, RZ, 0x1 ;  /* 0x00000001ff127803 */ /* 0x000fe20000000000 */
[----:B------:R-:W-:Y:S07]  /*4930*/  BRA `(.L_x_22695) ;  /* 0x00000008008c7947 */ /* 0x000fee0003800000 */
.L_x_22703:
        /* <DEDUP_REMOVED lines=28> */
.L_x_22706:
        /* <DEDUP_REMOVED lines=15> */
.L_x_22705:
[----:B------:R-:W2:Y:S02]  /*4bf0*/  LDG.E.U16 R0, desc[UR36][R4.64] ;  /* 0x0000002404007981 */ /* 0x000ea4000c1e1500 */
[----:B--2---:R-:W-:-:S05]  /*4c00*/  IMAD.U32 R0, R0, 0x10000, RZ ;  /* 0x0001000000007824 */ /* 0x004fca00078e00ff */
[----:B------:R-:W-:-:S04]  /*4c10*/  FSETP.NEU.FTZ.AND P0, PT, R0, RZ, PT ;  /* 0x000000ff0000720b */ /* 0x000fc80003f1d000 */
[----:B------:R-:W-:Y:S01]  /*4c20*/  P2R R18, PR, RZ, 0x1 ;  /* 0x00000001ff127803 */ /* 0x000fe20000000000 */
[----:B------:R-:W-:Y:S08]  /*4c30*/  BRA `(.L_x_22695) ;  /* 0x0000000400cc7947 */ /* 0x000ff00003800000 */
.L_x_22702:
        /* <DEDUP_REMOVED lines=12> */
.L_x_22709:
        /* <DEDUP_REMOVED lines=21> */
.L_x_22713:
[----:B------:R-:W-:Y:S05]  /*4e50*/  BSYNC B1 ;  /* 0x0000000000017941 */ /* 0x000fea0003800000 */
.L_x_22712:
[----:B------:R-:W-:Y:S01]  /*4e60*/  LEA R5, R0, 0x3b800000, 0x17 ;  /* 0x3b80000000057811 */ /* 0x000fe200078eb8ff */
[----:B------:R-:W-:-:S05]  /*4e70*/  IMAD.SHL.U32 R0, R3, 0x100000, RZ ;  /* 0x0010000003007824 */ /* 0x000fca00078e00ff */
[----:B------:R-:W-:-:S07]  /*4e80*/  LOP3.LUT R0, R5, R0, R6, 0xfe, !PT ;  /* 0x0000000005007212 */ /* 0x000fce00078efe06 */
.L_x_22711:
[----:B------:R-:W-:Y:S05]  /*4e90*/  BSYNC B0 ;  /* 0x0000000000007941 */ /* 0x000fea0003800000 */
.L_x_22710:
[----:B------:R-:W-:-:S04]  /*4ea0*/  FSETP.NEU.FTZ.AND P0, PT, R0, RZ, PT ;  /* 0x000000ff0000720b */ /* 0x000fc80003f1d000 */
[----:B------:R-:W-:Y:S01]  /*4eb0*/  P2R R18, PR, RZ, 0x1 ;  /* 0x00000001ff127803 */ /* 0x000fe20000000000 */
[----:B------:R-:W-:Y:S08]  /*4ec0*/  BRA `(.L_x_22695) ;  /* 0x0000000400287947 */ /* 0x000ff00003800000 */
.L_x_22708:
        /* <DEDUP_REMOVED lines=21> */
.L_x_22717:
[----:B------:R-:W-:Y:S05]  /*5020*/  BSYNC B1 ;  /* 0x0000000000017941 */ /* 0x000fea0003800000 */
.L_x_22716:
[----:B------:R-:W-:Y:S01]  /*5030*/  LEA R5, R0, 0x37800000, 0x17 ;  /* 0x3780000000057811 */ /* 0x000fe200078eb8ff */
[----:B------:R-:W-:-:S05]  /*5040*/  IMAD.SHL.U32 R0, R3, 0x200000, RZ ;  /* 0x0020000003007824 */ /* 0x000fca00078e00ff */
[----:B------:R-:W-:-:S07]  /*5050*/  LOP3.LUT R0, R5, R0, R6, 0xfe, !PT ;  /* 0x0000000005007212 */ /* 0x000fce00078efe06 */
.L_x_22715:
[----:B------:R-:W-:Y:S05]  /*5060*/  BSYNC B0 ;  /* 0x0000000000007941 */ /* 0x000fea0003800000 */
.L_x_22714:
[----:B------:R-:W-:-:S04]  /*5070*/  FSETP.NEU.FTZ.AND P0, PT, R0, RZ, PT ;  /* 0x000000ff0000720b */ /* 0x000fc80003f1d000 */
[----:B------:R-:W-:Y:S01]  /*5080*/  P2R R18, PR, RZ, 0x1 ;  /* 0x00000001ff127803 */ /* 0x000fe20000000000 */
[----:B------:R-:W-:Y:S08]  /*5090*/  BRA `(.L_x_22695) ;  /* 0x0000000000b47947 */ /* 0x000ff00003800000 */
.L_x_22707:
        /* <DEDUP_REMOVED lines=14> */
.L_x_22721:
[----:B------:R-:W-:Y:S05]  /*5180*/  BSYNC B0 ;  /* 0x0000000000007941 */ /* 0x000fea0003800000 */
.L_x_22720:
[----:B------:R-:W-:-:S04]  /*5190*/  FSETP.NEU.FTZ.AND P0, PT, R0, RZ, PT ;  /* 0x000000ff0000720b */ /* 0x000fc80003f1d000 */
[----:B------:R-:W-:Y:S01]  /*51a0*/  P2R R18, PR, RZ, 0x1 ;  /* 0x00000001ff127803 */ /* 0x000fe20000000000 */
[----:B------:R-:W-:Y:S08]  /*51b0*/  BRA `(.L_x_22695) ;  /* 0x00000000006c7947 */ /* 0x000ff00003800000 */
.L_x_22694:
        /* <DEDUP_REMOVED lines=16> */
.L_x_22722:
[----:B------:R-:W-:-:S04]  /*52c0*/  PLOP3.LUT P0, PT, PT, PT, PT, 0x8, 0x0 ;  /* 0x000000000000781c */ /* 0x000fc80003f0e170 */
[----:B------:R-:W-:Y:S01]  /*52d0*/  P2R R18, PR, RZ, 0x1 ;  /* 0x00000001ff127803 */ /* 0x000fe20000000000 */
[----:B------:R-:W-:Y:S08]  /*52e0*/  BRA `(.L_x_22695) ;  /* 0x0000000000207947 */ /* 0x000ff00003800000 */
.L_x_22719:
[----:B------:R-:W2:Y:S02]  /*52f0*/  LDG.E.64 R4, desc[UR36][R4.64] ;  /* 0x0000002404047981 */ /* 0x000ea4000c1e1b00 */
[----:B--2---:R-:W-:-:S04]  /*5300*/  ISETP.NE.U32.AND P0, PT, R4, RZ, PT ;  /* 0x000000ff0400720c */ /* 0x004fc80003f05070 */
[----:B------:R-:W-:-:S04]  /*5310*/  ISETP.NE.AND.EX P0, PT, R5, RZ, PT, P0 ;  /* 0x000000ff0500720c */ /* 0x000fc80003f05300 */
[----:B------:R-:W-:Y:S01]  /*5320*/  P2R R18, PR, RZ, 0x1 ;  /* 0x00000001ff127803 */ /* 0x000fe20000000000 */
[----:B------:R-:W-:Y:S08]  /*5330*/  BRA `(.L_x_22695) ;  /* 0x00000000000c7947 */ /* 0x000ff00003800000 */
.L_x_22718:
[----:B------:R-:W2:Y:S02]  /*5340*/  LDG.E R4, desc[UR36][R4.64] ;  /* 0x0000002404047981 */ /* 0x000ea4000c1e1900 */
[----:B--2---:R-:W-:-:S04]  /*5350*/  ISETP.NE.AND P0, PT, R4, RZ, PT ;  /* 0x000000ff0400720c */ /* 0x004fc80003f05270 */
[----:B------:R-:W-:-:S09]  /*5360*/  P2R R18, PR, RZ, 0x1 ;  /* 0x00000001ff127803 */ /* 0x000fd20000000000 */
.L_x_22695:
        /* <DEDUP_REMOVED lines=19> */
.L_x_22726:
[----:B------:R-:W2:Y:S02]  /*54a0*/  LDG.E.U8 R4, desc[UR36][R4.64] ;  /* 0x0000002404047981 */ /* 0x000ea4000c1e1100 */
[----:B--2---:R-:W-:Y:S01]  /*54b0*/  ISETP.NE.AND P0, PT, R4, RZ, PT ;  /* 0x000000ff0400720c */ /* 0x004fe20003f05270 */
[----:B------:R-:W-:-:S12]  /*54c0*/  BRA `(.L_x_22728) ;  /* 0x0000000c00747947 */ /* 0x000fd80003800000 */
.L_x_22725:
        /* <DEDUP_REMOVED lines=10> */
.L_x_22730:
[----:B------:R-:W2:Y:S02]  /*5570*/  LDG.E R4, desc[UR36][R4.64] ;  /* 0x0000002404047981 */ /* 0x000ea4000c1e1900 */
[----:B--2---:R-:W-:Y:S01]  /*5580*/  ISETP.NE.AND P0, PT, R4, RZ, PT ;  /* 0x000000ff0400720c */ /* 0x004fe20003f05270 */
[----:B------:R-:W-:-:S12]  /*5590*/  BRA `(.L_x_22728) ;  /* 0x0000000c00407947 */ /* 0x000fd80003800000 */
.L_x_22729:
[----:B------:R-:W2:Y:S02]  /*55a0*/  LDG.E.U16 R4, desc[UR36][R4.64] ;  /* 0x0000002404047981 */ /* 0x000ea4000c1e1500 */
[----:B--2---:R-:W-:Y:S01]  /*55b0*/  ISETP.NE.AND P0, PT, R4, RZ, PT ;  /* 0x000000ff0400720c */ /* 0x004fe20003f05270 */
[----:B------:R-:W-:-:S12]  /*55c0*/  BRA `(.L_x_22728) ;  /* 0x0000000c00347947 */ /* 0x000fd80003800000 */
.L_x_22724:
        /* <DEDUP_REMOVED lines=9> */
.L_x_22732:
[----:B------:R-:W2:Y:S02]  /*5660*/  LDG.E.U16 R0, desc[UR36][R4.64] ;  /* 0x0000002404007981 */ /* 0x000ea4000c1e1500 */
[----:B--2---:R-:W-:-:S05]  /*5670*/  HADD2.F32 R0, -RZ, R0.H0_H0 ;  /* 0x20000000ff007230 */ /* 0x004fca0000004100 */
[----:B------:R-:W-:Y:S01]  /*5680*/  FSETP.NEU.FTZ.AND P0, PT, R0, RZ, PT ;  /* 0x000000ff0000720b */ /* 0x000fe20003f1d000 */
[----:B------:R-:W-:-:S12]  /*5690*/  BRA `(.L_x_22728) ;  /* 0x0000000c00007947 */ /* 0x000fd80003800000 */
.L_x_22731:
        /* <DEDUP_REMOVED lines=11> */
.L_x_22734:
        /* <DEDUP_REMOVED lines=10> */
.L_x_22733:
[----:B------:R-:W2:Y:S02]  /*57f0*/  LDG.E.64 R4, desc[UR36][R4.64] ;  /* 0x0000002404047981 */ /* 0x000ea4000c1e1b00 */
[----:B--2---:R-:W-:Y:S01]  /*5800*/  DSETP.NEU.AND P0, PT, R4, RZ, PT ;  /* 0x000000ff0400722a */ /* 0x004fe20003f0d000 */
[----:B------:R-:W-:-:S13]  /*5810*/  BRA `(.L_x_22728) ;  /* 0x0000000800a07947 */ /* 0x000fda0003800000 */
.L_x_22723:
        /* <DEDUP_REMOVED lines=11> */
.L_x_22737:
[----:B------:R-:W2:Y:S02]  /*58d0*/  LDG.E.128 R4, desc[UR36][R4.64] ;  /* 0x0000002404047981 */ /* 0x000ea4000c1e1d00 */
[----:B--2---:R-:W-:-:S06]  /*58e0*/  DSETP.NEU.AND P0, PT, R6, RZ, PT ;  /* 0x000000ff0600722a */ /* 0x004fcc0003f0d000 */
[----:B------:R-:W-:Y:S01]  /*58f0*/  DSETP.NEU.OR P0, PT, R4, RZ, P0 ;  /* 0x000000ff0400722a */ /* 0x000fe2000070d400 */
[----:B------:R-:W-:-:S13]  /*5900*/  BRA `(.L_x_22728) ;  /* 0x0000000800647947 */ /* 0x000fda0003800000 */
.L_x_22736:
        /* <DEDUP_REMOVED lines=27> */
.L_x_22739:
        /* <DEDUP_REMOVED lines=14> */
.L_x_22738:
[----:B------:R-:W2:Y:S02]  /*5ba0*/  LDG.E.U16 R0, desc[UR36][R4.64] ;  /* 0x0000002404007981 */ /* 0x000ea4000c1e1500 */
[----:B--2---:R-:W-:-:S05]  /*5bb0*/  IMAD.U32 R0, R0, 0x10000, RZ ;  /* 0x0001000000007824 */ /* 0x004fca00078e00ff */
[----:B------:R-:W-:Y:S01]  /*5bc0*/  FSETP.NEU.FTZ.AND P0, PT, R0, RZ, PT ;  /* 0x000000ff0000720b */ /* 0x000fe20003f1d000 */
[----:B------:R-:W-:-:S12]  /*5bd0*/  BRA `(.L_x_22728) ;  /* 0x0000000400b07947 */ /* 0x000fd80003800000 */
.L_x_22735:
        /* <DEDUP_REMOVED lines=11> */
.L_x_22742:
        /* <DEDUP_REMOVED lines=21> */
.L_x_22746:
[----:B------:R-:W-:Y:S05]  /*5de0*/  BSYNC B1 ;  /* 0x0000000000017941 */ /* 0x000fea0003800000 */
.L_x_22745:
[----:B------:R-:W-:Y:S01]  /*5df0*/  LEA R5, R0, 0x3b800000, 0x17 ;  /* 0x3b80000000057811 */ /* 0x000fe200078eb8ff */
[----:B------:R-:W-:-:S05]  /*5e00*/  IMAD.SHL.U32 R0, R3, 0x100000, RZ ;  /* 0x0010000003007824 */ /* 0x000fca00078e00ff */
[----:B------:R-:W-:-:S07]  /*5e10*/  LOP3.LUT R0, R5, R0, R6, 0xfe, !PT ;  /* 0x0000000005007212 */ /* 0x000fce00078efe06 */
.L_x_22744:
[----:B------:R-:W-:Y:S05]  /*5e20*/  BSYNC B0 ;  /* 0x0000000000007941 */ /* 0x000fea0003800000 */
.L_x_22743:
[----:B------:R-:W-:Y:S01]  /*5e30*/  FSETP.NEU.FTZ.AND P0, PT, R0, RZ, PT ;  /* 0x000000ff0000720b */ /* 0x000fe20003f1d000 */
[----:B------:R-:W-:-:S12]  /*5e40*/  BRA `(.L_x_22728) ;  /* 0x0000000400147947 */ /* 0x000fd80003800000 */
.L_x_22741:
        /* <DEDUP_REMOVED lines=21> */
.L_x_22750:
[----:B------:R-:W-:Y:S05]  /*5fa0*/  BSYNC B1 ;  /* 0x0000000000017941 */ /* 0x000fea0003800000 */
.L_x_22749:
[----:B------:R-:W-:Y:S01]  /*5fb0*/  LEA R5, R0, 0x37800000, 0x17 ;  /* 0x3780000000057811 */ /* 0x000fe200078eb8ff */
[----:B------:R-:W-:-:S05]  /*5fc0*/  IMAD.SHL.U32 R0, R3, 0x200000, RZ ;  /* 0x0020000003007824 */ /* 0x000fca00078e00ff */
[----:B------:R-:W-:-:S07]  /*5fd0*/  LOP3.LUT R0, R5, R0, R6, 0xfe, !PT ;  /* 0x0000000005007212 */ /* 0x000fce00078efe06 */
.L_x_22748:
[----:B------:R-:W-:Y:S05]  /*5fe0*/  BSYNC B0 ;  /* 0x0000000000007941 */ /* 0x000fea0003800000 */
.L_x_22747:
[----:B------:R-:W-:Y:S01]  /*5ff0*/  FSETP.NEU.FTZ.AND P0, PT, R0, RZ, PT ;  /* 0x000000ff0000720b */ /* 0x000fe20003f1d000 */
[----:B------:R-:W-:-:S12]  /*6000*/  BRA `(.L_x_22728) ;  /* 0x0000000000a47947 */ /* 0x000fd80003800000 */
.L_x_22740:
        /* <DEDUP_REMOVED lines=14> */
.L_x_22754:
[----:B------:R-:W-:Y:S05]  /*60f0*/  BSYNC B0 ;  /* 0x0000000000007941 */ /* 0x000fea0003800000 */
.L_x_22753:
[----:B------:R-:W-:Y:S01]  /*6100*/  FSETP.NEU.FTZ.AND P0, PT, R0, RZ, PT ;  /* 0x000000ff0000720b */ /* 0x000fe20003f1d000 */
[----:B------:R-:W-:-:S12]  /*6110*/  BRA `(.L_x_22728) ;  /* 0x0000000000607947 */ /* 0x000fd80003800000 */
.L_x_22727:
        /* <DEDUP_REMOVED lines=16> */
.L_x_22755:
[----:B------:R-:W-:Y:S01]  /*6220*/  PLOP3.LUT P0, PT, PT, PT, PT, 0x8, 0x0 ;  /* 0x000000000000781c */ /* 0x000fe20003f0e170 */
[----:B------:R-:W-:-:S12]  /*6230*/  BRA `(.L_x_22728) ;  /* 0x0000000000187947 */ /* 0x000fd80003800000 */
.L_x_22752:
[----:B------:R-:W2:Y:S02]  /*6240*/  LDG.E.64 R4, desc[UR36][R4.64] ;  /* 0x0000002404047981 */ /* 0x000ea4000c1e1b00 */
[----:B--2---:R-:W-:-:S04]  /*6250*/  ISETP.NE.U32.AND P0, PT, R4, RZ, PT ;  /* 0x000000ff0400720c */ /* 0x004fc80003f05070 */
[----:B------:R-:W-:Y:S01]  /*6260*/  ISETP.NE.AND.EX P0, PT, R5, RZ, PT, P0 ;  /* 0x000000ff0500720c */ /* 0x000fe20003f05300 */
[----:B------:R-:W-:-:S12]  /*6270*/  BRA `(.L_x_22728) ;  /* 0x0000000000087947 */ /* 0x000fd80003800000 */
.L_x_22751:
[----:B------:R-:W2:Y:S02]  /*6280*/  LDG.E R4, desc[UR36][R4.64] ;  /* 0x0000002404047981 */ /* 0x000ea4000c1e1900 */
[----:B--2---:R-:W-:-:S13]  /*6290*/  ISETP.NE.AND P0, PT, R4, RZ, PT ;  /* 0x000000ff0400720c */ /* 0x004fda0003f05270 */
.L_x_22728:
[----:B------:R-:W-:Y:S01]  /*62a0*/  ISETP.NE.AND P2, PT, R17, RZ, PT ;  /* 0x000000ff1100720c */ /* 0x000fe20003f45270 */
[----:B------:R-:W-:Y:S01]  /*62b0*/  VIADD R19, R19, 0x80 ;  /* 0x0000008013137836 */ /* 0x000fe20000000000 */
[----:B------:R-:W-:Y:S02]  /*62c0*/  ISETP.NE.AND P1, PT, R18, RZ, PT ;  /* 0x000000ff1200720c */ /* 0x000fe40003f25270 */
[----:B------:R-:W-:Y:S02]  /*62d0*/  SEL R24, RZ, 0x1, !P0 ;  /* 0x00000001ff187807 */ /* 0x000fe40004000000 */
[----:B------:R-:W-:Y:S02]  /*62e0*/  SEL R28, RZ, 0x1, !P2 ;  /* 0x00000001ff1c7807 */ /* 0x000fe40005000000 */
[----:B------:R-:W-:-:S07]  /*62f0*/  SEL R25, RZ, 0x1, !P1 ;  /* 0x00000001ff197807 */ /* 0x000fce0004800000 */
.L_x_22656:
[----:B------:R-:W-:Y:S05]  /*6300*/  BSYNC B6 ;  /* 0x0000000000067941 */ /* 0x000fea0003800000 */
.L_x_22655:
[----:B------:R-:W-:Y:S01]  /*6310*/  ISETP.GE.AND P0, PT, R19, R2, PT ;  /* 0x000000021300720c */ /* 0x000fe20003f06270 */
[----:B------:R-:W-:Y:S01]  /*6320*/  BSSY B6, `(.L_x_22756) ;  /* 0x0000316000067945 */ /* 0x000fe20003800000 */
[----:B------:R-:W-:Y:S02]  /*6330*/  PRMT R18, RZ, 0x7610, R18 ;  /* 0x00007610ff127816 */ /* 0x000fe40000000012 */
[----:B0-----:R-:W-:Y:S02]  /*6340*/  PRMT R23, RZ, 0x7610, R23 ;  /* 0x00007610ff177816 */ /* 0x001fe40000000017 */
[----:B------:R-:W-:Y:S02]  /*6350*/  PRMT R17, RZ, 0x7610, R17 ;  /* 0x00007610ff117816 */ /* 0x000fe40000000011 */
[----:B------:R-:W-:-:S05]  /*6360*/  PRMT R16, RZ, 0x7610, R16 ;  /* 0x00007610ff107816 */ /* 0x000fca0000000010 */
[----:B------:R-:W-:Y:S05]  /*6370*/  @P0 BRA `(.L_x_22757) ;  /* 0x0000003000400947 */ /* 0x000fea0003800000 */
[----:B------:R-:W0:Y:S01]  /*6380*/  S2R R0, SR_CTAID.X ;  /* 0x0000000000007919 */ /* 0x000e220000002500 */
[----:B------:R-:W1:Y:S01]  /*6390*/  LDC.U8 R6, c[0x0][0x24c] ;  /* 0x00009300ff067b82 */ /* 0x000e620000000000 */
[----:B------:R-:W-:-:S07]  /*63a0*/  ULDC UR4, c[0x0][0x250] ;  /* 0x0000940000047ab9 */ /* 0x000fce0000000800 */
[----:B------:R-:W2:Y:S01]  /*63b0*/  LDC.64 R4, c[0x0][0x230] ;  /* 0x00008c00ff047b82 */ /* 0x000ea20000000a00 */
        /* <DEDUP_REMOVED lines=19> */
.L_x_22761:
[----:B------:R-:W2:Y:S02]  /*64f0*/  LDG.E.U8 R4, desc[UR36][R4.64] ;  /* 0x0000002404047981 */ /* 0x000ea4000c1e1100 */
[----:B--2---:R-:W-:-:S04]  /*6500*/  ISETP.NE.AND P0, PT, R4, RZ, PT ;  /* 0x000000ff0400720c */ /* 0x004fc80003f05270 */
[----:B------:R-:W-:Y:S01]  /*6510*/  P2R R17, PR, RZ, 0x1 ;  /* 0x00000001ff117803 */ /* 0x000fe20000000000 */
[----:B------:R-:W-:Y:S08]  /*6520*/  BRA `(.L_x_22763) ;  /* 0x0000000c00c47947 */ /* 0x000ff00003800000 */
.L_x_22760:
        /* <DEDUP_REMOVED lines=11> */
.L_x_22765:
[----:B------:R-:W2:Y:S02]  /*65e0*/  LDG.E R4, desc[UR36][R4.64] ;  /* 0x0000002404047981 */ /* 0x000ea4000c1e1900 */
[----:B--2---:R-:W-:-:S04]  /*65f0*/  ISETP.NE.AND P0, PT, R4, RZ, PT ;  /* 0x000000ff0400720c */ /* 0x004fc80003f05270 */
[----:B------:R-:W-:Y:S01]  /*6600*/  P2R R17, PR, RZ, 0x1 ;  /* 0x00000001ff117803 */ /* 0x000fe20000000000 */
[----:B------:R-:W-:Y:S08]  /*6610*/  BRA `(.L_x_22763) ;  /* 0x0000000c00887947 */ /* 0x000ff00003800000 */
.L_x_22764:
[----:B------:R-:W2:Y:S02]  /*6620*/  LDG.E.U16 R4, desc[UR36][R4.64] ;  /* 0x0000002404047981 */ /* 0x000ea4000c1e1500 */
[----:B--2---:R-:W-:-:S04]  /*6630*/  ISETP.NE.AND P0, PT, R4, RZ, PT ;  /* 0x000000ff0400720c */ /* 0x004fc80003f05270 */
[----:B------:R-:W-:Y:S01]  /*6640*/  P2R R17, PR, RZ, 0x1 ;  /* 0x00000001ff117803 */ /* 0x000fe20000000000 */
[----:B------:R-:W-:Y:S08]  /*6650*/  BRA `(.L_x_22763) ;  /* 0x0000000c00787947 */ /* 0x000ff00003800000 */
.L_x_22759:
        /* <DEDUP_REMOVED lines=10> */
.L_x_22767:
[----:B------:R-:W2:Y:S02]  /*6700*/  LDG.E.U16 R0, desc[UR36][R4.64] ;  /* 0x0000002404007981 */ /* 0x000ea4000c1e1500 */
[----:B--2---:R-:W-:-:S05]  /*6710*/  HADD2.F32 R0, -RZ, R0.H0_H0 ;  /* 0x20000000ff007230 */ /* 0x004fca0000004100 */
[----:B------:R-:W-:-:S04]  /*6720*/  FSETP.NEU.FTZ.AND P0, PT, R0, RZ, PT ;  /* 0x000000ff0000720b */ /* 0x000fc80003f1d000 */
[----:B------:R-:W-:Y:S01]  /*6730*/  P2R R17, PR, RZ, 0x1 ;  /* 0x00000001ff117803 */ /* 0x000fe20000000000 */
[----:B------:R-:W-:Y:S08]  /*6740*/  BRA `(.L_x_22763) ;  /* 0x0000000c003c7947 */ /* 0x000ff00003800000 */
.L_x_22766:
        /* <DEDUP_REMOVED lines=12> */
.L_x_22769:
        /* <DEDUP_REMOVED lines=11> */
.L_x_22768:
[----:B------:R-:W2:Y:S02]  /*68c0*/  LDG.E.64 R4, desc[UR36][R4.64] ;  /* 0x0000002404047981 */ /* 0x000ea4000c1e1b00 */
[----:B--2---:R-:W-:-:S06]  /*68d0*/  DSETP.NEU.AND P0, PT, R4, RZ, PT ;  /* 0x000000ff0400722a */ /* 0x004fcc0003f0d000 */
[----:B------:R-:W-:Y:S01]  /*68e0*/  P2R R17, PR, RZ, 0x1 ;  /* 0x00000001ff117803 */ /* 0x000fe20000000000 */
[----:B------:R-:W-:Y:S07]  /*68f0*/  BRA `(.L_x_22763) ;  /* 0x0000000800d07947 */ /* 0x000fee0003800000 */
.L_x_22758:
        /* <DEDUP_REMOVED lines=12> */
.L_x_22772:
[----:B------:R-:W2:Y:S02]  /*69c0*/  LDG.E.128 R4, desc[UR36][R4.64] ;  /* 0x0000002404047981 */ /* 0x000ea4000c1e1d00 */
[----:B--2---:R-:W-:-:S06]  /*69d0*/  DSETP.NEU.AND P0, PT, R6, RZ, PT ;  /* 0x000000ff0600722a */ /* 0x004fcc0003f0d000 */
[----:B------:R-:W-:-:S06]  /*69e0*/  DSETP.NEU.OR P0, PT, R4, RZ, P0 ;  /* 0x000000ff0400722a */ /* 0x000fcc000070d400 */
[----:B------:R-:W-:Y:S01]  /*69f0*/  P2R R17, PR, RZ, 0x1 ;  /* 0x00000001ff117803 */ /* 0x000fe20000000000 */
[----:B------:R-:W-:Y:S07]  /*6a00*/  BRA `(.L_x_22763) ;  /* 0x00000008008c7947 */ /* 0x000fee0003800000 */
.L_x_22771:
        /* <DEDUP_REMOVED lines=28> */
.L_x_22774:
        /* <DEDUP_REMOVED lines=15> */
.L_x_22773:
[----:B------:R-:W2:Y:S02]  /*6cc0*/  LDG.E.U16 R0, desc[UR36][R4.64] ;  /* 0x0000002404007981 */ /* 0x000ea4000c1e1500 */
[----:B--2---:R-:W-:-:S05]  /*6cd0*/  IMAD.U32 R0, R0, 0x10000, RZ ;  /* 0x0001000000007824 */ /* 0x004fca00078e00ff */
[----:B------:R-:W-:-:S04]  /*6ce0*/  FSETP.NEU.FTZ.AND P0, PT, R0, RZ, PT ;  /* 0x000000ff0000720b */ /* 0x000fc80003f1d000 */
[----:B------:R-:W-:Y:S01]  /*6cf0*/  P2R R17, PR, RZ, 0x1 ;  /* 0x00000001ff117803 */ /* 0x000fe20000000000 */
[----:B------:R-:W-:Y:S08]  /*6d00*/  BRA `(.L_x_22763) ;  /* 0x0000000400cc7947 */ /* 0x000ff00003800000 */
.L_x_22770:
        /* <DEDUP_REMOVED lines=12> */
.L_x_22777:
        /* <DEDUP_REMOVED lines=21> */
.L_x_22781:
[----:B------:R-:W-:Y:S05]  /*6f20*/  BSYNC B1 ;  /* 0x0000000000017941 */ /* 0x000fea0003800000 */
.L_x_22780:
[----:B------:R-:W-:Y:S01]  /*6f30*/  LEA R5, R0, 0x3b800000, 0x17 ;  /* 0x3b80000000057811 */ /* 0x000fe200078eb8ff */
[----:B------:R-:W-:-:S05]  /*6f40*/  IMAD.SHL.U32 R0, R3, 0x100000, RZ ;  /* 0x0010000003007824 */ /* 0x000fca00078e00ff */
[----:B------:R-:W-:-:S07]  /*6f50*/  LOP3.LUT R0, R5, R0, R6, 0xfe, !PT ;  /* 0x0000000005007212 */ /* 0x000fce00078efe06 */
.L_x_22779:
[----:B------:R-:W-:Y:S05]  /*6f60*/  BSYNC B0 ;  /* 0x0000000000007941 */ /* 0x000fea0003800000 */
.L_x_22778:
[----:B------:R-:W-:-:S04]  /*6f70*/  FSETP.NEU.FTZ.AND P0, PT, R0, RZ, PT ;  /* 0x000000ff0000720b */ /* 0x000fc80003f1d000 */
[----:B------:R-:W-:Y:S01]  /*6f80*/  P2R R17, PR, RZ, 0x1 ;  /* 0x00000001ff117803 */ /* 0x000fe20000000000 */
[----:B------:R-:W-:Y:S08]  /*6f90*/  BRA `(.L_x_22763) ;  /* 0x0000000400287947 */ /* 0x000ff00003800000 */
.L_x_22776:
        /* <DEDUP_REMOVED lines=21> */
.L_x_22785:
[----:B------:R-:W-:Y:S05]  /*70f0*/  BSYNC B1 ;  /* 0x0000000000017941 */ /* 0x000fea0003800000 */
.L_x_22784:
[----:B------:R-:W-:Y:S01]  /*7100*/  LEA R5, R0, 0x37800000, 0x17 ;  /* 0x3780000000057811 */ /* 0x000fe200078eb8ff */
[----:B------:R-:W-:-:S05]  /*7110*/  IMAD.SHL.U32 R0, R3, 0x200000, RZ ;  /* 0x0020000003007824 */ /* 0x000fca00078e00ff */
[----:B------:R-:W-:-:S07]  /*7120*/  LOP3.LUT R0, R5, R0, R6, 0xfe, !PT ;  /* 0x0000000005007212 */ /* 0x000fce00078efe06 */
.L_x_22783:
[----:B------:R-:W-:Y:S05]  /*7130*/  BSYNC B0 ;  /* 0x0000000000007941 */ /* 0x000fea0003800000 */
.L_x_22782:
[----:B------:R-:W-:-:S04]  /*7140*/  FSETP.NEU.FTZ.AND P0, PT, R0, RZ, PT ;  /* 0x000000ff0000720b */ /* 0x000fc80003f1d000 */
[----:B------:R-:W-:Y:S01]  /*7150*/  P2R R17, PR, RZ, 0x1 ;  /* 0x00000001ff117803 */ /* 0x000fe20000000000 */
[----:B------:R-:W-:Y:S08]  /*7160*/  BRA `(.L_x_22763) ;  /* 0x0000000000b47947 */ /* 0x000ff00003800000 */
.L_x_22775:
        /* <DEDUP_REMOVED lines=14> */
.L_x_22789:
[----:B------:R-:W-:Y:S05]  /*7250*/  BSYNC B0 ;  /* 0x0000000000007941 */ /* 0x000fea0003800000 */
.L_x_22788:
[----:B------:R-:W-:-:S04]  /*7260*/  FSETP.NEU.FTZ.AND P0, PT, R0, RZ, PT ;  /* 0x000000ff0000720b */ /* 0x000fc80003f1d000 */
[----:B------:R-:W-:Y:S01]  /*7270*/  P2R R17, PR, RZ, 0x1 ;  /* 0x00000001ff117803 */ /* 0x000fe20000000000 */
[----:B------:R-:W-:Y:S08]  /*7280*/  BRA `(.L_x_22763) ;  /* 0x00000000006c7947 */ /* 0x000ff00003800000 */
.L_x_22762:
        /* <DEDUP_REMOVED lines=16> */
.L_x_22790:
[----:B------:R-:W-:-:S04]  /*7390*/  PLOP3.LUT P0, PT, PT, PT, PT, 0x8, 0x0 ;  /* 0x000000000000781c */ /* 0x000fc80003f0e170 */
[----:B------:R-:W-:Y:S01]  /*73a0*/  P2R R17, PR, RZ, 0x1 ;  /* 0x00000001ff117803 */ /* 0x000fe20000000000 */
[----:B------:R-:W-:Y:S08]  /*73b0*/  BRA `(.L_x_22763) ;  /* 0x0000000000207947 */ /* 0x000ff00003800000 */
.L_x_22787:
[----:B------:R-:W2:Y:S02]  /*73c0*/  LDG.E.64 R4, desc[UR36][R4.64] ;  /* 0x0000002404047981 */ /* 0x000ea4000c1e1b00 */
[----:B--2---:R-:W-:-:S04]  /*73d0*/  ISETP.NE.U32.AND P0, PT, R4, RZ, PT ;  /* 0x000000ff0400720c */ /* 0x004fc80003f05070 */
[----:B------:R-:W-:-:S04]  /*73e0*/  ISETP.NE.AND.EX P0, PT, R5, RZ, PT, P0 ;  /* 0x000000ff0500720c */ /* 0x000fc80003f05300 */
[----:B------:R-:W-:Y:S01]  /*73f0*/  P2R R17, PR, RZ, 0x1 ;  /* 0x00000001ff117803 */ /* 0x000fe20000000000 */
[----:B------:R-:W-:Y:S08]  /*7400*/  BRA `(.L_x_22763) ;  /* 0x00000000000c7947 */ /* 0x000ff00003800000 */
.L_x_22786:
[----:B------:R-:W2:Y:S02]  /*7410*/  LDG.E R4, desc[UR36][R4.64] ;  /* 0x0000002404047981 */ /* 0x000ea4000c1e1900 */
[----:B--2---:R-:W-:-:S04]  /*7420*/  ISETP.NE.AND P0, PT, R4, RZ, PT ;  /* 0x000000ff0400720c */ /* 0x004fc80003f05270 */
[----:B------:R-:W-:-:S09]  /*7430*/  P2R R17, PR, RZ, 0x1 ;  /* 0x00000001ff117803 */ /* 0x000fd20000000000 */
.L_x_22763:
        /* <DEDUP_REMOVED lines=21> */
.L_x_22794:
[----:B------:R-:W2:Y:S02]  /*7590*/  LDG.E.U8 R4, desc[UR36][R4.64] ;  /* 0x0000002404047981 */ /* 0x000ea4000c1e1100 */
[----:B--2---:R-:W-:-:S04]  /*75a0*/  ISETP.NE.AND P0, PT, R4, RZ, PT ;  /* 0x000000ff0400720c */ /* 0x004fc80003f05270 */
[----:B------:R-:W-:Y:S01]  /*75b0*/  P2R R22, PR, RZ, 0x1 ;  /* 0x00000001ff167803 */ /* 0x000fe20000000000 */
[----:B------:R-:W-:Y:S08]  /*75c0*/  BRA `(.L_x_22796) ;  /* 0x0000000c00c47947 */ /* 0x000ff00003800000 */
.L_x_22793:
        /* <DEDUP_REMOVED lines=11> */
.L_x_22798:
[----:B------:R-:W2:Y:S02]  /*7680*/  LDG.E R4, desc[UR36][R4.64] ;  /* 0x0000002404047981 */ /* 0x000ea4000c1e1900 */
[----:B--2---:R-:W-:-:S04]  /*7690*/  ISETP.NE.AND P0, PT, R4, RZ, PT ;  /* 0x000000ff0400720c */ /* 0x004fc80003f05270 */
[----:B------:R-:W-:Y:S01]  /*76a0*/  P2R R22, PR, RZ, 0x1 ;  /* 0x00000001ff167803 */ /* 0x000fe20000000000 */
[----:B------:R-:W-:Y:S08]  /*76b0*/  BRA `(.L_x_22796) ;  /* 0x0000000c00887947 */ /* 0x000ff00003800000 */
.L_x_22797:
[----:B------:R-:W2:Y:S02]  /*76c0*/  LDG.E.U16 R4, desc[UR36][R4.64] ;  /* 0x0000002404047981 */ /* 0x000ea4000c1e1500 */
[----:B--2---:R-:W-:-:S04]  /*76d0*/  ISETP.NE.AND P0, PT, R4, RZ, PT ;  /* 0x000000ff0400720c */ /* 0x004fc80003f05270 */
[----:B------:R-:W-:Y:S01]  /*76e0*/  P2R R22, PR, RZ, 0x1 ;  /* 0x00000001ff167803 */ /* 0x000fe20000000000 */
[----:B------:R-:W-:Y:S08]  /*76f0*/  BRA `(.L_x_22796) ;  /* 0x0000000c00787947 */ /* 0x000ff00003800000 */
.L_x_22792:
        /* <DEDUP_REMOVED lines=10> */
.L_x_22800:
[----:B------:R-:W2:Y:S02]  /*77a0*/  LDG.E.U16 R0, desc[UR36][R4.64] ;  /* 0x0000002404007981 */ /* 0x000ea4000c1e1500 */
[----:B--2---:R-:W-:-:S05]  /*77b0*/  HADD2.F32 R0, -RZ, R0.H0_H0 ;  /* 0x20000000ff007230 */ /* 0x004fca0000004100 */
[----:B------:R-:W-:-:S04]  /*77c0*/  FSETP.NEU.FTZ.AND P0, PT, R0, RZ, PT ;  /* 0x000000ff0000720b */ /* 0x000fc80003f1d000 */
[----:B------:R-:W-:Y:S01]  /*77d0*/  P2R R22, PR, RZ, 0x1 ;  /* 0x00000001ff167803 */ /* 0x000fe20000000000 */
[----:B------:R-:W-:Y:S08]  /*77e0*/  BRA `(.L_x_22796) ;  /* 0x0000000c003c7947 */ /* 0x000ff00003800000 */
.L_x_22799:
        /* <DEDUP_REMOVED lines=12> */
.L_x_22802:
        /* <DEDUP_REMOVED lines=11> */
.L_x_22801:
[----:B------:R-:W2:Y:S02]  /*7960*/  LDG.E.64 R4, desc[UR36][R4.64] ;  /* 0x0000002404047981 */ /* 0x000ea4000c1e1b00 */
[----:B--2---:R-:W-:-:S06]  /*7970*/  DSETP.NEU.AND P0, PT, R4, RZ, PT ;  /* 0x000000ff0400722a */ /* 0x004fcc0003f0d000 */
[----:B------:R-:W-:Y:S01]  /*7980*/  P2R R22, PR, RZ, 0x1 ;  /* 0x00000001ff167803 */ /* 0x000fe20000000000 */
[----:B------:R-:W-:Y:S07]  /*7990*/  BRA `(.L_x_22796) ;  /* 0x0000000800d07947 */ /* 0x000fee0003800000 */
.L_x_22791:
        /* <DEDUP_REMOVED lines=12> */
.L_x_22805:
[----:B------:R-:W2:Y:S02]  /*7a60*/  LDG.E.128 R4, desc[UR36][R4.64] ;  /* 0x0000002404047981 */ /* 0x000ea4000c1e1d00 */
[----:B--2---:R-:W-:-:S06]  /*7a70*/  DSETP.NEU.AND P0, PT, R6, RZ, PT ;  /* 0x000000ff0600722a */ /* 0x004fcc0003f0d000 */
[----:B------:R-:W-:-:S06]  /*7a80*/  DSETP.NEU.OR P0, PT, R4, RZ, P0 ;  /* 0x000000ff0400722a */ /* 0x000fcc000070d400 */
[----:B------:R-:W-:Y:S01]  /*7a90*/  P2R R22, PR, RZ, 0x1 ;  /* 0x00000001ff167803 */ /* 0x000fe20000000000 */
[----:B------:R-:W-:Y:S07]  /*7aa0*/  BRA `(.L_x_22796) ;  /* 0x00000008008c7947 */ /* 0x000fee0003800000 */
.L_x_22804:
        /* <DEDUP_REMOVED lines=28> */
.L_x_22807:
        /* <DEDUP_REMOVED lines=15> */
.L_x_22806:
[----:B------:R-:W2:Y:S02]  /*7d60*/  LDG.E.U16 R0, desc[UR36][R4.64] ;  /* 0x0000002404007981 */ /* 0x000ea4000c1e1500 */
[----:B--2---:R-:W-:-:S05]  /*7d70*/  IMAD.U32 R0, R0, 0x10000, RZ ;  /* 0x0001000000007824 */ /* 0x004fca00078e00ff */
[----:B------:R-:W-:-:S04]  /*7d80*/  FSETP.NEU.FTZ.AND P0, PT, R0, RZ, PT ;  /* 0x000000ff0000720b */ /* 0x000fc80003f1d000 */
[----:B------:R-:W-:Y:S01]  /*7d90*/  P2R R22, PR, RZ, 0x1 ;  /* 0x00000001ff167803 */ /* 0x000fe20000000000 */
[----:B------:R-:W-:Y:S08]  /*7da0*/  BRA `(.L_x_22796) ;  /* 0x0000000400cc7947 */ /* 0x000ff00003800000 */
.L_x_22803:
        /* <DEDUP_REMOVED lines=12> */
.L_x_22810:
        /* <DEDUP_REMOVED lines=21> */
.L_x_22814:
[----:B------:R-:W-:Y:S05]  /*7fc0*/  BSYNC B1 ;  /* 0x0000000000017941 */ /* 0x000fea0003800000 */
.L_x_22813:
[----:B------:R-:W-:Y:S01]  /*7fd0*/  LEA R5, R0, 0x3b800000, 0x17 ;  /* 0x3b80000000057811 */ /* 0x000fe200078eb8ff */
[----:B------:R-:W-:-:S05]  /*7fe0*/  IMAD.SHL.U32 R0, R3, 0x100000, RZ ;  /* 0x0010000003007824 */ /* 0x000fca00078e00ff */
[----:B------:R-:W-:-:S07]  /*7ff0*/  LOP3.LUT R0, R5, R0, R6, 0xfe, !PT ;  /* 0x0000000005007212 */ /* 0x000fce00078efe06 */
.L_x_22812:
[----:B------:R-:W-:Y:S05]  /*8000*/  BSYNC B0 ;  /* 0x0000000000007941 */ /* 0x000fea0003800000 */
.L_x_22811:
[----:B------:R-:W-:-:S04]  /*8010*/  FSETP.NEU.FTZ.AND P0, PT, R0, RZ, PT ;  /* 0x000000ff0000720b */ /* 0x000fc80003f1d000 */
[----:B------:R-:W-:Y:S01]  /*8020*/  P2R R22, PR, RZ, 0x1 ;  /* 0x00000001ff167803 */ /* 0x000fe20000000000 */
[----:B------:R-:W-:Y:S08]  /*8030*/  BRA `(.L_x_22796) ;  /* 0x0000000400287947 */ /* 0x000ff00003800000 */
.L_x_22809:
        /* <DEDUP_REMOVED lines=21> */
.L_x_22818:
[----:B------:R-:W-:Y:S05]  /*8190*/  BSYNC B1 ;  /* 0x0000000000017941 */ /* 0x000fea0003800000 */
.L_x_22817:
[----:B------:R-:W-:Y:S01]  /*81a0*/  LEA R5, R0, 0x37800000, 0x17 ;  /* 0x3780000000057811 */ /* 0x000fe200078eb8ff */
[----:B------:R-:W-:-:S05]  /*81b0*/  IMAD.SHL.U32 R0, R3, 0x200000, RZ ;  /* 0x0020000003007824 */ /* 0x000fca00078e00ff */
[----:B------:R-:W-:-:S07]  /*81c0*/  LOP3.LUT R0, R5, R0, R6, 0xfe, !PT ;  /* 0x0000000005007212 */ /* 0x000fce00078efe06 */
.L_x_22816:
[----:B------:R-:W-:Y:S05]  /*81d0*/  BSYNC B0 ;  /* 0x0000000000007941 */ /* 0x000fea0003800000 */
.L_x_22815:
[----:B------:R-:W-:-:S04]  /*81e0*/  FSETP.NEU.FTZ.AND P0, PT, R0, RZ, PT ;  /* 0x000000ff0000720b */ /* 0x000fc80003f1d000 */
[----:B------:R-:W-:Y:S01]  /*81f0*/  P2R R22, PR, RZ, 0x1 ;  /* 0x00000001ff167803 */ /* 0x000fe20000000000 */
[----:B------:R-:W-:Y:S08]  /*8200*/  BRA `(.L_x_22796) ;  /* 0x0000000000b47947 */ /* 0x000ff00003800000 */
.L_x_22808:
        /* <DEDUP_REMOVED lines=14> */
.L_x_22822:
[----:B------:R-:W-:Y:S05]  /*82f0*/  BSYNC B0 ;  /* 0x0000000000007941 */ /* 0x000fea0003800000 */
.L_x_22821:
[----:B------:R-:W-:-:S04]  /*8300*/  FSETP.NEU.FTZ.AND P0, PT, R0, RZ, PT ;  /* 0x000000ff0000720b */ /* 0x000fc80003f1d000 */
[----:B------:R-:W-:Y:S01]  /*8310*/  P2R R22, PR, RZ, 0x1 ;  /* 0x00000001ff167803 */ /* 0x000fe20000000000 */
[----:B------:R-:W-:Y:S08]  /*8320*/  BRA `(.L_x_22796) ;  /* 0x00000000006c7947 */ /* 0x000ff00003800000 */
.L_x_22795:
        /* <DEDUP_REMOVED lines=16> */
.L_x_22823:
[----:B------:R-:W-:-:S04]  /*8430*/  PLOP3.LUT P0, PT, PT, PT, PT, 0x8, 0x0 ;  /* 0x000000000000781c */ /* 0x000fc80003f0e170 */
[----:B------:R-:W-:Y:S01]  /*8440*/  P2R R22, PR, RZ, 0x1 ;  /* 0x00000001ff167803 */ /* 0x000fe20000000000 */
[----:B------:R-:W-:Y:S08]  /*8450*/  BRA `(.L_x_22796) ;  /* 0x0000000000207947 */ /* 0x000ff00003800000 */
.L_x_22820:
[----:B------:R-:W2:Y:S02]  /*8460*/  LDG.E.64 R4, desc[UR36][R4.64] ;  /* 0x0000002404047981 */ /* 0x000ea4000c1e1b00 */
[----:B--2---:R-:W-:-:S04]  /*8470*/  ISETP.NE.U32.AND P0, PT, R4, RZ, PT ;  /* 0x000000ff0400720c */ /* 0x004fc80003f05070 */
[----:B------:R-:W-:-:S04]  /*8480*/  ISETP.NE.AND.EX P0, PT, R5, RZ, PT, P0 ;  /* 0x000000ff0500720c */ /* 0x000fc80003f05300 */
[----:B------:R-:W-:Y:S01]  /*8490*/  P2R R22, PR, RZ, 0x1 ;  /* 0x00000001ff167803 */ /* 0x000fe20000000000 */
[----:B------:R-:W-:Y:S08]  /*84a0*/  BRA `(.L_x_22796) ;  /* 0x00000000000c7947 */ /* 0x000ff00003800000 */
.L_x_22819:
[----:B------:R-:W2:Y:S02]  /*84b0*/  LDG.E R4, desc[UR36][R4.64] ;  /* 0x0000002404047981 */ /* 0x000ea4000c1e1900 */
[----:B--2---:R-:W-:-:S04]  /*84c0*/  ISETP.NE.AND P0, PT, R4, RZ, PT ;  /* 0x000000ff0400720c */ /* 0x004fc80003f05270 */
[----:B------:R-:W-:-:S09]  /*84d0*/  P2R R22, PR, RZ, 0x1 ;  /* 0x00000001ff167803 */ /* 0x000fd20000000000 */
.L_x_22796:
        /* <DEDUP_REMOVED lines=20> */
.L_x_22827:
[----:B------:R-:W2:Y:S02]  /*8620*/  LDG.E.U8 R4, desc[UR36][R4.64] ;  /* 0x0000002404047981 */ /* 0x000ea4000c1e1100 */
[----:B--2---:R-:W-:Y:S01]  /*8630*/  ISETP.NE.AND P0, PT, R4, RZ, PT ;  /* 0x000000ff0400720c */ /* 0x004fe20003f05270 */
[----:B------:R-:W-:-:S12]  /*8640*/  BRA `(.L_x_22829) ;  /* 0x0000000c00747947 */ /* 0x000fd80003800000 */
.L_x_22826:
        /* <DEDUP_REMOVED lines=10> */
.L_x_22831:
[----:B------:R-:W2:Y:S02]  /*86f0*/  LDG.E R4, desc[UR36][R4.64] ;  /* 0x0000002404047981 */ /* 0x000ea4000c1e1900 */
[----:B--2---:R-:W-:Y:S01]  /*8700*/  ISETP.NE.AND P0, PT, R4, RZ, PT ;  /* 0x000000ff0400720c */ /* 0x004fe20003f05270 */
[----:B------:R-:W-:-:S12]  /*8710*/  BRA `(.L_x_22829) ;  /* 0x0000000c00407947 */ /* 0x000fd80003800000 */
.L_x_22830:
[----:B------:R-:W2:Y:S02]  /*8720*/  LDG.E.U16 R4, desc[UR36][R4.64] ;  /* 0x0000002404047981 */ /* 0x000ea4000c1e1500 */
[----:B--2---:R-:W-:Y:S01]  /*8730*/  ISETP.NE.AND P0, PT, R4, RZ, PT ;  /* 0x000000ff0400720c */ /* 0x004fe20003f05270 */
[----:B------:R-:W-:-:S12]  /*8740*/  BRA `(.L_x_22829) ;  /* 0x0000000c00347947 */ /* 0x000fd80003800000 */
.L_x_22825:
        /* <DEDUP_REMOVED lines=9> */
.L_x_22833:
[----:B------:R-:W2:Y:S02]  /*87e0*/  LDG.E.U16 R0, desc[UR36][R4.64] ;  /* 0x0000002404007981 */ /* 0x000ea4000c1e1500 */
[----:B--2---:R-:W-:-:S05]  /*87f0*/  HADD2.F32 R0, -RZ, R0.H0_H0 ;  /* 0x20000000ff007230 */ /* 0x004fca0000004100 */
[----:B------:R-:W-:Y:S01]  /*8800*/  FSETP.NEU.FTZ.AND P0, PT, R0, RZ, PT ;  /* 0x000000ff0000720b */ /* 0x000fe20003f1d000 */
[----:B------:R-:W-:-:S12]  /*8810*/  BRA `(.L_x_22829) ;  /* 0x0000000c00007947 */ /* 0x000fd80003800000 */
.L_x_22832:
        /* <DEDUP_REMOVED lines=11> */
.L_x_22835:
        /* <DEDUP_REMOVED lines=10> */
.L_x_22834:
[----:B------:R-:W2:Y:S02]  /*8970*/  LDG.E.64 R4, desc[UR36][R4.64] ;  /* 0x0000002404047981 */ /* 0x000ea4000c1e1b00 */
[----:B--2---:R-:W-:Y:S01]  /*8980*/  DSETP.NEU.AND P0, PT, R4, RZ, PT ;  /* 0x000000ff0400722a */ /* 0x004fe20003f0d000 */
[----:B------:R-:W-:-:S13]  /*8990*/  BRA `(.L_x_22829) ;  /* 0x0000000800a07947 */ /* 0x000fda0003800000 */
.L_x_22824:
        /* <DEDUP_REMOVED lines=11> */
.L_x_22838:
[----:B------:R-:W2:Y:S02]  /*8a50*/  LDG.E.128 R4, desc[UR36][R4.64] ;  /* 0x0000002404047981 */ /* 0x000ea4000c1e1d00 */
[----:B--2---:R-:W-:-:S06]  /*8a60*/  DSETP.NEU.AND P0, PT, R6, RZ, PT ;  /* 0x000000ff0600722a */ /* 0x004fcc0003f0d000 */
[----:B------:R-:W-:Y:S01]  /*8a70*/  DSETP.NEU.OR P0, PT, R4, RZ, P0 ;  /* 0x000000ff0400722a */ /* 0x000fe2000070d400 */
[----:B------:R-:W-:-:S13]  /*8a80*/  BRA `(.L_x_22829) ;  /* 0x0000000800647947 */ /* 0x000fda0003800000 */
.L_x_22837:
        /* <DEDUP_REMOVED lines=27> */
.L_x_22840:
        /* <DEDUP_REMOVED lines=14> */
.L_x_22839:
[----:B------:R-:W2:Y:S02]  /*8d20*/  LDG.E.U16 R0, desc[UR36][R4.64] ;  /* 0x0000002404007981 */ /* 0x000ea4000c1e1500 */
[----:B--2---:R-:W-:-:S05]  /*8d30*/  IMAD.U32 R0, R0, 0x10000, RZ ;  /* 0x0001000000007824 */ /* 0x004fca00078e00ff */
[----:B------:R-:W-:Y:S01]  /*8d40*/  FSETP.NEU.FTZ.AND P0, PT, R0, RZ, PT ;  /* 0x000000ff0000720b */ /* 0x000fe20003f1d000 */
[----:B------:R-:W-:-:S12]  /*8d50*/  BRA `(.L_x_22829) ;  /* 0x0000000400b07947 */ /* 0x000fd80003800000 */
.L_x_22836:
        /* <DEDUP_REMOVED lines=11> */
.L_x_22843:
        /* <DEDUP_REMOVED lines=21> */
.L_x_22847:
[----:B------:R-:W-:Y:S05]  /*8f60*/  BSYNC B1 ;  /* 0x0000000000017941 */ /* 0x000fea0003800000 */
.L_x_22846:
[----:B------:R-:W-:Y:S01]  /*8f70*/  LEA R5, R0, 0x3b800000, 0x17 ;  /* 0x3b80000000057811 */ /* 0x000fe200078eb8ff */
[----:B------:R-:W-:-:S05]  /*8f80*/  IMAD.SHL.U32 R0, R3, 0x100000, RZ ;  /* 0x0010000003007824 */ /* 0x000fca00078e00ff */
[----:B------:R-:W-:-:S07]  /*8f90*/  LOP3.LUT R0, R5, R0, R6, 0xfe, !PT ;  /* 0x0000000005007212 */ /* 0x000fce00078efe06 */
.L_x_22845:
[----:B------:R-:W-:Y:S05]  /*8fa0*/  BSYNC B0 ;  /* 0x0000000000007941 */ /* 0x000fea0003800000 */
.L_x_22844:
[----:B------:R-:W-:Y:S01]  /*8fb0*/  FSETP.NEU.FTZ.AND P0, PT, R0, RZ, PT ;  /* 0x000000ff0000720b */ /* 0x000fe20003f1d000 */
[----:B------:R-:W-:-:S12]  /*8fc0*/  BRA `(.L_x_22829) ;  /* 0x0000000400147947 */ /* 0x000fd80003800000 */
.L_x_22842:
        /* <DEDUP_REMOVED lines=21> */
.L_x_22851:
[----:B------:R-:W-:Y:S05]  /*9120*/  BSYNC B1 ;  /* 0x0000000000017941 */ /* 0x000fea0003800000 */
.L_x_22850:
[----:B------:R-:W-:Y:S01]  /*9130*/  LEA R5, R0, 0x37800000, 0x17 ;  /* 0x3780000000057811 */ /* 0x000fe200078eb8ff */
[----:B------:R-:W-:-:S05]  /*9140*/  IMAD.SHL.U32 R0, R3, 0x200000, RZ ;  /* 0x0020000003007824 */ /* 0x000fca00078e00ff */
[----:B------:R-:W-:-:S07]  /*9150*/  LOP3.LUT R0, R5, R0, R6, 0xfe, !PT ;  /* 0x0000000005007212 */ /* 0x000fce00078efe06 */
.L_x_22849:
[----:B------:R-:W-:Y:S05]  /*9160*/  BSYNC B0 ;  /* 0x0000000000007941 */ /* 0x000fea0003800000 */
.L_x_22848:
[----:B------:R-:W-:Y:S01]  /*9170*/  FSETP.NEU.FTZ.AND P0, PT, R0, RZ, PT ;  /* 0x000000ff0000720b */ /* 0x000fe20003f1d000 */
[----:B------:R-:W-:-:S12]  /*9180*/  BRA `(.L_x_22829) ;  /* 0x0000000000a47947 */ /* 0x000fd80003800000 */
.L_x_22841:
        /* <DEDUP_REMOVED lines=14> */
.L_x_22855:
[----:B------:R-:W-:Y:S05]  /*9270*/  BSYNC B0 ;  /* 0x0000000000007941 */ /* 0x000fea0003800000 */
.L_x_22854:
[----:B------:R-:W-:Y:S01]  /*9280*/  FSETP.NEU.FTZ.AND P0, PT, R0, RZ, PT ;  /* 0x000000ff0000720b */ /* 0x000fe20003f1d000 */
[----:B------:R-:W-:-:S12]  /*9290*/  BRA `(.L_x_22829) ;  /* 0x0000000000607947 */ /* 0x000fd80003800000 */
.L_x_22828:
        /* <DEDUP_REMOVED lines=16> */
.L_x_22856:
[----:B------:R-:W-:Y:S01]  /*93a0*/  PLOP3.LUT P0, PT, PT, PT, PT, 0x8, 0x0 ;  /* 0x000000000000781c */ /* 0x000fe20003f0e170 */
[----:B------:R-:W-:-:S12]  /*93b0*/  BRA `(.L_x_22829) ;  /* 0x0000000000187947 */ /* 0x000fd80003800000 */
.L_x_22853:
[----:B------:R-:W2:Y:S02]  /*93c0*/  LDG.E.64 R4, desc[UR36][R4.64] ;  /* 0x0000002404047981 */ /* 0x000ea4000c1e1b00 */
[----:B--2---:R-:W-:-:S04]  /*93d0*/  ISETP.NE.U32.AND P0, PT, R4, RZ, PT ;  /* 0x000000ff0400720c */ /* 0x004fc80003f05070 */
[----:B------:R-:W-:Y:S01]  /*93e0*/  ISETP.NE.AND.EX P0, PT, R5, RZ, PT, P0 ;  /* 0x000000ff0500720c */ /* 0x000fe20003f05300 */
[----:B------:R-:W-:-:S12]  /*93f0*/  BRA `(.L_x_22829) ;  /* 0x0000000000087947 */ /* 0x000fd80003800000 */
.L_x_22852:
[----:B------:R-:W2:Y:S02]  /*9400*/  LDG.E R4, desc[UR36][R4.64] ;  /* 0x0000002404047981 */ /* 0x000ea4000c1e1900 */
[----:B--2---:R-:W-:-:S13]  /*9410*/  ISETP.NE.AND P0, PT, R4, RZ, PT ;  /* 0x000000ff0400720c */ /* 0x004fda0003f05270 */
.L_x_22829:
[----:B------:R-:W-:Y:S01]  /*9420*/  ISETP.NE.AND P2, PT, R17, RZ, PT ;  /* 0x000000ff1100720c */ /* 0x000fe20003f45270 */
[----:B------:R-:W-:Y:S01]  /*9430*/  VIADD R19, R19, 0x80 ;  /* 0x0000008013137836 */ /* 0x000fe20000000000 */
[----:B------:R-:W-:Y:S02]  /*9440*/  ISETP.NE.AND P1, PT, R22, RZ, PT ;  /* 0x000000ff1600720c */ /* 0x000fe40003f25270 */
[----:B------:R-:W-:Y:S02]  /*9450*/  SEL R16, RZ, 0x1, !P0 ;  /* 0x00000001ff107807 */ /* 0x000fe40004000000 */
[----:B------:R-:W-:Y:S02]  /*9460*/  SEL R23, RZ, 0x1, !P2 ;  /* 0x00000001ff177807 */ /* 0x000fe40005000000 */
[----:B------:R-:W-:-:S07]  /*9470*/  SEL R17, RZ, 0x1, !P1 ;  /* 0x00000001ff117807 */ /* 0x000fce0004800000 */
.L_x_22757:
[----:B------:R-:W-:Y:S05]  /*9480*/  BSYNC B6 ;  /* 0x0000000000067941 */ /* 0x000fea0003800000 */
.L_x_22756:
[----:B------:R-:W-:Y:S01]  /*9490*/  ISETP.GE.AND P0, PT, R19, R2, PT ;  /* 0x000000021300720c */ /* 0x000fe20003f06270 */
[----:B------:R-:W-:Y:S01]  /*94a0*/  BSSY B6, `(.L_x_22857) ;  /* 0x0000313000067945 */ /* 0x000fe20003800000 */
[----:B------:R-:W-:Y:S02]  /*94b0*/  PRMT R3, RZ, 0x7610, R3 ;  /* 0x00007610ff037816 */ /* 0x000fe40000000003 */
[----:B------:R-:W-:-:S09]  /*94c0*/  PRMT R0, RZ, 0x7610, R0 ;  /* 0x00007610ff007816 */ /* 0x000fd20000000000 */
[----:B------:R-:W-:Y:S05]  /*94d0*/  @P0 BRA `(.L_x_22858) ;  /* 0x00000030003c0947 */ /* 0x000fea0003800000 */
[----:B------:R-:W0:Y:S01]  /*94e0*/  S2R R7, SR_CTAID.X ;  /* 0x0000000000077919 */ /* 0x000e220000002500 */
[----:B------:R-:W1:Y:S01]  /*94f0*/  LDC.U8 R6, c[0x0][0x24c] ;  /* 0x00009300ff067b82 */ /* 0x000e620000000000 */
[----:B------:R-:W-:-:S07]  /*9500*/  ULDC UR4, c[0x0][0x250] ;  /* 0x0000940000047ab9 */ /* 0x000fce0000000800 */
[----:B------:R-:W2:Y:S01]  /*9510*/  LDC.64 R4, c[0x0][0x230] ;  /* 0x00008c00ff047b82 */ /* 0x000ea20000000a00 */
[----:B-1----:R-:W-:-:S04]  /*9520*/  PRMT R0, R6, 0x9910, RZ ;  /* 0x0000991006007816 */ /* 0x002fc800000000ff */
[----:B------:R-:W-:Y:S01]  /*9530*/  ISETP.GT.AND P1, PT, R0, 0x9, PT ;  /* 0x000000090000780c */ /* 0x000fe20003f24270 */
[----:B0-----:R-:W-:-:S04]  /*9540*/  IMAD R19, R7, 0x200, R19 ;  /* 0x0000020007137824 */ /* 0x001fc800078e0213 */
[----:B------:R-:W-:-:S05]  /*9550*/  IMAD R3, R19, UR4, RZ ;  /* 0x0000000413037c24 */ /* 0x000fca000f8e02ff */
[----:B--2---:R-:W-:-:S05]  /*9560*/  IADD3 R4, P0, R3, R4, RZ ;  /* 0x0000000403047210 */ /* 0x004fca0007f1e0ff */
        /* <DEDUP_REMOVED lines=14> */
.L_x_22862:
[----:B------:R-:W2:Y:S02]  /*9650*/  LDG.E.U8 R4, desc[UR36][R4.64] ;  /* 0x0000002404047981 */ /* 0x000ea4000c1e1100 */
[----:B--2---:R-:W-:-:S04]  /*9660*/  ISETP.NE.AND P0, PT, R4, RZ, PT ;  /* 0x000000ff0400720c */ /* 0x004fc80003f05270 */
[----:B------:R-:W-:Y:S01]  /*9670*/  P2R R18, PR, RZ, 0x1 ;  /* 0x00000001ff127803 */ /* 0x000fe20000000000 */
[----:B------:R-:W-:Y:S08]  /*9680*/  BRA `(.L_x_22864) ;  /* 0x0000000c00c47947 */ /* 0x000ff00003800000 */
.L_x_22861:
        /* <DEDUP_REMOVED lines=11> */
.L_x_22866:
[----:B------:R-:W2:Y:S02]  /*9740*/  LDG.E R4, desc[UR36][R4.64] ;  /* 0x0000002404047981 */ /* 0x000ea4000c1e1900 */
[----:B--2---:R-:W-:-:S04]  /*9750*/  ISETP.NE.AND P0, PT, R4, RZ, PT ;  /* 0x000000ff0400720c */ /* 0x004fc80003f05270 */
[----:B------:R-:W-:Y:S01]  /*9760*/  P2R R18, PR, RZ, 0x1 ;  /* 0x00000001ff127803 */ /* 0x000fe20000000000 */
[----:B------:R-:W-:Y:S08]  /*9770*/  BRA `(.L_x_22864) ;  /* 0x0000000c00887947 */ /* 0x000ff00003800000 */
.L_x_22865:
[----:B------:R-:W2:Y:S02]  /*9780*/  LDG.E.U16 R4, desc[UR36][R4.64] ;  /* 0x0000002404047981 */ /* 0x000ea4000c1e1500 */
[----:B--2---:R-:W-:-:S04]  /*9790*/  ISETP.NE.AND P0, PT, R4, RZ, PT ;  /* 0x000000ff0400720c */ /* 0x004fc80003f05270 */
[----:B------:R-:W-:Y:S01]  /*97a0*/  P2R R18, PR, RZ, 0x1 ;  /* 0x00000001ff127803 */ /* 0x000fe20000000000 */
[----:B------:R-:W-:Y:S08]  /*97b0*/  BRA `(.L_x_22864) ;  /* 0x0000000c00787947 */ /* 0x000ff00003800000 */
.L_x_22860:
        /* <DEDUP_REMOVED lines=10> */
.L_x_22868:
[----:B------:R-:W2:Y:S02]  /*9860*/  LDG.E.U16 R0, desc[UR36][R4.64] ;  /* 0x0000002404007981 */ /* 0x000ea4000c1e1500 */
[----:B--2---:R-:W-:-:S05]  /*9870*/  HADD2.F32 R0, -RZ, R0.H0_H0 ;  /* 0x20000000ff007230 */ /* 0x004fca0000004100 */
[----:B------:R-:W-:-:S04]  /*9880*/  FSETP.NEU.FTZ.AND P0, PT, R0, RZ, PT ;  /* 0x000000ff0000720b */ /* 0x000fc80003f1d000 */
[----:B------:R-:W-:Y:S01]  /*9890*/  P2R R18, PR, RZ, 0x1 ;  /* 0x00000001ff127803 */ /* 0x000fe20000000000 */
[----:B------:R-:W-:Y:S08]  /*98a0*/  BRA `(.L_x_22864) ;  /* 0x0000000c003c7947 */ /* 0x000ff00003800000 */
.L_x_22867:
        /* <DEDUP_REMOVED lines=12> */
.L_x_22870:
        /* <DEDUP_REMOVED lines=11> */
.L_x_22869:
[----:B------:R-:W2:Y:S02]  /*9a20*/  LDG.E.64 R4, desc[UR36][R4.64] ;  /* 0x0000002404047981 */ /* 0x000ea4000c1e1b00 */
[----:B--2---:R-:W-:-:S06]  /*9a30*/  DSETP.NEU.AND P0, PT, R4, RZ, PT ;  /* 0x000000ff0400722a */ /* 0x004fcc0003f0d000 */
[----:B------:R-:W-:Y:S01]  /*9a40*/  P2R R18, PR, RZ, 0x1 ;  /* 0x00000001ff127803 */ /* 0x000fe20000000000 */
[----:B------:R-:W-:Y:S07]  /*9a50*/  BRA `(.L_x_22864) ;  /* 0x0000000800d07947 */ /* 0x000fee0003800000 */
.L_x_22859:
        /* <DEDUP_REMOVED lines=12> */
.L_x_22873:
[----:B------:R-:W2:Y:S02]  /*9b20*/  LDG.E.128 R4, desc[UR36][R4.64] ;  /* 0x0000002404047981 */ /* 0x000ea4000c1e1d00 */
[----:B--2---:R-:W-:-:S06]  /*9b30*/  DSETP.NEU.AND P0, PT, R6, RZ, PT ;  /* 0x000000ff0600722a */ /* 0x004fcc0003f0d000 */
[----:B------:R-:W-:-:S06]  /*9b40*/  DSETP.NEU.OR P0, PT, R4, RZ, P0 ;  /* 0x000000ff0400722a */ /* 0x000fcc000070d400 */
[----:B------:R-:W-:Y:S01]  /*9b50*/  P2R R18, PR, RZ, 0x1 ;  /* 0x00000001ff127803 */ /* 0x000fe20000000000 */
[----:B------:R-:W-:Y:S07]  /*9b60*/  BRA `(.L_x_22864) ;  /* 0x00000008008c7947 */ /* 0x000fee0003800000 */
.L_x_22872:
        /* <DEDUP_REMOVED lines=28> */
.L_x_22875:
        /* <DEDUP_REMOVED lines=15> */
.L_x_22874:
[----:B------:R-:W2:Y:S02]  /*9e20*/  LDG.E.U16 R0, desc[UR36][R4.64] ;  /* 0x0000002404007981 */ /* 0x000ea4000c1e1500 */
[----:B--2---:R-:W-:-:S05]  /*9e30*/  IMAD.U32 R0, R0, 0x10000, RZ ;  /* 0x0001000000007824 */ /* 0x004fca00078e00ff */
[----:B------:R-:W-:-:S04]  /*9e40*/  FSETP.NEU.FTZ.AND P0, PT, R0, RZ, PT ;  /* 0x000000ff0000720b */ /* 0x000fc80003f1d000 */
[----:B------:R-:W-:Y:S01]  /*9e50*/  P2R R18, PR, RZ, 0x1 ;  /* 0x00000001ff127803 */ /* 0x000fe20000000000 */
[----:B------:R-:W-:Y:S08]  /*9e60*/  BRA `(.L_x_22864) ;  /* 0x0000000400cc7947 */ /* 0x000ff00003800000 */
.L_x_22871:
        /* <DEDUP_REMOVED lines=12> */
.L_x_22878:
        /* <DEDUP_REMOVED lines=21> */
.L_x_22882:
[----:B------:R-:W-:Y:S05]  /*a080*/  BSYNC B1 ;  /* 0x0000000000017941 */ /* 0x000fea0003800000 */
.L_x_22881:
[----:B------:R-:W-:Y:S01]  /*a090*/  LEA R5, R0, 0x3b800000, 0x17 ;  /* 0x3b80000000057811 */ /* 0x000fe200078eb8ff */
[----:B------:R-:W-:-:S05]  /*a0a0*/  IMAD.SHL.U32 R0, R3, 0x100000, RZ ;  /* 0x0010000003007824 */ /* 0x000fca00078e00ff */
[----:B------:R-:W-:-:S07]  /*a0b0*/  LOP3.LUT R0, R5, R0, R6, 0xfe, !PT ;  /* 0x0000000005007212 */ /* 0x000fce00078efe06 */
.L_x_22880:
[----:B------:R-:W-:Y:S05]  /*a0c0*/  BSYNC B0 ;  /* 0x0000000000007941 */ /* 0x000fea0003800000 */
.L_x_22879:
[----:B------:R-:W-:-:S04]  /*a0d0*/  FSETP.NEU.FTZ.AND P0, PT, R0, RZ, PT ;  /* 0x000000ff0000720b */ /* 0x000fc80003f1d000 */
[----:B------:R-:W-:Y:S01]  /*a0e0*/  P2R R18, PR, RZ, 0x1 ;  /* 0x00000001ff127803 */ /* 0x000fe20000000000 */
[----:B------:R-:W-:Y:S08]  /*a0f0*/  BRA `(.L_x_22864) ;  /* 0x0000000400287947 */ /* 0x000ff00003800000 */
.L_x_22877:
        /* <DEDUP_REMOVED lines=21> */
.L_x_22886:
[----:B------:R-:W-:Y:S05]  /*a250*/  BSYNC B1 ;  /* 0x0000000000017941 */ /* 0x000fea0003800000 */
.L_x_22885:
[----:B------:R-:W-:Y:S01]  /*a260*/  LEA R5, R0, 0x37800000, 0x17 ;  /* 0x3780000000057811 */ /* 0x000fe200078eb8ff */
[----:B------:R-:W-:-:S05]  /*a270*/  IMAD.SHL.U32 R0, R3, 0x200000, RZ ;  /* 0x0020000003007824 */ /* 0x000fca00078e00ff */
[----:B------:R-:W-:-:S07]  /*a280*/  LOP3.LUT R0, R5, R0, R6, 0xfe, !PT ;  /* 0x0000000005007212 */ /* 0x000fce00078efe06 */
.L_x_22884:
[----:B------:R-:W-:Y:S05]  /*a290*/  BSYNC B0 ;  /* 0x0000000000007941 */ /* 0x000fea0003800000 */
.L_x_22883:
[----:B------:R-:W-:-:S04]  /*a2a0*/  FSETP.NEU.FTZ.AND P0, PT, R0, RZ, PT ;  /* 0x000000ff0000720b */ /* 0x000fc80003f1d000 */
[----:B------:R-:W-:Y:S01]  /*a2b0*/  P2R R18, PR, RZ, 0x1 ;  /* 0x00000001ff127803 */ /* 0x000fe20000000000 */
[----:B------:R-:W-:Y:S08]  /*a2c0*/  BRA `(.L_x_22864) ;  /* 0x0000000000b47947 */ /* 0x000ff00003800000 */
.L_x_22876:
        /* <DEDUP_REMOVED lines=14> */
.L_x_22890:
[----:B------:R-:W-:Y:S05]  /*a3b0*/  BSYNC B0 ;  /* 0x0000000000007941 */ /* 0x000fea0003800000 */
.L_x_22889:
[----:B------:R-:W-:-:S04]  /*a3c0*/  FSETP.NEU.FTZ.AND P0, PT, R0, RZ, PT ;  /* 0x000000ff0000720b */ /* 0x000fc80003f1d000 */
[----:B------:R-:W-:Y:S01]  /*a3d0*/  P2R R18, PR, RZ, 0x1 ;  /* 0x00000001ff127803 */ /* 0x000fe20000000000 */
[----:B------:R-:W-:Y:S08]  /*a3e0*/  BRA `(.L_x_22864) ;  /* 0x00000000006c7947 */ /* 0x000ff00003800000 */
.L_x_22863:
        /* <DEDUP_REMOVED lines=16> */
.L_x_22891:
[----:B------:R-:W-:-:S04]  /*a4f0*/  PLOP3.LUT P0, PT, PT, PT, PT, 0x8, 0x0 ;  /* 0x000000000000781c */ /* 0x000fc80003f0e170 */
[----:B------:R-:W-:Y:S01]  /*a500*/  P2R R18, PR, RZ, 0x1 ;  /* 0x00000001ff127803 */ /* 0x000fe20000000000 */
[----:B------:R-:W-:Y:S08]  /*a510*/  BRA `(.L_x_22864) ;  /* 0x0000000000207947 */ /* 0x000ff00003800000 */
.L_x_22888:
[----:B------:R-:W2:Y:S02]  /*a520*/  LDG.E.64 R4, desc[UR36][R4.64] ;  /* 0x0000002404047981 */ /* 0x000ea4000c1e1b00 */
[----:B--2---:R-:W-:-:S04]  /*a530*/  ISETP.NE.U32.AND P0, PT, R4, RZ, PT ;  /* 0x000000ff0400720c */ /* 0x004fc80003f05070 */
[----:B------:R-:W-:-:S04]  /*a540*/  ISETP.NE.AND.EX P0, PT, R5, RZ, PT, P0 ;  /* 0x000000ff0500720c */ /* 0x000fc80003f05300 */
[----:B------:R-:W-:Y:S01]  /*a550*/  P2R R18, PR, RZ, 0x1 ;  /* 0x00000001ff127803 */ /* 0x000fe20000000000 */
[----:B------:R-:W-:Y:S08]  /*a560*/  BRA `(.L_x_22864) ;  /* 0x00000000000c7947 */ /* 0x000ff00003800000 */
.L_x_22887:
[----:B------:R-:W2:Y:S02]  /*a570*/  LDG.E R4, desc[UR36][R4.64] ;  /* 0x0000002404047981 */ /* 0x000ea4000c1e1900 */
[----:B--2---:R-:W-:-:S04]  /*a580*/  ISETP.NE.AND P0, PT, R4, RZ, PT ;  /* 0x000000ff0400720c */ /* 0x004fc80003f05270 */
[----:B------:R-:W-:-:S09]  /*a590*/  P2R R18, PR, RZ, 0x1 ;  /* 0x00000001ff127803 */ /* 0x000fd20000000000 */
.L_x_22864:
        /* <DEDUP_REMOVED lines=21> */
.L_x_22895:
[----:B------:R-:W2:Y:S02]  /*a6f0*/  LDG.E.U8 R4, desc[UR36][R4.64] ;  /* 0x0000002404047981 */ /* 0x000ea4000c1e1100 */
[----:B--2---:R-:W-:-:S04]  /*a700*/  ISETP.NE.AND P0, PT, R4, RZ, PT ;  /* 0x000000ff0400720c */ /* 0x004fc80003f05270 */
[----:B------:R-:W-:Y:S01]  /*a710*/  P2R R22, PR, RZ, 0x1 ;  /* 0x00000001ff167803 */ /* 0x000fe20000000000 */
[----:B------:R-:W-:Y:S08]  /*a720*/  BRA `(.L_x_22897) ;  /* 0x0000000c00c47947 */ /* 0x000ff00003800000 */
.L_x_22894:
        /* <DEDUP_REMOVED lines=11> */
.L_x_22899:
[----:B------:R-:W2:Y:S02]  /*a7e0*/  LDG.E R4, desc[UR36][R4.64] ;  /* 0x0000002404047981 */ /* 0x000ea4000c1e1900 */
[----:B--2---:R-:W-:-:S04]  /*a7f0*/  ISETP.NE.AND P0, PT, R4, RZ, PT ;  /* 0x000000ff0400720c */ /* 0x004fc80003f05270 */
[----:B------:R-:W-:Y:S01]  /*a800*/  P2R R22, PR, RZ, 0x1 ;  /* 0x00000001ff167803 */ /* 0x000fe20000000000 */
[----:B------:R-:W-:Y:S08]  /*a810*/  BRA `(.L_x_22897) ;  /* 0x0000000c00887947 */ /* 0x000ff00003800000 */
.L_x_22898:
[----:B------:R-:W2:Y:S02]  /*a820*/  LDG.E.U16 R4, desc[UR36][R4.64] ;  /* 0x0000002404047981 */ /* 0x000ea4000c1e1500 */
[----:B--2---:R-:W-:-:S04]  /*a830*/  ISETP.NE.AND P0, PT, R4, RZ, PT ;  /* 0x000000ff0400720c */ /* 0x004fc80003f05270 */
[----:B------:R-:W-:Y:S01]  /*a840*/  P2R R22, PR, RZ, 0x1 ;  /* 0x00000001ff167803 */ /* 0x000fe20000000000 */
[----:B------:R-:W-:Y:S08]  /*a850*/  BRA `(.L_x_22897) ;  /* 0x0000000c00787947 */ /* 0x000ff00003800000 */
.L_x_22893:
        /* <DEDUP_REMOVED lines=10> */
.L_x_22901:
[----:B------:R-:W2:Y:S02]  /*a900*/  LDG.E.U16 R0, desc[UR36][R4.64] ;  /* 0x0000002404007981 */ /* 0x000ea4000c1e1500 */
[----:B--2---:R-:W-:-:S05]  /*a910*/  HADD2.F32 R0, -RZ, R0.H0_H0 ;  /* 0x20000000ff007230 */ /* 0x004fca0000004100 */
[----:B------:R-:W-:-:S04]  /*a920*/  FSETP.NEU.FTZ.AND P0, PT, R0, RZ, PT ;  /* 0x000000ff0000720b */ /* 0x000fc80003f1d000 */
[----:B------:R-:W-:Y:S01]  /*a930*/  P2R R22, PR, RZ, 0x1 ;  /* 0x00000001ff167803 */ /* 0x000fe20000000000 */
[----:B------:R-:W-:Y:S08]  /*a940*/  BRA `(.L_x_22897) ;  /* 0x0000000c003c7947 */ /* 0x000ff00003800000 */
.L_x_22900:
        /* <DEDUP_REMOVED lines=12> */
.L_x_22903:
        /* <DEDUP_REMOVED lines=11> */
.L_x_22902:
[----:B------:R-:W2:Y:S02]  /*aac0*/  LDG.E.64 R4, desc[UR36][R4.64] ;  /* 0x0000002404047981 */ /* 0x000ea4000c1e1b00 */
[----:B--2---:R-:W-:-:S06]  /*aad0*/  DSETP.NEU.AND P0, PT, R4, RZ, PT ;  /* 0x000000ff0400722a */ /* 0x004fcc0003f0d000 */
[----:B------:R-:W-:Y:S01]  /*aae0*/  P2R R22, PR, RZ, 0x1 ;  /* 0x00000001ff167803 */ /* 0x000fe20000000000 */
[----:B------:R-:W-:Y:S07]  /*aaf0*/  BRA `(.L_x_22897) ;  /* 0x0000000800d07947 */ /* 0x000fee0003800000 */
.L_x_22892:
        /* <DEDUP_REMOVED lines=12> */
.L_x_22906:
[----:B------:R-:W2:Y:S02]  /*abc0*/  LDG.E.128 R4, desc[UR36][R4.64] ;  /* 0x0000002404047981 */ /* 0x000ea4000c1e1d00 */
[----:B--2---:R-:W-:-:S06]  /*abd0*/  DSETP.NEU.AND P0, PT, R6, RZ, PT ;  /* 0x000000ff0600722a */ /* 0x004fcc0003f0d000 */
[----:B------:R-:W-:-:S06]  /*abe0*/  DSETP.NEU.OR P0, PT, R4, RZ, P0 ;  /* 0x000000ff0400722a */ /* 0x000fcc000070d400 */
[----:B------:R-:W-:Y:S01]  /*abf0*/  P2R R22, PR, RZ, 0x1 ;  /* 0x00000001ff167803 */ /* 0x000fe20000000000 */
[----:B------:R-:W-:Y:S07]  /*ac00*/  BRA `(.L_x_22897) ;  /* 0x00000008008c7947 */ /* 0x000fee0003800000 */
.L_x_22905:
        /* <DEDUP_REMOVED lines=28> */
.L_x_22908:
        /* <DEDUP_REMOVED lines=15> */
.L_x_22907:
[----:B------:R-:W2:Y:S02]  /*aec0*/  LDG.E.U16 R0, desc[UR36][R4.64] ;  /* 0x0000002404007981 */ /* 0x000ea4000c1e1500 */
[----:B--2---:R-:W-:-:S05]  /*aed0*/  IMAD.U32 R0, R0, 0x10000, RZ ;  /* 0x0001000000007824 */ /* 0x004fca00078e00ff */
[----:B------:R-:W-:-:S04]  /*aee0*/  FSETP.NEU.FTZ.AND P0, PT, R0, RZ, PT ;  /* 0x000000ff0000720b */ /* 0x000fc80003f1d000 */
[----:B------:R-:W-:Y:S01]  /*aef0*/  P2R R22, PR, RZ, 0x1 ;  /* 0x00000001ff167803 */ /* 0x000fe20000000000 */
[----:B------:R-:W-:Y:S08]  /*af00*/  BRA `(.L_x_22897) ;  /* 0x0000000400cc7947 */ /* 0x000ff00003800000 */
.L_x_22904:
        /* <DEDUP_REMOVED lines=12> */
.L_x_22911:
        /* <DEDUP_REMOVED lines=21> */
.L_x_22915:
[----:B------:R-:W-:Y:S05]  /*b120*/  BSYNC B1 ;  /* 0x0000000000017941 */ /* 0x000fea0003800000 */
.L_x_22914:
[----:B------:R-:W-:Y:S01]  /*b130*/  LEA R5, R0, 0x3b800000, 0x17 ;  /* 0x3b80000000057811 */ /* 0x000fe200078eb8ff */
[----:B------:R-:W-:-:S05]  /*b140*/  IMAD.SHL.U32 R0, R3, 0x100000, RZ ;  /* 0x0010000003007824 */ /* 0x000fca00078e00ff */
[----:B------:R-:W-:-:S07]  /*b150*/  LOP3.LUT R0, R5, R0, R6, 0xfe, !PT ;  /* 0x0000000005007212 */ /* 0x000fce00078efe06 */
.L_x_22913:
[----:B------:R-:W-:Y:S05]  /*b160*/  BSYNC B0 ;  /* 0x0000000000007941 */ /* 0x000fea0003800000 */
.L_x_22912:
[----:B------:R-:W-:-:S04]  /*b170*/  FSETP.NEU.FTZ.AND P0, PT, R0, RZ, PT ;  /* 0x000000ff0000720b */ /* 0x000fc80003f1d000 */
[----:B------:R-:W-:Y:S01]  /*b180*/  P2R R22, PR, RZ, 0x1 ;  /* 0x00000001ff167803 */ /* 0x000fe20000000000 */
[----:B------:R-:W-:Y:S08]  /*b190*/  BRA `(.L_x_22897) ;  /* 0x0000000400287947 */ /* 0x000ff00003800000 */
.L_x_22910:
        /* <DEDUP_REMOVED lines=21> */
.L_x_22919:
[----:B------:R-:W-:Y:S05]  /*b2f0*/  BSYNC B1 ;  /* 0x0000000000017941 */ /* 0x000fea0003800000 */
.L_x_22918:
[----:B------:R-:W-:Y:S01]  /*b300*/  LEA R5, R0, 0x37800000, 0x17 ;  /* 0x3780000000057811 */ /* 0x000fe200078eb8ff */
[----:B------:R-:W-:-:S05]  /*b310*/  IMAD.SHL.U32 R0, R3, 0x200000, RZ ;  /* 0x0020000003007824 */ /* 0x000fca00078e00ff */
[----:B------:R-:W-:-:S07]  /*b320*/  LOP3.LUT R0, R5, R0, R6, 0xfe, !PT ;  /* 0x0000000005007212 */ /* 0x000fce00078efe06 */
.L_x_22917:
[----:B------:R-:W-:Y:S05]  /*b330*/  BSYNC B0 ;  /* 0x0000000000007941 */ /* 0x000fea0003800000 */
.L_x_22916:
[----:B------:R-:W-:-:S04]  /*b340*/  FSETP.NEU.FTZ.AND P0, PT, R0, RZ, PT ;  /* 0x000000ff0000720b */ /* 0x000fc80003f1d000 */
[----:B------:R-:W-:Y:S01]  /*b350*/  P2R R22, PR, RZ, 0x1 ;  /* 0x00000001ff167803 */ /* 0x000fe20000000000 */
[----:B------:R-:W-:Y:S08]  /*b360*/  BRA `(.L_x_22897) ;  /* 0x0000000000b47947 */ /* 0x000ff00003800000 */
.L_x_22909:
        /* <DEDUP_REMOVED lines=14> */
.L_x_22923:
[----:B------:R-:W-:Y:S05]  /*b450*/  BSYNC B0 ;  /* 0x0000000000007941 */ /* 0x000fea0003800000 */
.L_x_22922:
[----:B------:R-:W-:-:S04]  /*b460*/  FSETP.NEU.FTZ.AND P0, PT, R0, RZ, PT ;  /* 0x000000ff0000720b */ /* 0x000fc80003f1d000 */
[----:B------:R-:W-:Y:S01]  /*b470*/  P2R R22, PR, RZ, 0x1 ;  /* 0x00000001ff167803 */ /* 0x000fe20000000000 */
[----:B------:R-:W-:Y:S08]  /*b480*/  BRA `(.L_x_22897) ;  /* 0x00000000006c7947 */ /* 0x000ff00003800000 */
.L_x_22896:
        /* <DEDUP_REMOVED lines=16> */
.L_x_22924:
[----:B------:R-:W-:-:S04]  /*b590*/  PLOP3.LUT P0, PT, PT, PT, PT, 0x8, 0x0 ;  /* 0x000000000000781c */ /* 0x000fc80003f0e170 */
[----:B------:R-:W-:Y:S01]  /*b5a0*/  P2R R22, PR, RZ, 0x1 ;  /* 0x00000001ff167803 */ /* 0x000fe20000000000 */
[----:B------:R-:W-:Y:S08]  /*b5b0*/  BRA `(.L_x_22897) ;  /* 0x0000000000207947 */ /* 0x000ff00003800000 */
.L_x_22921:
[----:B------:R-:W2:Y:S02]  /*b5c0*/  LDG.E.64 R4, desc[UR36][R4.64] ;  /* 0x0000002404047981 */ /* 0x000ea4000c1e1b00 */
[----:B--2---:R-:W-:-:S04]  /*b5d0*/  ISETP.NE.U32.AND P0, PT, R4, RZ, PT ;  /* 0x000000ff0400720c */ /* 0x004fc80003f05070 */
[----:B------:R-:W-:-:S04]  /*b5e0*/  ISETP.NE.AND.EX P0, PT, R5, RZ, PT, P0 ;  /* 0x000000ff0500720c */ /* 0x000fc80003f05300 */
[----:B------:R-:W-:Y:S01]  /*b5f0*/  P2R R22, PR, RZ, 0x1 ;  /* 0x00000001ff167803 */ /* 0x000fe20000000000 */
[----:B------:R-:W-:Y:S08]  /*b600*/  BRA `(.L_x_22897) ;  /* 0x00000000000c7947 */ /* 0x000ff00003800000 */
.L_x_22920:
[----:B------:R-:W2:Y:S02]  /*b610*/  LDG.E R4, desc[UR36][R4.64] ;  /* 0x0000002404047981 */ /* 0x000ea4000c1e1900 */
[----:B--2---:R-:W-:-:S04]  /*b620*/  ISETP.NE.AND P0, PT, R4, RZ, PT ;  /* 0x000000ff0400720c */ /* 0x004fc80003f05270 */
[----:B------:R-:W-:-:S09]  /*b630*/  P2R R22, PR, RZ, 0x1 ;  /* 0x00000001ff167803 */ /* 0x000fd20000000000 */
.L_x_22897:
        /* <DEDUP_REMOVED lines=20> */
.L_x_22928:
[----:B------:R-:W2:Y:S02]  /*b780*/  LDG.E.U8 R4, desc[UR36][R4.64] ;  /* 0x0000002404047981 */ /* 0x000ea4000c1e1100 */
[----:B--2---:R-:W-:Y:S01]  /*b790*/  ISETP.NE.AND P0, PT, R4, RZ, PT ;  /* 0x000000ff0400720c */ /* 0x004fe20003f05270 */
[----:B------:R-:W-:-:S12]  /*b7a0*/  BRA `(.L_x_22930) ;  /* 0x0000000c00747947 */ /* 0x000fd80003800000 */
.L_x_22927:
        /* <DEDUP_REMOVED lines=10> */
.L_x_22932:
[----:B------:R-:W2:Y:S02]  /*b850*/  LDG.E R4, desc[UR36][R4.64] ;  /* 0x0000002404047981 */ /* 0x000ea4000c1e1900 */
[----:B--2---:R-:W-:Y:S01]  /*b860*/  ISETP.NE.AND P0, PT, R4, RZ, PT ;  /* 0x000000ff0400720c */ /* 0x004fe20003f05270 */
[----:B------:R-:W-:-:S12]  /*b870*/  BRA `(.L_x_22930) ;  /* 0x0000000c00407947 */ /* 0x000fd80003800000 */
.L_x_22931:
[----:B------:R-:W2:Y:S02]  /*b880*/  LDG.E.U16 R4, desc[UR36][R4.64] ;  /* 0x0000002404047981 */ /* 0x000ea4000c1e1500 */
[----:B--2---:R-:W-:Y:S01]  /*b890*/  ISETP.NE.AND P0, PT, R4, RZ, PT ;  /* 0x000000ff0400720c */ /* 0x004fe20003f05270 */
[----:B------:R-:W-:-:S12]  /*b8a0*/  BRA `(.L_x_22930) ;  /* 0x0000000c00347947 */ /* 0x000fd80003800000 */
.L_x_22926:
        /* <DEDUP_REMOVED lines=9> */
.L_x_22934:
[----:B------:R-:W2:Y:S02]  /*b940*/  LDG.E.U16 R0, desc[UR36][R4.64] ;  /* 0x0000002404007981 */ /* 0x000ea4000c1e1500 */
[----:B--2---:R-:W-:-:S05]  /*b950*/  HADD2.F32 R0, -RZ, R0.H0_H0 ;  /* 0x20000000ff007230 */ /* 0x004fca0000004100 */
[----:B------:R-:W-:Y:S01]  /*b960*/  FSETP.NEU.FTZ.AND P0, PT, R0, RZ, PT ;  /* 0x000000ff0000720b */ /* 0x000fe20003f1d000 */
[----:B------:R-:W-:-:S12]  /*b970*/  BRA `(.L_x_22930) ;  /* 0x0000000c00007947 */ /* 0x000fd80003800000 */
.L_x_22933:
        /* <DEDUP_REMOVED lines=11> */
.L_x_22936:
        /* <DEDUP_REMOVED lines=10> */
.L_x_22935:
[----:B------:R-:W2:Y:S02]  /*bad0*/  LDG.E.64 R4, desc[UR36][R4.64] ;  /* 0x0000002404047981 */ /* 0x000ea4000c1e1b00 */
[----:B--2---:R-:W-:Y:S01]  /*bae0*/  DSETP.NEU.AND P0, PT, R4, RZ, PT ;  /* 0x000000ff0400722a */ /* 0x004fe20003f0d000 */
[----:B------:R-:W-:-:S13]  /*baf0*/  BRA `(.L_x_22930) ;  /* 0x0000000800a07947 */ /* 0x000fda0003800000 */
.L_x_22925:
        /* <DEDUP_REMOVED lines=11> */
.L_x_22939:
[----:B------:R-:W2:Y:S02]  /*bbb0*/  LDG.E.128 R4, desc[UR36][R4.64] ;  /* 0x0000002404047981 */ /* 0x000ea4000c1e1d00 */
[----:B--2---:R-:W-:-:S06]  /*bbc0*/  DSETP.NEU.AND P0, PT, R6, RZ, PT ;  /* 0x000000ff0600722a */ /* 0x004fcc0003f0d000 */
[----:B------:R-:W-:Y:S01]  /*bbd0*/  DSETP.NEU.OR P0, PT, R4, RZ, P0 ;  /* 0x000000ff0400722a */ /* 0x000fe2000070d400 */
[----:B------:R-:W-:-:S13]  /*bbe0*/  BRA `(.L_x_22930) ;  /* 0x0000000800647947 */ /* 0x000fda0003800000 */
.L_x_22938:
        /* <DEDUP_REMOVED lines=27> */
.L_x_22941:
        /* <DEDUP_REMOVED lines=14> */
.L_x_22940:
[----:B------:R-:W2:Y:S02]  /*be80*/  LDG.E.U16 R0, desc[UR36][R4.64] ;  /* 0x0000002404007981 */ /* 0x000ea4000c1e1500 */
[----:B--2---:R-:W-:-:S05]  /*be90*/  IMAD.U32 R0, R0, 0x10000, RZ ;  /* 0x0001000000007824 */ /* 0x004fca00078e00ff */
[----:B------:R-:W-:Y:S01]  /*bea0*/  FSETP.NEU.FTZ.AND P0, PT, R0, RZ, PT ;  /* 0x000000ff0000720b */ /* 0x000fe20003f1d000 */
[----:B------:R-:W-:-:S12]  /*beb0*/  BRA `(.L_x_22930) ;  /* 0x0000000400b07947 */ /* 0x000fd80003800000 */
.L_x_22937:
        /* <DEDUP_REMOVED lines=11> */
.L_x_22944:
        /* <DEDUP_REMOVED lines=21> */
.L_x_22948:
[----:B------:R-:W-:Y:S05]  /*c0c0*/  BSYNC B1 ;  /* 0x0000000000017941 */ /* 0x000fea0003800000 */
.L_x_22947:
[----:B------:R-:W-:Y:S01]  /*c0d0*/  LEA R5, R0, 0x3b800000, 0x17 ;  /* 0x3b80000000057811 */ /* 0x000fe200078eb8ff */
[----:B------:R-:W-:-:S05]  /*c0e0*/  IMAD.SHL.U32 R0, R3, 0x100000, RZ ;  /* 0x0010000003007824 */ /* 0x000fca00078e00ff */
[----:B------:R-:W-:-:S07]  /*c0f0*/  LOP3.LUT R0, R5, R0, R6, 0xfe, !PT ;  /* 0x0000000005007212 */ /* 0x000fce00078efe06 */
.L_x_22946:
[----:B------:R-:W-:Y:S05]  /*c100*/  BSYNC B0 ;  /* 0x0000000000007941 */ /* 0x000fea0003800000 */
.L_x_22945:
[----:B------:R-:W-:Y:S01]  /*c110*/  FSETP.NEU.FTZ.AND P0, PT, R0, RZ, PT ;  /* 0x000000ff0000720b */ /* 0x000fe20003f1d000 */
[----:B------:R-:W-:-:S12]  /*c120*/  BRA `(.L_x_22930) ;  /* 0x0000000400147947 */ /* 0x000fd80003800000 */
.L_x_22943:
        /* <DEDUP_REMOVED lines=21> */
.L_x_22952:
[----:B------:R-:W-:Y:S05]  /*c280*/  BSYNC B1 ;  /* 0x0000000000017941 */ /* 0x000fea0003800000 */
.L_x_22951:
[----:B------:R-:W-:Y:S01]  /*c290*/  LEA R5, R0, 0x37800000, 0x17 ;  /* 0x3780000000057811 */ /* 0x000fe200078eb8ff */
[----:B------:R-:W-:-:S05]  /*c2a0*/  IMAD.SHL.U32 R0, R3, 0x200000, RZ ;  /* 0x0020000003007824 */ /* 0x000fca00078e00ff */
[----:B------:R-:W-:-:S07]  /*c2b0*/  LOP3.LUT R0, R5, R0, R6, 0xfe, !PT ;  /* 0x0000000005007212 */ /* 0x000fce00078efe06 */
.L_x_22950:
[----:B------:R-:W-:Y:S05]  /*c2c0*/  BSYNC B0 ;  /* 0x0000000000007941 */ /* 0x000fea0003800000 */
.L_x_22949:
[----:B------:R-:W-:Y:S01]  /*c2d0*/  FSETP.NEU.FTZ.AND P0, PT, R0, RZ, PT ;  /* 0x000000ff0000720b */ /* 0x000fe20003f1d000 */
[----:B------:R-:W-:-:S12]  /*c2e0*/  BRA `(.L_x_22930) ;  /* 0x0000000000a47947 */ /* 0x000fd80003800000 */
.L_x_22942:
        /* <DEDUP_REMOVED lines=14> */
.L_x_22956:
[----:B------:R-:W-:Y:S05]  /*c3d0*/  BSYNC B0 ;  /* 0x0000000000007941 */ /* 0x000fea0003800000 */
.L_x_22955:
[----:B------:R-:W-:Y:S01]  /*c3e0*/  FSETP.NEU.FTZ.AND P0, PT, R0, RZ, PT ;  /* 0x000000ff0000720b */ /* 0x000fe20003f1d000 */
[----:B------:R-:W-:-:S12]  /*c3f0*/  BRA `(.L_x_22930) ;  /* 0x0000000000607947 */ /* 0x000fd80003800000 */
.L_x_22929:
        /* <DEDUP_REMOVED lines=16> */
.L_x_22957:
[----:B------:R-:W-:Y:S01]  /*c500*/  PLOP3.LUT P0, PT, PT, PT, PT, 0x8, 0x0 ;  /* 0x000000000000781c */ /* 0x000fe20003f0e170 */
[----:B------:R-:W-:-:S12]  /*c510*/  BRA `(.L_x_22930) ;  /* 0x0000000000187947 */ /* 0x000fd80003800000 */
.L_x_22954:
[----:B------:R-:W2:Y:S02]  /*c520*/  LDG.E.64 R4, desc[UR36][R4.64] ;  /* 0x0000002404047981 */ /* 0x000ea4000c1e1b00 */
[----:B--2---:R-:W-:-:S04]  /*c530*/  ISETP.NE.U32.AND P0, PT, R4, RZ, PT ;  /* 0x000000ff0400720c */ /* 0x004fc80003f05070 */
[----:B------:R-:W-:Y:S01]  /*c540*/  ISETP.NE.AND.EX P0, PT, R5, RZ, PT, P0 ;  /* 0x000000ff0500720c */ /* 0x000fe20003f05300 */
[----:B------:R-:W-:-:S12]  /*c550*/  BRA `(.L_x_22930) ;  /* 0x0000000000087947 */ /* 0x000fd80003800000 */
.L_x_22953:
[----:B------:R-:W2:Y:S02]  /*c560*/  LDG.E R4, desc[UR36][R4.64] ;  /* 0x0000002404047981 */ /* 0x000ea4000c1e1900 */
[----:B--2---:R-:W-:-:S13]  /*c570*/  ISETP.NE.AND P0, PT, R4, RZ, PT ;  /* 0x000000ff0400720c */ /* 0x004fda0003f05270 */
.L_x_22930:
[----:B------:R-:W-:Y:S02]  /*c580*/  ISETP.NE.AND P2, PT, R18, RZ, PT ;  /* 0x000000ff1200720c */ /* 0x000fe40003f45270 */
[----:B------:R-:W-:Y:S02]  /*c590*/  ISETP.NE.AND P1, PT, R22, RZ, PT ;  /* 0x000000ff1600720c */ /* 0x000fe40003f25270 */
[----:B------:R-:W-:Y:S02]  /*c5a0*/  SEL R0, RZ, 0x1, !P0 ;  /* 0x00000001ff007807 */ /* 0x000fe40004000000 */
[----:B------:R-:W-:Y:S02]  /*c5b0*/  SEL R18, RZ, 0x1, !P2 ;  /* 0x00000001ff127807 */ /* 0x000fe40005000000 */
[----:B------:R-:W-:-:S07]  /*c5c0*/  SEL R3, RZ, 0x1, !P1 ;  /* 0x00000001ff037807 */ /* 0x000fce0004800000 */
.L_x_22858:
[----:B------:R-:W-:Y:S05]  /*c5d0*/  BSYNC B6 ;  /* 0x0000000000067941 */ /* 0x000fea0003800000 */
.L_x_22857:
[----:B------:R-:W0:Y:S01]  /*c5e0*/  LDC.U8 R8, c[0x0][0x219] ;  /* 0x00008640ff087b82 */ /* 0x000e220000000000 */
[----:B------:R-:W-:Y:S01]  /*c5f0*/  ULDC.U8 UR4, c[0x0][0x218] ;  /* 0x0000860000047ab9 */ /* 0x000fe20000000000 */
[----:B------:R-:W-:Y:S01]  /*c600*/  BSSY B0, `(.L_x_22958) ;  /* 0x000004e000007945 */ /* 0x000fe20003800000 */
[----:B------:R-:W-:-:S13]  /*c610*/  ISETP.NE.AND P0, PT, RZ, UR4, PT ;  /* 0x00000004ff007c0c */ /* 0x000fda000bf05270 */
[----:B------:R-:W-:Y:S05]  /*c620*/  @!P0 BRA `(.L_x_22959) ;  /* 0x0000000000c48947 */ /* 0x000fea0003800000 */
[----:B------:R-:W1:Y:S02]  /*c630*/  S2R R19, SR_TID.X ;  /* 0x0000000000137919 */ /* 0x000e640000002100 */
[C---:B-1----:R-:W-:Y:S01]  /*c640*/  VIADD R7, R19.reuse, 0x80 ;  /* 0x0000008013077836 */ /* 0x042fe20000000000 */
[----:B------:R-:W-:-:S04]  /*c650*/  ISETP.GE.AND P5, PT, R19, R2, PT ;  /* 0x000000021300720c */ /* 0x000fc80003fa6270 */
[----:B------:R-:W-:Y:S01]  /*c660*/  ISETP.GE.AND P4, PT, R7, R2, PT ;  /* 0x000000020700720c */ /* 0x000fe20003f86270 */
[----:B------:R-:W-:-:S05]  /*c670*/  VIADD R7, R19, 0x100 ;  /* 0x0000010013077836 */ /* 0x000fca0000000000 */
[----:B------:R-:W-:-:S03]  /*c680*/  ISETP.GE.AND P3, PT, R7, R2, PT ;  /* 0x000000020700720c */ /* 0x000fc60003f66270 */
[----:B------:R-:W-:Y:S02]  /*c690*/  @!P5 PRMT R4, R27, 0x9910, RZ ;  /* 0x000099101b04d816 */ /* 0x000fe400000000ff */
[----:B------:R-:W-:Y:S02]  /*c6a0*/  @!P5 PRMT R26, R26, 0x9910, RZ ;  /* 0x000099101a1ad816 */ /* 0x000fe400000000ff */
[----:B------:R-:W-:Y:S02]  /*c6b0*/  @!P4 PRMT R25, R25, 0x9910, RZ ;  /* 0x000099101919c816 */ /* 0x000fe400000000ff */
[----:B------:R-:W-:Y:S02]  /*c6c0*/  @!P5 ISETP.NE.AND P0, PT, R4, RZ, PT ;  /* 0x000000ff0400d20c */ /* 0x000fe40003f05270 */
[----:B------:R-:W-:Y:S01]  /*c6d0*/  @!P4 PRMT R6, R24, 0x9910, RZ ;  /* 0x000099101806c816 */ /* 0x000fe200000000ff */
[----:B------:R-:W-:Y:S01]  /*c6e0*/  @!P4 IMAD.MOV.U32 R4, RZ, RZ, R25 ;  /* 0x000000ffff04c224 */ /* 0x000fe200078e0019 */
[----:B------:R-:W-:-:S02]  /*c6f0*/  @!P3 PRMT R7, R17, 0x9910, RZ ;  /* 0x000099101107b816 */ /* 0x000fc400000000ff */
[----:B0-----:R-:W-:Y:S02]  /*c700*/  @!P5 ISETP.NE.AND P0, PT, R8, RZ, P0 ;  /* 0x000000ff0800d20c */ /* 0x001fe40000705270 */
[----:B------:R-:W-:Y:S01]  /*c710*/  @!P4 ISETP.NE.AND P1, PT, R4, RZ, PT ;  /* 0x000000ff0400c20c */ /* 0x000fe20003f25270 */
[----:B------:R-:W-:Y:S01]  /*c720*/  @!P5 IMAD.MOV.U32 R4, RZ, RZ, R26 ;  /* 0x000000ffff04d224 */ /* 0x000fe200078e001a */
[----:B------:R-:W-:Y:S02]  /*c730*/  @!P3 PRMT R9, R16, 0x9910, RZ ;  /* 0x000099101009b816 */ /* 0x000fe400000000ff */
[----:B------:R-:W-:Y:S02]  /*c740*/  @!P4 ISETP.NE.AND P6, PT, R8, RZ, P1 ;  /* 0x000000ff0800c20c */ /* 0x000fe40000fc5270 */
[----:B------:R-:W-:Y:S01]  /*c750*/  @!P3 ISETP.NE.AND P1, PT, R7, RZ, PT ;  /* 0x000000ff0700b20c */ /* 0x000fe20003f25270 */
[----:B------:R-:W-:Y:S01]  /*c760*/  VIADD R7, R19, 0x180 ;  /* 0x0000018013077836 */ /* 0x000fe20000000000 */
[----:B------:R-:W-:Y:S01]  /*c770*/  @!P5 ISETP.NE.AND P2, PT, R4, RZ, P0 ;  /* 0x000000ff0400d20c */ /* 0x000fe20000745270 */
[----:B------:R-:W-:Y:S01]  /*c780*/  @!P3 IMAD.MOV.U32 R4, RZ, RZ, R9 ;  /* 0x000000ffff04b224 */ /* 0x000fe200078e0009 */
[----:B------:R-:W-:-:S02]  /*c790*/  @!P3 ISETP.NE.AND P1, PT, R8, RZ, P1 ;  /* 0x000000ff0800b20c */ /* 0x000fc40000f25270 */
[----:B------:R-:W-:Y:S02]  /*c7a0*/  @!P5 PRMT R29, R29, 0x9910, RZ ;  /* 0x000099101d1dd816 */ /* 0x000fe400000000ff */
[----:B------:R-:W-:Y:S02]  /*c7b0*/  @!P4 ISETP.NE.AND P0, PT, R6, RZ, P6 ;  /* 0x000000ff0600c20c */ /* 0x000fe40003705270 */
[----:B------:R-:W-:Y:S02]  /*c7c0*/  ISETP.GE.AND P6, PT, R7, R2, PT ;  /* 0x000000020700720c */ /* 0x000fe40003fc6270 */
[----:B------:R-:W-:Y:S01]  /*c7d0*/  @!P3 ISETP.NE.AND P1, PT, R4, RZ, P1 ;  /* 0x000000ff0400b20c */ /* 0x000fe20000f25270 */
[----:B------:R-:W-:Y:S01]  /*c7e0*/  @!P5 IMAD.MOV.U32 R4, RZ, RZ, R29 ;  /* 0x000000ffff04d224 */ /* 0x000fe200078e001d */
[----:B------:R-:W-:Y:S02]  /*c7f0*/  @!P4 PRMT R6, R28, 0x9910, RZ ;  /* 0x000099101c06c816 */ /* 0x000fe400000000ff */
[----:B------:R-:W-:-:S02]  /*c800*/  @!P3 PRMT R9, R23, 0x9910, RZ ;  /* 0x000099101709b816 */ /* 0x000fc400000000ff */
[----:B------:R-:W-:Y:S02]  /*c810*/  @!P5 ISETP.NE.OR P2, PT, R4, RZ, P2 ;  /* 0x000000ff0400d20c */ /* 0x000fe40001745670 */
[----:B------:R-:W-:Y:S02]  /*c820*/  @!P4 ISETP.NE.OR P0, PT, R6, RZ, P0 ;  /* 0x000000ff0600c20c */ /* 0x000fe40000705670 */
[----:B------:R-:W-:Y:S02]  /*c830*/  @!P3 ISETP.NE.OR P1, PT, R9, RZ, P1 ;  /* 0x000000ff0900b20c */ /* 0x000fe40000f25670 */
[----:B------:R-:W-:Y:S02]  /*c840*/  @!P5 SEL R4, RZ, 0x1, !P2 ;  /* 0x00000001ff04d807 */ /* 0x000fe40005000000 */
[----:B------:R-:W-:Y:S02]  /*c850*/  @!P4 SEL R6, RZ, 0x1, !P0 ;  /* 0x00000001ff06c807 */ /* 0x000fe40004000000 */
[----:B------:R-:W-:-:S02]  /*c860*/  @!P3 SEL R7, RZ, 0x1, !P1 ;  /* 0x00000001ff07b807 */ /* 0x000fc40004800000 */
[----:B------:R-:W-:Y:S02]  /*c870*/  @!P5 PRMT R5, R4, 0x7610, R5 ;  /* 0x000076100405d816 */ /* 0x000fe40000000005 */
[----:B------:R-:W-:Y:S02]  /*c880*/  @!P4 PRMT R22, R6, 0x7610, R22 ;  /* 0x000076100616c816 */ /* 0x000fe40000000016 */
[----:B------:R-:W-:Y:S01]  /*c890*/  @!P3 PRMT R16, R7, 0x7610, R16 ;  /* 0x000076100710b816 */ /* 0x000fe20000000010 */
[----:B------:R-:W-:Y:S06]  /*c8a0*/  @P6 BRA `(.L_x_22960) ;  /* 0x00000000008c6947 */ /* 0x000fec0003800000 */
[----:B------:R-:W-:Y:S02]  /*c8b0*/  PRMT R3, R3, 0x9910, RZ ;  /* 0x0000991003037816 */ /* 0x000fe400000000ff */
[----:B------:R-:W-:Y:S02]  /*c8c0*/  PRMT R0, R0, 0x9910, RZ ;  /* 0x0000991000007816 */ /* 0x000fe400000000ff */
[----:B------:R-:W-:Y:S02]  /*c8d0*/  ISETP.NE.AND P0, PT, R3, RZ, PT ;  /* 0x000000ff0300720c */ /* 0x000fe40003f05270 */
[----:B------:R-:W-:Y:S02]  /*c8e0*/  PRMT R3, R18, 0x9910, RZ ;  /* 0x0000991012037816 */ /* 0x000fe400000000ff */
[----:B------:R-:W-:-:S04]  /*c8f0*/  ISETP.NE.AND P0, PT, R8, RZ, P0 ;  /* 0x000000ff0800720c */ /* 0x000fc80000705270 */
[----:B------:R-:W-:-:S04]  /*c900*/  ISETP.NE.AND P0, PT, R0, RZ, P0 ;  /* 0x000000ff0000720c */ /* 0x000fc80000705270 */
[----:B------:R-:W-:-:S04]  /*c910*/  ISETP.NE.OR P0, PT, R3, RZ, P0 ;  /* 0x000000ff0300720c */ /* 0x000fc80000705670 */
[----:B------:R-:W-:Y:S01]  /*c920*/  SEL R17, RZ, 0x1, !P0 ;  /* 0x00000001ff117807 */ /* 0x000fe20004000000 */
[----:B------:R-:W-:Y:S08]  /*c930*/  BRA `(.L_x_22960) ;  /* 0x0000000000687947 */ /* 0x000ff00003800000 */
.L_x_22959:
[----:B------:R-:W1:Y:S01]  /*c940*/  S2R R19, SR_TID.X ;  /* 0x0000000000137919 */ /* 0x000e620000002100 */
[----:B------:R-:W-:Y:S02]  /*c950*/  PRMT R27, R27, 0x9910, RZ ;  /* 0x000099101b1b7816 */ /* 0x000fe400000000ff */
[----:B0-----:R-:W-:Y:S02]  /*c960*/  ISETP.NE.AND P1, PT, R8, RZ, PT ;  /* 0x000000ff0800720c */ /* 0x001fe40003f25270 */
[----:B------:R-:W-:-:S04]  /*c970*/  PRMT R4, R25, 0x9910, RZ ;  /* 0x0000991019047816 */ /* 0x000fc800000000ff */
[----:B------:R-:W-:Y:S02]  /*c980*/  ISETP.NE.AND P2, PT, R4, RZ, P1 ;  /* 0x000000ff0400720c */ /* 0x000fe40000f45270 */
[----:B------:R-:W-:Y:S01]  /*c990*/  PRMT R4, R16, 0x9910, RZ ;  /* 0x0000991010047816 */ /* 0x000fe200000000ff */
[----:B-1----:R-:W-:-:S05]  /*c9a0*/  VIADD R5, R19, 0x180 ;  /* 0x0000018013057836 */ /* 0x002fca0000000000 */
[----:B------:R-:W-:Y:S02]  /*c9b0*/  ISETP.GE.AND P4, PT, R5, R2, PT ;  /* 0x000000020500720c */ /* 0x000fe40003f86270 */
[----:B------:R-:W-:-:S04]  /*c9c0*/  PRMT R5, R17, 0x9910, RZ ;  /* 0x0000991011057816 */ /* 0x000fc800000000ff */
[----:B------:R-:W-:-:S04]  /*c9d0*/  ISETP.NE.AND P0, PT, R5, RZ, P1 ;  /* 0x000000ff0500720c */ /* 0x000fc80000f05270 */
[----:B------:R-:W-:-:S03]  /*c9e0*/  ISETP.NE.AND P0, PT, R4, RZ, P0 ;  /* 0x000000ff0400720c */ /* 0x000fc60000705270 */
[----:B------:R-:W-:Y:S01]  /*c9f0*/  @!P4 PRMT R6, R3, 0x9910, RZ ;  /* 0x000099100306c816 */ /* 0x000fe200000000ff */
[----:B------:R-:W-:Y:S01]  /*ca00*/  IMAD.MOV.U32 R3, RZ, RZ, R27 ;  /* 0x000000ffff037224 */ /* 0x000fe200078e001b */
[----:B------:R-:W-:Y:S02]  /*ca10*/  @!P4 PRMT R5, R0, 0x9910, RZ ;  /* 0x000099100005c816 */ /* 0x000fe400000000ff */
[----:B------:R-:W-:Y:S02]  /*ca20*/  PRMT R0, R26, 0x9910, RZ ;  /* 0x000099101a007816 */ /* 0x000fe400000000ff */
[----:B------:R-:W-:Y:S02]  /*ca30*/  ISETP.NE.AND P3, PT, R3, RZ, P1 ;  /* 0x000000ff0300720c */ /* 0x000fe40000f65270 */
[----:B------:R-:W-:Y:S02]  /*ca40*/  @!P4 ISETP.NE.AND P1, PT, R6, RZ, P1 ;  /* 0x000000ff0600c20c */ /* 0x000fe40000f25270 */
[----:B------:R-:W-:-:S02]  /*ca50*/  PRMT R3, R24, 0x9910, RZ ;  /* 0x0000991018037816 */ /* 0x000fc400000000ff */
[----:B------:R-:W-:Y:S02]  /*ca60*/  @!P4 ISETP.NE.AND P1, PT, R5, RZ, P1 ;  /* 0x000000ff0500c20c */ /* 0x000fe40000f25270 */
[----:B------:R-:W-:Y:S02]  /*ca70*/  ISETP.NE.AND P3, PT, R0, RZ, P3 ;  /* 0x000000ff0000720c */ /* 0x000fe40001f65270 */
[----:B------:R-:W-:Y:S02]  /*ca80*/  ISETP.NE.AND P2, PT, R3, RZ, P2 ;  /* 0x000000ff0300720c */ /* 0x000fe40001745270 */
[----:B------:R-:W-:Y:S02]  /*ca90*/  @!P4 SEL R0, RZ, 0x1, !P1 ;  /* 0x00000001ff00c807 */ /* 0x000fe40004800000 */
[----:B------:R-:W-:Y:S02]  /*caa0*/  SEL R5, RZ, 0x1, !P3 ;  /* 0x00000001ff057807 */ /* 0x000fe40005800000 */
[----:B------:R-:W-:-:S02]  /*cab0*/  SEL R22, RZ, 0x1, !P2 ;  /* 0x00000001ff167807 */ /* 0x000fc40005000000 */
[----:B------:R-:W-:Y:S02]  /*cac0*/  SEL R16, RZ, 0x1, !P0 ;  /* 0x00000001ff107807 */ /* 0x000fe40004000000 */
[----:B------:R-:W-:-:S07]  /*cad0*/  @!P4 PRMT R17, R0, 0x7610, R17 ;  /* 0x000076100011c816 */ /* 0x000fce0000000011 */
.L_x_22960:
[----:B------:R-:W-:Y:S05]  /*cae0*/  BSYNC B0 ;  /* 0x0000000000007941 */ /* 0x000fea0003800000 */
.L_x_22958:
[----:B------:R-:W0:Y:S01]  /*caf0*/  LDC.U8 R18, c[0x0][0x25c] ;  /* 0x00009700ff127b82 */ /* 0x000e220000000000 */
[----:B------:R-:W-:Y:S01]  /*cb00*/  ISETP.GE.AND P0, PT, R19, R2, PT ;  /* 0x000000021300720c */ /* 0x000fe20003f06270 */
[----:B------:R-:W-:-:S12]  /*cb10*/  BSSY B6, `(.L_x_22961) ;  /* 0x0000100000067945 */ /* 0x000fd80003800000 */
[----:B------:R-:W-:Y:S05]  /*cb20*/  @P0 BRA `(.L_x_22962) ;  /* 0x0000000c00f80947 */ /* 0x000fea0003800000 */
[----:B------:R-:W1:Y:S01]  /*cb30*/  S2R R0, SR_CTAID.X ;  /* 0x0000000000007919 */ /* 0x000e620000002500 */
[----:B------:R-:W2:Y:S01]  /*cb40*/  LDC.64 R8, c[0x0][0x228] ;  /* 0x00008a00ff087b82 */ /* 0x000ea20000000a00 */
[----:B0-----:R-:W-:Y:S01]  /*cb50*/  PRMT R4, R18, 0x9910, RZ ;  /* 0x0000991012047816 */ /* 0x001fe200000000ff */
[----:B------:R-:W-:Y:S01]  /*cb60*/  ULDC UR4, c[0x0][0x260] ;  /* 0x0000980000047ab9 */ /* 0x000fe20000000800 */
[----:B-1----:R-:W-:-:S04]  /*cb70*/  IMAD R0, R0, 0x200, R19 ;  /* 0x0000020000007824 */ /* 0x002fc800078e0213 */
[----:B------:R-:W-:Y:S02]  /*cb80*/  IMAD R3, R0, UR4, RZ ;  /* 0x0000000400037c24 */ /* 0x000fe4000f8e02ff */
[----:B------:R-:W-:-:S03]  /*cb90*/  IMAD.MOV.U32 R0, RZ, RZ, R4 ;  /* 0x000000ffff007224 */ /* 0x000fc600078e0004 */
[----:B--2---:R-:W-:Y:S02]  /*cba0*/  IADD3 R8, P1, R3, R8, RZ ;  /* 0x0000000803087210 */ /* 0x004fe40007f3e0ff */
        /* <DEDUP_REMOVED lines=13> */
.L_x_22966:
[----:B------:R0:W-:Y:S01]  /*cc80*/  STG.E.U8 desc[UR36][R8.64], R5 ;  /* 0x0000000508007986 */ /* 0x0001e2000c101124 */
[----:B------:R-:W-:Y:S05]  /*cc90*/  BRA `(.L_x_22968) ;  /* 0x0000000c00987947 */ /* 0x000fea0003800000 */
.L_x_22965:
        /* <DEDUP_REMOVED lines=12> */
.L_x_22970:
[----:B------:R-:W-:-:S04]  /*cd60*/  LOP3.LUT R5, R5, 0xffff, RZ, 0xc0, !PT ;  /* 0x0000ffff05057812 */ /* 0x000fc800078ec0ff */
[----:B------:R-:W-:-:S05]  /*cd70*/  PRMT R3, R5, 0x8880, RZ ;  /* 0x0000888005037816 */ /* 0x000fca00000000ff */
[----:B------:R0:W-:Y:S01]  /*cd80*/  STG.E desc[UR36][R8.64], R3 ;  /* 0x0000000308007986 */ /* 0x0001e2000c101924 */
[----:B------:R-:W-:Y:S05]  /*cd90*/  BRA `(.L_x_22968) ;  /* 0x0000000c00587947 */ /* 0x000fea0003800000 */
.L_x_22969:
[----:B------:R-:W-:-:S04]  /*cda0*/  PRMT R3, R5, 0x8880, RZ ;  /* 0x0000888005037816 */ /* 0x000fc800000000ff */
[----:B------:R-:W-:-:S05]  /*cdb0*/  PRMT R3, R3, 0x7710, RZ ;  /* 0x0000771003037816 */ /* 0x000fca00000000ff */
[----:B------:R0:W-:Y:S01]  /*cdc0*/  STG.E.U16 desc[UR36][R8.64], R3 ;  /* 0x0000000308007986 */ /* 0x0001e2000c101524 */
[----:B------:R-:W-:Y:S05]  /*cdd0*/  BRA `(.L_x_22968) ;  /* 0x0000000c00487947 */ /* 0x000fea0003800000 */
.L_x_22964:
        /* <DEDUP_REMOVED lines=9> */
.L_x_22972:
[----:B------:R-:W0:Y:S02]  /*ce70*/  I2F.S8 R0, R5 ;  /* 0x0000000500007306 */ /* 0x000e240000001400 */
[----:B0-----:R-:W-:-:S05]  /*ce80*/  F2FP.F16.F32.PACK_AB R0, RZ, R0 ;  /* 0x00000000ff00723e */ /* 0x001fca00000000ff */
[----:B------:R1:W-:Y:S01]  /*ce90*/  STG.E.U16 desc[UR36][R8.64], R0 ;  /* 0x0000000008007986 */ /* 0x0003e2000c101524 */
[----:B------:R-:W-:Y:S05]  /*cea0*/  BRA `(.L_x_22968) ;  /* 0x0000000c00147947 */ /* 0x000fea0003800000 */
.L_x_22971:
        /* <DEDUP_REMOVED lines=10> */
.L_x_22974:
[----:B------:R-:W0:Y:S02]  /*cf50*/  I2F.S8 R5, R5 ;  /* 0x0000000500057306 */ /* 0x000e240000001400 */
[----:B0-----:R-:W-:-:S04]  /*cf60*/  F2FP.F16.F32.PACK_AB R3, RZ, R5 ;  /* 0x00000005ff03723e */ /* 0x001fc800000000ff */
[----:B------:R-:W-:-:S05]  /*cf70*/  PRMT R3, R3, 0x5410, RZ ;  /* 0x0000541003037816 */ /* 0x000fca00000000ff */
[----:B------:R4:W-:Y:S01]  /*cf80*/  STG.E desc[UR36][R8.64], R3 ;  /* 0x0000000308007986 */ /* 0x0009e2000c101924 */
[----:B------:R-:W-:Y:S05]  /*cf90*/  BRA `(.L_x_22968) ;  /* 0x0000000800d87947 */ /* 0x000fea0003800000 */
.L_x_22973:
[----:B------:R-:W-:-:S04]  /*cfa0*/  PRMT R4, R5, 0x8880, RZ ;  /* 0x0000888005047816 */ /* 0x000fc800000000ff */
[----:B------:R-:W-:-:S06]  /*cfb0*/  PRMT R4, R4, 0x7710, RZ ;  /* 0x0000771004047816 */ /* 0x000fcc00000000ff */
[----:B------:R-:W0:Y:S02]  /*cfc0*/  I2F.F64.S16 R4, R4 ;  /* 0x0000000400047312 */ /* 0x000e240000101c00 */
[----:B0-----:R2:W-:Y:S01]  /*cfd0*/  STG.E.64 desc[UR36][R8.64], R4 ;  /* 0x0000000408007986 */ /* 0x0015e2000c101b24 */
[----:B------:R-:W-:Y:S05]  /*cfe0*/  BRA `(.L_x_22968) ;  /* 0x0000000800c47947 */ /* 0x000fea0003800000 */
.L_x_22963:
        /* <DEDUP_REMOVED lines=12> */
.L_x_22977:
[----:B------:R-:W-:Y:S02]  /*d0b0*/  PRMT R4, R5, 0x8880, RZ ;  /* 0x0000888005047816 */ /* 0x000fe400000000ff */
[----:B------:R-:W-:Y:S02]  /*d0c0*/  CS2R R6, SRZ ;  /* 0x0000000000067805 */ /* 0x000fe4000001ff00 */
[----:B------:R-:W-:-:S06]  /*d0d0*/  PRMT R4, R4, 0x7710, RZ ;  /* 0x0000771004047816 */ /* 0x000fcc00000000ff */
[----:B------:R-:W0:Y:S02]  /*d0e0*/  I2F.F64.S16 R4, R4 ;  /* 0x0000000400047312 */ /* 0x000e240000101c00 */
[----:B0-----:R0:W-:Y:S01]  /*d0f0*/  STG.E.128 desc[UR36][R8.64], R4 ;  /* 0x0000000408007986 */ /* 0x0011e2000c101d24 */
[----:B------:R-:W-:Y:S05]  /*d100*/  BRA `(.L_x_22968) ;  /* 0x00000008007c7947 */ /* 0x000fea0003800000 */
.L_x_22976:
        /* <DEDUP_REMOVED lines=21> */
.L_x_22981:
[----:B------:R-:W-:Y:S05]  /*d260*/  BSYNC B0 ;  /* 0x0000000000007941 */ /* 0x000fea0003800000 */
.L_x_22980:
[----:B------:R-:W-:-:S05]  /*d270*/  LOP3.LUT R7, R0, R7, RZ, 0xfc, !PT ;  /* 0x0000000700077212 */ /* 0x000fca00078efcff */
[----:B------:R0:W-:Y:S01]  /*d280*/  STG.E.U8 desc[UR36][R8.64], R7 ;  /* 0x0000000708007986 */ /* 0x0001e2000c101124 */
[----:B------:R-:W-:Y:S05]  /*d290*/  BRA `(.L_x_22968) ;  /* 0x0000000800187947 */ /* 0x000fea0003800000 */
.L_x_22979:
        /* <DEDUP_REMOVED lines=13> */
.L_x_22983:
[----:B------:R-:W-:Y:S01]  /*d370*/  IMAD.MOV.U32 R0, RZ, RZ, 0x7f ;  /* 0x0000007fff007424 */ /* 0x000fe200078e00ff */
[----:B------:R-:W-:-:S04]  /*d380*/  ISETP.GT.U32.AND P0, PT, R3, 0x7f800000, PT ;  /* 0x7f8000000300780c */ /* 0x000fc80003f04070 */
[----:B------:R-:W-:-:S09]  /*d390*/  SEL R0, R0, 0x7c, P0 ;  /* 0x0000007c00007807 */ /* 0x000fd20000000000 */
.L_x_22984:
[----:B------:R-:W-:Y:S05]  /*d3a0*/  BSYNC B0 ;  /* 0x0000000000007941 */ /* 0x000fea0003800000 */
.L_x_22982:
[----:B------:R-:W-:-:S04]  /*d3b0*/  LOP3.LUT R3, R5, 0x80000000, RZ, 0xc0, !PT ;  /* 0x8000000005037812 */ /* 0x000fc800078ec0ff */
[----:B------:R-:W-:-:S04]  /*d3c0*/  SHF.R.U32.HI R3, RZ, 0x18, R3 ;  /* 0x00000018ff037819 */ /* 0x000fc80000011603 */
[----:B------:R-:W-:-:S05]  /*d3d0*/  LOP3.LUT R3, R0, R3, RZ, 0xfc, !PT ;  /* 0x0000000300037212 */ /* 0x000fca00078efcff */
[----:B------:R0:W-:Y:S01]  /*d3e0*/  STG.E.U8 desc[UR36][R8.64], R3 ;  /* 0x0000000308007986 */ /* 0x0001e2000c101124 */
[----:B------:R-:W-:Y:S05]  /*d3f0*/  BRA `(.L_x_22968) ;  /* 0x0000000400c07947 */ /* 0x000fea0003800000 */
.L_x_22978:
[----:B------:R-:W0:Y:S02]  /*d400*/  I2F.S8 R0, R5 ;  /* 0x0000000500007306 */ /* 0x000e240000001400 */
[----:B0-----:R-:W-:-:S05]  /*d410*/  F2FP.BF16.F32.PACK_AB R0, RZ, R0 ;  /* 0x00000000ff00723e */ /* 0x001fca00000010ff */
[----:B------:R0:W-:Y:S01]  /*d420*/  STG.E.U16 desc[UR36][R8.64], R0 ;  /* 0x0000000008007986 */ /* 0x0001e2000c101524 */
[----:B------:R-:W-:Y:S05]  /*d430*/  BRA `(.L_x_22968) ;  /* 0x0000000400b07947 */ /* 0x000fea0003800000 */
.L_x_22975:
        /* <DEDUP_REMOVED lines=12> */
.L_x_22987:
        /* <DEDUP_REMOVED lines=17> */
.L_x_22990:
[----:B------:R-:W-:-:S04]  /*d610*/  LOP3.LUT R3, R5, 0x80000000, RZ, 0xc0, !PT ;  /* 0x8000000005037812 */ /* 0x000fc800078ec0ff */
[----:B------:R-:W-:-:S04]  /*d620*/  SHF.R.U32.HI R3, RZ, 0x18, R3 ;  /* 0x00000018ff037819 */ /* 0x000fc80000011603 */
[----:B------:R-:W-:-:S04]  /*d630*/  LOP3.LUT R0, R0, R3, RZ, 0xfc, !PT ;  /* 0x0000000300007212 */ /* 0x000fc800078efcff */
[----:B------:R-:W-:-:S07]  /*d640*/  PRMT R4, R0, 0x7610, R4 ;  /* 0x0000761000047816 */ /* 0x000fce0000000004 */
.L_x_22989:
[----:B------:R-:W-:Y:S05]  /*d650*/  BSYNC B0 ;  /* 0x0000000000007941 */ /* 0x000fea0003800000 */
.L_x_22988:
[----:B------:R0:W-:Y:S01]  /*d660*/  STG.E.U8 desc[UR36][R8.64], R4 ;  /* 0x0000000408007986 */ /* 0x0001e2000c101124 */
[----:B------:R-:W-:Y:S05]  /*d670*/  BRA `(.L_x_22968) ;  /* 0x0000000400207947 */ /* 0x000fea0003800000 */
.L_x_22986:
        /* <DEDUP_REMOVED lines=17> */
.L_x_22993:
[----:B------:R-:W-:-:S04]  /*d790*/  LOP3.LUT R3, R5, 0x80000000, RZ, 0xc0, !PT ;  /* 0x8000000005037812 */ /* 0x000fc800078ec0ff */
[----:B------:R-:W-:-:S04]  /*d7a0*/  SHF.R.U32.HI R3, RZ, 0x18, R3 ;  /* 0x00000018ff037819 */ /* 0x000fc80000011603 */
[----:B------:R-:W-:-:S04]  /*d7b0*/  LOP3.LUT R0, R0, R3, RZ, 0xfc, !PT ;  /* 0x0000000300007212 */ /* 0x000fc800078efcff */
[----:B------:R-:W-:-:S07]  /*d7c0*/  PRMT R4, R0, 0x7610, R4 ;  /* 0x0000761000047816 */ /* 0x000fce0000000004 */
.L_x_22992:
[----:B------:R-:W-:Y:S05]  /*d7d0*/  BSYNC B0 ;  /* 0x0000000000007941 */ /* 0x000fea0003800000 */
.L_x_22991:
[----:B------:R0:W-:Y:S01]  /*d7e0*/  STG.E.U8 desc[UR36][R8.64], R4 ;  /* 0x0000000408007986 */ /* 0x0001e2000c101124 */
[----:B------:R-:W-:Y:S05]  /*d7f0*/  BRA `(.L_x_22968) ;  /* 0x0000000000c07947 */ /* 0x000fea0003800000 */
.L_x_22985:
        /* <DEDUP_REMOVED lines=22> */
.L_x_22967:
        /* <DEDUP_REMOVED lines=16> */
.L_x_22996:
[----:B------:R-:W-:Y:S05]  /*da60*/  BRA `(.L_x_22968) ;  /* 0x0000000000247947 */ /* 0x000fea0003800000 */
.L_x_22995:
[----:B------:R-:W-:-:S04]  /*da70*/  LOP3.LUT R5, R5, 0xffff, RZ, 0xc0, !PT ;  /* 0x0000ffff05057812 */ /* 0x000fc800078ec0ff */
[----:B------:R-:W-:-:S05]  /*da80*/  PRMT R5, R5, 0x8880, RZ ;  /* 0x0000888005057816 */ /* 0x000fca00000000ff */
[----:B------:R-:W-:-:S05]  /*da90*/  IMAD.MOV.U32 R4, RZ, RZ, R5 ;  /* 0x000000ffff047224 */ /* 0x000fca00078e0005 */
[----:B------:R-:W-:-:S05]  /*daa0*/  SHF.R.S32.HI R5, RZ, 0x1f, R4 ;  /* 0x0000001fff057819 */ /* 0x000fca0000011404 */
[----:B------:R0:W-:Y:S01]  /*dab0*/  STG.E.64 desc[UR36][R8.64], R4 ;  /* 0x0000000408007986 */ /* 0x0001e2000c101b24 */
[----:B------:R-:W-:Y:S05]  /*dac0*/  BRA `(.L_x_22968) ;  /* 0x00000000000c7947 */ /* 0x000fea0003800000 */
.L_x_22994:
[----:B------:R-:W-:-:S04]  /*dad0*/  LOP3.LUT R5, R5, 0xffff, RZ, 0xc0, !PT ;  /* 0x0000ffff05057812 */ /* 0x000fc800078ec0ff */
[----:B------:R-:W-:-:S05]  /*dae0*/  PRMT R3, R5, 0x8880, RZ ;  /* 0x0000888005037816 */ /* 0x000fca00000000ff */
[----:B------:R0:W-:Y:S02]  /*daf0*/  STG.E desc[UR36][R8.64], R3 ;  /* 0x0000000308007986 */ /* 0x0001e4000c101924 */
.L_x_22968:
[----:B------:R-:W-:-:S07]  /*db00*/  VIADD R19, R19, 0x80 ;  /* 0x0000008013137836 */ /* 0x000fce0000000000 */
.L_x_22962:
[----:B------:R-:W-:Y:S05]  /*db10*/  BSYNC B6 ;  /* 0x0000000000067941 */ /* 0x000fea0003800000 */
.L_x_22961:
[----:B------:R-:W-:Y:S01]  /*db20*/  ISETP.GE.AND P0, PT, R19, R2, PT ;  /* 0x000000021300720c */ /* 0x000fe20003f06270 */
[----:B------:R-:W-:-:S12]  /*db30*/  BSSY B6, `(.L_x_22997) ;  /* 0x00001ff000067945 */ /* 0x000fd80003800000 */
[----:B------:R-:W-:Y:S05]  /*db40*/  @P0 BRA `(.L_x_22998) ;  /* 0x0000001c00f40947 */ /* 0x000fea0003800000 */
[----:B------:R-:W5:Y:S01]  /*db50*/  S2R R24, SR_CTAID.X ;  /* 0x0000000000187919 */ /* 0x000f620000002500 */
[----:B01234-:R-:W0:Y:S01]  /*db60*/  LDC.64 R8, c[0x0][0x228] ;  /* 0x00008a00ff087b82 */ /* 0x01fe220000000a00 */
[----:B------:R-:W-:Y:S01]  /*db70*/  PRMT R4, R18, 0x9910, RZ ;  /* 0x0000991012047816 */ /* 0x000fe200000000ff */
[----:B------:R-:W-:Y:S01]  /*db80*/  ULDC UR4, c[0x0][0x260] ;  /* 0x0000980000047ab9 */ /* 0x000fe20000000800 */
[----:B-----5:R-:W-:-:S04]  /*db90*/  IMAD R0, R24, 0x200, R19 ;  /* 0x0000020018007824 */ /* 0x020fc800078e0213 */
        /* <DEDUP_REMOVED lines=16> */
.L_x_23002:
[----:B------:R0:W-:Y:S01]  /*dca0*/  STG.E.U8 desc[UR36][R8.64], R22 ;  /* 0x0000001608007986 */ /* 0x0001e2000c101124 */
[----:B------:R-:W-:Y:S05]  /*dcb0*/  BRA `(.L_x_23004) ;  /* 0x0000000c00987947 */ /* 0x000fea0003800000 */
.L_x_23001:
        /* <DEDUP_REMOVED lines=12> */
.L_x_23006:
[----:B------:R-:W-:-:S04]  /*dd80*/  LOP3.LUT R22, R22, 0xffff, RZ, 0xc0, !PT ;  /* 0x0000ffff16167812 */ /* 0x000fc800078ec0ff */
[----:B------:R-:W-:-:S05]  /*dd90*/  PRMT R3, R22, 0x8880, RZ ;  /* 0x0000888016037816 */ /* 0x000fca00000000ff */
[----:B------:R0:W-:Y:S01]  /*dda0*/  STG.E desc[UR36][R8.64], R3 ;  /* 0x0000000308007986 */ /* 0x0001e2000c101924 */
[----:B------:R-:W-:Y:S05]  /*ddb0*/  BRA `(.L_x_23004) ;  /* 0x0000000c00587947 */ /* 0x000fea0003800000 */
.L_x_23005:
[----:B------:R-:W-:-:S04]  /*ddc0*/  PRMT R3, R22, 0x8880, RZ ;  /* 0x0000888016037816 */ /* 0x000fc800000000ff */
[----:B------:R-:W-:-:S05]  /*ddd0*/  PRMT R3, R3, 0x7710, RZ ;  /* 0x0000771003037816 */ /* 0x000fca00000000ff */
[----:B------:R0:W-:Y:S01]  /*dde0*/  STG.E.U16 desc[UR36][R8.64], R3 ;  /* 0x0000000308007986 */ /* 0x0001e2000c101524 */
[----:B------:R-:W-:Y:S05]  /*ddf0*/  BRA `(.L_x_23004) ;  /* 0x0000000c00487947 */ /* 0x000fea0003800000 */
.L_x_23000:
        /* <DEDUP_REMOVED lines=9> */
.L_x_23008:
[----:B------:R-:W0:Y:S02]  /*de90*/  I2F.S8 R0, R22 ;  /* 0x0000001600007306 */ /* 0x000e240000001400 */
[----:B0-----:R-:W-:-:S05]  /*dea0*/  F2FP.F16.F32.PACK_AB R0, RZ, R0 ;  /* 0x00000000ff00723e */ /* 0x001fca00000000ff */
[----:B------:R0:W-:Y:S01]  /*deb0*/  STG.E.U16 desc[UR36][R8.64], R0 ;  /* 0x0000000008007986 */ /* 0x0001e2000c101524 */
[----:B------:R-:W-:Y:S05]  /*dec0*/  BRA `(.L_x_23004) ;  /* 0x0000000c00147947 */ /* 0x000fea0003800000 */
.L_x_23007:
        /* <DEDUP_REMOVED lines=10> */
.L_x_23010:
[----:B------:R-:W0:Y:S02]  /*df70*/  I2F.S8 R22, R22 ;  /* 0x0000001600167306 */ /* 0x000e240000001400 */
[----:B0-----:R-:W-:-:S04]  /*df80*/  F2FP.F16.F32.PACK_AB R3, RZ, R22 ;  /* 0x00000016ff03723e */ /* 0x001fc800000000ff */
[----:B------:R-:W-:-:S05]  /*df90*/  PRMT R3, R3, 0x5410, RZ ;  /* 0x0000541003037816 */ /* 0x000fca00000000ff */
[----:B------:R0:W-:Y:S01]  /*dfa0*/  STG.E desc[UR36][R8.64], R3 ;  /* 0x0000000308007986 */ /* 0x0001e2000c101924 */
[----:B------:R-:W-:Y:S05]  /*dfb0*/  BRA `(.L_x_23004) ;  /* 0x0000000800d87947 */ /* 0x000fea0003800000 */
.L_x_23009:
[----:B------:R-:W-:-:S04]  /*dfc0*/  PRMT R4, R22, 0x8880, RZ ;  /* 0x0000888016047816 */ /* 0x000fc800000000ff */
[----:B------:R-:W-:-:S06]  /*dfd0*/  PRMT R4, R4, 0x7710, RZ ;  /* 0x0000771004047816 */ /* 0x000fcc00000000ff */
[----:B------:R-:W0:Y:S02]  /*dfe0*/  I2F.F64.S16 R4, R4 ;  /* 0x0000000400047312 */ /* 0x000e240000101c00 */
[----:B0-----:R0:W-:Y:S01]  /*dff0*/  STG.E.64 desc[UR36][R8.64], R4 ;  /* 0x0000000408007986 */ /* 0x0011e2000c101b24 */
[----:B------:R-:W-:Y:S05]  /*e000*/  BRA `(.L_x_23004) ;  /* 0x0000000800c47947 */ /* 0x000fea0003800000 */
.L_x_22999:
        /* <DEDUP_REMOVED lines=12> */
.L_x_23013:
[----:B------:R-:W-:Y:S02]  /*e0d0*/  PRMT R4, R22, 0x8880, RZ ;  /* 0x0000888016047816 */ /* 0x000fe400000000ff */
[----:B------:R-:W-:Y:S02]  /*e0e0*/  CS2R R6, SRZ ;  /* 0x0000000000067805 */ /* 0x000fe4000001ff00 */
[----:B------:R-:W-:-:S06]  /*e0f0*/  PRMT R4, R4, 0x7710, RZ ;  /* 0x0000771004047816 */ /* 0x000fcc00000000ff */
[----:B------:R-:W0:Y:S02]  /*e100*/  I2F.F64.S16 R4, R4 ;  /* 0x0000000400047312 */ /* 0x000e240000101c00 */
[----:B0-----:R0:W-:Y:S01]  /*e110*/  STG.E.128 desc[UR36][R8.64], R4 ;  /* 0x0000000408007986 */ /* 0x0011e2000c101d24 */
[----:B------:R-:W-:Y:S05]  /*e120*/  BRA `(.L_x_23004) ;  /* 0x00000008007c7947 */ /* 0x000fea0003800000 */
.L_x_23012:
        /* <DEDUP_REMOVED lines=21> */
.L_x_23017:
[----:B------:R-:W-:Y:S05]  /*e280*/  BSYNC B0 ;  /* 0x0000000000007941 */ /* 0x000fea0003800000 */
.L_x_23016:
[----:B------:R-:W-:-:S05]  /*e290*/  LOP3.LUT R5, R0, R5, RZ, 0xfc, !PT ;  /* 0x0000000500057212 */ /* 0x000fca00078efcff */
[----:B------:R0:W-:Y:S01]  /*e2a0*/  STG.E.U8 desc[UR36][R8.64], R5 ;  /* 0x0000000508007986 */ /* 0x0001e2000c101124 */
[----:B------:R-:W-:Y:S05]  /*e2b0*/  BRA `(.L_x_23004) ;  /* 0x0000000800187947 */ /* 0x000fea0003800000 */
.L_x_23015:
        /* <DEDUP_REMOVED lines=13> */
.L_x_23019:
[----:B------:R-:W-:Y:S01]  /*e390*/  IMAD.MOV.U32 R0, RZ, RZ, 0x7f ;  /* 0x0000007fff007424 */ /* 0x000fe200078e00ff */
[----:B------:R-:W-:-:S04]  /*e3a0*/  ISETP.GT.U32.AND P0, PT, R3, 0x7f800000, PT ;  /* 0x7f8000000300780c */ /* 0x000fc80003f04070 */
[----:B------:R-:W-:-:S09]  /*e3b0*/  SEL R0, R0, 0x7c, P0 ;  /* 0x0000007c00007807 */ /* 0x000fd20000000000 */
.L_x_23020:
[----:B------:R-:W-:Y:S05]  /*e3c0*/  BSYNC B0 ;  /* 0x0000000000007941 */ /* 0x000fea0003800000 */
.L_x_23018:
[----:B------:R-:W-:-:S04]  /*e3d0*/  LOP3.LUT R3, R5, 0x80000000, RZ, 0xc0, !PT ;  /* 0x8000000005037812 */ /* 0x000fc800078ec0ff */
[----:B------:R-:W-:-:S04]  /*e3e0*/  SHF.R.U32.HI R3, RZ, 0x18, R3 ;  /* 0x00000018ff037819 */ /* 0x000fc80000011603 */
[----:B------:R-:W-:-:S05]  /*e3f0*/  LOP3.LUT R3, R0, R3, RZ, 0xfc, !PT ;  /* 0x0000000300037212 */ /* 0x000fca00078efcff */
[----:B------:R0:W-:Y:S01]  /*e400*/  STG.E.U8 desc[UR36][R8.64], R3 ;  /* 0x0000000308007986 */ /* 0x0001e2000c101124 */
[----:B------:R-:W-:Y:S05]  /*e410*/  BRA `(.L_x_23004) ;  /* 0x0000000400c07947 */ /* 0x000fea0003800000 */
.L_x_23014:
[----:B------:R-:W0:Y:S02]  /*e420*/  I2F.S8 R0, R22 ;  /* 0x0000001600007306 */ /* 0x000e240000001400 */
[----:B0-----:R-:W-:-:S05]  /*e430*/  F2FP.BF16.F32.PACK_AB R0, RZ, R0 ;  /* 0x00000000ff00723e */ /* 0x001fca00000010ff */
[----:B------:R0:W-:Y:S01]  /*e440*/  STG.E.U16 desc[UR36][R8.64], R0 ;  /* 0x0000000008007986 */ /* 0x0001e2000c101524 */
[----:B------:R-:W-:Y:S05]  /*e450*/  BRA `(.L_x_23004) ;  /* 0x0000000400b07947 */ /* 0x000fea0003800000 */
.L_x_23011:
        /* <DEDUP_REMOVED lines=12> */
.L_x_23023:
        /* <DEDUP_REMOVED lines=17> */
.L_x_23026:
[----:B------:R-:W-:-:S04]  /*e630*/  LOP3.LUT R3, R5, 0x80000000, RZ, 0xc0, !PT ;  /* 0x8000000005037812 */ /* 0x000fc800078ec0ff */
[----:B------:R-:W-:-:S04]  /*e640*/  SHF.R.U32.HI R3, RZ, 0x18, R3 ;  /* 0x00000018ff037819 */ /* 0x000fc80000011603 */
[----:B------:R-:W-:-:S04]  /*e650*/  LOP3.LUT R0, R0, R3, RZ, 0xfc, !PT ;  /* 0x0000000300007212 */ /* 0x000fc800078efcff */
[----:B------:R-:W-:-:S07]  /*e660*/  PRMT R4, R0, 0x7610, R4 ;  /* 0x0000761000047816 */ /* 0x000fce0000000004 */
.L_x_23025:
[----:B------:R-:W-:Y:S05]  /*e670*/  BSYNC B0 ;  /* 0x0000000000007941 */ /* 0x000fea0003800000 */
.L_x_23024:
[----:B------:R0:W-:Y:S01]  /*e680*/  STG.E.U8 desc[UR36][R8.64], R4 ;  /* 0x0000000408007986 */ /* 0x0001e2000c101124 */
[----:B------:R-:W-:Y:S05]  /*e690*/  BRA `(.L_x_23004) ;  /* 0x0000000400207947 */ /* 0x000fea0003800000 */
.L_x_23022:
        /* <DEDUP_REMOVED lines=17> */
.L_x_23029:
[----:B------:R-:W-:-:S04]  /*e7b0*/  LOP3.LUT R3, R5, 0x80000000, RZ, 0xc0, !PT ;  /* 0x8000000005037812 */ /* 0x000fc800078ec0ff */
[----:B------:R-:W-:-:S04]  /*e7c0*/  SHF.R.U32.HI R3, RZ, 0x18, R3 ;  /* 0x00000018ff037819 */ /* 0x000fc80000011603 */
[----:B------:R-:W-:-:S04]  /*e7d0*/  LOP3.LUT R0, R0, R3, RZ, 0xfc, !PT ;  /* 0x0000000300007212 */ /* 0x000fc800078efcff */
[----:B------:R-:W-:-:S07]  /*e7e0*/  PRMT R4, R0, 0x7610, R4 ;  /* 0x0000761000047816 */ /* 0x000fce0000000004 */
.L_x_23028:
[----:B------:R-:W-:Y:S05]  /*e7f0*/  BSYNC B0 ;  /* 0x0000000000007941 */ /* 0x000fea0003800000 */
.L_x_23027:
[----:B------:R3:W-:Y:S01]  /*e800*/  STG.E.U8 desc[UR36][R8.64], R4 ;  /* 0x0000000408007986 */ /* 0x0007e2000c101124 */
[----:B------:R-:W-:Y:S05]  /*e810*/  BRA `(.L_x_23004) ;  /* 0x0000000000c07947 */ /* 0x000fea0003800000 */
.L_x_23021:
        /* <DEDUP_REMOVED lines=22> */
.L_x_23003:
        /* <DEDUP_REMOVED lines=16> */
.L_x_23032:
[----:B------:R-:W-:Y:S05]  /*ea80*/  BRA `(.L_x_23004) ;  /* 0x0000000000247947 */ /* 0x000fea0003800000 */
.L_x_23031:
[----:B------:R-:W-:-:S04]  /*ea90*/  LOP3.LUT R22, R22, 0xffff, RZ, 0xc0, !PT ;  /* 0x0000ffff16167812 */ /* 0x000fc800078ec0ff */
[----:B------:R-:W-:-:S05]  /*eaa0*/  PRMT R22, R22, 0x8880, RZ ;  /* 0x0000888016167816 */ /* 0x000fca00000000ff */
[----:B------:R-:W-:-:S05]  /*eab0*/  IMAD.MOV.U32 R4, RZ, RZ, R22 ;  /* 0x000000ffff047224 */ /* 0x000fca00078e0016 */
[----:B------:R-:W-:-:S05]  /*eac0*/  SHF.R.S32.HI R5, RZ, 0x1f, R4 ;  /* 0x0000001fff057819 */ /* 0x000fca0000011404 */
[----:B------:R1:W-:Y:S01]  /*ead0*/  STG.E.64 desc[UR36][R8.64], R4 ;  /* 0x0000000408007986 */ /* 0x0003e2000c101b24 */
[----:B------:R-:W-:Y:S05]  /*eae0*/  BRA `(.L_x_23004) ;  /* 0x00000000000c7947 */ /* 0x000fea0003800000 */
.L_x_23030:
[----:B------:R-:W-:-:S04]  /*eaf0*/  LOP3.LUT R22, R22, 0xffff, RZ, 0xc0, !PT ;  /* 0x0000ffff16167812 */ /* 0x000fc800078ec0ff */
[----:B------:R-:W-:-:S05]  /*eb00*/  PRMT R3, R22, 0x8880, RZ ;  /* 0x0000888016037816 */ /* 0x000fca00000000ff */
[----:B------:R0:W-:Y:S02]  /*eb10*/  STG.E desc[UR36][R8.64], R3 ;  /* 0x0000000308007986 */ /* 0x0001e4000c101924 */
.L_x_23004:
        /* <DEDUP_REMOVED lines=23> */
.L_x_23036:
[----:B------:R0:W-:Y:S01]  /*ec90*/  STG.E.U8 desc[UR36][R8.64], R16 ;  /* 0x0000001008007986 */ /* 0x0001e2000c101124 */
[----:B------:R-:W-:Y:S05]  /*eca0*/  BRA `(.L_x_23038) ;  /* 0x0000000c00987947 */ /* 0x000fea0003800000 */
.L_x_23035:
        /* <DEDUP_REMOVED lines=12> */
.L_x_23040:
[----:B------:R-:W-:-:S04]  /*ed70*/  LOP3.LUT R16, R16, 0xffff, RZ, 0xc0, !PT ;  /* 0x0000ffff10107812 */ /* 0x000fc800078ec0ff */
[----:B------:R-:W-:-:S05]  /*ed80*/  PRMT R3, R16, 0x8880, RZ ;  /* 0x0000888010037816 */ /* 0x000fca00000000ff */
[----:B------:R0:W-:Y:S01]  /*ed90*/  STG.E desc[UR36][R8.64], R3 ;  /* 0x0000000308007986 */ /* 0x0001e2000c101924 */
[----:B------:R-:W-:Y:S05]  /*eda0*/  BRA `(.L_x_23038) ;  /* 0x0000000c00587947 */ /* 0x000fea0003800000 */
.L_x_23039:
[----:B------:R-:W-:-:S04]  /*edb0*/  PRMT R3, R16, 0x8880, RZ ;  /* 0x0000888010037816 */ /* 0x000fc800000000ff */
[----:B------:R-:W-:-:S05]  /*edc0*/  PRMT R3, R3, 0x7710, RZ ;  /* 0x0000771003037816 */ /* 0x000fca00000000ff */
[----:B------:R0:W-:Y:S01]  /*edd0*/  STG.E.U16 desc[UR36][R8.64], R3 ;  /* 0x0000000308007986 */ /* 0x0001e2000c101524 */
[----:B------:R-:W-:Y:S05]  /*ede0*/  BRA `(.L_x_23038) ;  /* 0x0000000c00487947 */ /* 0x000fea0003800000 */
.L_x_23034:
        /* <DEDUP_REMOVED lines=9> */
.L_x_23042:
[----:B------:R-:W0:Y:S02]  /*ee80*/  I2F.S8 R0, R16 ;  /* 0x0000001000007306 */ /* 0x000e240000001400 */
[----:B0-----:R-:W-:-:S05]  /*ee90*/  F2FP.F16.F32.PACK_AB R0, RZ, R0 ;  /* 0x00000000ff00723e */ /* 0x001fca00000000ff */
[----:B------:R0:W-:Y:S01]  /*eea0*/  STG.E.U16 desc[UR36][R8.64], R0 ;  /* 0x0000000008007986 */ /* 0x0001e2000c101524 */
[----:B------:R-:W-:Y:S05]  /*eeb0*/  BRA `(.L_x_23038) ;  /* 0x0000000c00147947 */ /* 0x000fea0003800000 */
.L_x_23041:
        /* <DEDUP_REMOVED lines=10> */
.L_x_23044:
[----:B------:R-:W0:Y:S02]  /*ef60*/  I2F.S8 R16, R16 ;  /* 0x0000001000107306 */ /* 0x000e240000001400 */
[----:B0-----:R-:W-:-:S04]  /*ef70*/  F2FP.F16.F32.PACK_AB R3, RZ, R16 ;  /* 0x00000010ff03723e */ /* 0x001fc800000000ff */
[----:B------:R-:W-:-:S05]  /*ef80*/  PRMT R3, R3, 0x5410, RZ ;  /* 0x0000541003037816 */ /* 0x000fca00000000ff */
[----:B------:R0:W-:Y:S01]  /*ef90*/  STG.E desc[UR36][R8.64], R3 ;  /* 0x0000000308007986 */ /* 0x0001e2000c101924 */
[----:B------:R-:W-:Y:S05]  /*efa0*/  BRA `(.L_x_23038) ;  /* 0x0000000800d87947 */ /* 0x000fea0003800000 */
.L_x_23043:
[----:B------:R-:W-:-:S04]  /*efb0*/  PRMT R4, R16, 0x8880, RZ ;  /* 0x0000888010047816 */ /* 0x000fc800000000ff */
[----:B------:R-:W-:-:S06]  /*efc0*/  PRMT R4, R4, 0x7710, RZ ;  /* 0x0000771004047816 */ /* 0x000fcc00000000ff */
[----:B------:R-:W0:Y:S02]  /*efd0*/  I2F.F64.S16 R4, R4 ;  /* 0x0000000400047312 */ /* 0x000e240000101c00 */
[----:B0-----:R0:W-:Y:S01]  /*efe0*/  STG.E.64 desc[UR36][R8.64], R4 ;  /* 0x0000000408007986 */ /* 0x0011e2000c101b24 */
[----:B------:R-:W-:Y:S05]  /*eff0*/  BRA `(.L_x_23038) ;  /* 0x0000000800c47947 */ /* 0x000fea0003800000 */
.L_x_23033:
        /* <DEDUP_REMOVED lines=12> */
.L_x_23047:
[----:B------:R-:W-:Y:S02]  /*f0c0*/  PRMT R4, R16, 0x8880, RZ ;  /* 0x0000888010047816 */ /* 0x000fe400000000ff */
[----:B------:R-:W-:Y:S02]  /*f0d0*/  CS2R R6, SRZ ;  /* 0x0000000000067805 */ /* 0x000fe4000001ff00 */
[----:B------:R-:W-:-:S06]  /*f0e0*/  PRMT R4, R4, 0x7710, RZ ;  /* 0x0000771004047816 */ /* 0x000fcc00000000ff */
[----:B------:R-:W0:Y:S02]  /*f0f0*/  I2F.F64.S16 R4, R4 ;  /* 0x0000000400047312 */ /* 0x000e240000101c00 */
[----:B0-----:R0:W-:Y:S01]  /*f100*/  STG.E.128 desc[UR36][R8.64], R4 ;  /* 0x0000000408007986 */ /* 0x0011e2000c101d24 */
[----:B------:R-:W-:Y:S05]  /*f110*/  BRA `(.L_x_23038) ;  /* 0x00000008007c7947 */ /* 0x000fea0003800000 */
.L_x_23046:
        /* <DEDUP_REMOVED lines=21> */
.L_x_23051:
[----:B------:R-:W-:Y:S05]  /*f270*/  BSYNC B0 ;  /* 0x0000000000007941 */ /* 0x000fea0003800000 */
.L_x_23050:
[----:B------:R-:W-:-:S05]  /*f280*/  LOP3.LUT R5, R0, R5, RZ, 0xfc, !PT ;  /* 0x0000000500057212 */ /* 0x000fca00078efcff */
[----:B------:R0:W-:Y:S01]  /*f290*/  STG.E.U8 desc[UR36][R8.64], R5 ;  /* 0x0000000508007986 */ /* 0x0001e2000c101124 */
[----:B------:R-:W-:Y:S05]  /*f2a0*/  BRA `(.L_x_23038) ;  /* 0x0000000800187947 */ /* 0x000fea0003800000 */
.L_x_23049:
        /* <DEDUP_REMOVED lines=13> */
.L_x_23053:
[----:B------:R-:W-:Y:S01]  /*f380*/  IMAD.MOV.U32 R0, RZ, RZ, 0x7f ;  /* 0x0000007fff007424 */ /* 0x000fe200078e00ff */
[----:B------:R-:W-:-:S04]  /*f390*/  ISETP.GT.U32.AND P0, PT, R3, 0x7f800000, PT ;  /* 0x7f8000000300780c */ /* 0x000fc80003f04070 */
[----:B------:R-:W-:-:S09]  /*f3a0*/  SEL R0, R0, 0x7c, P0 ;  /* 0x0000007c00007807 */ /* 0x000fd20000000000 */
.L_x_23054:
[----:B------:R-:W-:Y:S05]  /*f3b0*/  BSYNC B0 ;  /* 0x0000000000007941 */ /* 0x000fea0003800000 */
.L_x_23052:
[----:B------:R-:W-:-:S04]  /*f3c0*/  LOP3.LUT R3, R5, 0x80000000, RZ, 0xc0, !PT ;  /* 0x8000000005037812 */ /* 0x000fc800078ec0ff */
[----:B------:R-:W-:-:S04]  /*f3d0*/  SHF.R.U32.HI R3, RZ, 0x18, R3 ;  /* 0x00000018ff037819 */ /* 0x000fc80000011603 */
[----:B------:R-:W-:-:S05]  /*f3e0*/  LOP3.LUT R3, R0, R3, RZ, 0xfc, !PT ;  /* 0x0000000300037212 */ /* 0x000fca00078efcff */
[----:B------:R0:W-:Y:S01]  /*f3f0*/  STG.E.U8 desc[UR36][R8.64], R3 ;  /* 0x0000000308007986 */ /* 0x0001e2000c101124 */
[----:B------:R-:W-:Y:S05]  /*f400*/  BRA `(.L_x_23038) ;  /* 0x0000000400c07947 */ /* 0x000fea0003800000 */
.L_x_23048:
[----:B------:R-:W0:Y:S02]  /*f410*/  I2F.S8 R0, R16 ;  /* 0x0000001000007306 */ /* 0x000e240000001400 */
[----:B0-----:R-:W-:-:S05]  /*f420*/  F2FP.BF16.F32.PACK_AB R0, RZ, R0 ;  /* 0x00000000ff00723e */ /* 0x001fca00000010ff */
[----:B------:R0:W-:Y:S01]  /*f430*/  STG.E.U16 desc[UR36][R8.64], R0 ;  /* 0x0000000008007986 */ /* 0x0001e2000c101524 */
[----:B------:R-:W-:Y:S05]  /*f440*/  BRA `(.L_x_23038) ;  /* 0x0000000400b07947 */ /* 0x000fea0003800000 */
.L_x_23045:
        /* <DEDUP_REMOVED lines=12> */
.L_x_23057:
        /* <DEDUP_REMOVED lines=17> */
.L_x_23060:
[----:B------:R-:W-:-:S04]  /*f620*/  LOP3.LUT R3, R5, 0x80000000, RZ, 0xc0, !PT ;  /* 0x8000000005037812 */ /* 0x000fc800078ec0ff */
[----:B------:R-:W-:-:S04]  /*f630*/  SHF.R.U32.HI R3, RZ, 0x18, R3 ;  /* 0x00000018ff037819 */ /* 0x000fc80000011603 */
[----:B------:R-:W-:-:S04]  /*f640*/  LOP3.LUT R0, R0, R3, RZ, 0xfc, !PT ;  /* 0x0000000300007212 */ /* 0x000fc800078efcff */
[----:B------:R-:W-:-:S07]  /*f650*/  PRMT R4, R0, 0x7610, R4 ;  /* 0x0000761000047816 */ /* 0x000fce0000000004 */
.L_x_23059:
[----:B------:R-:W-:Y:S05]  /*f660*/  BSYNC B0 ;  /* 0x0000000000007941 */ /* 0x000fea0003800000 */
.L_x_23058:
[----:B------:R3:W-:Y:S01]  /*f670*/  STG.E.U8 desc[UR36][R8.64], R4 ;  /* 0x0000000408007986 */ /* 0x0007e2000c101124 */
[----:B------:R-:W-:Y:S05]  /*f680*/  BRA `(.L_x_23038) ;  /* 0x0000000400207947 */ /* 0x000fea0003800000 */
.L_x_23056:
        /* <DEDUP_REMOVED lines=17> */
.L_x_23063:
[----:B------:R-:W-:-:S04]  /*f7a0*/  LOP3.LUT R3, R5, 0x80000000, RZ, 0xc0, !PT ;  /* 0x8000000005037812 */ /* 0x000fc800078ec0ff */
[----:B------:R-:W-:-:S04]  /*f7b0*/  SHF.R.U32.HI R3, RZ, 0x18, R3 ;  /* 0x00000018ff037819 */ /* 0x000fc80000011603 */
[----:B------:R-:W-:-:S04]  /*f7c0*/  LOP3.LUT R0, R0, R3, RZ, 0xfc, !PT ;  /* 0x0000000300007212 */ /* 0x000fc800078efcff */
[----:B------:R-:W-:-:S07]  /*f7d0*/  PRMT R4, R0, 0x7610, R4 ;  /* 0x0000761000047816 */ /* 0x000fce0000000004 */
.L_x_23062:
[----:B------:R-:W-:Y:S05]  /*f7e0*/  BSYNC B0 ;  /* 0x0000000000007941 */ /* 0x000fea0003800000 */
.L_x_23061:
[----:B------:R0:W-:Y:S01]  /*f7f0*/  STG.E.U8 desc[UR36][R8.64], R4 ;  /* 0x0000000408007986 */ /* 0x0001e2000c101124 */
[----:B------:R-:W-:Y:S05]  /*f800*/  BRA `(.L_x_23038) ;  /* 0x0000000000c07947 */ /* 0x000fea0003800000 */
.L_x_23055:
        /* <DEDUP_REMOVED lines=22> */
.L_x_23037:
        /* <DEDUP_REMOVED lines=16> */
.L_x_23066:
[----:B------:R-:W-:Y:S05]  /*fa70*/  BRA `(.L_x_23038) ;  /* 0x0000000000247947 */ /* 0x000fea0003800000 */
.L_x_23065:
[----:B------:R-:W-:-:S04]  /*fa80*/  LOP3.LUT R16, R16, 0xffff, RZ, 0xc0, !PT ;  /* 0x0000ffff10107812 */ /* 0x000fc800078ec0ff */
[----:B------:R-:W-:-:S05]  /*fa90*/  PRMT R16, R16, 0x8880, RZ ;  /* 0x0000888010107816 */ /* 0x000fca00000000ff */
[----:B------:R-:W-:-:S05]  /*faa0*/  IMAD.MOV.U32 R4, RZ, RZ, R16 ;  /* 0x000000ffff047224 */ /* 0x000fca00078e0010 */
[----:B------:R-:W-:-:S05]  /*fab0*/  SHF.R.S32.HI R5, RZ, 0x1f, R4 ;  /* 0x0000001fff057819 */ /* 0x000fca0000011404 */
[----:B------:R1:W-:Y:S01]  /*fac0*/  STG.E.64 desc[UR36][R8.64], R4 ;  /* 0x0000000408007986 */ /* 0x0003e2000c101b24 */
[----:B------:R-:W-:Y:S05]  /*fad0*/  BRA `(.L_x_23038) ;  /* 0x00000000000c7947 */ /* 0x000fea0003800000 */
.L_x_23064:
[----:B------:R-:W-:-:S04]  /*fae0*/  LOP3.LUT R16, R16, 0xffff, RZ, 0xc0, !PT ;  /* 0x0000ffff10107812 */ /* 0x000fc800078ec0ff */
[----:B------:R-:W-:-:S05]  /*faf0*/  PRMT R3, R16, 0x8880, RZ ;  /* 0x0000888010037816 */ /* 0x000fca00000000ff */
[----:B------:R0:W-:Y:S02]  /*fb00*/  STG.E desc[UR36][R8.64], R3 ;  /* 0x0000000308007986 */ /* 0x0001e4000c101924 */
.L_x_23038:
[----:B------:R-:W-:-:S07]  /*fb10*/  VIADD R19, R19, 0x80 ;  /* 0x0000008013137836 */ /* 0x000fce0000000000 */
.L_x_22998:
[----:B------:R-:W-:Y:S05]  /*fb20*/  BSYNC B6 ;  /* 0x0000000000067941 */ /* 0x000fea0003800000 */
.L_x_22997:
[----:B------:R-:W-:-:S13]  /*fb30*/  ISETP.GE.AND P0, PT, R19, R2, PT ;  /* 0x000000021300720c */ /* 0x000fda0003f06270 */
[----:B------:R-:W-:Y:S05]  /*fb40*/  @P0 EXIT ;  /* 0x000000000000094d */ /* 0x000fea0003800000 */
[----:B01----:R-:W0:Y:S01]  /*fb50*/  S2R R0, SR_CTAID.X ;  /* 0x0000000000007919 */ /* 0x003e220000002500 */
[----:B--2-4-:R-:W1:Y:S01]  /*fb60*/  LDC.64 R2, c[0x0][0x228] ;  /* 0x00008a00ff027b82 */ /* 0x014e620000000a00 */
        /* <DEDUP_REMOVED lines=18> */
.L_x_23070:
[----:B------:R-:W-:Y:S01]  /*fc90*/  STG.E.U8 desc[UR36][R2.64], R17 ;  /* 0x0000001102007986 */ /* 0x000fe2000c101124 */
[----:B------:R-:W-:Y:S05]  /*fca0*/  EXIT ;  /* 0x000000000000794d */ /* 0x000fea0003800000 */
.L_x_23069:
        /* <DEDUP_REMOVED lines=8> */
[----:B---3--:R-:W-:-:S05]  /*fd30*/  IMAD.MOV.U32 R4, RZ, RZ, R17 ;  /* 0x000000ffff047224 */ /* 0x008fca00078e0011 */
[----:B------:R-:W-:-:S05]  /*fd40*/  SHF.R.S32.HI R5, RZ, 0x1f, R4 ;  /* 0x0000001fff057819 */ /* 0x000fca0000011404 */
[----:B------:R-:W-:Y:S01]  /*fd50*/  STG.E.64 desc[UR36][R2.64], R4 ;  /* 0x0000000402007986 */ /* 0x000fe2000c101b24 */
[----:B------:R-:W-:Y:S05]  /*fd60*/  EXIT ;  /* 0x000000000000794d */ /* 0x000fea0003800000 */
.L_x_23073:
[----:B------:R-:W-:-:S04]  /*fd70*/  LOP3.LUT R17, R17, 0xffff, RZ, 0xc0, !PT ;  /* 0x0000ffff11117812 */ /* 0x000fc800078ec0ff */
[----:B------:R-:W-:-:S05]  /*fd80*/  PRMT R5, R17, 0x8880, RZ ;  /* 0x0000888011057816 */ /* 0x000fca00000000ff */
[----:B------:R-:W-:Y:S01]  /*fd90*/  STG.E desc[UR36][R2.64], R5 ;  /* 0x0000000502007986 */ /* 0x000fe2000c101924 */
[----:B------:R-:W-:Y:S05]  /*fda0*/  EXIT ;  /* 0x000000000000794d */ /* 0x000fea0003800000 */
.L_x_23072:
[----:B------:R-:W-:-:S04]  /*fdb0*/  PRMT R5, R17, 0x8880, RZ ;  /* 0x0000888011057816 */ /* 0x000fc800000000ff */
[----:B------:R-:W-:-:S05]  /*fdc0*/  PRMT R5, R5, 0x7710, RZ ;  /* 0x0000771005057816 */ /* 0x000fca00000000ff */
[----:B------:R-:W-:Y:S01]  /*fdd0*/  STG.E.U16 desc[UR36][R2.64], R5 ;  /* 0x0000000502007986 */ /* 0x000fe2000c101524 */
[----:B------:R-:W-:Y:S05]  /*fde0*/  EXIT ;  /* 0x000000000000794d */ /* 0x000fea0003800000 */
.L_x_23068:
        /* <DEDUP_REMOVED lines=9> */
.L_x_23075:
[----:B------:R-:W0:Y:S02]  /*fe80*/  I2F.S8 R0, R17 ;  /* 0x0000001100007306 */ /* 0x000e240000001400 */
[----:B0-----:R-:W-:-:S05]  /*fe90*/  F2FP.F16.F32.PACK_AB R0, RZ, R0 ;  /* 0x00000000ff00723e */ /* 0x001fca00000000ff */
[----:B------:R-:W-:Y:S01]  /*fea0*/  STG.E.U16 desc[UR36][R2.64], R0 ;  /* 0x0000000002007986 */ /* 0x000fe2000c101524 */
[----:B------:R-:W-:Y:S05]  /*feb0*/  EXIT ;  /* 0x000000000000794d */ /* 0x000fea0003800000 */
.L_x_23074:
[----:B------:R-:W-:-:S13]  /*fec0*/  ISETP.NE.AND P0, PT, R0, 0x7, PT ;  /* 0x000000070000780c */ /* 0x000fda0003f05270 */
[----:B------:R-:W-:Y:S05]  /*fed0*/  @!P0 BRA `(.L_x_23076) ;  /* 0x0000000000348947 */ /* 0x000fea0003800000 */
[----:B------:R-:W-:-:S13]  /*fee0*/  ISETP.NE.AND P0, PT, R0, 0x8, PT ;  /* 0x000000080000780c */ /* 0x000fda0003f05270 */
[----:B------:R-:W-:Y:S05]  /*fef0*/  @!P0 BRA `(.L_x_23077) ;  /* 0x0000000000188947 */ /* 0x000fea0003800000 */
[----:B------:R-:W-:-:S13]  /*ff00*/  ISETP.NE.AND P0, PT, R0, 0x9, PT ;  /* 0x000000090000780c */ /* 0x000fda0003f05270 */
[----:B------:R-:W-:Y:S05]  /*ff10*/  @P0 BRA `(.L_x_23071) ;  /* 0x0000000800940947 */ /* 0x000fea0003800000 */
[----:B---3--:R-:W0:Y:S01]  /*ff20*/  I2F.S8 R4, R17 ;  /* 0x0000001100047306 */ /* 0x008e220000001400 */
[----:B------:R-:W-:-:S05]  /*ff30*/  IMAD.MOV.U32 R5, RZ, RZ, RZ ;  /* 0x000000ffff057224 */ /* 0x000fca00078e00ff */
[----:B0-----:R-:W-:Y:S01]  /*ff40*/  STG.E.64 desc[UR36][R2.64], R4 ;  /* 0x0000000402007986 */ /* 0x001fe2000c101b24 */
[----:B------:R-:W-:Y:S05]  /*ff50*/  EXIT ;  /* 0x000000000000794d */ /* 0x000fea0003800000 */
.L_x_23077:
[----:B------:R-:W0:Y:S02]  /*ff60*/  I2F.S8 R17, R17 ;  /* 0x0000001100117306 */ /* 0x000e240000001400 */
[----:B0-----:R-:W-:-:S04]  /*ff70*/  F2FP.F16.F32.PACK_AB R5, RZ, R17 ;  /* 0x00000011ff05723e */ /* 0x001fc800000000ff */
[----:B------:R-:W-:-:S05]  /*ff80*/  PRMT R5, R5, 0x5410, RZ ;  /* 0x0000541005057816 */ /* 0x000fca00000000ff */
[----:B------:R-:W-:Y:S01]  /*ff90*/  STG.E desc[UR36][R2.64], R5 ;  /* 0x0000000502007986 */ /* 0x000fe2000c101924 */
[----:B------:R-:W-:Y:S05]  /*ffa0*/  EXIT ;  /* 0x000000000000794d */ /* 0x000fea0003800000 */
.L_x_23076:
[----:B---3--:R-:W-:-:S04]  /*ffb0*/  PRMT R4, R17, 0x8880, RZ ;  /* 0x0000888011047816 */ /* 0x008fc800000000ff */
[----:B------:R-:W-:-:S06]  /*ffc0*/  PRMT R4, R4, 0x7710, RZ ;  /* 0x0000771004047816 */ /* 0x000fcc00000000ff */
[----:B------:R-:W0:Y:S02]  /*ffd0*/  I2F.F64.S16 R4, R4 ;  /* 0x0000000400047312 */ /* 0x000e240000101c00 */
[----:B0-----:R-:W-:Y:S01]  /*ffe0*/  STG.E.64 desc[UR36][R2.64], R4 ;  /* 0x0000000402007986 */ /* 0x001fe2000c101b24 */
[----:B------:R-:W-:Y:S05]  /*fff0*/  EXIT ;  /* 0x000000000000794d */ /* 0x000fea0003800000 */
.L_x_23067:
        /* <DEDUP_REMOVED lines=12> */
.L_x_23080:
[----:B---3--:R-:W-:Y:S02]  /*100c0*/  PRMT R4, R17, 0x8880, RZ ;  /* 0x0000888011047816 */ /* 0x008fe400000000ff */
[----:B------:R-:W-:Y:S02]  /*100d0*/  CS2R R6, SRZ ;  /* 0x0000000000067805 */ /* 0x000fe4000001ff00 */
[----:B------:R-:W-:-:S06]  /*100e0*/  PRMT R4, R4, 0x7710, RZ ;  /* 0x0000771004047816 */ /* 0x000fcc00000000ff */
[----:B------:R-:W0:Y:S02]  /*100f0*/  I2F.F64.S16 R4, R4 ;  /* 0x0000000400047312 */ /* 0x000e240000101c00 */
[----:B0-----:R-:W-:Y:S01]  /*10100*/  STG.E.128 desc[UR36][R2.64], R4 ;  /* 0x0000000402007986 */ /* 0x001fe2000c101d24 */
[----:B------:R-:W-:Y:S05]  /*10110*/  EXIT ;  /* 0x000000000000794d */ /* 0x000fea0003800000 */
.L_x_23079:
[----:B------:R-:W-:-:S13]  /*10120*/  ISETP.NE.AND P0, PT, R0, 0xf, PT ;  /* 0x0000000f0000780c */ /* 0x000fda0003f05270 */
[----:B------:R-:W-:Y:S05]  /*10130*/  @!P0 BRA `(.L_x_23081) ;  /* 0x0000000000b48947 */ /* 0x000fea0003800000 */
[----:B------:R-:W-:-:S13]  /*10140*/  ISETP.NE.AND P0, PT, R0, 0x17, PT ;  /* 0x000000170000780c */ /* 0x000fda0003f05270 */
[----:B------:R-:W-:Y:S05]  /*10150*/  @!P0 BRA `(.L_x_23082) ;  /* 0x0000000000548947 */ /* 0x000fea0003800000 */
[----:B------:R-:W-:-:S13]  /*10160*/  ISETP.NE.AND P0, PT, R0, 0x18, PT ;  /* 0x000000180000780c */ /* 0x000fda0003f05270 */
[----:B------:R-:W-:Y:S05]  /*10170*/  @P0 BRA `(.L_x_23071) ;  /* 0x0000000400fc0947 */ /* 0x000fea0003800000 */
[----:B------:R-:W3:Y:S01]  /*10180*/  I2F.S8 R17, R17 ;  /* 0x0000001100117306 */ /* 0x000ee20000001400 */
[----:B------:R-:W-:Y:S01]  /*10190*/  BSSY B0, `(.L_x_23083) ;  /* 0x000000e000007945 */ /* 0x000fe20003800000 */
[C---:B---3--:R-:W-:Y:S02]  /*101a0*/  LOP3.LUT R4, R17.reuse, 0x7fffffff, RZ, 0xc0, !PT ;  /* 0x7fffffff11047812 */ /* 0x048fe400078ec0ff */
        /* <DEDUP_REMOVED lines=12> */
.L_x_23084:
[----:B------:R-:W-:Y:S05]  /*10270*/  BSYNC B0 ;  /* 0x0000000000007941 */ /* 0x000fea0003800000 */
.L_x_23083:
[----:B------:R-:W-:-:S05]  /*10280*/  LOP3.LUT R5, R0, R5, RZ, 0xfc, !PT ;  /* 0x0000000500057212 */ /* 0x000fca00078efcff */
[----:B------:R-:W-:Y:S01]  /*10290*/  STG.E.U8 desc[UR36][R2.64], R5 ;  /* 0x0000000502007986 */ /* 0x000fe2000c101124 */
[----:B------:R-:W-:Y:S05]  /*102a0*/  EXIT ;  /* 0x000000000000794d */ /* 0x000fea0003800000 */
.L_x_23082:
[----:B------:R-:W3:Y:S01]  /*102b0*/  I2F.S8 R17, R17 ;  /* 0x0000001100117306 */ /* 0x000ee20000001400 */
[----:B------:R-:W-:Y:S01]  /*102c0*/  BSSY B0, `(.L_x_23085) ;  /* 0x000000f000007945 */ /* 0x000fe20003800000 */
        /* <DEDUP_REMOVED lines=11> */
.L_x_23086:
[----:B------:R-:W-:Y:S01]  /*10380*/  IMAD.MOV.U32 R0, RZ, RZ, 0x7f ;  /* 0x0000007fff007424 */ /* 0x000fe200078e00ff */
[----:B------:R-:W-:-:S04]  /*10390*/  ISETP.GT.U32.AND P0, PT, R4, 0x7f800000, PT ;  /* 0x7f8000000400780c */ /* 0x000fc80003f04070 */
[----:B------:R-:W-:-:S09]  /*103a0*/  SEL R0, R0, 0x7c, P0 ;  /* 0x0000007c00007807 */ /* 0x000fd20000000000 */
.L_x_23087:
[----:B------:R-:W-:Y:S05]  /*103b0*/  BSYNC B0 ;  /* 0x0000000000007941 */ /* 0x000fea0003800000 */
.L_x_23085:
[----:B------:R-:W-:-:S04]  /*103c0*/  LOP3.LUT R4, R17, 0x80000000, RZ, 0xc0, !PT ;  /* 0x8000000011047812 */ /* 0x000fc800078ec0ff */
[----:B------:R-:W-:-:S04]  /*103d0*/  SHF.R.U32.HI R5, RZ, 0x18, R4 ;  /* 0x00000018ff057819 */ /* 0x000fc80000011604 */
[----:B------:R-:W-:-:S05]  /*103e0*/  LOP3.LUT R5, R0, R5, RZ, 0xfc, !PT ;  /* 0x0000000500057212 */ /* 0x000fca00078efcff */
[----:B------:R-:W-:Y:S01]  /*103f0*/  STG.E.U8 desc[UR36][R2.64], R5 ;  /* 0x0000000502007986 */ /* 0x000fe2000c101124 */
[----:B------:R-:W-:Y:S05]  /*10400*/  EXIT ;  /* 0x000000000000794d */ /* 0x000fea0003800000 */
.L_x_23081:
[----:B------:R-:W0:Y:S02]  /*10410*/  I2F.S8 R0, R17 ;  /* 0x0000001100007306 */ /* 0x000e240000001400 */
[----:B0-----:R-:W-:-:S05]  /*10420*/  F2FP.BF16.F32.PACK_AB R0, RZ, R0 ;  /* 0x00000000ff00723e */ /* 0x001fca00000010ff */
[----:B------:R-:W-:Y:S01]  /*10430*/  STG.E.U16 desc[UR36][R2.64], R0 ;  /* 0x0000000002007986 */ /* 0x000fe2000c101524 */
[----:B------:R-:W-:Y:S05]  /*10440*/  EXIT ;  /* 0x000000000000794d */ /* 0x000fea0003800000 */
.L_x_23078:
        /* <DEDUP_REMOVED lines=12> */
.L_x_23090:
        /* <DEDUP_REMOVED lines=11> */
[----:B---3--:R-:W-:Y:S01]  /*105c0*/  @P0 LOP3.LUT R4, R0, 0xff, RZ, 0xc0, !PT ;  /* 0x000000ff00040812 */ /* 0x008fe200078ec0ff */
[----:B------:R-:W-:Y:S06]  /*105d0*/  @P0 BRA `(.L_x_23093) ;  /* 0x0000000000100947 */ /* 0x000fec0003800000 */
[----:B------:R-:W-:-:S05]  /*105e0*/  FADD.FTZ R0, R5, 8192 ;  /* 0x4600000005007421 */ /* 0x000fca0000010000 */
[----:B------:R-:W-:Y:S02]  /*105f0*/  LOP3.LUT P0, R4, R0, 0xff, RZ, 0xc0, !PT ;  /* 0x000000ff00047812 */ /* 0x000fe4000780c0ff */
[----:B------:R-:W-:-:S11]  /*10600*/  PRMT R0, RZ, 0x7610, R0 ;  /* 0x00007610ff007816 */ /* 0x000fd60000000000 */
[----:B------:R-:W-:Y:S05]  /*10610*/  @!P0 BRA `(.L_x_23092) ;  /* 0x0000000000108947 */ /* 0x000fea0003800000 */
.L_x_23093:
[----:B------:R-:W-:-:S04]  /*10620*/  LOP3.LUT R0, R17, 0x80000000, RZ, 0xc0, !PT ;  /* 0x8000000011007812 */ /* 0x000fc800078ec0ff */
[----:B------:R-:W-:-:S04]  /*10630*/  SHF.R.U32.HI R5, RZ, 0x18, R0 ;  /* 0x00000018ff057819 */ /* 0x000fc80000011600 */
[----:B------:R-:W-:-:S04]  /*10640*/  LOP3.LUT R4, R4, R5, RZ, 0xfc, !PT ;  /* 0x0000000504047212 */ /* 0x000fc800078efcff */
[----:B------:R-:W-:-:S07]  /*10650*/  PRMT R0, R4, 0x7610, R0 ;  /* 0x0000761004007816 */ /* 0x000fce0000000000 */
.L_x_23092:
[----:B------:R-:W-:Y:S05]  /*10660*/  BSYNC B0 ;  /* 0x0000000000007941 */ /* 0x000fea0003800000 */
.L_x_23091:
[----:B------:R-:W-:Y:S01]  /*10670*/  STG.E.U8 desc[UR36][R2.64], R0 ;  /* 0x0000000002007986 */ /* 0x000fe2000c101124 */
[----:B------:R-:W-:Y:S05]  /*10680*/  EXIT ;  /* 0x000000000000794d */ /* 0x000fea0003800000 */
.L_x_23089:
        /* <DEDUP_REMOVED lines=17> */
.L_x_23096:
[----:B------:R-:W-:-:S04]  /*107a0*/  LOP3.LUT R0, R17, 0x80000000, RZ, 0xc0, !PT ;  /* 0x8000000011007812 */ /* 0x000fc800078ec0ff */
[----:B------:R-:W-:-:S04]  /*107b0*/  SHF.R.U32.HI R5, RZ, 0x18, R0 ;  /* 0x00000018ff057819 */ /* 0x000fc80000011600 */
[----:B------:R-:W-:-:S04]  /*107c0*/  LOP3.LUT R4, R4, R5, RZ, 0xfc, !PT ;  /* 0x0000000504047212 */ /* 0x000fc800078efcff */
[----:B------:R-:W-:-:S07]  /*107d0*/  PRMT R0, R4, 0x7610, R0 ;  /* 0x0000761004007816 */ /* 0x000fce0000000000 */
.L_x_23095:
[----:B------:R-:W-:Y:S05]  /*107e0*/  BSYNC B0 ;  /* 0x0000000000007941 */ /* 0x000fea0003800000 */
.L_x_23094:
[----:B------:R-:W-:Y:S01]  /*107f0*/  STG.E.U8 desc[UR36][R2.64], R0 ;  /* 0x0000000002007986 */ /* 0x000fe2000c101124 */
[----:B------:R-:W-:Y:S05]  /*10800*/  EXIT ;  /* 0x000000000000794d */ /* 0x000fea0003800000 */
.L_x_23088:
[----:B------:R-:W-:-:S13]  /*10810*/  ISETP.NE.AND P0, PT, R0, 0x1c, PT ;  /* 0x0000001c0000780c */ /* 0x000fda0003f05270 */
[----:B------:R-:W-:Y:S05]  /*10820*/  @!P0 BRA `(.L_x_23097) ;  /* 0x0000000000ac8947 */ /* 0x000fea0003800000 */
[----:B------:R-:W-:-:S13]  /*10830*/  ISETP.NE.AND P0, PT, R0, 0x1d, PT ;  /* 0x0000001d0000780c */ /* 0x000fda0003f05270 */
[----:B------:R-:W-:Y:S05]  /*10840*/  @!P0 BRA `(.L_x_23098) ;  /* 0x00000000008c8947 */ /* 0x000fea0003800000 */
[----:B------:R-:W-:-:S13]  /*10850*/  ISETP.NE.AND P0, PT, R0, 0x2c, PT ;  /* 0x0000002c0000780c */ /* 0x000fda0003f05270 */
[----:B------:R-:W-:Y:S05]  /*10860*/  @P0 BRA `(.L_x_23071) ;  /* 0x0000000000400947 */ /* 0x000fea0003800000 */
[----:B---3--:R-:W0:Y:S02]  /*10870*/  I2F.S8 R6, R17 ;  /* 0x0000001100067306 */ /* 0x008e240000001400 */
        /* <DEDUP_REMOVED lines=15> */
.L_x_23071:
[----:B------:R-:W-:Y:S01]  /*10970*/  MOV R0, 0x228 ;  /* 0x0000022800007802 */ /* 0x000fe20000000f00 */
[----:B------:R-:W-:Y:S01]  /*10980*/  ULDC.64 UR4, c[0x4][0x218] ;  /* 0x0100860000047ab9 */ /* 0x000fe20000000a00 */
[----:B------:R-:W-:Y:S01]  /*10990*/  ULDC.64 UR6, c[0x4][0x8] ;  /* 0x0100020000067ab9 */ /* 0x000fe20000000a00 */
[----:B---3--:R-:W-:Y:S01]  /*109a0*/  IMAD.U32 R4, RZ, RZ, UR4 ;  /* 0x00000004ff047e24 */ /* 0x008fe2000f8e00ff */
        /* <DEDUP_REMOVED lines=12> */
.L_x_23099:
[----:B------:R-:W-:Y:S05]  /*10a70*/  EXIT ;  /* 0x000000000000794d */ /* 0x000fea0003800000 */
.L_x_23098:
[----:B------:R-:W-:-:S04]  /*10a80*/  LOP3.LUT R17, R17, 0xffff, RZ, 0xc0, !PT ;  /* 0x0000ffff11117812 */ /* 0x000fc800078ec0ff */
[----:B------:R-:W-:-:S05]  /*10a90*/  PRMT R17, R17, 0x8880, RZ ;  /* 0x0000888011117816 */ /* 0x000fca00000000ff */
[----:B---3--:R-:W-:-:S05]  /*10aa0*/  IMAD.MOV.U32 R4, RZ, RZ, R17 ;  /* 0x000000ffff047224 */ /* 0x008fca00078e0011 */
[----:B------:R-:W-:-:S05]  /*10ab0*/  SHF.R.S32.HI R5, RZ, 0x1f, R4 ;  /* 0x0000001fff057819 */ /* 0x000fca0000011404 */
[----:B------:R-:W-:Y:S01]  /*10ac0*/  STG.E.64 desc[UR36][R2.64], R4 ;  /* 0x0000000402007986 */ /* 0x000fe2000c101b24 */
[----:B------:R-:W-:Y:S05]  /*10ad0*/  EXIT ;  /* 0x000000000000794d */ /* 0x000fea0003800000 */
.L_x_23097:
[----:B------:R-:W-:-:S04]  /*10ae0*/  LOP3.LUT R17, R17, 0xffff, RZ, 0xc0, !PT ;  /* 0x0000ffff11117812 */ /* 0x000fc800078ec0ff */
[----:B------:R-:W-:-:S05]  /*10af0*/  PRMT R5, R17, 0x8880, RZ ;  /* 0x0000888011057816 */ /* 0x000fca00000000ff */
[----:B------:R-:W-:Y:S01]  /*10b00*/  STG.E desc[UR36][R2.64], R5 ;  /* 0x0000000502007986 */ /* 0x000fe2000c101924 */
[----:B------:R-:W-:Y:S05]  /*10b10*/  EXIT ;  /* 0x000000000000794d */ /* 0x000fea0003800000 */
.L_x_23100:
        /* <DEDUP_REMOVED lines=14> */
.L_x_24239:


//--------------------- .text._ZN2at6native18elementwise_kernelILi128ELi4EZNS0_22gpu_kernel_impl_nocastIZNS0_54_GLOBAL__N__d8c5977b_16_LinearAlgebra_cu_7dd49032_297216addr_kernel_cudaERNS_14TensorIteratorERKN3c106ScalarES9_EUlbbbE0_EEvRNS_18TensorIteratorBaseERKT_EUliE_EEviT1_ --------------------------
	.section	.text._ZN2at6native18elementwise_kernelILi128ELi4EZNS0_22gpu_kernel_impl_nocastIZNS0_54_GLOBAL__N__d8c5977b_16_LinearAlgebra_cu_7dd49032_297216addr_kernel_cudaERNS_14TensorIteratorERKN3c106ScalarES9_EUlbbbE0_EEvRNS_18TensorIteratorBaseERKT_EUliE_EEviT1_,"ax",@progbits
	.align	128
        .global         _ZN2at6native18elementwise_kernelILi128ELi4EZNS0_22gpu_kernel_impl_nocastIZNS0_54_GLOBAL__N__d8c5977b_16_LinearAlgebra_cu_7dd49032_297216addr_kernel_cudaERNS_14TensorIteratorERKN3c106ScalarES9_EUlbbbE0_EEvRNS_18TensorIteratorBaseERKT_EUliE_EEviT1_
        .type           _ZN2at6native18elementwise_kernelILi128ELi4EZNS0_22gpu_kernel_impl_nocastIZNS0_54_GLOBAL__N__d8c5977b_16_LinearAlgebra_cu_7dd49032_297216addr_kernel_cudaERNS_14TensorIteratorERKN3c106ScalarES9_EUlbbbE0_EEvRNS_18TensorIteratorBaseERKT_EUliE_EEviT1_,@function
        .size           _ZN2at6native18elementwise_kernelILi128ELi4EZNS0_22gpu_kernel_impl_nocastIZNS0_54_GLOBAL__N__d8c5977b_16_LinearAlgebra_cu_7dd49032_297216addr_kernel_cudaERNS_14TensorIteratorERKN3c106ScalarES9_EUlbbbE0_EEvRNS_18TensorIteratorBaseERKT_EUliE_EEviT1_,(.L_x_24240 - _ZN2at6native18elementwise_kernelILi128ELi4EZNS0_22gpu_kernel_impl_nocastIZNS0_54_GLOBAL__N__d8c5977b_16_LinearAlgebra_cu_7dd49032_297216addr_kernel_cudaERNS_14TensorIteratorERKN3c106ScalarES9_EUlbbbE0_EEvRNS_18TensorIteratorBaseERKT_EUliE_EEviT1_)
        .other          _ZN2at6native18elementwise_kernelILi128ELi4EZNS0_22gpu_kernel_impl_nocastIZNS0_54_GLOBAL__N__d8c5977b_16_LinearAlgebra_cu_7dd49032_297216addr_kernel_cudaERNS_14TensorIteratorERKN3c106ScalarES9_EUlbbbE0_EEvRNS_18TensorIteratorBaseERKT_EUliE_EEviT1_,@"STO_CUDA_ENTRY STV_DEFAULT"
_ZN2at6native18elementwise_kernelILi128ELi4EZNS0_22gpu_kernel_impl_nocastIZNS0_54_GLOBAL__N__d8c5977b_16_LinearAlgebra_cu_7dd49032_297216addr_kernel_cudaERNS_14TensorIteratorERKN3c106ScalarES9_EUlbbbE0_EEvRNS_18TensorIteratorBaseERKT_EUliE_EEviT1_:
.text._ZN2at6native18elementwise_kernelILi128ELi4EZNS0_22gpu_kernel_impl_nocastIZNS0_54_GLOBAL__N__d8c5977b_16_LinearAlgebra_cu_7dd49032_297216addr_kernel_cudaERNS_14TensorIteratorERKN3c106ScalarES9_EUlbbbE0_EEvRNS_18TensorIteratorBaseERKT_EUliE_EEviT1_:
        /* <DEDUP_REMOVED lines=391> */
.L_x_23103:
[----:B------:R-:W-:Y:S01]  /*1870*/  ULDC.64 UR10, c[0x0][0x4e0] ;  /* 0x00013800000a7ab9 */ /* 0x000fe20000000a00 */
[----:B------:R-:W-:Y:S01]  /*1880*/  ULDC.64 UR12, c[0x0][0x4f0] ;  /* 0x00013c00000c7ab9 */ /* 0x000fe20000000a00 */
[----:B------:R-:W-:-:S04]  /*1890*/  IADD3 R8, P0, R2, UR10, RZ ;  /* 0x0000000a02087c10 */ /* 0x000fc8000ff1e0ff */
[----:B------:R-:W-:Y:S01]  /*18a0*/  IADD3.X R9, RZ, UR11, RZ, P0, !PT ;  /* 0x0000000bff097c10 */ /* 0x000fe200087fe4ff */
[----:B------:R-:W-:-:S04]  /*18b0*/  ULDC.64 UR10, c[0x0][0x4e8] ;  /* 0x00013a00000a7ab9 */ /* 0x000fc80000000a00 */
[----:B------:R-:W2:Y:S01]  /*18c0*/  LDG.E.U8 R8, desc[UR4][R8.64] ;  /* 0x0000000408087981 */ /* 0x000ea2000c1e1100 */
[----:B------:R-:W-:Y:S02]  /*18d0*/  ISETP.NE.AND P0, PT, RZ, UR7, PT ;  /* 0x00000007ff007c0c */ /* 0x000fe4000bf05270 */
[----:B------:R-:W-:Y:S02]  /*18e0*/  IADD3 R10, P1, R7, UR10, RZ ;  /* 0x0000000a070a7c10 */ /* 0x000fe4000ff3e0ff */
[----:B------:R-:W-:Y:S02]  /*18f0*/  IADD3 R6, P2, R0, UR12, RZ ;  /* 0x0000000c00067c10 */ /* 0x000fe4000ff5e0ff */
[----:B------:R-:W-:Y:S01]  /*1900*/  IADD3.X R11, RZ, UR11, RZ, P1, !PT ;  /* 0x0000000bff0b7c10 */ /* 0x000fe20008ffe4ff */
[----:B------:R-:W-:Y:S01]  /*1910*/  ULDC.64 UR10, c[0x0][0x4d8] ;  /* 0x00013600000a7ab9 */ /* 0x000fe20000000a00 */
[----:B------:R-:W-:Y:S02]  /*1920*/  IADD3.X R7, RZ, UR13, RZ, P2, !PT ;  /* 0x0000000dff077c10 */ /* 0x000fe400097fe4ff */
[----:B--2---:R-:W-:-:S13]  /*1930*/  ISETP.NE.AND P0, PT, R8, RZ, P0 ;  /* 0x000000ff0800720c */ /* 0x004fda0000705270 */
[----:B------:R-:W2:Y:S04]  /*1940*/  @!P0 LDG.E.U8 R10, desc[UR4][R10.64] ;  /* 0x000000040a0a8981 */ /* 0x000ea8000c1e1100 */
[----:B------:R-:W3:Y:S01]  /*1950*/  @!P0 LDG.E.U8 R6, desc[UR4][R6.64] ;  /* 0x0000000406068981 */ /* 0x000ee2000c1e1100 */
[----:B------:R-:W-:Y:S02]  /*1960*/  @!P0 ISETP.NE.AND P1, PT, RZ, UR8, PT ;  /* 0x00000008ff008c0c */ /* 0x000fe4000bf25270 */
[----:B------:R-:W-:Y:S02]  /*1970*/  IADD3 R4, P2, R5, UR10, RZ ;  /* 0x0000000a05047c10 */ /* 0x000fe4000ff5e0ff */
[----:B------:R-:W-:Y:S02]  /*1980*/  MOV R9, 0x1 ;  /* 0x0000000100097802 */ /* 0x000fe40000000f00 */
[----:B------:R-:W-:-:S02]  /*1990*/  IADD3.X R5, RZ, UR11, RZ, P2, !PT ;  /* 0x0000000bff057c10 */ /* 0x000fc400097fe4ff */
[----:B------:R-:W-:Y:S02]  /*19a0*/  IADD3 R3, R3, 0x80, RZ ;  /* 0x0000008003037810 */ /* 0x000fe40007ffe0ff */
[----:B--2---:R-:W-:-:S04]  /*19b0*/  @!P0 ISETP.NE.AND P1, PT, R10, RZ, P1 ;  /* 0x000000ff0a00820c */ /* 0x004fc80000f25270 */
[----:B---3--:R-:W-:-:S04]  /*19c0*/  @!P0 ISETP.NE.AND P1, PT, R6, RZ, P1 ;  /* 0x000000ff0600820c */ /* 0x008fc80000f25270 */
[----:B------:R-:W-:-:S05]  /*19d0*/  @!P0 SEL R9, RZ, 0x1, !P1 ;  /* 0x00000001ff098807 */ /* 0x000fca0004800000 */
[----:B------:R0:W-:Y:S04]  /*19e0*/  STG.E.U8 desc[UR4][R4.64], R9 ;  /* 0x0000000904007986 */ /* 0x0001e8000c101104 */
.L_x_23102:
[----:B------:R-:W-:Y:S05]  /*19f0*/  BSYNC B0 ;  /* 0x0000000000007941 */ /* 0x000fea0003800000 */
.L_x_23101:
        /* <DEDUP_REMOVED lines=382> */
.L_x_23106:
        /* <DEDUP_REMOVED lines=22> */
[----:B------:R-:W-:Y:S02]  /*3340*/  @!P0 SEL R9, RZ, 0x1, !P1 ;  /* 0x00000001ff098807 */ /* 0x000fe40004800000 */
[----:B------:R-:W-:-:S03]  /*3350*/  ISETP.GE.AND P0, PT, R3, UR6, PT ;  /* 0x0000000603007c0c */ /* 0x000fc6000bf06270 */
[----:B------:R1:W-:Y:S10]  /*3360*/  STG.E.U8 desc[UR4][R4.64], R9 ;  /* 0x0000000904007986 */ /* 0x0003f4000c101104 */
        /* <DEDUP_REMOVED lines=380> */
.L_x_23107:
        /* <DEDUP_REMOVED lines=24> */
.L_x_23105:
[----:B------:R-:W-:Y:S05]  /*4cb0*/  BSYNC B0 ;  /* 0x0000000000007941 */ /* 0x000fea0003800000 */
.L_x_23104:
        /* <DEDUP_REMOVED lines=381> */
.L_x_23108:
        /* <DEDUP_REMOVED lines=19> */
[----:B--2---:R-:W-:-:S04]  /*65c0*/  @!P0 ISETP.NE.AND P1, PT, R8, RZ, P1 ;  /* 0x000000ff0800820c */ /* 0x004fc80000f25270 */
[----:B---3--:R-:W-:-:S04]  /*65d0*/  @!P0 ISETP.NE.AND P1, PT, R6, RZ, P1 ;  /* 0x000000ff0600820c */ /* 0x008fc80000f25270 */
[----:B------:R-:W-:-:S05]  /*65e0*/  @!P0 SEL R11, RZ, 0x1, !P1 ;  /* 0x00000001ff0b8807 */ /* 0x000fca0004800000 */
[----:B------:R-:W-:Y:S01]  /*65f0*/  STG.E.U8 desc[UR4][R2.64], R11 ;  /* 0x0000000b02007986 */ /* 0x000fe2000c101104 */
[----:B------:R-:W-:Y:S05]  /*6600*/  EXIT ;  /* 0x000000000000794d */ /* 0x000fea0003800000 */
.L_x_23109:
        /* <DEDUP_REMOVED lines=15> */
.L_x_24240:


//--------------------- .text._ZN2at6native27unrolled_elementwise_kernelIZNS0_54_GLOBAL__N__d8c5977b_16_LinearAlgebra_cu_7dd49032_297216addr_kernel_cudaERNS_14TensorIteratorERKN3c106ScalarES8_EUlbbbE0_St5arrayIPcLm4EELi4E23TrivialOffsetCalculatorILi3EjESD_ILi1EjENS0_6memory15LoadWithoutCastENSG_16StoreWithoutCastEEEviT_T0_T2_T3_T4_T5_ --------------------------
	.section	.text._ZN2at6native27unrolled_elementwise_kernelIZNS0_54_GLOBAL__N__d8c5977b_16_LinearAlgebra_cu_7dd49032_297216addr_kernel_cudaERNS_14TensorIteratorERKN3c106ScalarES8_EUlbbbE0_St5arrayIPcLm4EELi4E23TrivialOffsetCalculatorILi3EjESD_ILi1EjENS0_6memory15LoadWithoutCastENSG_16StoreWithoutCastEEEviT_T0_T2_T3_T4_T5_,"ax",@progbits
	.align	128
        .global         _ZN2at6native27unrolled_elementwise_kernelIZNS0_54_GLOBAL__N__d8c5977b_16_LinearAlgebra_cu_7dd49032_297216addr_kernel_cudaERNS_14TensorIteratorERKN3c106ScalarES8_EUlbbbE0_St5arrayIPcLm4EELi4E23TrivialOffsetCalculatorILi3EjESD_ILi1EjENS0_6memory15LoadWithoutCastENSG_16StoreWithoutCastEEEviT_T0_T2_T3_T4_T5_
        .type           _ZN2at6native27unrolled_elementwise_kernelIZNS0_54_GLOBAL__N__d8c5977b_16_LinearAlgebra_cu_7dd49032_297216addr_kernel_cudaERNS_14TensorIteratorERKN3c106ScalarES8_EUlbbbE0_St5arrayIPcLm4EELi4E23TrivialOffsetCalculatorILi3EjESD_ILi1EjENS0_6memory15LoadWithoutCastENSG_16StoreWithoutCastEEEviT_T0_T2_T3_T4_T5_,@function
        .size           _ZN2at6native27unrolled_elementwise_kernelIZNS0_54_GLOBAL__N__d8c5977b_16_LinearAlgebra_cu_7dd49032_297216addr_kernel_cudaERNS_14TensorIteratorERKN3c106ScalarES8_EUlbbbE0_St5arrayIPcLm4EELi4E23TrivialOffsetCalculatorILi3EjESD_ILi1EjENS0_6memory15LoadWithoutCastENSG_16StoreWithoutCastEEEviT_T0_T2_T3_T4_T5_,(.L_x_24241 - _ZN2at6native27unrolled_elementwise_kernelIZNS0_54_GLOBAL__N__d8c5977b_16_LinearAlgebra_cu_7dd49032_297216addr_kernel_cudaERNS_14TensorIteratorERKN3c106ScalarES8_EUlbbbE0_St5arrayIPcLm4EELi4E23TrivialOffsetCalculatorILi3EjESD_ILi1EjENS0_6memory15LoadWithoutCastENSG_16StoreWithoutCastEEEviT_T0_T2_T3_T4_T5_)
        .other          _ZN2at6native27unrolled_elementwise_kernelIZNS0_54_GLOBAL__N__d8c5977b_16_LinearAlgebra_cu_7dd49032_297216addr_kernel_cudaERNS_14TensorIteratorERKN3c106ScalarES8_EUlbbbE0_St5arrayIPcLm4EELi4E23TrivialOffsetCalculatorILi3EjESD_ILi1EjENS0_6memory15LoadWithoutCastENSG_16StoreWithoutCastEEEviT_T0_T2_T3_T4_T5_,@"STO_CUDA_ENTRY STV_DEFAULT"
_ZN2at6native27unrolled_elementwise_kernelIZNS0_54_GLOBAL__N__d8c5977b_16_LinearAlgebra_cu_7dd49032_297216addr_kernel_cudaERNS_14TensorIteratorERKN3c106ScalarES8_EUlbbbE0_St5arrayIPcLm4EELi4E23TrivialOffsetCalculatorILi3EjESD_ILi1EjENS0_6memory15LoadWithoutCastENSG_16StoreWithoutCastEEEviT_T0_T2_T3_T4_T5_:
.text._ZN2at6native27unrolled_elementwise_kernelIZNS0_54_GLOBAL__N__d8c5977b_16_LinearAlgebra_cu_7dd49032_297216addr_kernel_cudaERNS_14TensorIteratorERKN3c106ScalarES8_EUlbbbE0_St5arrayIPcLm4EELi4E23TrivialOffsetCalculatorILi3EjESD_ILi1EjENS0_6memory15LoadWithoutCastENSG_16StoreWithoutCastEEEviT_T0_T2_T3_T4_T5_:
[----:B------:R-:W-:Y:S01]  /*0000*/  LDC R1, c[0x0][0x28] ;  /* 0x00000a00ff017b82 */ /* 0x000fe20000000800 */
[----:B------:R-:W0:Y:S07]  /*0010*/  S2R R0, SR_CTAID.X ;  /* 0x0000000000007919 */ /* 0x000e2e0000002500 */
[----:B------:R-:W0:Y:S01]  /*0020*/  LDC R3, c[0x0][0x210] ;  /* 0x00008400ff037b82 */ /* 0x000e220000000800 */
[----:B------:R-:W-:Y:S01]  /*0030*/  ULDC.64 UR4, c[0x0][0x208] ;  /* 0x0000820000047ab9 */ /* 0x000fe20000000a00 */
[----:B------:R-:W-:Y:S01]  /*0040*/  BSSY B0, `(.L_x_23110) ;  /* 0x000001e000007945 */ /* 0x000fe20003800000 */
[----:B------:R-:W1:Y:S01]  /*0050*/  S2R R9, SR_TID.X ;  /* 0x0000000000097919 */ /* 0x000e620000002100 */
[----:B------:R-:W-:-:S02]  /*0060*/  PRMT R10, RZ, 0x7610, R10 ;  /* 0x00007610ff0a7816 */ /* 0x000fc4000000000a */
[----:B------:R-:W-:Y:S02]  /*0070*/  PRMT R11, RZ, 0x7610, R11 ;  /* 0x00007610ff0b7816 */ /* 0x000fe4000000000b */
[----:B------:R-:W-:Y:S02]  /*0080*/  PRMT R12, RZ, 0x7610, R12 ;  /* 0x00007610ff0c7816 */ /* 0x000fe4000000000c */
[----:B------:R-:W-:Y:S01]  /*0090*/  PRMT R13, RZ, 0x7610, R13 ;  /* 0x00007610ff0d7816 */ /* 0x000fe2000000000d */
[----:B0-----:R-:W-:Y:S02]  /*00a0*/  IMAD R8, R0, -0x200, R3 ;  /* 0xfffffe0000087824 */ /* 0x001fe400078e0203 */
[----:B-1----:R-:W-:-:S03]  /*00b0*/  IMAD.MOV.U32 R3, RZ, RZ, R9 ;  /* 0x000000ffff037224 */ /* 0x002fc600078e0009 */
[----:B------:R-:W-:-:S13]  /*00c0*/  ISETP.GE.AND P3, PT, R9, R8, PT ;  /* 0x000000080900720c */ /* 0x000fda0003f66270 */
[----:B------:R-:W-:Y:S05]  /*00d0*/  @P3 BRA `(.L_x_23111) ;  /* 0x0000000000503947 */ /* 0x000fea0003800000 */
[----:B------:R-:W-:Y:S01]  /*00e0*/  IMAD R14, R0, 0x200, R3 ;  /* 0x00000200000e7824 */ /* 0x000fe200078e0203 */
[----:B------:R-:W-:Y:S01]  /*00f0*/  ULDC.64 UR6, c[0x0][0x230] ;  /* 0x00008c0000067ab9 */ /* 0x000fe20000000a00 */
[----:B------:R-:W-:Y:S01]  /*0100*/  ULDC.64 UR8, c[0x0][0x238] ;  /* 0x00008e0000087ab9 */ /* 0x000fe20000000a00 */
[----:B------:R-:W-:Y:S02]  /*0110*/  ULDC.64 UR10, c[0x0][0x240] ;  /* 0x00009000000a7ab9 */ /* 0x000fe40000000a00 */
[C---:B------:R-:W-:Y:S02]  /*0120*/  IADD3 R4, P0, R14.reuse, UR6, RZ ;  /* 0x000000060e047c10 */ /* 0x040fe4000ff1e0ff */
[C---:B------:R-:W-:Y:S02]  /*0130*/  IADD3 R6, P1, R14.reuse, UR8, RZ ;  /* 0x000000080e067c10 */ /* 0x040fe4000ff3e0ff */
[----:B------:R-:W-:Y:S01]  /*0140*/  IADD3 R14, P2, R14, UR10, RZ ;  /* 0x0000000a0e0e7c10 */ /* 0x000fe2000ff5e0ff */
[----:B------:R-:W-:-:S02]  /*0150*/  IMAD.X R5, RZ, RZ, UR7, P0 ;  /* 0x00000007ff057e24 */ /* 0x000fc400080e06ff */
[----:B------:R-:W-:Y:S02]  /*0160*/  IMAD.X R7, RZ, RZ, UR9, P1 ;  /* 0x00000009ff077e24 */ /* 0x000fe400088e06ff */
[----:B------:R-:W-:Y:S01]  /*0170*/  IMAD.X R15, RZ, RZ, UR11, P2 ;  /* 0x0000000bff0f7e24 */ /* 0x000fe200090e06ff */
[----:B------:R-:W2:Y:S04]  /*0180*/  LDG.E.U8 R4, desc[UR4][R4.64] ;  /* 0x0000000404047981 */ /* 0x000ea8000c1e1100 */
[----:B------:R-:W3:Y:S04]  /*0190*/  LDG.E.U8 R6, desc[UR4][R6.64] ;  /* 0x0000000406067981 */ /* 0x000ee8000c1e1100 */
[----:B------:R-:W4:Y:S01]  /*01a0*/  LDG.E.U8 R14, desc[UR4][R14.64] ;  /* 0x000000040e0e7981 */ /* 0x000f22000c1e1100 */
[----:B------:R-:W-:Y:S01]  /*01b0*/  VIADD R3, R3, 0x80 ;  /* 0x0000008003037836 */ /* 0x000fe20000000000 */
[----:B--2---:R-:W-:-:S02]  /*01c0*/  ISETP.NE.AND P0, PT, R4, RZ, PT ;  /* 0x000000ff0400720c */ /* 0x004fc40003f05270 */
[----:B---3--:R-:W-:Y:S02]  /*01d0*/  ISETP.NE.AND P1, PT, R6, RZ, PT ;  /* 0x000000ff0600720c */ /* 0x008fe40003f25270 */
[----:B------:R-:W-:Y:S02]  /*01e0*/  SEL R11, RZ, 0x1, !P0 ;  /* 0x00000001ff0b7807 */ /* 0x000fe40004000000 */
[----:B----4-:R-:W-:Y:S02]  /*01f0*/  ISETP.NE.AND P2, PT, R14, RZ, PT ;  /* 0x000000ff0e00720c */ /* 0x010fe40003f45270 */
[----:B------:R-:W-:Y:S02]  /*0200*/  SEL R12, RZ, 0x1, !P1 ;  /* 0x00000001ff0c7807 */ /* 0x000fe40004800000 */
[----:B------:R-:W-:-:S09]  /*0210*/  SEL R13, RZ, 0x1, !P2 ;  /* 0x00000001ff0d7807 */ /* 0x000fd20005000000 */
.L_x_23111:
[----:B------:R-:W-:Y:S05]  /*0220*/  BSYNC B0 ;  /* 0x0000000000007941 */ /* 0x000fea0003800000 */
.L_x_23110:
[----:B------:R-:W-:Y:S01]  /*0230*/  ISETP.GE.AND P0, PT, R3, R8, PT ;  /* 0x000000080300720c */ /* 0x000fe20003f06270 */
[----:B------:R-:W-:Y:S01]  /*0240*/  BSSY B0, `(.L_x_23112) ;  /* 0x0000018000007945 */ /* 0x000fe20003800000 */
[----:B------:R-:W-:Y:S02]  /*0250*/  PRMT R14, RZ, 0x7610, R14 ;  /* 0x00007610ff0e7816 */ /* 0x000fe4000000000e */
[----:B------:R-:W-:-:S09]  /*0260*/  PRMT R15, RZ, 0x7610, R15 ;  /* 0x00007610ff0f7816 */ /* 0x000fd2000000000f */
        /* <DEDUP_REMOVED lines=21> */
.L_x_23113:
[----:B------:R-:W-:Y:S05]  /*03c0*/  BSYNC B0 ;  /* 0x0000000000007941 */ /* 0x000fea0003800000 */
.L_x_23112:
[----:B------:R-:W-:Y:S01]  /*03d0*/  ISETP.GE.AND P0, PT, R3, R8, PT ;  /* 0x000000080300720c */ /* 0x000fe20003f06270 */
[----:B------:R-:W-:Y:S01]  /*03e0*/  ULDC.U8 UR6, c[0x0][0x218] ;  /* 0x0000860000067ab9 */ /* 0x000fe20000000000 */
[----:B------:R-:W-:Y:S01]  /*03f0*/  BSSY B0, `(.L_x_23114) ;  /* 0x000001a000007945 */ /* 0x000fe20003800000 */
[----:B------:R-:W-:Y:S02]  /*0400*/  PRMT R19, RZ, 0x7610, R19 ;  /* 0x00007610ff137816 */ /* 0x000fe40000000013 */
[----:B------:R-:W-:Y:S02]  /*0410*/  PRMT R16, RZ, 0x7610, R16 ;  /* 0x00007610ff107816 */ /* 0x000fe40000000010 */
[----:B------:R-:W-:Y:S02]  /*0420*/  PRMT R18, RZ, 0x7610, R18 ;  /* 0x00007610ff127816 */ /* 0x000fe40000000012 */
[----:B------:R-:W-:-:S04]  /*0430*/  PRMT R17, RZ, 0x7610, R17 ;  /* 0x00007610ff117816 */ /* 0x000fc80000000011 */
        /* <DEDUP_REMOVED lines=21> */
.L_x_23115:
[----:B------:R-:W-:Y:S05]  /*0590*/  BSYNC B0 ;  /* 0x0000000000007941 */ /* 0x000fea0003800000 */
.L_x_23114:
[----:B------:R-:W-:Y:S01]  /*05a0*/  ISETP.GE.AND P1, PT, R3, R8, PT ;  /* 0x000000080300720c */ /* 0x000fe20003f26270 */
[----:B------:R-:W-:Y:S01]  /*05b0*/  BSSY B0, `(.L_x_23116) ;  /* 0x0000018000007945 */ /* 0x000fe20003800000 */
[----:B------:R-:W-:Y:S02]  /*05c0*/  ISETP.NE.AND P0, PT, RZ, UR6, PT ;  /* 0x00000006ff007c0c */ /* 0x000fe4000bf05270 */
[----:B------:R-:W-:Y:S02]  /*05d0*/  PRMT R20, RZ, 0x7610, R20 ;  /* 0x00007610ff147816 */ /* 0x000fe40000000014 */
[----:B------:R-:W-:-:S07]  /*05e0*/  PRMT R21, RZ, 0x7610, R21 ;  /* 0x00007610ff157816 */ /* 0x000fce0000000015 */
        /* <DEDUP_REMOVED lines=14> */
[----:B--2---:R-:W-:-:S02]  /*06d0*/  ISETP.NE.AND P1, PT, R2, RZ, PT ;  /* 0x000000ff0200720c */ /* 0x004fc40003f25270 */
[----:B---3--:R-:W-:Y:S02]  /*06e0*/  ISETP.NE.AND P2, PT, R4, RZ, PT ;  /* 0x000000ff0400720c */ /* 0x008fe40003f45270 */
[----:B------:R-:W-:Y:S02]  /*06f0*/  SEL R19, RZ, 0x1, !P1 ;  /* 0x00000001ff137807 */ /* 0x000fe40004800000 */
[----:B----4-:R-:W-:Y:S02]  /*0700*/  ISETP.NE.AND P4, PT, R6, RZ, PT ;  /* 0x000000ff0600720c */ /* 0x010fe40003f85270 */
[----:B------:R-:W-:Y:S02]  /*0710*/  SEL R20, RZ, 0x1, !P2 ;  /* 0x00000001ff147807 */ /* 0x000fe40005000000 */
[----:B------:R-:W-:-:S09]  /*0720*/  SEL R21, RZ, 0x1, !P4 ;  /* 0x00000001ff157807 */ /* 0x000fd20006000000 */
.L_x_23117:
[----:B------:R-:W-:Y:S05]  /*0730*/  BSYNC B0 ;  /* 0x0000000000007941 */ /* 0x000fea0003800000 */
.L_x_23116:
[----:B------:R-:W-:Y:S01]  /*0740*/  ULDC.U8 UR6, c[0x0][0x219] ;  /* 0x0000864000067ab9 */ /* 0x000fe20000000000 */
[----:B------:R-:W-:Y:S04]  /*0750*/  BSSY B0, `(.L_x_23118) ;  /* 0x0000047000007945 */ /* 0x000fe80003800000 */
[----:B------:R-:W-:Y:S05]  /*0760*/  @!P0 BRA `(.L_x_23119) ;  /* 0x0000000000b48947 */ /* 0x000fea0003800000 */
[----:B------:R-:W-:-:S05]  /*0770*/  VIADD R5, R9, 0x80 ;  /* 0x0000008009057836 */ /* 0x000fca0000000000 */
[----:B------:R-:W-:Y:S01]  /*0780*/  ISETP.GE.AND P5, PT, R5, R8, PT ;  /* 0x000000080500720c */ /* 0x000fe20003fa6270 */
[----:B------:R-:W-:-:S05]  /*0790*/  VIADD R5, R9, 0x100 ;  /* 0x0000010009057836 */ /* 0x000fca0000000000 */
[----:B------:R-:W-:Y:S02]  /*07a0*/  ISETP.GE.AND P4, PT, R5, R8, PT ;  /* 0x000000080500720c */ /* 0x000fe40003f86270 */
[----:B------:R-:W-:-:S04]  /*07b0*/  @!P3 PRMT R5, R12, 0x9910, RZ ;  /* 0x000099100c05b816 */ /* 0x000fc800000000ff */
[----:B------:R-:W-:Y:S02]  /*07c0*/  @!P3 ISETP.NE.AND P0, PT, R5, RZ, PT ;  /* 0x000000ff0500b20c */ /* 0x000fe40003f05270 */
[----:B------:R-:W-:Y:S02]  /*07d0*/  @!P5 PRMT R6, R14, 0x9910, RZ ;  /* 0x000099100e06d816 */ /* 0x000fe400000000ff */
[----:B------:R-:W-:Y:S02]  /*07e0*/  @!P3 PRMT R5, R13, 0x9910, RZ ;  /* 0x000099100d05b816 */ /* 0x000fe400000000ff */
[----:B------:R-:W-:Y:S02]  /*07f0*/  @!P5 ISETP.NE.AND P1, PT, R6, RZ, PT ;  /* 0x000000ff0600d20c */ /* 0x000fe40003f25270 */
[----:B------:R-:W-:Y:S02]  /*0800*/  @!P4 PRMT R7, R18, 0x9910, RZ ;  /* 0x000099101207c816 */ /* 0x000fe400000000ff */
[----:B------:R-:W-:-:S02]  /*0810*/  @!P3 ISETP.NE.AND P0, PT, RZ, UR6, P0 ;  /* 0x00000006ff00bc0c */ /* 0x000fc40008705270 */
[----:B------:R-:W-:Y:S02]  /*0820*/  @!P4 PRMT R17, R17, 0x9910, RZ ;  /* 0x000099101111c816 */ /* 0x000fe400000000ff */
[----:B------:R-:W-:Y:S02]  /*0830*/  @!P5 ISETP.NE.AND P6, PT, RZ, UR6, P1 ;  /* 0x00000006ff00dc0c */ /* 0x000fe40008fc5270 */
[----:B------:R-:W-:Y:S02]  /*0840*/  @!P4 ISETP.NE.AND P1, PT, R7, RZ, PT ;  /* 0x000000ff0700c20c */ /* 0x000fe40003f25270 */
[----:B------:R-:W-:Y:S01]  /*0850*/  @!P3 ISETP.NE.AND P2, PT, R5, RZ, P0 ;  /* 0x000000ff0500b20c */ /* 0x000fe20000745270 */
[----:B------:R-:W-:Y:S01]  /*0860*/  @!P4 IMAD.MOV.U32 R5, RZ, RZ, R17 ;  /* 0x000000ffff05c224 */ /* 0x000fe200078e0011 */
[----:B------:R-:W-:Y:S02]  /*0870*/  @!P4 ISETP.NE.AND P1, PT, RZ, UR6, P1 ;  /* 0x00000006ff00cc0c */ /* 0x000fe40008f25270 */
[----:B------:R-:W-:-:S02]  /*0880*/  @!P5 PRMT R6, R15, 0x9910, RZ ;  /* 0x000099100f06d816 */ /* 0x000fc400000000ff */
[----:B------:R-:W-:Y:S01]  /*0890*/  @!P4 ISETP.NE.AND P1, PT, R5, RZ, P1 ;  /* 0x000000ff0500c20c */ /* 0x000fe20000f25270 */
[----:B------:R-:W-:Y:S01]  /*08a0*/  VIADD R5, R9, 0x180 ;  /* 0x0000018009057836 */ /* 0x000fe20000000000 */
[----:B------:R-:W-:Y:S02]  /*08b0*/  @!P5 ISETP.NE.AND P0, PT, R6, RZ, P6 ;  /* 0x000000ff0600d20c */ /* 0x000fe40003705270 */
[----:B------:R-:W-:Y:S02]  /*08c0*/  @!P5 PRMT R7, R10, 0x9910, RZ ;  /* 0x000099100a07d816 */ /* 0x000fe400000000ff */
[----:B------:R-:W-:Y:S02]  /*08d0*/  ISETP.GE.AND P6, PT, R5, R8, PT ;  /* 0x000000080500720c */ /* 0x000fe40003fc6270 */
        /* <DEDUP_REMOVED lines=15> */
[----:B------:R-:W-:Y:S01]  /*09d0*/  PRMT R6, R19, 0x9910, RZ ;  /* 0x0000991013067816 */ /* 0x000fe200000000ff */
[----:B------:R-:W-:Y:S01]  /*09e0*/  IMAD.MOV.U32 R5, RZ, RZ, R21 ;  /* 0x000000ffff057224 */ /* 0x000fe200078e0015 */
[----:B------:R-:W-:-:S04]  /*09f0*/  ISETP.NE.AND P0, PT, RZ, UR6, P0 ;  /* 0x00000006ff007c0c */ /* 0x000fc80008705270 */
[----:B------:R-:W-:-:S04]  /*0a00*/  ISETP.NE.AND P0, PT, R5, RZ, P0 ;  /* 0x000000ff0500720c */ /* 0x000fc80000705270 */
[----:B------:R-:W-:-:S04]  /*0a10*/  ISETP.NE.OR P0, PT, R6, RZ, P0 ;  /* 0x000000ff0600720c */ /* 0x000fc80000705670 */
[----:B------:R-:W-:Y:S01]  /*0a20*/  SEL R5, RZ, 0x1, !P0 ;  /* 0x00000001ff057807 */ /* 0x000fe20004000000 */
[----:B------:R-:W-:Y:S08]  /*0a30*/  BRA `(.L_x_23120) ;  /* 0x0000000000607947 */ /* 0x000ff00003800000 */
.L_x_23119:
[----:B------:R-:W-:Y:S01]  /*0a40*/  VIADD R3, R9, 0x180 ;  /* 0x0000018009037836 */ /* 0x000fe20000000000 */
[----:B------:R-:W-:Y:S02]  /*0a50*/  PRMT R2, R12, 0x9910, RZ ;  /* 0x000099100c027816 */ /* 0x000fe400000000ff */
[----:B------:R-:W-:Y:S02]  /*0a60*/  PRMT R4, R18, 0x9910, RZ ;  /* 0x0000991012047816 */ /* 0x000fe400000000ff */
[----:B------:R-:W-:Y:S02]  /*0a70*/  ISETP.GE.AND P5, PT, R3, R8, PT ;  /* 0x000000080300720c */ /* 0x000fe40003fa6270 */
[----:B------:R-:W-:Y:S02]  /*0a80*/  PRMT R3, R14, 0x9910, RZ ;  /* 0x000099100e037816 */ /* 0x000fe400000000ff */
[----:B------:R-:W-:-:S04]  /*0a90*/  ISETP.NE.AND P2, PT, RZ, UR6, PT ;  /* 0x00000006ff007c0c */ /* 0x000fc8000bf45270 */
[----:B------:R-:W-:Y:S02]  /*0aa0*/  ISETP.NE.AND P4, PT, R2, RZ, P2 ;  /* 0x000000ff0200720c */ /* 0x000fe40001785270 */
[----:B------:R-:W-:Y:S02]  /*0ab0*/  ISETP.NE.AND P1, PT, R3, RZ, P2 ;  /* 0x000000ff0300720c */ /* 0x000fe40001725270 */
[----:B------:R-:W-:Y:S02]  /*0ac0*/  ISETP.NE.AND P0, PT, R4, RZ, P2 ;  /* 0x000000ff0400720c */ /* 0x000fe40001705270 */
[----:B------:R-:W-:Y:S02]  /*0ad0*/  @!P5 PRMT R6, R20, 0x9910, RZ ;  /* 0x000099101406d816 */ /* 0x000fe400000000ff */
[----:B------:R-:W-:Y:S02]  /*0ae0*/  PRMT R2, R13, 0x9910, RZ ;  /* 0x000099100d027816 */ /* 0x000fe400000000ff */
[----:B------:R-:W-:-:S02]  /*0af0*/  @!P5 ISETP.NE.AND P2, PT, R6, RZ, P2 ;  /* 0x000000ff0600d20c */ /* 0x000fc40001745270 */
[----:B------:R-:W-:Y:S02]  /*0b00*/  @!P5 PRMT R6, R21, 0x9910, RZ ;  /* 0x000099101506d816 */ /* 0x000fe400000000ff */
[----:B------:R-:W-:Y:S02]  /*0b10*/  PRMT R3, R15, 0x9910, RZ ;  /* 0x000099100f037816 */ /* 0x000fe400000000ff */
[----:B------:R-:W-:Y:S02]  /*0b20*/  PRMT R4, R17, 0x9910, RZ ;  /* 0x0000991011047816 */ /* 0x000fe400000000ff */
[----:B------:R-:W-:Y:S02]  /*0b30*/  @!P5 ISETP.NE.AND P2, PT, R6, RZ, P2 ;  /* 0x000000ff0600d20c */ /* 0x000fe40001745270 */
[----:B------:R-:W-:Y:S02]  /*0b40*/  ISETP.NE.AND P4, PT, R2, RZ, P4 ;  /* 0x000000ff0200720c */ /* 0x000fe40002785270 */
[----:B------:R-:W-:-:S02]  /*0b50*/  ISETP.NE.AND P1, PT, R3, RZ, P1 ;  /* 0x000000ff0300720c */ /* 0x000fc40000f25270 */
[----:B------:R-:W-:Y:S02]  /*0b60*/  ISETP.NE.AND P0, PT, R4, RZ, P0 ;  /* 0x000000ff0400720c */ /* 0x000fe40000705270 */
[----:B------:R-:W-:Y:S02]  /*0b70*/  @!P5 SEL R6, RZ, 0x1, !P2 ;  /* 0x00000001ff06d807 */ /* 0x000fe40005000000 */
[----:B------:R-:W-:Y:S02]  /*0b80*/  SEL R4, RZ, 0x1, !P4 ;  /* 0x00000001ff047807 */ /* 0x000fe40006000000 */
[----:B------:R-:W-:Y:S02]  /*0b90*/  SEL R2, RZ, 0x1, !P1 ;  /* 0x00000001ff027807 */ /* 0x000fe40004800000 */
[----:B------:R-:W-:Y:S02]  /*0ba0*/  SEL R3, RZ, 0x1, !P0 ;  /* 0x00000001ff037807 */ /* 0x000fe40004000000 */
[----:B------:R-:W-:-:S07]  /*0bb0*/  @!P5 PRMT R5, R6, 0x7610, R5 ;  /* 0x000076100605d816 */ /* 0x000fce0000000005 */
.L_x_23120:
[----:B------:R-:W-:Y:S05]  /*0bc0*/  BSYNC B0 ;  /* 0x0000000000007941 */ /* 0x000fea0003800000 */
.L_x_23118:
[----:B------:R-:W0:Y:S01]  /*0bd0*/  @!P3 LDC.64 R10, c[0x0][0x228] ;  /* 0x00008a00ff0abb82 */ /* 0x000e220000000a00 */
[----:B------:R-:W-:Y:S01]  /*0be0*/  @!P3 IMAD R7, R0, 0x200, R9 ;  /* 0x000002000007b824 */ /* 0x000fe200078e0209 */
[----:B------:R-:W-:Y:S01]  /*0bf0*/  BSSY B0, `(.L_x_23121) ;  /* 0x0000013000007945 */ /* 0x000fe20003800000 */
[----:B------:R-:W-:-:S05]  /*0c00*/  @!P3 VIADD R9, R9, 0x80 ;  /* 0x000000800909b836 */ /* 0x000fca0000000000 */
[----:B------:R-:W-:Y:S02]  /*0c10*/  ISETP.GE.AND P0, PT, R9, R8, PT ;  /* 0x000000080900720c */ /* 0x000fe40003f06270 */
[----:B0-----:R-:W-:-:S05]  /*0c20*/  @!P3 IADD3 R6, P1, R7, R10, RZ ;  /* 0x0000000a0706b210 */ /* 0x001fca0007f3e0ff */
[----:B------:R-:W-:-:S05]  /*0c30*/  @!P3 IMAD.X R7, RZ, RZ, R11, P1 ;  /* 0x000000ffff07b224 */ /* 0x000fca00008e060b */
[----:B------:R0:W-:Y:S01]  /*0c40*/  @!P3 STG.E.U8 desc[UR4][R6.64], R4 ;  /* 0x000000040600b986 */ /* 0x0001e2000c101104 */
[----:B------:R-:W-:Y:S05]  /*0c50*/  @P0 BRA `(.L_x_23122) ;  /* 0x0000000000300947 */ /* 0x000fea0003800000 */
[----:B0-----:R-:W-:Y:S01]  /*0c60*/  IMAD R6, R0, 0x200, R9 ;  /* 0x0000020000067824 */ /* 0x001fe200078e0209 */
[----:B------:R-:W-:Y:S01]  /*0c70*/  ULDC.64 UR6, c[0x0][0x228] ;  /* 0x00008a0000067ab9 */ /* 0x000fe20000000a00 */
[----:B------:R-:W-:-:S03]  /*0c80*/  VIADD R9, R9, 0x80 ;  /* 0x0000008009097836 */ /* 0x000fc60000000000 */
[----:B------:R-:W-:Y:S02]  /*0c90*/  IADD3 R6, P0, R6, UR6, RZ ;  /* 0x0000000606067c10 */ /* 0x000fe4000ff1e0ff */
[----:B------:R-:W-:-:S03]  /*0ca0*/  ISETP.GE.AND P1, PT, R9, R8, PT ;  /* 0x000000080900720c */ /* 0x000fc60003f26270 */
[----:B------:R-:W-:-:S05]  /*0cb0*/  IMAD.X R7, RZ, RZ, UR7, P0 ;  /* 0x00000007ff077e24 */ /* 0x000fca00080e06ff */
[----:B------:R1:W-:Y:S05]  /*0cc0*/  STG.E.U8 desc[UR4][R6.64], R2 ;  /* 0x0000000206007986 */ /* 0x0003ea000c101104 */
[----:B------:R-:W-:Y:S02]  /*0cd0*/  @!P1 IMAD R10, R0, 0x200, R9 ;  /* 0x00000200000a9824 */ /* 0x000fe400078e0209 */
[----:B------:R-:W-:-:S03]  /*0ce0*/  @!P1 VIADD R9, R9, 0x80 ;  /* 0x0000008009099836 */ /* 0x000fc60000000000 */
[----:B------:R-:W-:-:S05]  /*0cf0*/  @!P1 IADD3 R10, P2, R10, UR6, RZ ;  /* 0x000000060a0a9c10 */ /* 0x000fca000ff5e0ff */
[----:B------:R-:W-:-:S05]  /*0d00*/  @!P1 IMAD.X R11, RZ, RZ, UR7, P2 ;  /* 0x00000007ff0b9e24 */ /* 0x000fca00090e06ff */
[----:B------:R1:W-:Y:S03]  /*0d10*/  @!P1 STG.E.U8 desc[UR4][R10.64], R3 ;  /* 0x000000030a009986 */ /* 0x0003e6000c101104 */
.L_x_23122:
[----:B------:R-:W-:Y:S05]  /*0d20*/  BSYNC B0 ;  /* 0x0000000000007941 */ /* 0x000fea0003800000 */
.L_x_23121:
[----:B------:R-:W-:-:S13]  /*0d30*/  ISETP.GE.AND P0, PT, R9, R8, PT ;  /* 0x000000080900720c */ /* 0x000fda0003f06270 */
[----:B------:R-:W-:Y:S05]  /*0d40*/  @P0 EXIT ;  /* 0x000000000000094d */ /* 0x000fea0003800000 */
[----:B------:R-:W-:Y:S01]  /*0d50*/  IMAD R0, R0, 0x200, R9 ;  /* 0x0000020000007824 */ /* 0x000fe200078e0209 */
[----:B------:R-:W-:-:S04]  /*0d60*/  ULDC.64 UR6, c[0x0][0x228] ;  /* 0x00008a0000067ab9 */ /* 0x000fc80000000a00 */
[----:B-1----:R-:W-:-:S05]  /*0d70*/  IADD3 R2, P0, R0, UR6, RZ ;  /* 0x0000000600027c10 */ /* 0x002fca000ff1e0ff */
[----:B------:R-:W-:-:S05]  /*0d80*/  IMAD.X R3, RZ, RZ, UR7, P0 ;  /* 0x00000007ff037e24 */ /* 0x000fca00080e06ff */
[----:B------:R-:W-:Y:S01]  /*0d90*/  STG.E.U8 desc[UR4][R2.64], R5 ;  /* 0x0000000502007986 */ /* 0x000fe2000c101104 */
[----:B------:R-:W-:Y:S05]  /*0da0*/  EXIT ;  /* 0x000000000000794d */ /* 0x000fea0003800000 */
.L_x_23123:
        /* <DEDUP_REMOVED lines=13> */
.L_x_24241:


//--------------------- .text._ZN2at6native29vectorized_elementwise_kernelILi2EZNS0_54_GLOBAL__N__d8c5977b_16_LinearAlgebra_cu_7dd49032_297216addr_kernel_cudaERNS_14TensorIteratorERKN3c106ScalarES8_EUlbbbE0_St5arrayIPcLm4EEEEviT0_T1_ --------------------------
	.section	.text._ZN2at6native29vectorized_elementwise_kernelILi2EZNS0_54_GLOBAL__N__d8c5977b_16_LinearAlgebra_cu_7dd49032_297216addr_kernel_cudaERNS_14TensorIteratorERKN3c106ScalarES8_EUlbbbE0_St5arrayIPcLm4EEEEviT0_T1_,"ax",@progbits
	.align	128
        .global         _ZN2at6native29vectorized_elementwise_kernelILi2EZNS0_54_GLOBAL__N__d8c5977b_16_LinearAlgebra_cu_7dd49032_297216addr_kernel_cudaERNS_14TensorIteratorERKN3c106ScalarES8_EUlbbbE0_St5arrayIPcLm4EEEEviT0_T1_
        .type           _ZN2at6native29vectorized_elementwise_kernelILi2EZNS0_54_GLOBAL__N__d8c5977b_16_LinearAlgebra_cu_7dd49032_297216addr_kernel_cudaERNS_14TensorIteratorERKN3c106ScalarES8_EUlbbbE0_St5arrayIPcLm4EEEEviT0_T1_,@function
        .size           _ZN2at6native29vectorized_elementwise_kernelILi2EZNS0_54_GLOBAL__N__d8c5977b_16_LinearAlgebra_cu_7dd49032_297216addr_kernel_cudaERNS_14TensorIteratorERKN3c106ScalarES8_EUlbbbE0_St5arrayIPcLm4EEEEviT0_T1_,(.L_x_24242 - _ZN2at6native29vectorized_elementwise_kernelILi2EZNS0_54_GLOBAL__N__d8c5977b_16_LinearAlgebra_cu_7dd49032_297216addr_kernel_cudaERNS_14TensorIteratorERKN3c106ScalarES8_EUlbbbE0_St5arrayIPcLm4EEEEviT0_T1_)
        .other          _ZN2at6native29vectorized_elementwise_kernelILi2EZNS0_54_GLOBAL__N__d8c5977b_16_LinearAlgebra_cu_7dd49032_297216addr_kernel_cudaERNS_14TensorIteratorERKN3c106ScalarES8_EUlbbbE0_St5arrayIPcLm4EEEEviT0_T1_,@"STO_CUDA_ENTRY STV_DEFAULT"
_ZN2at6native29vectorized_elementwise_kernelILi2EZNS0_54_GLOBAL__N__d8c5977b_16_LinearAlgebra_cu_7dd49032_297216addr_kernel_cudaERNS_14TensorIteratorERKN3c106ScalarES8_EUlbbbE0_St5arrayIPcLm4EEEEviT0_T1_:
.text._ZN2at6native29vectorized_elementwise_kernelILi2EZNS0_54_GLOBAL__N__d8c5977b_16_LinearAlgebra_cu_7dd49032_297216addr_kernel_cudaERNS_14TensorIteratorERKN3c106ScalarES8_EUlbbbE0_St5arrayIPcLm4EEEEviT0_T1_:
        /* <DEDUP_REMOVED lines=16> */
[----:B------:R-:W-:Y:S01]  /*0100*/  UIADD3 UR6, UP0, UR4, UR10, URZ ;  /* 0x0000000a04067290 */ /* 0x000fe2000ff1e03f */
[----:B------:R-:W-:-:S03]  /*0110*/  IMAD.U32 R4, RZ, RZ, UR7 ;  /* 0x00000007ff047e24 */ /* 0x000fc6000f8e00ff */
[----:B------:R-:W-:Y:S01]  /*0120*/  UIADD3.X UR7, UR5, UR11, URZ, UP0, !UPT ;  /* 0x0000000b05077290 */ /* 0x000fe200087fe43f */
[----:B------:R-:W-:Y:S02]  /*0130*/  IMAD.U32 R5, RZ, RZ, UR8 ;  /* 0x00000008ff057e24 */ /* 0x000fe4000f8e00ff */
[----:B------:R-:W-:-:S03]  /*0140*/  IMAD.U32 R6, RZ, RZ, UR6 ;  /* 0x00000006ff067e24 */ /* 0x000fc6000f8e00ff */
[----:B------:R-:W-:Y:S01]  /*0150*/  IMAD.U32 R7, RZ, RZ, UR7 ;  /* 0x00000007ff077e24 */ /* 0x000fe2000f8e00ff */
[----:B------:R-:W-:Y:S01]  /*0160*/  ULDC.64 UR6, c[0x0][0x230] ;  /* 0x00008c0000067ab9 */ /* 0x000fe20000000a00 */
[----:B0-----:R-:W-:-:S04]  /*0170*/  IMAD.WIDE.U32 R4, R0, 0x2, R4 ;  /* 0x0000000200047825 */ /* 0x001fc800078e0004 */
[----:B------:R-:W-:Y:S01]  /*0180*/  IMAD.WIDE.U32 R6, R0, 0x2, R6 ;  /* 0x0000000200067825 */ /* 0x000fe200078e0006 */
[----:B------:R-:W2:Y:S04]  /*0190*/  LDG.E.U16 R8, desc[UR12][R4.64] ;  /* 0x0000000c04087981 */ /* 0x000ea8000c1e1500 */
[----:B------:R-:W3:Y:S04]  /*01a0*/  LDG.E.U16 R10, desc[UR12][R4.64+0x200] ;  /* 0x0002000c040a7981 */ /* 0x000ee8000c1e1500 */
[----:B------:R-:W4:Y:S04]  /*01b0*/  LDG.E.U16 R11, desc[UR12][R4.64+0x300] ;  /* 0x0003000c040b7981 */ /* 0x000f28000c1e1500 */
[----:B------:R2:W5:Y:S04]  /*01c0*/  LDG.E.U16 R9, desc[UR12][R4.64+0x100] ;  /* 0x0001000c04097981 */ /* 0x000568000c1e1500 */
[----:B------:R-:W5:Y:S04]  /*01d0*/  LDG.E.U16 R12, desc[UR12][R6.64] ;  /* 0x0000000c060c7981 */ /* 0x000f68000c1e1500 */
[----:B------:R-:W5:Y:S04]  /*01e0*/  LDG.E.U16 R13, desc[UR12][R6.64+0x100] ;  /* 0x0001000c060d7981 */ /* 0x000f68000c1e1500 */
[----:B------:R-:W5:Y:S04]  /*01f0*/  LDG.E.U16 R14, desc[UR12][R6.64+0x200] ;  /* 0x0002000c060e7981 */ /* 0x000f68000c1e1500 */
[----:B------:R0:W5:Y:S01]  /*0200*/  LDG.E.U16 R15, desc[UR12][R6.64+0x300] ;  /* 0x0003000c060f7981 */ /* 0x000162000c1e1500 */
[----:B------:R-:W-:Y:S01]  /*0210*/  ISETP.NE.AND P0, PT, RZ, UR14, PT ;  /* 0x0000000eff007c0c */ /* 0x000fe2000bf05270 */
[----:B------:R-:W-:-:S04]  /*0220*/  UIADD3 UR6, UP0, UR4, UR6, URZ ;  /* 0x0000000604067290 */ /* 0x000fc8000ff1e03f */
[----:B------:R-:W-:Y:S02]  /*0230*/  UIADD3.X UR5, UR5, UR7, URZ, UP0, !UPT ;  /* 0x0000000705057290 */ /* 0x000fe400087fe43f */
[----:B------:R-:W-:-:S04]  /*0240*/  IMAD.U32 R2, RZ, RZ, UR6 ;  /* 0x00000006ff027e24 */ /* 0x000fc8000f8e00ff */
[----:B------:R-:W-:Y:S01]  /*0250*/  IMAD.U32 R3, RZ, RZ, UR5 ;  /* 0x00000005ff037e24 */ /* 0x000fe2000f8e00ff */
[C---:B--2---:R-:W-:Y:S02]  /*0260*/  PRMT R4, R8.reuse, 0x7770, RZ ;  /* 0x0000777008047816 */ /* 0x044fe400000000ff */
[----:B------:R-:W-:Y:S02]  /*0270*/  PRMT R5, R8, 0x7771, RZ ;  /* 0x0000777108057816 */ /* 0x000fe400000000ff */
[C---:B---3--:R-:W-:Y:S02]  /*0280*/  PRMT R18, R10.reuse, 0x7770, RZ ;  /* 0x000077700a127816 */ /* 0x048fe400000000ff */
[----:B0-----:R-:W-:Y:S02]  /*0290*/  PRMT R6, R10, 0x7771, RZ ;  /* 0x000077710a067816 */ /* 0x001fe400000000ff */
[C---:B----4-:R-:W-:Y:S02]  /*02a0*/  PRMT R19, R11.reuse, 0x7770, RZ ;  /* 0x000077700b137816 */ /* 0x050fe400000000ff */
[----:B------:R-:W-:-:S02]  /*02b0*/  PRMT R7, R11, 0x7771, RZ ;  /* 0x000077710b077816 */ /* 0x000fc400000000ff */
[C---:B-----5:R-:W-:Y:S02]  /*02c0*/  PRMT R8, R9.reuse, 0x7770, RZ ;  /* 0x0000777009087816 */ /* 0x060fe400000000ff */
[----:B------:R-:W-:Y:S02]  /*02d0*/  PRMT R9, R9, 0x7771, RZ ;  /* 0x0000777109097816 */ /* 0x000fe400000000ff */
[C---:B------:R-:W-:Y:S02]  /*02e0*/  PRMT R20, R12.reuse, 0x7770, RZ ;  /* 0x000077700c147816 */ /* 0x040fe400000000ff */
[----:B------:R-:W-:Y:S02]  /*02f0*/  PRMT R10, R12, 0x7771, RZ ;  /* 0x000077710c0a7816 */ /* 0x000fe400000000ff */
[C---:B------:R-:W-:Y:S02]  /*0300*/  PRMT R21, R13.reuse, 0x7770, RZ ;  /* 0x000077700d157816 */ /* 0x040fe400000000ff */
[----:B------:R-:W-:-:S02]  /*0310*/  PRMT R11, R13, 0x7771, RZ ;  /* 0x000077710d0b7816 */ /* 0x000fc400000000ff */
[C---:B------:R-:W-:Y:S02]  /*0320*/  PRMT R22, R14.reuse, 0x7770, RZ ;  /* 0x000077700e167816 */ /* 0x040fe400000000ff */
[----:B------:R-:W-:Y:S02]  /*0330*/  PRMT R12, R14, 0x7771, RZ ;  /* 0x000077710e0c7816 */ /* 0x000fe400000000ff */
[C---:B------:R-:W-:Y:S02]  /*0340*/  PRMT R23, R15.reuse, 0x7770, RZ ;  /* 0x000077700f177816 */ /* 0x040fe400000000ff */
[----:B------:R-:W-:Y:S01]  /*0350*/  PRMT R13, R15, 0x7771, RZ ;  /* 0x000077710f0d7816 */ /* 0x000fe200000000ff */
[----:B------:R-:W-:Y:S06]  /*0360*/  @!P0 BRA `(.L_x_23125) ;  /* 0x0000000000c88947 */ /* 0x000fec0003800000 */
[----:B------:R-:W-:-:S05]  /*0370*/  IMAD.WIDE.U32 R2, R0, 0x2, R2 ;  /* 0x0000000200027825 */ /* 0x000fca00078e0002 */
[----:B------:R-:W2:Y:S04]  /*0380*/  LDG.E.U16 R15, desc[UR12][R2.64+0x200] ;  /* 0x0002000c020f7981 */ /* 0x000ea8000c1e1500 */
[----:B------:R-:W3:Y:S04]  /*0390*/  LDG.E.U16 R16, desc[UR12][R2.64+0x100] ;  /* 0x0001000c02107981 */ /* 0x000ee8000c1e1500 */
[----:B------:R-:W4:Y:S04]  /*03a0*/  LDG.E.U16 R14, desc[UR12][R2.64+0x300] ;  /* 0x0003000c020e7981 */ /* 0x000f28000c1e1500 */
[----:B------:R0:W5:Y:S01]  /*03b0*/  LDG.E.U16 R17, desc[UR12][R2.64] ;  /* 0x0000000c02117981 */ /* 0x000162000c1e1500 */
[----:B------:R-:W-:-:S04]  /*03c0*/  ISETP.NE.AND P6, PT, RZ, UR15, PT ;  /* 0x0000000fff007c0c */ /* 0x000fc8000bfc5270 */
[----:B------:R-:W-:Y:S02]  /*03d0*/  ISETP.NE.AND P4, PT, R5, RZ, P6 ;  /* 0x000000ff0500720c */ /* 0x000fe40003785270 */
[----:B------:R-:W-:Y:S02]  /*03e0*/  ISETP.NE.AND P5, PT, R8, RZ, P6 ;  /* 0x000000ff0800720c */ /* 0x000fe400037a5270 */
[----:B------:R-:W-:Y:S02]  /*03f0*/  ISETP.NE.AND P2, PT, R18, RZ, P6 ;  /* 0x000000ff1200720c */ /* 0x000fe40003745270 */
[----:B0-----:R-:W-:Y:S02]  /*0400*/  P2R R2, PR, RZ, 0x10 ;  /* 0x00000010ff027803 */ /* 0x001fe40000000000 */
[----:B------:R-:W-:Y:S02]  /*0410*/  ISETP.NE.AND P4, PT, R4, RZ, P6 ;  /* 0x000000ff0400720c */ /* 0x000fe40003785270 */
[----:B------:R-:W-:-:S02]  /*0420*/  ISETP.NE.AND P3, PT, R6, RZ, P6 ;  /* 0x000000ff0600720c */ /* 0x000fc40003765270 */
[----:B------:R-:W-:Y:S02]  /*0430*/  ISETP.NE.AND P4, PT, R20, RZ, P4 ;  /* 0x000000ff1400720c */ /* 0x000fe40002785270 */
[----:B------:R-:W-:Y:S02]  /*0440*/  ISETP.NE.AND P1, PT, R9, RZ, P6 ;  /* 0x000000ff0900720c */ /* 0x000fe40003725270 */
[----:B------:R-:W-:Y:S02]  /*0450*/  P2R R5, PR, RZ, 0x10 ;  /* 0x00000010ff057803 */ /* 0x000fe40000000000 */
[----:B------:R-:W-:Y:S02]  /*0460*/  ISETP.NE.AND P4, PT, R2, RZ, PT ;  /* 0x000000ff0200720c */ /* 0x000fe40003f85270 */
[----:B------:R-:W-:Y:S02]  /*0470*/  ISETP.NE.AND P0, PT, R19, RZ, P6 ;  /* 0x000000ff1300720c */ /* 0x000fe40003705270 */
[----:B------:R-:W-:-:S02]  /*0480*/  ISETP.NE.AND P4, PT, R10, RZ, P4 ;  /* 0x000000ff0a00720c */ /* 0x000fc40002785270 */
[----:B------:R-:W-:Y:S02]  /*0490*/  ISETP.NE.AND P6, PT, R7, RZ, P6 ;  /* 0x000000ff0700720c */ /* 0x000fe400037c5270 */
[----:B------:R-:W-:Y:S02]  /*04a0*/  P2R R6, PR, RZ, 0x10 ;  /* 0x00000010ff067803 */ /* 0x000fe40000000000 */
[----:B------:R-:W-:Y:S02]  /*04b0*/  ISETP.NE.AND P4, PT, R21, RZ, P5 ;  /* 0x000000ff1500720c */ /* 0x000fe40002f85270 */
[----:B------:R-:W-:Y:S02]  /*04c0*/  ISETP.NE.AND P2, PT, R22, RZ, P2 ;  /* 0x000000ff1600720c */ /* 0x000fe40001745270 */
[----:B------:R-:W-:Y:S02]  /*04d0*/  P2R R4, PR, RZ, 0x10 ;  /* 0x00000010ff047803 */ /* 0x000fe40000000000 */
[----:B------:R-:W-:-:S02]  /*04e0*/  ISETP.NE.AND P3, PT, R12, RZ, P3 ;  /* 0x000000ff0c00720c */ /* 0x000fc40001f65270 */
[----:B------:R-:W-:Y:S02]  /*04f0*/  ISETP.NE.AND P1, PT, R11, RZ, P1 ;  /* 0x000000ff0b00720c */ /* 0x000fe40000f25270 */
[----:B------:R-:W-:Y:S02]  /*0500*/  ISETP.NE.AND P0, PT, R23, RZ, P0 ;  /* 0x000000ff1700720c */ /* 0x000fe40000705270 */
[----:B------:R-:W-:Y:S02]  /*0510*/  ISETP.NE.AND P6, PT, R13, RZ, P6 ;  /* 0x000000ff0d00720c */ /* 0x000fe400037c5270 */
[C---:B--2---:R-:W-:Y:S02]  /*0520*/  PRMT R7, R15.reuse, 0x7770, RZ ;  /* 0x000077700f077816 */ /* 0x044fe400000000ff */
[----:B------:R-:W-:Y:S02]  /*0530*/  PRMT R2, R15, 0x7771, RZ ;  /* 0x000077710f027816 */ /* 0x000fe400000000ff */
[----:B------:R-:W-:-:S02]  /*0540*/  ISETP.NE.OR P5, PT, R7, RZ, P2 ;  /* 0x000000ff0700720c */ /* 0x000fc400017a5670 */
[----:B------:R-:W-:Y:S02]  /*0550*/  ISETP.NE.AND P2, PT, R4, RZ, PT ;  /* 0x000000ff0400720c */ /* 0x000fe40003f45270 */
[C---:B---3--:R-:W-:Y:S02]  /*0560*/  PRMT R8, R16.reuse, 0x7770, RZ ;  /* 0x0000777010087816 */ /* 0x048fe400000000ff */
[----:B------:R-:W-:Y:S02]  /*0570*/  P2R R4, PR, RZ, 0x20 ;  /* 0x00000020ff047803 */ /* 0x000fe40000000000 */
[----:B------:R-:W-:Y:S02]  /*0580*/  PRMT R3, R16, 0x7771, RZ ;  /* 0x0000777110037816 */ /* 0x000fe400000000ff */
[----:B------:R-:W-:Y:S02]  /*0590*/  ISETP.NE.AND P5, PT, R5, RZ, PT ;  /* 0x000000ff0500720c */ /* 0x000fe40003fa5270 */
[----:B------:R-:W-:-:S02]  /*05a0*/  ISETP.NE.OR P4, PT, R2, RZ, P3 ;  /* 0x000000ff0200720c */ /* 0x000fc40001f85670 */
[C---:B----4-:R-:W-:Y:S02]  /*05b0*/  PRMT R5, R14.reuse, 0x7770, RZ ;  /* 0x000077700e057816 */ /* 0x050fe400000000ff */
[----:B------:R-:W-:Y:S02]  /*05c0*/  PRMT R2, R14, 0x7771, RZ ;  /* 0x000077710e027816 */ /* 0x000fe400000000ff */
[----:B-----5:R-:W-:Y:S02]  /*05d0*/  PRMT R7, R17, 0x7770, RZ ;  /* 0x0000777011077816 */ /* 0x020fe400000000ff */
[----:B------:R-:W-:Y:S02]  /*05e0*/  ISETP.NE.OR P3, PT, R8, RZ, P2 ;  /* 0x000000ff0800720c */ /* 0x000fe40001765670 */
[----:B------:R-:W-:Y:S02]  /*05f0*/  ISETP.NE.OR P2, PT, R3, RZ, P1 ;  /* 0x000000ff0300720c */ /* 0x000fe40000f45670 */
[----:B------:R-:W-:-:S02]  /*0600*/  ISETP.NE.OR P1, PT, R5, RZ, P0 ;  /* 0x000000ff0500720c */ /* 0x000fc40000725670 */
[----:B------:R-:W-:Y:S02]  /*0610*/  ISETP.NE.OR P0, PT, R2, RZ, P6 ;  /* 0x000000ff0200720c */ /* 0x000fe40003705670 */
[----:B------:R-:W-:Y:S02]  /*0620*/  ISETP.NE.OR P5, PT, R7, RZ, P5 ;  /* 0x000000ff0700720c */ /* 0x000fe40002fa5670 */
[----:B------:R-:W-:Y:S02]  /*0630*/  PRMT R3, R17, 0x7771, RZ ;  /* 0x0000777111037816 */ /* 0x000fe400000000ff */
[----:B------:R-:W-:Y:S02]  /*0640*/  ISETP.NE.AND P6, PT, R6, RZ, PT ;  /* 0x000000ff0600720c */ /* 0x000fe40003fc5270 */
[----:B------:R-:W-:Y:S02]  /*0650*/  P2R R2, PR, RZ, 0x20 ;  /* 0x00000020ff027803 */ /* 0x000fe40000000000 */
[----:B------:R-:W-:-:S02]  /*0660*/  ISETP.NE.AND P5, PT, R4, RZ, PT ;  /* 0x000000ff0400720c */ /* 0x000fc40003fa5270 */
[----:B------:R-:W-:Y:S01]  /*0670*/  ISETP.NE.OR P6, PT, R3, RZ, P6 ;  /* 0x000000ff0300720c */ /* 0x000fe200037c5670 */
[----:B------:R-:W-:-:S12]  /*0680*/  BRA `(.L_x_23126) ;  /* 0x0000000000587947 */ /* 0x000fd80003800000 */
.L_x_23125:
[----:B------:R-:W-:-:S04]  /*0690*/  ISETP.NE.AND P0, PT, RZ, UR15, PT ;  /* 0x0000000fff007c0c */ /* 0x000fc8000bf05270 */
[----:B------:R-:W-:Y:S02]  /*06a0*/  ISETP.NE.AND P1, PT, R4, RZ, P0 ;  /* 0x000000ff0400720c */ /* 0x000fe40000725270 */
[----:B------:R-:W-:Y:S02]  /*06b0*/  ISETP.NE.AND P6, PT, R5, RZ, P0 ;  /* 0x000000ff0500720c */ /* 0x000fe400007c5270 */
[----:B------:R-:W-:Y:S02]  /*06c0*/  P2R R2, PR, RZ, 0x2 ;  /* 0x00000002ff027803 */ /* 0x000fe40000000000 */
[----:B------:R-:W-:Y:S02]  /*06d0*/  ISETP.NE.AND P1, PT, R19, RZ, P0 ;  /* 0x000000ff1300720c */ /* 0x000fe40000725270 */
[----:B------:R-:W-:Y:S02]  /*06e0*/  ISETP.NE.AND P3, PT, R8, RZ, P0 ;  /* 0x000000ff0800720c */ /* 0x000fe40000765270 */
[----:B------:R-:W-:-:S02]  /*06f0*/  P2R R3, PR, RZ, 0x2 ;  /* 0x00000002ff037803 */ /* 0x000fc40000000000 */
[----:B------:R-:W-:Y:S02]  /*0700*/  ISETP.NE.AND P1, PT, R2, RZ, PT ;  /* 0x000000ff0200720c */ /* 0x000fe40003f25270 */
[----:B------:R-:W-:Y:S02]  /*0710*/  ISETP.NE.AND P2, PT, R9, RZ, P0 ;  /* 0x000000ff0900720c */ /* 0x000fe40000745270 */
[----:B------:R-:W-:Y:S02]  /*0720*/  ISETP.NE.AND P1, PT, R20, RZ, P1 ;  /* 0x000000ff1400720c */ /* 0x000fe40000f25270 */
[----:B------:R-:W-:Y:S02]  /*0730*/  ISETP.NE.AND P5, PT, R18, RZ, P0 ;  /* 0x000000ff1200720c */ /* 0x000fe400007a5270 */
[----:B------:R-:W-:Y:S02]  /*0740*/  ISETP.NE.AND P4, PT, R6, RZ, P0 ;  /* 0x000000ff0600720c */ /* 0x000fe40000785270 */
[----:B------:R-:W-:-:S02]  /*0750*/  P2R R2, PR, RZ, 0x2 ;  /* 0x00000002ff027803 */ /* 0x000fc40000000000 */
[----:B------:R-:W-:Y:S02]  /*0760*/  ISETP.NE.AND P0, PT, R7, RZ, P0 ;  /* 0x000000ff0700720c */ /* 0x000fe40000705270 */
[----:B------:R-:W-:Y:S02]  /*0770*/  ISETP.NE.AND P1, PT, R3, RZ, PT ;  /* 0x000000ff0300720c */ /* 0x000fe40003f25270 */
[----:B------:R-:W-:Y:S02]  /*0780*/  ISETP.NE.AND P6, PT, R10, RZ, P6 ;  /* 0x000000ff0a00720c */ /* 0x000fe400037c5270 */
[----:B------:R-:W-:Y:S02]  /*0790*/  ISETP.NE.AND P3, PT, R21, RZ, P3 ;  /* 0x000000ff1500720c */ /* 0x000fe40001f65270 */
[----:B------:R-:W-:Y:S02]  /*07a0*/  ISETP.NE.AND P2, PT, R11, RZ, P2 ;  /* 0x000000ff0b00720c */ /* 0x000fe40001745270 */
[----:B------:R-:W-:-:S02]  /*07b0*/  ISETP.NE.AND P5, PT, R22, RZ, P5 ;  /* 0x000000ff1600720c */ /* 0x000fc40002fa5270 */
[----:B------:R-:W-:Y:S02]  /*07c0*/  ISETP.NE.AND P4, PT, R12, RZ, P4 ;  /* 0x000000ff0c00720c */ /* 0x000fe40002785270 */
[----:B------:R-:W-:Y:S02]  /*07d0*/  ISETP.NE.AND P1, PT, R23, RZ, P1 ;  /* 0x000000ff1700720c */ /* 0x000fe40000f25270 */
[----:B------:R-:W-:-:S13]  /*07e0*/  ISETP.NE.AND P0, PT, R13, RZ, P0 ;  /* 0x000000ff0d00720c */ /* 0x000fda0000705270 */
.L_x_23126:
[----:B------:R-:W-:Y:S01]  /*07f0*/  P2R R3, PR, RZ, 0x1 ;  /* 0x00000001ff037803 */ /* 0x000fe20000000000 */
[----:B------:R-:W-:Y:S01]  /*0800*/  ULDC.64 UR6, c[0x0][0x228] ;  /* 0x00008a0000067ab9 */ /* 0x000fe20000000a00 */
[----:B------:R-:W-:Y:S01]  /*0810*/  ISETP.NE.AND P0, PT, R2, RZ, PT ;  /* 0x000000ff0200720c */ /* 0x000fe20003f05270 */
[----:B------:R-:W-:Y:S01]  /*0820*/  UIADD3 UR5, UP0, UR4, UR6, URZ ;  /* 0x0000000604057290 */ /* 0x000fe2000ff1e03f */
[----:B------:R-:W-:Y:S02]  /*0830*/  SEL R4, RZ, 0x1, !P3 ;  /* 0x00000001ff047807 */ /* 0x000fe40005800000 */
[----:B------:R-:W-:Y:S01]  /*0840*/  SEL R2, RZ, 0x1, !P0 ;  /* 0x00000001ff027807 */ /* 0x000fe20004000000 */
[----:B------:R-:W-:Y:S01]  /*0850*/  UIADD3.X UR6, URZ, UR7, URZ, UP0, !UPT ;  /* 0x000000073f067290 */ /* 0x000fe200087fe43f */
[----:B------:R-:W-:Y:S02]  /*0860*/  ISETP.NE.AND P0, PT, R3, RZ, PT ;  /* 0x000000ff0300720c */ /* 0x000fe40003f05270 */
[----:B------:R-:W-:-:S02]  /*0870*/  SEL R3, RZ, 0x1, !P6 ;  /* 0x00000001ff037807 */ /* 0x000fc40007000000 */
[----:B------:R-:W-:Y:S02]  /*0880*/  SEL R5, RZ, 0x1, !P2 ;  /* 0x00000001ff057807 */ /* 0x000fe40005000000 */
[----:B------:R-:W-:Y:S01]  /*0890*/  PRMT R11, R3, 0x7604, R2 ;  /* 0x00007604030b7816 */ /* 0x000fe20000000002 */
[----:B------:R-:W-:Y:S01]  /*08a0*/  IMAD.U32 R2, RZ, RZ, UR5 ;  /* 0x00000005ff027e24 */ /* 0x000fe2000f8e00ff */
[----:B------:R-:W-:Y:S01]  /*08b0*/  SEL R6, RZ, 0x1, !P5 ;  /* 0x00000001ff067807 */ /* 0x000fe20006800000 */
[----:B------:R-:W-:Y:S01]  /*08c0*/  IMAD.U32 R3, RZ, RZ, UR6 ;  /* 0x00000006ff037e24 */ /* 0x000fe2000f8e00ff */
[----:B------:R-:W-:Y:S02]  /*08d0*/  SEL R7, RZ, 0x1, !P4 ;  /* 0x00000001ff077807 */ /* 0x000fe40006000000 */
[----:B------:R-:W-:Y:S01]  /*08e0*/  SEL R8, RZ, 0x1, !P1 ;  /* 0x00000001ff087807 */ /* 0x000fe20004800000 */
[----:B------:R-:W-:Y:S01]  /*08f0*/  IMAD.WIDE R2, R0, 0x2, R2 ;  /* 0x0000000200027825 */ /* 0x000fe200078e0202 */
[----:B------:R-:W-:-:S02]  /*0900*/  SEL R9, RZ, 0x1, !P0 ;  /* 0x00000001ff097807 */ /* 0x000fc40004000000 */
[----:B------:R-:W-:Y:S02]  /*0910*/  PRMT R5, R5, 0x7604, R4 ;  /* 0x0000760405057816 */ /* 0x000fe40000000004 */
[----:B------:R-:W-:Y:S01]  /*0920*/  PRMT R7, R7, 0x7604, R6 ;  /* 0x0000760407077816 */ /* 0x000fe20000000006 */
[----:B------:R-:W-:Y:S01]  /*0930*/  STG.E.U16 desc[UR12][R2.64], R11 ;  /* 0x0000000b02007986 */ /* 0x000fe2000c10150c */
[----:B------:R-:W-:-:S03]  /*0940*/  PRMT R9, R9, 0x7604, R8 ;  /* 0x0000760409097816 */ /* 0x000fc60000000008 */
[----:B------:R-:W-:Y:S04]  /*0950*/  STG.E.U16 desc[UR12][R2.64+0x100], R5 ;  /* 0x0001000502007986 */ /* 0x000fe8000c10150c */
[----:B------:R-:W-:Y:S04]  /*0960*/  STG.E.U16 desc[UR12][R2.64+0x200], R7 ;  /* 0x0002000702007986 */ /* 0x000fe8000c10150c */
[----:B------:R-:W-:Y:S01]  /*0970*/  STG.E.U16 desc[UR12][R2.64+0x300], R9 ;  /* 0x0003000902007986 */ /* 0x000fe2000c10150c */
[----:B------:R-:W-:Y:S05]  /*0980*/  EXIT ;  /* 0x000000000000794d */ /* 0x000fea0003800000 */
.L_x_23124:
[----:B------:R-:W0:Y:S01]  /*0990*/  S2R R3, SR_TID.X ;  /* 0x0000000000037919 */ /* 0x000e220000002100 */
[----:B------:R-:W-:Y:S01]  /*09a0*/  BSSY B0, `(.L_x_23127) ;  /* 0x000001d000007945 */ /* 0x000fe20003800000 */
[----:B------:R-:W-:Y:S02]  /*09b0*/  PRMT R2, RZ, 0x7610, R2 ;  /* 0x00007610ff027816 */ /* 0x000fe40000000002 */
[----:B------:R-:W-:Y:S02]  /*09c0*/  PRMT R4, RZ, 0x7610, R4 ;  /* 0x00007610ff047816 */ /* 0x000fe40000000004 */
[----:B------:R-:W-:Y:S02]  /*09d0*/  PRMT R5, RZ, 0x7610, R5 ;  /* 0x00007610ff057816 */ /* 0x000fe40000000005 */
[----:B------:R-:W-:Y:S02]  /*09e0*/  PRMT R6, RZ, 0x7610, R6 ;  /* 0x00007610ff067816 */ /* 0x000fe40000000006 */
[----:B0-----:R-:W-:Y:S01]  /*09f0*/  ISETP.GE.AND P2, PT, R3, R0, PT ;  /* 0x000000000300720c */ /* 0x001fe20003f46270 */
[----:B------:R-:W-:-:S12]  /*0a00*/  IMAD.MOV.U32 R25, RZ, RZ, R3 ;  /* 0x000000ffff197224 */ /* 0x000fd800078e0003 */
[----:B------:R-:W-:Y:S05]  /*0a10*/  @P2 BRA `(.L_x_23128) ;  /* 0x0000000000542947 */ /* 0x000fea0003800000 */
[----:B------:R-:W-:Y:S01]  /*0a20*/  VIADD R10, R25, UR4 ;  /* 0x00000004190a7c36 */ /* 0x000fe20008000000 */
        /* <DEDUP_REMOVED lines=15> */
[----:B----4-:R-:W-:Y:S02]  /*0b20*/  ISETP.NE.AND P1, PT, R8, RZ, PT ;  /* 0x000000ff0800720c */ /* 0x010fe40003f25270 */
[----:B------:R-:W-:Y:S02]  /*0b30*/  SEL R12, RZ, 0x1, !P3 ;  /* 0x00000001ff0c7807 */ /* 0x000fe40005800000 */
[----:B------:R-:W-:Y:S02]  /*0b40*/  SEL R4, RZ, 0x1, !P0 ;  /* 0x00000001ff047807 */ /* 0x000fe40004000000 */
[----:B------:R-:W-:Y:S02]  /*0b50*/  SEL R5, RZ, 0x1, !P1 ;  /* 0x00000001ff057807 */ /* 0x000fe40004800000 */
[----:B------:R-:W-:-:S07]  /*0b60*/  PRMT R6, R12, 0x7610, R6 ;  /* 0x000076100c067816 */ /* 0x000fce0000000006 */
.L_x_23128:
[----:B------:R-:W-:Y:S05]  /*0b70*/  BSYNC B0 ;  /* 0x0000000000007941 */ /* 0x000fea0003800000 */
.L_x_23127:
[----:B------:R-:W-:Y:S01]  /*0b80*/  ISETP.GE.AND P0, PT, R25, R0, PT ;  /* 0x000000001900720c */ /* 0x000fe20003f06270 */
[----:B------:R-:W-:Y:S01]  /*0b90*/  BSSY B0, `(.L_x_23129) ;  /* 0x0000019000007945 */ /* 0x000fe20003800000 */
[----:B------:R-:W-:Y:S02]  /*0ba0*/  PRMT R7, RZ, 0x7610, R7 ;  /* 0x00007610ff077816 */ /* 0x000fe40000000007 */
[----:B------:R-:W-:-:S09]  /*0bb0*/  PRMT R8, RZ, 0x7610, R8 ;  /* 0x00007610ff087816 */ /* 0x000fd20000000008 */
        /* <DEDUP_REMOVED lines=22> */
.L_x_23130:
[----:B------:R-:W-:Y:S05]  /*0d20*/  BSYNC B0 ;  /* 0x0000000000007941 */ /* 0x000fea0003800000 */
.L_x_23129:
[----:B------:R-:W-:Y:S01]  /*0d30*/  ISETP.GE.AND P0, PT, R25, R0, PT ;  /* 0x000000001900720c */ /* 0x000fe20003f06270 */
[----:B------:R-:W-:Y:S01]  /*0d40*/  BSSY B0, `(.L_x_23131) ;  /* 0x000001b000007945 */ /* 0x000fe20003800000 */
[----:B------:R-:W-:Y:S02]  /*0d50*/  PRMT R9, RZ, 0x7610, R9 ;  /* 0x00007610ff097816 */ /* 0x000fe40000000009 */
[----:B------:R-:W-:Y:S02]  /*0d60*/  PRMT R10, RZ, 0x7610, R10 ;  /* 0x00007610ff0a7816 */ /* 0x000fe4000000000a */
[----:B------:R-:W-:Y:S02]  /*0d70*/  PRMT R11, RZ, 0x7610, R11 ;  /* 0x00007610ff0b7816 */ /* 0x000fe4000000000b */
[----:B------:R-:W-:-:S05]  /*0d80*/  PRMT R12, RZ, 0x7610, R12 ;  /* 0x00007610ff0c7816 */ /* 0x000fca000000000c */
        /* <DEDUP_REMOVED lines=22> */
.L_x_23132:
[----:B------:R-:W-:Y:S05]  /*0ef0*/  BSYNC B0 ;  /* 0x0000000000007941 */ /* 0x000fea0003800000 */
.L_x_23131:
        /* <DEDUP_REMOVED lines=26> */
.L_x_23134:
[----:B------:R-:W-:Y:S05]  /*10a0*/  BSYNC B0 ;  /* 0x0000000000007941 */ /* 0x000fea0003800000 */
.L_x_23133:
        /* <DEDUP_REMOVED lines=27> */
.L_x_23136:
[----:B------:R-:W-:Y:S05]  /*1260*/  BSYNC B0 ;  /* 0x0000000000007941 */ /* 0x000fea0003800000 */
.L_x_23135:
        /* <DEDUP_REMOVED lines=25> */
.L_x_23138:
[----:B------:R-:W-:Y:S05]  /*1400*/  BSYNC B0 ;  /* 0x0000000000007941 */ /* 0x000fea0003800000 */
.L_x_23137:
        /* <DEDUP_REMOVED lines=27> */
.L_x_23140:
[----:B------:R-:W-:Y:S05]  /*15c0*/  BSYNC B0 ;  /* 0x0000000000007941 */ /* 0x000fea0003800000 */
.L_x_23139:
[----:B------:R-:W-:Y:S01]  /*15d0*/  ISETP.GE.AND P1, PT, R25, R0, PT ;  /* 0x000000001900720c */ /* 0x000fe20003f26270 */
[----:B------:R-:W-:Y:S01]  /*15e0*/  BSSY B0, `(.L_x_23141) ;  /* 0x0000019000007945 */ /* 0x000fe20003800000 */
[----:B------:R-:W-:Y:S02]  /*15f0*/  ISETP.NE.AND P0, PT, RZ, UR14, PT ;  /* 0x0000000eff007c0c */ /* 0x000fe4000bf05270 */
[----:B------:R-:W-:Y:S02]  /*1600*/  PRMT R32, RZ, 0x7610, R32 ;  /* 0x00007610ff207816 */ /* 0x000fe40000000020 */
[----:B------:R-:W-:-:S07]  /*1610*/  PRMT R16, RZ, 0x7610, R16 ;  /* 0x00007610ff107816 */ /* 0x000fce0000000010 */
        /* <DEDUP_REMOVED lines=16> */
[----:B----4-:R-:W-:Y:S02]  /*1720*/  ISETP.NE.AND P3, PT, R18, RZ, PT ;  /* 0x000000ff1200720c */ /* 0x010fe40003f65270 */
[----:B------:R-:W-:Y:S02]  /*1730*/  SEL R25, RZ, 0x1, !P4 ;  /* 0x00000001ff197807 */ /* 0x000fe40006000000 */
[----:B------:R-:W-:Y:S02]  /*1740*/  SEL R28, RZ, 0x1, !P1 ;  /* 0x00000001ff1c7807 */ /* 0x000fe40004800000 */
[----:B------:R-:W-:Y:S02]  /*1750*/  SEL R32, RZ, 0x1, !P3 ;  /* 0x00000001ff207807 */ /* 0x000fe40005800000 */
[----:B------:R-:W-:-:S07]  /*1760*/  PRMT R16, R25, 0x7610, R16 ;  /* 0x0000761019107816 */ /* 0x000fce0000000010 */
.L_x_23142:
[----:B------:R-:W-:Y:S05]  /*1770*/  BSYNC B0 ;  /* 0x0000000000007941 */ /* 0x000fea0003800000 */
.L_x_23141:
[----:B------:R-:W-:Y:S04]  /*1780*/  BSSY B0, `(.L_x_23143) ;  /* 0x0000097000007945 */ /* 0x000fe80003800000 */
[----:B------:R-:W-:Y:S05]  /*1790*/  @!P0 BRA `(.L_x_23144) ;  /* 0x00000004008c8947 */ /* 0x000fea0003800000 */
[C---:B------:R-:W-:Y:S01]  /*17a0*/  VIADD R17, R3.reuse, 0x80 ;  /* 0x0000008003117836 */ /* 0x040fe20000000000 */
[----:B------:R-:W-:Y:S01]  /*17b0*/  @!P2 PRMT R18, R6, 0x9910, RZ ;  /* 0x000099100612a816 */ /* 0x000fe200000000ff */
[----:B------:R-:W-:-:S03]  /*17c0*/  VIADD R19, R3, 0x100 ;  /* 0x0000010003137836 */ /* 0x000fc60000000000 */
[-C--:B------:R-:W-:Y:S02]  /*17d0*/  ISETP.GE.AND P3, PT, R17, R0.reuse, PT ;  /* 0x000000001100720c */ /* 0x080fe40003f66270 */
[----:B------:R-:W-:Y:S02]  /*17e0*/  ISETP.GE.AND P0, PT, R19, R0, PT ;  /* 0x000000001300720c */ /* 0x000fe40003f06270 */
[----:B------:R-:W-:-:S04]  /*17f0*/  @!P2 PRMT R17, R5, 0x9910, RZ ;  /* 0x000099100511a816 */ /* 0x000fc800000000ff */
[----:B------:R-:W-:Y:S01]  /*1800*/  @!P2 ISETP.NE.AND P1, PT, R17, RZ, PT ;  /* 0x000000ff1100a20c */ /* 0x000fe20003f25270 */
[----:B------:R-:W-:-:S03]  /*1810*/  VIADD R17, R3, 0x180 ;  /* 0x0000018003117836 */ /* 0x000fc60000000000 */
[----:B------:R-:W-:Y:S02]  /*1820*/  @!P2 ISETP.NE.AND P1, PT, RZ, UR15, P1 ;  /* 0x0000000fff00ac0c */ /* 0x000fe40008f25270 */
[----:B------:R-:W-:Y:S02]  /*1830*/  @!P3 PRMT R19, R7, 0x9910, RZ ;  /* 0x000099100713b816 */ /* 0x000fe400000000ff */
[----:B------:R-:W-:Y:S02]  /*1840*/  ISETP.GE.AND P6, PT, R17, R0, PT ;  /* 0x000000001100720c */ /* 0x000fe40003fc6270 */
[----:B------:R-:W-:Y:S01]  /*1850*/  @!P0 PRMT R17, R11, 0x9910, RZ ;  /* 0x000099100b118816 */ /* 0x000fe200000000ff */
[----:B------:R-:W-:Y:S01]  /*1860*/  @!P3 IMAD.MOV.U32 R11, RZ, RZ, R19 ;  /* 0x000000ffff0bb224 */ /* 0x000fe200078e0013 */
[----:B------:R-:W-:Y:S02]  /*1870*/  @!P2 ISETP.NE.AND P5, PT, R18, RZ, P1 ;  /* 0x000000ff1200a20c */ /* 0x000fe40000fa5270 */
[----:B------:R-:W-:-:S02]  /*1880*/  @!P2 PRMT R18, R4, 0x9910, RZ ;  /* 0x000099100412a816 */ /* 0x000fc400000000ff */
[----:B------:R-:W-:Y:S02]  /*1890*/  @!P3 ISETP.NE.AND P4, PT, R11, RZ, PT ;  /* 0x000000ff0b00b20c */ /* 0x000fe40003f85270 */
[----:B------:R-:W-:Y:S01]  /*18a0*/  @!P3 PRMT R19, R8, 0x9910, RZ ;  /* 0x000099100813b816 */ /* 0x000fe200000000ff */
[----:B------:R-:W-:Y:S01]  /*18b0*/  @!P2 IMAD.MOV.U32 R11, RZ, RZ, R18 ;  /* 0x000000ffff0ba224 */ /* 0x000fe200078e0012 */
[----:B------:R-:W-:Y:S02]  /*18c0*/  @!P3 PRMT R18, R2, 0x9910, RZ ;  /* 0x000099100212b816 */ /* 0x000fe400000000ff */
[----:B------:R-:W-:Y:S01]  /*18d0*/  @!P0 ISETP.NE.AND P1, PT, R17, RZ, PT ;  /* 0x000000ff1100820c */ /* 0x000fe20003f25270 */
[----:B------:R-:W-:Y:S01]  /*18e0*/  @!P3 IMAD.MOV.U32 R17, RZ, RZ, R19 ;  /* 0x000000ffff11b224 */ /* 0x000fe200078e0013 */
[----:B------:R-:W-:Y:S01]  /*18f0*/  @!P2 ISETP.NE.OR P5, PT, R11, RZ, P5 ;  /* 0x000000ff0b00a20c */ /* 0x000fe20002fa5670 */
[----:B------:R-:W-:Y:S01]  /*1900*/  VIADD R11, R3, 0x200 ;  /* 0x00000200030b7836 */ /* 0x000fe20000000000 */
[----:B------:R-:W-:Y:S01]  /*1910*/  @!P0 PRMT R19, R12, 0x9910, RZ ;  /* 0x000099100c138816 */ /* 0x000fe200000000ff */
[----:B------:R-:W-:Y:S01]  /*1920*/  @!P3 IMAD.MOV.U32 R12, RZ, RZ, R18 ;  /* 0x000000ffff0cb224 */ /* 0x000fe200078e0012 */
[----:B------:R-:W-:-:S02]  /*1930*/  @!P3 ISETP.NE.AND P4, PT, RZ, UR15, P4 ;  /* 0x0000000fff00bc0c */ /* 0x000fc4000a785270 */
[----:B------:R-:W-:Y:S02]  /*1940*/  @!P2 SEL R18, RZ, 0x1, !P5 ;  /* 0x00000001ff12a807 */ /* 0x000fe40006800000 */
[----:B------:R-:W-:Y:S01]  /*1950*/  ISETP.GE.AND P5, PT, R11, R0, PT ;  /* 0x000000000b00720c */ /* 0x000fe20003fa6270 */
[----:B------:R-:W-:Y:S01]  /*1960*/  VIADD R11, R3, 0x280 ;  /* 0x00000280030b7836 */ /* 0x000fe20000000000 */
[----:B------:R-:W-:Y:S01]  /*1970*/  @!P3 ISETP.NE.AND P4, PT, R17, RZ, P4 ;  /* 0x000000ff1100b20c */ /* 0x000fe20002785270 */
[----:B------:R-:W-:Y:S01]  /*1980*/  @!P0 IMAD.MOV.U32 R17, RZ, RZ, R19 ;  /* 0x000000ffff118224 */ /* 0x000fe200078e0013 */
[----:B------:R-:W-:Y:S02]  /*1990*/  @!P0 ISETP.NE.AND P1, PT, RZ, UR15, P1 ;  /* 0x0000000fff008c0c */ /* 0x000fe40008f25270 */
[----:B------:R-:W-:Y:S02]  /*19a0*/  @!P3 ISETP.NE.OR P4, PT, R12, RZ, P4 ;  /* 0x000000ff0c00b20c */ /* 0x000fe40002785670 */
[----:B------:R-:W-:-:S02]  /*19b0*/  @!P0 PRMT R10, R10, 0x9910, RZ ;  /* 0x000099100a0a8816 */ /* 0x000fc400000000ff */
[----:B------:R-:W-:Y:S02]  /*19c0*/  @!P0 ISETP.NE.AND P1, PT, R17, RZ, P1 ;  /* 0x000000ff1100820c */ /* 0x000fe40000f25270 */
[----:B------:R-:W-:Y:S02]  /*19d0*/  @!P3 SEL R12, RZ, 0x1, !P4 ;  /* 0x00000001ff0cb807 */ /* 0x000fe40006000000 */
[----:B------:R-:W-:Y:S01]  /*19e0*/  ISETP.GE.AND P4, PT, R11, R0, PT ;  /* 0x000000000b00720c */ /* 0x000fe20003f86270 */
[----:B------:R-:W-:Y:S01]  /*19f0*/  VIADD R11, R3, 0x300 ;  /* 0x00000300030b7836 */ /* 0x000fe20000000000 */
[----:B------:R-:W-:Y:S02]  /*1a00*/  @!P0 ISETP.NE.OR P1, PT, R10, RZ, P1 ;  /* 0x000000ff0a00820c */ /* 0x000fe40000f25670 */
[----:B------:R-:W-:Y:S02]  /*1a10*/  @!P6 PRMT R10, R13, 0x9910, RZ ;  /* 0x000099100d0ae816 */ /* 0x000fe400000000ff */
[----:B------:R-:W-:-:S02]  /*1a20*/  @!P5 PRMT R23, R23, 0x9910, RZ ;  /* 0x000099101717d816 */ /* 0x000fc400000000ff */
[----:B------:R-:W-:Y:S02]  /*1a30*/  @!P3 PRMT R4, R12, 0x7610, R4 ;  /* 0x000076100c04b816 */ /* 0x000fe40000000004 */
[----:B------:R-:W-:Y:S02]  /*1a40*/  @!P0 SEL R12, RZ, 0x1, !P1 ;  /* 0x00000001ff0c8807 */ /* 0x000fe40004800000 */
[----:B------:R-:W-:Y:S01]  /*1a50*/  ISETP.GE.AND P3, PT, R11, R0, PT ;  /* 0x000000000b00720c */ /* 0x000fe20003f66270 */
[----:B------:R-:W-:Y:S01]  /*1a60*/  @!P5 IMAD.MOV.U32 R11, RZ, RZ, R23 ;  /* 0x000000ffff0bd224 */ /* 0x000fe200078e0017 */
[----:B------:R-:W-:Y:S02]  /*1a70*/  @!P6 ISETP.NE.AND P1, PT, R10, RZ, PT ;  /* 0x000000ff0a00e20c */ /* 0x000fe40003f25270 */
[----:B------:R-:W-:Y:S02]  /*1a80*/  @!P0 PRMT R2, R12, 0x7610, R2 ;  /* 0x000076100c028816 */ /* 0x000fe40000000002 */
[----:B------:R-:W-:-:S02]  /*1a90*/  @!P6 PRMT R10, R14, 0x9910, RZ ;  /* 0x000099100e0ae816 */ /* 0x000fc400000000ff */
[----:B------:R-:W-:Y:S02]  /*1aa0*/  @!P6 PRMT R12, R9, 0x9910, RZ ;  /* 0x00009910090ce816 */ /* 0x000fe400000000ff */
[----:B------:R-:W-:Y:S02]  /*1ab0*/  @!P6 ISETP.NE.AND P1, PT, RZ, UR15, P1 ;  /* 0x0000000fff00ec0c */ /* 0x000fe40008f25270 */
[----:B------:R-:W-:Y:S02]  /*1ac0*/  @!P5 ISETP.NE.AND P0, PT, R11, RZ, PT ;  /* 0x000000ff0b00d20c */ /* 0x000fe40003f05270 */
[----:B------:R-:W-:Y:S01]  /*1ad0*/  @!P6 ISETP.NE.AND P1, PT, R10, RZ, P1 ;  /* 0x000000ff0a00e20c */ /* 0x000fe20000f25270 */
[----:B------:R-:W-:Y:S01]  /*1ae0*/  @!P6 IMAD.MOV.U32 R10, RZ, RZ, R12 ;  /* 0x000000ffff0ae224 */ /* 0x000fe200078e000c */
[----:B------:R-:W-:Y:S02]  /*1af0*/  @!P5 PRMT R11, R24, 0x9910, RZ ;  /* 0x00009910180bd816 */ /* 0x000fe400000000ff */
[----:B------:R-:W-:-:S02]  /*1b00*/  @!P5 ISETP.NE.AND P0, PT, RZ, UR15, P0 ;  /* 0x0000000fff00dc0c */ /* 0x000fc40008705270 */
[----:B------:R-:W-:Y:S02]  /*1b10*/  @!P5 PRMT R22, R22, 0x9910, RZ ;  /* 0x000099101616d816 */ /* 0x000fe400000000ff */
[----:B------:R-:W-:Y:S02]  /*1b20*/  @!P5 ISETP.NE.AND P0, PT, R11, RZ, P0 ;  /* 0x000000ff0b00d20c */ /* 0x000fe40000705270 */
[----:B------:R-:W-:Y:S01]  /*1b30*/  @!P6 ISETP.NE.OR P1, PT, R10, RZ, P1 ;  /* 0x000000ff0a00e20c */ /* 0x000fe20000f25670 */
[----:B------:R-:W-:Y:S01]  /*1b40*/  @!P5 IMAD.MOV.U32 R10, RZ, RZ, R22 ;  /* 0x000000ffff0ad224 */ /* 0x000fe200078e0016 */
[----:B------:R-:W-:Y:S02]  /*1b50*/  @!P4 PRMT R11, R26, 0x9910, RZ ;  /* 0x000099101a0bc816 */ /* 0x000fe400000000ff */
[----:B------:R-:W-:Y:S02]  /*1b60*/  @!P3 PRMT R30, R30, 0x9910, RZ ;  /* 0x000099101e1eb816 */ /* 0x000fe400000000ff */
[----:B------:R-:W-:-:S02]  /*1b70*/  @!P6 SEL R13, RZ, 0x1, !P1 ;  /* 0x00000001ff0de807 */ /* 0x000fc40004800000 */
[----:B------:R-:W-:Y:S02]  /*1b80*/  @!P4 PRMT R27, R27, 0x9910, RZ ;  /* 0x000099101b1bc816 */ /* 0x000fe400000000ff */
[----:B------:R-:W-:Y:S01]  /*1b90*/  @!P4 ISETP.NE.AND P1, PT, R11, RZ, PT ;  /* 0x000000ff0b00c20c */ /* 0x000fe20003f25270 */
[----:B------:R-:W-:Y:S01]  /*1ba0*/  @!P3 IMAD.MOV.U32 R11, RZ, RZ, R30 ;  /* 0x000000ffff0bb224 */ /* 0x000fe200078e001e */
[----:B------:R-:W-:Y:S01]  /*1bb0*/  @!P5 ISETP.NE.OR P0, PT, R10, RZ, P0 ;  /* 0x000000ff0a00d20c */ /* 0x000fe20000705670 */
[----:B------:R-:W-:Y:S01]  /*1bc0*/  @!P4 IMAD.MOV.U32 R10, RZ, RZ, R27 ;  /* 0x000000ffff0ac224 */ /* 0x000fe200078e001b */
[----:B------:R-:W-:Y:S02]  /*1bd0*/  @!P3 PRMT R31, R31, 0x9910, RZ ;  /* 0x000099101f1fb816 */ /* 0x000fe400000000ff */
[----:B------:R-:W-:Y:S02]  /*1be0*/  @!P5 SEL R14, RZ, 0x1, !P0 ;  /* 0x00000001ff0ed807 */ /* 0x000fe40004000000 */
[----:B------:R-:W-:-:S02]  /*1bf0*/  @!P4 ISETP.NE.AND P1, PT, RZ, UR15, P1 ;  /* 0x0000000fff00cc0c */ /* 0x000fc40008f25270 */
[----:B------:R-:W-:Y:S01]  /*1c00*/  @!P3 ISETP.NE.AND P0, PT, R11, RZ, PT ;  /* 0x000000ff0b00b20c */ /* 0x000fe20003f05270 */
[----:B------:R-:W-:Y:S01]  /*1c10*/  @!P3 IMAD.MOV.U32 R11, RZ, RZ, R31 ;  /* 0x000000ffff0bb224 */ /* 0x000fe200078e001f */
[----:B------:R-:W-:Y:S02]  /*1c20*/  @!P4 ISETP.NE.AND P1, PT, R10, RZ, P1 ;  /* 0x000000ff0a00c20c */ /* 0x000fe40000f25270 */
[----:B------:R-:W-:Y:S02]  /*1c30*/  @!P3 ISETP.NE.AND P0, PT, RZ, UR15, P0 ;  /* 0x0000000fff00bc0c */ /* 0x000fe40008705270 */
[----:B------:R-:W-:Y:S02]  /*1c40*/  @!P4 PRMT R10, R15, 0x9910, RZ ;  /* 0x000099100f0ac816 */ /* 0x000fe400000000ff */
[----:B------:R-:W-:Y:S01]  /*1c50*/  @!P3 ISETP.NE.AND P0, PT, R11, RZ, P0 ;  /* 0x000000ff0b00b20c */ /* 0x000fe20000705270 */
[----:B------:R-:W-:Y:S01]  /*1c60*/  VIADD R11, R3, 0x380 ;  /* 0x00000380030b7836 */ /* 0x000fe20000000000 */
[----:B------:R-:W-:-:S02]  /*1c70*/  @!P4 ISETP.NE.OR P1, PT, R10, RZ, P1 ;  /* 0x000000ff0a00c20c */ /* 0x000fc40000f25670 */
[----:B------:R-:W-:Y:S02]  /*1c80*/  @!P3 PRMT R12, R29, 0x9910, RZ ;  /* 0x000099101d0cb816 */ /* 0x000fe400000000ff */
[----:B------:R-:W-:Y:S02]  /*1c90*/  @!P4 SEL R10, RZ, 0x1, !P1 ;  /* 0x00000001ff0ac807 */ /* 0x000fe40004800000 */
[----:B------:R-:W-:Y:S02]  /*1ca0*/  ISETP.GE.AND P1, PT, R11, R0, PT ;  /* 0x000000000b00720c */ /* 0x000fe40003f26270 */
[----:B------:R-:W-:Y:S02]  /*1cb0*/  @!P3 ISETP.NE.OR P0, PT, R12, RZ, P0 ;  /* 0x000000ff0c00b20c */ /* 0x000fe40000705670 */
[----:B------:R-:W-:Y:S02]  /*1cc0*/  @!P2 PRMT R9, R18, 0x7610, R9 ;  /* 0x000076101209a816 */ /* 0x000fe40000000009 */
[----:B------:R-:W-:-:S02]  /*1cd0*/  @!P3 SEL R11, RZ, 0x1, !P0 ;  /* 0x00000001ff0bb807 */ /* 0x000fc40004000000 */
[----:B------:R-:W-:Y:S02]  /*1ce0*/  @!P6 PRMT R8, R13, 0x7610, R8 ;  /* 0x000076100d08e816 */ /* 0x000fe40000000008 */
        /* <DEDUP_REMOVED lines=14> */
.L_x_23144:
[----:B------:R-:W-:Y:S01]  /*1dd0*/  PRMT R2, R5, 0x9910, RZ ;  /* 0x0000991005027816 */ /* 0x000fe200000000ff */
[----:B------:R-:W-:Y:S01]  /*1de0*/  VIADD R5, R3, 0x380 ;  /* 0x0000038003057836 */ /* 0x000fe20000000000 */
[----:B------:R-:W-:Y:S02]  /*1df0*/  ISETP.NE.AND P4, PT, RZ, UR15, PT ;  /* 0x0000000fff007c0c */ /* 0x000fe4000bf85270 */
[----:B------:R-:W-:Y:S02]  /*1e00*/  PRMT R11, R11, 0x9910, RZ ;  /* 0x000099100b0b7816 */ /* 0x000fe400000000ff */
[----:B------:R-:W-:Y:S02]  /*1e10*/  ISETP.NE.AND P0, PT, R2, RZ, P4 ;  /* 0x000000ff0200720c */ /* 0x000fe40002705270 */
[----:B------:R-:W-:Y:S01]  /*1e20*/  PRMT R6, R6, 0x9910, RZ ;  /* 0x0000991006067816 */ /* 0x000fe200000000ff */
[----:B------:R-:W-:Y:S01]  /*1e30*/  IMAD.MOV.U32 R2, RZ, RZ, R11 ;  /* 0x000000ffff027224 */ /* 0x000fe200078e000b */
[----:B------:R-:W-:-:S02]  /*1e40*/  PRMT R4, R7, 0x9910, RZ ;  /* 0x0000991007047816 */ /* 0x000fc400000000ff */
[----:B------:R-:W-:Y:S02]  /*1e50*/  PRMT R13, R13, 0x9910, RZ ;  /* 0x000099100d0d7816 */ /* 0x000fe400000000ff */
[----:B------:R-:W-:Y:S01]  /*1e60*/  ISETP.NE.AND P1, PT, R2, RZ, P4 ;  /* 0x000000ff0200720c */ /* 0x000fe20002725270 */
[----:B------:R-:W-:Y:S01]  /*1e70*/  IMAD.MOV.U32 R2, RZ, RZ, R6 ;  /* 0x000000ffff027224 */ /* 0x000fe200078e0006 */
[----:B------:R-:W-:Y:S02]  /*1e80*/  PRMT R23, R23, 0x9910, RZ ;  /* 0x0000991017177816 */ /* 0x000fe400000000ff */
[----:B------:R-:W-:Y:S01]  /*1e90*/  ISETP.NE.AND P3, PT, R4, RZ, P4 ;  /* 0x000000ff0400720c */ /* 0x000fe20002765270 */
[----:B------:R-:W-:Y:S01]  /*1ea0*/  IMAD.MOV.U32 R4, RZ, RZ, R13 ;  /* 0x000000ffff047224 */ /* 0x000fe200078e000d */
[----:B------:R-:W-:Y:S01]  /*1eb0*/  ISETP.NE.AND P0, PT, R2, RZ, P0 ;  /* 0x000000ff0200720c */ /* 0x000fe20000705270 */
[----:B------:R-:W-:Y:S01]  /*1ec0*/  IMAD.MOV.U32 R2, RZ, RZ, R23 ;  /* 0x000000ffff027224 */ /* 0x000fe200078e0017 */
[----:B------:R-:W-:-:S02]  /*1ed0*/  ISETP.GE.AND P6, PT, R5, R0, PT ;  /* 0x000000000500720c */ /* 0x000fc40003fc6270 */
[----:B------:R-:W-:Y:S02]  /*1ee0*/  PRMT R8, R8, 0x9910, RZ ;  /* 0x0000991008087816 */ /* 0x000fe400000000ff */
[----:B------:R-:W-:Y:S02]  /*1ef0*/  PRMT R12, R12, 0x9910, RZ ;  /* 0x000099100c0c7816 */ /* 0x000fe400000000ff */
[----:B------:R-:W-:Y:S01]  /*1f00*/  ISETP.NE.AND P5, PT, R4, RZ, P4 ;  /* 0x000000ff0400720c */ /* 0x000fe200027a5270 */
[----:B------:R-:W-:Y:S01]  /*1f10*/  IMAD.MOV.U32 R4, RZ, RZ, R8 ;  /* 0x000000ffff047224 */ /* 0x000fe200078e0008 */
[----:B------:R-:W-:Y:S02]  /*1f20*/  SEL R9, RZ, 0x1, !P0 ;  /* 0x00000001ff097807 */ /* 0x000fe40004000000 */
[----:B------:R-:W-:Y:S01]  /*1f30*/  ISETP.NE.AND P0, PT, R2, RZ, P4 ;  /* 0x000000ff0200720c */ /* 0x000fe20002705270 */
[----:B------:R-:W-:Y:S01]  /*1f40*/  IMAD.MOV.U32 R2, RZ, RZ, R12 ;  /* 0x000000ffff027224 */ /* 0x000fe200078e000c */
[----:B------:R-:W-:-:S02]  /*1f50*/  ISETP.NE.AND P3, PT, R4, RZ, P3 ;  /* 0x000000ff0400720c */ /* 0x000fc40001f65270 */
[----:B------:R-:W-:Y:S02]  /*1f60*/  PRMT R5, R26, 0x9910, RZ ;  /* 0x000099101a057816 */ /* 0x000fe400000000ff */
[----:B------:R-:W-:Y:S02]  /*1f70*/  ISETP.NE.AND P1, PT, R2, RZ, P1 ;  /* 0x000000ff0200720c */ /* 0x000fe40000f25270 */
[----:B------:R-:W-:Y:S02]  /*1f80*/  PRMT R6, R30, 0x9910, RZ ;  /* 0x000099101e067816 */ /* 0x000fe400000000ff */
[----:B------:R-:W-:Y:S02]  /*1f90*/  @!P6 PRMT R7, R32, 0x9910, RZ ;  /* 0x000099102007e816 */ /* 0x000fe400000000ff */
[----:B------:R-:W-:Y:S02]  /*1fa0*/  SEL R4, RZ, 0x1, !P3 ;  /* 0x00000001ff047807 */ /* 0x000fe40005800000 */
[----:B------:R-:W-:-:S02]  /*1fb0*/  ISETP.NE.AND P3, PT, R5, RZ, P4 ;  /* 0x000000ff0500720c */ /* 0x000fc40002765270 */
[----:B------:R-:W-:Y:S02]  /*1fc0*/  SEL R2, RZ, 0x1, !P1 ;  /* 0x00000001ff027807 */ /* 0x000fe40004800000 */
[----:B------:R-:W-:Y:S02]  /*1fd0*/  PRMT R5, R14, 0x9910, RZ ;  /* 0x000099100e057816 */ /* 0x000fe400000000ff */
[----:B------:R-:W-:Y:S02]  /*1fe0*/  ISETP.NE.AND P1, PT, R6, RZ, P4 ;  /* 0x000000ff0600720c */ /* 0x000fe40002725270 */
[----:B------:R-:W-:Y:S02]  /*1ff0*/  @!P6 ISETP.NE.AND P4, PT, R7, RZ, P4 ;  /* 0x000000ff0700e20c */ /* 0x000fe40002785270 */
[----:B------:R-:W-:Y:S02]  /*2000*/  @!P6 PRMT R8, R16, 0x9910, RZ ;  /* 0x000099101008e816 */ /* 0x000fe400000000ff */
[----:B------:R-:W-:-:S02]  /*2010*/  ISETP.NE.AND P5, PT, R5, RZ, P5 ;  /* 0x000000ff0500720c */ /* 0x000fc40002fa5270 */
[----:B------:R-:W-:Y:S02]  /*2020*/  PRMT R5, R24, 0x9910, RZ ;  /* 0x0000991018057816 */ /* 0x000fe400000000ff */
        /* <DEDUP_REMOVED lines=10> */
[----:B------:R-:W-:-:S02]  /*20d0*/  SEL R5, RZ, 0x1, !P1 ;  /* 0x00000001ff057807 */ /* 0x000fc40004800000 */
[----:B------:R-:W-:-:S07]  /*20e0*/  @!P6 PRMT R10, R11, 0x7610, R10 ;  /* 0x000076100b0ae816 */ /* 0x000fce000000000a */
.L_x_23145:
[----:B------:R-:W-:Y:S05]  /*20f0*/  BSYNC B0 ;  /* 0x0000000000007941 */ /* 0x000fea0003800000 */
.L_x_23143:
[----:B------:R-:W0:Y:S01]  /*2100*/  @!P2 LDC.64 R14, c[0x0][0x228] ;  /* 0x00008a00ff0eab82 */ /* 0x000e220000000a00 */
[----:B------:R-:W-:Y:S01]  /*2110*/  @!P2 VIADD R13, R3, UR4 ;  /* 0x00000004030dac36 */ /* 0x000fe20008000000 */
[----:B------:R-:W-:Y:S01]  /*2120*/  BSSY B0, `(.L_x_23146) ;  /* 0x0000038000007945 */ /* 0x000fe20003800000 */
[----:B------:R-:W-:-:S03]  /*2130*/  IMAD.MOV.U32 R11, RZ, RZ, R3 ;  /* 0x000000ffff0b7224 */ /* 0x000fc600078e0003 */
[----:B------:R-:W-:Y:S01]  /*2140*/  BSSY B1, `(.L_x_23147) ;  /* 0x000002e000017945 */ /* 0x000fe20003800000 */
[----:B------:R-:W-:Y:S01]  /*2150*/  @!P2 VIADD R11, R3, 0x80 ;  /* 0x00000080030ba836 */ /* 0x000fe20000000000 */
[----:B0-----:R-:W-:-:S05]  /*2160*/  @!P2 IADD3 R12, P0, R13, R14, RZ ;  /* 0x0000000e0d0ca210 */ /* 0x001fca0007f1e0ff */
[----:B------:R-:W-:Y:S01]  /*2170*/  @!P2 IMAD.X R13, RZ, RZ, R15, P0 ;  /* 0x000000ffff0da224 */ /* 0x000fe200000e060f */
[----:B------:R-:W-:-:S04]  /*2180*/  ISETP.GE.AND P0, PT, R11, R0, PT ;  /* 0x000000000b00720c */ /* 0x000fc80003f06270 */
[----:B------:R0:W-:Y:S09]  /*2190*/  @!P2 STG.E.U8 desc[UR12][R12.64], R9 ;  /* 0x000000090c00a986 */ /* 0x0001f2000c10110c */
[----:B------:R-:W-:Y:S05]  /*21a0*/  @P0 BRA `(.L_x_23148) ;  /* 0x0000000000380947 */ /* 0x000fea0003800000 */
[C---:B0-----:R-:W-:Y:S01]  /*21b0*/  VIADD R12, R11.reuse, UR4 ;  /* 0x000000040b0c7c36 */ /* 0x041fe20008000000 */
        /* <DEDUP_REMOVED lines=13> */
.L_x_23148:
[----:B------:R-:W-:-:S13]  /*2290*/  ISETP.GE.AND P0, PT, R11, R0, PT ;  /* 0x000000000b00720c */ /* 0x000fda0003f06270 */
[----:B------:R-:W-:Y:S05]  /*22a0*/  @P0 BRA `(.L_x_23150) ;  /* 0x0000000000380947 */ /* 0x000fea0003800000 */
[C---:B-1----:R-:W-:Y:S01]  /*22b0*/  VIADD R2, R11.reuse, UR4 ;  /* 0x000000040b027c36 */ /* 0x042fe20008000000 */
[----:B------:R-:W-:Y:S01]  /*22c0*/  ULDC.64 UR6, c[0x0][0x228] ;  /* 0x00008a0000067ab9 */ /* 0x000fe20000000a00 */
[----:B------:R-:W-:-:S03]  /*22d0*/  VIADD R11, R11, 0x80 ;  /* 0x000000800b0b7836 */ /* 0x000fc60000000000 */
[----:B------:R-:W-:-:S05]  /*22e0*/  IADD3 R2, P0, R2, UR6, RZ ;  /* 0x0000000602027c10 */ /* 0x000fca000ff1e0ff */
[----:B------:R-:W-:-:S05]  /*22f0*/  IMAD.X R3, RZ, RZ, UR7, P0 ;  /* 0x00000007ff037e24 */ /* 0x000fca00080e06ff */
[----:B------:R1:W-:Y:S03]  /*2300*/  STG.E.U8 desc[UR12][R2.64], R8 ;  /* 0x0000000802007986 */ /* 0x0003e6000c10110c */
.L_x_23149:
        /* <DEDUP_REMOVED lines=8> */
.L_x_23150:
[----:B------:R-:W-:-:S13]  /*2390*/  ISETP.GE.AND P0, PT, R11, R0, PT ;  /* 0x000000000b00720c */ /* 0x000fda0003f06270 */
[----:B------:R-:W-:Y:S05]  /*23a0*/  @P0 BREAK B1 ;  /* 0x0000000000010942 */ /* 0x000fea0003800000 */
[----:B------:R-:W-:Y:S05]  /*23b0*/  @P0 BRA `(.L_x_23152) ;  /* 0x0000000000380947 */ /* 0x000fea0003800000 */
[C---:B-12---:R-:W-:Y:S01]  /*23c0*/  VIADD R2, R11.reuse, UR4 ;  /* 0x000000040b027c36 */ /* 0x046fe20008000000 */
[----:B------:R-:W-:Y:S01]  /*23d0*/  ULDC.64 UR6, c[0x0][0x228] ;  /* 0x00008a0000067ab9 */ /* 0x000fe20000000a00 */
[----:B------:R-:W-:-:S03]  /*23e0*/  VIADD R11, R11, 0x80 ;  /* 0x000000800b0b7836 */ /* 0x000fc60000000000 */
[----:B------:R-:W-:-:S05]  /*23f0*/  IADD3 R2, P0, R2, UR6, RZ ;  /* 0x0000000602027c10 */ /* 0x000fca000ff1e0ff */
[----:B------:R-:W-:-:S05]  /*2400*/  IMAD.X R3, RZ, RZ, UR7, P0 ;  /* 0x00000007ff037e24 */ /* 0x000fca00080e06ff */
[----:B------:R2:W-:Y:S03]  /*2410*/  STG.E.U8 desc[UR12][R2.64], R6 ;  /* 0x0000000602007986 */ /* 0x0005e6000c10110c */
.L_x_23151:
[----:B------:R-:W-:Y:S05]  /*2420*/  BSYNC B1 ;  /* 0x0000000000017941 */ /* 0x000fea0003800000 */
.L_x_23147:
[----:B------:R-:W-:-:S13]  /*2430*/  ISETP.GE.AND P0, PT, R11, R0, PT ;  /* 0x000000000b00720c */ /* 0x000fda0003f06270 */
[----:B--2---:R-:W2:Y:S01]  /*2440*/  @!P0 LDC.64 R6, c[0x0][0x228] ;  /* 0x00008a00ff068b82 */ /* 0x004ea20000000a00 */
[C---:B-1----:R-:W-:Y:S02]  /*2450*/  @!P0 VIADD R3, R11.reuse, UR4 ;  /* 0x000000040b038c36 */ /* 0x042fe40008000000 */
[----:B------:R-:W-:-:S03]  /*2460*/  @!P0 VIADD R11, R11, 0x80 ;  /* 0x000000800b0b8836 */ /* 0x000fc60000000000 */
[----:B--2---:R-:W-:-:S05]  /*2470*/  @!P0 IADD3 R2, P1, R3, R6, RZ ;  /* 0x0000000603028210 */ /* 0x004fca0007f3e0ff */
[----:B------:R-:W-:-:S05]  /*2480*/  @!P0 IMAD.X R3, RZ, RZ, R7, P1 ;  /* 0x000000ffff038224 */ /* 0x000fca00008e0607 */
[----:B------:R3:W-:Y:S03]  /*2490*/  @!P0 STG.E.U8 desc[UR12][R2.64], R5 ;  /* 0x0000000502008986 */ /* 0x0007e6000c10110c */
.L_x_23152:
[----:B------:R-:W-:Y:S05]  /*24a0*/  BSYNC B0 ;  /* 0x0000000000007941 */ /* 0x000fea0003800000 */
.L_x_23146:
[----:B------:R-:W-:Y:S05]  /*24b0*/  WARPSYNC.ALL ;  /* 0x0000000000007948 */ /* 0x000fea0003800000 */
[----:B------:R-:W-:-:S13]  /*24c0*/  ISETP.GE.AND P0, PT, R11, R0, PT ;  /* 0x000000000b00720c */ /* 0x000fda0003f06270 */
[----:B------:R-:W-:Y:S05]  /*24d0*/  @P0 EXIT ;  /* 0x000000000000094d */ /* 0x000fea0003800000 */
[----:B-123--:R-:W-:Y:S01]  /*24e0*/  VIADD R2, R11, UR4 ;  /* 0x000000040b027c36 */ /* 0x00efe20008000000 */
[----:B------:R-:W-:-:S04]  /*24f0*/  ULDC.64 UR6, c[0x0][0x228] ;  /* 0x00008a0000067ab9 */ /* 0x000fc80000000a00 */
[----:B------:R-:W-:-:S05]  /*2500*/  IADD3 R2, P0, R2, UR6, RZ ;  /* 0x0000000602027c10 */ /* 0x000fca000ff1e0ff */
[----:B------:R-:W-:-:S05]  /*2510*/  IMAD.X R3, RZ, RZ, UR7, P0 ;  /* 0x00000007ff037e24 */ /* 0x000fca00080e06ff */
[----:B------:R-:W-:Y:S01]  /*2520*/  STG.E.U8 desc[UR12][R2.64], R10 ;  /* 0x0000000a02007986 */ /* 0x000fe2000c10110c */
[----:B------:R-:W-:Y:S05]  /*2530*/  EXIT ;  /* 0x000000000000794d */ /* 0x000fea0003800000 */
.L_x_23153:
        /* <DEDUP_REMOVED lines=12> */
.L_x_24242:


//--------------------- .text._ZN2at6native29vectorized_elementwise_kernelILi4EZNS0_54_GLOBAL__N__d8c5977b_16_LinearAlgebra_cu_7dd49032_297216addr_kernel_cudaERNS_14TensorIteratorERKN3c106ScalarES8_EUlbbbE0_St5arrayIPcLm4EEEEviT0_T1_ --------------------------
	.section	.text._ZN2at6native29vectorized_elementwise_kernelILi4EZNS0_54_GLOBAL__N__d8c5977b_16_LinearAlgebra_cu_7dd49032_297216addr_kernel_cudaERNS_14TensorIteratorERKN3c106ScalarES8_EUlbbbE0_St5arrayIPcLm4EEEEviT0_T1_,"ax",@progbits
	.align	128
        .global         _ZN2at6native29vectorized_elementwise_kernelILi4EZNS0_54_GLOBAL__N__d8c5977b_16_LinearAlgebra_cu_7dd49032_297216addr_kernel_cudaERNS_14TensorIteratorERKN3c106ScalarES8_EUlbbbE0_St5arrayIPcLm4EEEEviT0_T1_
        .type           _ZN2at6native29vectorized_elementwise_kernelILi4EZNS0_54_GLOBAL__N__d8c5977b_16_LinearAlgebra_cu_7dd49032_297216addr_kernel_cudaERNS_14TensorIteratorERKN3c106ScalarES8_EUlbbbE0_St5arrayIPcLm4EEEEviT0_T1_,@function
        .size           _ZN2at6native29vectorized_elementwise_kernelILi4EZNS0_54_GLOBAL__N__d8c5977b_16_LinearAlgebra_cu_7dd49032_297216addr_kernel_cudaERNS_14TensorIteratorERKN3c106ScalarES8_EUlbbbE0_St5arrayIPcLm4EEEEviT0_T1_,(.L_x_24243 - _ZN2at6native29vectorized_elementwise_kernelILi4EZNS0_54_GLOBAL__N__d8c5977b_16_LinearAlgebra_cu_7dd49032_297216addr_kernel_cudaERNS_14TensorIteratorERKN3c106ScalarES8_EUlbbbE0_St5arrayIPcLm4EEEEviT0_T1_)
        .other          _ZN2at6native29vectorized_elementwise_kernelILi4EZNS0_54_GLOBAL__N__d8c5977b_16_LinearAlgebra_cu_7dd49032_297216addr_kernel_cudaERNS_14TensorIteratorERKN3c106ScalarES8_EUlbbbE0_St5arrayIPcLm4EEEEviT0_T1_,@"STO_CUDA_ENTRY STV_DEFAULT"
_ZN2at6native29vectorized_elementwise_kernelILi4EZNS0_54_GLOBAL__N__d8c5977b_16_LinearAlgebra_cu_7dd49032_297216addr_kernel_cudaERNS_14TensorIteratorERKN3c106ScalarES8_EUlbbbE0_St5arrayIPcLm4EEEEviT0_T1_:
.text._ZN2at6native29vectorized_elementwise_kernelILi4EZNS0_54_GLOBAL__N__d8c5977b_16_LinearAlgebra_cu_7dd49032_297216addr_kernel_cudaERNS_14TensorIteratorERKN3c106ScalarES8_EUlbbbE0_St5arrayIPcLm4EEEEviT0_T1_:
        /* <DEDUP_REMOVED lines=25> */
[----:B------:R-:W2:Y:S04]  /*0190*/  LDG.E R10, desc[UR12][R4.64] ;  /* 0x0000000c040a7981 */ /* 0x000ea8000c1e1900 */
[----:B------:R0:W3:Y:S04]  /*01a0*/  LDG.E R11, desc[UR12][R4.64+0x200] ;  /* 0x0002000c040b7981 */ /* 0x0000e8000c1e1900 */
[----:B------:R-:W4:Y:S04]  /*01b0*/  LDG.E R12, desc[UR12][R6.64] ;  /* 0x0000000c060c7981 */ /* 0x000f28000c1e1900 */
[----:B------:R1:W5:Y:S01]  /*01c0*/  LDG.E R13, desc[UR12][R6.64+0x200] ;  /* 0x0002000c060d7981 */ /* 0x000362000c1e1900 */
[----:B------:R-:W-:Y:S01]  /*01d0*/  ISETP.NE.AND P0, PT, RZ, UR14, PT ;  /* 0x0000000eff007c0c */ /* 0x000fe2000bf05270 */
[----:B------:R-:W-:-:S04]  /*01e0*/  UIADD3 UR6, UP0, UR4, UR6, URZ ;  /* 0x0000000604067290 */ /* 0x000fc8000ff1e03f */
[----:B------:R-:W-:Y:S02]  /*01f0*/  UIADD3.X UR5, UR5, UR7, URZ, UP0, !UPT ;  /* 0x0000000705057290 */ /* 0x000fe400087fe43f */
[----:B------:R-:W-:-:S04]  /*0200*/  IMAD.U32 R2, RZ, RZ, UR6 ;  /* 0x00000006ff027e24 */ /* 0x000fc8000f8e00ff */
[----:B------:R-:W-:Y:S01]  /*0210*/  IMAD.U32 R3, RZ, RZ, UR5 ;  /* 0x00000005ff037e24 */ /* 0x000fe2000f8e00ff */
[C---:B--2---:R-:W-:Y:S02]  /*0220*/  PRMT R8, R10.reuse, 0x7770, RZ ;  /* 0x000077700a087816 */ /* 0x044fe400000000ff */
[C---:B------:R-:W-:Y:S02]  /*0230*/  PRMT R9, R10.reuse, 0x7771, RZ ;  /* 0x000077710a097816 */ /* 0x040fe400000000ff */
[C---:B0-----:R-:W-:Y:S02]  /*0240*/  PRMT R4, R10.reuse, 0x7772, RZ ;  /* 0x000077720a047816 */ /* 0x041fe400000000ff */
[----:B------:R-:W-:Y:S02]  /*0250*/  PRMT R5, R10, 0x7773, RZ ;  /* 0x000077730a057816 */ /* 0x000fe400000000ff */
[C---:B---3--:R-:W-:Y:S02]  /*0260*/  PRMT R14, R11.reuse, 0x7770, RZ ;  /* 0x000077700b0e7816 */ /* 0x048fe400000000ff */
[----:B------:R-:W-:-:S02]  /*0270*/  PRMT R15, R11, 0x7771, RZ ;  /* 0x000077710b0f7816 */ /* 0x000fc400000000ff */
[C---:B------:R-:W-:Y:S02]  /*0280*/  PRMT R16, R11.reuse, 0x7772, RZ ;  /* 0x000077720b107816 */ /* 0x040fe400000000ff */
[----:B-1----:R-:W-:Y:S02]  /*0290*/  PRMT R6, R11, 0x7773, RZ ;  /* 0x000077730b067816 */ /* 0x002fe400000000ff */
[C---:B----4-:R-:W-:Y:S02]  /*02a0*/  PRMT R17, R12.reuse, 0x7770, RZ ;  /* 0x000077700c117816 */ /* 0x050fe400000000ff */
[C---:B------:R-:W-:Y:S02]  /*02b0*/  PRMT R18, R12.reuse, 0x7771, RZ ;  /* 0x000077710c127816 */ /* 0x040fe400000000ff */
[C---:B------:R-:W-:Y:S02]  /*02c0*/  PRMT R19, R12.reuse, 0x7772, RZ ;  /* 0x000077720c137816 */ /* 0x040fe400000000ff */
[----:B------:R-:W-:-:S02]  /*02d0*/  PRMT R7, R12, 0x7773, RZ ;  /* 0x000077730c077816 */ /* 0x000fc400000000ff */
[C---:B-----5:R-:W-:Y:S02]  /*02e0*/  PRMT R20, R13.reuse, 0x7770, RZ ;  /* 0x000077700d147816 */ /* 0x060fe400000000ff */
[C---:B------:R-:W-:Y:S02]  /*02f0*/  PRMT R21, R13.reuse, 0x7771, RZ ;  /* 0x000077710d157816 */ /* 0x040fe400000000ff */
[C---:B------:R-:W-:Y:S02]  /*0300*/  PRMT R22, R13.reuse, 0x7772, RZ ;  /* 0x000077720d167816 */ /* 0x040fe400000000ff */
[----:B------:R-:W-:Y:S01]  /*0310*/  PRMT R10, R13, 0x7773, RZ ;  /* 0x000077730d0a7816 */ /* 0x000fe200000000ff */
[----:B------:R-:W-:Y:S06]  /*0320*/  @!P0 BRA `(.L_x_23155) ;  /* 0x0000000000c88947 */ /* 0x000fec0003800000 */
[----:B------:R-:W-:-:S05]  /*0330*/  IMAD.WIDE.U32 R2, R0, 0x4, R2 ;  /* 0x0000000400027825 */ /* 0x000fca00078e0002 */
[----:B------:R-:W2:Y:S04]  /*0340*/  LDG.E R11, desc[UR12][R2.64+0x200] ;  /* 0x0002000c020b7981 */ /* 0x000ea8000c1e1900 */
[----:B------:R0:W3:Y:S01]  /*0350*/  LDG.E R12, desc[UR12][R2.64] ;  /* 0x0000000c020c7981 */ /* 0x0000e2000c1e1900 */
        /* <DEDUP_REMOVED lines=16> */
[----:B------:R-:W-:Y:S02]  /*0460*/  ISETP.NE.AND P4, PT, R2, RZ, PT ;  /* 0x000000ff0200720c */ /* 0x000fe40003f85270 */
[----:B------:R-:W-:Y:S02]  /*0470*/  ISETP.NE.AND P0, PT, R16, RZ, P6 ;  /* 0x000000ff1000720c */ /* 0x000fe40003705270 */
[----:B------:R-:W-:-:S02]  /*0480*/  P2R R3, PR, RZ, 0x10 ;  /* 0x00000010ff037803 */ /* 0x000fc40000000000 */
[----:B------:R-:W-:Y:S02]  /*0490*/  ISETP.NE.AND P4, PT, R4, RZ, PT ;  /* 0x000000ff0400720c */ /* 0x000fe40003f85270 */
[----:B------:R-:W-:Y:S02]  /*04a0*/  P2R R5, PR, RZ, 0x8 ;  /* 0x00000008ff057803 */ /* 0x000fe40000000000 */
[----:B------:R-:W-:Y:S02]  /*04b0*/  ISETP.NE.AND P6, PT, R6, RZ, P6 ;  /* 0x000000ff0600720c */ /* 0x000fe400037c5270 */
[----:B------:R-:W-:Y:S02]  /*04c0*/  ISETP.NE.AND P1, PT, R21, RZ, P1 ;  /* 0x000000ff1500720c */ /* 0x000fe40000f25270 */
[----:B------:R-:W-:Y:S02]  /*04d0*/  ISETP.NE.AND P0, PT, R22, RZ, P0 ;  /* 0x000000ff1600720c */ /* 0x000fe40000705270 */
[----:B------:R-:W-:-:S02]  /*04e0*/  ISETP.NE.AND P6, PT, R10, RZ, P6 ;  /* 0x000000ff0a00720c */ /* 0x000fc400037c5270 */
[----:B------:R-:W-:Y:S02]  /*04f0*/  P2R R6, PR, RZ, 0x4 ;  /* 0x00000004ff067803 */ /* 0x000fe40000000000 */
[C---:B--2---:R-:W-:Y:S02]  /*0500*/  PRMT R4, R11.reuse, 0x7770, RZ ;  /* 0x000077700b047816 */ /* 0x044fe400000000ff */
[C---:B------:R-:W-:Y:S02]  /*0510*/  PRMT R7, R11.reuse, 0x7771, RZ ;  /* 0x000077710b077816 */ /* 0x040fe400000000ff */
[----:B------:R-:W-:Y:S02]  /*0520*/  ISETP.NE.OR P3, PT, R4, RZ, P5 ;  /* 0x000000ff0400720c */ /* 0x000fe40002f65670 */
[----:B---3--:R-:W-:Y:S02]  /*0530*/  PRMT R4, R12, 0x7770, RZ ;  /* 0x000077700c047816 */ /* 0x008fe400000000ff */
[----:B------:R-:W-:-:S02]  /*0540*/  PRMT R8, R11, 0x7772, RZ ;  /* 0x000077720b087816 */ /* 0x000fc400000000ff */
[----:B------:R-:W-:Y:S02]  /*0550*/  PRMT R2, R11, 0x7773, RZ ;  /* 0x000077730b027816 */ /* 0x000fe400000000ff */
[----:B------:R-:W-:Y:S02]  /*0560*/  ISETP.NE.OR P4, PT, R4, RZ, P4 ;  /* 0x000000ff0400720c */ /* 0x000fe40002785670 */
[----:B------:R-:W-:Y:S02]  /*0570*/  ISETP.NE.OR P2, PT, R7, RZ, P1 ;  /* 0x000000ff0700720c */ /* 0x000fe40000f45670 */
[----:B------:R-:W-:Y:S02]  /*0580*/  ISETP.NE.OR P1, PT, R8, RZ, P0 ;  /* 0x000000ff0800720c */ /* 0x000fe40000725670 */
[----:B------:R-:W-:Y:S02]  /*0590*/  ISETP.NE.OR P0, PT, R2, RZ, P6 ;  /* 0x000000ff0200720c */ /* 0x000fe40003705670 */
[----:B------:R-:W-:-:S02]  /*05a0*/  ISETP.NE.AND P5, PT, R5, RZ, PT ;  /* 0x000000ff0500720c */ /* 0x000fc40003fa5270 */
[----:B------:R-:W-:Y:S02]  /*05b0*/  ISETP.NE.AND P6, PT, R6, RZ, PT ;  /* 0x000000ff0600720c */ /* 0x000fe40003fc5270 */
[----:B------:R-:W-:Y:S02]  /*05c0*/  P2R R4, PR, RZ, 0x10 ;  /* 0x00000010ff047803 */ /* 0x000fe40000000000 */
[C---:B------:R-:W-:Y:S02]  /*05d0*/  PRMT R5, R12.reuse, 0x7771, RZ ;  /* 0x000077710c057816 */ /* 0x040fe400000000ff */
[C---:B------:R-:W-:Y:S02]  /*05e0*/  PRMT R6, R12.reuse, 0x7772, RZ ;  /* 0x000077720c067816 */ /* 0x040fe400000000ff */
[----:B------:R-:W-:Y:S02]  /*05f0*/  PRMT R2, R12, 0x7773, RZ ;  /* 0x000077730c027816 */ /* 0x000fe400000000ff */
[----:B------:R-:W-:-:S02]  /*0600*/  ISETP.NE.AND P4, PT, R3, RZ, PT ;  /* 0x000000ff0300720c */ /* 0x000fc40003f85270 */
[----:B------:R-:W-:Y:S02]  /*0610*/  ISETP.NE.OR P5, PT, R6, RZ, P5 ;  /* 0x000000ff0600720c */ /* 0x000fe40002fa5670 */
[----:B------:R-:W-:Y:S02]  /*0620*/  ISETP.NE.OR P4, PT, R5, RZ, P4 ;  /* 0x000000ff0500720c */ /* 0x000fe40002785670 */
[----:B------:R-:W-:Y:S01]  /*0630*/  ISETP.NE.OR P6, PT, R2, RZ, P6 ;  /* 0x000000ff0200720c */ /* 0x000fe200037c5670 */
[----:B------:R-:W-:-:S12]  /*0640*/  BRA `(.L_x_23156) ;  /* 0x0000000000587947 */ /* 0x000fd80003800000 */
.L_x_23155:
        /* <DEDUP_REMOVED lines=22> */
.L_x_23156:
        /* <DEDUP_REMOVED lines=8> */
[----:B------:R-:W-:-:S04]  /*0830*/  SEL R3, RZ, 0x1, !P4 ;  /* 0x00000001ff037807 */ /* 0x000fc80006000000 */
[----:B------:R-:W-:Y:S02]  /*0840*/  PRMT R5, R3, 0x7604, R2 ;  /* 0x0000760403057816 */ /* 0x000fe40000000002 */
[----:B------:R-:W-:Y:S02]  /*0850*/  SEL R2, RZ, 0x1, !P5 ;  /* 0x00000001ff027807 */ /* 0x000fe40006800000 */
[----:B------:R-:W-:Y:S02]  /*0860*/  SEL R3, RZ, 0x1, !P2 ;  /* 0x00000001ff037807 */ /* 0x000fe40005000000 */
[----:B------:R-:W-:Y:S01]  /*0870*/  PRMT R7, R2, 0x7054, R5 ;  /* 0x0000705402077816 */ /* 0x000fe20000000005 */
[----:B------:R-:W-:Y:S01]  /*0880*/  IMAD.U32 R2, RZ, RZ, UR5 ;  /* 0x00000005ff027e24 */ /* 0x000fe2000f8e00ff */
[----:B------:R-:W-:Y:S01]  /*0890*/  PRMT R6, R3, 0x7604, R4 ;  /* 0x0000760403067816 */ /* 0x000fe20000000004 */
[----:B------:R-:W-:Y:S01]  /*08a0*/  IMAD.U32 R3, RZ, RZ, UR6 ;  /* 0x00000006ff037e24 */ /* 0x000fe2000f8e00ff */
[----:B------:R-:W-:-:S02]  /*08b0*/  SEL R5, RZ, 0x1, !P1 ;  /* 0x00000001ff057807 */ /* 0x000fc40004800000 */
[----:B------:R-:W-:Y:S01]  /*08c0*/  SEL R4, RZ, 0x1, !P6 ;  /* 0x00000001ff047807 */ /* 0x000fe20007000000 */
[----:B------:R-:W-:Y:S01]  /*08d0*/  IMAD.WIDE R2, R0, 0x4, R2 ;  /* 0x0000000400027825 */ /* 0x000fe200078e0202 */
[----:B------:R-:W-:Y:S02]  /*08e0*/  PRMT R6, R5, 0x7054, R6 ;  /* 0x0000705405067816 */ /* 0x000fe40000000006 */
[----:B------:R-:W-:Y:S02]  /*08f0*/  SEL R5, RZ, 0x1, !P0 ;  /* 0x00000001ff057807 */ /* 0x000fe40004000000 */
[----:B------:R-:W-:Y:S02]  /*0900*/  PRMT R7, R4, 0x654, R7 ;  /* 0x0000065404077816 */ /* 0x000fe40000000007 */
[----:B------:R-:W-:-:S03]  /*0910*/  PRMT R5, R5, 0x654, R6 ;  /* 0x0000065405057816 */ /* 0x000fc60000000006 */
[----:B------:R-:W-:Y:S04]  /*0920*/  STG.E desc[UR12][R2.64], R7 ;  /* 0x0000000702007986 */ /* 0x000fe8000c10190c */
[----:B------:R-:W-:Y:S01]  /*0930*/  STG.E desc[UR12][R2.64+0x200], R5 ;  /* 0x0002000502007986 */ /* 0x000fe2000c10190c */
[----:B------:R-:W-:Y:S05]  /*0940*/  EXIT ;  /* 0x000000000000794d */ /* 0x000fea0003800000 */
.L_x_23154:
        /* <DEDUP_REMOVED lines=30> */
.L_x_23158:
[----:B------:R-:W-:Y:S05]  /*0b30*/  BSYNC B0 ;  /* 0x0000000000007941 */ /* 0x000fea0003800000 */
.L_x_23157:
        /* <DEDUP_REMOVED lines=26> */
.L_x_23160:
[----:B------:R-:W-:Y:S05]  /*0ce0*/  BSYNC B0 ;  /* 0x0000000000007941 */ /* 0x000fea0003800000 */
.L_x_23159:
        /* <DEDUP_REMOVED lines=28> */
.L_x_23162:
[----:B------:R-:W-:Y:S05]  /*0eb0*/  BSYNC B0 ;  /* 0x0000000000007941 */ /* 0x000fea0003800000 */
.L_x_23161:
        /* <DEDUP_REMOVED lines=26> */
.L_x_23164:
[----:B------:R-:W-:Y:S05]  /*1060*/  BSYNC B0 ;  /* 0x0000000000007941 */ /* 0x000fea0003800000 */
.L_x_23163:
        /* <DEDUP_REMOVED lines=27> */
.L_x_23166:
[----:B------:R-:W-:Y:S05]  /*1220*/  BSYNC B0 ;  /* 0x0000000000007941 */ /* 0x000fea0003800000 */
.L_x_23165:
        /* <DEDUP_REMOVED lines=25> */
.L_x_23168:
[----:B------:R-:W-:Y:S05]  /*13c0*/  BSYNC B0 ;  /* 0x0000000000007941 */ /* 0x000fea0003800000 */
.L_x_23167:
        /* <DEDUP_REMOVED lines=27> */
.L_x_23170:
[----:B------:R-:W-:Y:S05]  /*1580*/  BSYNC B0 ;  /* 0x0000000000007941 */ /* 0x000fea0003800000 */
.L_x_23169:
        /* <DEDUP_REMOVED lines=26> */
.L_x_23172:
[----:B------:R-:W-:Y:S05]  /*1730*/  BSYNC B0 ;  /* 0x0000000000007941 */ /* 0x000fea0003800000 */
.L_x_23171:
        /* <DEDUP_REMOVED lines=101> */
.L_x_23174:
        /* <DEDUP_REMOVED lines=50> */
.L_x_23175:
[----:B------:R-:W-:Y:S05]  /*20b0*/  BSYNC B0 ;  /* 0x0000000000007941 */ /* 0x000fea0003800000 */
.L_x_23173:
        /* <DEDUP_REMOVED lines=25> */
.L_x_23178:
        /* <DEDUP_REMOVED lines=8> */
.L_x_23179:
        /* <DEDUP_REMOVED lines=8> */
.L_x_23180:
        /* <DEDUP_REMOVED lines=9> */
.L_x_23181:
[----:B------:R-:W-:Y:S05]  /*23e0*/  BSYNC B1 ;  /* 0x0000000000017941 */ /* 0x000fea0003800000 */
.L_x_23177:
[----:B------:R-:W-:-:S13]  /*23f0*/  ISETP.GE.AND P0, PT, R11, R0, PT ;  /* 0x000000000b00720c */ /* 0x000fda0003f06270 */
[----:B--2---:R-:W2:Y:S01]  /*2400*/  @!P0 LDC.64 R6, c[0x0][0x228] ;  /* 0x00008a00ff068b82 */ /* 0x004ea20000000a00 */
[C---:B-1----:R-:W-:Y:S02]  /*2410*/  @!P0 VIADD R3, R11.reuse, UR4 ;  /* 0x000000040b038c36 */ /* 0x042fe40008000000 */
[----:B------:R-:W-:-:S03]  /*2420*/  @!P0 VIADD R11, R11, 0x80 ;  /* 0x000000800b0b8836 */ /* 0x000fc60000000000 */
[----:B--2---:R-:W-:-:S05]  /*2430*/  @!P0 IADD3 R2, P1, R3, R6, RZ ;  /* 0x0000000603028210 */ /* 0x004fca0007f3e0ff */
[----:B------:R-:W-:-:S05]  /*2440*/  @!P0 IMAD.X R3, RZ, RZ, R7, P1 ;  /* 0x000000ffff038224 */ /* 0x000fca00008e0607 */
[----:B------:R3:W-:Y:S03]  /*2450*/  @!P0 STG.E.U8 desc[UR12][R2.64], R5 ;  /* 0x0000000502008986 */ /* 0x0007e6000c10110c */
.L_x_23182:
[----:B------:R-:W-:Y:S05]  /*2460*/  BSYNC B0 ;  /* 0x0000000000007941 */ /* 0x000fea0003800000 */
.L_x_23176:
        /* <DEDUP_REMOVED lines=9> */
.L_x_23183:
        /* <DEDUP_REMOVED lines=16> */
.L_x_24243:


//--------------------- .text._ZN2at6native29vectorized_elementwise_kernelILi8EZNS0_54_GLOBAL__N__d8c5977b_16_LinearAlgebra_cu_7dd49032_297216addr_kernel_cudaERNS_14TensorIteratorERKN3c106ScalarES8_EUlbbbE0_St5arrayIPcLm4EEEEviT0_T1_ --------------------------
	.section	.text._ZN2at6native29vectorized_elementwise_kernelILi8EZNS0_54_GLOBAL__N__d8c5977b_16_LinearAlgebra_cu_7dd49032_297216addr_kernel_cudaERNS_14TensorIteratorERKN3c106ScalarES8_EUlbbbE0_St5arrayIPcLm4EEEEviT0_T1_,"ax",@progbits
	.align	128
        .global         _ZN2at6native29vectorized_elementwise_kernelILi8EZNS0_54_GLOBAL__N__d8c5977b_16_LinearAlgebra_cu_7dd49032_297216addr_kernel_cudaERNS_14TensorIteratorERKN3c106ScalarES8_EUlbbbE0_St5arrayIPcLm4EEEEviT0_T1_
        .type           _ZN2at6native29vectorized_elementwise_kernelILi8EZNS0_54_GLOBAL__N__d8c5977b_16_LinearAlgebra_cu_7dd49032_297216addr_kernel_cudaERNS_14TensorIteratorERKN3c106ScalarES8_EUlbbbE0_St5arrayIPcLm4EEEEviT0_T1_,@function
        .size           _ZN2at6native29vectorized_elementwise_kernelILi8EZNS0_54_GLOBAL__N__d8c5977b_16_LinearAlgebra_cu_7dd49032_297216addr_kernel_cudaERNS_14TensorIteratorERKN3c106ScalarES8_EUlbbbE0_St5arrayIPcLm4EEEEviT0_T1_,(.L_x_24244 - _ZN2at6native29vectorized_elementwise_kernelILi8EZNS0_54_GLOBAL__N__d8c5977b_16_LinearAlgebra_cu_7dd49032_297216addr_kernel_cudaERNS_14TensorIteratorERKN3c106ScalarES8_EUlbbbE0_St5arrayIPcLm4EEEEviT0_T1_)
        .other          _ZN2at6native29vectorized_elementwise_kernelILi8EZNS0_54_GLOBAL__N__d8c5977b_16_LinearAlgebra_cu_7dd49032_297216addr_kernel_cudaERNS_14TensorIteratorERKN3c106ScalarES8_EUlbbbE0_St5arrayIPcLm4EEEEviT0_T1_,@"STO_CUDA_ENTRY STV_DEFAULT"
_ZN2at6native29vectorized_elementwise_kernelILi8EZNS0_54_GLOBAL__N__d8c5977b_16_LinearAlgebra_cu_7dd49032_297216addr_kernel_cudaERNS_14TensorIteratorERKN3c106ScalarES8_EUlbbbE0_St5arrayIPcLm4EEEEviT0_T1_:
.text._ZN2at6native29vectorized_elementwise_kernelILi8EZNS0_54_GLOBAL__N__d8c5977b_16_LinearAlgebra_cu_7dd49032_297216addr_kernel_cudaERNS_14TensorIteratorERKN3c106ScalarES8_EUlbbbE0_St5arrayIPcLm4EEEEviT0_T1_:
        /* <DEDUP_REMOVED lines=18> */
[----:B------:R-:W-:-:S02]  /*0120*/  IMAD.U32 R2, RZ, RZ, UR8 ;  /* 0x00000008ff027e24 */ /* 0x000fc4000f8e00ff */
[----:B------:R-:W-:Y:S02]  /*0130*/  IMAD.U32 R4, RZ, RZ, UR6 ;  /* 0x00000006ff047e24 */ /* 0x000fe4000f8e00ff */
[----:B------:R-:W-:Y:S02]  /*0140*/  IMAD.U32 R3, RZ, RZ, UR9 ;  /* 0x00000009ff037e24 */ /* 0x000fe4000f8e00ff */
[----:B------:R-:W-:Y:S01]  /*0150*/  IMAD.U32 R5, RZ, RZ, UR7 ;  /* 0x00000007ff057e24 */ /* 0x000fe2000f8e00ff */
[----:B------:R-:W-:Y:S01]  /*0160*/  ULDC.64 UR6, c[0x0][0x230] ;  /* 0x00008c0000067ab9 */ /* 0x000fe20000000a00 */
[----:B0-----:R-:W-:-:S04]  /*0170*/  IMAD.WIDE.U32 R2, R0, 0x8, R2 ;  /* 0x0000000800027825 */ /* 0x001fc800078e0002 */
[----:B------:R-:W-:Y:S02]  /*0180*/  IMAD.WIDE.U32 R4, R0, 0x8, R4 ;  /* 0x0000000800047825 */ /* 0x000fe400078e0004 */
[----:B------:R-:W2:Y:S04]  /*0190*/  LDG.E.64 R2, desc[UR10][R2.64] ;  /* 0x0000000a02027981 */ /* 0x000ea8000c1e1b00 */
[----:B------:R-:W3:Y:S01]  /*01a0*/  LDG.E.64 R4, desc[UR10][R4.64] ;  /* 0x0000000a04047981 */ /* 0x000ee2000c1e1b00 */
[----:B------:R-:W-:Y:S01]  /*01b0*/  ISETP.NE.AND P0, PT, RZ, UR12, PT ;  /* 0x0000000cff007c0c */ /* 0x000fe2000bf05270 */
[----:B------:R-:W-:-:S04]  /*01c0*/  UIADD3 UR6, UP0, UR4, UR6, URZ ;  /* 0x0000000604067290 */ /* 0x000fc8000ff1e03f */
[----:B------:R-:W-:Y:S02]  /*01d0*/  UIADD3.X UR5, UR5, UR7, URZ, UP0, !UPT ;  /* 0x0000000705057290 */ /* 0x000fe400087fe43f */
[----:B------:R-:W-:-:S04]  /*01e0*/  IMAD.U32 R6, RZ, RZ, UR6 ;  /* 0x00000006ff067e24 */ /* 0x000fc8000f8e00ff */
[----:B------:R-:W-:Y:S01]  /*01f0*/  IMAD.U32 R7, RZ, RZ, UR5 ;  /* 0x00000005ff077e24 */ /* 0x000fe2000f8e00ff */
[C---:B--2---:R-:W-:Y:S02]  /*0200*/  PRMT R14, R2.reuse, 0x7732, RZ ;  /* 0x00007732020e7816 */ /* 0x044fe400000000ff */
[C---:B------:R-:W-:Y:S02]  /*0210*/  PRMT R15, R3.reuse, 0x7732, RZ ;  /* 0x00007732030f7816 */ /* 0x040fe400000000ff */
[----:B------:R-:W-:Y:S02]  /*0220*/  LOP3.LUT R13, R2, 0xffff, RZ, 0xc0, !PT ;  /* 0x0000ffff020d7812 */ /* 0x000fe400078ec0ff */
[----:B------:R-:W-:Y:S02]  /*0230*/  LOP3.LUT R12, R3, 0xffff, RZ, 0xc0, !PT ;  /* 0x0000ffff030c7812 */ /* 0x000fe400078ec0ff */
[----:B---3--:R-:W-:Y:S02]  /*0240*/  PRMT R11, R4, 0x7732, RZ ;  /* 0x00007732040b7816 */ /* 0x008fe400000000ff */
[----:B------:R-:W-:-:S02]  /*0250*/  PRMT R10, R5, 0x7732, RZ ;  /* 0x00007732050a7816 */ /* 0x000fc400000000ff */
[----:B------:R-:W-:Y:S02]  /*0260*/  LOP3.LUT R9, R4, 0xffff, RZ, 0xc0, !PT ;  /* 0x0000ffff04097812 */ /* 0x000fe400078ec0ff */
[----:B------:R-:W-:Y:S02]  /*0270*/  LOP3.LUT R8, R5, 0xffff, RZ, 0xc0, !PT ;  /* 0x0000ffff05087812 */ /* 0x000fe400078ec0ff */
[----:B------:R-:W-:Y:S02]  /*0280*/  PRMT R16, R2, 0x7632, R16 ;  /* 0x0000763202107816 */ /* 0x000fe40000000010 */
[----:B------:R-:W-:Y:S02]  /*0290*/  PRMT R18, R3, 0x7632, R18 ;  /* 0x0000763203127816 */ /* 0x000fe40000000012 */
[----:B------:R-:W-:Y:S02]  /*02a0*/  PRMT R19, R4, 0x7632, R19 ;  /* 0x0000763204137816 */ /* 0x000fe40000000013 */
[----:B------:R-:W-:-:S02]  /*02b0*/  PRMT R17, R5, 0x7632, R17 ;  /* 0x0000763205117816 */ /* 0x000fc40000000011 */
[----:B------:R-:W-:Y:S02]  /*02c0*/  SHF.R.U32.HI R13, RZ, 0x8, R13 ;  /* 0x00000008ff0d7819 */ /* 0x000fe4000001160d */
[----:B------:R-:W-:Y:S02]  /*02d0*/  SHF.R.U32.HI R12, RZ, 0x8, R12 ;  /* 0x00000008ff0c7819 */ /* 0x000fe4000001160c */
[----:B------:R-:W-:Y:S02]  /*02e0*/  SHF.R.U32.HI R9, RZ, 0x8, R9 ;  /* 0x00000008ff097819 */ /* 0x000fe40000011609 */
[----:B------:R-:W-:Y:S02]  /*02f0*/  SHF.R.U32.HI R8, RZ, 0x8, R8 ;  /* 0x00000008ff087819 */ /* 0x000fe40000011608 */
[----:B------:R-:W-:Y:S02]  /*0300*/  SHF.R.U32.HI R14, RZ, 0x8, R14 ;  /* 0x00000008ff0e7819 */ /* 0x000fe4000001160e */
[----:B------:R-:W-:-:S02]  /*0310*/  SHF.R.U32.HI R15, RZ, 0x8, R15 ;  /* 0x00000008ff0f7819 */ /* 0x000fc4000001160f */
[----:B------:R-:W-:Y:S02]  /*0320*/  SHF.R.U32.HI R11, RZ, 0x8, R11 ;  /* 0x00000008ff0b7819 */ /* 0x000fe4000001160b */
[----:B------:R-:W-:Y:S01]  /*0330*/  SHF.R.U32.HI R10, RZ, 0x8, R10 ;  /* 0x00000008ff0a7819 */ /* 0x000fe2000001160a */
[----:B------:R-:W-:Y:S06]  /*0340*/  @!P0 BRA `(.L_x_23185) ;  /* 0x0000000000ec8947 */ /* 0x000fec0003800000 */
[----:B------:R-:W-:-:S06]  /*0350*/  IMAD.WIDE.U32 R6, R0, 0x8, R6 ;  /* 0x0000000800067825 */ /* 0x000fcc00078e0006 */
[----:B------:R-:W2:Y:S01]  /*0360*/  LDG.E.64 R6, desc[UR10][R6.64] ;  /* 0x0000000a06067981 */ /* 0x000ea2000c1e1b00 */
[----:B------:R-:W-:Y:S02]  /*0370*/  LOP3.LUT P0, RZ, R2, 0xff, RZ, 0xc0, !PT ;  /* 0x000000ff02ff7812 */ /* 0x000fe4000780c0ff */
[----:B------:R-:W-:Y:S02]  /*0380*/  LOP3.LUT P1, RZ, R4, 0xff, RZ, 0xc0, !PT ;  /* 0x000000ff04ff7812 */ /* 0x000fe4000782c0ff */
[----:B------:R-:W-:Y:S02]  /*0390*/  ISETP.NE.AND P6, PT, RZ, UR13, P0 ;  /* 0x0000000dff007c0c */ /* 0x000fe400087c5270 */
[----:B------:R-:W-:Y:S02]  /*03a0*/  LOP3.LUT P3, RZ, R16, 0xff, RZ, 0xc0, !PT ;  /* 0x000000ff10ff7812 */ /* 0x000fe4000786c0ff */
[----:B------:R-:W-:Y:S02]  /*03b0*/  LOP3.LUT P4, RZ, R19, 0xff, RZ, 0xc0, !PT ;  /* 0x000000ff13ff7812 */ /* 0x000fe4000788c0ff */
[----:B------:R-:W-:-:S02]  /*03c0*/  LOP3.LUT P0, RZ, R3, 0xff, RZ, 0xc0, !PT ;  /* 0x000000ff03ff7812 */ /* 0x000fc4000780c0ff */
[----:B------:R-:W-:Y:S02]  /*03d0*/  ISETP.NE.AND P3, PT, RZ, UR13, P3 ;  /* 0x0000000dff007c0c */ /* 0x000fe40009f65270 */
[----:B------:R-:W-:Y:S02]  /*03e0*/  LOP3.LUT P5, RZ, R5, 0xff, RZ, 0xc0, !PT ;  /* 0x000000ff05ff7812 */ /* 0x000fe400078ac0ff */
[----:B------:R-:W-:Y:S02]  /*03f0*/  ISETP.NE.AND P0, PT, RZ, UR13, P0 ;  /* 0x0000000dff007c0c */ /* 0x000fe40008705270 */
[----:B------:R-:W-:Y:S02]  /*0400*/  PRMT R3, R14, 0x9910, RZ ;  /* 0x000099100e037816 */ /* 0x000fe400000000ff */
[----:B------:R-:W-:Y:S02]  /*0410*/  PRMT R4, R12, 0x9910, RZ ;  /* 0x000099100c047816 */ /* 0x000fe400000000ff */
[----:B------:R-:W-:-:S02]  /*0420*/  PRMT R5, R15, 0x9910, RZ ;  /* 0x000099100f057816 */ /* 0x000fc400000000ff */
[C---:B--2---:R-:W-:Y:S02]  /*0430*/  LOP3.LUT P2, RZ, R6.reuse, 0xff, RZ, 0xc0, !PT ;  /* 0x000000ff06ff7812 */ /* 0x044fe4000784c0ff */
[----:B------:R-:W-:Y:S02]  /*0440*/  PRMT R2, R6, 0x7632, R2 ;  /* 0x0000763206027816 */ /* 0x000fe40000000002 */
[----:B------:R-:W-:Y:S02]  /*0450*/  PLOP3.LUT P2, PT, P2, P1, P6, 0xf8, 0x0 ;  /* 0x000000000000781c */ /* 0x000fe40001743f60 */
[----:B------:R-:W-:Y:S02]  /*0460*/  LOP3.LUT P1, RZ, R2, 0xff, RZ, 0xc0, !PT ;  /* 0x000000ff02ff7812 */ /* 0x000fe4000782c0ff */
[----:B------:R-:W-:Y:S02]  /*0470*/  P2R R16, PR, RZ, 0x4 ;  /* 0x00000004ff107803 */ /* 0x000fe40000000000 */
[----:B------:R-:W-:-:S02]  /*0480*/  LOP3.LUT P2, RZ, R7, 0xff, RZ, 0xc0, !PT ;  /* 0x000000ff07ff7812 */ /* 0x000fc4000784c0ff */
[----:B------:R-:W-:Y:S02]  /*0490*/  PLOP3.LUT P4, PT, P1, P4, P3, 0xf8, 0x0 ;  /* 0x000000000000781c */ /* 0x000fe40000f89f30 */
[----:B------:R-:W-:Y:S02]  /*04a0*/  PRMT R2, R7, 0x7632, R2 ;  /* 0x0000763207027816 */ /* 0x000fe40000000002 */
[----:B------:R-:W-:Y:S02]  /*04b0*/  LOP3.LUT P1, RZ, R18, 0xff, RZ, 0xc0, !PT ;  /* 0x000000ff12ff7812 */ /* 0x000fe4000782c0ff */
[----:B------:R-:W-:Y:S02]  /*04c0*/  PLOP3.LUT P5, PT, P2, P5, P0, 0xf8, 0x0 ;  /* 0x000000000000781c */ /* 0x000fe400017abf00 */
[----:B------:R-:W-:Y:S02]  /*04d0*/  LOP3.LUT P6, RZ, R17, 0xff, RZ, 0xc0, !PT ;  /* 0x000000ff11ff7812 */ /* 0x000fe400078cc0ff */
[----:B------:R-:W-:-:S02]  /*04e0*/  LOP3.LUT P2, RZ, R2, 0xff, RZ, 0xc0, !PT ;  /* 0x000000ff02ff7812 */ /* 0x000fc4000784c0ff */
[----:B------:R-:W-:Y:S02]  /*04f0*/  ISETP.NE.AND P1, PT, RZ, UR13, P1 ;  /* 0x0000000dff007c0c */ /* 0x000fe40008f25270 */
[----:B------:R-:W-:Y:S02]  /*0500*/  PRMT R2, R13, 0x9910, RZ ;  /* 0x000099100d027816 */ /* 0x000fe400000000ff */
[----:B------:R-:W-:Y:S02]  /*0510*/  ISETP.NE.AND P0, PT, RZ, UR13, PT ;  /* 0x0000000dff007c0c */ /* 0x000fe4000bf05270 */
[----:B------:R-:W-:Y:S02]  /*0520*/  PLOP3.LUT P6, PT, P2, P6, P1, 0xf8, 0x0 ;  /* 0x000000000000781c */ /* 0x000fe400017cdf10 */
[----:B------:R-:W-:Y:S02]  /*0530*/  ISETP.NE.AND P3, PT, R2, RZ, P0 ;  /* 0x000000ff0200720c */ /* 0x000fe40000765270 */
[----:B------:R-:W-:-:S02]  /*0540*/  ISETP.NE.AND P1, PT, R3, RZ, P0 ;  /* 0x000000ff0300720c */ /* 0x000fc40000725270 */
[----:B------:R-:W-:Y:S02]  /*0550*/  ISETP.NE.AND P2, PT, R4, RZ, P0 ;  /* 0x000000ff0400720c */ /* 0x000fe40000745270 */
[----:B------:R-:W-:Y:S02]  /*0560*/  ISETP.NE.AND P0, PT, R5, RZ, P0 ;  /* 0x000000ff0500720c */ /* 0x000fe40000705270 */
[----:B------:R-:W-:Y:S02]  /*0570*/  PRMT R2, R9, 0x9910, RZ ;  /* 0x0000991009027816 */ /* 0x000fe400000000ff */
[----:B------:R-:W-:Y:S02]  /*0580*/  PRMT R3, R11, 0x9910, RZ ;  /* 0x000099100b037816 */ /* 0x000fe400000000ff */
[----:B------:R-:W-:Y:S02]  /*0590*/  PRMT R4, R8, 0x9910, RZ ;  /* 0x0000991008047816 */ /* 0x000fe400000000ff */
[----:B------:R-:W-:-:S02]  /*05a0*/  PRMT R5, R10, 0x9910, RZ ;  /* 0x000099100a057816 */ /* 0x000fc400000000ff */
[----:B------:R-:W-:Y:S02]  /*05b0*/  ISETP.NE.AND P3, PT, R2, RZ, P3 ;  /* 0x000000ff0200720c */ /* 0x000fe40001f65270 */
[----:B------:R-:W-:Y:S02]  /*05c0*/  ISETP.NE.AND P1, PT, R3, RZ, P1 ;  /* 0x000000ff0300720c */ /* 0x000fe40000f25270 */
[----:B------:R-:W-:Y:S02]  /*05d0*/  ISETP.NE.AND P2, PT, R4, RZ, P2 ;  /* 0x000000ff0400720c */ /* 0x000fe40001745270 */
[----:B------:R-:W-:Y:S02]  /*05e0*/  ISETP.NE.AND P0, PT, R5, RZ, P0 ;  /* 0x000000ff0500720c */ /* 0x000fe40000705270 */
[----:B------:R-:W-:Y:S02]  /*05f0*/  PRMT R4, R6, 0x7732, RZ ;  /* 0x0000773206047816 */ /* 0x000fe400000000ff */
[----:B------:R-:W-:-:S02]  /*0600*/  PRMT R2, R7, 0x7732, RZ ;  /* 0x0000773207027816 */ /* 0x000fc400000000ff */
[----:B------:R-:W-:Y:S02]  /*0610*/  LOP3.LUT R5, R6, 0xffff, RZ, 0xc0, !PT ;  /* 0x0000ffff06057812 */ /* 0x000fe400078ec0ff */
[----:B------:R-:W-:Y:S02]  /*0620*/  LOP3.LUT R3, R7, 0xffff, RZ, 0xc0, !PT ;  /* 0x0000ffff07037812 */ /* 0x000fe400078ec0ff */
[----:B------:R-:W-:Y:S02]  /*0630*/  SHF.R.U32.HI R5, RZ, 0x8, R5 ;  /* 0x00000008ff057819 */ /* 0x000fe40000011605 */
[----:B------:R-:W-:Y:S02]  /*0640*/  SHF.R.U32.HI R3, RZ, 0x8, R3 ;  /* 0x00000008ff037819 */ /* 0x000fe40000011603 */
[----:B------:R-:W-:Y:S02]  /*0650*/  SHF.R.U32.HI R4, RZ, 0x8, R4 ;  /* 0x00000008ff047819 */ /* 0x000fe40000011604 */
[----:B------:R-:W-:-:S02]  /*0660*/  SHF.R.U32.HI R2, RZ, 0x8, R2 ;  /* 0x00000008ff027819 */ /* 0x000fc40000011602 */
[----:B------:R-:W-:Y:S02]  /*0670*/  PRMT R5, R5, 0x9910, RZ ;  /* 0x0000991005057816 */ /* 0x000fe400000000ff */
[----:B------:R-:W-:Y:S02]  /*0680*/  PRMT R3, R3, 0x9910, RZ ;  /* 0x0000991003037816 */ /* 0x000fe400000000ff */
[----:B------:R-:W-:Y:S02]  /*0690*/  PRMT R4, R4, 0x9910, RZ ;  /* 0x0000991004047816 */ /* 0x000fe400000000ff */
[----:B------:R-:W-:Y:S02]  /*06a0*/  PRMT R2, R2, 0x9910, RZ ;  /* 0x0000991002027816 */ /* 0x000fe400000000ff */
[----:B------:R-:W-:Y:S02]  /*06b0*/  ISETP.NE.OR P3, PT, R5, RZ, P3 ;  /* 0x000000ff0500720c */ /* 0x000fe40001f65670 */
[----:B------:R-:W-:-:S02]  /*06c0*/  ISETP.NE.OR P2, PT, R3, RZ, P2 ;  /* 0x000000ff0300720c */ /* 0x000fc40001745670 */
[----:B------:R-:W-:Y:S02]  /*06d0*/  ISETP.NE.OR P1, PT, R4, RZ, P1 ;  /* 0x000000ff0400720c */ /* 0x000fe40000f25670 */
[----:B------:R-:W-:Y:S01]  /*06e0*/  ISETP.NE.OR P0, PT, R2, RZ, P0 ;  /* 0x000000ff0200720c */ /* 0x000fe20000705670 */
[----:B------:R-:W-:-:S12]  /*06f0*/  BRA `(.L_x_23186) ;  /* 0x0000000000887947 */ /* 0x000fd80003800000 */
.L_x_23185:
[----:B------:R-:W-:Y:S02]  /*0700*/  LOP3.LUT P6, RZ, R2, 0xff, RZ, 0xc0, !PT ;  /* 0x000000ff02ff7812 */ /* 0x000fe400078cc0ff */
[----:B------:R-:W-:Y:S02]  /*0710*/  LOP3.LUT P0, RZ, R4, 0xff, RZ, 0xc0, !PT ;  /* 0x000000ff04ff7812 */ /* 0x000fe4000780c0ff */
[----:B------:R-:W-:Y:S02]  /*0720*/  LOP3.LUT P3, RZ, R16, 0xff, RZ, 0xc0, !PT ;  /* 0x000000ff10ff7812 */ /* 0x000fe4000786c0ff */
[----:B------:R-:W-:Y:S02]  /*0730*/  ISETP.NE.AND P6, PT, RZ, UR13, P6 ;  /* 0x0000000dff007c0c */ /* 0x000fe4000b7c5270 */
[----:B------:R-:W-:Y:S02]  /*0740*/  LOP3.LUT P4, RZ, R19, 0xff, RZ, 0xc0, !PT ;  /* 0x000000ff13ff7812 */ /* 0x000fe4000788c0ff */
[----:B------:R-:W-:-:S02]  /*0750*/  ISETP.NE.AND P3, PT, RZ, UR13, P3 ;  /* 0x0000000dff007c0c */ /* 0x000fc40009f65270 */
[----:B------:R-:W-:Y:S02]  /*0760*/  PLOP3.LUT P6, PT, P0, P6, PT, 0x80, 0x0 ;  /* 0x000000000000781c */ /* 0x000fe400007cd070 */
[----:B------:R-:W-:Y:S02]  /*0770*/  LOP3.LUT P2, RZ, R3, 0xff, RZ, 0xc0, !PT ;  /* 0x000000ff03ff7812 */ /* 0x000fe4000784c0ff */
[----:B------:R-:W-:Y:S02]  /*0780*/  LOP3.LUT P1, RZ, R18, 0xff, RZ, 0xc0, !PT ;  /* 0x000000ff12ff7812 */ /* 0x000fe4000782c0ff */
[----:B------:R-:W-:Y:S02]  /*0790*/  PRMT R2, R13, 0x9910, RZ ;  /* 0x000099100d027816 */ /* 0x000fe400000000ff */
[----:B------:R-:W-:Y:S02]  /*07a0*/  ISETP.NE.AND P0, PT, RZ, UR13, PT ;  /* 0x0000000dff007c0c */ /* 0x000fe4000bf05270 */
[----:B------:R-:W-:-:S02]  /*07b0*/  P2R R16, PR, RZ, 0x40 ;  /* 0x00000040ff107803 */ /* 0x000fc40000000000 */
[----:B------:R-:W-:Y:S02]  /*07c0*/  PLOP3.LUT P4, PT, P4, P3, PT, 0x80, 0x0 ;  /* 0x000000000000781c */ /* 0x000fe40002787070 */
[----:B------:R-:W-:Y:S02]  /*07d0*/  LOP3.LUT P5, RZ, R5, 0xff, RZ, 0xc0, !PT ;  /* 0x000000ff05ff7812 */ /* 0x000fe400078ac0ff */
[----:B------:R-:W-:Y:S02]  /*07e0*/  ISETP.NE.AND P2, PT, RZ, UR13, P2 ;  /* 0x0000000dff007c0c */ /* 0x000fe40009745270 */
[----:B------:R-:W-:Y:S02]  /*07f0*/  LOP3.LUT P6, RZ, R17, 0xff, RZ, 0xc0, !PT ;  /* 0x000000ff11ff7812 */ /* 0x000fe400078cc0ff */
[----:B------:R-:W-:Y:S02]  /*0800*/  ISETP.NE.AND P3, PT, R2, RZ, P0 ;  /* 0x000000ff0200720c */ /* 0x000fe40000765270 */
[----:B------:R-:W-:-:S02]  /*0810*/  ISETP.NE.AND P1, PT, RZ, UR13, P1 ;  /* 0x0000000dff007c0c */ /* 0x000fc40008f25270 */
[----:B------:R-:W-:Y:S02]  /*0820*/  PRMT R2, R14, 0x9910, RZ ;  /* 0x000099100e027816 */ /* 0x000fe400000000ff */
[----:B------:R-:W-:Y:S02]  /*0830*/  PRMT R3, R12, 0x9910, RZ ;  /* 0x000099100c037816 */ /* 0x000fe400000000ff */
[----:B------:R-:W-:Y:S02]  /*0840*/  PRMT R4, R15, 0x9910, RZ ;  /* 0x000099100f047816 */ /* 0x000fe400000000ff */
[----:B------:R-:W-:Y:S02]  /*0850*/  PLOP3.LUT P5, PT, P5, P2, PT, 0x80, 0x0 ;  /* 0x000000000000781c */ /* 0x000fe40002fa5070 */
[----:B------:R-:W-:Y:S02]  /*0860*/  PLOP3.LUT P6, PT, P6, P1, PT, 0x80, 0x0 ;  /* 0x000000000000781c */ /* 0x000fe400037c3070 */
        /* <DEDUP_REMOVED lines=10> */
[----:B------:R-:W-:-:S13]  /*0910*/  ISETP.NE.AND P0, PT, R5, RZ, P0 ;  /* 0x000000ff0500720c */ /* 0x000fda0000705270 */
.L_x_23186:
[----:B------:R-:W-:Y:S01]  /*0920*/  ULDC.64 UR6, c[0x0][0x228] ;  /* 0x00008a0000067ab9 */ /* 0x000fe20000000a00 */
[----:B------:R-:W-:Y:S01]  /*0930*/  SEL R7, RZ, 0xffffffff, !P1 ;  /* 0xffffffffff077807 */ /* 0x000fe20004800000 */
[----:B------:R-:W-:Y:S01]  /*0940*/  UIADD3 UR5, UP0, UR4, UR6, URZ ;  /* 0x0000000604057290 */ /* 0x000fe2000ff1e03f */
[----:B------:R-:W-:Y:S02]  /*0950*/  SEL R9, RZ, 0xffffffff, !P3 ;  /* 0xffffffffff097807 */ /* 0x000fe40005800000 */
[----:B------:R-:W-:Y:S01]  /*0960*/  SEL R2, RZ, 0xffffffff, !P0 ;  /* 0xffffffffff027807 */ /* 0x000fe20004000000 */
[----:B------:R-:W-:Y:S01]  /*0970*/  IMAD.SHL.U32 R7, R7, 0x100, RZ ;  /* 0x0000010007077824 */ /* 0x000fe200078e00ff */
[----:B------:R-:W-:Y:S01]  /*0980*/  SEL R3, RZ, 0xffffffff, !P2 ;  /* 0xffffffffff037807 */ /* 0x000fe20005000000 */
[----:B------:R-:W-:Y:S01]  /*0990*/  UIADD3.X UR6, URZ, UR7, URZ, UP0, !UPT ;  /* 0x000000073f067290 */ /* 0x000fe200087fe43f */
[----:B------:R-:W-:Y:S01]  /*09a0*/  ISETP.NE.AND P0, PT, R16, RZ, PT ;  /* 0x000000ff1000720c */ /* 0x000fe20003f05270 */
[----:B------:R-:W-:Y:S01]  /*09b0*/  IMAD.SHL.U32 R9, R9, 0x100, RZ ;  /* 0x0000010009097824 */ /* 0x000fe200078e00ff */
[----:B------:R-:W-:Y:S01]  /*09c0*/  SEL R6, RZ, 0x1, !P4 ;  /* 0x00000001ff067807 */ /* 0x000fe20006000000 */
[----:B------:R-:W-:Y:S01]  /*09d0*/  IMAD.SHL.U32 R11, R2, 0x100, RZ ;  /* 0x00000100020b7824 */ /* 0x000fe200078e00ff */
[----:B------:R-:W-:Y:S01]  /*09e0*/  SEL R8, RZ, 0x1, !P0 ;  /* 0x00000001ff087807 */ /* 0x000fe20004000000 */
[----:B------:R-:W-:Y:S01]  /*09f0*/  IMAD.SHL.U32 R10, R3, 0x100, RZ ;  /* 0x00000100030a7824 */ /* 0x000fe200078e00ff */
[----:B------:R-:W-:Y:S01]  /*0a00*/  SEL R4, RZ, 0x1, !P6 ;  /* 0x00000001ff047807 */ /* 0x000fe20007000000 */
[----:B------:R-:W-:Y:S01]  /*0a10*/  IMAD.U32 R2, RZ, RZ, UR5 ;  /* 0x00000005ff027e24 */ /* 0x000fe2000f8e00ff */
[----:B------:R-:W-:Y:S01]  /*0a20*/  SEL R5, RZ, 0x1, !P5 ;  /* 0x00000001ff057807 */ /* 0x000fe20006800000 */
[----:B------:R-:W-:Y:S01]  /*0a30*/  IMAD.U32 R3, RZ, RZ, UR6 ;  /* 0x00000006ff037e24 */ /* 0x000fe2000f8e00ff */
[----:B------:R-:W-:-:S02]  /*0a40*/  LOP3.LUT R6, R7, 0x100, R6, 0xe2, !PT ;  /* 0x0000010007067812 */ /* 0x000fc400078ee206 */
[----:B------:R-:W-:Y:S01]  /*0a50*/  LOP3.LUT R7, R9, 0x100, R8, 0xe2, !PT ;  /* 0x0000010009077812 */ /* 0x000fe200078ee208 */
[----:B------:R-:W-:Y:S01]  /*0a60*/  IMAD.WIDE R2, R0, 0x8, R2 ;  /* 0x0000000800027825 */ /* 0x000fe200078e0202 */
[----:B------:R-:W-:Y:S02]  /*0a70*/  LOP3.LUT R4, R11, 0x100, R4, 0xe2, !PT ;  /* 0x000001000b047812 */ /* 0x000fe400078ee204 */
[----:B------:R-:W-:Y:S02]  /*0a80*/  LOP3.LUT R5, R10, 0x100, R5, 0xe2, !PT ;  /* 0x000001000a057812 */ /* 0x000fe400078ee205 */
[----:B------:R-:W-:Y:S02]  /*0a90*/  PRMT R6, R7, 0x5410, R6 ;  /* 0x0000541007067816 */ /* 0x000fe40000000006 */
[----:B------:R-:W-:-:S05]  /*0aa0*/  PRMT R7, R5, 0x5410, R4 ;  /* 0x0000541005077816 */ /* 0x000fca0000000004 */
[----:B------:R-:W-:Y:S01]  /*0ab0*/  STG.E.64 desc[UR10][R2.64], R6 ;  /* 0x0000000602007986 */ /* 0x000fe2000c101b0a */
[----:B------:R-:W-:Y:S05]  /*0ac0*/  EXIT ;  /* 0x000000000000794d */ /* 0x000fea0003800000 */
.L_x_23184:
        /* <DEDUP_REMOVED lines=30> */
.L_x_23188:
[----:B------:R-:W-:Y:S05]  /*0cb0*/  BSYNC B0 ;  /* 0x0000000000007941 */ /* 0x000fea0003800000 */
.L_x_23187:
        /* <DEDUP_REMOVED lines=26> */
.L_x_23190:
[----:B------:R-:W-:Y:S05]  /*0e60*/  BSYNC B0 ;  /* 0x0000000000007941 */ /* 0x000fea0003800000 */
.L_x_23189:
        /* <DEDUP_REMOVED lines=28> */
.L_x_23192:
[----:B------:R-:W-:Y:S05]  /*1030*/  BSYNC B0 ;  /* 0x0000000000007941 */ /* 0x000fea0003800000 */
.L_x_23191:
        /* <DEDUP_REMOVED lines=26> */
.L_x_23194:
[----:B------:R-:W-:Y:S05]  /*11e0*/  BSYNC B0 ;  /* 0x0000000000007941 */ /* 0x000fea0003800000 */
.L_x_23193:
        /* <DEDUP_REMOVED lines=27> */
.L_x_23196:
[----:B------:R-:W-:Y:S05]  /*13a0*/  BSYNC B0 ;  /* 0x0000000000007941 */ /* 0x000fea0003800000 */
.L_x_23195:
        /* <DEDUP_REMOVED lines=25> */
.L_x_23198:
[----:B------:R-:W-:Y:S05]  /*1540*/  BSYNC B0 ;  /* 0x0000000000007941 */ /* 0x000fea0003800000 */
.L_x_23197:
        /* <DEDUP_REMOVED lines=27> */
.L_x_23200:
[----:B------:R-:W-:Y:S05]  /*1700*/  BSYNC B0 ;  /* 0x0000000000007941 */ /* 0x000fea0003800000 */
.L_x_23199:
        /* <DEDUP_REMOVED lines=26> */
.L_x_23202:
[----:B------:R-:W-:Y:S05]  /*18b0*/  BSYNC B0 ;  /* 0x0000000000007941 */ /* 0x000fea0003800000 */
.L_x_23201:
        /* <DEDUP_REMOVED lines=101> */
.L_x_23204:
        /* <DEDUP_REMOVED lines=50> */
.L_x_23205:
[----:B------:R-:W-:Y:S05]  /*2230*/  BSYNC B0 ;  /* 0x0000000000007941 */ /* 0x000fea0003800000 */
.L_x_23203:
        /* <DEDUP_REMOVED lines=25> */
.L_x_23208:
        /* <DEDUP_REMOVED lines=8> */
.L_x_23209:
        /* <DEDUP_REMOVED lines=8> */
.L_x_23210:
        /* <DEDUP_REMOVED lines=9> */
.L_x_23211:
[----:B------:R-:W-:Y:S05]  /*2560*/  BSYNC B1 ;  /* 0x0000000000017941 */ /* 0x000fea0003800000 */
.L_x_23207:
[----:B------:R-:W-:-:S13]  /*2570*/  ISETP.GE.AND P0, PT, R11, R0, PT ;  /* 0x000000000b00720c */ /* 0x000fda0003f06270 */
[----:B--2---:R-:W2:Y:S01]  /*2580*/  @!P0 LDC.64 R6, c[0x0][0x228] ;  /* 0x00008a00ff068b82 */ /* 0x004ea20000000a00 */
[C---:B-1----:R-:W-:Y:S02]  /*2590*/  @!P0 VIADD R3, R11.reuse, UR4 ;  /* 0x000000040b038c36 */ /* 0x042fe40008000000 */
[----:B------:R-:W-:-:S03]  /*25a0*/  @!P0 VIADD R11, R11, 0x80 ;  /* 0x000000800b0b8836 */ /* 0x000fc60000000000 */
[----:B--2---:R-:W-:-:S05]  /*25b0*/  @!P0 IADD3 R2, P1, R3, R6, RZ ;  /* 0x0000000603028210 */ /* 0x004fca0007f3e0ff */
[----:B------:R-:W-:-:S05]  /*25c0*/  @!P0 IMAD.X R3, RZ, RZ, R7, P1 ;  /* 0x000000ffff038224 */ /* 0x000fca00008e0607 */
[----:B------:R3:W-:Y:S03]  /*25d0*/  @!P0 STG.E.U8 desc[UR10][R2.64], R5 ;  /* 0x0000000502008986 */ /* 0x0007e6000c10110a */
.L_x_23212:
[----:B------:R-:W-:Y:S05]  /*25e0*/  BSYNC B0 ;  /* 0x0000000000007941 */ /* 0x000fea0003800000 */
.L_x_23206:
        /* <DEDUP_REMOVED lines=9> */
.L_x_23213:
        /* <DEDUP_REMOVED lines=16> */
.L_x_24244:


//--------------------- .text._ZN2at6native18elementwise_kernelILi128ELi4EZNS0_15gpu_kernel_implIZNS0_54_GLOBAL__N__d8c5977b_16_LinearAlgebra_cu_7dd49032_297216addr_kernel_cudaERNS_14TensorIteratorERKN3c106ScalarES9_EUlbbbE_EEvRNS_18TensorIteratorBaseERKT_EUliE_EEviT1_ --------------------------
	.section	.text._ZN2at6native18elementwise_kernelILi128ELi4EZNS0_15gpu_kernel_implIZNS0_54_GLOBAL__N__d8c5977b_16_LinearAlgebra_cu_7dd49032_297216addr_kernel_cudaERNS_14TensorIteratorERKN3c106ScalarES9_EUlbbbE_EEvRNS_18TensorIteratorBaseERKT_EUliE_EEviT1_,"ax",@progbits
	.align	128
        .global         _ZN2at6native18elementwise_kernelILi128ELi4EZNS0_15gpu_kernel_implIZNS0_54_GLOBAL__N__d8c5977b_16_LinearAlgebra_cu_7dd49032_297216addr_kernel_cudaERNS_14TensorIteratorERKN3c106ScalarES9_EUlbbbE_EEvRNS_18TensorIteratorBaseERKT_EUliE_EEviT1_
        .type           _ZN2at6native18elementwise_kernelILi128ELi4EZNS0_15gpu_kernel_implIZNS0_54_GLOBAL__N__d8c5977b_16_LinearAlgebra_cu_7dd49032_297216addr_kernel_cudaERNS_14TensorIteratorERKN3c106ScalarES9_EUlbbbE_EEvRNS_18TensorIteratorBaseERKT_EUliE_EEviT1_,@function
        .size           _ZN2at6native18elementwise_kernelILi128ELi4EZNS0_15gpu_kernel_implIZNS0_54_GLOBAL__N__d8c5977b_16_LinearAlgebra_cu_7dd49032_297216addr_kernel_cudaERNS_14TensorIteratorERKN3c106ScalarES9_EUlbbbE_EEvRNS_18TensorIteratorBaseERKT_EUliE_EEviT1_,(.L_x_24245 - _ZN2at6native18elementwise_kernelILi128ELi4EZNS0_15gpu_kernel_implIZNS0_54_GLOBAL__N__d8c5977b_16_LinearAlgebra_cu_7dd49032_297216addr_kernel_cudaERNS_14TensorIteratorERKN3c106ScalarES9_EUlbbbE_EEvRNS_18TensorIteratorBaseERKT_EUliE_EEviT1_)
        .other          _ZN2at6native18elementwise_kernelILi128ELi4EZNS0_15gpu_kernel_implIZNS0_54_GLOBAL__N__d8c5977b_16_LinearAlgebra_cu_7dd49032_297216addr_kernel_cudaERNS_14TensorIteratorERKN3c106ScalarES9_EUlbbbE_EEvRNS_18TensorIteratorBaseERKT_EUliE_EEviT1_,@"STO_CUDA_ENTRY STV_DEFAULT"
_ZN2at6native18elementwise_kernelILi128ELi4EZNS0_15gpu_kernel_implIZNS0_54_GLOBAL__N__d8c5977b_16_LinearAlgebra_cu_7dd49032_297216addr_kernel_cudaERNS_14TensorIteratorERKN3c106ScalarES9_EUlbbbE_EEvRNS_18TensorIteratorBaseERKT_EUliE_EEviT1_:
.text._ZN2at6native18elementwise_kernelILi128ELi4EZNS0_15gpu_kernel_implIZNS0_54_GLOBAL__N__d8c5977b_16_LinearAlgebra_cu_7dd49032_297216addr_kernel_cudaERNS_14TensorIteratorERKN3c106ScalarES9_EUlbbbE_EEvRNS_18TensorIteratorBaseERKT_EUliE_EEviT1_:
        /* <DEDUP_REMOVED lines=364> */
.L_x_23216:
        /* <DEDUP_REMOVED lines=27> */
.L_x_23217:
        /* <DEDUP_REMOVED lines=19> */
.L_x_23221:
[----:B------:R-:W2:Y:S02]  /*19a0*/  LDG.E.U8 R2, desc[UR36][R2.64] ;  /* 0x0000002402027981 */ /* 0x000ea4000c1e1100 */
[----:B--2---:R-:W-:-:S04]  /*19b0*/  ISETP.NE.AND P0, PT, R2, RZ, PT ;  /* 0x000000ff0200720c */ /* 0x004fc80003f05270 */
[----:B------:R-:W-:Y:S01]  /*19c0*/  P2R R19, PR, RZ, 0x1 ;  /* 0x00000001ff137803 */ /* 0x000fe20000000000 */
[----:B------:R-:W-:Y:S08]  /*19d0*/  BRA `(.L_x_23223) ;  /* 0x0000000c00c47947 */ /* 0x000ff00003800000 */
.L_x_23220:
        /* <DEDUP_REMOVED lines=11> */
.L_x_23225:
[----:B------:R-:W2:Y:S02]  /*1a90*/  LDG.E R2, desc[UR36][R2.64] ;  /* 0x0000002402027981 */ /* 0x000ea4000c1e1900 */
[----:B--2---:R-:W-:-:S04]  /*1aa0*/  ISETP.NE.AND P0, PT, R2, RZ, PT ;  /* 0x000000ff0200720c */ /* 0x004fc80003f05270 */
[----:B------:R-:W-:Y:S01]  /*1ab0*/  P2R R19, PR, RZ, 0x1 ;  /* 0x00000001ff137803 */ /* 0x000fe20000000000 */
[----:B------:R-:W-:Y:S08]  /*1ac0*/  BRA `(.L_x_23223) ;  /* 0x0000000c00887947 */ /* 0x000ff00003800000 */
.L_x_23224:
[----:B------:R-:W2:Y:S02]  /*1ad0*/  LDG.E.U16 R2, desc[UR36][R2.64] ;  /* 0x0000002402027981 */ /* 0x000ea4000c1e1500 */
[----:B--2---:R-:W-:-:S04]  /*1ae0*/  ISETP.NE.AND P0, PT, R2, RZ, PT ;  /* 0x000000ff0200720c */ /* 0x004fc80003f05270 */
[----:B------:R-:W-:Y:S01]  /*1af0*/  P2R R19, PR, RZ, 0x1 ;  /* 0x00000001ff137803 */ /* 0x000fe20000000000 */
[----:B------:R-:W-:Y:S08]  /*1b00*/  BRA `(.L_x_23223) ;  /* 0x0000000c00787947 */ /* 0x000ff00003800000 */
.L_x_23219:
        /* <DEDUP_REMOVED lines=10> */
.L_x_23227:
[----:B------:R-:W2:Y:S02]  /*1bb0*/  LDG.E.U16 R0, desc[UR36][R2.64] ;  /* 0x0000002402007981 */ /* 0x000ea4000c1e1500 */
[----:B--2---:R-:W-:-:S05]  /*1bc0*/  HADD2.F32 R0, -RZ, R0.H0_H0 ;  /* 0x20000000ff007230 */ /* 0x004fca0000004100 */
[----:B------:R-:W-:-:S04]  /*1bd0*/  FSETP.NEU.FTZ.AND P0, PT, R0, RZ, PT ;  /* 0x000000ff0000720b */ /* 0x000fc80003f1d000 */
[----:B------:R-:W-:Y:S01]  /*1be0*/  P2R R19, PR, RZ, 0x1 ;  /* 0x00000001ff137803 */ /* 0x000fe20000000000 */
[----:B------:R-:W-:Y:S08]  /*1bf0*/  BRA `(.L_x_23223) ;  /* 0x0000000c003c7947 */ /* 0x000ff00003800000 */
.L_x_23226:
        /* <DEDUP_REMOVED lines=12> */
.L_x_23229:
        /* <DEDUP_REMOVED lines=11> */
.L_x_23228:
[----:B------:R-:W2:Y:S02]  /*1d70*/  LDG.E.64 R2, desc[UR36][R2.64] ;  /* 0x0000002402027981 */ /* 0x000ea4000c1e1b00 */
[----:B--2---:R-:W-:-:S06]  /*1d80*/  DSETP.NEU.AND P0, PT, R2, RZ, PT ;  /* 0x000000ff0200722a */ /* 0x004fcc0003f0d000 */
[----:B------:R-:W-:Y:S01]  /*1d90*/  P2R R19, PR, RZ, 0x1 ;  /* 0x00000001ff137803 */ /* 0x000fe20000000000 */
[----:B------:R-:W-:Y:S07]  /*1da0*/  BRA `(.L_x_23223) ;  /* 0x0000000800d07947 */ /* 0x000fee0003800000 */
.L_x_23218:
        /* <DEDUP_REMOVED lines=12> */
.L_x_23232:
[----:B------:R-:W2:Y:S02]  /*1e70*/  LDG.E.128 R4, desc[UR36][R2.64] ;  /* 0x0000002402047981 */ /* 0x000ea4000c1e1d00 */
[----:B--2---:R-:W-:-:S06]  /*1e80*/  DSETP.NEU.AND P0, PT, R6, RZ, PT ;  /* 0x000000ff0600722a */ /* 0x004fcc0003f0d000 */
[----:B------:R-:W-:-:S06]  /*1e90*/  DSETP.NEU.OR P0, PT, R4, RZ, P0 ;  /* 0x000000ff0400722a */ /* 0x000fcc000070d400 */
[----:B------:R-:W-:Y:S01]  /*1ea0*/  P2R R19, PR, RZ, 0x1 ;  /* 0x00000001ff137803 */ /* 0x000fe20000000000 */
[----:B------:R-:W-:Y:S07]  /*1eb0*/  BRA `(.L_x_23223) ;  /* 0x00000008008c7947 */ /* 0x000fee0003800000 */
.L_x_23231:
        /* <DEDUP_REMOVED lines=28> */
.L_x_23234:
        /* <DEDUP_REMOVED lines=15> */
.L_x_23233:
[----:B------:R-:W2:Y:S02]  /*2170*/  LDG.E.U16 R0, desc[UR36][R2.64] ;  /* 0x0000002402007981 */ /* 0x000ea4000c1e1500 */
[----:B--2---:R-:W-:-:S05]  /*2180*/  IMAD.U32 R0, R0, 0x10000, RZ ;  /* 0x0001000000007824 */ /* 0x004fca00078e00ff */
[----:B------:R-:W-:-:S04]  /*2190*/  FSETP.NEU.FTZ.AND P0, PT, R0, RZ, PT ;  /* 0x000000ff0000720b */ /* 0x000fc80003f1d000 */
[----:B------:R-:W-:Y:S01]  /*21a0*/  P2R R19, PR, RZ, 0x1 ;  /* 0x00000001ff137803 */ /* 0x000fe20000000000 */
[----:B------:R-:W-:Y:S08]  /*21b0*/  BRA `(.L_x_23223) ;  /* 0x0000000400cc7947 */ /* 0x000ff00003800000 */
.L_x_23230:
        /* <DEDUP_REMOVED lines=12> */
.L_x_23237:
        /* <DEDUP_REMOVED lines=21> */
.L_x_23241:
[----:B------:R-:W-:Y:S05]  /*23d0*/  BSYNC B1 ;  /* 0x0000000000017941 */ /* 0x000fea0003800000 */
.L_x_23240:
[----:B------:R-:W-:Y:S01]  /*23e0*/  LEA R3, R0, 0x3b800000, 0x17 ;  /* 0x3b80000000037811 */ /* 0x000fe200078eb8ff */
[----:B------:R-:W-:-:S05]  /*23f0*/  IMAD.SHL.U32 R0, R2, 0x100000, RZ ;  /* 0x0010000002007824 */ /* 0x000fca00078e00ff */
[----:B------:R-:W-:-:S07]  /*2400*/  LOP3.LUT R0, R3, R0, R4, 0xfe, !PT ;  /* 0x0000000003007212 */ /* 0x000fce00078efe04 */
.L_x_23239:
[----:B------:R-:W-:Y:S05]  /*2410*/  BSYNC B0 ;  /* 0x0000000000007941 */ /* 0x000fea0003800000 */
.L_x_23238:
[----:B------:R-:W-:-:S04]  /*2420*/  FSETP.NEU.FTZ.AND P0, PT, R0, RZ, PT ;  /* 0x000000ff0000720b */ /* 0x000fc80003f1d000 */
[----:B------:R-:W-:Y:S01]  /*2430*/  P2R R19, PR, RZ, 0x1 ;  /* 0x00000001ff137803 */ /* 0x000fe20000000000 */
[----:B------:R-:W-:Y:S08]  /*2440*/  BRA `(.L_x_23223) ;  /* 0x0000000400287947 */ /* 0x000ff00003800000 */
.L_x_23236:
        /* <DEDUP_REMOVED lines=21> */
.L_x_23245:
[----:B------:R-:W-:Y:S05]  /*25a0*/  BSYNC B1 ;  /* 0x0000000000017941 */ /* 0x000fea0003800000 */
.L_x_23244:
[----:B------:R-:W-:Y:S01]  /*25b0*/  LEA R3, R0, 0x37800000, 0x17 ;  /* 0x3780000000037811 */ /* 0x000fe200078eb8ff */
[----:B------:R-:W-:-:S05]  /*25c0*/  IMAD.SHL.U32 R0, R2, 0x200000, RZ ;  /* 0x0020000002007824 */ /* 0x000fca00078e00ff */
[----:B------:R-:W-:-:S07]  /*25d0*/  LOP3.LUT R0, R3, R0, R4, 0xfe, !PT ;  /* 0x0000000003007212 */ /* 0x000fce00078efe04 */
.L_x_23243:
[----:B------:R-:W-:Y:S05]  /*25e0*/  BSYNC B0 ;  /* 0x0000000000007941 */ /* 0x000fea0003800000 */
.L_x_23242:
[----:B------:R-:W-:-:S04]  /*25f0*/  FSETP.NEU.FTZ.AND P0, PT, R0, RZ, PT ;  /* 0x000000ff0000720b */ /* 0x000fc80003f1d000 */
[----:B------:R-:W-:Y:S01]  /*2600*/  P2R R19, PR, RZ, 0x1 ;  /* 0x00000001ff137803 */ /* 0x000fe20000000000 */
[----:B------:R-:W-:Y:S08]  /*2610*/  BRA `(.L_x_23223) ;  /* 0x0000000000b47947 */ /* 0x000ff00003800000 */
.L_x_23235:
        /* <DEDUP_REMOVED lines=14> */
.L_x_23249:
[----:B------:R-:W-:Y:S05]  /*2700*/  BSYNC B0 ;  /* 0x0000000000007941 */ /* 0x000fea0003800000 */
.L_x_23248:
[----:B------:R-:W-:-:S04]  /*2710*/  FSETP.NEU.FTZ.AND P0, PT, R0, RZ, PT ;  /* 0x000000ff0000720b */ /* 0x000fc80003f1d000 */
[----:B------:R-:W-:Y:S01]  /*2720*/  P2R R19, PR, RZ, 0x1 ;  /* 0x00000001ff137803 */ /* 0x000fe20000000000 */
[----:B------:R-:W-:Y:S08]  /*2730*/  BRA `(.L_x_23223) ;  /* 0x00000000006c7947 */ /* 0x000ff00003800000 */
.L_x_23222:
        /* <DEDUP_REMOVED lines=16> */
.L_x_23250:
[----:B------:R-:W-:-:S04]  /*2840*/  PLOP3.LUT P0, PT, PT, PT, PT, 0x8, 0x0 ;  /* 0x000000000000781c */ /* 0x000fc80003f0e170 */
[----:B------:R-:W-:Y:S01]  /*2850*/  P2R R19, PR, RZ, 0x1 ;  /* 0x00000001ff137803 */ /* 0x000fe20000000000 */
[----:B------:R-:W-:Y:S08]  /*2860*/  BRA `(.L_x_23223) ;  /* 0x0000000000207947 */ /* 0x000ff00003800000 */
.L_x_23247:
[----:B------:R-:W2:Y:S02]  /*2870*/  LDG.E.64 R2, desc[UR36][R2.64] ;  /* 0x0000002402027981 */ /* 0x000ea4000c1e1b00 */
[----:B--2---:R-:W-:-:S04]  /*2880*/  ISETP.NE.U32.AND P0, PT, R2, RZ, PT ;  /* 0x000000ff0200720c */ /* 0x004fc80003f05070 */
[----:B------:R-:W-:-:S04]  /*2890*/  ISETP.NE.AND.EX P0, PT, R3, RZ, PT, P0 ;  /* 0x000000ff0300720c */ /* 0x000fc80003f05300 */
[----:B------:R-:W-:Y:S01]  /*28a0*/  P2R R19, PR, RZ, 0x1 ;  /* 0x00000001ff137803 */ /* 0x000fe20000000000 */
[----:B------:R-:W-:Y:S08]  /*28b0*/  BRA `(.L_x_23223) ;  /* 0x00000000000c7947 */ /* 0x000ff00003800000 */
.L_x_23246:
[----:B------:R-:W2:Y:S02]  /*28c0*/  LDG.E R2, desc[UR36][R2.64] ;  /* 0x0000002402027981 */ /* 0x000ea4000c1e1900 */
[----:B--2---:R-:W-:-:S04]  /*28d0*/  ISETP.NE.AND P0, PT, R2, RZ, PT ;  /* 0x000000ff0200720c */ /* 0x004fc80003f05270 */
[----:B------:R-:W-:-:S09]  /*28e0*/  P2R R19, PR, RZ, 0x1 ;  /* 0x00000001ff137803 */ /* 0x000fd20000000000 */
.L_x_23223:
        /* <DEDUP_REMOVED lines=18> */
.L_x_23254:
[----:B------:R-:W2:Y:S02]  /*2a10*/  LDG.E.U8 R2, desc[UR36][R2.64] ;  /* 0x0000002402027981 */ /* 0x000ea4000c1e1100 */
[----:B--2---:R-:W-:Y:S01]  /*2a20*/  ISETP.NE.AND P0, PT, R2, RZ, PT ;  /* 0x000000ff0200720c */ /* 0x004fe20003f05270 */
[----:B------:R-:W-:-:S12]  /*2a30*/  BRA `(.L_x_23256) ;  /* 0x0000000c00747947 */ /* 0x000fd80003800000 */
.L_x_23253:
        /* <DEDUP_REMOVED lines=10> */
.L_x_23258:
[----:B------:R-:W2:Y:S02]  /*2ae0*/  LDG.E R2, desc[UR36][R2.64] ;  /* 0x0000002402027981 */ /* 0x000ea4000c1e1900 */
[----:B--2---:R-:W-:Y:S01]  /*2af0*/  ISETP.NE.AND P0, PT, R2, RZ, PT ;  /* 0x000000ff0200720c */ /* 0x004fe20003f05270 */
[----:B------:R-:W-:-:S12]  /*2b00*/  BRA `(.L_x_23256) ;  /* 0x0000000c00407947 */ /* 0x000fd80003800000 */
.L_x_23257:
[----:B------:R-:W2:Y:S02]  /*2b10*/  LDG.E.U16 R2, desc[UR36][R2.64] ;  /* 0x0000002402027981 */ /* 0x000ea4000c1e1500 */
[----:B--2---:R-:W-:Y:S01]  /*2b20*/  ISETP.NE.AND P0, PT, R2, RZ, PT ;  /* 0x000000ff0200720c */ /* 0x004fe20003f05270 */
[----:B------:R-:W-:-:S12]  /*2b30*/  BRA `(.L_x_23256) ;  /* 0x0000000c00347947 */ /* 0x000fd80003800000 */
.L_x_23252:
        /* <DEDUP_REMOVED lines=9> */
.L_x_23260:
[----:B------:R-:W2:Y:S02]  /*2bd0*/  LDG.E.U16 R0, desc[UR36][R2.64] ;  /* 0x0000002402007981 */ /* 0x000ea4000c1e1500 */
[----:B--2---:R-:W-:-:S05]  /*2be0*/  HADD2.F32 R0, -RZ, R0.H0_H0 ;  /* 0x20000000ff007230 */ /* 0x004fca0000004100 */
[----:B------:R-:W-:Y:S01]  /*2bf0*/  FSETP.NEU.FTZ.AND P0, PT, R0, RZ, PT ;  /* 0x000000ff0000720b */ /* 0x000fe20003f1d000 */
[----:B------:R-:W-:-:S12]  /*2c00*/  BRA `(.L_x_23256) ;  /* 0x0000000c00007947 */ /* 0x000fd80003800000 */
.L_x_23259:
        /* <DEDUP_REMOVED lines=11> */
.L_x_23262:
        /* <DEDUP_REMOVED lines=10> */
.L_x_23261:
[----:B------:R-:W2:Y:S02]  /*2d60*/  LDG.E.64 R2, desc[UR36][R2.64] ;  /* 0x0000002402027981 */ /* 0x000ea4000c1e1b00 */
[----:B--2---:R-:W-:Y:S01]  /*2d70*/  DSETP.NEU.AND P0, PT, R2, RZ, PT ;  /* 0x000000ff0200722a */ /* 0x004fe20003f0d000 */
[----:B------:R-:W-:-:S13]  /*2d80*/  BRA `(.L_x_23256) ;  /* 0x0000000800a07947 */ /* 0x000fda0003800000 */
.L_x_23251:
        /* <DEDUP_REMOVED lines=11> */
.L_x_23265:
[----:B------:R-:W2:Y:S02]  /*2e40*/  LDG.E.128 R4, desc[UR36][R2.64] ;  /* 0x0000002402047981 */ /* 0x000ea4000c1e1d00 */
[----:B--2---:R-:W-:-:S06]  /*2e50*/  DSETP.NEU.AND P0, PT, R6, RZ, PT ;  /* 0x000000ff0600722a */ /* 0x004fcc0003f0d000 */
[----:B------:R-:W-:Y:S01]  /*2e60*/  DSETP.NEU.OR P0, PT, R4, RZ, P0 ;  /* 0x000000ff0400722a */ /* 0x000fe2000070d400 */
[----:B------:R-:W-:-:S13]  /*2e70*/  BRA `(.L_x_23256) ;  /* 0x0000000800647947 */ /* 0x000fda0003800000 */
.L_x_23264:
        /* <DEDUP_REMOVED lines=27> */
.L_x_23267:
        /* <DEDUP_REMOVED lines=14> */
.L_x_23266:
[----:B------:R-:W2:Y:S02]  /*3110*/  LDG.E.U16 R0, desc[UR36][R2.64] ;  /* 0x0000002402007981 */ /* 0x000ea4000c1e1500 */
[----:B--2---:R-:W-:-:S05]  /*3120*/  IMAD.U32 R0, R0, 0x10000, RZ ;  /* 0x0001000000007824 */ /* 0x004fca00078e00ff */
[----:B------:R-:W-:Y:S01]  /*3130*/  FSETP.NEU.FTZ.AND P0, PT, R0, RZ, PT ;  /* 0x000000ff0000720b */ /* 0x000fe20003f1d000 */
[----:B------:R-:W-:-:S12]  /*3140*/  BRA `(.L_x_23256) ;  /* 0x0000000400b07947 */ /* 0x000fd80003800000 */
.L_x_23263:
        /* <DEDUP_REMOVED lines=11> */
.L_x_23270:
        /* <DEDUP_REMOVED lines=21> */
.L_x_23274:
[----:B------:R-:W-:Y:S05]  /*3350*/  BSYNC B1 ;  /* 0x0000000000017941 */ /* 0x000fea0003800000 */
.L_x_23273:
[----:B------:R-:W-:Y:S01]  /*3360*/  LEA R3, R0, 0x3b800000, 0x17 ;  /* 0x3b80000000037811 */ /* 0x000fe200078eb8ff */
[----:B------:R-:W-:-:S05]  /*3370*/  IMAD.SHL.U32 R0, R2, 0x100000, RZ ;  /* 0x0010000002007824 */ /* 0x000fca00078e00ff */
[----:B------:R-:W-:-:S07]  /*3380*/  LOP3.LUT R0, R3, R0, R4, 0xfe, !PT ;  /* 0x0000000003007212 */ /* 0x000fce00078efe04 */
.L_x_23272:
[----:B------:R-:W-:Y:S05]  /*3390*/  BSYNC B0 ;  /* 0x0000000000007941 */ /* 0x000fea0003800000 */
.L_x_23271:
[----:B------:R-:W-:Y:S01]  /*33a0*/  FSETP.NEU.FTZ.AND P0, PT, R0, RZ, PT ;  /* 0x000000ff0000720b */ /* 0x000fe20003f1d000 */
[----:B------:R-:W-:-:S12]  /*33b0*/  BRA `(.L_x_23256) ;  /* 0x0000000400147947 */ /* 0x000fd80003800000 */
.L_x_23269:
        /* <DEDUP_REMOVED lines=21> */
.L_x_23278:
[----:B------:R-:W-:Y:S05]  /*3510*/  BSYNC B1 ;  /* 0x0000000000017941 */ /* 0x000fea0003800000 */
.L_x_23277:
[----:B------:R-:W-:Y:S01]  /*3520*/  LEA R3, R0, 0x37800000, 0x17 ;  /* 0x3780000000037811 */ /* 0x000fe200078eb8ff */
[----:B------:R-:W-:-:S05]  /*3530*/  IMAD.SHL.U32 R0, R2, 0x200000, RZ ;  /* 0x0020000002007824 */ /* 0x000fca00078e00ff */
[----:B------:R-:W-:-:S07]  /*3540*/  LOP3.LUT R0, R3, R0, R4, 0xfe, !PT ;  /* 0x0000000003007212 */ /* 0x000fce00078efe04 */
.L_x_23276:
[----:B------:R-:W-:Y:S05]  /*3550*/  BSYNC B0 ;  /* 0x0000000000007941 */ /* 0x000fea0003800000 */
.L_x_23275:
[----:B------:R-:W-:Y:S01]  /*3560*/  FSETP.NEU.FTZ.AND P0, PT, R0, RZ, PT ;  /* 0x000000ff0000720b */ /* 0x000fe20003f1d000 */
[----:B------:R-:W-:-:S12]  /*3570*/  BRA `(.L_x_23256) ;  /* 0x0000000000a47947 */ /* 0x000fd80003800000 */
.L_x_23268:
        /* <DEDUP_REMOVED lines=14> */
.L_x_23282:
[----:B------:R-:W-:Y:S05]  /*3660*/  BSYNC B0 ;  /* 0x0000000000007941 */ /* 0x000fea0003800000 */
.L_x_23281:
[----:B------:R-:W-:Y:S01]  /*3670*/  FSETP.NEU.FTZ.AND P0, PT, R0, RZ, PT ;  /* 0x000000ff0000720b */ /* 0x000fe20003f1d000 */
[----:B------:R-:W-:-:S12]  /*3680*/  BRA `(.L_x_23256) ;  /* 0x0000000000607947 */ /* 0x000fd80003800000 */
.L_x_23255:
        /* <DEDUP_REMOVED lines=16> */
.L_x_23283:
[----:B------:R-:W-:Y:S01]  /*3790*/  PLOP3.LUT P0, PT, PT, PT, PT, 0x8, 0x0 ;  /* 0x000000000000781c */ /* 0x000fe20003f0e170 */
[----:B------:R-:W-:-:S12]  /*37a0*/  BRA `(.L_x_23256) ;  /* 0x0000000000187947 */ /* 0x000fd80003800000 */
.L_x_23280:
[----:B------:R-:W2:Y:S02]  /*37b0*/  LDG.E.64 R2, desc[UR36][R2.64] ;  /* 0x0000002402027981 */ /* 0x000ea4000c1e1b00 */
[----:B--2---:R-:W-:-:S04]  /*37c0*/  ISETP.NE.U32.AND P0, PT, R2, RZ, PT ;  /* 0x000000ff0200720c */ /* 0x004fc80003f05070 */
[----:B------:R-:W-:Y:S01]  /*37d0*/  ISETP.NE.AND.EX P0, PT, R3, RZ, PT, P0 ;  /* 0x000000ff0300720c */ /* 0x000fe20003f05300 */
[----:B------:R-:W-:-:S12]  /*37e0*/  BRA `(.L_x_23256) ;  /* 0x0000000000087947 */ /* 0x000fd80003800000 */
.L_x_23279:
[----:B------:R-:W2:Y:S02]  /*37f0*/  LDG.E R2, desc[UR36][R2.64] ;  /* 0x0000002402027981 */ /* 0x000ea4000c1e1900 */
[----:B--2---:R-:W-:-:S13]  /*3800*/  ISETP.NE.AND P0, PT, R2, RZ, PT ;  /* 0x000000ff0200720c */ /* 0x004fda0003f05270 */
.L_x_23256:
[----:B------:R-:W0:Y:S01]  /*3810*/  LDC.U8 R3, c[0x0][0x508] ;  /* 0x00014200ff037b82 */ /* 0x000e220000000000 */
[----:B------:R-:W-:Y:S01]  /*3820*/  ISETP.NE.AND P1, PT, R19, RZ, PT ;  /* 0x000000ff1300720c */ /* 0x000fe20003f25270 */
[----:B------:R-:W-:-:S03]  /*3830*/  ULDC.U8 UR4, c[0x0][0x4f8] ;  /* 0x00013e0000047ab9 */ /* 0x000fc60000000000 */
[----:B------:R-:W-:-:S04]  /*3840*/  ISETP.NE.AND P1, PT, RZ, UR4, P1 ;  /* 0x00000004ff007c0c */ /* 0x000fc80008f25270 */
[----:B------:R-:W-:-:S04]  /*3850*/  PLOP3.LUT P0, PT, P0, P1, PT, 0x80, 0x0 ;  /* 0x000000000000781c */ /* 0x000fc80000703070 */
        /* <DEDUP_REMOVED lines=14> */
.L_x_23287:
[----:B------:R0:W-:Y:S01]  /*3940*/  STG.E.U8 desc[UR36][R16.64], R2 ;  /* 0x0000000210007986 */ /* 0x0001e2000c101124 */
[----:B------:R-:W-:Y:S05]  /*3950*/  BRA `(.L_x_23289) ;  /* 0x0000000c00487947 */ /* 0x000fea0003800000 */
.L_x_23286:
        /* <DEDUP_REMOVED lines=9> */
.L_x_23291:
[----:B------:R0:W-:Y:S01]  /*39f0*/  STG.E desc[UR36][R16.64], R2 ;  /* 0x0000000210007986 */ /* 0x0001e2000c101924 */
[----:B------:R-:W-:Y:S05]  /*3a00*/  BRA `(.L_x_23289) ;  /* 0x0000000c001c7947 */ /* 0x000fea0003800000 */
.L_x_23290:
[----:B------:R0:W-:Y:S01]  /*3a10*/  STG.E.U16 desc[UR36][R16.64], R2 ;  /* 0x0000000210007986 */ /* 0x0001e2000c101524 */
[----:B------:R-:W-:Y:S05]  /*3a20*/  BRA `(.L_x_23289) ;  /* 0x0000000c00147947 */ /* 0x000fea0003800000 */
.L_x_23285:
        /* <DEDUP_REMOVED lines=9> */
.L_x_23293:
[----:B------:R-:W-:-:S04]  /*3ac0*/  I2FP.F32.U32 R0, R2 ;  /* 0x0000000200007245 */ /* 0x000fc80000201000 */
[----:B------:R-:W-:-:S05]  /*3ad0*/  F2FP.F16.F32.PACK_AB R0, RZ, R0 ;  /* 0x00000000ff00723e */ /* 0x000fca00000000ff */
[----:B------:R0:W-:Y:S01]  /*3ae0*/  STG.E.U16 desc[UR36][R16.64], R0 ;  /* 0x0000000010007986 */ /* 0x0001e2000c101524 */
[----:B------:R-:W-:Y:S05]  /*3af0*/  BRA `(.L_x_23289) ;  /* 0x0000000800e07947 */ /* 0x000fea0003800000 */
.L_x_23292:
        /* <DEDUP_REMOVED lines=10> */
.L_x_23295:
[----:B------:R-:W-:-:S04]  /*3ba0*/  I2FP.F32.U32 R2, R2 ;  /* 0x0000000200027245 */ /* 0x000fc80000201000 */
[----:B------:R-:W-:-:S04]  /*3bb0*/  F2FP.F16.F32.PACK_AB R3, RZ, R2 ;  /* 0x00000002ff03723e */ /* 0x000fc800000000ff */
[----:B------:R-:W-:-:S05]  /*3bc0*/  PRMT R3, R3, 0x5410, RZ ;  /* 0x0000541003037816 */ /* 0x000fca00000000ff */
[----:B------:R0:W-:Y:S01]  /*3bd0*/  STG.E desc[UR36][R16.64], R3 ;  /* 0x0000000310007986 */ /* 0x0001e2000c101924 */
[----:B------:R-:W-:Y:S05]  /*3be0*/  BRA `(.L_x_23289) ;  /* 0x0000000800a47947 */ /* 0x000fea0003800000 */
.L_x_23294:
[----:B------:R-:W0:Y:S02]  /*3bf0*/  I2F.F64.U32 R2, R2 ;  /* 0x0000000200027312 */ /* 0x000e240000201800 */
[----:B0-----:R0:W-:Y:S01]  /*3c00*/  STG.E.64 desc[UR36][R16.64], R2 ;  /* 0x0000000210007986 */ /* 0x0011e2000c101b24 */
[----:B------:R-:W-:Y:S05]  /*3c10*/  BRA `(.L_x_23289) ;  /* 0x0000000800987947 */ /* 0x000fea0003800000 */
.L_x_23284:
        /* <DEDUP_REMOVED lines=10> */
.L_x_23298:
[----:B------:R-:W0:Y:S01]  /*3cc0*/  I2F.F64.U32 R4, R2 ;  /* 0x0000000200047312 */ /* 0x000e220000201800 */
[----:B------:R-:W-:-:S05]  /*3cd0*/  CS2R R6, SRZ ;  /* 0x0000000000067805 */ /* 0x000fca000001ff00 */
[----:B0-----:R0:W-:Y:S01]  /*3ce0*/  STG.E.128 desc[UR36][R16.64], R4 ;  /* 0x0000000410007986 */ /* 0x0011e2000c101d24 */
[----:B------:R-:W-:Y:S05]  /*3cf0*/  BRA `(.L_x_23289) ;  /* 0x0000000800607947 */ /* 0x000fea0003800000 */
.L_x_23297:
        /* <DEDUP_REMOVED lines=21> */
.L_x_23302:
[----:B------:R-:W-:Y:S05]  /*3e50*/  BSYNC B0 ;  /* 0x0000000000007941 */ /* 0x000fea0003800000 */
.L_x_23301:
[----:B------:R-:W-:-:S05]  /*3e60*/  LOP3.LUT R3, R0, R3, RZ, 0xfc, !PT ;  /* 0x0000000300037212 */ /* 0x000fca00078efcff */
[----:B------:R0:W-:Y:S01]  /*3e70*/  STG.E.U8 desc[UR36][R16.64], R3 ;  /* 0x0000000310007986 */ /* 0x0001e2000c101124 */
[----:B------:R-:W-:Y:S05]  /*3e80*/  BRA `(.L_x_23289) ;  /* 0x0000000400fc7947 */ /* 0x000fea0003800000 */
.L_x_23300:
        /* <DEDUP_REMOVED lines=13> */
.L_x_23304:
[----:B------:R-:W-:Y:S01]  /*3f60*/  IMAD.MOV.U32 R0, RZ, RZ, 0x7f ;  /* 0x0000007fff007424 */ /* 0x000fe200078e00ff */
[----:B------:R-:W-:-:S04]  /*3f70*/  ISETP.GT.U32.AND P0, PT, R2, 0x7f800000, PT ;  /* 0x7f8000000200780c */ /* 0x000fc80003f04070 */
[----:B------:R-:W-:-:S09]  /*3f80*/  SEL R0, R0, 0x7c, P0 ;  /* 0x0000007c00007807 */ /* 0x000fd20000000000 */
.L_x_23305:
[----:B------:R-:W-:Y:S05]  /*3f90*/  BSYNC B0 ;  /* 0x0000000000007941 */ /* 0x000fea0003800000 */
.L_x_23303:
[----:B------:R-:W-:-:S04]  /*3fa0*/  LOP3.LUT R2, R3, 0x80000000, RZ, 0xc0, !PT ;  /* 0x8000000003027812 */ /* 0x000fc800078ec0ff */
[----:B------:R-:W-:-:S04]  /*3fb0*/  SHF.R.U32.HI R3, RZ, 0x18, R2 ;  /* 0x00000018ff037819 */ /* 0x000fc80000011602 */
[----:B------:R-:W-:-:S05]  /*3fc0*/  LOP3.LUT R3, R0, R3, RZ, 0xfc, !PT ;  /* 0x0000000300037212 */ /* 0x000fca00078efcff */
[----:B------:R0:W-:Y:S01]  /*3fd0*/  STG.E.U8 desc[UR36][R16.64], R3 ;  /* 0x0000000310007986 */ /* 0x0001e2000c101124 */
[----:B------:R-:W-:Y:S05]  /*3fe0*/  BRA `(.L_x_23289) ;  /* 0x0000000400a47947 */ /* 0x000fea0003800000 */
.L_x_23299:
[----:B------:R-:W-:-:S04]  /*3ff0*/  I2FP.F32.U32 R0, R2 ;  /* 0x0000000200007245 */ /* 0x000fc80000201000 */
[----:B------:R-:W-:-:S05]  /*4000*/  F2FP.BF16.F32.PACK_AB R0, RZ, R0 ;  /* 0x00000000ff00723e */ /* 0x000fca00000010ff */
[----:B------:R0:W-:Y:S01]  /*4010*/  STG.E.U16 desc[UR36][R16.64], R0 ;  /* 0x0000000010007986 */ /* 0x0001e2000c101524 */
[----:B------:R-:W-:Y:S05]  /*4020*/  BRA `(.L_x_23289) ;  /* 0x0000000400947947 */ /* 0x000fea0003800000 */
.L_x_23296:
        /* <DEDUP_REMOVED lines=10> */
.L_x_23308:
        /* <DEDUP_REMOVED lines=17> */
.L_x_23311:
[----:B------:R-:W-:-:S04]  /*41e0*/  LOP3.LUT R2, R3, 0x80000000, RZ, 0xc0, !PT ;  /* 0x8000000003027812 */ /* 0x000fc800078ec0ff */
[----:B------:R-:W-:-:S04]  /*41f0*/  SHF.R.U32.HI R3, RZ, 0x18, R2 ;  /* 0x00000018ff037819 */ /* 0x000fc80000011602 */
[----:B------:R-:W-:-:S04]  /*4200*/  LOP3.LUT R0, R0, R3, RZ, 0xfc, !PT ;  /* 0x0000000300007212 */ /* 0x000fc800078efcff */
[----:B------:R-:W-:-:S07]  /*4210*/  PRMT R8, R0, 0x7610, R8 ;  /* 0x0000761000087816 */ /* 0x000fce0000000008 */
.L_x_23310:
[----:B------:R-:W-:Y:S05]  /*4220*/  BSYNC B0 ;  /* 0x0000000000007941 */ /* 0x000fea0003800000 */
.L_x_23309:
[----:B------:R3:W-:Y:S01]  /*4230*/  STG.E.U8 desc[UR36][R16.64], R8 ;  /* 0x0000000810007986 */ /* 0x0007e2000c101124 */
[----:B------:R-:W-:Y:S05]  /*4240*/  BRA `(.L_x_23289) ;  /* 0x00000004000c7947 */ /* 0x000fea0003800000 */
.L_x_23307:
        /* <DEDUP_REMOVED lines=17> */
.L_x_23314:
[----:B------:R-:W-:-:S04]  /*4360*/  LOP3.LUT R2, R3, 0x80000000, RZ, 0xc0, !PT ;  /* 0x8000000003027812 */ /* 0x000fc800078ec0ff */
[----:B------:R-:W-:-:S04]  /*4370*/  SHF.R.U32.HI R3, RZ, 0x18, R2 ;  /* 0x00000018ff037819 */ /* 0x000fc80000011602 */
[----:B------:R-:W-:-:S04]  /*4380*/  LOP3.LUT R0, R0, R3, RZ, 0xfc, !PT ;  /* 0x0000000300007212 */ /* 0x000fc800078efcff */
[----:B------:R-:W-:-:S07]  /*4390*/  PRMT R8, R0, 0x7610, R8 ;  /* 0x0000761000087816 */ /* 0x000fce0000000008 */
.L_x_23313:
[----:B------:R-:W-:Y:S05]  /*43a0*/  BSYNC B0 ;  /* 0x0000000000007941 */ /* 0x000fea0003800000 */
.L_x_23312:
[----:B------:R0:W-:Y:S01]  /*43b0*/  STG.E.U8 desc[UR36][R16.64], R8 ;  /* 0x0000000810007986 */ /* 0x0001e2000c101124 */
[----:B------:R-:W-:Y:S05]  /*43c0*/  BRA `(.L_x_23289) ;  /* 0x0000000000ac7947 */ /* 0x000fea0003800000 */
.L_x_23306:
        /* <DEDUP_REMOVED lines=22> */
.L_x_23288:
        /* <DEDUP_REMOVED lines=16> */
.L_x_23317:
[----:B------:R-:W-:Y:S05]  /*4630*/  BRA `(.L_x_23289) ;  /* 0x0000000000107947 */ /* 0x000fea0003800000 */
.L_x_23316:
[----:B------:R-:W-:-:S05]  /*4640*/  IMAD.MOV.U32 R3, RZ, RZ, RZ ;  /* 0x000000ffff037224 */ /* 0x000fca00078e00ff */
[----:B------:R2:W-:Y:S01]  /*4650*/  STG.E.64 desc[UR36][R16.64], R2 ;  /* 0x0000000210007986 */ /* 0x0005e2000c101b24 */
[----:B------:R-:W-:Y:S05]  /*4660*/  BRA `(.L_x_23289) ;  /* 0x0000000000047947 */ /* 0x000fea0003800000 */
.L_x_23315:
[----:B------:R0:W-:Y:S02]  /*4670*/  STG.E desc[UR36][R16.64], R2 ;  /* 0x0000000210007986 */ /* 0x0001e4000c101924 */
.L_x_23289:
[----:B------:R-:W-:-:S04]  /*4680*/  IMAD R18, R23, 0x200, R18 ;  /* 0x0000020017127824 */ /* 0x000fc800078e0212 */
[----:B------:R-:W-:-:S07]  /*4690*/  VIADD R19, R18, 0x80 ;  /* 0x0000008012137836 */ /* 0x000fce0000000000 */
.L_x_23215:
[----:B------:R-:W-:Y:S05]  /*46a0*/  BSYNC B6 ;  /* 0x0000000000067941 */ /* 0x000fea0003800000 */
.L_x_23214:
        /* <DEDUP_REMOVED lines=358> */
.L_x_23320:
        /* <DEDUP_REMOVED lines=27> */
.L_x_23321:
        /* <DEDUP_REMOVED lines=19> */
.L_x_23325:
[----:B------:R-:W2:Y:S02]  /*5ff0*/  LDG.E.U8 R2, desc[UR36][R2.64] ;  /* 0x0000002402027981 */ /* 0x000ea4000c1e1100 */
[----:B--2---:R-:W-:-:S04]  /*6000*/  ISETP.NE.AND P0, PT, R2, RZ, PT ;  /* 0x000000ff0200720c */ /* 0x004fc80003f05270 */
[----:B------:R-:W-:Y:S01]  /*6010*/  P2R R22, PR, RZ, 0x1 ;  /* 0x00000001ff167803 */ /* 0x000fe20000000000 */
[----:B------:R-:W-:Y:S08]  /*6020*/  BRA `(.L_x_23327) ;  /* 0x0000000c00c47947 */ /* 0x000ff00003800000 */
.L_x_23324:
        /* <DEDUP_REMOVED lines=11> */
.L_x_23329:
[----:B------:R-:W2:Y:S02]  /*60e0*/  LDG.E R2, desc[UR36][R2.64] ;  /* 0x0000002402027981 */ /* 0x000ea4000c1e1900 */
[----:B--2---:R-:W-:-:S04]  /*60f0*/  ISETP.NE.AND P0, PT, R2, RZ, PT ;  /* 0x000000ff0200720c */ /* 0x004fc80003f05270 */
[----:B------:R-:W-:Y:S01]  /*6100*/  P2R R22, PR, RZ, 0x1 ;  /* 0x00000001ff167803 */ /* 0x000fe20000000000 */
[----:B------:R-:W-:Y:S08]  /*6110*/  BRA `(.L_x_23327) ;  /* 0x0000000c00887947 */ /* 0x000ff00003800000 */
.L_x_23328:
[----:B------:R-:W2:Y:S02]  /*6120*/  LDG.E.U16 R2, desc[UR36][R2.64] ;  /* 0x0000002402027981 */ /* 0x000ea4000c1e1500 */
[----:B--2---:R-:W-:-:S04]  /*6130*/  ISETP.NE.AND P0, PT, R2, RZ, PT ;  /* 0x000000ff0200720c */ /* 0x004fc80003f05270 */
[----:B------:R-:W-:Y:S01]  /*6140*/  P2R R22, PR, RZ, 0x1 ;  /* 0x00000001ff167803 */ /* 0x000fe20000000000 */
[----:B------:R-:W-:Y:S08]  /*6150*/  BRA `(.L_x_23327) ;  /* 0x0000000c00787947 */ /* 0x000ff00003800000 */
.L_x_23323:
        /* <DEDUP_REMOVED lines=10> */
.L_x_23331:
[----:B------:R-:W2:Y:S02]  /*6200*/  LDG.E.U16 R0, desc[UR36][R2.64] ;  /* 0x0000002402007981 */ /* 0x000ea4000c1e1500 */
[----:B--2---:R-:W-:-:S05]  /*6210*/  HADD2.F32 R0, -RZ, R0.H0_H0 ;  /* 0x20000000ff007230 */ /* 0x004fca0000004100 */
[----:B------:R-:W-:-:S04]  /*6220*/  FSETP.NEU.FTZ.AND P0, PT, R0, RZ, PT ;  /* 0x000000ff0000720b */ /* 0x000fc80003f1d000 */
[----:B------:R-:W-:Y:S01]  /*6230*/  P2R R22, PR, RZ, 0x1 ;  /* 0x00000001ff167803 */ /* 0x000fe20000000000 */
[----:B------:R-:W-:Y:S08]  /*6240*/  BRA `(.L_x_23327) ;  /* 0x0000000c003c7947 */ /* 0x000ff00003800000 */
.L_x_23330:
        /* <DEDUP_REMOVED lines=12> */
.L_x_23333:
        /* <DEDUP_REMOVED lines=11> */
.L_x_23332:
[----:B------:R-:W2:Y:S02]  /*63c0*/  LDG.E.64 R2, desc[UR36][R2.64] ;  /* 0x0000002402027981 */ /* 0x000ea4000c1e1b00 */
[----:B--2---:R-:W-:-:S06]  /*63d0*/  DSETP.NEU.AND P0, PT, R2, RZ, PT ;  /* 0x000000ff0200722a */ /* 0x004fcc0003f0d000 */
[----:B------:R-:W-:Y:S01]  /*63e0*/  P2R R22, PR, RZ, 0x1 ;  /* 0x00000001ff167803 */ /* 0x000fe20000000000 */
[----:B------:R-:W-:Y:S07]  /*63f0*/  BRA `(.L_x_23327) ;  /* 0x0000000800d07947 */ /* 0x000fee0003800000 */
.L_x_23322:
        /* <DEDUP_REMOVED lines=12> */
.L_x_23336:
[----:B------:R-:W2:Y:S02]  /*64c0*/  LDG.E.128 R4, desc[UR36][R2.64] ;  /* 0x0000002402047981 */ /* 0x000ea4000c1e1d00 */
[----:B--2---:R-:W-:-:S06]  /*64d0*/  DSETP.NEU.AND P0, PT, R6, RZ, PT ;  /* 0x000000ff0600722a */ /* 0x004fcc0003f0d000 */
[----:B------:R-:W-:-:S06]  /*64e0*/  DSETP.NEU.OR P0, PT, R4, RZ, P0 ;  /* 0x000000ff0400722a */ /* 0x000fcc000070d400 */
[----:B------:R-:W-:Y:S01]  /*64f0*/  P2R R22, PR, RZ, 0x1 ;  /* 0x00000001ff167803 */ /* 0x000fe20000000000 */
[----:B------:R-:W-:Y:S07]  /*6500*/  BRA `(.L_x_23327) ;  /* 0x00000008008c7947 */ /* 0x000fee0003800000 */
.L_x_23335:
        /* <DEDUP_REMOVED lines=28> */
.L_x_23338:
        /* <DEDUP_REMOVED lines=15> */
.L_x_23337:
[----:B------:R-:W2:Y:S02]  /*67c0*/  LDG.E.U16 R0, desc[UR36][R2.64] ;  /* 0x0000002402007981 */ /* 0x000ea4000c1e1500 */
[----:B--2---:R-:W-:-:S05]  /*67d0*/  IMAD.U32 R0, R0, 0x10000, RZ ;  /* 0x0001000000007824 */ /* 0x004fca00078e00ff */
[----:B------:R-:W-:-:S04]  /*67e0*/  FSETP.NEU.FTZ.AND P0, PT, R0, RZ, PT ;  /* 0x000000ff0000720b */ /* 0x000fc80003f1d000 */
[----:B------:R-:W-:Y:S01]  /*67f0*/  P2R R22, PR, RZ, 0x1 ;  /* 0x00000001ff167803 */ /* 0x000fe20000000000 */
[----:B------:R-:W-:Y:S08]  /*6800*/  BRA `(.L_x_23327) ;  /* 0x0000000400cc7947 */ /* 0x000ff00003800000 */
.L_x_23334:
        /* <DEDUP_REMOVED lines=12> */
.L_x_23341:
        /* <DEDUP_REMOVED lines=21> */
.L_x_23345:
[----:B------:R-:W-:Y:S05]  /*6a20*/  BSYNC B1 ;  /* 0x0000000000017941 */ /* 0x000fea0003800000 */
.L_x_23344:
[----:B------:R-:W-:Y:S01]  /*6a30*/  LEA R3, R0, 0x3b800000, 0x17 ;  /* 0x3b80000000037811 */ /* 0x000fe200078eb8ff */
[----:B------:R-:W-:-:S05]  /*6a40*/  IMAD.SHL.U32 R0, R2, 0x100000, RZ ;  /* 0x0010000002007824 */ /* 0x000fca00078e00ff */
[----:B------:R-:W-:-:S07]  /*6a50*/  LOP3.LUT R0, R3, R0, R4, 0xfe, !PT ;  /* 0x0000000003007212 */ /* 0x000fce00078efe04 */
.L_x_23343:
[----:B------:R-:W-:Y:S05]  /*6a60*/  BSYNC B0 ;  /* 0x0000000000007941 */ /* 0x000fea0003800000 */
.L_x_23342:
[----:B------:R-:W-:-:S04]  /*6a70*/  FSETP.NEU.FTZ.AND P0, PT, R0, RZ, PT ;  /* 0x000000ff0000720b */ /* 0x000fc80003f1d000 */
[----:B------:R-:W-:Y:S01]  /*6a80*/  P2R R22, PR, RZ, 0x1 ;  /* 0x00000001ff167803 */ /* 0x000fe20000000000 */
[----:B------:R-:W-:Y:S08]  /*6a90*/  BRA `(.L_x_23327) ;  /* 0x0000000400287947 */ /* 0x000ff00003800000 */
.L_x_23340:
        /* <DEDUP_REMOVED lines=21> */
.L_x_23349:
[----:B------:R-:W-:Y:S05]  /*6bf0*/  BSYNC B1 ;  /* 0x0000000000017941 */ /* 0x000fea0003800000 */
.L_x_23348:
[----:B------:R-:W-:Y:S01]  /*6c00*/  LEA R3, R0, 0x37800000, 0x17 ;  /* 0x3780000000037811 */ /* 0x000fe200078eb8ff */
[----:B------:R-:W-:-:S05]  /*6c10*/  IMAD.SHL.U32 R0, R2, 0x200000, RZ ;  /* 0x0020000002007824 */ /* 0x000fca00078e00ff */
[----:B------:R-:W-:-:S07]  /*6c20*/  LOP3.LUT R0, R3, R0, R4, 0xfe, !PT ;  /* 0x0000000003007212 */ /* 0x000fce00078efe04 */
.L_x_23347:
[----:B------:R-:W-:Y:S05]  /*6c30*/  BSYNC B0 ;  /* 0x0000000000007941 */ /* 0x000fea0003800000 */
.L_x_23346:
[----:B------:R-:W-:-:S04]  /*6c40*/  FSETP.NEU.FTZ.AND P0, PT, R0, RZ, PT ;  /* 0x000000ff0000720b */ /* 0x000fc80003f1d000 */
[----:B------:R-:W-:Y:S01]  /*6c50*/  P2R R22, PR, RZ, 0x1 ;  /* 0x00000001ff167803 */ /* 0x000fe20000000000 */
[----:B------:R-:W-:Y:S08]  /*6c60*/  BRA `(.L_x_23327) ;  /* 0x0000000000b47947 */ /* 0x000ff00003800000 */
.L_x_23339:
        /* <DEDUP_REMOVED lines=14> */
.L_x_23353:
[----:B------:R-:W-:Y:S05]  /*6d50*/  BSYNC B0 ;  /* 0x0000000000007941 */ /* 0x000fea0003800000 */
.L_x_23352:
[----:B------:R-:W-:-:S04]  /*6d60*/  FSETP.NEU.FTZ.AND P0, PT, R0, RZ, PT ;  /* 0x000000ff0000720b */ /* 0x000fc80003f1d000 */
[----:B------:R-:W-:Y:S01]  /*6d70*/  P2R R22, PR, RZ, 0x1 ;  /* 0x00000001ff167803 */ /* 0x000fe20000000000 */
[----:B------:R-:W-:Y:S08]  /*6d80*/  BRA `(.L_x_23327) ;  /* 0x00000000006c7947 */ /* 0x000ff00003800000 */
.L_x_23326:
        /* <DEDUP_REMOVED lines=16> */
.L_x_23354:
[----:B------:R-:W-:-:S04]  /*6e90*/  PLOP3.LUT P0, PT, PT, PT, PT, 0x8, 0x0 ;  /* 0x000000000000781c */ /* 0x000fc80003f0e170 */
[----:B------:R-:W-:Y:S01]  /*6ea0*/  P2R R22, PR, RZ, 0x1 ;  /* 0x00000001ff167803 */ /* 0x000fe20000000000 */
[----:B------:R-:W-:Y:S08]  /*6eb0*/  BRA `(.L_x_23327) ;  /* 0x0000000000207947 */ /* 0x000ff00003800000 */
.L_x_23351:
[----:B------:R-:W2:Y:S02]  /*6ec0*/  LDG.E.64 R2, desc[UR36][R2.64] ;  /* 0x0000002402027981 */ /* 0x000ea4000c1e1b00 */
[----:B--2---:R-:W-:-:S04]  /*6ed0*/  ISETP.NE.U32.AND P0, PT, R2, RZ, PT ;  /* 0x000000ff0200720c */ /* 0x004fc80003f05070 */
[----:B------:R-:W-:-:S04]  /*6ee0*/  ISETP.NE.AND.EX P0, PT, R3, RZ, PT, P0 ;  /* 0x000000ff0300720c */ /* 0x000fc80003f05300 */
[----:B------:R-:W-:Y:S01]  /*6ef0*/  P2R R22, PR, RZ, 0x1 ;  /* 0x00000001ff167803 */ /* 0x000fe20000000000 */
[----:B------:R-:W-:Y:S08]  /*6f00*/  BRA `(.L_x_23327) ;  /* 0x00000000000c7947 */ /* 0x000ff00003800000 */
.L_x_23350:
[----:B------:R-:W2:Y:S02]  /*6f10*/  LDG.E R2, desc[UR36][R2.64] ;  /* 0x0000002402027981 */ /* 0x000ea4000c1e1900 */
[----:B--2---:R-:W-:-:S04]  /*6f20*/  ISETP.NE.AND P0, PT, R2, RZ, PT ;  /* 0x000000ff0200720c */ /* 0x004fc80003f05270 */
[----:B------:R-:W-:-:S09]  /*6f30*/  P2R R22, PR, RZ, 0x1 ;  /* 0x00000001ff167803 */ /* 0x000fd20000000000 */
.L_x_23327:
        /* <DEDUP_REMOVED lines=18> */
.L_x_23358:
[----:B------:R-:W2:Y:S02]  /*7060*/  LDG.E.U8 R2, desc[UR36][R2.64] ;  /* 0x0000002402027981 */ /* 0x000ea4000c1e1100 */
[----:B--2---:R-:W-:Y:S01]  /*7070*/  ISETP.NE.AND P0, PT, R2, RZ, PT ;  /* 0x000000ff0200720c */ /* 0x004fe20003f05270 */
[----:B------:R-:W-:-:S12]  /*7080*/  BRA `(.L_x_23360) ;  /* 0x0000000c00747947 */ /* 0x000fd80003800000 */
.L_x_23357:
        /* <DEDUP_REMOVED lines=10> */
.L_x_23362:
[----:B------:R-:W2:Y:S02]  /*7130*/  LDG.E R2, desc[UR36][R2.64] ;  /* 0x0000002402027981 */ /* 0x000ea4000c1e1900 */
[----:B--2---:R-:W-:Y:S01]  /*7140*/  ISETP.NE.AND P0, PT, R2, RZ, PT ;  /* 0x000000ff0200720c */ /* 0x004fe20003f05270 */
[----:B------:R-:W-:-:S12]  /*7150*/  BRA `(.L_x_23360) ;  /* 0x0000000c00407947 */ /* 0x000fd80003800000 */
.L_x_23361:
[----:B------:R-:W2:Y:S02]  /*7160*/  LDG.E.U16 R2, desc[UR36][R2.64] ;  /* 0x0000002402027981 */ /* 0x000ea4000c1e1500 */
[----:B--2---:R-:W-:Y:S01]  /*7170*/  ISETP.NE.AND P0, PT, R2, RZ, PT ;  /* 0x000000ff0200720c */ /* 0x004fe20003f05270 */
[----:B------:R-:W-:-:S12]  /*7180*/  BRA `(.L_x_23360) ;  /* 0x0000000c00347947 */ /* 0x000fd80003800000 */
.L_x_23356:
        /* <DEDUP_REMOVED lines=9> */
.L_x_23364:
[----:B------:R-:W2:Y:S02]  /*7220*/  LDG.E.U16 R0, desc[UR36][R2.64] ;  /* 0x0000002402007981 */ /* 0x000ea4000c1e1500 */
[----:B--2---:R-:W-:-:S05]  /*7230*/  HADD2.F32 R0, -RZ, R0.H0_H0 ;  /* 0x20000000ff007230 */ /* 0x004fca0000004100 */
[----:B------:R-:W-:Y:S01]  /*7240*/  FSETP.NEU.FTZ.AND P0, PT, R0, RZ, PT ;  /* 0x000000ff0000720b */ /* 0x000fe20003f1d000 */
[----:B------:R-:W-:-:S12]  /*7250*/  BRA `(.L_x_23360) ;  /* 0x0000000c00007947 */ /* 0x000fd80003800000 */
.L_x_23363:
        /* <DEDUP_REMOVED lines=11> */
.L_x_23366:
        /* <DEDUP_REMOVED lines=10> */
.L_x_23365:
[----:B------:R-:W2:Y:S02]  /*73b0*/  LDG.E.64 R2, desc[UR36][R2.64] ;  /* 0x0000002402027981 */ /* 0x000ea4000c1e1b00 */
[----:B--2---:R-:W-:Y:S01]  /*73c0*/  DSETP.NEU.AND P0, PT, R2, RZ, PT ;  /* 0x000000ff0200722a */ /* 0x004fe20003f0d000 */
[----:B------:R-:W-:-:S13]  /*73d0*/  BRA `(.L_x_23360) ;  /* 0x0000000800a07947 */ /* 0x000fda0003800000 */
.L_x_23355:
        /* <DEDUP_REMOVED lines=11> */
.L_x_23369:
[----:B------:R-:W2:Y:S02]  /*7490*/  LDG.E.128 R4, desc[UR36][R2.64] ;  /* 0x0000002402047981 */ /* 0x000ea4000c1e1d00 */
[----:B--2---:R-:W-:-:S06]  /*74a0*/  DSETP.NEU.AND P0, PT, R6, RZ, PT ;  /* 0x000000ff0600722a */ /* 0x004fcc0003f0d000 */
[----:B------:R-:W-:Y:S01]  /*74b0*/  DSETP.NEU.OR P0, PT, R4, RZ, P0 ;  /* 0x000000ff0400722a */ /* 0x000fe2000070d400 */
[----:B------:R-:W-:-:S13]  /*74c0*/  BRA `(.L_x_23360) ;  /* 0x0000000800647947 */ /* 0x000fda0003800000 */
.L_x_23368:
        /* <DEDUP_REMOVED lines=27> */
.L_x_23371:
        /* <DEDUP_REMOVED lines=14> */
.L_x_23370:
[----:B------:R-:W2:Y:S02]  /*7760*/  LDG.E.U16 R0, desc[UR36][R2.64] ;  /* 0x0000002402007981 */ /* 0x000ea4000c1e1500 */
[----:B--2---:R-:W-:-:S05]  /*7770*/  IMAD.U32 R0, R0, 0x10000, RZ ;  /* 0x0001000000007824 */ /* 0x004fca00078e00ff */
[----:B------:R-:W-:Y:S01]  /*7780*/  FSETP.NEU.FTZ.AND P0, PT, R0, RZ, PT ;  /* 0x000000ff0000720b */ /* 0x000fe20003f1d000 */
[----:B------:R-:W-:-:S12]  /*7790*/  BRA `(.L_x_23360) ;  /* 0x0000000400b07947 */ /* 0x000fd80003800000 */
.L_x_23367:
        /* <DEDUP_REMOVED lines=11> */
.L_x_23374:
        /* <DEDUP_REMOVED lines=21> */
.L_x_23378:
[----:B------:R-:W-:Y:S05]  /*79a0*/  BSYNC B1 ;  /* 0x0000000000017941 */ /* 0x000fea0003800000 */
.L_x_23377:
[----:B------:R-:W-:Y:S01]  /*79b0*/  LEA R3, R0, 0x3b800000, 0x17 ;  /* 0x3b80000000037811 */ /* 0x000fe200078eb8ff */
[----:B------:R-:W-:-:S05]  /*79c0*/  IMAD.SHL.U32 R0, R2, 0x100000, RZ ;  /* 0x0010000002007824 */ /* 0x000fca00078e00ff */
[----:B------:R-:W-:-:S07]  /*79d0*/  LOP3.LUT R0, R3, R0, R4, 0xfe, !PT ;  /* 0x0000000003007212 */ /* 0x000fce00078efe04 */
.L_x_23376:
[----:B------:R-:W-:Y:S05]  /*79e0*/  BSYNC B0 ;  /* 0x0000000000007941 */ /* 0x000fea0003800000 */
.L_x_23375:
[----:B------:R-:W-:Y:S01]  /*79f0*/  FSETP.NEU.FTZ.AND P0, PT, R0, RZ, PT ;  /* 0x000000ff0000720b */ /* 0x000fe20003f1d000 */
[----:B------:R-:W-:-:S12]  /*7a00*/  BRA `(.L_x_23360) ;  /* 0x0000000400147947 */ /* 0x000fd80003800000 */
.L_x_23373:
        /* <DEDUP_REMOVED lines=21> */
.L_x_23382:
[----:B------:R-:W-:Y:S05]  /*7b60*/  BSYNC B1 ;  /* 0x0000000000017941 */ /* 0x000fea0003800000 */
.L_x_23381:
[----:B------:R-:W-:Y:S01]  /*7b70*/  LEA R3, R0, 0x37800000, 0x17 ;  /* 0x3780000000037811 */ /* 0x000fe200078eb8ff */
[----:B------:R-:W-:-:S05]  /*7b80*/  IMAD.SHL.U32 R0, R2, 0x200000, RZ ;  /* 0x0020000002007824 */ /* 0x000fca00078e00ff */
[----:B------:R-:W-:-:S07]  /*7b90*/  LOP3.LUT R0, R3, R0, R4, 0xfe, !PT ;  /* 0x0000000003007212 */ /* 0x000fce00078efe04 */
.L_x_23380:
[----:B------:R-:W-:Y:S05]  /*7ba0*/  BSYNC B0 ;  /* 0x0000000000007941 */ /* 0x000fea0003800000 */
.L_x_23379:
[----:B------:R-:W-:Y:S01]  /*7bb0*/  FSETP.NEU.FTZ.AND P0, PT, R0, RZ, PT ;  /* 0x000000ff0000720b */ /* 0x000fe20003f1d000 */
[----:B------:R-:W-:-:S12]  /*7bc0*/  BRA `(.L_x_23360) ;  /* 0x0000000000a47947 */ /* 0x000fd80003800000 */
.L_x_23372:
        /* <DEDUP_REMOVED lines=14> */
.L_x_23386:
[----:B------:R-:W-:Y:S05]  /*7cb0*/  BSYNC B0 ;  /* 0x0000000000007941 */ /* 0x000fea0003800000 */
.L_x_23385:
[----:B------:R-:W-:Y:S01]  /*7cc0*/  FSETP.NEU.FTZ.AND P0, PT, R0, RZ, PT ;  /* 0x000000ff0000720b */ /* 0x000fe20003f1d000 */
[----:B------:R-:W-:-:S12]  /*7cd0*/  BRA `(.L_x_23360) ;  /* 0x0000000000607947 */ /* 0x000fd80003800000 */
.L_x_23359:
        /* <DEDUP_REMOVED lines=16> */
.L_x_23387:
[----:B------:R-:W-:Y:S01]  /*7de0*/  PLOP3.LUT P0, PT, PT, PT, PT, 0x8, 0x0 ;  /* 0x000000000000781c */ /* 0x000fe20003f0e170 */
[----:B------:R-:W-:-:S12]  /*7df0*/  BRA `(.L_x_23360) ;  /* 0x0000000000187947 */ /* 0x000fd80003800000 */
.L_x_23384:
[----:B------:R-:W2:Y:S02]  /*7e00*/  LDG.E.64 R2, desc[UR36][R2.64] ;  /* 0x0000002402027981 */ /* 0x000ea4000c1e1b00 */
[----:B--2---:R-:W-:-:S04]  /*7e10*/  ISETP.NE.U32.AND P0, PT, R2, RZ, PT ;  /* 0x000000ff0200720c */ /* 0x004fc80003f05070 */
[----:B------:R-:W-:Y:S01]  /*7e20*/  ISETP.NE.AND.EX P0, PT, R3, RZ, PT, P0 ;  /* 0x000000ff0300720c */ /* 0x000fe20003f05300 */
[----:B------:R-:W-:-:S12]  /*7e30*/  BRA `(.L_x_23360) ;  /* 0x0000000000087947 */ /* 0x000fd80003800000 */
.L_x_23383:
[----:B------:R-:W2:Y:S02]  /*7e40*/  LDG.E R2, desc[UR36][R2.64] ;  /* 0x0000002402027981 */ /* 0x000ea4000c1e1900 */
[----:B--2---:R-:W-:-:S13]  /*7e50*/  ISETP.NE.AND P0, PT, R2, RZ, PT ;  /* 0x000000ff0200720c */ /* 0x004fda0003f05270 */
.L_x_23360:
        /* <DEDUP_REMOVED lines=19> */
.L_x_23391:
[----:B------:R0:W-:Y:S01]  /*7f90*/  STG.E.U8 desc[UR36][R16.64], R2 ;  /* 0x0000000210007986 */ /* 0x0001e2000c101124 */
[----:B------:R-:W-:Y:S05]  /*7fa0*/  BRA `(.L_x_23393) ;  /* 0x0000000c00487947 */ /* 0x000fea0003800000 */
.L_x_23390:
        /* <DEDUP_REMOVED lines=9> */
.L_x_23395:
[----:B------:R3:W-:Y:S01]  /*8040*/  STG.E desc[UR36][R16.64], R2 ;  /* 0x0000000210007986 */ /* 0x0007e2000c101924 */
[----:B------:R-:W-:Y:S05]  /*8050*/  BRA `(.L_x_23393) ;  /* 0x0000000c001c7947 */ /* 0x000fea0003800000 */
.L_x_23394:
[----:B------:R2:W-:Y:S01]  /*8060*/  STG.E.U16 desc[UR36][R16.64], R2 ;  /* 0x0000000210007986 */ /* 0x0005e2000c101524 */
[----:B------:R-:W-:Y:S05]  /*8070*/  BRA `(.L_x_23393) ;  /* 0x0000000c00147947 */ /* 0x000fea0003800000 */
.L_x_23389:
        /* <DEDUP_REMOVED lines=9> */
.L_x_23397:
[----:B------:R-:W-:-:S04]  /*8110*/  I2FP.F32.U32 R0, R2 ;  /* 0x0000000200007245 */ /* 0x000fc80000201000 */
[----:B------:R-:W-:-:S05]  /*8120*/  F2FP.F16.F32.PACK_AB R0, RZ, R0 ;  /* 0x00000000ff00723e */ /* 0x000fca00000000ff */
[----:B------:R0:W-:Y:S01]  /*8130*/  STG.E.U16 desc[UR36][R16.64], R0 ;  /* 0x0000000010007986 */ /* 0x0001e2000c101524 */
[----:B------:R-:W-:Y:S05]  /*8140*/  BRA `(.L_x_23393) ;  /* 0x0000000800e07947 */ /* 0x000fea0003800000 */
.L_x_23396:
        /* <DEDUP_REMOVED lines=10> */
.L_x_23399:
[----:B------:R-:W-:-:S04]  /*81f0*/  I2FP.F32.U32 R2, R2 ;  /* 0x0000000200027245 */ /* 0x000fc80000201000 */
[----:B------:R-:W-:-:S04]  /*8200*/  F2FP.F16.F32.PACK_AB R3, RZ, R2 ;  /* 0x00000002ff03723e */ /* 0x000fc800000000ff */
[----:B------:R-:W-:-:S05]  /*8210*/  PRMT R3, R3, 0x5410, RZ ;  /* 0x0000541003037816 */ /* 0x000fca00000000ff */
[----:B------:R0:W-:Y:S01]  /*8220*/  STG.E desc[UR36][R16.64], R3 ;  /* 0x0000000310007986 */ /* 0x0001e2000c101924 */
[----:B------:R-:W-:Y:S05]  /*8230*/  BRA `(.L_x_23393) ;  /* 0x0000000800a47947 */ /* 0x000fea0003800000 */
.L_x_23398:
[----:B------:R-:W0:Y:S02]  /*8240*/  I2F.F64.U32 R2, R2 ;  /* 0x0000000200027312 */ /* 0x000e240000201800 */
[----:B0-----:R0:W-:Y:S01]  /*8250*/  STG.E.64 desc[UR36][R16.64], R2 ;  /* 0x0000000210007986 */ /* 0x0011e2000c101b24 */
[----:B------:R-:W-:Y:S05]  /*8260*/  BRA `(.L_x_23393) ;  /* 0x0000000800987947 */ /* 0x000fea0003800000 */
.L_x_23388:
        /* <DEDUP_REMOVED lines=10> */
.L_x_23402:
[----:B------:R-:W0:Y:S01]  /*8310*/  I2F.F64.U32 R4, R2 ;  /* 0x0000000200047312 */ /* 0x000e220000201800 */
[----:B------:R-:W-:-:S05]  /*8320*/  CS2R R6, SRZ ;  /* 0x0000000000067805 */ /* 0x000fca000001ff00 */
[----:B0-----:R0:W-:Y:S01]  /*8330*/  STG.E.128 desc[UR36][R16.64], R4 ;  /* 0x0000000410007986 */ /* 0x0011e2000c101d24 */
[----:B------:R-:W-:Y:S05]  /*8340*/  BRA `(.L_x_23393) ;  /* 0x0000000800607947 */ /* 0x000fea0003800000 */
.L_x_23401:
        /* <DEDUP_REMOVED lines=21> */
.L_x_23406:
[----:B------:R-:W-:Y:S05]  /*84a0*/  BSYNC B0 ;  /* 0x0000000000007941 */ /* 0x000fea0003800000 */
.L_x_23405:
[----:B------:R-:W-:-:S05]  /*84b0*/  LOP3.LUT R3, R0, R3, RZ, 0xfc, !PT ;  /* 0x0000000300037212 */ /* 0x000fca00078efcff */
[----:B------:R0:W-:Y:S01]  /*84c0*/  STG.E.U8 desc[UR36][R16.64], R3 ;  /* 0x0000000310007986 */ /* 0x0001e2000c101124 */
[----:B------:R-:W-:Y:S05]  /*84d0*/  BRA `(.L_x_23393) ;  /* 0x0000000400fc7947 */ /* 0x000fea0003800000 */
.L_x_23404:
        /* <DEDUP_REMOVED lines=13> */
.L_x_23408:
[----:B------:R-:W-:Y:S01]  /*85b0*/  IMAD.MOV.U32 R0, RZ, RZ, 0x7f ;  /* 0x0000007fff007424 */ /* 0x000fe200078e00ff */
[----:B------:R-:W-:-:S04]  /*85c0*/  ISETP.GT.U32.AND P0, PT, R2, 0x7f800000, PT ;  /* 0x7f8000000200780c */ /* 0x000fc80003f04070 */
[----:B------:R-:W-:-:S09]  /*85d0*/  SEL R0, R0, 0x7c, P0 ;  /* 0x0000007c00007807 */ /* 0x000fd20000000000 */
.L_x_23409:
[----:B------:R-:W-:Y:S05]  /*85e0*/  BSYNC B0 ;  /* 0x0000000000007941 */ /* 0x000fea0003800000 */
.L_x_23407:
[----:B------:R-:W-:-:S04]  /*85f0*/  LOP3.LUT R2, R3, 0x80000000, RZ, 0xc0, !PT ;  /* 0x8000000003027812 */ /* 0x000fc800078ec0ff */
[----:B------:R-:W-:-:S04]  /*8600*/  SHF.R.U32.HI R3, RZ, 0x18, R2 ;  /* 0x00000018ff037819 */ /* 0x000fc80000011602 */
[----:B------:R-:W-:-:S05]  /*8610*/  LOP3.LUT R3, R0, R3, RZ, 0xfc, !PT ;  /* 0x0000000300037212 */ /* 0x000fca00078efcff */
[----:B------:R0:W-:Y:S01]  /*8620*/  STG.E.U8 desc[UR36][R16.64], R3 ;  /* 0x0000000310007986 */ /* 0x0001e2000c101124 */
[----:B------:R-:W-:Y:S05]  /*8630*/  BRA `(.L_x_23393) ;  /* 0x0000000400a47947 */ /* 0x000fea0003800000 */
.L_x_23403:
[----:B------:R-:W-:-:S04]  /*8640*/  I2FP.F32.U32 R0, R2 ;  /* 0x0000000200007245 */ /* 0x000fc80000201000 */
[----:B------:R-:W-:-:S05]  /*8650*/  F2FP.BF16.F32.PACK_AB R0, RZ, R0 ;  /* 0x00000000ff00723e */ /* 0x000fca00000010ff */
[----:B------:R0:W-:Y:S01]  /*8660*/  STG.E.U16 desc[UR36][R16.64], R0 ;  /* 0x0000000010007986 */ /* 0x0001e2000c101524 */
[----:B------:R-:W-:Y:S05]  /*8670*/  BRA `(.L_x_23393) ;  /* 0x0000000400947947 */ /* 0x000fea0003800000 */
.L_x_23400:
        /* <DEDUP_REMOVED lines=10> */
.L_x_23412:
        /* <DEDUP_REMOVED lines=17> */
.L_x_23415:
[----:B------:R-:W-:-:S04]  /*8830*/  LOP3.LUT R2, R3, 0x80000000, RZ, 0xc0, !PT ;  /* 0x8000000003027812 */ /* 0x000fc800078ec0ff */
[----:B------:R-:W-:-:S04]  /*8840*/  SHF.R.U32.HI R3, RZ, 0x18, R2 ;  /* 0x00000018ff037819 */ /* 0x000fc80000011602 */
[----:B------:R-:W-:-:S04]  /*8850*/  LOP3.LUT R0, R0, R3, RZ, 0xfc, !PT ;  /* 0x0000000300007212 */ /* 0x000fc800078efcff */
[----:B------:R-:W-:-:S07]  /*8860*/  PRMT R8, R0, 0x7610, R8 ;  /* 0x0000761000087816 */ /* 0x000fce0000000008 */
.L_x_23414:
[----:B------:R-:W-:Y:S05]  /*8870*/  BSYNC B0 ;  /* 0x0000000000007941 */ /* 0x000fea0003800000 */
.L_x_23413:
[----:B------:R0:W-:Y:S01]  /*8880*/  STG.E.U8 desc[UR36][R16.64], R8 ;  /* 0x0000000810007986 */ /* 0x0001e2000c101124 */
[----:B------:R-:W-:Y:S05]  /*8890*/  BRA `(.L_x_23393) ;  /* 0x00000004000c7947 */ /* 0x000fea0003800000 */
.L_x_23411:
        /* <DEDUP_REMOVED lines=17> */
.L_x_23418:
[----:B------:R-:W-:-:S04]  /*89b0*/  LOP3.LUT R2, R3, 0x80000000, RZ, 0xc0, !PT ;  /* 0x8000000003027812 */ /* 0x000fc800078ec0ff */
[----:B------:R-:W-:-:S04]  /*89c0*/  SHF.R.U32.HI R3, RZ, 0x18, R2 ;  /* 0x00000018ff037819 */ /* 0x000fc80000011602 */
[----:B------:R-:W-:-:S04]  /*89d0*/  LOP3.LUT R0, R0, R3, RZ, 0xfc, !PT ;  /* 0x0000000300007212 */ /* 0x000fc800078efcff */
[----:B------:R-:W-:-:S07]  /*89e0*/  PRMT R8, R0, 0x7610, R8 ;  /* 0x0000761000087816 */ /* 0x000fce0000000008 */
.L_x_23417:
[----:B------:R-:W-:Y:S05]  /*89f0*/  BSYNC B0 ;  /* 0x0000000000007941 */ /* 0x000fea0003800000 */
.L_x_23416:
[----:B------:R0:W-:Y:S01]  /*8a00*/  STG.E.U8 desc[UR36][R16.64], R8 ;  /* 0x0000000810007986 */ /* 0x0001e2000c101124 */
[----:B------:R-:W-:Y:S05]  /*8a10*/  BRA `(.L_x_23393) ;  /* 0x0000000000ac7947 */ /* 0x000fea0003800000 */
.L_x_23410:
        /* <DEDUP_REMOVED lines=22> */
.L_x_23392:
        /* <DEDUP_REMOVED lines=16> */
.L_x_23421:
[----:B------:R-:W-:Y:S05]  /*8c80*/  BRA `(.L_x_23393) ;  /* 0x0000000000107947 */ /* 0x000fea0003800000 */
.L_x_23420:
[----:B------:R-:W-:-:S05]  /*8c90*/  IMAD.MOV.U32 R3, RZ, RZ, RZ ;  /* 0x000000ffff037224 */ /* 0x000fca00078e00ff */
[----:B------:R0:W-:Y:S01]  /*8ca0*/  STG.E.64 desc[UR36][R16.64], R2 ;  /* 0x0000000210007986 */ /* 0x0001e2000c101b24 */
[----:B------:R-:W-:Y:S05]  /*8cb0*/  BRA `(.L_x_23393) ;  /* 0x0000000000047947 */ /* 0x000fea0003800000 */
.L_x_23419:
[----:B------:R0:W-:Y:S02]  /*8cc0*/  STG.E desc[UR36][R16.64], R2 ;  /* 0x0000000210007986 */ /* 0x0001e4000c101924 */
.L_x_23393:
[----:B------:R-:W-:-:S07]  /*8cd0*/  VIADD R19, R19, 0x80 ;  /* 0x0000008013137836 */ /* 0x000fce0000000000 */
.L_x_23319:
[----:B------:R-:W-:Y:S05]  /*8ce0*/  BSYNC B6 ;  /* 0x0000000000067941 */ /* 0x000fea0003800000 */
.L_x_23318:
        /* <DEDUP_REMOVED lines=358> */
.L_x_23424:
        /* <DEDUP_REMOVED lines=27> */
.L_x_23425:
        /* <DEDUP_REMOVED lines=19> */
.L_x_23429:
[----:B------:R-:W2:Y:S02]  /*a630*/  LDG.E.U8 R2, desc[UR36][R2.64] ;  /* 0x0000002402027981 */ /* 0x000ea4000c1e1100 */
[----:B--2---:R-:W-:-:S04]  /*a640*/  ISETP.NE.AND P0, PT, R2, RZ, PT ;  /* 0x000000ff0200720c */ /* 0x004fc80003f05270 */
[----:B------:R-:W-:Y:S01]  /*a650*/  P2R R22, PR, RZ, 0x1 ;  /* 0x00000001ff167803 */ /* 0x000fe20000000000 */
[----:B------:R-:W-:Y:S08]  /*a660*/  BRA `(.L_x_23431) ;  /* 0x0000000c00c47947 */ /* 0x000ff00003800000 */
.L_x_23428:
        /* <DEDUP_REMOVED lines=11> */
.L_x_23433:
[----:B------:R-:W2:Y:S02]  /*a720*/  LDG.E R2, desc[UR36][R2.64] ;  /* 0x0000002402027981 */ /* 0x000ea4000c1e1900 */
[----:B--2---:R-:W-:-:S04]  /*a730*/  ISETP.NE.AND P0, PT, R2, RZ, PT ;  /* 0x000000ff0200720c */ /* 0x004fc80003f05270 */
[----:B------:R-:W-:Y:S01]  /*a740*/  P2R R22, PR, RZ, 0x1 ;  /* 0x00000001ff167803 */ /* 0x000fe20000000000 */
[----:B------:R-:W-:Y:S08]  /*a750*/  BRA `(.L_x_23431) ;  /* 0x0000000c00887947 */ /* 0x000ff00003800000 */
.L_x_23432:
[----:B------:R-:W2:Y:S02]  /*a760*/  LDG.E.U16 R2, desc[UR36][R2.64] ;  /* 0x0000002402027981 */ /* 0x000ea4000c1e1500 */
[----:B--2---:R-:W-:-:S04]  /*a770*/  ISETP.NE.AND P0, PT, R2, RZ, PT ;  /* 0x000000ff0200720c */ /* 0x004fc80003f05270 */
[----:B------:R-:W-:Y:S01]  /*a780*/  P2R R22, PR, RZ, 0x1 ;  /* 0x00000001ff167803 */ /* 0x000fe20000000000 */
[----:B------:R-:W-:Y:S08]  /*a790*/  BRA `(.L_x_23431) ;  /* 0x0000000c00787947 */ /* 0x000ff00003800000 */
.L_x_23427:
        /* <DEDUP_REMOVED lines=10> */
.L_x_23435:
[----:B------:R-:W2:Y:S02]  /*a840*/  LDG.E.U16 R0, desc[UR36][R2.64] ;  /* 0x0000002402007981 */ /* 0x000ea4000c1e1500 */
[----:B--2---:R-:W-:-:S05]  /*a850*/  HADD2.F32 R0, -RZ, R0.H0_H0 ;  /* 0x20000000ff007230 */ /* 0x004fca0000004100 */
[----:B------:R-:W-:-:S04]  /*a860*/  FSETP.NEU.FTZ.AND P0, PT, R0, RZ, PT ;  /* 0x000000ff0000720b */ /* 0x000fc80003f1d000 */
[----:B------:R-:W-:Y:S01]  /*a870*/  P2R R22, PR, RZ, 0x1 ;  /* 0x00000001ff167803 */ /* 0x000fe20000000000 */
[----:B------:R-:W-:Y:S08]  /*a880*/  BRA `(.L_x_23431) ;  /* 0x0000000c003c7947 */ /* 0x000ff00003800000 */
.L_x_23434:
        /* <DEDUP_REMOVED lines=12> */
.L_x_23437:
        /* <DEDUP_REMOVED lines=11> */
.L_x_23436:
[----:B------:R-:W2:Y:S02]  /*aa00*/  LDG.E.64 R2, desc[UR36][R2.64] ;  /* 0x0000002402027981 */ /* 0x000ea4000c1e1b00 */
[----:B--2---:R-:W-:-:S06]  /*aa10*/  DSETP.NEU.AND P0, PT, R2, RZ, PT ;  /* 0x000000ff0200722a */ /* 0x004fcc0003f0d000 */
[----:B------:R-:W-:Y:S01]  /*aa20*/  P2R R22, PR, RZ, 0x1 ;  /* 0x00000001ff167803 */ /* 0x000fe20000000000 */
[----:B------:R-:W-:Y:S07]  /*aa30*/  BRA `(.L_x_23431) ;  /* 0x0000000800d07947 */ /* 0x000fee0003800000 */
.L_x_23426:
        /* <DEDUP_REMOVED lines=12> */
.L_x_23440:
[----:B------:R-:W2:Y:S02]  /*ab00*/  LDG.E.128 R4, desc[UR36][R2.64] ;  /* 0x0000002402047981 */ /* 0x000ea4000c1e1d00 */
[----:B--2---:R-:W-:-:S06]  /*ab10*/  DSETP.NEU.AND P0, PT, R6, RZ, PT ;  /* 0x000000ff0600722a */ /* 0x004fcc0003f0d000 */
[----:B------:R-:W-:-:S06]  /*ab20*/  DSETP.NEU.OR P0, PT, R4, RZ, P0 ;  /* 0x000000ff0400722a */ /* 0x000fcc000070d400 */
[----:B------:R-:W-:Y:S01]  /*ab30*/  P2R R22, PR, RZ, 0x1 ;  /* 0x00000001ff167803 */ /* 0x000fe20000000000 */
[----:B------:R-:W-:Y:S07]  /*ab40*/  BRA `(.L_x_23431) ;  /* 0x00000008008c7947 */ /* 0x000fee0003800000 */
.L_x_23439:
        /* <DEDUP_REMOVED lines=28> */
.L_x_23442:
        /* <DEDUP_REMOVED lines=15> */
.L_x_23441:
[----:B------:R-:W2:Y:S02]  /*ae00*/  LDG.E.U16 R0, desc[UR36][R2.64] ;  /* 0x0000002402007981 */ /* 0x000ea4000c1e1500 */
[----:B--2---:R-:W-:-:S05]  /*ae10*/  IMAD.U32 R0, R0, 0x10000, RZ ;  /* 0x0001000000007824 */ /* 0x004fca00078e00ff */
[----:B------:R-:W-:-:S04]  /*ae20*/  FSETP.NEU.FTZ.AND P0, PT, R0, RZ, PT ;  /* 0x000000ff0000720b */ /* 0x000fc80003f1d000 */
[----:B------:R-:W-:Y:S01]  /*ae30*/  P2R R22, PR, RZ, 0x1 ;  /* 0x00000001ff167803 */ /* 0x000fe20000000000 */
[----:B------:R-:W-:Y:S08]  /*ae40*/  BRA `(.L_x_23431) ;  /* 0x0000000400cc7947 */ /* 0x000ff00003800000 */
.L_x_23438:
        /* <DEDUP_REMOVED lines=12> */
.L_x_23445:
        /* <DEDUP_REMOVED lines=21> */
.L_x_23449:
[----:B------:R-:W-:Y:S05]  /*b060*/  BSYNC B1 ;  /* 0x0000000000017941 */ /* 0x000fea0003800000 */
.L_x_23448:
[----:B------:R-:W-:Y:S01]  /*b070*/  LEA R3, R0, 0x3b800000, 0x17 ;  /* 0x3b80000000037811 */ /* 0x000fe200078eb8ff */
[----:B------:R-:W-:-:S05]  /*b080*/  IMAD.SHL.U32 R0, R2, 0x100000, RZ ;  /* 0x0010000002007824 */ /* 0x000fca00078e00ff */
[----:B------:R-:W-:-:S07]  /*b090*/  LOP3.LUT R0, R3, R0, R4, 0xfe, !PT ;  /* 0x0000000003007212 */ /* 0x000fce00078efe04 */
.L_x_23447:
[----:B------:R-:W-:Y:S05]  /*b0a0*/  BSYNC B0 ;  /* 0x0000000000007941 */ /* 0x000fea0003800000 */
.L_x_23446:
[----:B------:R-:W-:-:S04]  /*b0b0*/  FSETP.NEU.FTZ.AND P0, PT, R0, RZ, PT ;  /* 0x000000ff0000720b */ /* 0x000fc80003f1d000 */
[----:B------:R-:W-:Y:S01]  /*b0c0*/  P2R R22, PR, RZ, 0x1 ;  /* 0x00000001ff167803 */ /* 0x000fe20000000000 */
[----:B------:R-:W-:Y:S08]  /*b0d0*/  BRA `(.L_x_23431) ;  /* 0x0000000400287947 */ /* 0x000ff00003800000 */
.L_x_23444:
        /* <DEDUP_REMOVED lines=21> */
.L_x_23453:
[----:B------:R-:W-:Y:S05]  /*b230*/  BSYNC B1 ;  /* 0x0000000000017941 */ /* 0x000fea0003800000 */
.L_x_23452:
[----:B------:R-:W-:Y:S01]  /*b240*/  LEA R3, R0, 0x37800000, 0x17 ;  /* 0x3780000000037811 */ /* 0x000fe200078eb8ff */
[----:B------:R-:W-:-:S05]  /*b250*/  IMAD.SHL.U32 R0, R2, 0x200000, RZ ;  /* 0x0020000002007824 */ /* 0x000fca00078e00ff */
[----:B------:R-:W-:-:S07]  /*b260*/  LOP3.LUT R0, R3, R0, R4, 0xfe, !PT ;  /* 0x0000000003007212 */ /* 0x000fce00078efe04 */
.L_x_23451:
[----:B------:R-:W-:Y:S05]  /*b270*/  BSYNC B0 ;  /* 0x0000000000007941 */ /* 0x000fea0003800000 */
.L_x_23450:
[----:B------:R-:W-:-:S04]  /*b280*/  FSETP.NEU.FTZ.AND P0, PT, R0, RZ, PT ;  /* 0x000000ff0000720b */ /* 0x000fc80003f1d000 */
[----:B------:R-:W-:Y:S01]  /*b290*/  P2R R22, PR, RZ, 0x1 ;  /* 0x00000001ff167803 */ /* 0x000fe20000000000 */
[----:B------:R-:W-:Y:S08]  /*b2a0*/  BRA `(.L_x_23431) ;  /* 0x0000000000b47947 */ /* 0x000ff00003800000 */
.L_x_23443:
        /* <DEDUP_REMOVED lines=14> */
.L_x_23457:
[----:B------:R-:W-:Y:S05]  /*b390*/  BSYNC B0 ;  /* 0x0000000000007941 */ /* 0x000fea0003800000 */
.L_x_23456:
[----:B------:R-:W-:-:S04]  /*b3a0*/  FSETP.NEU.FTZ.AND P0, PT, R0, RZ, PT ;  /* 0x000000ff0000720b */ /* 0x000fc80003f1d000 */
[----:B------:R-:W-:Y:S01]  /*b3b0*/  P2R R22, PR, RZ, 0x1 ;  /* 0x00000001ff167803 */ /* 0x000fe20000000000 */
[----:B------:R-:W-:Y:S08]  /*b3c0*/  BRA `(.L_x_23431) ;  /* 0x00000000006c7947 */ /* 0x000ff00003800000 */
.L_x_23430:
        /* <DEDUP_REMOVED lines=16> */
.L_x_23458:
[----:B------:R-:W-:-:S04]  /*b4d0*/  PLOP3.LUT P0, PT, PT, PT, PT, 0x8, 0x0 ;  /* 0x000000000000781c */ /* 0x000fc80003f0e170 */
[----:B------:R-:W-:Y:S01]  /*b4e0*/  P2R R22, PR, RZ, 0x1 ;  /* 0x00000001ff167803 */ /* 0x000fe20000000000 */
[----:B------:R-:W-:Y:S08]  /*b4f0*/  BRA `(.L_x_23431) ;  /* 0x0000000000207947 */ /* 0x000ff00003800000 */
.L_x_23455:
[----:B------:R-:W2:Y:S02]  /*b500*/  LDG.E.64 R2, desc[UR36][R2.64] ;  /* 0x0000002402027981 */ /* 0x000ea4000c1e1b00 */
[----:B--2---:R-:W-:-:S04]  /*b510*/  ISETP.NE.U32.AND P0, PT, R2, RZ, PT ;  /* 0x000000ff0200720c */ /* 0x004fc80003f05070 */
[----:B------:R-:W-:-:S04]  /*b520*/  ISETP.NE.AND.EX P0, PT, R3, RZ, PT, P0 ;  /* 0x000000ff0300720c */ /* 0x000fc80003f05300 */
[----:B------:R-:W-:Y:S01]  /*b530*/  P2R R22, PR, RZ, 0x1 ;  /* 0x00000001ff167803 */ /* 0x000fe20000000000 */
[----:B------:R-:W-:Y:S08]  /*b540*/  BRA `(.L_x_23431) ;  /* 0x00000000000c7947 */ /* 0x000ff00003800000 */
.L_x_23454:
[----:B------:R-:W2:Y:S02]  /*b550*/  LDG.E R2, desc[UR36][R2.64] ;  /* 0x0000002402027981 */ /* 0x000ea4000c1e1900 */
[----:B--2---:R-:W-:-:S04]  /*b560*/  ISETP.NE.AND P0, PT, R2, RZ, PT ;  /* 0x000000ff0200720c */ /* 0x004fc80003f05270 */
[----:B------:R-:W-:-:S09]  /*b570*/  P2R R22, PR, RZ, 0x1 ;  /* 0x00000001ff167803 */ /* 0x000fd20000000000 */
.L_x_23431:
        /* <DEDUP_REMOVED lines=18> */
.L_x_23462:
[----:B------:R-:W2:Y:S02]  /*b6a0*/  LDG.E.U8 R2, desc[UR36][R2.64] ;  /* 0x0000002402027981 */ /* 0x000ea4000c1e1100 */
[----:B--2---:R-:W-:Y:S01]  /*b6b0*/  ISETP.NE.AND P0, PT, R2, RZ, PT ;  /* 0x000000ff0200720c */ /* 0x004fe20003f05270 */
[----:B------:R-:W-:-:S12]  /*b6c0*/  BRA `(.L_x_23464) ;  /* 0x0000000c00747947 */ /* 0x000fd80003800000 */
.L_x_23461:
        /* <DEDUP_REMOVED lines=10> */
.L_x_23466:
[----:B------:R-:W2:Y:S02]  /*b770*/  LDG.E R2, desc[UR36][R2.64] ;  /* 0x0000002402027981 */ /* 0x000ea4000c1e1900 */
[----:B--2---:R-:W-:Y:S01]  /*b780*/  ISETP.NE.AND P0, PT, R2, RZ, PT ;  /* 0x000000ff0200720c */ /* 0x004fe20003f05270 */
[----:B------:R-:W-:-:S12]  /*b790*/  BRA `(.L_x_23464) ;  /* 0x0000000c00407947 */ /* 0x000fd80003800000 */
.L_x_23465:
[----:B------:R-:W2:Y:S02]  /*b7a0*/  LDG.E.U16 R2, desc[UR36][R2.64] ;  /* 0x0000002402027981 */ /* 0x000ea4000c1e1500 */
[----:B--2---:R-:W-:Y:S01]  /*b7b0*/  ISETP.NE.AND P0, PT, R2, RZ, PT ;  /* 0x000000ff0200720c */ /* 0x004fe20003f05270 */
[----:B------:R-:W-:-:S12]  /*b7c0*/  BRA `(.L_x_23464) ;  /* 0x0000000c00347947 */ /* 0x000fd80003800000 */
.L_x_23460:
        /* <DEDUP_REMOVED lines=9> */
.L_x_23468:
[----:B------:R-:W2:Y:S02]  /*b860*/  LDG.E.U16 R0, desc[UR36][R2.64] ;  /* 0x0000002402007981 */ /* 0x000ea4000c1e1500 */
[----:B--2---:R-:W-:-:S05]  /*b870*/  HADD2.F32 R0, -RZ, R0.H0_H0 ;  /* 0x20000000ff007230 */ /* 0x004fca0000004100 */
[----:B------:R-:W-:Y:S01]  /*b880*/  FSETP.NEU.FTZ.AND P0, PT, R0, RZ, PT ;  /* 0x000000ff0000720b */ /* 0x000fe20003f1d000 */
[----:B------:R-:W-:-:S12]  /*b890*/  BRA `(.L_x_23464) ;  /* 0x0000000c00007947 */ /* 0x000fd80003800000 */
.L_x_23467:
        /* <DEDUP_REMOVED lines=11> */
.L_x_23470:
        /* <DEDUP_REMOVED lines=10> */
.L_x_23469:
[----:B------:R-:W2:Y:S02]  /*b9f0*/  LDG.E.64 R2, desc[UR36][R2.64] ;  /* 0x0000002402027981 */ /* 0x000ea4000c1e1b00 */
[----:B--2---:R-:W-:Y:S01]  /*ba00*/  DSETP.NEU.AND P0, PT, R2, RZ, PT ;  /* 0x000000ff0200722a */ /* 0x004fe20003f0d000 */
[----:B------:R-:W-:-:S13]  /*ba10*/  BRA `(.L_x_23464) ;  /* 0x0000000800a07947 */ /* 0x000fda0003800000 */
.L_x_23459:
        /* <DEDUP_REMOVED lines=11> */
.L_x_23473:
[----:B------:R-:W2:Y:S02]  /*bad0*/  LDG.E.128 R4, desc[UR36][R2.64] ;  /* 0x0000002402047981 */ /* 0x000ea4000c1e1d00 */
[----:B--2---:R-:W-:-:S06]  /*bae0*/  DSETP.NEU.AND P0, PT, R6, RZ, PT ;  /* 0x000000ff0600722a */ /* 0x004fcc0003f0d000 */
[----:B------:R-:W-:Y:S01]  /*baf0*/  DSETP.NEU.OR P0, PT, R4, RZ, P0 ;  /* 0x000000ff0400722a */ /* 0x000fe2000070d400 */
[----:B------:R-:W-:-:S13]  /*bb00*/  BRA `(.L_x_23464) ;  /* 0x0000000800647947 */ /* 0x000fda0003800000 */
.L_x_23472:
        /* <DEDUP_REMOVED lines=27> */
.L_x_23475:
        /* <DEDUP_REMOVED lines=14> */
.L_x_23474:
[----:B------:R-:W2:Y:S02]  /*bda0*/  LDG.E.U16 R0, desc[UR36][R2.64] ;  /* 0x0000002402007981 */ /* 0x000ea4000c1e1500 */
[----:B--2---:R-:W-:-:S05]  /*bdb0*/  IMAD.U32 R0, R0, 0x10000, RZ ;  /* 0x0001000000007824 */ /* 0x004fca00078e00ff */
[----:B------:R-:W-:Y:S01]  /*bdc0*/  FSETP.NEU.FTZ.AND P0, PT, R0, RZ, PT ;  /* 0x000000ff0000720b */ /* 0x000fe20003f1d000 */
[----:B------:R-:W-:-:S12]  /*bdd0*/  BRA `(.L_x_23464) ;  /* 0x0000000400b07947 */ /* 0x000fd80003800000 */
.L_x_23471:
        /* <DEDUP_REMOVED lines=11> */
.L_x_23478:
        /* <DEDUP_REMOVED lines=21> */
.L_x_23482:
[----:B------:R-:W-:Y:S05]  /*bfe0*/  BSYNC B1 ;  /* 0x0000000000017941 */ /* 0x000fea0003800000 */
.L_x_23481:
[----:B------:R-:W-:Y:S01]  /*bff0*/  LEA R3, R0, 0x3b800000, 0x17 ;  /* 0x3b80000000037811 */ /* 0x000fe200078eb8ff */
[----:B------:R-:W-:-:S05]  /*c000*/  IMAD.SHL.U32 R0, R2, 0x100000, RZ ;  /* 0x0010000002007824 */ /* 0x000fca00078e00ff */
[----:B------:R-:W-:-:S07]  /*c010*/  LOP3.LUT R0, R3, R0, R4, 0xfe, !PT ;  /* 0x0000000003007212 */ /* 0x000fce00078efe04 */
.L_x_23480:
[----:B------:R-:W-:Y:S05]  /*c020*/  BSYNC B0 ;  /* 0x0000000000007941 */ /* 0x000fea0003800000 */
.L_x_23479:
[----:B------:R-:W-:Y:S01]  /*c030*/  FSETP.NEU.FTZ.AND P0, PT, R0, RZ, PT ;  /* 0x000000ff0000720b */ /* 0x000fe20003f1d000 */
[----:B------:R-:W-:-:S12]  /*c040*/  BRA `(.L_x_23464) ;  /* 0x0000000400147947 */ /* 0x000fd80003800000 */
.L_x_23477:
        /* <DEDUP_REMOVED lines=21> */
.L_x_23486:
[----:B------:R-:W-:Y:S05]  /*c1a0*/  BSYNC B1 ;  /* 0x0000000000017941 */ /* 0x000fea0003800000 */
.L_x_23485:
[----:B------:R-:W-:Y:S01]  /*c1b0*/  LEA R3, R0, 0x37800000, 0x17 ;  /* 0x3780000000037811 */ /* 0x000fe200078eb8ff */
[----:B------:R-:W-:-:S05]  /*c1c0*/  IMAD.SHL.U32 R0, R2, 0x200000, RZ ;  /* 0x0020000002007824 */ /* 0x000fca00078e00ff */
[----:B------:R-:W-:-:S07]  /*c1d0*/  LOP3.LUT R0, R3, R0, R4, 0xfe, !PT ;  /* 0x0000000003007212 */ /* 0x000fce00078efe04 */
.L_x_23484:
[----:B------:R-:W-:Y:S05]  /*c1e0*/  BSYNC B0 ;  /* 0x0000000000007941 */ /* 0x000fea0003800000 */
.L_x_23483:
[----:B------:R-:W-:Y:S01]  /*c1f0*/  FSETP.NEU.FTZ.AND P0, PT, R0, RZ, PT ;  /* 0x000000ff0000720b */ /* 0x000fe20003f1d000 */
[----:B------:R-:W-:-:S12]  /*c200*/  BRA `(.L_x_23464) ;  /* 0x0000000000a47947 */ /* 0x000fd80003800000 */
.L_x_23476:
        /* <DEDUP_REMOVED lines=14> */
.L_x_23490:
[----:B------:R-:W-:Y:S05]  /*c2f0*/  BSYNC B0 ;  /* 0x0000000000007941 */ /* 0x000fea0003800000 */
.L_x_23489:
[----:B------:R-:W-:Y:S01]  /*c300*/  FSETP.NEU.FTZ.AND P0, PT, R0, RZ, PT ;  /* 0x000000ff0000720b */ /* 0x000fe20003f1d000 */
[----:B------:R-:W-:-:S12]  /*c310*/  BRA `(.L_x_23464) ;  /* 0x0000000000607947 */ /* 0x000fd80003800000 */
.L_x_23463:
        /* <DEDUP_REMOVED lines=16> */
.L_x_23491:
[----:B------:R-:W-:Y:S01]  /*c420*/  PLOP3.LUT P0, PT, PT, PT, PT, 0x8, 0x0 ;  /* 0x000000000000781c */ /* 0x000fe20003f0e170 */
[----:B------:R-:W-:-:S12]  /*c430*/  BRA `(.L_x_23464) ;  /* 0x0000000000187947 */ /* 0x000fd80003800000 */
.L_x_23488:
[----:B------:R-:W2:Y:S02]  /*c440*/  LDG.E.64 R2, desc[UR36][R2.64] ;  /* 0x0000002402027981 */ /* 0x000ea4000c1e1b00 */
[----:B--2---:R-:W-:-:S04]  /*c450*/  ISETP.NE.U32.AND P0, PT, R2, RZ, PT ;  /* 0x000000ff0200720c */ /* 0x004fc80003f05070 */
[----:B------:R-:W-:Y:S01]  /*c460*/  ISETP.NE.AND.EX P0, PT, R3, RZ, PT, P0 ;  /* 0x000000ff0300720c */ /* 0x000fe20003f05300 */
[----:B------:R-:W-:-:S12]  /*c470*/  BRA `(.L_x_23464) ;  /* 0x0000000000087947 */ /* 0x000fd80003800000 */
.L_x_23487:
[----:B------:R-:W2:Y:S02]  /*c480*/  LDG.E R2, desc[UR36][R2.64] ;  /* 0x0000002402027981 */ /* 0x000ea4000c1e1900 */
[----:B--2---:R-:W-:-:S13]  /*c490*/  ISETP.NE.AND P0, PT, R2, RZ, PT ;  /* 0x000000ff0200720c */ /* 0x004fda0003f05270 */
.L_x_23464:
        /* <DEDUP_REMOVED lines=19> */
.L_x_23495:
[----:B------:R0:W-:Y:S01]  /*c5d0*/  STG.E.U8 desc[UR36][R16.64], R2 ;  /* 0x0000000210007986 */ /* 0x0001e2000c101124 */
[----:B------:R-:W-:Y:S05]  /*c5e0*/  BRA `(.L_x_23497) ;  /* 0x0000000c00487947 */ /* 0x000fea0003800000 */
.L_x_23494:
        /* <DEDUP_REMOVED lines=9> */
.L_x_23499:
[----:B------:R0:W-:Y:S01]  /*c680*/  STG.E desc[UR36][R16.64], R2 ;  /* 0x0000000210007986 */ /* 0x0001e2000c101924 */
[----:B------:R-:W-:Y:S05]  /*c690*/  BRA `(.L_x_23497) ;  /* 0x0000000c001c7947 */ /* 0x000fea0003800000 */
.L_x_23498:
[----:B------:R0:W-:Y:S01]  /*c6a0*/  STG.E.U16 desc[UR36][R16.64], R2 ;  /* 0x0000000210007986 */ /* 0x0001e2000c101524 */
[----:B------:R-:W-:Y:S05]  /*c6b0*/  BRA `(.L_x_23497) ;  /* 0x0000000c00147947 */ /* 0x000fea0003800000 */
.L_x_23493:
        /* <DEDUP_REMOVED lines=9> */
.L_x_23501:
[----:B------:R-:W-:-:S04]  /*c750*/  I2FP.F32.U32 R0, R2 ;  /* 0x0000000200007245 */ /* 0x000fc80000201000 */
[----:B------:R-:W-:-:S05]  /*c760*/  F2FP.F16.F32.PACK_AB R0, RZ, R0 ;  /* 0x00000000ff00723e */ /* 0x000fca00000000ff */
[----:B------:R1:W-:Y:S01]  /*c770*/  STG.E.U16 desc[UR36][R16.64], R0 ;  /* 0x0000000010007986 */ /* 0x0003e2000c101524 */
[----:B------:R-:W-:Y:S05]  /*c780*/  BRA `(.L_x_23497) ;  /* 0x0000000800e07947 */ /* 0x000fea0003800000 */
.L_x_23500:
        /* <DEDUP_REMOVED lines=10> */
.L_x_23503:
[----:B------:R-:W-:-:S04]  /*c830*/  I2FP.F32.U32 R2, R2 ;  /* 0x0000000200027245 */ /* 0x000fc80000201000 */
[----:B------:R-:W-:-:S04]  /*c840*/  F2FP.F16.F32.PACK_AB R3, RZ, R2 ;  /* 0x00000002ff03723e */ /* 0x000fc800000000ff */
[----:B------:R-:W-:-:S05]  /*c850*/  PRMT R3, R3, 0x5410, RZ ;  /* 0x0000541003037816 */ /* 0x000fca00000000ff */
[----:B------:R4:W-:Y:S01]  /*c860*/  STG.E desc[UR36][R16.64], R3 ;  /* 0x0000000310007986 */ /* 0x0009e2000c101924 */
[----:B------:R-:W-:Y:S05]  /*c870*/  BRA `(.L_x_23497) ;  /* 0x0000000800a47947 */ /* 0x000fea0003800000 */
.L_x_23502:
[----:B------:R-:W0:Y:S02]  /*c880*/  I2F.F64.U32 R2, R2 ;  /* 0x0000000200027312 */ /* 0x000e240000201800 */
[----:B0-----:R2:W-:Y:S01]  /*c890*/  STG.E.64 desc[UR36][R16.64], R2 ;  /* 0x0000000210007986 */ /* 0x0015e2000c101b24 */
[----:B------:R-:W-:Y:S05]  /*c8a0*/  BRA `(.L_x_23497) ;  /* 0x0000000800987947 */ /* 0x000fea0003800000 */
.L_x_23492:
        /* <DEDUP_REMOVED lines=10> */
.L_x_23506:
[----:B------:R-:W0:Y:S01]  /*c950*/  I2F.F64.U32 R4, R2 ;  /* 0x0000000200047312 */ /* 0x000e220000201800 */
[----:B------:R-:W-:-:S05]  /*c960*/  CS2R R6, SRZ ;  /* 0x0000000000067805 */ /* 0x000fca000001ff00 */
[----:B0-----:R0:W-:Y:S01]  /*c970*/  STG.E.128 desc[UR36][R16.64], R4 ;  /* 0x0000000410007986 */ /* 0x0011e2000c101d24 */
[----:B------:R-:W-:Y:S05]  /*c980*/  BRA `(.L_x_23497) ;  /* 0x0000000800607947 */ /* 0x000fea0003800000 */
.L_x_23505:
        /* <DEDUP_REMOVED lines=21> */
.L_x_23510:
[----:B------:R-:W-:Y:S05]  /*cae0*/  BSYNC B0 ;  /* 0x0000000000007941 */ /* 0x000fea0003800000 */
.L_x_23509:
[----:B------:R-:W-:-:S05]  /*caf0*/  LOP3.LUT R3, R0, R3, RZ, 0xfc, !PT ;  /* 0x0000000300037212 */ /* 0x000fca00078efcff */
[----:B------:R0:W-:Y:S01]  /*cb00*/  STG.E.U8 desc[UR36][R16.64], R3 ;  /* 0x0000000310007986 */ /* 0x0001e2000c101124 */
[----:B------:R-:W-:Y:S05]  /*cb10*/  BRA `(.L_x_23497) ;  /* 0x0000000400fc7947 */ /* 0x000fea0003800000 */
.L_x_23508:
        /* <DEDUP_REMOVED lines=13> */
.L_x_23512:
[----:B------:R-:W-:Y:S01]  /*cbf0*/  IMAD.MOV.U32 R0, RZ, RZ, 0x7f ;  /* 0x0000007fff007424 */ /* 0x000fe200078e00ff */
[----:B------:R-:W-:-:S04]  /*cc00*/  ISETP.GT.U32.AND P0, PT, R2, 0x7f800000, PT ;  /* 0x7f8000000200780c */ /* 0x000fc80003f04070 */
[----:B------:R-:W-:-:S09]  /*cc10*/  SEL R0, R0, 0x7c, P0 ;  /* 0x0000007c00007807 */ /* 0x000fd20000000000 */
.L_x_23513:
[----:B------:R-:W-:Y:S05]  /*cc20*/  BSYNC B0 ;  /* 0x0000000000007941 */ /* 0x000fea0003800000 */
.L_x_23511:
[----:B------:R-:W-:-:S04]  /*cc30*/  LOP3.LUT R2, R3, 0x80000000, RZ, 0xc0, !PT ;  /* 0x8000000003027812 */ /* 0x000fc800078ec0ff */
[----:B------:R-:W-:-:S04]  /*cc40*/  SHF.R.U32.HI R3, RZ, 0x18, R2 ;  /* 0x00000018ff037819 */ /* 0x000fc80000011602 */
[----:B------:R-:W-:-:S05]  /*cc50*/  LOP3.LUT R3, R0, R3, RZ, 0xfc, !PT ;  /* 0x0000000300037212 */ /* 0x000fca00078efcff */
[----:B------:R0:W-:Y:S01]  /*cc60*/  STG.E.U8 desc[UR36][R16.64], R3 ;  /* 0x0000000310007986 */ /* 0x0001e2000c101124 */
[----:B------:R-:W-:Y:S05]  /*cc70*/  BRA `(.L_x_23497) ;  /* 0x0000000400a47947 */ /* 0x000fea0003800000 */
.L_x_23507:
[----:B------:R-:W-:-:S04]  /*cc80*/  I2FP.F32.U32 R0, R2 ;  /* 0x0000000200007245 */ /* 0x000fc80000201000 */
[----:B------:R-:W-:-:S05]  /*cc90*/  F2FP.BF16.F32.PACK_AB R0, RZ, R0 ;  /* 0x00000000ff00723e */ /* 0x000fca00000010ff */
[----:B------:R0:W-:Y:S01]  /*cca0*/  STG.E.U16 desc[UR36][R16.64], R0 ;  /* 0x0000000010007986 */ /* 0x0001e2000c101524 */
[----:B------:R-:W-:Y:S05]  /*ccb0*/  BRA `(.L_x_23497) ;  /* 0x0000000400947947 */ /* 0x000fea0003800000 */
.L_x_23504:
        /* <DEDUP_REMOVED lines=10> */
.L_x_23516:
        /* <DEDUP_REMOVED lines=17> */
.L_x_23519:
[----:B------:R-:W-:-:S04]  /*ce70*/  LOP3.LUT R2, R3, 0x80000000, RZ, 0xc0, !PT ;  /* 0x8000000003027812 */ /* 0x000fc800078ec0ff */
[----:B------:R-:W-:-:S04]  /*ce80*/  SHF.R.U32.HI R3, RZ, 0x18, R2 ;  /* 0x00000018ff037819 */ /* 0x000fc80000011602 */
[----:B------:R-:W-:-:S04]  /*ce90*/  LOP3.LUT R0, R0, R3, RZ, 0xfc, !PT ;  /* 0x0000000300007212 */ /* 0x000fc800078efcff */
[----:B------:R-:W-:-:S07]  /*cea0*/  PRMT R8, R0, 0x7610, R8 ;  /* 0x0000761000087816 */ /* 0x000fce0000000008 */
.L_x_23518:
[----:B------:R-:W-:Y:S05]  /*ceb0*/  BSYNC B0 ;  /* 0x0000000000007941 */ /* 0x000fea0003800000 */
.L_x_23517:
[----:B------:R0:W-:Y:S01]  /*cec0*/  STG.E.U8 desc[UR36][R16.64], R8 ;  /* 0x0000000810007986 */ /* 0x0001e2000c101124 */
[----:B------:R-:W-:Y:S05]  /*ced0*/  BRA `(.L_x_23497) ;  /* 0x00000004000c7947 */ /* 0x000fea0003800000 */
.L_x_23515:
        /* <DEDUP_REMOVED lines=17> */
.L_x_23522:
[----:B------:R-:W-:-:S04]  /*cff0*/  LOP3.LUT R2, R3, 0x80000000, RZ, 0xc0, !PT ;  /* 0x8000000003027812 */ /* 0x000fc800078ec0ff */
[----:B------:R-:W-:-:S04]  /*d000*/  SHF.R.U32.HI R3, RZ, 0x18, R2 ;  /* 0x00000018ff037819 */ /* 0x000fc80000011602 */
[----:B------:R-:W-:-:S04]  /*d010*/  LOP3.LUT R0, R0, R3, RZ, 0xfc, !PT ;  /* 0x0000000300007212 */ /* 0x000fc800078efcff */
[----:B------:R-:W-:-:S07]  /*d020*/  PRMT R8, R0, 0x7610, R8 ;  /* 0x0000761000087816 */ /* 0x000fce0000000008 */
.L_x_23521:
[----:B------:R-:W-:Y:S05]  /*d030*/  BSYNC B0 ;  /* 0x0000000000007941 */ /* 0x000fea0003800000 */
.L_x_23520:
[----:B------:R0:W-:Y:S01]  /*d040*/  STG.E.U8 desc[UR36][R16.64], R8 ;  /* 0x0000000810007986 */ /* 0x0001e2000c101124 */
[----:B------:R-:W-:Y:S05]  /*d050*/  BRA `(.L_x_23497) ;  /* 0x0000000000ac7947 */ /* 0x000fea0003800000 */
.L_x_23514:
        /* <DEDUP_REMOVED lines=22> */
.L_x_23496:
        /* <DEDUP_REMOVED lines=16> */
.L_x_23525:
[----:B------:R-:W-:Y:S05]  /*d2c0*/  BRA `(.L_x_23497) ;  /* 0x0000000000107947 */ /* 0x000fea0003800000 */
.L_x_23524:
[----:B------:R-:W-:-:S05]  /*d2d0*/  IMAD.MOV.U32 R3, RZ, RZ, RZ ;  /* 0x000000ffff037224 */ /* 0x000fca00078e00ff */
[----:B------:R0:W-:Y:S01]  /*d2e0*/  STG.E.64 desc[UR36][R16.64], R2 ;  /* 0x0000000210007986 */ /* 0x0001e2000c101b24 */
[----:B------:R-:W-:Y:S05]  /*d2f0*/  BRA `(.L_x_23497) ;  /* 0x0000000000047947 */ /* 0x000fea0003800000 */
.L_x_23523:
[----:B------:R0:W-:Y:S02]  /*d300*/  STG.E desc[UR36][R16.64], R2 ;  /* 0x0000000210007986 */ /* 0x0001e4000c101924 */
.L_x_23497:
[----:B------:R-:W-:-:S07]  /*d310*/  VIADD R19, R19, 0x80 ;  /* 0x0000008013137836 */ /* 0x000fce0000000000 */
.L_x_23423:
[----:B------:R-:W-:Y:S05]  /*d320*/  BSYNC B6 ;  /* 0x0000000000067941 */ /* 0x000fea0003800000 */
.L_x_23422:
        /* <DEDUP_REMOVED lines=357> */
.L_x_23526:
        /* <DEDUP_REMOVED lines=27> */
.L_x_23527:
        /* <DEDUP_REMOVED lines=19> */
.L_x_23531:
[----:B------:R-:W2:Y:S02]  /*ec60*/  LDG.E.U8 R2, desc[UR36][R2.64] ;  /* 0x0000002402027981 */ /* 0x000ea4000c1e1100 */
[----:B--2---:R-:W-:-:S04]  /*ec70*/  ISETP.NE.AND P0, PT, R2, RZ, PT ;  /* 0x000000ff0200720c */ /* 0x004fc80003f05270 */
[----:B------:R-:W-:Y:S01]  /*ec80*/  P2R R19, PR, RZ, 0x1 ;  /* 0x00000001ff137803 */ /* 0x000fe20000000000 */
[----:B------:R-:W-:Y:S08]  /*ec90*/  BRA `(.L_x_23533) ;  /* 0x0000000c00c47947 */ /* 0x000ff00003800000 */
.L_x_23530:
        /* <DEDUP_REMOVED lines=11> */
.L_x_23535:
[----:B------:R-:W2:Y:S02]  /*ed50*/  LDG.E R2, desc[UR36][R2.64] ;  /* 0x0000002402027981 */ /* 0x000ea4000c1e1900 */
[----:B--2---:R-:W-:-:S04]  /*ed60*/  ISETP.NE.AND P0, PT, R2, RZ, PT ;  /* 0x000000ff0200720c */ /* 0x004fc80003f05270 */
[----:B------:R-:W-:Y:S01]  /*ed70*/  P2R R19, PR, RZ, 0x1 ;  /* 0x00000001ff137803 */ /* 0x000fe20000000000 */
[----:B------:R-:W-:Y:S08]  /*ed80*/  BRA `(.L_x_23533) ;  /* 0x0000000c00887947 */ /* 0x000ff00003800000 */
.L_x_23534:
[----:B------:R-:W2:Y:S02]  /*ed90*/  LDG.E.U16 R2, desc[UR36][R2.64] ;  /* 0x0000002402027981 */ /* 0x000ea4000c1e1500 */
[----:B--2---:R-:W-:-:S04]  /*eda0*/  ISETP.NE.AND P0, PT, R2, RZ, PT ;  /* 0x000000ff0200720c */ /* 0x004fc80003f05270 */
[----:B------:R-:W-:Y:S01]  /*edb0*/  P2R R19, PR, RZ, 0x1 ;  /* 0x00000001ff137803 */ /* 0x000fe20000000000 */
[----:B------:R-:W-:Y:S08]  /*edc0*/  BRA `(.L_x_23533) ;  /* 0x0000000c00787947 */ /* 0x000ff00003800000 */
.L_x_23529:
        /* <DEDUP_REMOVED lines=10> */
.L_x_23537:
[----:B------:R-:W2:Y:S02]  /*ee70*/  LDG.E.U16 R0, desc[UR36][R2.64] ;  /* 0x0000002402007981 */ /* 0x000ea4000c1e1500 */
[----:B--2---:R-:W-:-:S05]  /*ee80*/  HADD2.F32 R0, -RZ, R0.H0_H0 ;  /* 0x20000000ff007230 */ /* 0x004fca0000004100 */
[----:B------:R-:W-:-:S04]  /*ee90*/  FSETP.NEU.FTZ.AND P0, PT, R0, RZ, PT ;  /* 0x000000ff0000720b */ /* 0x000fc80003f1d000 */
[----:B------:R-:W-:Y:S01]  /*eea0*/  P2R R19, PR, RZ, 0x1 ;  /* 0x00000001ff137803 */ /* 0x000fe20000000000 */
[----:B------:R-:W-:Y:S08]  /*eeb0*/  BRA `(.L_x_23533) ;  /* 0x0000000c003c7947 */ /* 0x000ff00003800000 */
.L_x_23536:
        /* <DEDUP_REMOVED lines=12> */
.L_x_23539:
        /* <DEDUP_REMOVED lines=11> */
.L_x_23538:
[----:B------:R-:W2:Y:S02]  /*f030*/  LDG.E.64 R2, desc[UR36][R2.64] ;  /* 0x0000002402027981 */ /* 0x000ea4000c1e1b00 */
[----:B--2---:R-:W-:-:S06]  /*f040*/  DSETP.NEU.AND P0, PT, R2, RZ, PT ;  /* 0x000000ff0200722a */ /* 0x004fcc0003f0d000 */
[----:B------:R-:W-:Y:S01]  /*f050*/  P2R R19, PR, RZ, 0x1 ;  /* 0x00000001ff137803 */ /* 0x000fe20000000000 */
[----:B------:R-:W-:Y:S07]  /*f060*/  BRA `(.L_x_23533) ;  /* 0x0000000800d07947 */ /* 0x000fee0003800000 */
.L_x_23528:
        /* <DEDUP_REMOVED lines=12> */
.L_x_23542:
[----:B------:R-:W2:Y:S02]  /*f130*/  LDG.E.128 R4, desc[UR36][R2.64] ;  /* 0x0000002402047981 */ /* 0x000ea4000c1e1d00 */
[----:B--2---:R-:W-:-:S06]  /*f140*/  DSETP.NEU.AND P0, PT, R6, RZ, PT ;  /* 0x000000ff0600722a */ /* 0x004fcc0003f0d000 */
[----:B------:R-:W-:-:S06]  /*f150*/  DSETP.NEU.OR P0, PT, R4, RZ, P0 ;  /* 0x000000ff0400722a */ /* 0x000fcc000070d400 */
[----:B------:R-:W-:Y:S01]  /*f160*/  P2R R19, PR, RZ, 0x1 ;  /* 0x00000001ff137803 */ /* 0x000fe20000000000 */
[----:B------:R-:W-:Y:S07]  /*f170*/  BRA `(.L_x_23533) ;  /* 0x00000008008c7947 */ /* 0x000fee0003800000 */
.L_x_23541:
        /* <DEDUP_REMOVED lines=28> */
.L_x_23544:
        /* <DEDUP_REMOVED lines=15> */
.L_x_23543:
[----:B------:R-:W2:Y:S02]  /*f430*/  LDG.E.U16 R0, desc[UR36][R2.64] ;  /* 0x0000002402007981 */ /* 0x000ea4000c1e1500 */
[----:B--2---:R-:W-:-:S05]  /*f440*/  IMAD.U32 R0, R0, 0x10000, RZ ;  /* 0x0001000000007824 */ /* 0x004fca00078e00ff */
[----:B------:R-:W-:-:S04]  /*f450*/  FSETP.NEU.FTZ.AND P0, PT, R0, RZ, PT ;  /* 0x000000ff0000720b */ /* 0x000fc80003f1d000 */
[----:B------:R-:W-:Y:S01]  /*f460*/  P2R R19, PR, RZ, 0x1 ;  /* 0x00000001ff137803 */ /* 0x000fe20000000000 */
[----:B------:R-:W-:Y:S08]  /*f470*/  BRA `(.L_x_23533) ;  /* 0x0000000400cc7947 */ /* 0x000ff00003800000 */
.L_x_23540:
        /* <DEDUP_REMOVED lines=12> */
.L_x_23547:
        /* <DEDUP_REMOVED lines=21> */
.L_x_23551:
[----:B------:R-:W-:Y:S05]  /*f690*/  BSYNC B1 ;  /* 0x0000000000017941 */ /* 0x000fea0003800000 */
.L_x_23550:
[----:B------:R-:W-:Y:S01]  /*f6a0*/  LEA R3, R0, 0x3b800000, 0x17 ;  /* 0x3b80000000037811 */ /* 0x000fe200078eb8ff */
[----:B------:R-:W-:-:S05]  /*f6b0*/  IMAD.SHL.U32 R0, R2, 0x100000, RZ ;  /* 0x0010000002007824 */ /* 0x000fca00078e00ff */
[----:B------:R-:W-:-:S07]  /*f6c0*/  LOP3.LUT R0, R3, R0, R4, 0xfe, !PT ;  /* 0x0000000003007212 */ /* 0x000fce00078efe04 */
.L_x_23549:
[----:B------:R-:W-:Y:S05]  /*f6d0*/  BSYNC B0 ;  /* 0x0000000000007941 */ /* 0x000fea0003800000 */
.L_x_23548:
[----:B------:R-:W-:-:S04]  /*f6e0*/  FSETP.NEU.FTZ.AND P0, PT, R0, RZ, PT ;  /* 0x000000ff0000720b */ /* 0x000fc80003f1d000 */
[----:B------:R-:W-:Y:S01]  /*f6f0*/  P2R R19, PR, RZ, 0x1 ;  /* 0x00000001ff137803 */ /* 0x000fe20000000000 */
[----:B------:R-:W-:Y:S08]  /*f700*/  BRA `(.L_x_23533) ;  /* 0x0000000400287947 */ /* 0x000ff00003800000 */
.L_x_23546:
        /* <DEDUP_REMOVED lines=21> */
.L_x_23555:
[----:B------:R-:W-:Y:S05]  /*f860*/  BSYNC B1 ;  /* 0x0000000000017941 */ /* 0x000fea0003800000 */
.L_x_23554:
[----:B------:R-:W-:Y:S01]  /*f870*/  LEA R3, R0, 0x37800000, 0x17 ;  /* 0x3780000000037811 */ /* 0x000fe200078eb8ff */
[----:B------:R-:W-:-:S05]  /*f880*/  IMAD.SHL.U32 R0, R2, 0x200000, RZ ;  /* 0x0020000002007824 */ /* 0x000fca00078e00ff */
[----:B------:R-:W-:-:S07]  /*f890*/  LOP3.LUT R0, R3, R0, R4, 0xfe, !PT ;  /* 0x0000000003007212 */ /* 0x000fce00078efe04 */
.L_x_23553:
[----:B------:R-:W-:Y:S05]  /*f8a0*/  BSYNC B0 ;  /* 0x0000000000007941 */ /* 0x000fea0003800000 */
.L_x_23552:
[----:B------:R-:W-:-:S04]  /*f8b0*/  FSETP.NEU.FTZ.AND P0, PT, R0, RZ, PT ;  /* 0x000000ff0000720b */ /* 0x000fc80003f1d000 */
[----:B------:R-:W-:Y:S01]  /*f8c0*/  P2R R19, PR, RZ, 0x1 ;  /* 0x00000001ff137803 */ /* 0x000fe20000000000 */
[----:B------:R-:W-:Y:S08]  /*f8d0*/  BRA `(.L_x_23533) ;  /* 0x0000000000b47947 */ /* 0x000ff00003800000 */
.L_x_23545:
        /* <DEDUP_REMOVED lines=14> */
.L_x_23559:
[----:B------:R-:W-:Y:S05]  /*f9c0*/  BSYNC B0 ;  /* 0x0000000000007941 */ /* 0x000fea0003800000 */
.L_x_23558:
[----:B------:R-:W-:-:S04]  /*f9d0*/  FSETP.NEU.FTZ.AND P0, PT, R0, RZ, PT ;  /* 0x000000ff0000720b */ /* 0x000fc80003f1d000 */
[----:B------:R-:W-:Y:S01]  /*f9e0*/  P2R R19, PR, RZ, 0x1 ;  /* 0x00000001ff137803 */ /* 0x000fe20000000000 */
[----:B------:R-:W-:Y:S08]  /*f9f0*/  BRA `(.L_x_23533) ;  /* 0x00000000006c7947 */ /* 0x000ff00003800000 */
.L_x_23532:
        /* <DEDUP_REMOVED lines=16> */
.L_x_23560:
[----:B------:R-:W-:-:S04]  /*fb00*/  PLOP3.LUT P0, PT, PT, PT, PT, 0x8, 0x0 ;  /* 0x000000000000781c */ /* 0x000fc80003f0e170 */
[----:B------:R-:W-:Y:S01]  /*fb10*/  P2R R19, PR, RZ, 0x1 ;  /* 0x00000001ff137803 */ /* 0x000fe20000000000 */
[----:B------:R-:W-:Y:S08]  /*fb20*/  BRA `(.L_x_23533) ;  /* 0x0000000000207947 */ /* 0x000ff00003800000 */
.L_x_23557:
[----:B------:R-:W2:Y:S02]  /*fb30*/  LDG.E.64 R2, desc[UR36][R2.64] ;  /* 0x0000002402027981 */ /* 0x000ea4000c1e1b00 */
[----:B--2---:R-:W-:-:S04]  /*fb40*/  ISETP.NE.U32.AND P0, PT, R2, RZ, PT ;  /* 0x000000ff0200720c */ /* 0x004fc80003f05070 */
[----:B------:R-:W-:-:S04]  /*fb50*/  ISETP.NE.AND.EX P0, PT, R3, RZ, PT, P0 ;  /* 0x000000ff0300720c */ /* 0x000fc80003f05300 */
[----:B------:R-:W-:Y:S01]  /*fb60*/  P2R R19, PR, RZ, 0x1 ;  /* 0x00000001ff137803 */ /* 0x000fe20000000000 */
[----:B------:R-:W-:Y:S08]  /*fb70*/  BRA `(.L_x_23533) ;  /* 0x00000000000c7947 */ /* 0x000ff00003800000 */
.L_x_23556:
[----:B------:R-:W2:Y:S02]  /*fb80*/  LDG.E R2, desc[UR36][R2.64] ;  /* 0x0000002402027981 */ /* 0x000ea4000c1e1900 */
[----:B--2---:R-:W-:-:S04]  /*fb90*/  ISETP.NE.AND P0, PT, R2, RZ, PT ;  /* 0x000000ff0200720c */ /* 0x004fc80003f05270 */
[----:B------:R-:W-:-:S09]  /*fba0*/  P2R R19, PR, RZ, 0x1 ;  /* 0x00000001ff137803 */ /* 0x000fd20000000000 */
.L_x_23533:
        /* <DEDUP_REMOVED lines=18> */
.L_x_23564:
[----:B------:R-:W2:Y:S02]  /*fcd0*/  LDG.E.U8 R2, desc[UR36][R2.64] ;  /* 0x0000002402027981 */ /* 0x000ea4000c1e1100 */
[----:B--2---:R-:W-:Y:S01]  /*fce0*/  ISETP.NE.AND P0, PT, R2, RZ, PT ;  /* 0x000000ff0200720c */ /* 0x004fe20003f05270 */
[----:B------:R-:W-:-:S12]  /*fcf0*/  BRA `(.L_x_23566) ;  /* 0x0000000c00747947 */ /* 0x000fd80003800000 */
.L_x_23563:
        /* <DEDUP_REMOVED lines=10> */
.L_x_23568:
[----:B------:R-:W2:Y:S02]  /*fda0*/  LDG.E R2, desc[UR36][R2.64] ;  /* 0x0000002402027981 */ /* 0x000ea4000c1e1900 */
[----:B--2---:R-:W-:Y:S01]  /*fdb0*/  ISETP.NE.AND P0, PT, R2, RZ, PT ;  /* 0x000000ff0200720c */ /* 0x004fe20003f05270 */
[----:B------:R-:W-:-:S12]  /*fdc0*/  BRA `(.L_x_23566) ;  /* 0x0000000c00407947 */ /* 0x000fd80003800000 */
.L_x_23567:
[----:B------:R-:W2:Y:S02]  /*fdd0*/  LDG.E.U16 R2, desc[UR36][R2.64] ;  /* 0x0000002402027981 */ /* 0x000ea4000c1e1500 */
[----:B--2---:R-:W-:Y:S01]  /*fde0*/  ISETP.NE.AND P0, PT, R2, RZ, PT ;  /* 0x000000ff0200720c */ /* 0x004fe20003f05270 */
[----:B------:R-:W-:-:S12]  /*fdf0*/  BRA `(.L_x_23566) ;  /* 0x0000000c00347947 */ /* 0x000fd80003800000 */
.L_x_23562:
        /* <DEDUP_REMOVED lines=9> */
.L_x_23570:
[----:B------:R-:W2:Y:S02]  /*fe90*/  LDG.E.U16 R0, desc[UR36][R2.64] ;  /* 0x0000002402007981 */ /* 0x000ea4000c1e1500 */
[----:B--2---:R-:W-:-:S05]  /*fea0*/  HADD2.F32 R0, -RZ, R0.H0_H0 ;  /* 0x20000000ff007230 */ /* 0x004fca0000004100 */
[----:B------:R-:W-:Y:S01]  /*feb0*/  FSETP.NEU.FTZ.AND P0, PT, R0, RZ, PT ;  /* 0x000000ff0000720b */ /* 0x000fe20003f1d000 */
[----:B------:R-:W-:-:S12]  /*fec0*/  BRA `(.L_x_23566) ;  /* 0x0000000c00007947 */ /* 0x000fd80003800000 */
.L_x_23569:
        /* <DEDUP_REMOVED lines=11> */
.L_x_23572:
        /* <DEDUP_REMOVED lines=10> */
.L_x_23571:
[----:B------:R-:W2:Y:S02]  /*10020*/  LDG.E.64 R2, desc[UR36][R2.64] ;  /* 0x0000002402027981 */ /* 0x000ea4000c1e1b00 */
[----:B--2---:R-:W-:Y:S01]  /*10030*/  DSETP.NEU.AND P0, PT, R2, RZ, PT ;  /* 0x000000ff0200722a */ /* 0x004fe20003f0d000 */
[----:B------:R-:W-:-:S13]  /*10040*/  BRA `(.L_x_23566) ;  /* 0x0000000800a07947 */ /* 0x000fda0003800000 */
.L_x_23561:
        /* <DEDUP_REMOVED lines=11> */
.L_x_23575:
[----:B------:R-:W2:Y:S02]  /*10100*/  LDG.E.128 R4, desc[UR36][R2.64] ;  /* 0x0000002402047981 */ /* 0x000ea4000c1e1d00 */
[----:B--2---:R-:W-:-:S06]  /*10110*/  DSETP.NEU.AND P0, PT, R6, RZ, PT ;  /* 0x000000ff0600722a */ /* 0x004fcc0003f0d000 */
[----:B------:R-:W-:Y:S01]  /*10120*/  DSETP.NEU.OR P0, PT, R4, RZ, P0 ;  /* 0x000000ff0400722a */ /* 0x000fe2000070d400 */
[----:B------:R-:W-:-:S13]  /*10130*/  BRA `(.L_x_23566) ;  /* 0x0000000800647947 */ /* 0x000fda0003800000 */
.L_x_23574:
        /* <DEDUP_REMOVED lines=27> */
.L_x_23577:
        /* <DEDUP_REMOVED lines=14> */
.L_x_23576:
[----:B------:R-:W2:Y:S02]  /*103d0*/  LDG.E.U16 R0, desc[UR36][R2.64] ;  /* 0x0000002402007981 */ /* 0x000ea4000c1e1500 */
[----:B--2---:R-:W-:-:S05]  /*103e0*/  IMAD.U32 R0, R0, 0x10000, RZ ;  /* 0x0001000000007824 */ /* 0x004fca00078e00ff */
[----:B------:R-:W-:Y:S01]  /*103f0*/  FSETP.NEU.FTZ.AND P0, PT, R0, RZ, PT ;  /* 0x000000ff0000720b */ /* 0x000fe20003f1d000 */
[----:B------:R-:W-:-:S12]  /*10400*/  BRA `(.L_x_23566) ;  /* 0x0000000400b07947 */ /* 0x000fd80003800000 */
.L_x_23573:
        /* <DEDUP_REMOVED lines=11> */
.L_x_23580:
        /* <DEDUP_REMOVED lines=21> */
.L_x_23584:
[----:B------:R-:W-:Y:S05]  /*10610*/  BSYNC B1 ;  /* 0x0000000000017941 */ /* 0x000fea0003800000 */
.L_x_23583:
[----:B------:R-:W-:Y:S01]  /*10620*/  LEA R3, R0, 0x3b800000, 0x17 ;  /* 0x3b80000000037811 */ /* 0x000fe200078eb8ff */
[----:B------:R-:W-:-:S05]  /*10630*/  IMAD.SHL.U32 R0, R2, 0x100000, RZ ;  /* 0x0010000002007824 */ /* 0x000fca00078e00ff */
[----:B------:R-:W-:-:S07]  /*10640*/  LOP3.LUT R0, R3, R0, R4, 0xfe, !PT ;  /* 0x0000000003007212 */ /* 0x000fce00078efe04 */
.L_x_23582:
[----:B------:R-:W-:Y:S05]  /*10650*/  BSYNC B0 ;  /* 0x0000000000007941 */ /* 0x000fea0003800000 */
.L_x_23581:
[----:B------:R-:W-:Y:S01]  /*10660*/  FSETP.NEU.FTZ.AND P0, PT, R0, RZ, PT ;  /* 0x000000ff0000720b */ /* 0x000fe20003f1d000 */
[----:B------:R-:W-:-:S12]  /*10670*/  BRA `(.L_x_23566) ;  /* 0x0000000400147947 */ /* 0x000fd80003800000 */
.L_x_23579:
        /* <DEDUP_REMOVED lines=21> */
.L_x_23588:
[----:B------:R-:W-:Y:S05]  /*107d0*/  BSYNC B1 ;  /* 0x0000000000017941 */ /* 0x000fea0003800000 */
.L_x_23587:
[----:B------:R-:W-:Y:S01]  /*107e0*/  LEA R3, R0, 0x37800000, 0x17 ;  /* 0x3780000000037811 */ /* 0x000fe200078eb8ff */
[----:B------:R-:W-:-:S05]  /*107f0*/  IMAD.SHL.U32 R0, R2, 0x200000, RZ ;  /* 0x0020000002007824 */ /* 0x000fca00078e00ff */
[----:B------:R-:W-:-:S07]  /*10800*/  LOP3.LUT R0, R3, R0, R4, 0xfe, !PT ;  /* 0x0000000003007212 */ /* 0x000fce00078efe04 */
.L_x_23586:
[----:B------:R-:W-:Y:S05]  /*10810*/  BSYNC B0 ;  /* 0x0000000000007941 */ /* 0x000fea0003800000 */
.L_x_23585:
[----:B------:R-:W-:Y:S01]  /*10820*/  FSETP.NEU.FTZ.AND P0, PT, R0, RZ, PT ;  /* 0x000000ff0000720b */ /* 0x000fe20003f1d000 */
[----:B------:R-:W-:-:S12]  /*10830*/  BRA `(.L_x_23566) ;  /* 0x0000000000a47947 */ /* 0x000fd80003800000 */
.L_x_23578:
        /* <DEDUP_REMOVED lines=14> */
.L_x_23592:
[----:B------:R-:W-:Y:S05]  /*10920*/  BSYNC B0 ;  /* 0x0000000000007941 */ /* 0x000fea0003800000 */
.L_x_23591:
[----:B------:R-:W-:Y:S01]  /*10930*/  FSETP.NEU.FTZ.AND P0, PT, R0, RZ, PT ;  /* 0x000000ff0000720b */ /* 0x000fe20003f1d000 */
[----:B------:R-:W-:-:S12]  /*10940*/  BRA `(.L_x_23566) ;  /* 0x0000000000607947 */ /* 0x000fd80003800000 */
.L_x_23565:
        /* <DEDUP_REMOVED lines=16> */
.L_x_23593:
[----:B------:R-:W-:Y:S01]  /*10a50*/  PLOP3.LUT P0, PT, PT, PT, PT, 0x8, 0x0 ;  /* 0x000000000000781c */ /* 0x000fe20003f0e170 */
[----:B------:R-:W-:-:S12]  /*10a60*/  BRA `(.L_x_23566) ;  /* 0x0000000000187947 */ /* 0x000fd80003800000 */
.L_x_23590:
[----:B------:R-:W2:Y:S02]  /*10a70*/  LDG.E.64 R2, desc[UR36][R2.64] ;  /* 0x0000002402027981 */ /* 0x000ea4000c1e1b00 */
[----:B--2---:R-:W-:-:S04]  /*10a80*/  ISETP.NE.U32.AND P0, PT, R2, RZ, PT ;  /* 0x000000ff0200720c */ /* 0x004fc80003f05070 */
[----:B------:R-:W-:Y:S01]  /*10a90*/  ISETP.NE.AND.EX P0, PT, R3, RZ, PT, P0 ;  /* 0x000000ff0300720c */ /* 0x000fe20003f05300 */
[----:B------:R-:W-:-:S12]  /*10aa0*/  BRA `(.L_x_23566) ;  /* 0x0000000000087947 */ /* 0x000fd80003800000 */
.L_x_23589:
[----:B------:R-:W2:Y:S02]  /*10ab0*/  LDG.E R2, desc[UR36][R2.64] ;  /* 0x0000002402027981 */ /* 0x000ea4000c1e1900 */
[----:B--2---:R-:W-:-:S13]  /*10ac0*/  ISETP.NE.AND P0, PT, R2, RZ, PT ;  /* 0x000000ff0200720c */ /* 0x004fda0003f05270 */
.L_x_23566:
        /* <DEDUP_REMOVED lines=19> */
.L_x_23597:
[----:B------:R-:W-:Y:S01]  /*10c00*/  STG.E.U8 desc[UR36][R16.64], R2 ;  /* 0x0000000210007986 */ /* 0x000fe2000c101124 */
[----:B------:R-:W-:Y:S05]  /*10c10*/  EXIT ;  /* 0x000000000000794d */ /* 0x000fea0003800000 */
.L_x_23596:
        /* <DEDUP_REMOVED lines=9> */
.L_x_23600:
[----:B------:R-:W-:Y:S01]  /*10cb0*/  STG.E desc[UR36][R16.64], R2 ;  /* 0x0000000210007986 */ /* 0x000fe2000c101924 */
[----:B------:R-:W-:Y:S05]  /*10cc0*/  EXIT ;  /* 0x000000000000794d */ /* 0x000fea0003800000 */
.L_x_23599:
[----:B------:R-:W-:Y:S01]  /*10cd0*/  STG.E.U16 desc[UR36][R16.64], R2 ;  /* 0x0000000210007986 */ /* 0x000fe2000c101524 */
[----:B------:R-:W-:Y:S05]  /*10ce0*/  EXIT ;  /* 0x000000000000794d */ /* 0x000fea0003800000 */
.L_x_23595:
        /* <DEDUP_REMOVED lines=9> */
.L_x_23602:
[----:B------:R-:W-:-:S04]  /*10d80*/  I2FP.F32.U32 R0, R2 ;  /* 0x0000000200007245 */ /* 0x000fc80000201000 */
[----:B------:R-:W-:-:S05]  /*10d90*/  F2FP.F16.F32.PACK_AB R0, RZ, R0 ;  /* 0x00000000ff00723e */ /* 0x000fca00000000ff */
[----:B------:R-:W-:Y:S01]  /*10da0*/  STG.E.U16 desc[UR36][R16.64], R0 ;  /* 0x0000000010007986 */ /* 0x000fe2000c101524 */
[----:B------:R-:W-:Y:S05]  /*10db0*/  EXIT ;  /* 0x000000000000794d */ /* 0x000fea0003800000 */
.L_x_23601:
        /* <DEDUP_REMOVED lines=10> */
.L_x_23604:
[----:B------:R-:W-:-:S04]  /*10e60*/  I2FP.F32.U32 R2, R2 ;  /* 0x0000000200027245 */ /* 0x000fc80000201000 */
[----:B------:R-:W-:-:S04]  /*10e70*/  F2FP.F16.F32.PACK_AB R3, RZ, R2 ;  /* 0x00000002ff03723e */ /* 0x000fc800000000ff */
[----:B------:R-:W-:-:S05]  /*10e80*/  PRMT R3, R3, 0x5410, RZ ;  /* 0x0000541003037816 */ /* 0x000fca00000000ff */
[----:B------:R-:W-:Y:S01]  /*10e90*/  STG.E desc[UR36][R16.64], R3 ;  /* 0x0000000310007986 */ /* 0x000fe2000c101924 */
[----:B------:R-:W-:Y:S05]  /*10ea0*/  EXIT ;  /* 0x000000000000794d */ /* 0x000fea0003800000 */
.L_x_23603:
[----:B------:R-:W0:Y:S02]  /*10eb0*/  I2F.F64.U32 R2, R2 ;  /* 0x0000000200027312 */ /* 0x000e240000201800 */
[----:B0-----:R-:W-:Y:S01]  /*10ec0*/  STG.E.64 desc[UR36][R16.64], R2 ;  /* 0x0000000210007986 */ /* 0x001fe2000c101b24 */
[----:B------:R-:W-:Y:S05]  /*10ed0*/  EXIT ;  /* 0x000000000000794d */ /* 0x000fea0003800000 */
.L_x_23594:
        /* <DEDUP_REMOVED lines=10> */
.L_x_23607:
[----:B------:R-:W0:Y:S01]  /*10f80*/  I2F.F64.U32 R4, R2 ;  /* 0x0000000200047312 */ /* 0x000e220000201800 */
[----:B------:R-:W-:-:S05]  /*10f90*/  CS2R R6, SRZ ;  /* 0x0000000000067805 */ /* 0x000fca000001ff00 */
[----:B0-----:R-:W-:Y:S01]  /*10fa0*/  STG.E.128 desc[UR36][R16.64], R4 ;  /* 0x0000000410007986 */ /* 0x001fe2000c101d24 */
[----:B------:R-:W-:Y:S05]  /*10fb0*/  EXIT ;  /* 0x000000000000794d */ /* 0x000fea0003800000 */
.L_x_23606:
        /* <DEDUP_REMOVED lines=21> */
.L_x_23611:
[----:B------:R-:W-:Y:S05]  /*11110*/  BSYNC B0 ;  /* 0x0000000000007941 */ /* 0x000fea0003800000 */
.L_x_23610:
[----:B------:R-:W-:-:S05]  /*11120*/  LOP3.LUT R3, R0, R3, RZ, 0xfc, !PT ;  /* 0x0000000300037212 */ /* 0x000fca00078efcff */
[----:B------:R-:W-:Y:S01]  /*11130*/  STG.E.U8 desc[UR36][R16.64], R3 ;  /* 0x0000000310007986 */ /* 0x000fe2000c101124 */
[----:B------:R-:W-:Y:S05]  /*11140*/  EXIT ;  /* 0x000000000000794d */ /* 0x000fea0003800000 */
.L_x_23609:
        /* <DEDUP_REMOVED lines=13> */
.L_x_23613:
[----:B------:R-:W-:Y:S01]  /*11220*/  IMAD.MOV.U32 R0, RZ, RZ, 0x7f ;  /* 0x0000007fff007424 */ /* 0x000fe200078e00ff */
[----:B------:R-:W-:-:S04]  /*11230*/  ISETP.GT.U32.AND P0, PT, R2, 0x7f800000, PT ;  /* 0x7f8000000200780c */ /* 0x000fc80003f04070 */
[----:B------:R-:W-:-:S09]  /*11240*/  SEL R0, R0, 0x7c, P0 ;  /* 0x0000007c00007807 */ /* 0x000fd20000000000 */
.L_x_23614:
[----:B------:R-:W-:Y:S05]  /*11250*/  BSYNC B0 ;  /* 0x0000000000007941 */ /* 0x000fea0003800000 */
.L_x_23612:
[----:B------:R-:W-:-:S04]  /*11260*/  LOP3.LUT R2, R3, 0x80000000, RZ, 0xc0, !PT ;  /* 0x8000000003027812 */ /* 0x000fc800078ec0ff */
[----:B------:R-:W-:-:S04]  /*11270*/  SHF.R.U32.HI R3, RZ, 0x18, R2 ;  /* 0x00000018ff037819 */ /* 0x000fc80000011602 */
[----:B------:R-:W-:-:S05]  /*11280*/  LOP3.LUT R3, R0, R3, RZ, 0xfc, !PT ;  /* 0x0000000300037212 */ /* 0x000fca00078efcff */
[----:B------:R-:W-:Y:S01]  /*11290*/  STG.E.U8 desc[UR36][R16.64], R3 ;  /* 0x0000000310007986 */ /* 0x000fe2000c101124 */
[----:B------:R-:W-:Y:S05]  /*112a0*/  EXIT ;  /* 0x000000000000794d */ /* 0x000fea0003800000 */
.L_x_23608:
[----:B------:R-:W-:-:S04]  /*112b0*/  I2FP.F32.U32 R0, R2 ;  /* 0x0000000200007245 */ /* 0x000fc80000201000 */
[----:B------:R-:W-:-:S05]  /*112c0*/  F2FP.BF16.F32.PACK_AB R0, RZ, R0 ;  /* 0x00000000ff00723e */ /* 0x000fca00000010ff */
[----:B------:R-:W-:Y:S01]  /*112d0*/  STG.E.U16 desc[UR36][R16.64], R0 ;  /* 0x0000000010007986 */ /* 0x000fe2000c101524 */
[----:B------:R-:W-:Y:S05]  /*112e0*/  EXIT ;  /* 0x000000000000794d */ /* 0x000fea0003800000 */
.L_x_23605:
        /* <DEDUP_REMOVED lines=10> */
.L_x_23617:
        /* <DEDUP_REMOVED lines=17> */
.L_x_23620:
[----:B------:R-:W-:-:S04]  /*114a0*/  LOP3.LUT R2, R3, 0x80000000, RZ, 0xc0, !PT ;  /* 0x8000000003027812 */ /* 0x000fc800078ec0ff */
[----:B------:R-:W-:-:S04]  /*114b0*/  SHF.R.U32.HI R3, RZ, 0x18, R2 ;  /* 0x00000018ff037819 */ /* 0x000fc80000011602 */
[----:B------:R-:W-:-:S04]  /*114c0*/  LOP3.LUT R0, R0, R3, RZ, 0xfc, !PT ;  /* 0x0000000300007212 */ /* 0x000fc800078efcff */
[----:B------:R-:W-:-:S07]  /*114d0*/  PRMT R8, R0, 0x7610, R8 ;  /* 0x0000761000087816 */ /* 0x000fce0000000008 */
.L_x_23619:
[----:B------:R-:W-:Y:S05]  /*114e0*/  BSYNC B0 ;  /* 0x0000000000007941 */ /* 0x000fea0003800000 */
.L_x_23618:
[----:B------:R-:W-:Y:S01]  /*114f0*/  STG.E.U8 desc[UR36][R16.64], R8 ;  /* 0x0000000810007986 */ /* 0x000fe2000c101124 */
[----:B------:R-:W-:Y:S05]  /*11500*/  EXIT ;  /* 0x000000000000794d */ /* 0x000fea0003800000 */
.L_x_23616:
        /* <DEDUP_REMOVED lines=17> */
.L_x_23623:
[----:B------:R-:W-:-:S04]  /*11620*/  LOP3.LUT R2, R3, 0x80000000, RZ, 0xc0, !PT ;  /* 0x8000000003027812 */ /* 0x000fc800078ec0ff */
[----:B------:R-:W-:-:S04]  /*11630*/  SHF.R.U32.HI R3, RZ, 0x18, R2 ;  /* 0x00000018ff037819 */ /* 0x000fc80000011602 */
[----:B------:R-:W-:-:S04]  /*11640*/  LOP3.LUT R0, R0, R3, RZ, 0xfc, !PT ;  /* 0x0000000300007212 */ /* 0x000fc800078efcff */
[----:B------:R-:W-:-:S07]  /*11650*/  PRMT R8, R0, 0x7610, R8 ;  /* 0x0000761000087816 */ /* 0x000fce0000000008 */
.L_x_23622:
[----:B------:R-:W-:Y:S05]  /*11660*/  BSYNC B0 ;  /* 0x0000000000007941 */ /* 0x000fea0003800000 */
.L_x_23621:
[----:B------:R-:W-:Y:S01]  /*11670*/  STG.E.U8 desc[UR36][R16.64], R8 ;  /* 0x0000000810007986 */ /* 0x000fe2000c101124 */
[----:B------:R-:W-:Y:S05]  /*11680*/  EXIT ;  /* 0x000000000000794d */ /* 0x000fea0003800000 */
.L_x_23615:
        /* <DEDUP_REMOVED lines=22> */
.L_x_23598:
        /* <DEDUP_REMOVED lines=16> */
.L_x_23626:
[----:B------:R-:W-:Y:S05]  /*118f0*/  EXIT ;  /* 0x000000000000794d */ /* 0x000fea0003800000 */
.L_x_23625:
[----:B------:R-:W-:-:S05]  /*11900*/  IMAD.MOV.U32 R3, RZ, RZ, RZ ;  /* 0x000000ffff037224 */ /* 0x000fca00078e00ff */
[----:B------:R-:W-:Y:S01]  /*11910*/  STG.E.64 desc[UR36][R16.64], R2 ;  /* 0x0000000210007986 */ /* 0x000fe2000c101b24 */
[----:B------:R-:W-:Y:S05]  /*11920*/  EXIT ;  /* 0x000000000000794d */ /* 0x000fea0003800000 */
.L_x_23624:
[----:B------:R-:W-:Y:S01]  /*11930*/  STG.E desc[UR36][R16.64], R2 ;  /* 0x0000000210007986 */ /* 0x000fe2000c101924 */
[----:B------:R-:W-:Y:S05]  /*11940*/  EXIT ;  /* 0x000000000000794d */ /* 0x000fea0003800000 */
.L_x_23627:
        /* <DEDUP_REMOVED lines=11> */
.L_x_24245:


//--------------------- .text._ZN2at6native27unrolled_elementwise_kernelIZNS0_54_GLOBAL__N__d8c5977b_16_LinearAlgebra_cu_7dd49032_297216addr_kernel_cudaERNS_14TensorIteratorERKN3c106ScalarES8_EUlbbbE_St5arrayIPcLm4EELi4E23TrivialOffsetCalculatorILi3EjESD_ILi1EjENS0_6memory12LoadWithCastILi3EEENSG_13StoreWithCastILi1EEEEEviT_T0_T2_T3_T4_T5_ --------------------------
	.section	.text._ZN2at6native27unrolled_elementwise_kernelIZNS0_54_GLOBAL__N__d8c5977b_16_LinearAlgebra_cu_7dd49032_297216addr_kernel_cudaERNS_14TensorIteratorERKN3c106ScalarES8_EUlbbbE_St5arrayIPcLm4EELi4E23TrivialOffsetCalculatorILi3EjESD_ILi1EjENS0_6memory12LoadWithCastILi3EEENSG_13StoreWithCastILi1EEEEEviT_T0_T2_T3_T4_T5_,"ax",@progbits
	.align	128
        .global         _ZN2at6native27unrolled_elementwise_kernelIZNS0_54_GLOBAL__N__d8c5977b_16_LinearAlgebra_cu_7dd49032_297216addr_kernel_cudaERNS_14TensorIteratorERKN3c106ScalarES8_EUlbbbE_St5arrayIPcLm4EELi4E23TrivialOffsetCalculatorILi3EjESD_ILi1EjENS0_6memory12LoadWithCastILi3EEENSG_13StoreWithCastILi1EEEEEviT_T0_T2_T3_T4_T5_
        .type           _ZN2at6native27unrolled_elementwise_kernelIZNS0_54_GLOBAL__N__d8c5977b_16_LinearAlgebra_cu_7dd49032_297216addr_kernel_cudaERNS_14TensorIteratorERKN3c106ScalarES8_EUlbbbE_St5arrayIPcLm4EELi4E23TrivialOffsetCalculatorILi3EjESD_ILi1EjENS0_6memory12LoadWithCastILi3EEENSG_13StoreWithCastILi1EEEEEviT_T0_T2_T3_T4_T5_,@function
        .size           _ZN2at6native27unrolled_elementwise_kernelIZNS0_54_GLOBAL__N__d8c5977b_16_LinearAlgebra_cu_7dd49032_297216addr_kernel_cudaERNS_14TensorIteratorERKN3c106ScalarES8_EUlbbbE_St5arrayIPcLm4EELi4E23TrivialOffsetCalculatorILi3EjESD_ILi1EjENS0_6memory12LoadWithCastILi3EEENSG_13StoreWithCastILi1EEEEEviT_T0_T2_T3_T4_T5_,(.L_x_24246 - _ZN2at6native27unrolled_elementwise_kernelIZNS0_54_GLOBAL__N__d8c5977b_16_LinearAlgebra_cu_7dd49032_297216addr_kernel_cudaERNS_14TensorIteratorERKN3c106ScalarES8_EUlbbbE_St5arrayIPcLm4EELi4E23TrivialOffsetCalculatorILi3EjESD_ILi1EjENS0_6memory12LoadWithCastILi3EEENSG_13StoreWithCastILi1EEEEEviT_T0_T2_T3_T4_T5_)
        .other          _ZN2at6native27unrolled_elementwise_kernelIZNS0_54_GLOBAL__N__d8c5977b_16_LinearAlgebra_cu_7dd49032_297216addr_kernel_cudaERNS_14TensorIteratorERKN3c106ScalarES8_EUlbbbE_St5arrayIPcLm4EELi4E23TrivialOffsetCalculatorILi3EjESD_ILi1EjENS0_6memory12LoadWithCastILi3EEENSG_13StoreWithCastILi1EEEEEviT_T0_T2_T3_T4_T5_,@"STO_CUDA_ENTRY STV_DEFAULT"
_ZN2at6native27unrolled_elementwise_kernelIZNS0_54_GLOBAL__N__d8c5977b_16_LinearAlgebra_cu_7dd49032_297216addr_kernel_cudaERNS_14TensorIteratorERKN3c106ScalarES8_EUlbbbE_St5arrayIPcLm4EELi4E23TrivialOffsetCalculatorILi3EjESD_ILi1EjENS0_6memory12LoadWithCastILi3EEENSG_13StoreWithCastILi1EEEEEviT_T0_T2_T3_T4_T5_:
.text._ZN2at6native27unrolled_elementwise_kernelIZNS0_54_GLOBAL__N__d8c5977b_16_LinearAlgebra_cu_7dd49032_297216addr_kernel_cudaERNS_14TensorIteratorERKN3c106ScalarES8_EUlbbbE_St5arrayIPcLm4EELi4E23TrivialOffsetCalculatorILi3EjESD_ILi1EjENS0_6memory12LoadWithCastILi3EEENSG_13StoreWithCastILi1EEEEEviT_T0_T2_T3_T4_T5_:
        /* <DEDUP_REMOVED lines=40> */
.L_x_23630:
        /* <DEDUP_REMOVED lines=20> */
.L_x_23634:
[----:B------:R-:W2:Y:S02]  /*03c0*/  LDG.E.U8 R4, desc[UR36][R4.64] ;  /* 0x0000002404047981 */ /* 0x000ea4000c1e1100 */
[----:B--2---:R-:W-:-:S04]  /*03d0*/  ISETP.NE.AND P0, PT, R4, RZ, PT ;  /* 0x000000ff0400720c */ /* 0x004fc80003f05270 */
[----:B------:R-:W-:Y:S01]  /*03e0*/  P2R R18, PR, RZ, 0x1 ;  /* 0x00000001ff127803 */ /* 0x000fe20000000000 */
[----:B------:R-:W-:Y:S08]  /*03f0*/  BRA `(.L_x_23636) ;  /* 0x0000000c00c47947 */ /* 0x000ff00003800000 */
.L_x_23633:
        /* <DEDUP_REMOVED lines=11> */
.L_x_23638:
[----:B------:R-:W2:Y:S02]  /*04b0*/  LDG.E R4, desc[UR36][R4.64] ;  /* 0x0000002404047981 */ /* 0x000ea4000c1e1900 */
[----:B--2---:R-:W-:-:S04]  /*04c0*/  ISETP.NE.AND P0, PT, R4, RZ, PT ;  /* 0x000000ff0400720c */ /* 0x004fc80003f05270 */
[----:B------:R-:W-:Y:S01]  /*04d0*/  P2R R18, PR, RZ, 0x1 ;  /* 0x00000001ff127803 */ /* 0x000fe20000000000 */
[----:B------:R-:W-:Y:S08]  /*04e0*/  BRA `(.L_x_23636) ;  /* 0x0000000c00887947 */ /* 0x000ff00003800000 */
.L_x_23637:
[----:B------:R-:W2:Y:S02]  /*04f0*/  LDG.E.U16 R4, desc[UR36][R4.64] ;  /* 0x0000002404047981 */ /* 0x000ea4000c1e1500 */
[----:B--2---:R-:W-:-:S04]  /*0500*/  ISETP.NE.AND P0, PT, R4, RZ, PT ;  /* 0x000000ff0400720c */ /* 0x004fc80003f05270 */
[----:B------:R-:W-:Y:S01]  /*0510*/  P2R R18, PR, RZ, 0x1 ;  /* 0x00000001ff127803 */ /* 0x000fe20000000000 */
[----:B------:R-:W-:Y:S08]  /*0520*/  BRA `(.L_x_23636) ;  /* 0x0000000c00787947 */ /* 0x000ff00003800000 */
.L_x_23632:
        /* <DEDUP_REMOVED lines=10> */
.L_x_23640:
[----:B------:R-:W2:Y:S02]  /*05d0*/  LDG.E.U16 R0, desc[UR36][R4.64] ;  /* 0x0000002404007981 */ /* 0x000ea4000c1e1500 */
[----:B--2---:R-:W-:-:S05]  /*05e0*/  HADD2.F32 R0, -RZ, R0.H0_H0 ;  /* 0x20000000ff007230 */ /* 0x004fca0000004100 */
[----:B------:R-:W-:-:S04]  /*05f0*/  FSETP.NEU.FTZ.AND P0, PT, R0, RZ, PT ;  /* 0x000000ff0000720b */ /* 0x000fc80003f1d000 */
[----:B------:R-:W-:Y:S01]  /*0600*/  P2R R18, PR, RZ, 0x1 ;  /* 0x00000001ff127803 */ /* 0x000fe20000000000 */
[----:B------:R-:W-:Y:S08]  /*0610*/  BRA `(.L_x_23636) ;  /* 0x0000000c003c7947 */ /* 0x000ff00003800000 */
.L_x_23639:
        /* <DEDUP_REMOVED lines=12> */
.L_x_23642:
        /* <DEDUP_REMOVED lines=11> */
.L_x_23641:
[----:B------:R-:W2:Y:S02]  /*0790*/  LDG.E.64 R4, desc[UR36][R4.64] ;  /* 0x0000002404047981 */ /* 0x000ea4000c1e1b00 */
[----:B--2---:R-:W-:-:S06]  /*07a0*/  DSETP.NEU.AND P0, PT, R4, RZ, PT ;  /* 0x000000ff0400722a */ /* 0x004fcc0003f0d000 */
[----:B------:R-:W-:Y:S01]  /*07b0*/  P2R R18, PR, RZ, 0x1 ;  /* 0x00000001ff127803 */ /* 0x000fe20000000000 */
[----:B------:R-:W-:Y:S07]  /*07c0*/  BRA `(.L_x_23636) ;  /* 0x0000000800d07947 */ /* 0x000fee0003800000 */
.L_x_23631:
        /* <DEDUP_REMOVED lines=12> */
.L_x_23645:
[----:B------:R-:W2:Y:S02]  /*0890*/  LDG.E.128 R4, desc[UR36][R4.64] ;  /* 0x0000002404047981 */ /* 0x000ea4000c1e1d00 */
[----:B--2---:R-:W-:-:S06]  /*08a0*/  DSETP.NEU.AND P0, PT, R6, RZ, PT ;  /* 0x000000ff0600722a */ /* 0x004fcc0003f0d000 */
[----:B------:R-:W-:-:S06]  /*08b0*/  DSETP.NEU.OR P0, PT, R4, RZ, P0 ;  /* 0x000000ff0400722a */ /* 0x000fcc000070d400 */
[----:B------:R-:W-:Y:S01]  /*08c0*/  P2R R18, PR, RZ, 0x1 ;  /* 0x00000001ff127803 */ /* 0x000fe20000000000 */
[----:B------:R-:W-:Y:S07]  /*08d0*/  BRA `(.L_x_23636) ;  /* 0x00000008008c7947 */ /* 0x000fee0003800000 */
.L_x_23644:
        /* <DEDUP_REMOVED lines=28> */
.L_x_23647:
        /* <DEDUP_REMOVED lines=15> */
.L_x_23646:
[----:B------:R-:W2:Y:S02]  /*0b90*/  LDG.E.U16 R0, desc[UR36][R4.64] ;  /* 0x0000002404007981 */ /* 0x000ea4000c1e1500 */
[----:B--2---:R-:W-:-:S05]  /*0ba0*/  IMAD.U32 R0, R0, 0x10000, RZ ;  /* 0x0001000000007824 */ /* 0x004fca00078e00ff */
[----:B------:R-:W-:-:S04]  /*0bb0*/  FSETP.NEU.FTZ.AND P0, PT, R0, RZ, PT ;  /* 0x000000ff0000720b */ /* 0x000fc80003f1d000 */
[----:B------:R-:W-:Y:S01]  /*0bc0*/  P2R R18, PR, RZ, 0x1 ;  /* 0x00000001ff127803 */ /* 0x000fe20000000000 */
[----:B------:R-:W-:Y:S08]  /*0bd0*/  BRA `(.L_x_23636) ;  /* 0x0000000400cc7947 */ /* 0x000ff00003800000 */
.L_x_23643:
        /* <DEDUP_REMOVED lines=12> */
.L_x_23650:
        /* <DEDUP_REMOVED lines=21> */
.L_x_23654:
[----:B------:R-:W-:Y:S05]  /*0df0*/  BSYNC B1 ;  /* 0x0000000000017941 */ /* 0x000fea0003800000 */
.L_x_23653:
[----:B------:R-:W-:Y:S01]  /*0e00*/  LEA R5, R0, 0x3b800000, 0x17 ;  /* 0x3b80000000057811 */ /* 0x000fe200078eb8ff */
[----:B------:R-:W-:-:S05]  /*0e10*/  IMAD.SHL.U32 R0, R3, 0x100000, RZ ;  /* 0x0010000003007824 */ /* 0x000fca00078e00ff */
[----:B------:R-:W-:-:S07]  /*0e20*/  LOP3.LUT R0, R5, R0, R6, 0xfe, !PT ;  /* 0x0000000005007212 */ /* 0x000fce00078efe06 */
.L_x_23652:
[----:B------:R-:W-:Y:S05]  /*0e30*/  BSYNC B0 ;  /* 0x0000000000007941 */ /* 0x000fea0003800000 */
.L_x_23651:
[----:B------:R-:W-:-:S04]  /*0e40*/  FSETP.NEU.FTZ.AND P0, PT, R0, RZ, PT ;  /* 0x000000ff0000720b */ /* 0x000fc80003f1d000 */
[----:B------:R-:W-:Y:S01]  /*0e50*/  P2R R18, PR, RZ, 0x1 ;  /* 0x00000001ff127803 */ /* 0x000fe20000000000 */
[----:B------:R-:W-:Y:S08]  /*0e60*/  BRA `(.L_x_23636) ;  /* 0x0000000400287947 */ /* 0x000ff00003800000 */
.L_x_23649:
        /* <DEDUP_REMOVED lines=21> */
.L_x_23658:
[----:B------:R-:W-:Y:S05]  /*0fc0*/  BSYNC B1 ;  /* 0x0000000000017941 */ /* 0x000fea0003800000 */
.L_x_23657:
[----:B------:R-:W-:Y:S01]  /*0fd0*/  LEA R5, R0, 0x37800000, 0x17 ;  /* 0x3780000000057811 */ /* 0x000fe200078eb8ff */
[----:B------:R-:W-:-:S05]  /*0fe0*/  IMAD.SHL.U32 R0, R3, 0x200000, RZ ;  /* 0x0020000003007824 */ /* 0x000fca00078e00ff */
[----:B------:R-:W-:-:S07]  /*0ff0*/  LOP3.LUT R0, R5, R0, R6, 0xfe, !PT ;  /* 0x0000000005007212 */ /* 0x000fce00078efe06 */
.L_x_23656:
[----:B------:R-:W-:Y:S05]  /*1000*/  BSYNC B0 ;  /* 0x0000000000007941 */ /* 0x000fea0003800000 */
.L_x_23655:
[----:B------:R-:W-:-:S04]  /*1010*/  FSETP.NEU.FTZ.AND P0, PT, R0, RZ, PT ;  /* 0x000000ff0000720b */ /* 0x000fc80003f1d000 */
[----:B------:R-:W-:Y:S01]  /*1020*/  P2R R18, PR, RZ, 0x1 ;  /* 0x00000001ff127803 */ /* 0x000fe20000000000 */
[----:B------:R-:W-:Y:S08]  /*1030*/  BRA `(.L_x_23636) ;  /* 0x0000000000b47947 */ /* 0x000ff00003800000 */
.L_x_23648:
        /* <DEDUP_REMOVED lines=14> */
.L_x_23662:
[----:B------:R-:W-:Y:S05]  /*1120*/  BSYNC B0 ;  /* 0x0000000000007941 */ /* 0x000fea0003800000 */
.L_x_23661:
[----:B------:R-:W-:-:S04]  /*1130*/  FSETP.NEU.FTZ.AND P0, PT, R0, RZ, PT ;  /* 0x000000ff0000720b */ /* 0x000fc80003f1d000 */
[----:B------:R-:W-:Y:S01]  /*1140*/  P2R R18, PR, RZ, 0x1 ;  /* 0x00000001ff127803 */ /* 0x000fe20000000000 */
[----:B------:R-:W-:Y:S08]  /*1150*/  BRA `(.L_x_23636) ;  /* 0x00000000006c7947 */ /* 0x000ff00003800000 */
.L_x_23635:
        /* <DEDUP_REMOVED lines=16> */
.L_x_23663:
[----:B------:R-:W-:-:S04]  /*1260*/  PLOP3.LUT P0, PT, PT, PT, PT, 0x8, 0x0 ;  /* 0x000000000000781c */ /* 0x000fc80003f0e170 */
[----:B------:R-:W-:Y:S01]  /*1270*/  P2R R18, PR, RZ, 0x1 ;  /* 0x00000001ff127803 */ /* 0x000fe20000000000 */
[----:B------:R-:W-:Y:S08]  /*1280*/  BRA `(.L_x_23636) ;  /* 0x0000000000207947 */ /* 0x000ff00003800000 */
.L_x_23660:
[----:B------:R-:W2:Y:S02]  /*1290*/  LDG.E.64 R4, desc[UR36][R4.64] ;  /* 0x0000002404047981 */ /* 0x000ea4000c1e1b00 */
[----:B--2---:R-:W-:-:S04]  /*12a0*/  ISETP.NE.U32.AND P0, PT, R4, RZ, PT ;  /* 0x000000ff0400720c */ /* 0x004fc80003f05070 */
[----:B------:R-:W-:-:S04]  /*12b0*/  ISETP.NE.AND.EX P0, PT, R5, RZ, PT, P0 ;  /* 0x000000ff0500720c */ /* 0x000fc80003f05300 */
[----:B------:R-:W-:Y:S01]  /*12c0*/  P2R R18, PR, RZ, 0x1 ;  /* 0x00000001ff127803 */ /* 0x000fe20000000000 */
[----:B------:R-:W-:Y:S08]  /*12d0*/  BRA `(.L_x_23636) ;  /* 0x00000000000c7947 */ /* 0x000ff00003800000 */
.L_x_23659:
[----:B------:R-:W2:Y:S02]  /*12e0*/  LDG.E R4, desc[UR36][R4.64] ;  /* 0x0000002404047981 */ /* 0x000ea4000c1e1900 */
[----:B--2---:R-:W-:-:S04]  /*12f0*/  ISETP.NE.AND P0, PT, R4, RZ, PT ;  /* 0x000000ff0400720c */ /* 0x004fc80003f05270 */
[----:B------:R-:W-:-:S09]  /*1300*/  P2R R18, PR, RZ, 0x1 ;  /* 0x00000001ff127803 */ /* 0x000fd20000000000 */
.L_x_23636:
        /* <DEDUP_REMOVED lines=19> */
.L_x_23667:
[----:B------:R-:W2:Y:S02]  /*1440*/  LDG.E.U8 R4, desc[UR36][R4.64] ;  /* 0x0000002404047981 */ /* 0x000ea4000c1e1100 */
[----:B--2---:R-:W-:Y:S01]  /*1450*/  ISETP.NE.AND P0, PT, R4, RZ, PT ;  /* 0x000000ff0400720c */ /* 0x004fe20003f05270 */
[----:B------:R-:W-:-:S12]  /*1460*/  BRA `(.L_x_23669) ;  /* 0x0000000c00747947 */ /* 0x000fd80003800000 */
.L_x_23666:
        /* <DEDUP_REMOVED lines=10> */
.L_x_23671:
[----:B------:R-:W2:Y:S02]  /*1510*/  LDG.E R4, desc[UR36][R4.64] ;  /* 0x0000002404047981 */ /* 0x000ea4000c1e1900 */
[----:B--2---:R-:W-:Y:S01]  /*1520*/  ISETP.NE.AND P0, PT, R4, RZ, PT ;  /* 0x000000ff0400720c */ /* 0x004fe20003f05270 */
[----:B------:R-:W-:-:S12]  /*1530*/  BRA `(.L_x_23669) ;  /* 0x0000000c00407947 */ /* 0x000fd80003800000 */
.L_x_23670:
[----:B------:R-:W2:Y:S02]  /*1540*/  LDG.E.U16 R4, desc[UR36][R4.64] ;  /* 0x0000002404047981 */ /* 0x000ea4000c1e1500 */
[----:B--2---:R-:W-:Y:S01]  /*1550*/  ISETP.NE.AND P0, PT, R4, RZ, PT ;  /* 0x000000ff0400720c */ /* 0x004fe20003f05270 */
[----:B------:R-:W-:-:S12]  /*1560*/  BRA `(.L_x_23669) ;  /* 0x0000000c00347947 */ /* 0x000fd80003800000 */
.L_x_23665:
        /* <DEDUP_REMOVED lines=9> */
.L_x_23673:
[----:B------:R-:W2:Y:S02]  /*1600*/  LDG.E.U16 R0, desc[UR36][R4.64] ;  /* 0x0000002404007981 */ /* 0x000ea4000c1e1500 */
[----:B--2---:R-:W-:-:S05]  /*1610*/  HADD2.F32 R0, -RZ, R0.H0_H0 ;  /* 0x20000000ff007230 */ /* 0x004fca0000004100 */
[----:B------:R-:W-:Y:S01]  /*1620*/  FSETP.NEU.FTZ.AND P0, PT, R0, RZ, PT ;  /* 0x000000ff0000720b */ /* 0x000fe20003f1d000 */
[----:B------:R-:W-:-:S12]  /*1630*/  BRA `(.L_x_23669) ;  /* 0x0000000c00007947 */ /* 0x000fd80003800000 */
.L_x_23672:
        /* <DEDUP_REMOVED lines=11> */
.L_x_23675:
        /* <DEDUP_REMOVED lines=10> */
.L_x_23674:
[----:B------:R-:W2:Y:S02]  /*1790*/  LDG.E.64 R4, desc[UR36][R4.64] ;  /* 0x0000002404047981 */ /* 0x000ea4000c1e1b00 */
[----:B--2---:R-:W-:Y:S01]  /*17a0*/  DSETP.NEU.AND P0, PT, R4, RZ, PT ;  /* 0x000000ff0400722a */ /* 0x004fe20003f0d000 */
[----:B------:R-:W-:-:S13]  /*17b0*/  BRA `(.L_x_23669) ;  /* 0x0000000800a07947 */ /* 0x000fda0003800000 */
.L_x_23664:
        /* <DEDUP_REMOVED lines=11> */
.L_x_23678:
[----:B------:R-:W2:Y:S02]  /*1870*/  LDG.E.128 R4, desc[UR36][R4.64] ;  /* 0x0000002404047981 */ /* 0x000ea4000c1e1d00 */
[----:B--2---:R-:W-:-:S06]  /*1880*/  DSETP.NEU.AND P0, PT, R6, RZ, PT ;  /* 0x000000ff0600722a */ /* 0x004fcc0003f0d000 */
[----:B------:R-:W-:Y:S01]  /*1890*/  DSETP.NEU.OR P0, PT, R4, RZ, P0 ;  /* 0x000000ff0400722a */ /* 0x000fe2000070d400 */
[----:B------:R-:W-:-:S13]  /*18a0*/  BRA `(.L_x_23669) ;  /* 0x0000000800647947 */ /* 0x000fda0003800000 */
.L_x_23677:
        /* <DEDUP_REMOVED lines=27> */
.L_x_23680:
        /* <DEDUP_REMOVED lines=14> */
.L_x_23679:
[----:B------:R-:W2:Y:S02]  /*1b40*/  LDG.E.U16 R0, desc[UR36][R4.64] ;  /* 0x0000002404007981 */ /* 0x000ea4000c1e1500 */
[----:B--2---:R-:W-:-:S05]  /*1b50*/  IMAD.U32 R0, R0, 0x10000, RZ ;  /* 0x0001000000007824 */ /* 0x004fca00078e00ff */
[----:B------:R-:W-:Y:S01]  /*1b60*/  FSETP.NEU.FTZ.AND P0, PT, R0, RZ, PT ;  /* 0x000000ff0000720b */ /* 0x000fe20003f1d000 */
[----:B------:R-:W-:-:S12]  /*1b70*/  BRA `(.L_x_23669) ;  /* 0x0000000400b07947 */ /* 0x000fd80003800000 */
.L_x_23676:
        /* <DEDUP_REMOVED lines=11> */
.L_x_23683:
        /* <DEDUP_REMOVED lines=21> */
.L_x_23687:
[----:B------:R-:W-:Y:S05]  /*1d80*/  BSYNC B1 ;  /* 0x0000000000017941 */ /* 0x000fea0003800000 */
.L_x_23686:
[----:B------:R-:W-:Y:S01]  /*1d90*/  LEA R5, R0, 0x3b800000, 0x17 ;  /* 0x3b80000000057811 */ /* 0x000fe200078eb8ff */
[----:B------:R-:W-:-:S05]  /*1da0*/  IMAD.SHL.U32 R0, R3, 0x100000, RZ ;  /* 0x0010000003007824 */ /* 0x000fca00078e00ff */
[----:B------:R-:W-:-:S07]  /*1db0*/  LOP3.LUT R0, R5, R0, R6, 0xfe, !PT ;  /* 0x0000000005007212 */ /* 0x000fce00078efe06 */
.L_x_23685:
[----:B------:R-:W-:Y:S05]  /*1dc0*/  BSYNC B0 ;  /* 0x0000000000007941 */ /* 0x000fea0003800000 */
.L_x_23684:
[----:B------:R-:W-:Y:S01]  /*1dd0*/  FSETP.NEU.FTZ.AND P0, PT, R0, RZ, PT ;  /* 0x000000ff0000720b */ /* 0x000fe20003f1d000 */
[----:B------:R-:W-:-:S12]  /*1de0*/  BRA `(.L_x_23669) ;  /* 0x0000000400147947 */ /* 0x000fd80003800000 */
.L_x_23682:
        /* <DEDUP_REMOVED lines=21> */
.L_x_23691:
[----:B------:R-:W-:Y:S05]  /*1f40*/  BSYNC B1 ;  /* 0x0000000000017941 */ /* 0x000fea0003800000 */
.L_x_23690:
[----:B------:R-:W-:Y:S01]  /*1f50*/  LEA R5, R0, 0x37800000, 0x17 ;  /* 0x3780000000057811 */ /* 0x000fe200078eb8ff */
[----:B------:R-:W-:-:S05]  /*1f60*/  IMAD.SHL.U32 R0, R3, 0x200000, RZ ;  /* 0x0020000003007824 */ /* 0x000fca00078e00ff */
[----:B------:R-:W-:-:S07]  /*1f70*/  LOP3.LUT R0, R5, R0, R6, 0xfe, !PT ;  /* 0x0000000005007212 */ /* 0x000fce00078efe06 */
.L_x_23689:
[----:B------:R-:W-:Y:S05]  /*1f80*/  BSYNC B0 ;  /* 0x0000000000007941 */ /* 0x000fea0003800000 */
.L_x_23688:
[----:B------:R-:W-:Y:S01]  /*1f90*/  FSETP.NEU.FTZ.AND P0, PT, R0, RZ, PT ;  /* 0x000000ff0000720b */ /* 0x000fe20003f1d000 */
[----:B------:R-:W-:-:S12]  /*1fa0*/  BRA `(.L_x_23669) ;  /* 0x0000000000a47947 */ /* 0x000fd80003800000 */
.L_x_23681:
        /* <DEDUP_REMOVED lines=14> */
.L_x_23695:
[----:B------:R-:W-:Y:S05]  /*2090*/  BSYNC B0 ;  /* 0x0000000000007941 */ /* 0x000fea0003800000 */
.L_x_23694:
[----:B------:R-:W-:Y:S01]  /*20a0*/  FSETP.NEU.FTZ.AND P0, PT, R0, RZ, PT ;  /* 0x000000ff0000720b */ /* 0x000fe20003f1d000 */
[----:B------:R-:W-:-:S12]  /*20b0*/  BRA `(.L_x_23669) ;  /* 0x0000000000607947 */ /* 0x000fd80003800000 */
.L_x_23668:
        /* <DEDUP_REMOVED lines=16> */
.L_x_23696:
[----:B------:R-:W-:Y:S01]  /*21c0*/  PLOP3.LUT P0, PT, PT, PT, PT, 0x8, 0x0 ;  /* 0x000000000000781c */ /* 0x000fe20003f0e170 */
[----:B------:R-:W-:-:S12]  /*21d0*/  BRA `(.L_x_23669) ;  /* 0x0000000000187947 */ /* 0x000fd80003800000 */
.L_x_23693:
[----:B------:R-:W2:Y:S02]  /*21e0*/  LDG.E.64 R4, desc[UR36][R4.64] ;  /* 0x0000002404047981 */ /* 0x000ea4000c1e1b00 */
[----:B--2---:R-:W-:-:S04]  /*21f0*/  ISETP.NE.U32.AND P0, PT, R4, RZ, PT ;  /* 0x000000ff0400720c */ /* 0x004fc80003f05070 */
[----:B------:R-:W-:Y:S01]  /*2200*/  ISETP.NE.AND.EX P0, PT, R5, RZ, PT, P0 ;  /* 0x000000ff0500720c */ /* 0x000fe20003f05300 */
[----:B------:R-:W-:-:S12]  /*2210*/  BRA `(.L_x_23669) ;  /* 0x0000000000087947 */ /* 0x000fd80003800000 */
.L_x_23692:
[----:B------:R-:W2:Y:S02]  /*2220*/  LDG.E R4, desc[UR36][R4.64] ;  /* 0x0000002404047981 */ /* 0x000ea4000c1e1900 */
[----:B--2---:R-:W-:-:S13]  /*2230*/  ISETP.NE.AND P0, PT, R4, RZ, PT ;  /* 0x000000ff0400720c */ /* 0x004fda0003f05270 */
.L_x_23669:
[----:B------:R-:W-:Y:S01]  /*2240*/  ISETP.NE.AND P1, PT, R18, RZ, PT ;  /* 0x000000ff1200720c */ /* 0x000fe20003f25270 */
[----:B------:R-:W-:Y:S01]  /*2250*/  VIADD R25, R25, 0x80 ;  /* 0x0000008019197836 */ /* 0x000fe20000000000 */
[----:B------:R-:W-:Y:S02]  /*2260*/  SEL R18, RZ, 0x1, !P0 ;  /* 0x00000001ff127807 */ /* 0x000fe40004000000 */
[----:B------:R-:W-:-:S09]  /*2270*/  SEL R17, RZ, 0x1, !P1 ;  /* 0x00000001ff117807 */ /* 0x000fd20004800000 */
.L_x_23629:
[----:B------:R-:W-:Y:S05]  /*2280*/  BSYNC B6 ;  /* 0x0000000000067941 */ /* 0x000fea0003800000 */
.L_x_23628:
        /* <DEDUP_REMOVED lines=29> */
.L_x_23699:
        /* <DEDUP_REMOVED lines=20> */
.L_x_23703:
[----:B------:R-:W2:Y:S02]  /*25a0*/  LDG.E.U8 R4, desc[UR36][R4.64] ;  /* 0x0000002404047981 */ /* 0x000ea4000c1e1100 */
[----:B--2---:R-:W-:-:S04]  /*25b0*/  ISETP.NE.AND P0, PT, R4, RZ, PT ;  /* 0x000000ff0400720c */ /* 0x004fc80003f05270 */
[----:B------:R-:W-:Y:S01]  /*25c0*/  P2R R19, PR, RZ, 0x1 ;  /* 0x00000001ff137803 */ /* 0x000fe20000000000 */
[----:B------:R-:W-:Y:S08]  /*25d0*/  BRA `(.L_x_23705) ;  /* 0x0000000c00c87947 */ /* 0x000ff00003800000 */
.L_x_23702:
        /* <DEDUP_REMOVED lines=11> */
.L_x_23707:
[----:B------:R-:W2:Y:S02]  /*2690*/  LDG.E R4, desc[UR36][R4.64] ;  /* 0x0000002404047981 */ /* 0x000ea4000c1e1900 */
[----:B--2---:R-:W-:-:S04]  /*26a0*/  ISETP.NE.AND P0, PT, R4, RZ, PT ;  /* 0x000000ff0400720c */ /* 0x004fc80003f05270 */
[----:B------:R-:W-:Y:S01]  /*26b0*/  P2R R19, PR, RZ, 0x1 ;  /* 0x00000001ff137803 */ /* 0x000fe20000000000 */
[----:B------:R-:W-:Y:S08]  /*26c0*/  BRA `(.L_x_23705) ;  /* 0x0000000c008c7947 */ /* 0x000ff00003800000 */
.L_x_23706:
[----:B------:R-:W2:Y:S02]  /*26d0*/  LDG.E.U16 R4, desc[UR36][R4.64] ;  /* 0x0000002404047981 */ /* 0x000ea4000c1e1500 */
[----:B--2---:R-:W-:-:S04]  /*26e0*/  ISETP.NE.AND P0, PT, R4, RZ, PT ;  /* 0x000000ff0400720c */ /* 0x004fc80003f05270 */
[----:B------:R-:W-:Y:S01]  /*26f0*/  P2R R19, PR, RZ, 0x1 ;  /* 0x00000001ff137803 */ /* 0x000fe20000000000 */
[----:B------:R-:W-:Y:S08]  /*2700*/  BRA `(.L_x_23705) ;  /* 0x0000000c007c7947 */ /* 0x000ff00003800000 */
.L_x_23701:
        /* <DEDUP_REMOVED lines=10> */
.L_x_23709:
[----:B------:R-:W2:Y:S02]  /*27b0*/  LDG.E.U16 R0, desc[UR36][R4.64] ;  /* 0x0000002404007981 */ /* 0x000ea4000c1e1500 */
[----:B--2---:R-:W-:-:S05]  /*27c0*/  HADD2.F32 R0, -RZ, R0.H0_H0 ;  /* 0x20000000ff007230 */ /* 0x004fca0000004100 */
[----:B------:R-:W-:-:S04]  /*27d0*/  FSETP.NEU.FTZ.AND P0, PT, R0, RZ, PT ;  /* 0x000000ff0000720b */ /* 0x000fc80003f1d000 */
[----:B------:R-:W-:Y:S01]  /*27e0*/  P2R R19, PR, RZ, 0x1 ;  /* 0x00000001ff137803 */ /* 0x000fe20000000000 */
[----:B------:R-:W-:Y:S08]  /*27f0*/  BRA `(.L_x_23705) ;  /* 0x0000000c00407947 */ /* 0x000ff00003800000 */
.L_x_23708:
        /* <DEDUP_REMOVED lines=12> */
.L_x_23711:
        /* <DEDUP_REMOVED lines=11> */
.L_x_23710:
[----:B------:R-:W2:Y:S02]  /*2970*/  LDG.E.64 R4, desc[UR36][R4.64] ;  /* 0x0000002404047981 */ /* 0x000ea4000c1e1b00 */
[----:B--2---:R-:W-:-:S06]  /*2980*/  DSETP.NEU.AND P0, PT, R4, RZ, PT ;  /* 0x000000ff0400722a */ /* 0x004fcc0003f0d000 */
[----:B------:R-:W-:Y:S01]  /*2990*/  P2R R19, PR, RZ, 0x1 ;  /* 0x00000001ff137803 */ /* 0x000fe20000000000 */
[----:B------:R-:W-:Y:S07]  /*29a0*/  BRA `(.L_x_23705) ;  /* 0x0000000800d47947 */ /* 0x000fee0003800000 */
.L_x_23700:
        /* <DEDUP_REMOVED lines=12> */
.L_x_23714:
[----:B------:R-:W2:Y:S02]  /*2a70*/  LDG.E.128 R4, desc[UR36][R4.64] ;  /* 0x0000002404047981 */ /* 0x000ea4000c1e1d00 */
[----:B--2---:R-:W-:-:S06]  /*2a80*/  DSETP.NEU.AND P0, PT, R6, RZ, PT ;  /* 0x000000ff0600722a */ /* 0x004fcc0003f0d000 */
[----:B------:R-:W-:-:S06]  /*2a90*/  DSETP.NEU.OR P0, PT, R4, RZ, P0 ;  /* 0x000000ff0400722a */ /* 0x000fcc000070d400 */
[----:B------:R-:W-:Y:S01]  /*2aa0*/  P2R R19, PR, RZ, 0x1 ;  /* 0x00000001ff137803 */ /* 0x000fe20000000000 */
[----:B------:R-:W-:Y:S07]  /*2ab0*/  BRA `(.L_x_23705) ;  /* 0x0000000800907947 */ /* 0x000fee0003800000 */
.L_x_23713:
        /* <DEDUP_REMOVED lines=28> */
.L_x_23716:
        /* <DEDUP_REMOVED lines=16> */
.L_x_23715:
[----:B------:R-:W2:Y:S02]  /*2d80*/  LDG.E.U16 R0, desc[UR36][R4.64] ;  /* 0x0000002404007981 */ /* 0x000ea4000c1e1500 */
[----:B--2---:R-:W-:-:S05]  /*2d90*/  IMAD.U32 R0, R0, 0x10000, RZ ;  /* 0x0001000000007824 */ /* 0x004fca00078e00ff */
[----:B------:R-:W-:-:S04]  /*2da0*/  FSETP.NEU.FTZ.AND P0, PT, R0, RZ, PT ;  /* 0x000000ff0000720b */ /* 0x000fc80003f1d000 */
[----:B------:R-:W-:Y:S01]  /*2db0*/  P2R R19, PR, RZ, 0x1 ;  /* 0x00000001ff137803 */ /* 0x000fe20000000000 */
[----:B------:R-:W-:Y:S08]  /*2dc0*/  BRA `(.L_x_23705) ;  /* 0x0000000400cc7947 */ /* 0x000ff00003800000 */
.L_x_23712:
        /* <DEDUP_REMOVED lines=12> */
.L_x_23719:
        /* <DEDUP_REMOVED lines=21> */
.L_x_23723:
[----:B------:R-:W-:Y:S05]  /*2fe0*/  BSYNC B1 ;  /* 0x0000000000017941 */ /* 0x000fea0003800000 */
.L_x_23722:
[----:B------:R-:W-:Y:S01]  /*2ff0*/  LEA R5, R0, 0x3b800000, 0x17 ;  /* 0x3b80000000057811 */ /* 0x000fe200078eb8ff */
[----:B------:R-:W-:-:S05]  /*3000*/  IMAD.SHL.U32 R0, R3, 0x100000, RZ ;  /* 0x0010000003007824 */ /* 0x000fca00078e00ff */
[----:B------:R-:W-:-:S07]  /*3010*/  LOP3.LUT R0, R5, R0, R6, 0xfe, !PT ;  /* 0x0000000005007212 */ /* 0x000fce00078efe06 */
.L_x_23721:
[----:B------:R-:W-:Y:S05]  /*3020*/  BSYNC B0 ;  /* 0x0000000000007941 */ /* 0x000fea0003800000 */
.L_x_23720:
[----:B------:R-:W-:-:S04]  /*3030*/  FSETP.NEU.FTZ.AND P0, PT, R0, RZ, PT ;  /* 0x000000ff0000720b */ /* 0x000fc80003f1d000 */
[----:B------:R-:W-:Y:S01]  /*3040*/  P2R R19, PR, RZ, 0x1 ;  /* 0x00000001ff137803 */ /* 0x000fe20000000000 */
[----:B------:R-:W-:Y:S08]  /*3050*/  BRA `(.L_x_23705) ;  /* 0x0000000400287947 */ /* 0x000ff00003800000 */
.L_x_23718:
        /* <DEDUP_REMOVED lines=21> */
.L_x_23727:
[----:B------:R-:W-:Y:S05]  /*31b0*/  BSYNC B1 ;  /* 0x0000000000017941 */ /* 0x000fea0003800000 */
.L_x_23726:
[----:B------:R-:W-:Y:S01]  /*31c0*/  LEA R5, R0, 0x37800000, 0x17 ;  /* 0x3780000000057811 */ /* 0x000fe200078eb8ff */
[----:B------:R-:W-:-:S05]  /*31d0*/  IMAD.SHL.U32 R0, R3, 0x200000, RZ ;  /* 0x0020000003007824 */ /* 0x000fca00078e00ff */
[----:B------:R-:W-:-:S07]  /*31e0*/  LOP3.LUT R0, R5, R0, R6, 0xfe, !PT ;  /* 0x0000000005007212 */ /* 0x000fce00078efe06 */
.L_x_23725:
[----:B------:R-:W-:Y:S05]  /*31f0*/  BSYNC B0 ;  /* 0x0000000000007941 */ /* 0x000fea0003800000 */
.L_x_23724:
[----:B------:R-:W-:-:S04]  /*3200*/  FSETP.NEU.FTZ.AND P0, PT, R0, RZ, PT ;  /* 0x000000ff0000720b */ /* 0x000fc80003f1d000 */
[----:B------:R-:W-:Y:S01]  /*3210*/  P2R R19, PR, RZ, 0x1 ;  /* 0x00000001ff137803 */ /* 0x000fe20000000000 */
[----:B------:R-:W-:Y:S08]  /*3220*/  BRA `(.L_x_23705) ;  /* 0x0000000000b47947 */ /* 0x000ff00003800000 */
.L_x_23717:
        /* <DEDUP_REMOVED lines=14> */
.L_x_23731:
[----:B------:R-:W-:Y:S05]  /*3310*/  BSYNC B0 ;  /* 0x0000000000007941 */ /* 0x000fea0003800000 */
.L_x_23730:
[----:B------:R-:W-:-:S04]  /*3320*/  FSETP.NEU.FTZ.AND P0, PT, R0, RZ, PT ;  /* 0x000000ff0000720b */ /* 0x000fc80003f1d000 */
[----:B------:R-:W-:Y:S01]  /*3330*/  P2R R19, PR, RZ, 0x1 ;  /* 0x00000001ff137803 */ /* 0x000fe20000000000 */
[----:B------:R-:W-:Y:S08]  /*3340*/  BRA `(.L_x_23705) ;  /* 0x00000000006c7947 */ /* 0x000ff00003800000 */
.L_x_23704:
        /* <DEDUP_REMOVED lines=16> */
.L_x_23732:
[----:B------:R-:W-:-:S04]  /*3450*/  PLOP3.LUT P0, PT, PT, PT, PT, 0x8, 0x0 ;  /* 0x000000000000781c */ /* 0x000fc80003f0e170 */
[----:B------:R-:W-:Y:S01]  /*3460*/  P2R R19, PR, RZ, 0x1 ;  /* 0x00000001ff137803 */ /* 0x000fe20000000000 */
[----:B------:R-:W-:Y:S08]  /*3470*/  BRA `(.L_x_23705) ;  /* 0x0000000000207947 */ /* 0x000ff00003800000 */
.L_x_23729:
[----:B------:R-:W2:Y:S02]  /*3480*/  LDG.E.64 R4, desc[UR36][R4.64] ;  /* 0x0000002404047981 */ /* 0x000ea4000c1e1b00 */
[----:B--2---:R-:W-:-:S04]  /*3490*/  ISETP.NE.U32.AND P0, PT, R4, RZ, PT ;  /* 0x000000ff0400720c */ /* 0x004fc80003f05070 */
[----:B------:R-:W-:-:S04]  /*34a0*/  ISETP.NE.AND.EX P0, PT, R5, RZ, PT, P0 ;  /* 0x000000ff0500720c */ /* 0x000fc80003f05300 */
[----:B------:R-:W-:Y:S01]  /*34b0*/  P2R R19, PR, RZ, 0x1 ;  /* 0x00000001ff137803 */ /* 0x000fe20000000000 */
[----:B------:R-:W-:Y:S08]  /*34c0*/  BRA `(.L_x_23705) ;  /* 0x00000000000c7947 */ /* 0x000ff00003800000 */
.L_x_23728:
[----:B------:R-:W2:Y:S02]  /*34d0*/  LDG.E R4, desc[UR36][R4.64] ;  /* 0x0000002404047981 */ /* 0x000ea4000c1e1900 */
[----:B--2---:R-:W-:-:S04]  /*34e0*/  ISETP.NE.AND P0, PT, R4, RZ, PT ;  /* 0x000000ff0400720c */ /* 0x004fc80003f05270 */
[----:B------:R-:W-:-:S09]  /*34f0*/  P2R R19, PR, RZ, 0x1 ;  /* 0x00000001ff137803 */ /* 0x000fd20000000000 */
.L_x_23705:
        /* <DEDUP_REMOVED lines=19> */
.L_x_23736:
[----:B------:R-:W2:Y:S02]  /*3630*/  LDG.E.U8 R4, desc[UR36][R4.64] ;  /* 0x0000002404047981 */ /* 0x000ea4000c1e1100 */
[----:B--2---:R-:W-:Y:S01]  /*3640*/  ISETP.NE.AND P0, PT, R4, RZ, PT ;  /* 0x000000ff0400720c */ /* 0x004fe20003f05270 */
[----:B------:R-:W-:-:S12]  /*3650*/  BRA `(.L_x_23738) ;  /* 0x0000000c00747947 */ /* 0x000fd80003800000 */
.L_x_23735:
        /* <DEDUP_REMOVED lines=10> */
.L_x_23740:
[----:B------:R-:W2:Y:S02]  /*3700*/  LDG.E R4, desc[UR36][R4.64] ;  /* 0x0000002404047981 */ /* 0x000ea4000c1e1900 */
[----:B--2---:R-:W-:Y:S01]  /*3710*/  ISETP.NE.AND P0, PT, R4, RZ, PT ;  /* 0x000000ff0400720c */ /* 0x004fe20003f05270 */
[----:B------:R-:W-:-:S12]  /*3720*/  BRA `(.L_x_23738) ;  /* 0x0000000c00407947 */ /* 0x000fd80003800000 */
.L_x_23739:
[----:B------:R-:W2:Y:S02]  /*3730*/  LDG.E.U16 R4, desc[UR36][R4.64] ;  /* 0x0000002404047981 */ /* 0x000ea4000c1e1500 */
[----:B--2---:R-:W-:Y:S01]  /*3740*/  ISETP.NE.AND P0, PT, R4, RZ, PT ;  /* 0x000000ff0400720c */ /* 0x004fe20003f05270 */
[----:B------:R-:W-:-:S12]  /*3750*/  BRA `(.L_x_23738) ;  /* 0x0000000c00347947 */ /* 0x000fd80003800000 */
.L_x_23734:
        /* <DEDUP_REMOVED lines=9> */
.L_x_23742:
[----:B------:R-:W2:Y:S02]  /*37f0*/  LDG.E.U16 R0, desc[UR36][R4.64] ;  /* 0x0000002404007981 */ /* 0x000ea4000c1e1500 */
[----:B--2---:R-:W-:-:S05]  /*3800*/  HADD2.F32 R0, -RZ, R0.H0_H0 ;  /* 0x20000000ff007230 */ /* 0x004fca0000004100 */
[----:B------:R-:W-:Y:S01]  /*3810*/  FSETP.NEU.FTZ.AND P0, PT, R0, RZ, PT ;  /* 0x000000ff0000720b */ /* 0x000fe20003f1d000 */
[----:B------:R-:W-:-:S12]  /*3820*/  BRA `(.L_x_23738) ;  /* 0x0000000c00007947 */ /* 0x000fd80003800000 */
.L_x_23741:
        /* <DEDUP_REMOVED lines=11> */
.L_x_23744:
        /* <DEDUP_REMOVED lines=10> */
.L_x_23743:
[----:B------:R-:W2:Y:S02]  /*3980*/  LDG.E.64 R4, desc[UR36][R4.64] ;  /* 0x0000002404047981 */ /* 0x000ea4000c1e1b00 */
[----:B--2---:R-:W-:Y:S01]  /*3990*/  DSETP.NEU.AND P0, PT, R4, RZ, PT ;  /* 0x000000ff0400722a */ /* 0x004fe20003f0d000 */
[----:B------:R-:W-:-:S13]  /*39a0*/  BRA `(.L_x_23738) ;  /* 0x0000000800a07947 */ /* 0x000fda0003800000 */
.L_x_23733:
        /* <DEDUP_REMOVED lines=11> */
.L_x_23747:
[----:B------:R-:W2:Y:S02]  /*3a60*/  LDG.E.128 R4, desc[UR36][R4.64] ;  /* 0x0000002404047981 */ /* 0x000ea4000c1e1d00 */
[----:B--2---:R-:W-:-:S06]  /*3a70*/  DSETP.NEU.AND P0, PT, R6, RZ, PT ;  /* 0x000000ff0600722a */ /* 0x004fcc0003f0d000 */
[----:B------:R-:W-:Y:S01]  /*3a80*/  DSETP.NEU.OR P0, PT, R4, RZ, P0 ;  /* 0x000000ff0400722a */ /* 0x000fe2000070d400 */
[----:B------:R-:W-:-:S13]  /*3a90*/  BRA `(.L_x_23738) ;  /* 0x0000000800647947 */ /* 0x000fda0003800000 */
.L_x_23746:
        /* <DEDUP_REMOVED lines=27> */
.L_x_23749:
        /* <DEDUP_REMOVED lines=14> */
.L_x_23748:
[----:B------:R-:W2:Y:S02]  /*3d30*/  LDG.E.U16 R0, desc[UR36][R4.64] ;  /* 0x0000002404007981 */ /* 0x000ea4000c1e1500 */
[----:B--2---:R-:W-:-:S05]  /*3d40*/  IMAD.U32 R0, R0, 0x10000, RZ ;  /* 0x0001000000007824 */ /* 0x004fca00078e00ff */
[----:B------:R-:W-:Y:S01]  /*3d50*/  FSETP.NEU.FTZ.AND P0, PT, R0, RZ, PT ;  /* 0x000000ff0000720b */ /* 0x000fe20003f1d000 */
[----:B------:R-:W-:-:S12]  /*3d60*/  BRA `(.L_x_23738) ;  /* 0x0000000400b07947 */ /* 0x000fd80003800000 */
.L_x_23745:
        /* <DEDUP_REMOVED lines=11> */
.L_x_23752:
        /* <DEDUP_REMOVED lines=21> */
.L_x_23756:
[----:B------:R-:W-:Y:S05]  /*3f70*/  BSYNC B1 ;  /* 0x0000000000017941 */ /* 0x000fea0003800000 */
.L_x_23755:
[----:B------:R-:W-:Y:S01]  /*3f80*/  LEA R5, R0, 0x3b800000, 0x17 ;  /* 0x3b80000000057811 */ /* 0x000fe200078eb8ff */
[----:B------:R-:W-:-:S05]  /*3f90*/  IMAD.SHL.U32 R0, R3, 0x100000, RZ ;  /* 0x0010000003007824 */ /* 0x000fca00078e00ff */
[----:B------:R-:W-:-:S07]  /*3fa0*/  LOP3.LUT R0, R5, R0, R6, 0xfe, !PT ;  /* 0x0000000005007212 */ /* 0x000fce00078efe06 */
.L_x_23754:
[----:B------:R-:W-:Y:S05]  /*3fb0*/  BSYNC B0 ;  /* 0x0000000000007941 */ /* 0x000fea0003800000 */
.L_x_23753:
[----:B------:R-:W-:Y:S01]  /*3fc0*/  FSETP.NEU.FTZ.AND P0, PT, R0, RZ, PT ;  /* 0x000000ff0000720b */ /* 0x000fe20003f1d000 */
[----:B------:R-:W-:-:S12]  /*3fd0*/  BRA `(.L_x_23738) ;  /* 0x0000000400147947 */ /* 0x000fd80003800000 */
.L_x_23751:
        /* <DEDUP_REMOVED lines=21> */
.L_x_23760:
[----:B------:R-:W-:Y:S05]  /*4130*/  BSYNC B1 ;  /* 0x0000000000017941 */ /* 0x000fea0003800000 */
.L_x_23759:
[----:B------:R-:W-:Y:S01]  /*4140*/  LEA R5, R0, 0x37800000, 0x17 ;  /* 0x3780000000057811 */ /* 0x000fe200078eb8ff */
[----:B------:R-:W-:-:S05]  /*4150*/  IMAD.SHL.U32 R0, R3, 0x200000, RZ ;  /* 0x0020000003007824 */ /* 0x000fca00078e00ff */
[----:B------:R-:W-:-:S07]  /*4160*/  LOP3.LUT R0, R5, R0, R6, 0xfe, !PT ;  /* 0x0000000005007212 */ /* 0x000fce00078efe06 */
.L_x_23758:
[----:B------:R-:W-:Y:S05]  /*4170*/  BSYNC B0 ;  /* 0x0000000000007941 */ /* 0x000fea0003800000 */
.L_x_23757:
[----:B------:R-:W-:Y:S01]  /*4180*/  FSETP.NEU.FTZ.AND P0, PT, R0, RZ, PT ;  /* 0x000000ff0000720b */ /* 0x000fe20003f1d000 */
[----:B------:R-:W-:-:S12]  /*4190*/  BRA `(.L_x_23738) ;  /* 0x0000000000a47947 */ /* 0x000fd80003800000 */
.L_x_23750:
        /* <DEDUP_REMOVED lines=14> */
.L_x_23764:
[----:B------:R-:W-:Y:S05]  /*4280*/  BSYNC B0 ;  /* 0x0000000000007941 */ /* 0x000fea0003800000 */
.L_x_23763:
[----:B------:R-:W-:Y:S01]  /*4290*/  FSETP.NEU.FTZ.AND P0, PT, R0, RZ, PT ;  /* 0x000000ff0000720b */ /* 0x000fe20003f1d000 */
[----:B------:R-:W-:-:S12]  /*42a0*/  BRA `(.L_x_23738) ;  /* 0x0000000000607947 */ /* 0x000fd80003800000 */
.L_x_23737:
        /* <DEDUP_REMOVED lines=16> */
.L_x_23765:
[----:B------:R-:W-:Y:S01]  /*43b0*/  PLOP3.LUT P0, PT, PT, PT, PT, 0x8, 0x0 ;  /* 0x000000000000781c */ /* 0x000fe20003f0e170 */
[----:B------:R-:W-:-:S12]  /*43c0*/  BRA `(.L_x_23738) ;  /* 0x0000000000187947 */ /* 0x000fd80003800000 */
.L_x_23762:
[----:B------:R-:W2:Y:S02]  /*43d0*/  LDG.E.64 R4, desc[UR36][R4.64] ;  /* 0x0000002404047981 */ /* 0x000ea4000c1e1b00 */
[----:B--2---:R-:W-:-:S04]  /*43e0*/  ISETP.NE.U32.AND P0, PT, R4, RZ, PT ;  /* 0x000000ff0400720c */ /* 0x004fc80003f05070 */
[----:B------:R-:W-:Y:S01]  /*43f0*/  ISETP.NE.AND.EX P0, PT, R5, RZ, PT, P0 ;  /* 0x000000ff0500720c */ /* 0x000fe20003f05300 */
[----:B------:R-:W-:-:S12]  /*4400*/  BRA `(.L_x_23738) ;  /* 0x0000000000087947 */ /* 0x000fd80003800000 */
.L_x_23761:
[----:B------:R-:W2:Y:S02]  /*4410*/  LDG.E R4, desc[UR36][R4.64] ;  /* 0x0000002404047981 */ /* 0x000ea4000c1e1900 */
[----:B--2---:R-:W-:-:S13]  /*4420*/  ISETP.NE.AND P0, PT, R4, RZ, PT ;  /* 0x000000ff0400720c */ /* 0x004fda0003f05270 */
.L_x_23738:
[----:B------:R-:W-:Y:S01]  /*4430*/  ISETP.NE.AND P1, PT, R19, RZ, PT ;  /* 0x000000ff1300720c */ /* 0x000fe20003f25270 */
[----:B------:R-:W-:Y:S01]  /*4440*/  VIADD R25, R25, 0x80 ;  /* 0x0000008019197836 */ /* 0x000fe20000000000 */
[----:B------:R-:W-:Y:S02]  /*4450*/  SEL R19, RZ, 0x1, !P0 ;  /* 0x00000001ff137807 */ /* 0x000fe40004000000 */
[----:B------:R-:W-:-:S09]  /*4460*/  SEL R16, RZ, 0x1, !P1 ;  /* 0x00000001ff107807 */ /* 0x000fd20004800000 */
.L_x_23698:
[----:B------:R-:W-:Y:S05]  /*4470*/  BSYNC B6 ;  /* 0x0000000000067941 */ /* 0x000fea0003800000 */
.L_x_23697:
[----:B------:R-:W-:Y:S01]  /*4480*/  ISETP.GE.AND P0, PT, R25, R22, PT ;  /* 0x000000161900720c */ /* 0x000fe20003f06270 */
[----:B------:R-:W-:Y:S01]  /*4490*/  BSSY B6, `(.L_x_23766) ;  /* 0x0000220000067945 */ /* 0x000fe20003800000 */
[----:B------:R-:W-:Y:S02]  /*44a0*/  PRMT R28, RZ, 0x7610, R28 ;  /* 0x00007610ff1c7816 */ /* 0x000fe4000000001c */
[----:B------:R-:W-:Y:S02]  /*44b0*/  PRMT R27, RZ, 0x7610, R27 ;  /* 0x00007610ff1b7816 */ /* 0x000fe4000000001b */
[----:B------:R-:W-:-:S07]  /*44c0*/  PRMT R26, RZ, 0x7610, R26 ;  /* 0x00007610ff1a7816 */ /* 0x000fce000000001a */
[----:B------:R-:W-:Y:S05]  /*44d0*/  @P0 BRA `(.L_x_23767) ;  /* 0x00000020006c0947 */ /* 0x000fea0003800000 */
[----:B------:R-:W-:Y:S01]  /*44e0*/  IMAD.MOV.U32 R3, RZ, RZ, 0x1 ;  /* 0x00000001ff037424 */ /* 0x000fe200078e00ff */
[C---:B------:R-:W-:Y:S01]  /*44f0*/  LOP3.LUT R0, R23.reuse, 0xff, RZ, 0xc0, !PT ;  /* 0x000000ff17007812 */ /* 0x040fe200078ec0ff */
[----:B0-----:R-:W-:Y:S01]  /*4500*/  IMAD R24, R2, 0x200, R25 ;  /* 0x0000020002187824 */ /* 0x001fe200078e0219 */
        /* <DEDUP_REMOVED lines=22> */
.L_x_23768:
        /* <DEDUP_REMOVED lines=21> */
.L_x_23772:
[----:B------:R-:W2:Y:S02]  /*47c0*/  LDG.E.U8 R4, desc[UR36][R4.64] ;  /* 0x0000002404047981 */ /* 0x000ea4000c1e1100 */
[----:B--2---:R-:W-:-:S04]  /*47d0*/  ISETP.NE.AND P0, PT, R4, RZ, PT ;  /* 0x000000ff0400720c */ /* 0x004fc80003f05270 */
[----:B------:R-:W-:Y:S01]  /*47e0*/  P2R R26, PR, RZ, 0x1 ;  /* 0x00000001ff1a7803 */ /* 0x000fe20000000000 */
[----:B------:R-:W-:Y:S08]  /*47f0*/  BRA `(.L_x_23774) ;  /* 0x0000000c00c47947 */ /* 0x000ff00003800000 */
.L_x_23771:
        /* <DEDUP_REMOVED lines=11> */
.L_x_23776:
[----:B------:R-:W2:Y:S02]  /*48b0*/  LDG.E R4, desc[UR36][R4.64] ;  /* 0x0000002404047981 */ /* 0x000ea4000c1e1900 */
[----:B--2---:R-:W-:-:S04]  /*48c0*/  ISETP.NE.AND P0, PT, R4, RZ, PT ;  /* 0x000000ff0400720c */ /* 0x004fc80003f05270 */
[----:B------:R-:W-:Y:S01]  /*48d0*/  P2R R26, PR, RZ, 0x1 ;  /* 0x00000001ff1a7803 */ /* 0x000fe20000000000 */
[----:B------:R-:W-:Y:S08]  /*48e0*/  BRA `(.L_x_23774) ;  /* 0x0000000c00887947 */ /* 0x000ff00003800000 */
.L_x_23775:
[----:B------:R-:W2:Y:S02]  /*48f0*/  LDG.E.U16 R4, desc[UR36][R4.64] ;  /* 0x0000002404047981 */ /* 0x000ea4000c1e1500 */
[----:B--2---:R-:W-:-:S04]  /*4900*/  ISETP.NE.AND P0, PT, R4, RZ, PT ;  /* 0x000000ff0400720c */ /* 0x004fc80003f05270 */
[----:B------:R-:W-:Y:S01]  /*4910*/  P2R R26, PR, RZ, 0x1 ;  /* 0x00000001ff1a7803 */ /* 0x000fe20000000000 */
[----:B------:R-:W-:Y:S08]  /*4920*/  BRA `(.L_x_23774) ;  /* 0x0000000c00787947 */ /* 0x000ff00003800000 */
.L_x_23770:
        /* <DEDUP_REMOVED lines=10> */
.L_x_23778:
[----:B------:R-:W2:Y:S02]  /*49d0*/  LDG.E.U16 R0, desc[UR36][R4.64] ;  /* 0x0000002404007981 */ /* 0x000ea4000c1e1500 */
[----:B--2---:R-:W-:-:S05]  /*49e0*/  HADD2.F32 R0, -RZ, R0.H0_H0 ;  /* 0x20000000ff007230 */ /* 0x004fca0000004100 */
[----:B------:R-:W-:-:S04]  /*49f0*/  FSETP.NEU.FTZ.AND P0, PT, R0, RZ, PT ;  /* 0x000000ff0000720b */ /* 0x000fc80003f1d000 */
[----:B------:R-:W-:Y:S01]  /*4a00*/  P2R R26, PR, RZ, 0x1 ;  /* 0x00000001ff1a7803 */ /* 0x000fe20000000000 */
[----:B------:R-:W-:Y:S08]  /*4a10*/  BRA `(.L_x_23774) ;  /* 0x0000000c003c7947 */ /* 0x000ff00003800000 */
.L_x_23777:
        /* <DEDUP_REMOVED lines=12> */
.L_x_23780:
        /* <DEDUP_REMOVED lines=11> */
.L_x_23779:
[----:B------:R-:W2:Y:S02]  /*4b90*/  LDG.E.64 R4, desc[UR36][R4.64] ;  /* 0x0000002404047981 */ /* 0x000ea4000c1e1b00 */
[----:B--2---:R-:W-:-:S06]  /*4ba0*/  DSETP.NEU.AND P0, PT, R4, RZ, PT ;  /* 0x000000ff0400722a */ /* 0x004fcc0003f0d000 */
[----:B------:R-:W-:Y:S01]  /*4bb0*/  P2R R26, PR, RZ, 0x1 ;  /* 0x00000001ff1a7803 */ /* 0x000fe20000000000 */
[----:B------:R-:W-:Y:S07]  /*4bc0*/  BRA `(.L_x_23774) ;  /* 0x0000000800d07947 */ /* 0x000fee0003800000 */
.L_x_23769:
        /* <DEDUP_REMOVED lines=12> */
.L_x_23783:
[----:B------:R-:W2:Y:S02]  /*4c90*/  LDG.E.128 R4, desc[UR36][R4.64] ;  /* 0x0000002404047981 */ /* 0x000ea4000c1e1d00 */
[----:B--2---:R-:W-:-:S06]  /*4ca0*/  DSETP.NEU.AND P0, PT, R6, RZ, PT ;  /* 0x000000ff0600722a */ /* 0x004fcc0003f0d000 */
[----:B------:R-:W-:-:S06]  /*4cb0*/  DSETP.NEU.OR P0, PT, R4, RZ, P0 ;  /* 0x000000ff0400722a */ /* 0x000fcc000070d400 */
[----:B------:R-:W-:Y:S01]  /*4cc0*/  P2R R26, PR, RZ, 0x1 ;  /* 0x00000001ff1a7803 */ /* 0x000fe20000000000 */
[----:B------:R-:W-:Y:S07]  /*4cd0*/  BRA `(.L_x_23774) ;  /* 0x00000008008c7947 */ /* 0x000fee0003800000 */
.L_x_23782:
        /* <DEDUP_REMOVED lines=28> */
.L_x_23785:
        /* <DEDUP_REMOVED lines=15> */
.L_x_23784:
[----:B------:R-:W2:Y:S02]  /*4f90*/  LDG.E.U16 R0, desc[UR36][R4.64] ;  /* 0x0000002404007981 */ /* 0x000ea4000c1e1500 */
[----:B--2---:R-:W-:-:S05]  /*4fa0*/  IMAD.U32 R0, R0, 0x10000, RZ ;  /* 0x0001000000007824 */ /* 0x004fca00078e00ff */
[----:B------:R-:W-:-:S04]  /*4fb0*/  FSETP.NEU.FTZ.AND P0, PT, R0, RZ, PT ;  /* 0x000000ff0000720b */ /* 0x000fc80003f1d000 */
[----:B------:R-:W-:Y:S01]  /*4fc0*/  P2R R26, PR, RZ, 0x1 ;  /* 0x00000001ff1a7803 */ /* 0x000fe20000000000 */
[----:B------:R-:W-:Y:S08]  /*4fd0*/  BRA `(.L_x_23774) ;  /* 0x0000000400cc7947 */ /* 0x000ff00003800000 */
.L_x_23781:
        /* <DEDUP_REMOVED lines=12> */
.L_x_23788:
        /* <DEDUP_REMOVED lines=21> */
.L_x_23792:
[----:B------:R-:W-:Y:S05]  /*51f0*/  BSYNC B1 ;  /* 0x0000000000017941 */ /* 0x000fea0003800000 */
.L_x_23791:
[----:B------:R-:W-:Y:S01]  /*5200*/  LEA R5, R0, 0x3b800000, 0x17 ;  /* 0x3b80000000057811 */ /* 0x000fe200078eb8ff */
[----:B------:R-:W-:-:S05]  /*5210*/  IMAD.SHL.U32 R0, R3, 0x100000, RZ ;  /* 0x0010000003007824 */ /* 0x000fca00078e00ff */
[----:B------:R-:W-:-:S07]  /*5220*/  LOP3.LUT R0, R5, R0, R6, 0xfe, !PT ;  /* 0x0000000005007212 */ /* 0x000fce00078efe06 */
.L_x_23790:
[----:B------:R-:W-:Y:S05]  /*5230*/  BSYNC B0 ;  /* 0x0000000000007941 */ /* 0x000fea0003800000 */
.L_x_23789:
[----:B------:R-:W-:-:S04]  /*5240*/  FSETP.NEU.FTZ.AND P0, PT, R0, RZ, PT ;  /* 0x000000ff0000720b */ /* 0x000fc80003f1d000 */
[----:B------:R-:W-:Y:S01]  /*5250*/  P2R R26, PR, RZ, 0x1 ;  /* 0x00000001ff1a7803 */ /* 0x000fe20000000000 */
[----:B------:R-:W-:Y:S08]  /*5260*/  BRA `(.L_x_23774) ;  /* 0x0000000400287947 */ /* 0x000ff00003800000 */
.L_x_23787:
        /* <DEDUP_REMOVED lines=21> */
.L_x_23796:
[----:B------:R-:W-:Y:S05]  /*53c0*/  BSYNC B1 ;  /* 0x0000000000017941 */ /* 0x000fea0003800000 */
.L_x_23795:
[----:B------:R-:W-:Y:S01]  /*53d0*/  LEA R5, R0, 0x37800000, 0x17 ;  /* 0x3780000000057811 */ /* 0x000fe200078eb8ff */
[----:B------:R-:W-:-:S05]  /*53e0*/  IMAD.SHL.U32 R0, R3, 0x200000, RZ ;  /* 0x0020000003007824 */ /* 0x000fca00078e00ff */
[----:B------:R-:W-:-:S07]  /*53f0*/  LOP3.LUT R0, R5, R0, R6, 0xfe, !PT ;  /* 0x0000000005007212 */ /* 0x000fce00078efe06 */
.L_x_23794:
[----:B------:R-:W-:Y:S05]  /*5400*/  BSYNC B0 ;  /* 0x0000000000007941 */ /* 0x000fea0003800000 */
.L_x_23793:
[----:B------:R-:W-:-:S04]  /*5410*/  FSETP.NEU.FTZ.AND P0, PT, R0, RZ, PT ;  /* 0x000000ff0000720b */ /* 0x000fc80003f1d000 */
[----:B------:R-:W-:Y:S01]  /*5420*/  P2R R26, PR, RZ, 0x1 ;  /* 0x00000001ff1a7803 */ /* 0x000fe20000000000 */
[----:B------:R-:W-:Y:S08]  /*5430*/  BRA `(.L_x_23774) ;  /* 0x0000000000b47947 */ /* 0x000ff00003800000 */
.L_x_23786:
        /* <DEDUP_REMOVED lines=14> */
.L_x_23800:
[----:B------:R-:W-:Y:S05]  /*5520*/  BSYNC B0 ;  /* 0x0000000000007941 */ /* 0x000fea0003800000 */
.L_x_23799:
[----:B------:R-:W-:-:S04]  /*5530*/  FSETP.NEU.FTZ.AND P0, PT, R0, RZ, PT ;  /* 0x000000ff0000720b */ /* 0x000fc80003f1d000 */
[----:B------:R-:W-:Y:S01]  /*5540*/  P2R R26, PR, RZ, 0x1 ;  /* 0x00000001ff1a7803 */ /* 0x000fe20000000000 */
[----:B------:R-:W-:Y:S08]  /*5550*/  BRA `(.L_x_23774) ;  /* 0x00000000006c7947 */ /* 0x000ff00003800000 */
.L_x_23773:
        /* <DEDUP_REMOVED lines=16> */
.L_x_23801:
[----:B------:R-:W-:-:S04]  /*5660*/  PLOP3.LUT P0, PT, PT, PT, PT, 0x8, 0x0 ;  /* 0x000000000000781c */ /* 0x000fc80003f0e170 */
[----:B------:R-:W-:Y:S01]  /*5670*/  P2R R26, PR, RZ, 0x1 ;  /* 0x00000001ff1a7803 */ /* 0x000fe20000000000 */
[----:B------:R-:W-:Y:S08]  /*5680*/  BRA `(.L_x_23774) ;  /* 0x0000000000207947 */ /* 0x000ff00003800000 */
.L_x_23798:
[----:B------:R-:W2:Y:S02]  /*5690*/  LDG.E.64 R4, desc[UR36][R4.64] ;  /* 0x0000002404047981 */ /* 0x000ea4000c1e1b00 */
[----:B--2---:R-:W-:-:S04]  /*56a0*/  ISETP.NE.U32.AND P0, PT, R4, RZ, PT ;  /* 0x000000ff0400720c */ /* 0x004fc80003f05070 */
[----:B------:R-:W-:-:S04]  /*56b0*/  ISETP.NE.AND.EX P0, PT, R5, RZ, PT, P0 ;  /* 0x000000ff0500720c */ /* 0x000fc80003f05300 */
[----:B------:R-:W-:Y:S01]  /*56c0*/  P2R R26, PR, RZ, 0x1 ;  /* 0x00000001ff1a7803 */ /* 0x000fe20000000000 */
[----:B------:R-:W-:Y:S08]  /*56d0*/  BRA `(.L_x_23774) ;  /* 0x00000000000c7947 */ /* 0x000ff00003800000 */
.L_x_23797:
[----:B------:R-:W2:Y:S02]  /*56e0*/  LDG.E R4, desc[UR36][R4.64] ;  /* 0x0000002404047981 */ /* 0x000ea4000c1e1900 */
[----:B--2---:R-:W-:-:S04]  /*56f0*/  ISETP.NE.AND P0, PT, R4, RZ, PT ;  /* 0x000000ff0400720c */ /* 0x004fc80003f05270 */
[----:B------:R-:W-:-:S09]  /*5700*/  P2R R26, PR, RZ, 0x1 ;  /* 0x00000001ff1a7803 */ /* 0x000fd20000000000 */
.L_x_23774:
        /* <DEDUP_REMOVED lines=20> */
.L_x_23805:
[----:B------:R-:W2:Y:S02]  /*5850*/  LDG.E.U8 R4, desc[UR36][R4.64] ;  /* 0x0000002404047981 */ /* 0x000ea4000c1e1100 */
[----:B--2---:R-:W-:Y:S01]  /*5860*/  ISETP.NE.AND P0, PT, R4, RZ, PT ;  /* 0x000000ff0400720c */ /* 0x004fe20003f05270 */
[----:B------:R-:W-:-:S12]  /*5870*/  BRA `(.L_x_23807) ;  /* 0x0000000c00747947 */ /* 0x000fd80003800000 */
.L_x_23804:
        /* <DEDUP_REMOVED lines=10> */
.L_x_23809:
[----:B------:R-:W2:Y:S02]  /*5920*/  LDG.E R4, desc[UR36][R4.64] ;  /* 0x0000002404047981 */ /* 0x000ea4000c1e1900 */
[----:B--2---:R-:W-:Y:S01]  /*5930*/  ISETP.NE.AND P0, PT, R4, RZ, PT ;  /* 0x000000ff0400720c */ /* 0x004fe20003f05270 */
[----:B------:R-:W-:-:S12]  /*5940*/  BRA `(.L_x_23807) ;  /* 0x0000000c00407947 */ /* 0x000fd80003800000 */
.L_x_23808:
[----:B------:R-:W2:Y:S02]  /*5950*/  LDG.E.U16 R4, desc[UR36][R4.64] ;  /* 0x0000002404047981 */ /* 0x000ea4000c1e1500 */
[----:B--2---:R-:W-:Y:S01]  /*5960*/  ISETP.NE.AND P0, PT, R4, RZ, PT ;  /* 0x000000ff0400720c */ /* 0x004fe20003f05270 */
[----:B------:R-:W-:-:S12]  /*5970*/  BRA `(.L_x_23807) ;  /* 0x0000000c00347947 */ /* 0x000fd80003800000 */
.L_x_23803:
        /* <DEDUP_REMOVED lines=9> */
.L_x_23811:
[----:B------:R-:W2:Y:S02]  /*5a10*/  LDG.E.U16 R0, desc[UR36][R4.64] ;  /* 0x0000002404007981 */ /* 0x000ea4000c1e1500 */
[----:B--2---:R-:W-:-:S05]  /*5a20*/  HADD2.F32 R0, -RZ, R0.H0_H0 ;  /* 0x20000000ff007230 */ /* 0x004fca0000004100 */
[----:B------:R-:W-:Y:S01]  /*5a30*/  FSETP.NEU.FTZ.AND P0, PT, R0, RZ, PT ;  /* 0x000000ff0000720b */ /* 0x000fe20003f1d000 */
[----:B------:R-:W-:-:S12]  /*5a40*/  BRA `(.L_x_23807) ;  /* 0x0000000c00007947 */ /* 0x000fd80003800000 */
.L_x_23810:
        /* <DEDUP_REMOVED lines=11> */
.L_x_23813:
        /* <DEDUP_REMOVED lines=10> */
.L_x_23812:
[----:B------:R-:W2:Y:S02]  /*5ba0*/  LDG.E.64 R4, desc[UR36][R4.64] ;  /* 0x0000002404047981 */ /* 0x000ea4000c1e1b00 */
[----:B--2---:R-:W-:Y:S01]  /*5bb0*/  DSETP.NEU.AND P0, PT, R4, RZ, PT ;  /* 0x000000ff0400722a */ /* 0x004fe20003f0d000 */
[----:B------:R-:W-:-:S13]  /*5bc0*/  BRA `(.L_x_23807) ;  /* 0x0000000800a07947 */ /* 0x000fda0003800000 */
.L_x_23802:
        /* <DEDUP_REMOVED lines=11> */
.L_x_23816:
[----:B------:R-:W2:Y:S02]  /*5c80*/  LDG.E.128 R4, desc[UR36][R4.64] ;  /* 0x0000002404047981 */ /* 0x000ea4000c1e1d00 */
[----:B--2---:R-:W-:-:S06]  /*5c90*/  DSETP.NEU.AND P0, PT, R6, RZ, PT ;  /* 0x000000ff0600722a */ /* 0x004fcc0003f0d000 */
[----:B------:R-:W-:Y:S01]  /*5ca0*/  DSETP.NEU.OR P0, PT, R4, RZ, P0 ;  /* 0x000000ff0400722a */ /* 0x000fe2000070d400 */
[----:B------:R-:W-:-:S13]  /*5cb0*/  BRA `(.L_x_23807) ;  /* 0x0000000800647947 */ /* 0x000fda0003800000 */
.L_x_23815:
        /* <DEDUP_REMOVED lines=27> */
.L_x_23818:
        /* <DEDUP_REMOVED lines=14> */
.L_x_23817:
[----:B------:R-:W2:Y:S02]  /*5f50*/  LDG.E.U16 R0, desc[UR36][R4.64] ;  /* 0x0000002404007981 */ /* 0x000ea4000c1e1500 */
[----:B--2---:R-:W-:-:S05]  /*5f60*/  IMAD.U32 R0, R0, 0x10000, RZ ;  /* 0x0001000000007824 */ /* 0x004fca00078e00ff */
[----:B------:R-:W-:Y:S01]  /*5f70*/  FSETP.NEU.FTZ.AND P0, PT, R0, RZ, PT ;  /* 0x000000ff0000720b */ /* 0x000fe20003f1d000 */
[----:B------:R-:W-:-:S12]  /*5f80*/  BRA `(.L_x_23807) ;  /* 0x0000000400b07947 */ /* 0x000fd80003800000 */
.L_x_23814:
        /* <DEDUP_REMOVED lines=11> */
.L_x_23821:
        /* <DEDUP_REMOVED lines=21> */
.L_x_23825:
[----:B------:R-:W-:Y:S05]  /*6190*/  BSYNC B1 ;  /* 0x0000000000017941 */ /* 0x000fea0003800000 */
.L_x_23824:
[----:B------:R-:W-:Y:S01]  /*61a0*/  LEA R5, R0, 0x3b800000, 0x17 ;  /* 0x3b80000000057811 */ /* 0x000fe200078eb8ff */
[----:B------:R-:W-:-:S05]  /*61b0*/  IMAD.SHL.U32 R0, R3, 0x100000, RZ ;  /* 0x0010000003007824 */ /* 0x000fca00078e00ff */
[----:B------:R-:W-:-:S07]  /*61c0*/  LOP3.LUT R0, R5, R0, R6, 0xfe, !PT ;  /* 0x0000000005007212 */ /* 0x000fce00078efe06 */
.L_x_23823:
[----:B------:R-:W-:Y:S05]  /*61d0*/  BSYNC B0 ;  /* 0x0000000000007941 */ /* 0x000fea0003800000 */
.L_x_23822:
[----:B------:R-:W-:Y:S01]  /*61e0*/  FSETP.NEU.FTZ.AND P0, PT, R0, RZ, PT ;  /* 0x000000ff0000720b */ /* 0x000fe20003f1d000 */
[----:B------:R-:W-:-:S12]  /*61f0*/  BRA `(.L_x_23807) ;  /* 0x0000000400147947 */ /* 0x000fd80003800000 */
.L_x_23820:
        /* <DEDUP_REMOVED lines=21> */
.L_x_23829:
[----:B------:R-:W-:Y:S05]  /*6350*/  BSYNC B1 ;  /* 0x0000000000017941 */ /* 0x000fea0003800000 */
.L_x_23828:
[----:B------:R-:W-:Y:S01]  /*6360*/  LEA R5, R0, 0x37800000, 0x17 ;  /* 0x3780000000057811 */ /* 0x000fe200078eb8ff */
[----:B------:R-:W-:-:S05]  /*6370*/  IMAD.SHL.U32 R0, R3, 0x200000, RZ ;  /* 0x0020000003007824 */ /* 0x000fca00078e00ff */
[----:B------:R-:W-:-:S07]  /*6380*/  LOP3.LUT R0, R5, R0, R6, 0xfe, !PT ;  /* 0x0000000005007212 */ /* 0x000fce00078efe06 */
.L_x_23827:
[----:B------:R-:W-:Y:S05]  /*6390*/  BSYNC B0 ;  /* 0x0000000000007941 */ /* 0x000fea0003800000 */
.L_x_23826:
[----:B------:R-:W-:Y:S01]  /*63a0*/  FSETP.NEU.FTZ.AND P0, PT, R0, RZ, PT ;  /* 0x000000ff0000720b */ /* 0x000fe20003f1d000 */
[----:B------:R-:W-:-:S12]  /*63b0*/  BRA `(.L_x_23807) ;  /* 0x0000000000a47947 */ /* 0x000fd80003800000 */
.L_x_23819:
        /* <DEDUP_REMOVED lines=14> */
.L_x_23833:
[----:B------:R-:W-:Y:S05]  /*64a0*/  BSYNC B0 ;  /* 0x0000000000007941 */ /* 0x000fea0003800000 */
.L_x_23832:
[----:B------:R-:W-:Y:S01]  /*64b0*/  FSETP.NEU.FTZ.AND P0, PT, R0, RZ, PT ;  /* 0x000000ff0000720b */ /* 0x000fe20003f1d000 */
[----:B------:R-:W-:-:S12]  /*64c0*/  BRA `(.L_x_23807) ;  /* 0x0000000000607947 */ /* 0x000fd80003800000 */
.L_x_23806:
        /* <DEDUP_REMOVED lines=16> */
.L_x_23834:
[----:B------:R-:W-:Y:S01]  /*65d0*/  PLOP3.LUT P0, PT, PT, PT, PT, 0x8, 0x0 ;  /* 0x000000000000781c */ /* 0x000fe20003f0e170 */
[----:B------:R-:W-:-:S12]  /*65e0*/  BRA `(.L_x_23807) ;  /* 0x0000000000187947 */ /* 0x000fd80003800000 */
.L_x_23831:
[----:B------:R-:W2:Y:S02]  /*65f0*/  LDG.E.64 R4, desc[UR36][R4.64] ;  /* 0x0000002404047981 */ /* 0x000ea4000c1e1b00 */
[----:B--2---:R-:W-:-:S04]  /*6600*/  ISETP.NE.U32.AND P0, PT, R4, RZ, PT ;  /* 0x000000ff0400720c */ /* 0x004fc80003f05070 */
[----:B------:R-:W-:Y:S01]  /*6610*/  ISETP.NE.AND.EX P0, PT, R5, RZ, PT, P0 ;  /* 0x000000ff0500720c */ /* 0x000fe20003f05300 */
[----:B------:R-:W-:-:S12]  /*6620*/  BRA `(.L_x_23807) ;  /* 0x0000000000087947 */ /* 0x000fd80003800000 */
.L_x_23830:
[----:B------:R-:W2:Y:S02]  /*6630*/  LDG.E R4, desc[UR36][R4.64] ;  /* 0x0000002404047981 */ /* 0x000ea4000c1e1900 */
[----:B--2---:R-:W-:-:S13]  /*6640*/  ISETP.NE.AND P0, PT, R4, RZ, PT ;  /* 0x000000ff0400720c */ /* 0x004fda0003f05270 */
.L_x_23807:
[----:B------:R-:W-:Y:S01]  /*6650*/  ISETP.NE.AND P1, PT, R26, RZ, PT ;  /* 0x000000ff1a00720c */ /* 0x000fe20003f25270 */
[----:B------:R-:W-:Y:S01]  /*6660*/  VIADD R25, R25, 0x80 ;  /* 0x0000008019197836 */ /* 0x000fe20000000000 */
[----:B------:R-:W-:Y:S02]  /*6670*/  SEL R26, RZ, 0x1, !P0 ;  /* 0x00000001ff1a7807 */ /* 0x000fe40004000000 */
[----:B------:R-:W-:-:S09]  /*6680*/  SEL R27, RZ, 0x1, !P1 ;  /* 0x00000001ff1b7807 */ /* 0x000fd20004800000 */
.L_x_23767:
[----:B------:R-:W-:Y:S05]  /*6690*/  BSYNC B6 ;  /* 0x0000000000067941 */ /* 0x000fea0003800000 */
.L_x_23766:
[----:B0-----:R-:W0:Y:S01]  /*66a0*/  LDC.U8 R24, c[0x0][0x218] ;  /* 0x00008600ff187b82 */ /* 0x001e220000000000 */
        /* <DEDUP_REMOVED lines=29> */
.L_x_23837:
[----:B------:R-:W1:Y:S01]  /*6880*/  LDC.U8 R6, c[0x0][0x24d] ;  /* 0x00009340ff067b82 */ /* 0x000e620000000000 */
[----:B------:R-:W-:Y:S02]  /*6890*/  ULDC UR4, c[0x0][0x254] ;  /* 0x0000950000047ab9 */ /* 0x000fe40000000800 */
[----:B------:R-:W-:-:S05]  /*68a0*/  IMAD R3, R25, UR4, RZ ;  /* 0x0000000419037c24 */ /* 0x000fca000f8e02ff */
[----:B------:R-:W2:Y:S01]  /*68b0*/  LDC.64 R4, c[0x0][0x238] ;  /* 0x00008e00ff047b82 */ /* 0x000ea20000000a00 */
[----:B-1----:R-:W-:-:S04]  /*68c0*/  PRMT R0, R6, 0x9910, RZ ;  /* 0x0000991006007816 */ /* 0x002fc800000000ff */
        /* <DEDUP_REMOVED lines=16> */
.L_x_23841:
[----:B------:R-:W2:Y:S02]  /*69d0*/  LDG.E.U8 R4, desc[UR36][R4.64] ;  /* 0x0000002404047981 */ /* 0x000ea4000c1e1100 */
[----:B--2---:R-:W-:-:S04]  /*69e0*/  ISETP.NE.AND P0, PT, R4, RZ, PT ;  /* 0x000000ff0400720c */ /* 0x004fc80003f05270 */
[----:B------:R-:W-:Y:S01]  /*69f0*/  P2R R23, PR, RZ, 0x1 ;  /* 0x00000001ff177803 */ /* 0x000fe20000000000 */
[----:B------:R-:W-:Y:S08]  /*6a00*/  BRA `(.L_x_23843) ;  /* 0x0000000c00c47947 */ /* 0x000ff00003800000 */
.L_x_23840:
        /* <DEDUP_REMOVED lines=11> */
.L_x_23845:
[----:B------:R-:W2:Y:S02]  /*6ac0*/  LDG.E R4, desc[UR36][R4.64] ;  /* 0x0000002404047981 */ /* 0x000ea4000c1e1900 */
[----:B--2---:R-:W-:-:S04]  /*6ad0*/  ISETP.NE.AND P0, PT, R4, RZ, PT ;  /* 0x000000ff0400720c */ /* 0x004fc80003f05270 */
[----:B------:R-:W-:Y:S01]  /*6ae0*/  P2R R23, PR, RZ, 0x1 ;  /* 0x00000001ff177803 */ /* 0x000fe20000000000 */
[----:B------:R-:W-:Y:S08]  /*6af0*/  BRA `(.L_x_23843) ;  /* 0x0000000c00887947 */ /* 0x000ff00003800000 */
.L_x_23844:
[----:B------:R-:W2:Y:S02]  /*6b00*/  LDG.E.U16 R4, desc[UR36][R4.64] ;  /* 0x0000002404047981 */ /* 0x000ea4000c1e1500 */
[----:B--2---:R-:W-:-:S04]  /*6b10*/  ISETP.NE.AND P0, PT, R4, RZ, PT ;  /* 0x000000ff0400720c */ /* 0x004fc80003f05270 */
[----:B------:R-:W-:Y:S01]  /*6b20*/  P2R R23, PR, RZ, 0x1 ;  /* 0x00000001ff177803 */ /* 0x000fe20000000000 */
[----:B------:R-:W-:Y:S08]  /*6b30*/  BRA `(.L_x_23843) ;  /* 0x0000000c00787947 */ /* 0x000ff00003800000 */
.L_x_23839:
        /* <DEDUP_REMOVED lines=10> */
.L_x_23847:
[----:B------:R-:W2:Y:S02]  /*6be0*/  LDG.E.U16 R0, desc[UR36][R4.64] ;  /* 0x0000002404007981 */ /* 0x000ea4000c1e1500 */
[----:B--2---:R-:W-:-:S05]  /*6bf0*/  HADD2.F32 R0, -RZ, R0.H0_H0 ;  /* 0x20000000ff007230 */ /* 0x004fca0000004100 */
[----:B------:R-:W-:-:S04]  /*6c00*/  FSETP.NEU.FTZ.AND P0, PT, R0, RZ, PT ;  /* 0x000000ff0000720b */ /* 0x000fc80003f1d000 */
[----:B------:R-:W-:Y:S01]  /*6c10*/  P2R R23, PR, RZ, 0x1 ;  /* 0x00000001ff177803 */ /* 0x000fe20000000000 */
[----:B------:R-:W-:Y:S08]  /*6c20*/  BRA `(.L_x_23843) ;  /* 0x0000000c003c7947 */ /* 0x000ff00003800000 */
.L_x_23846:
        /* <DEDUP_REMOVED lines=12> */
.L_x_23849:
        /* <DEDUP_REMOVED lines=11> */
.L_x_23848:
[----:B------:R-:W2:Y:S02]  /*6da0*/  LDG.E.64 R4, desc[UR36][R4.64] ;  /* 0x0000002404047981 */ /* 0x000ea4000c1e1b00 */
[----:B--2---:R-:W-:-:S06]  /*6db0*/  DSETP.NEU.AND P0, PT, R4, RZ, PT ;  /* 0x000000ff0400722a */ /* 0x004fcc0003f0d000 */
[----:B------:R-:W-:Y:S01]  /*6dc0*/  P2R R23, PR, RZ, 0x1 ;  /* 0x00000001ff177803 */ /* 0x000fe20000000000 */
[----:B------:R-:W-:Y:S07]  /*6dd0*/  BRA `(.L_x_23843) ;  /* 0x0000000800d07947 */ /* 0x000fee0003800000 */
.L_x_23838:
        /* <DEDUP_REMOVED lines=12> */
.L_x_23852:
[----:B------:R-:W2:Y:S02]  /*6ea0*/  LDG.E.128 R4, desc[UR36][R4.64] ;  /* 0x0000002404047981 */ /* 0x000ea4000c1e1d00 */
[----:B--2---:R-:W-:-:S06]  /*6eb0*/  DSETP.NEU.AND P0, PT, R6, RZ, PT ;  /* 0x000000ff0600722a */ /* 0x004fcc0003f0d000 */
[----:B------:R-:W-:-:S06]  /*6ec0*/  DSETP.NEU.OR P0, PT, R4, RZ, P0 ;  /* 0x000000ff0400722a */ /* 0x000fcc000070d400 */
[----:B------:R-:W-:Y:S01]  /*6ed0*/  P2R R23, PR, RZ, 0x1 ;  /* 0x00000001ff177803 */ /* 0x000fe20000000000 */
[----:B------:R-:W-:Y:S07]  /*6ee0*/  BRA `(.L_x_23843) ;  /* 0x00000008008c7947 */ /* 0x000fee0003800000 */
.L_x_23851:
        /* <DEDUP_REMOVED lines=28> */
.L_x_23854:
        /* <DEDUP_REMOVED lines=15> */
.L_x_23853:
[----:B------:R-:W2:Y:S02]  /*71a0*/  LDG.E.U16 R0, desc[UR36][R4.64] ;  /* 0x0000002404007981 */ /* 0x000ea4000c1e1500 */
[----:B--2---:R-:W-:-:S05]  /*71b0*/  IMAD.U32 R0, R0, 0x10000, RZ ;  /* 0x0001000000007824 */ /* 0x004fca00078e00ff */
[----:B------:R-:W-:-:S04]  /*71c0*/  FSETP.NEU.FTZ.AND P0, PT, R0, RZ, PT ;  /* 0x000000ff0000720b */ /* 0x000fc80003f1d000 */
[----:B------:R-:W-:Y:S01]  /*71d0*/  P2R R23, PR, RZ, 0x1 ;  /* 0x00000001ff177803 */ /* 0x000fe20000000000 */
[----:B------:R-:W-:Y:S08]  /*71e0*/  BRA `(.L_x_23843) ;  /* 0x0000000400cc7947 */ /* 0x000ff00003800000 */
.L_x_23850:
        /* <DEDUP_REMOVED lines=12> */
.L_x_23857:
        /* <DEDUP_REMOVED lines=21> */
.L_x_23861:
[----:B------:R-:W-:Y:S05]  /*7400*/  BSYNC B1 ;  /* 0x0000000000017941 */ /* 0x000fea0003800000 */
.L_x_23860:
[----:B------:R-:W-:Y:S01]  /*7410*/  LEA R5, R0, 0x3b800000, 0x17 ;  /* 0x3b80000000057811 */ /* 0x000fe200078eb8ff */
[----:B------:R-:W-:-:S05]  /*7420*/  IMAD.SHL.U32 R0, R3, 0x100000, RZ ;  /* 0x0010000003007824 */ /* 0x000fca00078e00ff */
[----:B------:R-:W-:-:S07]  /*7430*/  LOP3.LUT R0, R5, R0, R6, 0xfe, !PT ;  /* 0x0000000005007212 */ /* 0x000fce00078efe06 */
.L_x_23859:
[----:B------:R-:W-:Y:S05]  /*7440*/  BSYNC B0 ;  /* 0x0000000000007941 */ /* 0x000fea0003800000 */
.L_x_23858:
[----:B------:R-:W-:-:S04]  /*7450*/  FSETP.NEU.FTZ.AND P0, PT, R0, RZ, PT ;  /* 0x000000ff0000720b */ /* 0x000fc80003f1d000 */
[----:B------:R-:W-:Y:S01]  /*7460*/  P2R R23, PR, RZ, 0x1 ;  /* 0x00000001ff177803 */ /* 0x000fe20000000000 */
[----:B------:R-:W-:Y:S08]  /*7470*/  BRA `(.L_x_23843) ;  /* 0x0000000400287947 */ /* 0x000ff00003800000 */
.L_x_23856:
        /* <DEDUP_REMOVED lines=21> */
.L_x_23865:
[----:B------:R-:W-:Y:S05]  /*75d0*/  BSYNC B1 ;  /* 0x0000000000017941 */ /* 0x000fea0003800000 */
.L_x_23864:
[----:B------:R-:W-:Y:S01]  /*75e0*/  LEA R5, R0, 0x37800000, 0x17 ;  /* 0x3780000000057811 */ /* 0x000fe200078eb8ff */
[----:B------:R-:W-:-:S05]  /*75f0*/  IMAD.SHL.U32 R0, R3, 0x200000, RZ ;  /* 0x0020000003007824 */ /* 0x000fca00078e00ff */
[----:B------:R-:W-:-:S07]  /*7600*/  LOP3.LUT R0, R5, R0, R6, 0xfe, !PT ;  /* 0x0000000005007212 */ /* 0x000fce00078efe06 */
.L_x_23863:
[----:B------:R-:W-:Y:S05]  /*7610*/  BSYNC B0 ;  /* 0x0000000000007941 */ /* 0x000fea0003800000 */
.L_x_23862:
[----:B------:R-:W-:-:S04]  /*7620*/  FSETP.NEU.FTZ.AND P0, PT, R0, RZ, PT ;  /* 0x000000ff0000720b */ /* 0x000fc80003f1d000 */
[----:B------:R-:W-:Y:S01]  /*7630*/  P2R R23, PR, RZ, 0x1 ;  /* 0x00000001ff177803 */ /* 0x000fe20000000000 */
[----:B------:R-:W-:Y:S08]  /*7640*/  BRA `(.L_x_23843) ;  /* 0x0000000000b47947 */ /* 0x000ff00003800000 */
.L_x_23855:
        /* <DEDUP_REMOVED lines=14> */
.L_x_23869:
[----:B------:R-:W-:Y:S05]  /*7730*/  BSYNC B0 ;  /* 0x0000000000007941 */ /* 0x000fea0003800000 */
.L_x_23868:
[----:B------:R-:W-:-:S04]  /*7740*/  FSETP.NEU.FTZ.AND P0, PT, R0, RZ, PT ;  /* 0x000000ff0000720b */ /* 0x000fc80003f1d000 */
[----:B------:R-:W-:Y:S01]  /*7750*/  P2R R23, PR, RZ, 0x1 ;  /* 0x00000001ff177803 */ /* 0x000fe20000000000 */
[----:B------:R-:W-:Y:S08]  /*7760*/  BRA `(.L_x_23843) ;  /* 0x00000000006c7947 */ /* 0x000ff00003800000 */
.L_x_23842:
        /* <DEDUP_REMOVED lines=16> */
.L_x_23870:
[----:B------:R-:W-:-:S04]  /*7870*/  PLOP3.LUT P0, PT, PT, PT, PT, 0x8, 0x0 ;  /* 0x000000000000781c */ /* 0x000fc80003f0e170 */
[----:B------:R-:W-:Y:S01]  /*7880*/  P2R R23, PR, RZ, 0x1 ;  /* 0x00000001ff177803 */ /* 0x000fe20000000000 */
[----:B------:R-:W-:Y:S08]  /*7890*/  BRA `(.L_x_23843) ;  /* 0x0000000000207947 */ /* 0x000ff00003800000 */
.L_x_23867:
[----:B------:R-:W2:Y:S02]  /*78a0*/  LDG.E.64 R4, desc[UR36][R4.64] ;  /* 0x0000002404047981 */ /* 0x000ea4000c1e1b00 */
[----:B--2---:R-:W-:-:S04]  /*78b0*/  ISETP.NE.U32.AND P0, PT, R4, RZ, PT ;  /* 0x000000ff0400720c */ /* 0x004fc80003f05070 */
[----:B------:R-:W-:-:S04]  /*78c0*/  ISETP.NE.AND.EX P0, PT, R5, RZ, PT, P0 ;  /* 0x000000ff0500720c */ /* 0x000fc80003f05300 */
[----:B------:R-:W-:Y:S01]  /*78d0*/  P2R R23, PR, RZ, 0x1 ;  /* 0x00000001ff177803 */ /* 0x000fe20000000000 */
[----:B------:R-:W-:Y:S08]  /*78e0*/  BRA `(.L_x_23843) ;  /* 0x00000000000c7947 */ /* 0x000ff00003800000 */
.L_x_23866:
[----:B------:R-:W2:Y:S02]  /*78f0*/  LDG.E R4, desc[UR36][R4.64] ;  /* 0x0000002404047981 */ /* 0x000ea4000c1e1900 */
[----:B--2---:R-:W-:-:S04]  /*7900*/  ISETP.NE.AND P0, PT, R4, RZ, PT ;  /* 0x000000ff0400720c */ /* 0x004fc80003f05270 */
[----:B------:R-:W-:-:S09]  /*7910*/  P2R R23, PR, RZ, 0x1 ;  /* 0x00000001ff177803 */ /* 0x000fd20000000000 */
.L_x_23843:
        /* <DEDUP_REMOVED lines=20> */
.L_x_23874:
[----:B------:R-:W2:Y:S02]  /*7a60*/  LDG.E.U8 R4, desc[UR36][R4.64] ;  /* 0x0000002404047981 */ /* 0x000ea4000c1e1100 */
[----:B--2---:R-:W-:Y:S01]  /*7a70*/  ISETP.NE.AND P0, PT, R4, RZ, PT ;  /* 0x000000ff0400720c */ /* 0x004fe20003f05270 */
[----:B------:R-:W-:-:S12]  /*7a80*/  BRA `(.L_x_23876) ;  /* 0x0000000c00747947 */ /* 0x000fd80003800000 */
.L_x_23873:
        /* <DEDUP_REMOVED lines=10> */
.L_x_23878:
[----:B------:R-:W2:Y:S02]  /*7b30*/  LDG.E R4, desc[UR36][R4.64] ;  /* 0x0000002404047981 */ /* 0x000ea4000c1e1900 */
[----:B--2---:R-:W-:Y:S01]  /*7b40*/  ISETP.NE.AND P0, PT, R4, RZ, PT ;  /* 0x000000ff0400720c */ /* 0x004fe20003f05270 */
[----:B------:R-:W-:-:S12]  /*7b50*/  BRA `(.L_x_23876) ;  /* 0x0000000c00407947 */ /* 0x000fd80003800000 */
.L_x_23877:
[----:B------:R-:W2:Y:S02]  /*7b60*/  LDG.E.U16 R4, desc[UR36][R4.64] ;  /* 0x0000002404047981 */ /* 0x000ea4000c1e1500 */
[----:B--2---:R-:W-:Y:S01]  /*7b70*/  ISETP.NE.AND P0, PT, R4, RZ, PT ;  /* 0x000000ff0400720c */ /* 0x004fe20003f05270 */
[----:B------:R-:W-:-:S12]  /*7b80*/  BRA `(.L_x_23876) ;  /* 0x0000000c00347947 */ /* 0x000fd80003800000 */
.L_x_23872:
        /* <DEDUP_REMOVED lines=9> */
.L_x_23880:
[----:B------:R-:W2:Y:S02]  /*7c20*/  LDG.E.U16 R0, desc[UR36][R4.64] ;  /* 0x0000002404007981 */ /* 0x000ea4000c1e1500 */
[----:B--2---:R-:W-:-:S05]  /*7c30*/  HADD2.F32 R0, -RZ, R0.H0_H0 ;  /* 0x20000000ff007230 */ /* 0x004fca0000004100 */
[----:B------:R-:W-:Y:S01]  /*7c40*/  FSETP.NEU.FTZ.AND P0, PT, R0, RZ, PT ;  /* 0x000000ff0000720b */ /* 0x000fe20003f1d000 */
[----:B------:R-:W-:-:S12]  /*7c50*/  BRA `(.L_x_23876) ;  /* 0x0000000c00007947 */ /* 0x000fd80003800000 */
.L_x_23879:
        /* <DEDUP_REMOVED lines=11> */
.L_x_23882:
        /* <DEDUP_REMOVED lines=10> */
.L_x_23881:
[----:B------:R-:W2:Y:S02]  /*7db0*/  LDG.E.64 R4, desc[UR36][R4.64] ;  /* 0x0000002404047981 */ /* 0x000ea4000c1e1b00 */
[----:B--2---:R-:W-:Y:S01]  /*7dc0*/  DSETP.NEU.AND P0, PT, R4, RZ, PT ;  /* 0x000000ff0400722a */ /* 0x004fe20003f0d000 */
[----:B------:R-:W-:-:S13]  /*7dd0*/  BRA `(.L_x_23876) ;  /* 0x0000000800a07947 */ /* 0x000fda0003800000 */
.L_x_23871:
        /* <DEDUP_REMOVED lines=11> */
.L_x_23885:
[----:B------:R-:W2:Y:S02]  /*7e90*/  LDG.E.128 R4, desc[UR36][R4.64] ;  /* 0x0000002404047981 */ /* 0x000ea4000c1e1d00 */
[----:B--2---:R-:W-:-:S06]  /*7ea0*/  DSETP.NEU.AND P0, PT, R6, RZ, PT ;  /* 0x000000ff0600722a */ /* 0x004fcc0003f0d000 */
[----:B------:R-:W-:Y:S01]  /*7eb0*/  DSETP.NEU.OR P0, PT, R4, RZ, P0 ;  /* 0x000000ff0400722a */ /* 0x000fe2000070d400 */
[----:B------:R-:W-:-:S13]  /*7ec0*/  BRA `(.L_x_23876) ;  /* 0x0000000800647947 */ /* 0x000fda0003800000 */
.L_x_23884:
        /* <DEDUP_REMOVED lines=27> */
.L_x_23887:
        /* <DEDUP_REMOVED lines=14> */
.L_x_23886:
[----:B------:R-:W2:Y:S02]  /*8160*/  LDG.E.U16 R0, desc[UR36][R4.64] ;  /* 0x0000002404007981 */ /* 0x000ea4000c1e1500 */
[----:B--2---:R-:W-:-:S05]  /*8170*/  IMAD.U32 R0, R0, 0x10000, RZ ;  /* 0x0001000000007824 */ /* 0x004fca00078e00ff */
[----:B------:R-:W-:Y:S01]  /*8180*/  FSETP.NEU.FTZ.AND P0, PT, R0, RZ, PT ;  /* 0x000000ff0000720b */ /* 0x000fe20003f1d000 */
[----:B------:R-:W-:-:S12]  /*8190*/  BRA `(.L_x_23876) ;  /* 0x0000000400b07947 */ /* 0x000fd80003800000 */
.L_x_23883:
        /* <DEDUP_REMOVED lines=11> */
.L_x_23890:
        /* <DEDUP_REMOVED lines=21> */
.L_x_23894:
[----:B------:R-:W-:Y:S05]  /*83a0*/  BSYNC B1 ;  /* 0x0000000000017941 */ /* 0x000fea0003800000 */
.L_x_23893:
[----:B------:R-:W-:Y:S01]  /*83b0*/  LEA R5, R0, 0x3b800000, 0x17 ;  /* 0x3b80000000057811 */ /* 0x000fe200078eb8ff */
[----:B------:R-:W-:-:S05]  /*83c0*/  IMAD.SHL.U32 R0, R3, 0x100000, RZ ;  /* 0x0010000003007824 */ /* 0x000fca00078e00ff */
[----:B------:R-:W-:-:S07]  /*83d0*/  LOP3.LUT R0, R5, R0, R6, 0xfe, !PT ;  /* 0x0000000005007212 */ /* 0x000fce00078efe06 */
.L_x_23892:
[----:B------:R-:W-:Y:S05]  /*83e0*/  BSYNC B0 ;  /* 0x0000000000007941 */ /* 0x000fea0003800000 */
.L_x_23891:
[----:B------:R-:W-:Y:S01]  /*83f0*/  FSETP.NEU.FTZ.AND P0, PT, R0, RZ, PT ;  /* 0x000000ff0000720b */ /* 0x000fe20003f1d000 */
[----:B------:R-:W-:-:S12]  /*8400*/  BRA `(.L_x_23876) ;  /* 0x0000000400147947 */ /* 0x000fd80003800000 */
.L_x_23889:
        /* <DEDUP_REMOVED lines=21> */
.L_x_23898:
[----:B------:R-:W-:Y:S05]  /*8560*/  BSYNC B1 ;  /* 0x0000000000017941 */ /* 0x000fea0003800000 */
.L_x_23897:
[----:B------:R-:W-:Y:S01]  /*8570*/  LEA R5, R0, 0x37800000, 0x17 ;  /* 0x3780000000057811 */ /* 0x000fe200078eb8ff */
[----:B------:R-:W-:-:S05]  /*8580*/  IMAD.SHL.U32 R0, R3, 0x200000, RZ ;  /* 0x0020000003007824 */ /* 0x000fca00078e00ff */
[----:B------:R-:W-:-:S07]  /*8590*/  LOP3.LUT R0, R5, R0, R6, 0xfe, !PT ;  /* 0x0000000005007212 */ /* 0x000fce00078efe06 */
.L_x_23896:
[----:B------:R-:W-:Y:S05]  /*85a0*/  BSYNC B0 ;  /* 0x0000000000007941 */ /* 0x000fea0003800000 */
.L_x_23895:
[----:B------:R-:W-:Y:S01]  /*85b0*/  FSETP.NEU.FTZ.AND P0, PT, R0, RZ, PT ;  /* 0x000000ff0000720b */ /* 0x000fe20003f1d000 */
[----:B------:R-:W-:-:S12]  /*85c0*/  BRA `(.L_x_23876) ;  /* 0x0000000000a47947 */ /* 0x000fd80003800000 */
.L_x_23888:
        /* <DEDUP_REMOVED lines=14> */
.L_x_23902:
[----:B------:R-:W-:Y:S05]  /*86b0*/  BSYNC B0 ;  /* 0x0000000000007941 */ /* 0x000fea0003800000 */
.L_x_23901:
[----:B------:R-:W-:Y:S01]  /*86c0*/  FSETP.NEU.FTZ.AND P0, PT, R0, RZ, PT ;  /* 0x000000ff0000720b */ /* 0x000fe20003f1d000 */
[----:B------:R-:W-:-:S12]  /*86d0*/  BRA `(.L_x_23876) ;  /* 0x0000000000607947 */ /* 0x000fd80003800000 */
.L_x_23875:
        /* <DEDUP_REMOVED lines=16> */
.L_x_23903:
[----:B------:R-:W-:Y:S01]  /*87e0*/  PLOP3.LUT P0, PT, PT, PT, PT, 0x8, 0x0 ;  /* 0x000000000000781c */ /* 0x000fe20003f0e170 */
[----:B------:R-:W-:-:S12]  /*87f0*/  BRA `(.L_x_23876) ;  /* 0x0000000000187947 */ /* 0x000fd80003800000 */
.L_x_23900:
[----:B------:R-:W2:Y:S02]  /*8800*/  LDG.E.64 R4, desc[UR36][R4.64] ;  /* 0x0000002404047981 */ /* 0x000ea4000c1e1b00 */
[----:B--2---:R-:W-:-:S04]  /*8810*/  ISETP.NE.U32.AND P0, PT, R4, RZ, PT ;  /* 0x000000ff0400720c */ /* 0x004fc80003f05070 */
[----:B------:R-:W-:Y:S01]  /*8820*/  ISETP.NE.AND.EX P0, PT, R5, RZ, PT, P0 ;  /* 0x000000ff0500720c */ /* 0x000fe20003f05300 */
[----:B------:R-:W-:-:S12]  /*8830*/  BRA `(.L_x_23876) ;  /* 0x0000000000087947 */ /* 0x000fd80003800000 */
.L_x_23899:
[----:B------:R-:W2:Y:S02]  /*8840*/  LDG.E R4, desc[UR36][R4.64] ;  /* 0x0000002404047981 */ /* 0x000ea4000c1e1900 */
[----:B--2---:R-:W-:-:S13]  /*8850*/  ISETP.NE.AND P0, PT, R4, RZ, PT ;  /* 0x000000ff0400720c */ /* 0x004fda0003f05270 */
.L_x_23876:
[----:B------:R-:W-:Y:S02]  /*8860*/  ISETP.NE.AND P1, PT, R23, RZ, PT ;  /* 0x000000ff1700720c */ /* 0x000fe40003f25270 */
[----:B------:R-:W-:Y:S02]  /*8870*/  SEL R0, RZ, 0x1, !P0 ;  /* 0x00000001ff007807 */ /* 0x000fe40004000000 */
[----:B------:R-:W-:-:S09]  /*8880*/  SEL R28, RZ, 0x1, !P1 ;  /* 0x00000001ff1c7807 */ /* 0x000fd20004800000 */
.L_x_23836:
[----:B------:R-:W-:Y:S05]  /*8890*/  BSYNC B6 ;  /* 0x0000000000067941 */ /* 0x000fea0003800000 */
.L_x_23835:
[----:B------:R-:W1:Y:S01]  /*88a0*/  S2R R3, SR_TID.X ;  /* 0x0000000000037919 */ /* 0x000e620000002100 */
[----:B------:R-:W-:Y:S01]  /*88b0*/  PRMT R5, R16, 0x9910, RZ ;  /* 0x0000991010057816 */ /* 0x000fe200000000ff */
[----:B------:R-:W-:Y:S01]  /*88c0*/  BSSY B6, `(.L_x_23904) ;  /* 0x0000105000067945 */ /* 0x000fe20003800000 */
[----:B------:R-:W2:Y:S01]  /*88d0*/  LDC.U8 R16, c[0x0][0x25c] ;  /* 0x00009700ff107b82 */ /* 0x000ea20000000000 */
[----:B0-----:R-:W-:Y:S02]  /*88e0*/  ISETP.NE.AND P1, PT, R24, RZ, PT ;  /* 0x000000ff1800720c */ /* 0x001fe40003f25270 */
[----:B------:R-:W-:Y:S02]  /*88f0*/  PRMT R6, R27, 0x9910, RZ ;  /* 0x000099101b067816 */ /* 0x000fe400000000ff */
[----:B------:R-:W-:Y:S02]  /*8900*/  PRMT R18, R18, 0x9910, RZ ;  /* 0x0000991012127816 */ /* 0x000fe400000000ff */
[----:B------:R-:W-:-:S02]  /*8910*/  PRMT R4, R17, 0x9910, RZ ;  /* 0x0000991011047816 */ /* 0x000fc400000000ff */
[----:B------:R-:W-:Y:S02]  /*8920*/  PRMT R7, R28, 0x9910, RZ ;  /* 0x000099101c077816 */ /* 0x000fe400000000ff */
[----:B------:R-:W-:Y:S02]  /*8930*/  ISETP.NE.AND P2, PT, R6, RZ, P1 ;  /* 0x000000ff0600720c */ /* 0x000fe40000f45270 */
[----:B------:R-:W-:Y:S01]  /*8940*/  PRMT R6, R0, 0x9910, RZ ;  /* 0x0000991000067816 */ /* 0x000fe200000000ff */
[----:B------:R-:W-:Y:S01]  /*8950*/  IMAD.MOV.U32 R0, RZ, RZ, R18 ;  /* 0x000000ffff007224 */ /* 0x000fe200078e0012 */
[----:B------:R-:W-:Y:S02]  /*8960*/  ISETP.NE.AND P0, PT, R4, RZ, P1 ;  /* 0x000000ff0400720c */ /* 0x000fe40000f05270 */
[----:B------:R-:W-:Y:S02]  /*8970*/  ISETP.NE.AND P3, PT, R5, RZ, P1 ;  /* 0x000000ff0500720c */ /* 0x000fe40000f65270 */
[----:B------:R-:W-:-:S02]  /*8980*/  ISETP.NE.AND P1, PT, R7, RZ, P1 ;  /* 0x000000ff0700720c */ /* 0x000fc40000f25270 */
[----:B------:R-:W-:Y:S02]  /*8990*/  PRMT R4, R19, 0x9910, RZ ;  /* 0x0000991013047816 */ /* 0x000fe400000000ff */
[----:B------:R-:W-:Y:S02]  /*89a0*/  PRMT R5, R26, 0x9910, RZ ;  /* 0x000099101a057816 */ /* 0x000fe400000000ff */
[----:B------:R-:W-:Y:S02]  /*89b0*/  ISETP.NE.AND P0, PT, R0, RZ, P0 ;  /* 0x000000ff0000720c */ /* 0x000fe40000705270 */
[----:B------:R-:W-:Y:S02]  /*89c0*/  ISETP.NE.AND P3, PT, R4, RZ, P3 ;  /* 0x000000ff0400720c */ /* 0x000fe40001f65270 */
[----:B-1----:R-:W-:Y:S01]  /*89d0*/  ISETP.GE.AND P4, PT, R3, R22, PT ;  /* 0x000000160300720c */ /* 0x002fe20003f86270 */
[----:B------:R-:W-:Y:S01]  /*89e0*/  IMAD.MOV.U32 R17, RZ, RZ, R3 ;  /* 0x000000ffff117224 */ /* 0x000fe200078e0003 */
[----:B------:R-:W-:-:S02]  /*89f0*/  ISETP.NE.AND P2, PT, R5, RZ, P2 ;  /* 0x000000ff0500720c */ /* 0x000fc40001745270 */
[----:B------:R-:W-:Y:S02]  /*8a00*/  ISETP.NE.AND P1, PT, R6, RZ, P1 ;  /* 0x000000ff0600720c */ /* 0x000fe40000f25270 */
[----:B------:R-:W-:Y:S02]  /*8a10*/  SEL R11, RZ, 0x1, !P0 ;  /* 0x00000001ff0b7807 */ /* 0x000fe40004000000 */
[----:B------:R-:W-:Y:S02]  /*8a20*/  SEL R26, RZ, 0x1, !P3 ;  /* 0x00000001ff1a7807 */ /* 0x000fe40005800000 */
[----:B------:R-:W-:Y:S02]  /*8a30*/  SEL R18, RZ, 0x1, !P2 ;  /* 0x00000001ff127807 */ /* 0x000fe40005000000 */
[----:B------:R-:W-:Y:S01]  /*8a40*/  SEL R24, RZ, 0x1, !P1 ;  /* 0x00000001ff187807 */ /* 0x000fe20004800000 */
[----:B------:R-:W-:Y:S06]  /*8a50*/  @P4 BRA `(.L_x_23905) ;  /* 0x0000000c00ac4947 */ /* 0x000fec0003800000 */
[----:B------:R-:W0:Y:S01]  /*8a60*/  LDC.64 R8, c[0x0][0x228] ;  /* 0x00008a00ff087b82 */ /* 0x000e220000000a00 */
[----:B------:R-:W-:Y:S01]  /*8a70*/  IMAD R0, R2, 0x200, R3 ;  /* 0x0000020002007824 */ /* 0x000fe200078e0203 */
[----:B--2---:R-:W-:Y:S01]  /*8a80*/  PRMT R4, R16, 0x9910, RZ ;  /* 0x0000991010047816 */ /* 0x004fe200000000ff */
        /* <DEDUP_REMOVED lines=18> */
.L_x_23909:
[----:B------:R0:W-:Y:S01]  /*8bb0*/  STG.E.U8 desc[UR36][R8.64], R11 ;  /* 0x0000000b08007986 */ /* 0x0001e2000c101124 */
[----:B------:R-:W-:Y:S05]  /*8bc0*/  BRA `(.L_x_23905) ;  /* 0x0000000c00507947 */ /* 0x000fea0003800000 */
.L_x_23908:
[----:B------:R-:W-:-:S13]  /*8bd0*/  ISETP.NE.AND P0, PT, R0, 0x2, PT ;  /* 0x000000020000780c */ /* 0x000fda0003f05270 */
[----:B------:R-:W-:Y:S05]  /*8be0*/  @!P0 BRA `(.L_x_23911) ;  /* 0x0000000000288947 */ /* 0x000fea0003800000 */
[----:B------:R-:W-:-:S13]  /*8bf0*/  ISETP.NE.AND P0, PT, R0, 0x3, PT ;  /* 0x000000030000780c */ /* 0x000fda0003f05270 */
[----:B------:R-:W-:Y:S05]  /*8c00*/  @!P0 BRA `(.L_x_23912) ;  /* 0x0000000000188947 */ /* 0x000fea0003800000 */
[----:B------:R-:W-:-:S13]  /*8c10*/  ISETP.NE.AND P0, PT, R0, 0x4, PT ;  /* 0x000000040000780c */ /* 0x000fda0003f05270 */
[----:B------:R-:W-:Y:S05]  /*8c20*/  @P0 BRA `(.L_x_23910) ;  /* 0x0000000800e00947 */ /* 0x000fea0003800000 */
[----:B------:R-:W-:Y:S02]  /*8c30*/  IMAD.MOV.U32 R4, RZ, RZ, R11 ;  /* 0x000000ffff047224 */ /* 0x000fe400078e000b */
[----:B------:R-:W-:-:S05]  /*8c40*/  IMAD.MOV.U32 R5, RZ, RZ, RZ ;  /* 0x000000ffff057224 */ /* 0x000fca00078e00ff */
[----:B------:R0:W-:Y:S01]  /*8c50*/  STG.E.64 desc[UR36][R8.64], R4 ;  /* 0x0000000408007986 */ /* 0x0001e2000c101b24 */
[----:B------:R-:W-:Y:S05]  /*8c60*/  BRA `(.L_x_23905) ;  /* 0x0000000c00287947 */ /* 0x000fea0003800000 */
.L_x_23912:
[----:B------:R0:W-:Y:S01]  /*8c70*/  STG.E desc[UR36][R8.64], R11 ;  /* 0x0000000b08007986 */ /* 0x0001e2000c101924 */
[----:B------:R-:W-:Y:S05]  /*8c80*/  BRA `(.L_x_23905) ;  /* 0x0000000c00207947 */ /* 0x000fea0003800000 */
.L_x_23911:
[----:B------:R0:W-:Y:S01]  /*8c90*/  STG.E.U16 desc[UR36][R8.64], R11 ;  /* 0x0000000b08007986 */ /* 0x0001e2000c101524 */
[----:B------:R-:W-:Y:S05]  /*8ca0*/  BRA `(.L_x_23905) ;  /* 0x0000000c00187947 */ /* 0x000fea0003800000 */
.L_x_23907:
        /* <DEDUP_REMOVED lines=9> */
.L_x_23914:
[----:B------:R-:W0:Y:S02]  /*8d40*/  I2F.S16 R0, R11 ;  /* 0x0000000b00007306 */ /* 0x000e240000101400 */
[----:B0-----:R-:W-:-:S05]  /*8d50*/  F2FP.F16.F32.PACK_AB R0, RZ, R0 ;  /* 0x00000000ff00723e */ /* 0x001fca00000000ff */
[----:B------:R0:W-:Y:S01]  /*8d60*/  STG.E.U16 desc[UR36][R8.64], R0 ;  /* 0x0000000008007986 */ /* 0x0001e2000c101524 */
[----:B------:R-:W-:Y:S05]  /*8d70*/  BRA `(.L_x_23905) ;  /* 0x0000000800e47947 */ /* 0x000fea0003800000 */
.L_x_23913:
        /* <DEDUP_REMOVED lines=10> */
.L_x_23916:
[----:B------:R-:W0:Y:S02]  /*8e20*/  I2F.S16 R11, R11 ;  /* 0x0000000b000b7306 */ /* 0x000e240000101400 */
[----:B0-----:R-:W-:-:S04]  /*8e30*/  F2FP.F16.F32.PACK_AB R3, RZ, R11 ;  /* 0x0000000bff03723e */ /* 0x001fc800000000ff */
[----:B------:R-:W-:-:S05]  /*8e40*/  PRMT R3, R3, 0x5410, RZ ;  /* 0x0000541003037816 */ /* 0x000fca00000000ff */
[----:B------:R0:W-:Y:S01]  /*8e50*/  STG.E desc[UR36][R8.64], R3 ;  /* 0x0000000308007986 */ /* 0x0001e2000c101924 */
[----:B------:R-:W-:Y:S05]  /*8e60*/  BRA `(.L_x_23905) ;  /* 0x0000000800a87947 */ /* 0x000fea0003800000 */
.L_x_23915:
[----:B------:R-:W0:Y:S02]  /*8e70*/  I2F.F64.S16 R4, R11 ;  /* 0x0000000b00047312 */ /* 0x000e240000101c00 */
[----:B0-----:R0:W-:Y:S01]  /*8e80*/  STG.E.64 desc[UR36][R8.64], R4 ;  /* 0x0000000408007986 */ /* 0x0011e2000c101b24 */
[----:B------:R-:W-:Y:S05]  /*8e90*/  BRA `(.L_x_23905) ;  /* 0x00000008009c7947 */ /* 0x000fea0003800000 */
.L_x_23906:
        /* <DEDUP_REMOVED lines=10> */
.L_x_23919:
[----:B------:R-:W0:Y:S01]  /*8f40*/  I2F.F64.S16 R4, R11 ;  /* 0x0000000b00047312 */ /* 0x000e220000101c00 */
[----:B------:R-:W-:-:S05]  /*8f50*/  CS2R R6, SRZ ;  /* 0x0000000000067805 */ /* 0x000fca000001ff00 */
[----:B0-----:R0:W-:Y:S01]  /*8f60*/  STG.E.128 desc[UR36][R8.64], R4 ;  /* 0x0000000408007986 */ /* 0x0011e2000c101d24 */
[----:B------:R-:W-:Y:S05]  /*8f70*/  BRA `(.L_x_23905) ;  /* 0x0000000800647947 */ /* 0x000fea0003800000 */
.L_x_23918:
        /* <DEDUP_REMOVED lines=21> */
.L_x_23923:
[----:B------:R-:W-:Y:S05]  /*90d0*/  BSYNC B0 ;  /* 0x0000000000007941 */ /* 0x000fea0003800000 */
.L_x_23922:
[----:B------:R-:W-:-:S05]  /*90e0*/  LOP3.LUT R5, R0, R5, RZ, 0xfc, !PT ;  /* 0x0000000500057212 */ /* 0x000fca00078efcff */
[----:B------:R0:W-:Y:S01]  /*90f0*/  STG.E.U8 desc[UR36][R8.64], R5 ;  /* 0x0000000508007986 */ /* 0x0001e2000c101124 */
[----:B------:R-:W-:Y:S05]  /*9100*/  BRA `(.L_x_23905) ;  /* 0x0000000800007947 */ /* 0x000fea0003800000 */
.L_x_23921:
        /* <DEDUP_REMOVED lines=13> */
.L_x_23925:
[----:B------:R-:W-:Y:S01]  /*91e0*/  IMAD.MOV.U32 R0, RZ, RZ, 0x7f ;  /* 0x0000007fff007424 */ /* 0x000fe200078e00ff */
[----:B------:R-:W-:-:S04]  /*91f0*/  ISETP.GT.U32.AND P0, PT, R3, 0x7f800000, PT ;  /* 0x7f8000000300780c */ /* 0x000fc80003f04070 */
[----:B------:R-:W-:-:S09]  /*9200*/  SEL R0, R0, 0x7c, P0 ;  /* 0x0000007c00007807 */ /* 0x000fd20000000000 */
.L_x_23926:
[----:B------:R-:W-:Y:S05]  /*9210*/  BSYNC B0 ;  /* 0x0000000000007941 */ /* 0x000fea0003800000 */
.L_x_23924:
[----:B------:R-:W-:-:S04]  /*9220*/  LOP3.LUT R3, R11, 0x80000000, RZ, 0xc0, !PT ;  /* 0x800000000b037812 */ /* 0x000fc800078ec0ff */
[----:B------:R-:W-:-:S04]  /*9230*/  SHF.R.U32.HI R3, RZ, 0x18, R3 ;  /* 0x00000018ff037819 */ /* 0x000fc80000011603 */
[----:B------:R-:W-:-:S05]  /*9240*/  LOP3.LUT R3, R0, R3, RZ, 0xfc, !PT ;  /* 0x0000000300037212 */ /* 0x000fca00078efcff */
[----:B------:R0:W-:Y:S01]  /*9250*/  STG.E.U8 desc[UR36][R8.64], R3 ;  /* 0x0000000308007986 */ /* 0x0001e2000c101124 */
[----:B------:R-:W-:Y:S05]  /*9260*/  BRA `(.L_x_23905) ;  /* 0x0000000400a87947 */ /* 0x000fea0003800000 */
.L_x_23920:
[----:B------:R-:W0:Y:S02]  /*9270*/  I2F.S16 R0, R11 ;  /* 0x0000000b00007306 */ /* 0x000e240000101400 */
[----:B0-----:R-:W-:-:S05]  /*9280*/  F2FP.BF16.F32.PACK_AB R0, RZ, R0 ;  /* 0x00000000ff00723e */ /* 0x001fca00000010ff */
[----:B------:R0:W-:Y:S01]  /*9290*/  STG.E.U16 desc[UR36][R8.64], R0 ;  /* 0x0000000008007986 */ /* 0x0001e2000c101524 */
[----:B------:R-:W-:Y:S05]  /*92a0*/  BRA `(.L_x_23905) ;  /* 0x0000000400987947 */ /* 0x000fea0003800000 */
.L_x_23917:
        /* <DEDUP_REMOVED lines=10> */
.L_x_23929:
        /* <DEDUP_REMOVED lines=17> */
.L_x_23932:
[----:B------:R-:W-:-:S04]  /*9460*/  LOP3.LUT R3, R11, 0x80000000, RZ, 0xc0, !PT ;  /* 0x800000000b037812 */ /* 0x000fc800078ec0ff */
[----:B------:R-:W-:-:S04]  /*9470*/  SHF.R.U32.HI R3, RZ, 0x18, R3 ;  /* 0x00000018ff037819 */ /* 0x000fc80000011603 */
[----:B------:R-:W-:-:S04]  /*9480*/  LOP3.LUT R0, R0, R3, RZ, 0xfc, !PT ;  /* 0x0000000300007212 */ /* 0x000fc800078efcff */
[----:B------:R-:W-:-:S07]  /*9490*/  PRMT R4, R0, 0x7610, R4 ;  /* 0x0000761000047816 */ /* 0x000fce0000000004 */
.L_x_23931:
[----:B------:R-:W-:Y:S05]  /*94a0*/  BSYNC B0 ;  /* 0x0000000000007941 */ /* 0x000fea0003800000 */
.L_x_23930:
[----:B------:R4:W-:Y:S01]  /*94b0*/  STG.E.U8 desc[UR36][R8.64], R4 ;  /* 0x0000000408007986 */ /* 0x0009e2000c101124 */
[----:B------:R-:W-:Y:S05]  /*94c0*/  BRA `(.L_x_23905) ;  /* 0x0000000400107947 */ /* 0x000fea0003800000 */
.L_x_23928:
        /* <DEDUP_REMOVED lines=17> */
.L_x_23935:
[----:B------:R-:W-:-:S04]  /*95e0*/  LOP3.LUT R3, R11, 0x80000000, RZ, 0xc0, !PT ;  /* 0x800000000b037812 */ /* 0x000fc800078ec0ff */
[----:B------:R-:W-:-:S04]  /*95f0*/  SHF.R.U32.HI R3, RZ, 0x18, R3 ;  /* 0x00000018ff037819 */ /* 0x000fc80000011603 */
[----:B------:R-:W-:-:S04]  /*9600*/  LOP3.LUT R0, R0, R3, RZ, 0xfc, !PT ;  /* 0x0000000300007212 */ /* 0x000fc800078efcff */
[----:B------:R-:W-:-:S07]  /*9610*/  PRMT R4, R0, 0x7610, R4 ;  /* 0x0000761000047816 */ /* 0x000fce0000000004 */
.L_x_23934:
[----:B------:R-:W-:Y:S05]  /*9620*/  BSYNC B0 ;  /* 0x0000000000007941 */ /* 0x000fea0003800000 */
.L_x_23933:
[----:B------:R0:W-:Y:S01]  /*9630*/  STG.E.U8 desc[UR36][R8.64], R4 ;  /* 0x0000000408007986 */ /* 0x0001e2000c101124 */
[----:B------:R-:W-:Y:S05]  /*9640*/  BRA `(.L_x_23905) ;  /* 0x0000000000b07947 */ /* 0x000fea0003800000 */
.L_x_23927:
        /* <DEDUP_REMOVED lines=22> */
.L_x_23910:
        /* <DEDUP_REMOVED lines=16> */
.L_x_23938:
[----:B------:R-:W-:Y:S05]  /*98b0*/  BRA `(.L_x_23905) ;  /* 0x0000000000147947 */ /* 0x000fea0003800000 */
.L_x_23937:
[----:B------:R-:W-:Y:S02]  /*98c0*/  IMAD.MOV.U32 R4, RZ, RZ, R11 ;  /* 0x000000ffff047224 */ /* 0x000fe400078e000b */
[----:B------:R-:W-:-:S05]  /*98d0*/  IMAD.MOV.U32 R5, RZ, RZ, RZ ;  /* 0x000000ffff057224 */ /* 0x000fca00078e00ff */
[----:B------:R1:W-:Y:S01]  /*98e0*/  STG.E.64 desc[UR36][R8.64], R4 ;  /* 0x0000000408007986 */ /* 0x0003e2000c101b24 */
[----:B------:R-:W-:Y:S05]  /*98f0*/  BRA `(.L_x_23905) ;  /* 0x0000000000047947 */ /* 0x000fea0003800000 */
.L_x_23936:
[----:B------:R0:W-:Y:S02]  /*9900*/  STG.E desc[UR36][R8.64], R11 ;  /* 0x0000000b08007986 */ /* 0x0001e4000c101924 */
.L_x_23905:
[----:B------:R-:W-:Y:S05]  /*9910*/  BSYNC B6 ;  /* 0x0000000000067941 */ /* 0x000fea0003800000 */
.L_x_23904:
[----:B------:R-:W-:Y:S01]  /*9920*/  ISETP.GE.AND P0, PT, R17, R22, PT ;  /* 0x000000161100720c */ /* 0x000fe20003f06270 */
[----:B------:R-:W-:-:S12]  /*9930*/  BSSY B6, `(.L_x_23939) ;  /* 0x00001d6000067945 */ /* 0x000fd80003800000 */
[----:B------:R-:W-:Y:S05]  /*9940*/  @P0 BRA `(.L_x_23940) ;  /* 0x0000001c00500947 */ /* 0x000fea0003800000 */
[----:B01-34-:R-:W0:Y:S01]  /*9950*/  LDC.64 R8, c[0x0][0x228] ;  /* 0x00008a00ff087b82 */ /* 0x01be220000000a00 */
[----:B------:R-:W-:Y:S01]  /*9960*/  IMAD R0, R2, 0x200, R17 ;  /* 0x0000020002007824 */ /* 0x000fe200078e0211 */
[----:B--2---:R-:W-:Y:S01]  /*9970*/  PRMT R4, R16, 0x9910, RZ ;  /* 0x0000991010047816 */ /* 0x004fe200000000ff */
        /* <DEDUP_REMOVED lines=17> */
.L_x_23944:
[----:B------:R0:W-:Y:S01]  /*9a90*/  STG.E.U8 desc[UR36][R8.64], R26 ;  /* 0x0000001a08007986 */ /* 0x0001e2000c101124 */
[----:B------:R-:W-:Y:S05]  /*9aa0*/  BRA `(.L_x_23946) ;  /* 0x0000000c00487947 */ /* 0x000fea0003800000 */
.L_x_23943:
        /* <DEDUP_REMOVED lines=9> */
.L_x_23948:
[----:B------:R0:W-:Y:S01]  /*9b40*/  STG.E desc[UR36][R8.64], R26 ;  /* 0x0000001a08007986 */ /* 0x0001e2000c101924 */
[----:B------:R-:W-:Y:S05]  /*9b50*/  BRA `(.L_x_23946) ;  /* 0x0000000c001c7947 */ /* 0x000fea0003800000 */
.L_x_23947:
[----:B------:R0:W-:Y:S01]  /*9b60*/  STG.E.U16 desc[UR36][R8.64], R26 ;  /* 0x0000001a08007986 */ /* 0x0001e2000c101524 */
[----:B------:R-:W-:Y:S05]  /*9b70*/  BRA `(.L_x_23946) ;  /* 0x0000000c00147947 */ /* 0x000fea0003800000 */
.L_x_23942:
        /* <DEDUP_REMOVED lines=9> */
.L_x_23950:
[----:B------:R-:W0:Y:S02]  /*9c10*/  I2F.S16 R0, R26 ;  /* 0x0000001a00007306 */ /* 0x000e240000101400 */
[----:B0-----:R-:W-:-:S05]  /*9c20*/  F2FP.F16.F32.PACK_AB R0, RZ, R0 ;  /* 0x00000000ff00723e */ /* 0x001fca00000000ff */
[----:B------:R0:W-:Y:S01]  /*9c30*/  STG.E.U16 desc[UR36][R8.64], R0 ;  /* 0x0000000008007986 */ /* 0x0001e2000c101524 */
[----:B------:R-:W-:Y:S05]  /*9c40*/  BRA `(.L_x_23946) ;  /* 0x0000000800e07947 */ /* 0x000fea0003800000 */
.L_x_23949:
        /* <DEDUP_REMOVED lines=10> */
.L_x_23952:
[----:B------:R-:W0:Y:S02]  /*9cf0*/  I2F.S16 R26, R26 ;  /* 0x0000001a001a7306 */ /* 0x000e240000101400 */
[----:B0-----:R-:W-:-:S04]  /*9d00*/  F2FP.F16.F32.PACK_AB R3, RZ, R26 ;  /* 0x0000001aff03723e */ /* 0x001fc800000000ff */
[----:B------:R-:W-:-:S05]  /*9d10*/  PRMT R3, R3, 0x5410, RZ ;  /* 0x0000541003037816 */ /* 0x000fca00000000ff */
[----:B------:R0:W-:Y:S01]  /*9d20*/  STG.E desc[UR36][R8.64], R3 ;  /* 0x0000000308007986 */ /* 0x0001e2000c101924 */
[----:B------:R-:W-:Y:S05]  /*9d30*/  BRA `(.L_x_23946) ;  /* 0x0000000800a47947 */ /* 0x000fea0003800000 */
.L_x_23951:
[----:B------:R-:W0:Y:S02]  /*9d40*/  I2F.F64.S16 R26, R26 ;  /* 0x0000001a001a7312 */ /* 0x000e240000101c00 */
[----:B0-----:R0:W-:Y:S01]  /*9d50*/  STG.E.64 desc[UR36][R8.64], R26 ;  /* 0x0000001a08007986 */ /* 0x0011e2000c101b24 */
[----:B------:R-:W-:Y:S05]  /*9d60*/  BRA `(.L_x_23946) ;  /* 0x0000000800987947 */ /* 0x000fea0003800000 */
.L_x_23941:
        /* <DEDUP_REMOVED lines=10> */
.L_x_23955:
[----:B------:R-:W0:Y:S01]  /*9e10*/  I2F.F64.S16 R4, R26 ;  /* 0x0000001a00047312 */ /* 0x000e220000101c00 */
[----:B------:R-:W-:-:S05]  /*9e20*/  CS2R R6, SRZ ;  /* 0x0000000000067805 */ /* 0x000fca000001ff00 */
[----:B0-----:R0:W-:Y:S01]  /*9e30*/  STG.E.128 desc[UR36][R8.64], R4 ;  /* 0x0000000408007986 */ /* 0x0011e2000c101d24 */
[----:B------:R-:W-:Y:S05]  /*9e40*/  BRA `(.L_x_23946) ;  /* 0x0000000800607947 */ /* 0x000fea0003800000 */
.L_x_23954:
        /* <DEDUP_REMOVED lines=21> */
.L_x_23959:
[----:B------:R-:W-:Y:S05]  /*9fa0*/  BSYNC B0 ;  /* 0x0000000000007941 */ /* 0x000fea0003800000 */
.L_x_23958:
[----:B------:R-:W-:-:S05]  /*9fb0*/  LOP3.LUT R5, R0, R5, RZ, 0xfc, !PT ;  /* 0x0000000500057212 */ /* 0x000fca00078efcff */
[----:B------:R0:W-:Y:S01]  /*9fc0*/  STG.E.U8 desc[UR36][R8.64], R5 ;  /* 0x0000000508007986 */ /* 0x0001e2000c101124 */
[----:B------:R-:W-:Y:S05]  /*9fd0*/  BRA `(.L_x_23946) ;  /* 0x0000000400fc7947 */ /* 0x000fea0003800000 */
.L_x_23957:
        /* <DEDUP_REMOVED lines=13> */
.L_x_23961:
[----:B------:R-:W-:Y:S01]  /*a0b0*/  IMAD.MOV.U32 R0, RZ, RZ, 0x7f ;  /* 0x0000007fff007424 */ /* 0x000fe200078e00ff */
[----:B------:R-:W-:-:S04]  /*a0c0*/  ISETP.GT.U32.AND P0, PT, R3, 0x7f800000, PT ;  /* 0x7f8000000300780c */ /* 0x000fc80003f04070 */
[----:B------:R-:W-:-:S09]  /*a0d0*/  SEL R0, R0, 0x7c, P0 ;  /* 0x0000007c00007807 */ /* 0x000fd20000000000 */
.L_x_23962:
[----:B------:R-:W-:Y:S05]  /*a0e0*/  BSYNC B0 ;  /* 0x0000000000007941 */ /* 0x000fea0003800000 */
.L_x_23960:
[----:B------:R-:W-:-:S04]  /*a0f0*/  LOP3.LUT R3, R5, 0x80000000, RZ, 0xc0, !PT ;  /* 0x8000000005037812 */ /* 0x000fc800078ec0ff */
[----:B------:R-:W-:-:S04]  /*a100*/  SHF.R.U32.HI R3, RZ, 0x18, R3 ;  /* 0x00000018ff037819 */ /* 0x000fc80000011603 */
[----:B------:R-:W-:-:S05]  /*a110*/  LOP3.LUT R3, R0, R3, RZ, 0xfc, !PT ;  /* 0x0000000300037212 */ /* 0x000fca00078efcff */
[----:B------:R0:W-:Y:S01]  /*a120*/  STG.E.U8 desc[UR36][R8.64], R3 ;  /* 0x0000000308007986 */ /* 0x0001e2000c101124 */
[----:B------:R-:W-:Y:S05]  /*a130*/  BRA `(.L_x_23946) ;  /* 0x0000000400a47947 */ /* 0x000fea0003800000 */
.L_x_23956:
[----:B------:R-:W0:Y:S02]  /*a140*/  I2F.S16 R0, R26 ;  /* 0x0000001a00007306 */ /* 0x000e240000101400 */
[----:B0-----:R-:W-:-:S05]  /*a150*/  F2FP.BF16.F32.PACK_AB R0, RZ, R0 ;  /* 0x00000000ff00723e */ /* 0x001fca00000010ff */
[----:B------:R0:W-:Y:S01]  /*a160*/  STG.E.U16 desc[UR36][R8.64], R0 ;  /* 0x0000000008007986 */ /* 0x0001e2000c101524 */
[----:B------:R-:W-:Y:S05]  /*a170*/  BRA `(.L_x_23946) ;  /* 0x0000000400947947 */ /* 0x000fea0003800000 */
.L_x_23953:
        /* <DEDUP_REMOVED lines=10> */
.L_x_23965:
        /* <DEDUP_REMOVED lines=17> */
.L_x_23968:
[----:B------:R-:W-:-:S04]  /*a330*/  LOP3.LUT R3, R5, 0x80000000, RZ, 0xc0, !PT ;  /* 0x8000000005037812 */ /* 0x000fc800078ec0ff */
[----:B------:R-:W-:-:S04]  /*a340*/  SHF.R.U32.HI R3, RZ, 0x18, R3 ;  /* 0x00000018ff037819 */ /* 0x000fc80000011603 */
[----:B------:R-:W-:-:S04]  /*a350*/  LOP3.LUT R0, R0, R3, RZ, 0xfc, !PT ;  /* 0x0000000300007212 */ /* 0x000fc800078efcff */
[----:B------:R-:W-:-:S07]  /*a360*/  PRMT R4, R0, 0x7610, R4 ;  /* 0x0000761000047816 */ /* 0x000fce0000000004 */
.L_x_23967:
[----:B------:R-:W-:Y:S05]  /*a370*/  BSYNC B0 ;  /* 0x0000000000007941 */ /* 0x000fea0003800000 */
.L_x_23966:
[----:B------:R3:W-:Y:S01]  /*a380*/  STG.E.U8 desc[UR36][R8.64], R4 ;  /* 0x0000000408007986 */ /* 0x0007e2000c101124 */
[----:B------:R-:W-:Y:S05]  /*a390*/  BRA `(.L_x_23946) ;  /* 0x00000004000c7947 */ /* 0x000fea0003800000 */
.L_x_23964:
        /* <DEDUP_REMOVED lines=17> */
.L_x_23971:
[----:B------:R-:W-:-:S04]  /*a4b0*/  LOP3.LUT R3, R5, 0x80000000, RZ, 0xc0, !PT ;  /* 0x8000000005037812 */ /* 0x000fc800078ec0ff */
[----:B------:R-:W-:-:S04]  /*a4c0*/  SHF.R.U32.HI R3, RZ, 0x18, R3 ;  /* 0x00000018ff037819 */ /* 0x000fc80000011603 */
[----:B------:R-:W-:-:S04]  /*a4d0*/  LOP3.LUT R0, R0, R3, RZ, 0xfc, !PT ;  /* 0x0000000300007212 */ /* 0x000fc800078efcff */
[----:B------:R-:W-:-:S07]  /*a4e0*/  PRMT R4, R0, 0x7610, R4 ;  /* 0x0000761000047816 */ /* 0x000fce0000000004 */
.L_x_23970:
[----:B------:R-:W-:Y:S05]  /*a4f0*/  BSYNC B0 ;  /* 0x0000000000007941 */ /* 0x000fea0003800000 */
.L_x_23969:
[----:B------:R0:W-:Y:S01]  /*a500*/  STG.E.U8 desc[UR36][R8.64], R4 ;  /* 0x0000000408007986 */ /* 0x0001e2000c101124 */
[----:B------:R-:W-:Y:S05]  /*a510*/  BRA `(.L_x_23946) ;  /* 0x0000000000ac7947 */ /* 0x000fea0003800000 */
.L_x_23963:
        /* <DEDUP_REMOVED lines=22> */
.L_x_23945:
        /* <DEDUP_REMOVED lines=16> */
.L_x_23974:
[----:B------:R-:W-:Y:S05]  /*a780*/  BRA `(.L_x_23946) ;  /* 0x0000000000107947 */ /* 0x000fea0003800000 */
.L_x_23973:
[----:B------:R-:W-:-:S05]  /*a790*/  IMAD.MOV.U32 R27, RZ, RZ, RZ ;  /* 0x000000ffff1b7224 */ /* 0x000fca00078e00ff */
[----:B------:R1:W-:Y:S01]  /*a7a0*/  STG.E.64 desc[UR36][R8.64], R26 ;  /* 0x0000001a08007986 */ /* 0x0003e2000c101b24 */
[----:B------:R-:W-:Y:S05]  /*a7b0*/  BRA `(.L_x_23946) ;  /* 0x0000000000047947 */ /* 0x000fea0003800000 */
.L_x_23972:
[----:B------:R0:W-:Y:S02]  /*a7c0*/  STG.E desc[UR36][R8.64], R26 ;  /* 0x0000001a08007986 */ /* 0x0001e4000c101924 */
.L_x_23946:
        /* <DEDUP_REMOVED lines=23> */
.L_x_23978:
[----:B------:R0:W-:Y:S01]  /*a940*/  STG.E.U8 desc[UR36][R8.64], R18 ;  /* 0x0000001208007986 */ /* 0x0001e2000c101124 */
[----:B------:R-:W-:Y:S05]  /*a950*/  BRA `(.L_x_23980) ;  /* 0x0000000c00487947 */ /* 0x000fea0003800000 */
.L_x_23977:
        /* <DEDUP_REMOVED lines=9> */
.L_x_23982:
[----:B------:R0:W-:Y:S01]  /*a9f0*/  STG.E desc[UR36][R8.64], R18 ;  /* 0x0000001208007986 */ /* 0x0001e2000c101924 */
[----:B------:R-:W-:Y:S05]  /*aa00*/  BRA `(.L_x_23980) ;  /* 0x0000000c001c7947 */ /* 0x000fea0003800000 */
.L_x_23981:
[----:B------:R0:W-:Y:S01]  /*aa10*/  STG.E.U16 desc[UR36][R8.64], R18 ;  /* 0x0000001208007986 */ /* 0x0001e2000c101524 */
[----:B------:R-:W-:Y:S05]  /*aa20*/  BRA `(.L_x_23980) ;  /* 0x0000000c00147947 */ /* 0x000fea0003800000 */
.L_x_23976:
        /* <DEDUP_REMOVED lines=9> */
.L_x_23984:
[----:B------:R-:W0:Y:S02]  /*aac0*/  I2F.S16 R0, R18 ;  /* 0x0000001200007306 */ /* 0x000e240000101400 */
[----:B0-----:R-:W-:-:S05]  /*aad0*/  F2FP.F16.F32.PACK_AB R0, RZ, R0 ;  /* 0x00000000ff00723e */ /* 0x001fca00000000ff */
[----:B------:R0:W-:Y:S01]  /*aae0*/  STG.E.U16 desc[UR36][R8.64], R0 ;  /* 0x0000000008007986 */ /* 0x0001e2000c101524 */
[----:B------:R-:W-:Y:S05]  /*aaf0*/  BRA `(.L_x_23980) ;  /* 0x0000000800e07947 */ /* 0x000fea0003800000 */
.L_x_23983:
        /* <DEDUP_REMOVED lines=10> */
.L_x_23986:
[----:B------:R-:W0:Y:S02]  /*aba0*/  I2F.S16 R18, R18 ;  /* 0x0000001200127306 */ /* 0x000e240000101400 */
[----:B0-----:R-:W-:-:S04]  /*abb0*/  F2FP.F16.F32.PACK_AB R3, RZ, R18 ;  /* 0x00000012ff03723e */ /* 0x001fc800000000ff */
[----:B------:R-:W-:-:S05]  /*abc0*/  PRMT R3, R3, 0x5410, RZ ;  /* 0x0000541003037816 */ /* 0x000fca00000000ff */
[----:B------:R3:W-:Y:S01]  /*abd0*/  STG.E desc[UR36][R8.64], R3 ;  /* 0x0000000308007986 */ /* 0x0007e2000c101924 */
[----:B------:R-:W-:Y:S05]  /*abe0*/  BRA `(.L_x_23980) ;  /* 0x0000000800a47947 */ /* 0x000fea0003800000 */
.L_x_23985:
[----:B------:R-:W0:Y:S02]  /*abf0*/  I2F.F64.S16 R18, R18 ;  /* 0x0000001200127312 */ /* 0x000e240000101c00 */
[----:B0-----:R4:W-:Y:S01]  /*ac00*/  STG.E.64 desc[UR36][R8.64], R18 ;  /* 0x0000001208007986 */ /* 0x0019e2000c101b24 */
[----:B------:R-:W-:Y:S05]  /*ac10*/  BRA `(.L_x_23980) ;  /* 0x0000000800987947 */ /* 0x000fea0003800000 */
.L_x_23975:
        /* <DEDUP_REMOVED lines=10> */
.L_x_23989:
[----:B------:R-:W0:Y:S01]  /*acc0*/  I2F.F64.S16 R4, R18 ;  /* 0x0000001200047312 */ /* 0x000e220000101c00 */
[----:B------:R-:W-:-:S05]  /*acd0*/  CS2R R6, SRZ ;  /* 0x0000000000067805 */ /* 0x000fca000001ff00 */
[----:B0-----:R0:W-:Y:S01]  /*ace0*/  STG.E.128 desc[UR36][R8.64], R4 ;  /* 0x0000000408007986 */ /* 0x0011e2000c101d24 */
[----:B------:R-:W-:Y:S05]  /*acf0*/  BRA `(.L_x_23980) ;  /* 0x0000000800607947 */ /* 0x000fea0003800000 */
.L_x_23988:
        /* <DEDUP_REMOVED lines=21> */
.L_x_23993:
[----:B------:R-:W-:Y:S05]  /*ae50*/  BSYNC B0 ;  /* 0x0000000000007941 */ /* 0x000fea0003800000 */
.L_x_23992:
[----:B------:R-:W-:-:S05]  /*ae60*/  LOP3.LUT R5, R0, R5, RZ, 0xfc, !PT ;  /* 0x0000000500057212 */ /* 0x000fca00078efcff */
[----:B------:R0:W-:Y:S01]  /*ae70*/  STG.E.U8 desc[UR36][R8.64], R5 ;  /* 0x0000000508007986 */ /* 0x0001e2000c101124 */
[----:B------:R-:W-:Y:S05]  /*ae80*/  BRA `(.L_x_23980) ;  /* 0x0000000400fc7947 */ /* 0x000fea0003800000 */
.L_x_23991:
        /* <DEDUP_REMOVED lines=13> */
.L_x_23995:
[----:B------:R-:W-:Y:S01]  /*af60*/  IMAD.MOV.U32 R0, RZ, RZ, 0x7f ;  /* 0x0000007fff007424 */ /* 0x000fe200078e00ff */
[----:B------:R-:W-:-:S04]  /*af70*/  ISETP.GT.U32.AND P0, PT, R3, 0x7f800000, PT ;  /* 0x7f8000000300780c */ /* 0x000fc80003f04070 */
[----:B------:R-:W-:-:S09]  /*af80*/  SEL R0, R0, 0x7c, P0 ;  /* 0x0000007c00007807 */ /* 0x000fd20000000000 */
.L_x_23996:
[----:B------:R-:W-:Y:S05]  /*af90*/  BSYNC B0 ;  /* 0x0000000000007941 */ /* 0x000fea0003800000 */
.L_x_23994:
[----:B------:R-:W-:-:S04]  /*afa0*/  LOP3.LUT R3, R5, 0x80000000, RZ, 0xc0, !PT ;  /* 0x8000000005037812 */ /* 0x000fc800078ec0ff */
[----:B------:R-:W-:-:S04]  /*afb0*/  SHF.R.U32.HI R3, RZ, 0x18, R3 ;  /* 0x00000018ff037819 */ /* 0x000fc80000011603 */
[----:B------:R-:W-:-:S05]  /*afc0*/  LOP3.LUT R3, R0, R3, RZ, 0xfc, !PT ;  /* 0x0000000300037212 */ /* 0x000fca00078efcff */
[----:B------:R0:W-:Y:S01]  /*afd0*/  STG.E.U8 desc[UR36][R8.64], R3 ;  /* 0x0000000308007986 */ /* 0x0001e2000c101124 */
[----:B------:R-:W-:Y:S05]  /*afe0*/  BRA `(.L_x_23980) ;  /* 0x0000000400a47947 */ /* 0x000fea0003800000 */
.L_x_23990:
[----:B------:R-:W0:Y:S02]  /*aff0*/  I2F.S16 R0, R18 ;  /* 0x0000001200007306 */ /* 0x000e240000101400 */
[----:B0-----:R-:W-:-:S05]  /*b000*/  F2FP.BF16.F32.PACK_AB R0, RZ, R0 ;  /* 0x00000000ff00723e */ /* 0x001fca00000010ff */
[----:B------:R0:W-:Y:S01]  /*b010*/  STG.E.U16 desc[UR36][R8.64], R0 ;  /* 0x0000000008007986 */ /* 0x0001e2000c101524 */
[----:B------:R-:W-:Y:S05]  /*b020*/  BRA `(.L_x_23980) ;  /* 0x0000000400947947 */ /* 0x000fea0003800000 */
.L_x_23987:
        /* <DEDUP_REMOVED lines=10> */
.L_x_23999:
        /* <DEDUP_REMOVED lines=17> */
.L_x_24002:
[----:B------:R-:W-:-:S04]  /*b1e0*/  LOP3.LUT R3, R5, 0x80000000, RZ, 0xc0, !PT ;  /* 0x8000000005037812 */ /* 0x000fc800078ec0ff */
[----:B------:R-:W-:-:S04]  /*b1f0*/  SHF.R.U32.HI R3, RZ, 0x18, R3 ;  /* 0x00000018ff037819 */ /* 0x000fc80000011603 */
[----:B------:R-:W-:-:S04]  /*b200*/  LOP3.LUT R0, R0, R3, RZ, 0xfc, !PT ;  /* 0x0000000300007212 */ /* 0x000fc800078efcff */
[----:B------:R-:W-:-:S07]  /*b210*/  PRMT R4, R0, 0x7610, R4 ;  /* 0x0000761000047816 */ /* 0x000fce0000000004 */
.L_x_24001:
[----:B------:R-:W-:Y:S05]  /*b220*/  BSYNC B0 ;  /* 0x0000000000007941 */ /* 0x000fea0003800000 */
.L_x_24000:
[----:B------:R0:W-:Y:S01]  /*b230*/  STG.E.U8 desc[UR36][R8.64], R4 ;  /* 0x0000000408007986 */ /* 0x0001e2000c101124 */
[----:B------:R-:W-:Y:S05]  /*b240*/  BRA `(.L_x_23980) ;  /* 0x00000004000c7947 */ /* 0x000fea0003800000 */
.L_x_23998:
        /* <DEDUP_REMOVED lines=17> */
.L_x_24005:
[----:B------:R-:W-:-:S04]  /*b360*/  LOP3.LUT R3, R5, 0x80000000, RZ, 0xc0, !PT ;  /* 0x8000000005037812 */ /* 0x000fc800078ec0ff */
[----:B------:R-:W-:-:S04]  /*b370*/  SHF.R.U32.HI R3, RZ, 0x18, R3 ;  /* 0x00000018ff037819 */ /* 0x000fc80000011603 */
[----:B------:R-:W-:-:S04]  /*b380*/  LOP3.LUT R0, R0, R3, RZ, 0xfc, !PT ;  /* 0x0000000300007212 */ /* 0x000fc800078efcff */
[----:B------:R-:W-:-:S07]  /*b390*/  PRMT R4, R0, 0x7610, R4 ;  /* 0x0000761000047816 */ /* 0x000fce0000000004 */
.L_x_24004:
[----:B------:R-:W-:Y:S05]  /*b3a0*/  BSYNC B0 ;  /* 0x0000000000007941 */ /* 0x000fea0003800000 */
.L_x_24003:
[----:B------:R0:W-:Y:S01]  /*b3b0*/  STG.E.U8 desc[UR36][R8.64], R4 ;  /* 0x0000000408007986 */ /* 0x0001e2000c101124 */
[----:B------:R-:W-:Y:S05]  /*b3c0*/  BRA `(.L_x_23980) ;  /* 0x0000000000ac7947 */ /* 0x000fea0003800000 */
.L_x_23997:
        /* <DEDUP_REMOVED lines=22> */
.L_x_23979:
        /* <DEDUP_REMOVED lines=16> */
.L_x_24008:
[----:B------:R-:W-:Y:S05]  /*b630*/  BRA `(.L_x_23980) ;  /* 0x0000000000107947 */ /* 0x000fea0003800000 */
.L_x_24007:
[----:B------:R-:W-:-:S05]  /*b640*/  IMAD.MOV.U32 R19, RZ, RZ, RZ ;  /* 0x000000ffff137224 */ /* 0x000fca00078e00ff */
[----:B------:R0:W-:Y:S01]  /*b650*/  STG.E.64 desc[UR36][R8.64], R18 ;  /* 0x0000001208007986 */ /* 0x0001e2000c101b24 */
[----:B------:R-:W-:Y:S05]  /*b660*/  BRA `(.L_x_23980) ;  /* 0x0000000000047947 */ /* 0x000fea0003800000 */
.L_x_24006:
[----:B------:R0:W-:Y:S02]  /*b670*/  STG.E desc[UR36][R8.64], R18 ;  /* 0x0000001208007986 */ /* 0x0001e4000c101924 */
.L_x_23980:
[----:B------:R-:W-:-:S07]  /*b680*/  VIADD R17, R17, 0x80 ;  /* 0x0000008011117836 */ /* 0x000fce0000000000 */
.L_x_23940:
[----:B------:R-:W-:Y:S05]  /*b690*/  BSYNC B6 ;  /* 0x0000000000067941 */ /* 0x000fea0003800000 */
.L_x_23939:
[----:B------:R-:W-:-:S13]  /*b6a0*/  ISETP.GE.AND P0, PT, R17, R22, PT ;  /* 0x000000161100720c */ /* 0x000fda0003f06270 */
[----:B------:R-:W-:Y:S05]  /*b6b0*/  @P0 EXIT ;  /* 0x000000000000094d */ /* 0x000fea0003800000 */
[----:B01-34-:R-:W0:Y:S01]  /*b6c0*/  LDC.64 R4, c[0x0][0x228] ;  /* 0x00008a00ff047b82 */ /* 0x01be220000000a00 */
[----:B--2---:R-:W-:Y:S01]  /*b6d0*/  PRMT R0, R16, 0x9910, RZ ;  /* 0x0000991010007816 */ /* 0x004fe200000000ff */
        /* <DEDUP_REMOVED lines=17> */
.L_x_24012:
[----:B------:R-:W-:Y:S01]  /*b7f0*/  STG.E.U8 desc[UR36][R2.64], R24 ;  /* 0x0000001802007986 */ /* 0x000fe2000c101124 */
[----:B------:R-:W-:Y:S05]  /*b800*/  EXIT ;  /* 0x000000000000794d */ /* 0x000fea0003800000 */
.L_x_24011:
        /* <DEDUP_REMOVED lines=9> */
.L_x_24015:
[----:B------:R-:W-:Y:S01]  /*b8a0*/  STG.E desc[UR36][R2.64], R24 ;  /* 0x0000001802007986 */ /* 0x000fe2000c101924 */
[----:B------:R-:W-:Y:S05]  /*b8b0*/  EXIT ;  /* 0x000000000000794d */ /* 0x000fea0003800000 */
.L_x_24014:
[----:B------:R-:W-:Y:S01]  /*b8c0*/  STG.E.U16 desc[UR36][R2.64], R24 ;  /* 0x0000001802007986 */ /* 0x000fe2000c101524 */
[----:B------:R-:W-:Y:S05]  /*b8d0*/  EXIT ;  /* 0x000000000000794d */ /* 0x000fea0003800000 */
.L_x_24010:
        /* <DEDUP_REMOVED lines=9> */
.L_x_24017:
[----:B------:R-:W0:Y:S02]  /*b970*/  I2F.S16 R0, R24 ;  /* 0x0000001800007306 */ /* 0x000e240000101400 */
[----:B0-----:R-:W-:-:S05]  /*b980*/  F2FP.F16.F32.PACK_AB R0, RZ, R0 ;  /* 0x00000000ff00723e */ /* 0x001fca00000000ff */
[----:B------:R-:W-:Y:S01]  /*b990*/  STG.E.U16 desc[UR36][R2.64], R0 ;  /* 0x0000000002007986 */ /* 0x000fe2000c101524 */
[----:B------:R-:W-:Y:S05]  /*b9a0*/  EXIT ;  /* 0x000000000000794d */ /* 0x000fea0003800000 */
.L_x_24016:
        /* <DEDUP_REMOVED lines=10> */
.L_x_24019:
[----:B------:R-:W0:Y:S02]  /*ba50*/  I2F.S16 R24, R24 ;  /* 0x0000001800187306 */ /* 0x000e240000101400 */
[----:B0-----:R-:W-:-:S04]  /*ba60*/  F2FP.F16.F32.PACK_AB R5, RZ, R24 ;  /* 0x00000018ff05723e */ /* 0x001fc800000000ff */
[----:B------:R-:W-:-:S05]  /*ba70*/  PRMT R5, R5, 0x5410, RZ ;  /* 0x0000541005057816 */ /* 0x000fca00000000ff */
[----:B------:R-:W-:Y:S01]  /*ba80*/  STG.E desc[UR36][R2.64], R5 ;  /* 0x0000000502007986 */ /* 0x000fe2000c101924 */
[----:B------:R-:W-:Y:S05]  /*ba90*/  EXIT ;  /* 0x000000000000794d */ /* 0x000fea0003800000 */
.L_x_24018:
[----:B------:R-:W0:Y:S02]  /*baa0*/  I2F.F64.S16 R24, R24 ;  /* 0x0000001800187312 */ /* 0x000e240000101c00 */
[----:B0-----:R-:W-:Y:S01]  /*bab0*/  STG.E.64 desc[UR36][R2.64], R24 ;  /* 0x0000001802007986 */ /* 0x001fe2000c101b24 */
[----:B------:R-:W-:Y:S05]  /*bac0*/  EXIT ;  /* 0x000000000000794d */ /* 0x000fea0003800000 */
.L_x_24009:
        /* <DEDUP_REMOVED lines=10> */
.L_x_24022:
[----:B------:R-:W0:Y:S01]  /*bb70*/  I2F.F64.S16 R24, R24 ;  /* 0x0000001800187312 */ /* 0x000e220000101c00 */
[----:B------:R-:W-:-:S05]  /*bb80*/  CS2R R26, SRZ ;  /* 0x00000000001a7805 */ /* 0x000fca000001ff00 */
[----:B0-----:R-:W-:Y:S01]  /*bb90*/  STG.E.128 desc[UR36][R2.64], R24 ;  /* 0x0000001802007986 */ /* 0x001fe2000c101d24 */
[----:B------:R-:W-:Y:S05]  /*bba0*/  EXIT ;  /* 0x000000000000794d */ /* 0x000fea0003800000 */
.L_x_24021:
        /* <DEDUP_REMOVED lines=21> */
.L_x_24026:
[----:B------:R-:W-:Y:S05]  /*bd00*/  BSYNC B0 ;  /* 0x0000000000007941 */ /* 0x000fea0003800000 */
.L_x_24025:
[----:B------:R-:W-:-:S05]  /*bd10*/  LOP3.LUT R5, R0, R5, RZ, 0xfc, !PT ;  /* 0x0000000500057212 */ /* 0x000fca00078efcff */
[----:B------:R-:W-:Y:S01]  /*bd20*/  STG.E.U8 desc[UR36][R2.64], R5 ;  /* 0x0000000502007986 */ /* 0x000fe2000c101124 */
[----:B------:R-:W-:Y:S05]  /*bd30*/  EXIT ;  /* 0x000000000000794d */ /* 0x000fea0003800000 */
.L_x_24024:
        /* <DEDUP_REMOVED lines=13> */
.L_x_24028:
[----:B------:R-:W-:Y:S01]  /*be10*/  IMAD.MOV.U32 R0, RZ, RZ, 0x7f ;  /* 0x0000007fff007424 */ /* 0x000fe200078e00ff */
[----:B------:R-:W-:-:S04]  /*be20*/  ISETP.GT.U32.AND P0, PT, R4, 0x7f800000, PT ;  /* 0x7f8000000400780c */ /* 0x000fc80003f04070 */
[----:B------:R-:W-:-:S09]  /*be30*/  SEL R0, R0, 0x7c, P0 ;  /* 0x0000007c00007807 */ /* 0x000fd20000000000 */
.L_x_24029:
[----:B------:R-:W-:Y:S05]  /*be40*/  BSYNC B0 ;  /* 0x0000000000007941 */ /* 0x000fea0003800000 */
.L_x_24027:
[----:B------:R-:W-:-:S04]  /*be50*/  LOP3.LUT R4, R5, 0x80000000, RZ, 0xc0, !PT ;  /* 0x8000000005047812 */ /* 0x000fc800078ec0ff */
[----:B------:R-:W-:-:S04]  /*be60*/  SHF.R.U32.HI R5, RZ, 0x18, R4 ;  /* 0x00000018ff057819 */ /* 0x000fc80000011604 */
[----:B------:R-:W-:-:S05]  /*be70*/  LOP3.LUT R5, R0, R5, RZ, 0xfc, !PT ;  /* 0x0000000500057212 */ /* 0x000fca00078efcff */
[----:B------:R-:W-:Y:S01]  /*be80*/  STG.E.U8 desc[UR36][R2.64], R5 ;  /* 0x0000000502007986 */ /* 0x000fe2000c101124 */
[----:B------:R-:W-:Y:S05]  /*be90*/  EXIT ;  /* 0x000000000000794d */ /* 0x000fea0003800000 */
.L_x_24023:
[----:B------:R-:W0:Y:S02]  /*bea0*/  I2F.S16 R0, R24 ;  /* 0x0000001800007306 */ /* 0x000e240000101400 */
[----:B0-----:R-:W-:-:S05]  /*beb0*/  F2FP.BF16.F32.PACK_AB R0, RZ, R0 ;  /* 0x00000000ff00723e */ /* 0x001fca00000010ff */
[----:B------:R-:W-:Y:S01]  /*bec0*/  STG.E.U16 desc[UR36][R2.64], R0 ;  /* 0x0000000002007986 */ /* 0x000fe2000c101524 */
[----:B------:R-:W-:Y:S05]  /*bed0*/  EXIT ;  /* 0x000000000000794d */ /* 0x000fea0003800000 */
.L_x_24020:
        /* <DEDUP_REMOVED lines=10> */
.L_x_24032:
        /* <DEDUP_REMOVED lines=17> */
.L_x_24035:
[----:B------:R-:W-:-:S04]  /*c090*/  LOP3.LUT R0, R7, 0x80000000, RZ, 0xc0, !PT ;  /* 0x8000000007007812 */ /* 0x000fc800078ec0ff */
[----:B------:R-:W-:-:S04]  /*c0a0*/  SHF.R.U32.HI R5, RZ, 0x18, R0 ;  /* 0x00000018ff057819 */ /* 0x000fc80000011600 */
[----:B------:R-:W-:-:S04]  /*c0b0*/  LOP3.LUT R4, R4, R5, RZ, 0xfc, !PT ;  /* 0x0000000504047212 */ /* 0x000fc800078efcff */
[----:B------:R-:W-:-:S07]  /*c0c0*/  PRMT R0, R4, 0x7610, R0 ;  /* 0x0000761004007816 */ /* 0x000fce0000000000 */
.L_x_24034:
[----:B------:R-:W-:Y:S05]  /*c0d0*/  BSYNC B0 ;  /* 0x0000000000007941 */ /* 0x000fea0003800000 */
.L_x_24033:
[----:B------:R-:W-:Y:S01]  /*c0e0*/  STG.E.U8 desc[UR36][R2.64], R0 ;  /* 0x0000000002007986 */ /* 0x000fe2000c101124 */
[----:B------:R-:W-:Y:S05]  /*c0f0*/  EXIT ;  /* 0x000000000000794d */ /* 0x000fea0003800000 */
.L_x_24031:
        /* <DEDUP_REMOVED lines=17> */
.L_x_24038:
[----:B------:R-:W-:-:S04]  /*c210*/  LOP3.LUT R0, R7, 0x80000000, RZ, 0xc0, !PT ;  /* 0x8000000007007812 */ /* 0x000fc800078ec0ff */
[----:B------:R-:W-:-:S04]  /*c220*/  SHF.R.U32.HI R5, RZ, 0x18, R0 ;  /* 0x00000018ff057819 */ /* 0x000fc80000011600 */
[----:B------:R-:W-:-:S04]  /*c230*/  LOP3.LUT R4, R4, R5, RZ, 0xfc, !PT ;  /* 0x0000000504047212 */ /* 0x000fc800078efcff */
[----:B------:R-:W-:-:S07]  /*c240*/  PRMT R0, R4, 0x7610, R0 ;  /* 0x0000761004007816 */ /* 0x000fce0000000000 */
.L_x_24037:
[----:B------:R-:W-:Y:S05]  /*c250*/  BSYNC B0 ;  /* 0x0000000000007941 */ /* 0x000fea0003800000 */
.L_x_24036:
[----:B------:R-:W-:Y:S01]  /*c260*/  STG.E.U8 desc[UR36][R2.64], R0 ;  /* 0x0000000002007986 */ /* 0x000fe2000c101124 */
[----:B------:R-:W-:Y:S05]  /*c270*/  EXIT ;  /* 0x000000000000794d */ /* 0x000fea0003800000 */
.L_x_24030:
        /* <DEDUP_REMOVED lines=22> */
.L_x_24013:
        /* <DEDUP_REMOVED lines=16> */
.L_x_24041:
[----:B------:R-:W-:Y:S05]  /*c4e0*/  EXIT ;  /* 0x000000000000794d */ /* 0x000fea0003800000 */
.L_x_24040:
[----:B------:R-:W-:-:S05]  /*c4f0*/  IMAD.MOV.U32 R25, RZ, RZ, RZ ;  /* 0x000000ffff197224 */ /* 0x000fca00078e00ff */
[----:B------:R-:W-:Y:S01]  /*c500*/  STG.E.64 desc[UR36][R2.64], R24 ;  /* 0x0000001802007986 */ /* 0x000fe2000c101b24 */
[----:B------:R-:W-:Y:S05]  /*c510*/  EXIT ;  /* 0x000000000000794d */ /* 0x000fea0003800000 */
.L_x_24039:
[----:B------:R-:W-:Y:S01]  /*c520*/  STG.E desc[UR36][R2.64], R24 ;  /* 0x0000001802007986 */ /* 0x000fe2000c101924 */
[----:B------:R-:W-:Y:S05]  /*c530*/  EXIT ;  /* 0x000000000000794d */ /* 0x000fea0003800000 */
.L_x_24042:
        /* <DEDUP_REMOVED lines=12> */
.L_x_24246:


//--------------------- .text._ZN2at6native18elementwise_kernelILi128ELi4EZNS0_22gpu_kernel_impl_nocastIZNS0_54_GLOBAL__N__d8c5977b_16_LinearAlgebra_cu_7dd49032_297216addr_kernel_cudaERNS_14TensorIteratorERKN3c106ScalarES9_EUlbbbE_EEvRNS_18TensorIteratorBaseERKT_EUliE_EEviT1_ --------------------------
	.section	.text._ZN2at6native18elementwise_kernelILi128ELi4EZNS0_22gpu_kernel_impl_nocastIZNS0_54_GLOBAL__N__d8c5977b_16_LinearAlgebra_cu_7dd49032_297216addr_kernel_cudaERNS_14TensorIteratorERKN3c106ScalarES9_EUlbbbE_EEvRNS_18TensorIteratorBaseERKT_EUliE_EEviT1_,"ax",@progbits
	.align	128
        .global         _ZN2at6native18elementwise_kernelILi128ELi4EZNS0_22gpu_kernel_impl_nocastIZNS0_54_GLOBAL__N__d8c5977b_16_LinearAlgebra_cu_7dd49032_297216addr_kernel_cudaERNS_14TensorIteratorERKN3c106ScalarES9_EUlbbbE_EEvRNS_18TensorIteratorBaseERKT_EUliE_EEviT1_
        .type           _ZN2at6native18elementwise_kernelILi128ELi4EZNS0_22gpu_kernel_impl_nocastIZNS0_54_GLOBAL__N__d8c5977b_16_LinearAlgebra_cu_7dd49032_297216addr_kernel_cudaERNS_14TensorIteratorERKN3c106ScalarES9_EUlbbbE_EEvRNS_18TensorIteratorBaseERKT_EUliE_EEviT1_,@function
        .size           _ZN2at6native18elementwise_kernelILi128ELi4EZNS0_22gpu_kernel_impl_nocastIZNS0_54_GLOBAL__N__d8c5977b_16_LinearAlgebra_cu_7dd49032_297216addr_kernel_cudaERNS_14TensorIteratorERKN3c106ScalarES9_EUlbbbE_EEvRNS_18TensorIteratorBaseERKT_EUliE_EEviT1_,(.L_x_24247 - _ZN2at6native18elementwise_kernelILi128ELi4EZNS0_22gpu_kernel_impl_nocastIZNS0_54_GLOBAL__N__d8c5977b_16_LinearAlgebra_cu_7dd49032_297216addr_kernel_cudaERNS_14TensorIteratorERKN3c106ScalarES9_EUlbbbE_EEvRNS_18TensorIteratorBaseERKT_EUliE_EEviT1_)
        .other          _ZN2at6native18elementwise_kernelILi128ELi4EZNS0_22gpu_kernel_impl_nocastIZNS0_54_GLOBAL__N__d8c5977b_16_LinearAlgebra_cu_7dd49032_297216addr_kernel_cudaERNS_14TensorIteratorERKN3c106ScalarES9_EUlbbbE_EEvRNS_18TensorIteratorBaseERKT_EUliE_EEviT1_,@"STO_CUDA_ENTRY STV_DEFAULT"
_ZN2at6native18elementwise_kernelILi128ELi4EZNS0_22gpu_kernel_impl_nocastIZNS0_54_GLOBAL__N__d8c5977b_16_LinearAlgebra_cu_7dd49032_297216addr_kernel_cudaERNS_14TensorIteratorERKN3c106ScalarES9_EUlbbbE_EEvRNS_18TensorIteratorBaseERKT_EUliE_EEviT1_:
.text._ZN2at6native18elementwise_kernelILi128ELi4EZNS0_22gpu_kernel_impl_nocastIZNS0_54_GLOBAL__N__d8c5977b_16_LinearAlgebra_cu_7dd49032_297216addr_kernel_cudaERNS_14TensorIteratorERKN3c106ScalarES9_EUlbbbE_EEvRNS_18TensorIteratorBaseERKT_EUliE_EEviT1_:
        /* <DEDUP_REMOVED lines=364> */
.L_x_24045:
[----:B------:R-:W-:Y:S01]  /*16c0*/  ULDC.64 UR8, c[0x0][0x4e8] ;  /* 0x00013a0000087ab9 */ /* 0x000fe20000000a00 */
[----:B------:R-:W-:Y:S01]  /*16d0*/  ULDC.64 UR10, c[0x0][0x4f0] ;  /* 0x00013c00000a7ab9 */ /* 0x000fe20000000a00 */
[----:B------:R-:W-:Y:S02]  /*16e0*/  IADD3 R4, P0, R5, UR8, RZ ;  /* 0x0000000805047c10 */ /* 0x000fe4000ff1e0ff */
[----:B------:R-:W-:Y:S02]  /*16f0*/  IADD3 R6, P1, R2, UR10, RZ ;  /* 0x0000000a02067c10 */ /* 0x000fe4000ff3e0ff */
[----:B------:R-:W-:Y:S01]  /*1700*/  IADD3.X R5, RZ, UR9, RZ, P0, !PT ;  /* 0x00000009ff057c10 */ /* 0x000fe200087fe4ff */
[----:B------:R-:W-:Y:S01]  /*1710*/  ULDC.64 UR8, c[0x0][0x4d8] ;  /* 0x0001360000087ab9 */ /* 0x000fe20000000a00 */
[----:B------:R-:W-:-:S03]  /*1720*/  IADD3.X R7, RZ, UR11, RZ, P1, !PT ;  /* 0x0000000bff077c10 */ /* 0x000fc60008ffe4ff */
[----:B------:R-:W2:Y:S04]  /*1730*/  LDG.E.U8 R4, desc[UR4][R4.64] ;  /* 0x0000000404047981 */ /* 0x000ea8000c1e1100 */
[----:B------:R-:W3:Y:S01]  /*1740*/  LDG.E.U8 R6, desc[UR4][R6.64] ;  /* 0x0000000406067981 */ /* 0x000ee2000c1e1100 */
[----:B------:R-:W-:Y:S02]  /*1750*/  ISETP.NE.AND P0, PT, RZ, UR7, PT ;  /* 0x00000007ff007c0c */ /* 0x000fe4000bf05270 */
[----:B------:R-:W-:Y:S02]  /*1760*/  IADD3 R8, P1, R0, UR8, RZ ;  /* 0x0000000800087c10 */ /* 0x000fe4000ff3e0ff */
[----:B------:R-:W-:Y:S02]  /*1770*/  IADD3 R3, R3, 0x80, RZ ;  /* 0x0000008003037810 */ /* 0x000fe40007ffe0ff */
[----:B------:R-:W-:-:S02]  /*1780*/  IADD3.X R9, RZ, UR9, RZ, P1, !PT ;  /* 0x00000009ff097c10 */ /* 0x000fc40008ffe4ff */
[----:B--2---:R-:W-:-:S04]  /*1790*/  ISETP.NE.AND P0, PT, R4, RZ, P0 ;  /* 0x000000ff0400720c */ /* 0x004fc80000705270 */
[----:B---3--:R-:W-:-:S04]  /*17a0*/  ISETP.NE.AND P0, PT, R6, RZ, P0 ;  /* 0x000000ff0600720c */ /* 0x008fc80000705270 */
[----:B------:R-:W-:-:S05]  /*17b0*/  SEL R11, RZ, 0x1, !P0 ;  /* 0x00000001ff0b7807 */ /* 0x000fca0004000000 */
[----:B------:R0:W-:Y:S04]  /*17c0*/  STG.E.U8 desc[UR4][R8.64], R11 ;  /* 0x0000000b08007986 */ /* 0x0001e8000c101104 */
.L_x_24044:
[----:B------:R-:W-:Y:S05]  /*17d0*/  BSYNC B0 ;  /* 0x0000000000007941 */ /* 0x000fea0003800000 */
.L_x_24043:
        /* <DEDUP_REMOVED lines=356> */
.L_x_24048:
        /* <DEDUP_REMOVED lines=10> */
[----:B0-----:R-:W-:Y:S02]  /*2ec0*/  IADD3 R8, P1, R0, UR8, RZ ;  /* 0x0000000800087c10 */ /* 0x001fe4000ff3e0ff */
[----:B------:R-:W-:Y:S02]  /*2ed0*/  IADD3 R3, R3, 0x80, RZ ;  /* 0x0000008003037810 */ /* 0x000fe40007ffe0ff */
[----:B------:R-:W-:-:S02]  /*2ee0*/  IADD3.X R9, RZ, UR9, RZ, P1, !PT ;  /* 0x00000009ff097c10 */ /* 0x000fc40008ffe4ff */
[----:B--2---:R-:W-:-:S04]  /*2ef0*/  ISETP.NE.AND P0, PT, R4, RZ, P0 ;  /* 0x000000ff0400720c */ /* 0x004fc80000705270 */
[----:B---3--:R-:W-:-:S04]  /*2f00*/  ISETP.NE.AND P0, PT, R6, RZ, P0 ;  /* 0x000000ff0600720c */ /* 0x008fc80000705270 */
[----:B------:R-:W-:Y:S02]  /*2f10*/  SEL R11, RZ, 0x1, !P0 ;  /* 0x00000001ff0b7807 */ /* 0x000fe40004000000 */
[----:B------:R-:W-:-:S03]  /*2f20*/  ISETP.GE.AND P0, PT, R3, UR6, PT ;  /* 0x0000000603007c0c */ /* 0x000fc6000bf06270 */
[----:B------:R1:W-:Y:S10]  /*2f30*/  STG.E.U8 desc[UR4][R8.64], R11 ;  /* 0x0000000b08007986 */ /* 0x0003f4000c101104 */
        /* <DEDUP_REMOVED lines=354> */
.L_x_24049:
        /* <DEDUP_REMOVED lines=10> */
[----:B-1----:R-:W-:Y:S02]  /*4600*/  IADD3 R8, P1, R0, UR8, RZ ;  /* 0x0000000800087c10 */ /* 0x002fe4000ff3e0ff */
[----:B------:R-:W-:Y:S02]  /*4610*/  IADD3 R3, R3, 0x80, RZ ;  /* 0x0000008003037810 */ /* 0x000fe40007ffe0ff */
[----:B------:R-:W-:-:S02]  /*4620*/  IADD3.X R9, RZ, UR9, RZ, P1, !PT ;  /* 0x00000009ff097c10 */ /* 0x000fc40008ffe4ff */
[----:B--2---:R-:W-:-:S04]  /*4630*/  ISETP.NE.AND P0, PT, R4, RZ, P0 ;  /* 0x000000ff0400720c */ /* 0x004fc80000705270 */
[----:B---3--:R-:W-:-:S04]  /*4640*/  ISETP.NE.AND P0, PT, R6, RZ, P0 ;  /* 0x000000ff0600720c */ /* 0x008fc80000705270 */
[----:B------:R-:W-:-:S05]  /*4650*/  SEL R11, RZ, 0x1, !P0 ;  /* 0x00000001ff0b7807 */ /* 0x000fca0004000000 */
[----:B------:R2:W-:Y:S04]  /*4660*/  STG.E.U8 desc[UR4][R8.64], R11 ;  /* 0x0000000b08007986 */ /* 0x0005e8000c101104 */
.L_x_24047:
[----:B------:R-:W-:Y:S05]  /*4670*/  BSYNC B0 ;  /* 0x0000000000007941 */ /* 0x000fea0003800000 */
.L_x_24046:
        /* <DEDUP_REMOVED lines=355> */
.L_x_24050:
[----:B------:R-:W-:Y:S01]  /*5cb0*/  ULDC.64 UR8, c[0x0][0x4e8] ;  /* 0x00013a0000087ab9 */ /* 0x000fe20000000a00 */
[----:B------:R-:W-:Y:S01]  /*5cc0*/  ULDC.64 UR10, c[0x0][0x4f0] ;  /* 0x00013c00000a7ab9 */ /* 0x000fe20000000a00 */
[----:B------:R-:W-:Y:S02]  /*5cd0*/  IADD3 R4, P0, R5, UR8, RZ ;  /* 0x0000000805047c10 */ /* 0x000fe4000ff1e0ff */
[----:B------:R-:W-:Y:S02]  /*5ce0*/  IADD3 R2, P1, R2, UR10, RZ ;  /* 0x0000000a02027c10 */ /* 0x000fe4000ff3e0ff */
[----:B------:R-:W-:Y:S01]  /*5cf0*/  IADD3.X R5, RZ, UR9, RZ, P0, !PT ;  /* 0x00000009ff057c10 */ /* 0x000fe200087fe4ff */
[----:B------:R-:W-:Y:S01]  /*5d00*/  ULDC.64 UR8, c[0x0][0x4d8] ;  /* 0x0001360000087ab9 */ /* 0x000fe20000000a00 */
[----:B------:R-:W-:-:S03]  /*5d10*/  IADD3.X R3, RZ, UR11, RZ, P1, !PT ;  /* 0x0000000bff037c10 */ /* 0x000fc60008ffe4ff */
[----:B------:R-:W3:Y:S04]  /*5d20*/  LDG.E.U8 R4, desc[UR4][R4.64] ;  /* 0x0000000404047981 */ /* 0x000ee8000c1e1100 */
[----:B------:R-:W4:Y:S01]  /*5d30*/  LDG.E.U8 R2, desc[UR4][R2.64] ;  /* 0x0000000402027981 */ /* 0x000f22000c1e1100 */
[----:B------:R-:W-:Y:S02]  /*5d40*/  ISETP.NE.AND P0, PT, RZ, UR7, PT ;  /* 0x00000007ff007c0c */ /* 0x000fe4000bf05270 */
[----:B------:R-:W-:-:S04]  /*5d50*/  IADD3 R6, P1, R0, UR8, RZ ;  /* 0x0000000800067c10 */ /* 0x000fc8000ff3e0ff */
[----:B------:R-:W-:Y:S02]  /*5d60*/  IADD3.X R7, RZ, UR9, RZ, P1, !PT ;  /* 0x00000009ff077c10 */ /* 0x000fe40008ffe4ff */
[----:B---3--:R-:W-:-:S04]  /*5d70*/  ISETP.NE.AND P0, PT, R4, RZ, P0 ;  /* 0x000000ff0400720c */ /* 0x008fc80000705270 */
[----:B----4-:R-:W-:-:S04]  /*5d80*/  ISETP.NE.AND P0, PT, R2, RZ, P0 ;  /* 0x000000ff0200720c */ /* 0x010fc80000705270 */
[----:B012---:R-:W-:-:S05]  /*5d90*/  SEL R9, RZ, 0x1, !P0 ;  /* 0x00000001ff097807 */ /* 0x007fca0004000000 */
[----:B------:R-:W-:Y:S01]  /*5da0*/  STG.E.U8 desc[UR4][R6.64], R9 ;  /* 0x0000000906007986 */ /* 0x000fe2000c101104 */
[----:B------:R-:W-:Y:S05]  /*5db0*/  EXIT ;  /* 0x000000000000794d */ /* 0x000fea0003800000 */
.L_x_24051:
        /* <DEDUP_REMOVED lines=12> */
.L_x_24247:


//--------------------- .text._ZN2at6native27unrolled_elementwise_kernelIZNS0_54_GLOBAL__N__d8c5977b_16_LinearAlgebra_cu_7dd49032_297216addr_kernel_cudaERNS_14TensorIteratorERKN3c106ScalarES8_EUlbbbE_St5arrayIPcLm4EELi4E23TrivialOffsetCalculatorILi3EjESD_ILi1EjENS0_6memory15LoadWithoutCastENSG_16StoreWithoutCastEEEviT_T0_T2_T3_T4_T5_ --------------------------
	.section	.text._ZN2at6native27unrolled_elementwise_kernelIZNS0_54_GLOBAL__N__d8c5977b_16_LinearAlgebra_cu_7dd49032_297216addr_kernel_cudaERNS_14TensorIteratorERKN3c106ScalarES8_EUlbbbE_St5arrayIPcLm4EELi4E23TrivialOffsetCalculatorILi3EjESD_ILi1EjENS0_6memory15LoadWithoutCastENSG_16StoreWithoutCastEEEviT_T0_T2_T3_T4_T5_,"ax",@progbits
	.align	128
        .global         _ZN2at6native27unrolled_elementwise_kernelIZNS0_54_GLOBAL__N__d8c5977b_16_LinearAlgebra_cu_7dd49032_297216addr_kernel_cudaERNS_14TensorIteratorERKN3c106ScalarES8_EUlbbbE_St5arrayIPcLm4EELi4E23TrivialOffsetCalculatorILi3EjESD_ILi1EjENS0_6memory15LoadWithoutCastENSG_16StoreWithoutCastEEEviT_T0_T2_T3_T4_T5_
        .type           _ZN2at6native27unrolled_elementwise_kernelIZNS0_54_GLOBAL__N__d8c5977b_16_LinearAlgebra_cu_7dd49032_297216addr_kernel_cudaERNS_14TensorIteratorERKN3c106ScalarES8_EUlbbbE_St5arrayIPcLm4EELi4E23TrivialOffsetCalculatorILi3EjESD_ILi1EjENS0_6memory15LoadWithoutCastENSG_16StoreWithoutCastEEEviT_T0_T2_T3_T4_T5_,@function
        .size           _ZN2at6native27unrolled_elementwise_kernelIZNS0_54_GLOBAL__N__d8c5977b_16_LinearAlgebra_cu_7dd49032_297216addr_kernel_cudaERNS_14TensorIteratorERKN3c106ScalarES8_EUlbbbE_St5arrayIPcLm4EELi4E23TrivialOffsetCalculatorILi3EjESD_ILi1EjENS0_6memory15LoadWithoutCastENSG_16StoreWithoutCastEEEviT_T0_T2_T3_T4_T5_,(.L_x_24248 - _ZN2at6native27unrolled_elementwise_kernelIZNS0_54_GLOBAL__N__d8c5977b_16_LinearAlgebra_cu_7dd49032_297216addr_kernel_cudaERNS_14TensorIteratorERKN3c106ScalarES8_EUlbbbE_St5arrayIPcLm4EELi4E23TrivialOffsetCalculatorILi3EjESD_ILi1EjENS0_6memory15LoadWithoutCastENSG_16StoreWithoutCastEEEviT_T0_T2_T3_T4_T5_)
        .other          _ZN2at6native27unrolled_elementwise_kernelIZNS0_54_GLOBAL__N__d8c5977b_16_LinearAlgebra_cu_7dd49032_297216addr_kernel_cudaERNS_14TensorIteratorERKN3c106ScalarES8_EUlbbbE_St5arrayIPcLm4EELi4E23TrivialOffsetCalculatorILi3EjESD_ILi1EjENS0_6memory15LoadWithoutCastENSG_16StoreWithoutCastEEEviT_T0_T2_T3_T4_T5_,@"STO_CUDA_ENTRY STV_DEFAULT"
_ZN2at6native27unrolled_elementwise_kernelIZNS0_54_GLOBAL__N__d8c5977b_16_LinearAlgebra_cu_7dd49032_297216addr_kernel_cudaERNS_14TensorIteratorERKN3c106ScalarES8_EUlbbbE_St5arrayIPcLm4EELi4E23TrivialOffsetCalculatorILi3EjESD_ILi1EjENS0_6memory15LoadWithoutCastENSG_16StoreWithoutCastEEEviT_T0_T2_T3_T4_T5_:
.text._ZN2at6native27unrolled_elementwise_kernelIZNS0_54_GLOBAL__N__d8c5977b_16_LinearAlgebra_cu_7dd49032_297216addr_kernel_cudaERNS_14TensorIteratorERKN3c106ScalarES8_EUlbbbE_St5arrayIPcLm4EELi4E23TrivialOffsetCalculatorILi3EjESD_ILi1EjENS0_6memory15LoadWithoutCastENSG_16StoreWithoutCastEEEviT_T0_T2_T3_T4_T5_:
[----:B------:R-:W-:Y:S01]  /*0000*/  LDC R1, c[0x0][0x28] ;  /* 0x00000a00ff017b82 */ /* 0x000fe20000000800 */
[----:B------:R-:W0:Y:S07]  /*0010*/  S2R R0, SR_CTAID.X ;  /* 0x0000000000007919 */ /* 0x000e2e0000002500 */
[----:B------:R-:W0:Y:S01]  /*0020*/  LDC R3, c[0x0][0x210] ;  /* 0x00008400ff037b82 */ /* 0x000e220000000800 */
[----:B------:R-:W-:Y:S01]  /*0030*/  ULDC.64 UR4, c[0x0][0x208] ;  /* 0x0000820000047ab9 */ /* 0x000fe20000000a00 */
[----:B------:R-:W-:Y:S01]  /*0040*/  ULDC.U8 UR6, c[0x0][0x218] ;  /* 0x0000860000067ab9 */ /* 0x000fe20000000000 */
[----:B------:R-:W1:Y:S01]  /*0050*/  S2R R7, SR_TID.X ;  /* 0x0000000000077919 */ /* 0x000e620000002100 */
        /* <DEDUP_REMOVED lines=14> */
[----:B-1----:R-:W-:Y:S01]  /*0140*/  @!P4 IADD3 R14, P0, R17, R14, RZ ;  /* 0x0000000e110ec210 */ /* 0x002fe20007f1e0ff */
[----:B------:R-:W-:-:S04]  /*0150*/  @!P4 IMAD.X R17, RZ, RZ, R3, P1 ;  /* 0x000000ffff11c224 */ /* 0x000fc800008e0603 */
[----:B------:R-:W-:-:S05]  /*0160*/  @!P4 IMAD.X R15, RZ, RZ, R15, P0 ;  /* 0x000000ffff0fc224 */ /* 0x000fca00000e060f */
[----:B------:R-:W1:Y:S01]  /*0170*/  @!P5 LDC.64 R4, c[0x0][0x238] ;  /* 0x00008e00ff04db82 */ /* 0x000e620000000a00 */
[----:B------:R-:W-:Y:S02]  /*0180*/  @!P5 IMAD R25, R0, 0x200, R11 ;  /* 0x000002000019d824 */ /* 0x000fe400078e020b */
[----:B------:R-:W-:Y:S01]  /*0190*/  @!P5 VIADD R11, R11, 0x80 ;  /* 0x000000800b0bd836 */ /* 0x000fe20000000000 */
[----:B------:R-:W3:Y:S01]  /*01a0*/  @!P4 LDG.E.U8 R10, desc[UR4][R14.64] ;  /* 0x000000040e0ac981 */ /* 0x000ee2000c1e1100 */
[----:B--2---:R-:W-:-:S03]  /*01b0*/  @!P2 IADD3 R18, P0, R23, R12, RZ ;  /* 0x0000000c1712a210 */ /* 0x004fc60007f1e0ff */
[----:B------:R-:W2:Y:S01]  /*01c0*/  @!P5 LDC.64 R2, c[0x0][0x240] ;  /* 0x00009000ff02db82 */ /* 0x000ea20000000a00 */
[----:B------:R4:W3:Y:S01]  /*01d0*/  @!P4 LDG.E.U8 R12, desc[UR4][R16.64] ;  /* 0x00000004100cc981 */ /* 0x0008e2000c1e1100 */
[----:B------:R-:W-:Y:S01]  /*01e0*/  @!P2 IMAD.X R19, RZ, RZ, R13, P0 ;  /* 0x000000ffff13a224 */ /* 0x000fe200000e060d */
[----:B0-----:R-:W-:Y:S02]  /*01f0*/  @!P2 IADD3 R22, P1, R23, R8, RZ ;  /* 0x000000081716a210 */ /* 0x001fe40007f3e0ff */
[----:B------:R-:W-:Y:S02]  /*0200*/  ISETP.GE.AND P0, PT, R11, R6, PT ;  /* 0x000000060b00720c */ /* 0x000fe40003f06270 */
[----:B------:R-:W3:Y:S01]  /*0210*/  @!P2 LDG.E.U8 R13, desc[UR4][R18.64] ;  /* 0x00000004120da981 */ /* 0x000ee2000c1e1100 */
[----:B------:R-:W-:Y:S01]  /*0220*/  @!P2 IMAD.X R23, RZ, RZ, R9, P1 ;  /* 0x000000ffff17a224 */ /* 0x000fe200008e0609 */
[----:B-1----:R-:W-:-:S04]  /*0230*/  @!P5 IADD3 R20, P1, R25, R4, RZ ;  /* 0x000000041914d210 */ /* 0x002fc80007f3e0ff */
[----:B------:R-:W3:Y:S05]  /*0240*/  @!P2 LDG.E.U8 R4, desc[UR4][R22.64] ;  /* 0x000000041604a981 */ /* 0x000eea000c1e1100 */
[----:B------:R-:W0:Y:S01]  /*0250*/  @!P0 LDC.64 R8, c[0x0][0x238] ;  /* 0x00008e00ff088b82 */ /* 0x000e220000000a00 */
[----:B------:R-:W-:Y:S01]  /*0260*/  @!P5 IMAD.X R21, RZ, RZ, R5, P1 ;  /* 0x000000ffff15d224 */ /* 0x000fe200008e0605 */
[----:B--2---:R-:W-:-:S04]  /*0270*/  @!P5 IADD3 R24, P1, R25, R2, RZ ;  /* 0x000000021918d210 */ /* 0x004fc80007f3e0ff */
[----:B------:R-:W2:Y:S02]  /*0280*/  @!P5 LDG.E.U8 R14, desc[UR4][R20.64] ;  /* 0x00000004140ed981 */ /* 0x000ea4000c1e1100 */
[----:B----4-:R-:W1:Y:S01]  /*0290*/  @!P0 LDC.64 R16, c[0x0][0x240] ;  /* 0x00009000ff108b82 */ /* 0x010e620000000a00 */
[----:B------:R-:W-:-:S05]  /*02a0*/  @!P5 IMAD.X R25, RZ, RZ, R3, P1 ;  /* 0x000000ffff19d224 */ /* 0x000fca00008e0603 */
[----:B------:R-:W4:Y:S01]  /*02b0*/  @!P5 LDG.E.U8 R15, desc[UR4][R24.64] ;  /* 0x00000004180fd981 */ /* 0x000f22000c1e1100 */
[----:B------:R-:W-:-:S05]  /*02c0*/  @!P0 IMAD R3, R0, 0x200, R11 ;  /* 0x0000020000038824 */ /* 0x000fca00078e020b */
[----:B0-----:R-:W-:-:S05]  /*02d0*/  @!P0 IADD3 R8, P1, R3, R8, RZ ;  /* 0x0000000803088210 */ /* 0x001fca0007f3e0ff */
[----:B------:R-:W-:-:S05]  /*02e0*/  @!P0 IMAD.X R9, RZ, RZ, R9, P1 ;  /* 0x000000ffff098224 */ /* 0x000fca00008e0609 */
[----:B------:R-:W4:Y:S01]  /*02f0*/  @!P0 LDG.E.U8 R8, desc[UR4][R8.64] ;  /* 0x0000000408088981 */ /* 0x000f22000c1e1100 */
[----:B-1----:R-:W-:-:S05]  /*0300*/  @!P0 IADD3 R2, P1, R3, R16, RZ ;  /* 0x0000001003028210 */ /* 0x002fca0007f3e0ff */
[----:B------:R-:W-:-:S05]  /*0310*/  @!P0 IMAD.X R3, RZ, RZ, R17, P1 ;  /* 0x000000ffff038224 */ /* 0x000fca00008e0611 */
[----:B------:R0:W5:Y:S02]  /*0320*/  @!P0 LDG.E.U8 R5, desc[UR4][R2.64] ;  /* 0x0000000402058981 */ /* 0x000164000c1e1100 */
[----:B0-----:R-:W0:Y:S01]  /*0330*/  @!P4 LDC.64 R2, c[0x0][0x228] ;  /* 0x00008a00ff02cb82 */ /* 0x001e220000000a00 */
[----:B------:R-:W-:Y:S02]  /*0340*/  PRMT R9, RZ, 0x7610, R9 ;  /* 0x00007610ff097816 */ /* 0x000fe40000000009 */
[----:B------:R-:W-:Y:S01]  /*0350*/  ISETP.NE.AND P3, PT, RZ, UR6, PT ;  /* 0x00000006ff007c0c */ /* 0x000fe2000bf65270 */
[----:B------:R-:W-:Y:S01]  /*0360*/  BSSY B0, `(.L_x_24052) ;  /* 0x0000039000007945 */ /* 0x000fe20003800000 */
[----:B---3--:R-:W-:Y:S02]  /*0370*/  @!P4 ISETP.NE.AND P1, PT, R10, RZ, PT ;  /* 0x000000ff0a00c20c */ /* 0x008fe40003f25270 */
[----:B------:R-:W-:Y:S02]  /*0380*/  PRMT R10, RZ, 0x7610, R10 ;  /* 0x00007610ff0a7816 */ /* 0x000fe4000000000a */
[----:B------:R-:W-:-:S02]  /*0390*/  @!P4 SEL R10, RZ, 0x1, !P1 ;  /* 0x00000001ff0ac807 */ /* 0x000fc40004800000 */
[----:B------:R-:W-:Y:S02]  /*03a0*/  @!P4 ISETP.NE.AND P6, PT, R12, RZ, PT ;  /* 0x000000ff0c00c20c */ /* 0x000fe40003fc5270 */
[----:B------:R-:W-:Y:S02]  /*03b0*/  PRMT R11, R10, 0x9910, RZ ;  /* 0x000099100a0b7816 */ /* 0x000fe400000000ff */
[----:B------:R-:W-:Y:S02]  /*03c0*/  @!P2 ISETP.NE.AND P1, PT, R13, RZ, PT ;  /* 0x000000ff0d00a20c */ /* 0x000fe40003f25270 */
[----:B------:R-:W-:Y:S02]  /*03d0*/  PRMT R10, RZ, 0x7610, R10 ;  /* 0x00007610ff0a7816 */ /* 0x000fe4000000000a */
[----:B------:R-:W-:Y:S02]  /*03e0*/  @!P2 SEL R10, RZ, 0x1, !P1 ;  /* 0x00000001ff0aa807 */ /* 0x000fe40004800000 */
[----:B------:R-:W-:-:S02]  /*03f0*/  @!P4 SEL R9, RZ, 0x1, !P6 ;  /* 0x00000001ff09c807 */ /* 0x000fc40007000000 */
[----:B------:R-:W-:Y:S02]  /*0400*/  ISETP.NE.AND P1, PT, R11, RZ, P3 ;  /* 0x000000ff0b00720c */ /* 0x000fe40001f25270 */
[----:B------:R-:W-:Y:S02]  /*0410*/  @!P2 ISETP.NE.AND P6, PT, R4, RZ, PT ;  /* 0x000000ff0400a20c */ /* 0x000fe40003fc5270 */
[----:B------:R-:W-:Y:S02]  /*0420*/  PRMT R12, R9, 0x9910, RZ ;  /* 0x00009910090c7816 */ /* 0x000fe400000000ff */
[----:B------:R-:W-:Y:S01]  /*0430*/  PRMT R10, R10, 0x9910, RZ ;  /* 0x000099100a0a7816 */ /* 0x000fe200000000ff */
[----:B------:R-:W-:Y:S01]  /*0440*/  VIADD R13, R7, 0x80 ;  /* 0x00000080070d7836 */ /* 0x000fe20000000000 */
[----:B------:R-:W-:Y:S01]  /*0450*/  PRMT R4, RZ, 0x7610, R4 ;  /* 0x00007610ff047816 */ /* 0x000fe20000000004 */
[--C-:B------:R-:W-:Y:S01]  /*0460*/  IMAD.MOV.U32 R9, RZ, RZ, R7.reuse ;  /* 0x000000ffff097224 */ /* 0x100fe200078e0007 */
[----:B------:R-:W-:Y:S01]  /*0470*/  @!P2 SEL R4, RZ, 0x1, !P6 ;  /* 0x00000001ff04a807 */ /* 0x000fe20007000000 */
[----:B------:R-:W-:Y:S01]  /*0480*/  @!P4 IMAD R7, R0, 0x200, R7 ;  /* 0x000002000007c824 */ /* 0x000fe200078e0207 */
[----:B--2---:R-:W-:-:S02]  /*0490*/  @!P5 ISETP.NE.AND P2, PT, R14, RZ, PT ;  /* 0x000000ff0e00d20c */ /* 0x004fc40003f45270 */
[----:B------:R-:W-:Y:S01]  /*04a0*/  ISETP.NE.AND P1, PT, R12, RZ, P1 ;  /* 0x000000ff0c00720c */ /* 0x000fe20000f25270 */
[--C-:B------:R-:W-:Y:S01]  /*04b0*/  IMAD.MOV.U32 R12, RZ, RZ, R10.reuse ;  /* 0x000000ffff0c7224 */ /* 0x100fe200078e000a */
[----:B----4-:R-:W-:Y:S02]  /*04c0*/  @!P5 ISETP.NE.AND P6, PT, R15, RZ, PT ;  /* 0x000000ff0f00d20c */ /* 0x010fe40003fc5270 */
[----:B------:R-:W-:Y:S02]  /*04d0*/  PRMT R11, RZ, 0x7610, R11 ;  /* 0x00007610ff0b7816 */ /* 0x000fe4000000000b */
[----:B------:R-:W-:Y:S02]  /*04e0*/  PRMT R10, RZ, 0x7610, R10 ;  /* 0x00007610ff0a7816 */ /* 0x000fe4000000000a */
[----:B------:R-:W-:Y:S02]  /*04f0*/  @!P5 SEL R11, RZ, 0x1, !P2 ;  /* 0x00000001ff0bd807 */ /* 0x000fe40005000000 */
[----:B------:R-:W-:-:S02]  /*0500*/  @!P5 SEL R10, RZ, 0x1, !P6 ;  /* 0x00000001ff0ad807 */ /* 0x000fc40007000000 */
[----:B0-----:R-:W-:Y:S02]  /*0510*/  @!P4 IADD3 R2, P5, R7, R2, RZ ;  /* 0x000000020702c210 */ /* 0x001fe40007fbe0ff */
[----:B------:R-:W-:-:S03]  /*0520*/  @!P4 SEL R7, RZ, 0x1, !P1 ;  /* 0x00000001ff07c807 */ /* 0x000fc60004800000 */
[----:B------:R-:W-:Y:S02]  /*0530*/  @!P4 IMAD.X R3, RZ, RZ, R3, P5 ;  /* 0x000000ffff03c224 */ /* 0x000fe400028e0603 */
[----:B------:R-:W-:-:S03]  /*0540*/  @!P4 IMAD.MOV.U32 R9, RZ, RZ, R13 ;  /* 0x000000ffff09c224 */ /* 0x000fc600078e000d */
[----:B------:R0:W-:Y:S02]  /*0550*/  @!P4 STG.E.U8 desc[UR4][R2.64], R7 ;  /* 0x000000070200c986 */ /* 0x0001e4000c101104 */
[----:B------:R-:W-:Y:S02]  /*0560*/  ISETP.GE.AND P5, PT, R9, R6, PT ;  /* 0x000000060900720c */ /* 0x000fe40003fa6270 */
[----:B------:R-:W-:Y:S02]  /*0570*/  PRMT R11, R11, 0x9910, RZ ;  /* 0x000099100b0b7816 */ /* 0x000fe400000000ff */
[----:B------:R-:W-:Y:S02]  /*0580*/  ISETP.NE.AND P2, PT, R12, RZ, P3 ;  /* 0x000000ff0c00720c */ /* 0x000fe40001f45270 */
[----:B------:R-:W-:Y:S02]  /*0590*/  PRMT R4, R4, 0x9910, RZ ;  /* 0x0000991004047816 */ /* 0x000fe400000000ff */
[----:B------:R-:W-:-:S02]  /*05a0*/  PRMT R10, R10, 0x9910, RZ ;  /* 0x000099100a0a7816 */ /* 0x000fc400000000ff */
[----:B------:R-:W-:Y:S02]  /*05b0*/  ISETP.NE.AND P3, PT, R11, RZ, P3 ;  /* 0x000000ff0b00720c */ /* 0x000fe40001f65270 */
[----:B------:R-:W-:Y:S02]  /*05c0*/  ISETP.NE.AND P1, PT, R8, RZ, !P0 ;  /* 0x000000ff0800720c */ /* 0x000fe40004725270 */
[----:B------:R-:W-:Y:S02]  /*05d0*/  ISETP.NE.AND P2, PT, R4, RZ, P2 ;  /* 0x000000ff0400720c */ /* 0x000fe40001745270 */
[----:B------:R-:W-:Y:S02]  /*05e0*/  ISETP.NE.AND P3, PT, R10, RZ, P3 ;  /* 0x000000ff0a00720c */ /* 0x000fe40001f65270 */
[----:B------:R-:W-:Y:S02]  /*05f0*/  ISETP.NE.AND P1, PT, RZ, UR6, P1 ;  /* 0x00000006ff007c0c */ /* 0x000fe40008f25270 */
[----:B------:R-:W-:-:S02]  /*0600*/  SEL R13, RZ, 0x1, !P2 ;  /* 0x00000001ff0d7807 */ /* 0x000fc40005000000 */
[----:B------:R-:W-:Y:S01]  /*0610*/  SEL R15, RZ, 0x1, !P3 ;  /* 0x00000001ff0f7807 */ /* 0x000fe20005800000 */
[----:B0-----:R-:W-:Y:S08]  /*0620*/  @P5 BRA `(.L_x_24053) ;  /* 0x0000000000305947 */ /* 0x001ff00003800000 */
[----:B------:R-:W-:Y:S01]  /*0630*/  IMAD R2, R0, 0x200, R9 ;  /* 0x0000020000027824 */ /* 0x000fe200078e0209 */
        /* <DEDUP_REMOVED lines=11> */
.L_x_24053:
[----:B------:R-:W-:Y:S05]  /*06f0*/  BSYNC B0 ;  /* 0x0000000000007941 */ /* 0x000fea0003800000 */
.L_x_24052:
[----:B------:R-:W-:-:S13]  /*0700*/  ISETP.GE.AND P2, PT, R9, R6, PT ;  /* 0x000000060900720c */ /* 0x000fda0003f46270 */
[----:B------:R-:W-:Y:S05]  /*0710*/  @P2 EXIT ;  /* 0x000000000000294d */ /* 0x000fea0003800000 */
[----:B------:R-:W-:Y:S01]  /*0720*/  IMAD R0, R0, 0x200, R9 ;  /* 0x0000020000007824 */ /* 0x000fe200078e0209 */
[----:B-----5:R-:W-:Y:S01]  /*0730*/  ISETP.NE.AND P0, PT, R5, RZ, !P0 ;  /* 0x000000ff0500720c */ /* 0x020fe20004705270 */
[----:B------:R-:W-:-:S03]  /*0740*/  ULDC.64 UR6, c[0x0][0x228] ;  /* 0x00008a0000067ab9 */ /* 0x000fc60000000a00 */
[----:B0-----:R-:W-:Y:S02]  /*0750*/  IADD3 R2, P2, R0, UR6, RZ ;  /* 0x0000000600027c10 */ /* 0x001fe4000ff5e0ff */
[----:B------:R-:W-:-:S03]  /*0760*/  PLOP3.LUT P0, PT, P1, P0, PT, 0x80, 0x0 ;  /* 0x000000000000781c */ /* 0x000fc60000f01070 */
[----:B------:R-:W-:Y:S01]  /*0770*/  IMAD.X R3, RZ, RZ, UR7, P2 ;  /* 0x00000007ff037e24 */ /* 0x000fe200090e06ff */
[----:B------:R-:W-:-:S05]  /*0780*/  SEL R5, RZ, 0x1, !P0 ;  /* 0x00000001ff057807 */ /* 0x000fca0004000000 */
[----:B------:R-:W-:Y:S01]  /*0790*/  STG.E.U8 desc[UR4][R2.64], R5 ;  /* 0x0000000502007986 */ /* 0x000fe2000c101104 */
[----:B------:R-:W-:Y:S05]  /*07a0*/  EXIT ;  /* 0x000000000000794d */ /* 0x000fea0003800000 */
.L_x_24054:
        /* <DEDUP_REMOVED lines=13> */
.L_x_24248:


//--------------------- .text._ZN2at6native29vectorized_elementwise_kernelILi2EZNS0_54_GLOBAL__N__d8c5977b_16_LinearAlgebra_cu_7dd49032_297216addr_kernel_cudaERNS_14TensorIteratorERKN3c106ScalarES8_EUlbbbE_St5arrayIPcLm4EEEEviT0_T1_ --------------------------
	.section	.text._ZN2at6native29vectorized_elementwise_kernelILi2EZNS0_54_GLOBAL__N__d8c5977b_16_LinearAlgebra_cu_7dd49032_297216addr_kernel_cudaERNS_14TensorIteratorERKN3c106ScalarES8_EUlbbbE_St5arrayIPcLm4EEEEviT0_T1_,"ax",@progbits
	.align	128
        .global         _ZN2at6native29vectorized_elementwise_kernelILi2EZNS0_54_GLOBAL__N__d8c5977b_16_LinearAlgebra_cu_7dd49032_297216addr_kernel_cudaERNS_14TensorIteratorERKN3c106ScalarES8_EUlbbbE_St5arrayIPcLm4EEEEviT0_T1_
        .type           _ZN2at6native29vectorized_elementwise_kernelILi2EZNS0_54_GLOBAL__N__d8c5977b_16_LinearAlgebra_cu_7dd49032_297216addr_kernel_cudaERNS_14TensorIteratorERKN3c106ScalarES8_EUlbbbE_St5arrayIPcLm4EEEEviT0_T1_,@function
        .size           _ZN2at6native29vectorized_elementwise_kernelILi2EZNS0_54_GLOBAL__N__d8c5977b_16_LinearAlgebra_cu_7dd49032_297216addr_kernel_cudaERNS_14TensorIteratorERKN3c106ScalarES8_EUlbbbE_St5arrayIPcLm4EEEEviT0_T1_,(.L_x_24249 - _ZN2at6native29vectorized_elementwise_kernelILi2EZNS0_54_GLOBAL__N__d8c5977b_16_LinearAlgebra_cu_7dd49032_297216addr_kernel_cudaERNS_14TensorIteratorERKN3c106ScalarES8_EUlbbbE_St5arrayIPcLm4EEEEviT0_T1_)
        .other          _ZN2at6native29vectorized_elementwise_kernelILi2EZNS0_54_GLOBAL__N__d8c5977b_16_LinearAlgebra_cu_7dd49032_297216addr_kernel_cudaERNS_14TensorIteratorERKN3c106ScalarES8_EUlbbbE_St5arrayIPcLm4EEEEviT0_T1_,@"STO_CUDA_ENTRY STV_DEFAULT"
_ZN2at6native29vectorized_elementwise_kernelILi2EZNS0_54_GLOBAL__N__d8c5977b_16_LinearAlgebra_cu_7dd49032_297216addr_kernel_cudaERNS_14TensorIteratorERKN3c106ScalarES8_EUlbbbE_St5arrayIPcLm4EEEEviT0_T1_:
.text._ZN2at6native29vectorized_elementwise_kernelILi2EZNS0_54_GLOBAL__N__d8c5977b_16_LinearAlgebra_cu_7dd49032_297216addr_kernel_cudaERNS_14TensorIteratorERKN3c106ScalarES8_EUlbbbE_St5arrayIPcLm4EEEEviT0_T1_:
        /* <DEDUP_REMOVED lines=19> */
[----:B------:R-:W-:Y:S01]  /*0130*/  IMAD.U32 R6, RZ, RZ, UR6 ;  /* 0x00000006ff067e24 */ /* 0x000fe2000f8e00ff */
[----:B------:R-:W-:Y:S01]  /*0140*/  ISETP.NE.AND P1, PT, RZ, UR14, PT ;  /* 0x0000000eff007c0c */ /* 0x000fe2000bf25270 */
[----:B------:R-:W-:Y:S01]  /*0150*/  ULDC.64 UR6, c[0x0][0x228] ;  /* 0x00008a0000067ab9 */ /* 0x000fe20000000a00 */
        /* <DEDUP_REMOVED lines=11> */
[----:B------:R-:W-:-:S04]  /*0210*/  UIADD3 UR5, UP0, UR4, UR6, URZ ;  /* 0x0000000604057290 */ /* 0x000fc8000ff1e03f */
[----:B------:R-:W-:Y:S02]  /*0220*/  UIADD3.X UR6, URZ, UR7, URZ, UP0, !UPT ;  /* 0x000000073f067290 */ /* 0x000fe400087fe43f */
[----:B------:R-:W-:-:S04]  /*0230*/  IMAD.U32 R2, RZ, RZ, UR5 ;  /* 0x00000005ff027e24 */ /* 0x000fc8000f8e00ff */
[----:B------:R-:W-:Y:S02]  /*0240*/  IMAD.U32 R3, RZ, RZ, UR6 ;  /* 0x00000006ff037e24 */ /* 0x000fe4000f8e00ff */
[----:B------:R-:W-:Y:S01]  /*0250*/  IMAD.WIDE R2, R17, 0x2, R2 ;  /* 0x0000000211027825 */ /* 0x000fe200078e0202 */
[C---:B--2---:R-:W-:Y:S02]  /*0260*/  PRMT R0, R8.reuse, 0x7770, RZ ;  /* 0x0000777008007816 */ /* 0x044fe400000000ff */
[----:B0-----:R-:W-:Y:S02]  /*0270*/  PRMT R4, R8, 0x7771, RZ ;  /* 0x0000777108047816 */ /* 0x001fe400000000ff */
[----:B------:R-:W-:Y:S02]  /*0280*/  ISETP.NE.AND P2, PT, R0, RZ, P1 ;  /* 0x000000ff0000720c */ /* 0x000fe40000f45270 */
[----:B------:R-:W-:Y:S02]  /*0290*/  ISETP.NE.AND P0, PT, R4, RZ, P1 ;  /* 0x000000ff0400720c */ /* 0x000fe40000f05270 */
[----:B---3--:R-:W-:-:S02]  /*02a0*/  PRMT R0, R9, 0x7771, RZ ;  /* 0x0000777109007816 */ /* 0x008fc400000000ff */
[----:B----4-:R-:W-:Y:S02]  /*02b0*/  PRMT R4, R12, 0x7771, RZ ;  /* 0x000077710c047816 */ /* 0x010fe400000000ff */
[----:B------:R-:W-:Y:S02]  /*02c0*/  PRMT R5, R9, 0x7770, RZ ;  /* 0x0000777009057816 */ /* 0x000fe400000000ff */
[----:B------:R-:W-:Y:S02]  /*02d0*/  ISETP.NE.AND P3, PT, R0, RZ, P1 ;  /* 0x000000ff0000720c */ /* 0x000fe40000f65270 */
[----:B-1----:R-:W-:Y:S02]  /*02e0*/  PRMT R6, R12, 0x7770, RZ ;  /* 0x000077700c067816 */ /* 0x002fe400000000ff */
[----:B-----5:R-:W-:Y:S02]  /*02f0*/  PRMT R0, R13, 0x7771, RZ ;  /* 0x000077710d007816 */ /* 0x020fe400000000ff */
[----:B------:R-:W-:-:S02]  /*0300*/  ISETP.NE.AND P0, PT, R4, RZ, P0 ;  /* 0x000000ff0400720c */ /* 0x000fc40000705270 */
[----:B------:R-:W-:Y:S02]  /*0310*/  PRMT R4, R10, 0x7770, RZ ;  /* 0x000077700a047816 */ /* 0x000fe400000000ff */
[----:B------:R-:W-:Y:S02]  /*0320*/  ISETP.NE.AND P4, PT, R5, RZ, P1 ;  /* 0x000000ff0500720c */ /* 0x000fe40000f85270 */
[----:B------:R-:W-:Y:S02]  /*0330*/  PRMT R5, R13, 0x7770, RZ ;  /* 0x000077700d057816 */ /* 0x000fe400000000ff */
[----:B------:R-:W-:Y:S02]  /*0340*/  ISETP.NE.AND P2, PT, R6, RZ, P2 ;  /* 0x000000ff0600720c */ /* 0x000fe40001745270 */
[----:B------:R-:W-:Y:S02]  /*0350*/  ISETP.NE.AND P3, PT, R0, RZ, P3 ;  /* 0x000000ff0000720c */ /* 0x000fe40001f65270 */
[----:B------:R-:W-:-:S02]  /*0360*/  PRMT R0, R10, 0x7771, RZ ;  /* 0x000077710a007816 */ /* 0x000fc400000000ff */
[----:B------:R-:W-:Y:S02]  /*0370*/  ISETP.NE.AND P6, PT, R4, RZ, P1 ;  /* 0x000000ff0400720c */ /* 0x000fe40000fc5270 */
[C---:B------:R-:W-:Y:S02]  /*0380*/  PRMT R6, R11.reuse, 0x7770, RZ ;  /* 0x000077700b067816 */ /* 0x040fe400000000ff */
[----:B------:R-:W-:Y:S02]  /*0390*/  PRMT R4, R11, 0x7771, RZ ;  /* 0x000077710b047816 */ /* 0x000fe400000000ff */
[----:B------:R-:W-:Y:S02]  /*03a0*/  ISETP.NE.AND P4, PT, R5, RZ, P4 ;  /* 0x000000ff0500720c */ /* 0x000fe40002785270 */
[----:B------:R-:W-:Y:S02]  /*03b0*/  SEL R5, RZ, 0x1, !P2 ;  /* 0x00000001ff057807 */ /* 0x000fe40005000000 */
[----:B------:R-:W-:-:S02]  /*03c0*/  ISETP.NE.AND P5, PT, R0, RZ, P1 ;  /* 0x000000ff0000720c */ /* 0x000fc40000fa5270 */
[----:B------:R-:W-:Y:S02]  /*03d0*/  ISETP.NE.AND P2, PT, R6, RZ, P1 ;  /* 0x000000ff0600720c */ /* 0x000fe40000f45270 */
[----:B------:R-:W-:Y:S02]  /*03e0*/  ISETP.NE.AND P1, PT, R4, RZ, P1 ;  /* 0x000000ff0400720c */ /* 0x000fe40000f25270 */
[C---:B------:R-:W-:Y:S02]  /*03f0*/  PRMT R6, R14.reuse, 0x7770, RZ ;  /* 0x000077700e067816 */ /* 0x040fe400000000ff */
[----:B------:R-:W-:Y:S02]  /*0400*/  PRMT R0, R14, 0x7771, RZ ;  /* 0x000077710e007816 */ /* 0x000fe400000000ff */
[C---:B------:R-:W-:Y:S02]  /*0410*/  PRMT R7, R15.reuse, 0x7770, RZ ;  /* 0x000077700f077816 */ /* 0x040fe400000000ff */
[----:B------:R-:W-:-:S02]  /*0420*/  PRMT R4, R15, 0x7771, RZ ;  /* 0x000077710f047816 */ /* 0x000fc400000000ff */
[----:B------:R-:W-:Y:S02]  /*0430*/  ISETP.NE.AND P6, PT, R6, RZ, P6 ;  /* 0x000000ff0600720c */ /* 0x000fe400037c5270 */
[----:B------:R-:W-:Y:S02]  /*0440*/  ISETP.NE.AND P5, PT, R0, RZ, P5 ;  /* 0x000000ff0000720c */ /* 0x000fe40002fa5270 */
[----:B------:R-:W-:Y:S02]  /*0450*/  ISETP.NE.AND P2, PT, R7, RZ, P2 ;  /* 0x000000ff0700720c */ /* 0x000fe40001745270 */
[----:B------:R-:W-:Y:S02]  /*0460*/  ISETP.NE.AND P1, PT, R4, RZ, P1 ;  /* 0x000000ff0400720c */ /* 0x000fe40000f25270 */
[----:B------:R-:W-:Y:S02]  /*0470*/  SEL R0, RZ, 0x1, !P0 ;  /* 0x00000001ff007807 */ /* 0x000fe40004000000 */
[----:B------:R-:W-:-:S02]  /*0480*/  SEL R4, RZ, 0x1, !P4 ;  /* 0x00000001ff047807 */ /* 0x000fc40006000000 */
[----:B------:R-:W-:Y:S02]  /*0490*/  SEL R7, RZ, 0x1, !P3 ;  /* 0x00000001ff077807 */ /* 0x000fe40005800000 */
[----:B------:R-:W-:Y:S02]  /*04a0*/  SEL R6, RZ, 0x1, !P6 ;  /* 0x00000001ff067807 */ /* 0x000fe40007000000 */
[----:B------:R-:W-:Y:S02]  /*04b0*/  SEL R9, RZ, 0x1, !P5 ;  /* 0x00000001ff097807 */ /* 0x000fe40006800000 */
[----:B------:R-:W-:Y:S02]  /*04c0*/  SEL R8, RZ, 0x1, !P2 ;  /* 0x00000001ff087807 */ /* 0x000fe40005000000 */
[----:B------:R-:W-:Y:S02]  /*04d0*/  SEL R11, RZ, 0x1, !P1 ;  /* 0x00000001ff0b7807 */ /* 0x000fe40004800000 */
[----:B------:R-:W-:-:S02]  /*04e0*/  PRMT R5, R0, 0x7604, R5 ;  /* 0x0000760400057816 */ /* 0x000fc40000000005 */
[----:B------:R-:W-:Y:S02]  /*04f0*/  PRMT R7, R7, 0x7604, R4 ;  /* 0x0000760407077816 */ /* 0x000fe40000000004 */
[----:B------:R-:W-:Y:S02]  /*0500*/  PRMT R9, R9, 0x7604, R6 ;  /* 0x0000760409097816 */ /* 0x000fe40000000006 */
[----:B------:R-:W-:Y:S01]  /*0510*/  PRMT R11, R11, 0x7604, R8 ;  /* 0x000076040b0b7816 */ /* 0x000fe20000000008 */
[----:B------:R-:W-:Y:S04]  /*0520*/  STG.E.U16 desc[UR12][R2.64], R5 ;  /* 0x0000000502007986 */ /* 0x000fe8000c10150c */
[----:B------:R-:W-:Y:S04]  /*0530*/  STG.E.U16 desc[UR12][R2.64+0x100], R7 ;  /* 0x0001000702007986 */ /* 0x000fe8000c10150c */
[----:B------:R-:W-:Y:S04]  /*0540*/  STG.E.U16 desc[UR12][R2.64+0x200], R9 ;  /* 0x0002000902007986 */ /* 0x000fe8000c10150c */
[----:B------:R-:W-:Y:S01]  /*0550*/  STG.E.U16 desc[UR12][R2.64+0x300], R11 ;  /* 0x0003000b02007986 */ /* 0x000fe2000c10150c */
[----:B------:R-:W-:Y:S05]  /*0560*/  EXIT ;  /* 0x000000000000794d */ /* 0x000fea0003800000 */
.L_x_24055:
[----:B------:R-:W0:Y:S02]  /*0570*/  S2R R3, SR_TID.X ;  /* 0x0000000000037919 */ /* 0x000e240000002100 */
[----:B0-----:R-:W-:Y:S01]  /*0580*/  ISETP.GE.AND P3, PT, R3, R0, PT ;  /* 0x000000000300720c */ /* 0x001fe20003f66270 */
[----:B------:R-:W-:-:S12]  /*0590*/  IMAD.MOV.U32 R9, RZ, RZ, R3 ;  /* 0x000000ffff097224 */ /* 0x000fd800078e0003 */
[C---:B------:R-:W-:Y:S01]  /*05a0*/  @!P3 VIADD R7, R9.reuse, UR4 ;  /* 0x000000040907bc36 */ /* 0x040fe20008000000 */
[----:B------:R-:W-:Y:S01]  /*05b0*/  PRMT R23, RZ, 0x7610, R23 ;  /* 0x00007610ff177816 */ /* 0x000fe20000000017 */
[----:B------:R-:W-:Y:S01]  /*05c0*/  @!P3 VIADD R9, R9, 0x80 ;  /* 0x000000800909b836 */ /* 0x000fe20000000000 */
[----:B------:R-:W0:Y:S04]  /*05d0*/  @!P3 LDC.64 R28, c[0x0][0x240] ;  /* 0x00009000ff1cbb82 */ /* 0x000e280000000a00 */
[----:B------:R-:W-:-:S13]  /*05e0*/  ISETP.GE.AND P4, PT, R9, R0, PT ;  /* 0x000000000900720c */ /* 0x000fda0003f86270 */
[----:B------:R-:W1:Y:S01]  /*05f0*/  @!P4 LDC.64 R4, c[0x0][0x238] ;  /* 0x00008e00ff04cb82 */ /* 0x000e620000000a00 */
[C---:B------:R-:W-:Y:S02]  /*0600*/  @!P4 VIADD R13, R9.reuse, UR4 ;  /* 0x00000004090dcc36 */ /* 0x040fe40008000000 */
[----:B------:R-:W-:-:S05]  /*0610*/  @!P4 VIADD R9, R9, 0x80 ;  /* 0x000000800909c836 */ /* 0x000fca0000000000 */
[----:B------:R-:W2:Y:S01]  /*0620*/  @!P4 LDC.64 R10, c[0x0][0x240] ;  /* 0x00009000ff0acb82 */ /* 0x000ea20000000a00 */
[----:B------:R-:W-:-:S13]  /*0630*/  ISETP.GE.AND P1, PT, R9, R0, PT ;  /* 0x000000000900720c */ /* 0x000fda0003f26270 */
[----:B------:R-:W3:Y:S01]  /*0640*/  @!P1 LDC.64 R16, c[0x0][0x238] ;  /* 0x00008e00ff109b82 */ /* 0x000ee20000000a00 */
[----:B-1----:R-:W-:-:S05]  /*0650*/  @!P4 IADD3 R4, P0, R13, R4, RZ ;  /* 0x000000040d04c210 */ /* 0x002fca0007f1e0ff */
[----:B------:R-:W-:Y:S02]  /*0660*/  @!P4 IMAD.X R5, RZ, RZ, R5, P0 ;  /* 0x000000ffff05c224 */ /* 0x000fe400000e0605 */
[----:B------:R-:W1:Y:S03]  /*0670*/  @!P1 LDC.64 R14, c[0x0][0x240] ;  /* 0x00009000ff0e9b82 */ /* 0x000e660000000a00 */
[----:B------:R4:W5:Y:S01]  /*0680*/  @!P4 LDG.E.U8 R8, desc[UR12][R4.64] ;  /* 0x0000000c0408c981 */ /* 0x000962000c1e1100 */
[----:B--2---:R-:W-:-:S05]  /*0690*/  @!P4 IADD3 R12, P0, R13, R10, RZ ;  /* 0x0000000a0d0cc210 */ /* 0x004fca0007f1e0ff */
[----:B------:R-:W-:Y:S02]  /*06a0*/  @!P4 IMAD.X R13, RZ, RZ, R11, P0 ;  /* 0x000000ffff0dc224 */ /* 0x000fe400000e060b */
[----:B------:R-:W-:-:S03]  /*06b0*/  @!P1 VIADD R11, R9, UR4 ;  /* 0x00000004090b9c36 */ /* 0x000fc60008000000 */
[----:B------:R-:W2:Y:S02]  /*06c0*/  @!P4 LDG.E.U8 R6, desc[UR12][R12.64] ;  /* 0x0000000c0c06c981 */ /* 0x000ea4000c1e1100 */
[----:B---3--:R-:W-:-:S05]  /*06d0*/  @!P1 IADD3 R16, P0, R11, R16, RZ ;  /* 0x000000100b109210 */ /* 0x008fca0007f1e0ff */
[----:B------:R-:W-:Y:S01]  /*06e0*/  @!P1 IMAD.X R17, RZ, RZ, R17, P0 ;  /* 0x000000ffff119224 */ /* 0x000fe200000e0611 */
[----:B-1----:R-:W-:-:S04]  /*06f0*/  @!P1 IADD3 R10, P0, R11, R14, RZ ;  /* 0x0000000e0b0a9210 */ /* 0x002fc80007f1e0ff */
[----:B------:R1:W3:Y:S01]  /*0700*/  @!P1 LDG.E.U8 R2, desc[UR12][R16.64] ;  /* 0x0000000c10029981 */ /* 0x0002e2000c1e1100 */
[----:B------:R-:W-:Y:S02]  /*0710*/  @!P1 IMAD.X R11, RZ, RZ, R15, P0 ;  /* 0x000000ffff0b9224 */ /* 0x000fe400000e060f */
[----:B------:R-:W-:Y:S01]  /*0720*/  @!P1 VIADD R9, R9, 0x80 ;  /* 0x0000008009099836 */ /* 0x000fe20000000000 */
[----:B------:R-:W0:Y:S02]  /*0730*/  @!P3 LDC.64 R14, c[0x0][0x238] ;  /* 0x00008e00ff0ebb82 */ /* 0x000e240000000a00 */
[----:B------:R1:W3:Y:S02]  /*0740*/  @!P1 LDG.E.U8 R10, desc[UR12][R10.64] ;  /* 0x0000000c0a0a9981 */ /* 0x0002e4000c1e1100 */
[----:B------:R-:W-:-:S13]  /*0750*/  ISETP.GE.AND P2, PT, R9, R0, PT ;  /* 0x000000000900720c */ /* 0x000fda0003f46270 */
[C---:B------:R-:W-:Y:S01]  /*0760*/  @!P2 VIADD R19, R9.reuse, UR4 ;  /* 0x000000040913ac36 */ /* 0x040fe20008000000 */
[----:B----4-:R-:W4:Y:S01]  /*0770*/  @!P2 LDC.64 R4, c[0x0][0x238] ;  /* 0x00008e00ff04ab82 */ /* 0x010f220000000a00 */
[----:B------:R-:W-:-:S05]  /*0780*/  @!P2 VIADD R9, R9, 0x80 ;  /* 0x000000800909a836 */ /* 0x000fca0000000000 */
[----:B------:R-:W-:Y:S02]  /*0790*/  ISETP.GE.AND P0, PT, R9, R0, PT ;  /* 0x000000000900720c */ /* 0x000fe40003f06270 */
[----:B------:R-:W4:Y:S01]  /*07a0*/  @!P2 LDC.64 R26, c[0x0][0x240] ;  /* 0x00009000ff1aab82 */ /* 0x000f220000000a00 */
[----:B0-----:R-:W-:-:S05]  /*07b0*/  @!P3 IADD3 R14, P6, R7, R14, RZ ;  /* 0x0000000e070eb210 */ /* 0x001fca0007fde0ff */
[----:B------:R-:W-:-:S05]  /*07c0*/  @!P3 IMAD.X R15, RZ, RZ, R15, P6 ;  /* 0x000000ffff0fb224 */ /* 0x000fca00030e060f */
[----:B-1----:R-:W0:Y:S01]  /*07d0*/  @!P0 LDC.64 R16, c[0x0][0x238] ;  /* 0x00008e00ff108b82 */ /* 0x002e220000000a00 */
[C---:B------:R-:W-:Y:S02]  /*07e0*/  @!P0 VIADD R11, R9.reuse, UR4 ;  /* 0x00000004090b8c36 */ /* 0x040fe40008000000 */
[----:B------:R-:W-:Y:S01]  /*07f0*/  @!P0 VIADD R9, R9, 0x80 ;  /* 0x0000008009098836 */ /* 0x000fe20000000000 */
[----:B----4-:R-:W-:-:S04]  /*0800*/  @!P2 IADD3 R4, P5, R19, R4, RZ ;  /* 0x000000041304a210 */ /* 0x010fc80007fbe0ff */
[----:B------:R-:W1:Y:S01]  /*0810*/  @!P0 LDC.64 R24, c[0x0][0x240] ;  /* 0x00009000ff188b82 */ /* 0x000e620000000a00 */
[----:B------:R-:W-:Y:S01]  /*0820*/  @!P2 IMAD.X R5, RZ, RZ, R5, P5 ;  /* 0x000000ffff05a224 */ /* 0x000fe200028e0605 */
[----:B------:R-:W-:Y:S02]  /*0830*/  @!P2 IADD3 R26, P5, R19, R26, RZ ;  /* 0x0000001a131aa210 */ /* 0x000fe40007fbe0ff */
[----:B------:R-:W-:-:S03]  /*0840*/  PRMT R22, RZ, 0x7610, R22 ;  /* 0x00007610ff167816 */ /* 0x000fc60000000016 */
[----:B------:R-:W4:Y:S01]  /*0850*/  @!P2 LDG.E.U8 R5, desc[UR12][R4.64] ;  /* 0x0000000c0405a981 */ /* 0x000f22000c1e1100 */
[----:B------:R-:W-:Y:S01]  /*0860*/  @!P2 IMAD.X R27, RZ, RZ, R27, P5 ;  /* 0x000000ffff1ba224 */ /* 0x000fe200028e061b */
[C---:B------:R-:W-:Y:S02]  /*0870*/  ISETP.GE.AND P5, PT, R9.reuse, R0, PT ;  /* 0x000000000900720c */ /* 0x040fe40003fa6270 */
[----:B------:R-:W-:Y:S02]  /*0880*/  PRMT R20, RZ, 0x7610, R20 ;  /* 0x00007610ff147816 */ /* 0x000fe40000000014 */
[----:B------:R-:W4:Y:S09]  /*0890*/  @!P2 LDG.E.U8 R4, desc[UR12][R26.64] ;  /* 0x0000000c1a04a981 */ /* 0x000f32000c1e1100 */
[C---:B------:R-:W-:Y:S01]  /*08a0*/  @!P5 VIADD R19, R9.reuse, UR4 ;  /* 0x000000040913dc36 */ /* 0x040fe20008000000 */
[----:B------:R-:W3:Y:S01]  /*08b0*/  @!P5 LDC.64 R12, c[0x0][0x238] ;  /* 0x00008e00ff0cdb82 */ /* 0x000ee20000000a00 */
[----:B------:R-:W-:Y:S01]  /*08c0*/  @!P5 VIADD R9, R9, 0x80 ;  /* 0x000000800909d836 */ /* 0x000fe20000000000 */
[----:B-----5:R-:W-:-:S04]  /*08d0*/  @!P4 ISETP.NE.AND P6, PT, R8, RZ, PT ;  /* 0x000000ff0800c20c */ /* 0x020fc80003fc5270 */
[----:B------:R-:W-:Y:S02]  /*08e0*/  @!P4 SEL R23, RZ, 0x1, !P6 ;  /* 0x00000001ff17c807 */ /* 0x000fe40007000000 */
[----:B0-----:R-:W-:-:S05]  /*08f0*/  @!P0 IADD3 R16, P6, R11, R16, RZ ;  /* 0x000000100b108210 */ /* 0x001fca0007fde0ff */
[----:B------:R-:W-:Y:S01]  /*0900*/  @!P0 IMAD.X R17, RZ, RZ, R17, P6 ;  /* 0x000000ffff118224 */ /* 0x000fe200030e0611 */
[----:B-1----:R-:W-:-:S04]  /*0910*/  @!P0 IADD3 R24, P6, R11, R24, RZ ;  /* 0x000000180b188210 */ /* 0x002fc80007fde0ff */
[----:B------:R0:W5:Y:S01]  /*0920*/  @!P0 LDG.E.U8 R21, desc[UR12][R16.64] ;  /* 0x0000000c10158981 */ /* 0x000162000c1e1100 */
[----:B------:R-:W-:Y:S01]  /*0930*/  @!P0 IMAD.X R25, RZ, RZ, R25, P6 ;  /* 0x000000ffff198224 */ /* 0x000fe200030e0619 */
[----:B--2---:R-:W-:-:S04]  /*0940*/  @!P4 ISETP.NE.AND P6, PT, R6, RZ, PT ;  /* 0x000000ff0600c20c */ /* 0x004fc80003fc5270 */
[----:B------:R-:W-:Y:S01]  /*0950*/  @!P4 SEL R22, RZ, 0x1, !P6 ;  /* 0x00000001ff16c807 */ /* 0x000fe20007000000 */
[----:B------:R1:W2:Y:S01]  /*0960*/  @!P0 LDG.E.U8 R6, desc[UR12][R24.64] ;  /* 0x0000000c18068981 */ /* 0x0002a2000c1e1100 */
[----:B------:R-:W-:Y:S02]  /*0970*/  ISETP.GE.AND P4, PT, R9, R0, PT ;  /* 0x000000000900720c */ /* 0x000fe40003f86270 */
[----:B------:R-:W-:Y:S02]  /*0980*/  @!P3 IADD3 R28, P6, R7, R28, RZ ;  /* 0x0000001c071cb210 */ /* 0x000fe40007fde0ff */
[----:B------:R1:W2:Y:S03]  /*0990*/  @!P3 LDG.E.U8 R7, desc[UR12][R14.64] ;  /* 0x0000000c0e07b981 */ /* 0x0002a6000c1e1100 */
[----:B------:R-:W-:Y:S01]  /*09a0*/  @!P3 IMAD.X R29, RZ, RZ, R29, P6 ;  /* 0x000000ffff1db224 */ /* 0x000fe200030e061d */
[----:B---3--:R-:W-:-:S02]  /*09b0*/  @!P1 ISETP.NE.AND P6, PT, R2, RZ, PT ;  /* 0x000000ff0200920c */ /* 0x008fc40003fc5270 */
[----:B------:R-:W-:-:S03]  /*09c0*/  PRMT R2, RZ, 0x7610, R2 ;  /* 0x00007610ff027816 */ /* 0x000fc60000000002 */
[----:B0-----:R-:W0:Y:S01]  /*09d0*/  @!P4 LDC.64 R16, c[0x0][0x238] ;  /* 0x00008e00ff10cb82 */ /* 0x001e220000000a00 */
[----:B------:R-:W-:Y:S01]  /*09e0*/  @!P1 SEL R2, RZ, 0x1, !P6 ;  /* 0x00000001ff029807 */ /* 0x000fe20007000000 */
[C---:B-1----:R-:W-:Y:S01]  /*09f0*/  @!P4 VIADD R25, R9.reuse, UR4 ;  /* 0x000000040919cc36 */ /* 0x042fe20008000000 */
[----:B------:R-:W-:Y:S01]  /*0a00*/  @!P1 ISETP.NE.AND P6, PT, R10, RZ, PT ;  /* 0x000000ff0a00920c */ /* 0x000fe20003fc5270 */
[----:B------:R-:W-:Y:S01]  /*0a10*/  @!P4 VIADD R9, R9, 0x80 ;  /* 0x000000800909c836 */ /* 0x000fe20000000000 */
[----:B------:R-:W3:Y:S03]  /*0a20*/  @!P3 LDG.E.U8 R8, desc[UR12][R28.64] ;  /* 0x0000000c1c08b981 */ /* 0x000ee6000c1e1100 */
[----:B------:R-:W1:Y:S01]  /*0a30*/  @!P5 LDC.64 R10, c[0x0][0x240] ;  /* 0x00009000ff0adb82 */ /* 0x000e620000000a00 */
[----:B------:R-:W-:Y:S02]  /*0a40*/  @!P1 SEL R20, RZ, 0x1, !P6 ;  /* 0x00000001ff149807 */ /* 0x000fe40007000000 */
[----:B------:R-:W-:-:S02]  /*0a50*/  ISETP.GE.AND P1, PT, R9, R0, PT ;  /* 0x000000000900720c */ /* 0x000fc40003f26270 */
[----:B------:R-:W-:-:S03]  /*0a60*/  @!P5 IADD3 R26, P6, R19, R12, RZ ;  /* 0x0000000c131ad210 */ /* 0x000fc60007fde0ff */
[----:B------:R-:W1:Y:S02]  /*0a70*/  @!P4 LDC.64 R14, c[0x0][0x240] ;  /* 0x00009000ff0ecb82 */ /* 0x000e640000000a00 */
[----:B------:R-:W-:-:S05]  /*0a80*/  @!P5 IMAD.X R27, RZ, RZ, R13, P6 ;  /* 0x000000ffff1bd224 */ /* 0x000fca00030e060d */
[----:B------:R-:W3:Y:S01]  /*0a90*/  @!P5 LDG.E.U8 R24, desc[UR12][R26.64] ;  /* 0x0000000c1a18d981 */ /* 0x000ee2000c1e1100 */
[----:B0-----:R-:W-:Y:S01]  /*0aa0*/  @!P4 IADD3 R16, P6, R25, R16, RZ ;  /* 0x000000101910c210 */ /* 0x001fe20007fde0ff */
[----:B------:R-:W0:Y:S04]  /*0ab0*/  @!P1 LDC.64 R12, c[0x0][0x238] ;  /* 0x00008e00ff0c9b82 */ /* 0x000e280000000a00 */
[----:B------:R-:W-:Y:S01]  /*0ac0*/  @!P4 IMAD.X R17, RZ, RZ, R17, P6 ;  /* 0x000000ffff11c224 */ /* 0x000fe200030e0611 */
[----:B-1----:R-:W-:-:S03]  /*0ad0*/  @!P5 IADD3 R10, P6, R19, R10, RZ ;  /* 0x0000000a130ad210 */ /* 0x002fc60007fde0ff */
[----:B------:R-:W1:Y:S01]  /*0ae0*/  @!P1 LDC.64 R18, c[0x0][0x240] ;  /* 0x00009000ff129b82 */ /* 0x000e620000000a00 */
[----:B------:R-:W-:Y:S01]  /*0af0*/  @!P1 VIADD R9, R9, UR4 ;  /* 0x0000000409099c36 */ /* 0x000fe20008000000 */
[----:B------:R4:W3:Y:S01]  /*0b00*/  @!P4 LDG.E.U8 R16, desc[UR12][R16.64] ;  /* 0x0000000c1010c981 */ /* 0x0008e2000c1e1100 */
[----:B------:R-:W-:Y:S01]  /*0b10*/  @!P5 IMAD.X R11, RZ, RZ, R11, P6 ;  /* 0x000000ffff0bd224 */ /* 0x000fe200030e060b */
[----:B------:R-:W-:-:S04]  /*0b20*/  @!P4 IADD3 R14, P6, R25, R14, RZ ;  /* 0x0000000e190ec210 */ /* 0x000fc80007fde0ff */
[----:B------:R4:W3:Y:S01]  /*0b30*/  @!P5 LDG.E.U8 R10, desc[UR12][R10.64] ;  /* 0x0000000c0a0ad981 */ /* 0x0008e2000c1e1100 */
[----:B------:R-:W-:Y:S01]  /*0b40*/  @!P4 IMAD.X R15, RZ, RZ, R15, P6 ;  /* 0x000000ffff0fc224 */ /* 0x000fe200030e060f */
[----:B0-----:R-:W-:-:S04]  /*0b50*/  @!P1 IADD3 R12, P6, R9, R12, RZ ;  /* 0x0000000c090c9210 */ /* 0x001fc80007fde0ff */
[----:B------:R-:W3:Y:S01]  /*0b60*/  @!P4 LDG.E.U8 R14, desc[UR12][R14.64] ;  /* 0x0000000c0e0ec981 */ /* 0x000ee2000c1e1100 */
[----:B------:R-:W-:Y:S01]  /*0b70*/  @!P1 IMAD.X R13, RZ, RZ, R13, P6 ;  /* 0x000000ffff0d9224 */ /* 0x000fe200030e060d */
[----:B-1----:R-:W-:-:S04]  /*0b80*/  @!P1 IADD3 R18, P6, R9, R18, RZ ;  /* 0x0000001209129210 */ /* 0x002fc80007fde0ff */
[----:B------:R0:W3:Y:S01]  /*0b90*/  @!P1 LDG.E.U8 R12, desc[UR12][R12.64] ;  /* 0x0000000c0c0c9981 */ /* 0x0000e2000c1e1100 */
[----:B------:R-:W-:-:S05]  /*0ba0*/  @!P1 IMAD.X R19, RZ, RZ, R19, P6 ;  /* 0x000000ffff139224 */ /* 0x000fca00030e0613 */
[----:B------:R-:W3:Y:S01]  /*0bb0*/  @!P1 LDG.E.U8 R18, desc[UR12][R18.64] ;  /* 0x0000000c12129981 */ /* 0x000ee2000c1e1100 */
[----:B----4-:R-:W-:Y:S02]  /*0bc0*/  @!P2 ISETP.NE.AND P6, PT, R5, RZ, PT ;  /* 0x000000ff0500a20c */ /* 0x010fe40003fc5270 */
[----:B------:R-:W-:Y:S02]  /*0bd0*/  PRMT R17, RZ, 0x7610, R17 ;  /* 0x00007610ff117816 */ /* 0x000fe40000000011 */
[----:B------:R-:W-:Y:S02]  /*0be0*/  @!P2 SEL R17, RZ, 0x1, !P6 ;  /* 0x00000001ff11a807 */ /* 0x000fe40007000000 */
[----:B------:R-:W-:Y:S02]  /*0bf0*/  @!P2 ISETP.NE.AND P6, PT, R4, RZ, PT ;  /* 0x000000ff0400a20c */ /* 0x000fe40003fc5270 */
[----:B------:R-:W-:Y:S02]  /*0c00*/  PRMT R11, RZ, 0x7610, R11 ;  /* 0x00007610ff0b7816 */ /* 0x000fe4000000000b */
[----:B------:R-:W-:-:S02]  /*0c10*/  @!P2 SEL R11, RZ, 0x1, !P6 ;  /* 0x00000001ff0ba807 */ /* 0x000fc40007000000 */
[----:B------:R-:W-:Y:S02]  /*0c20*/  PRMT R9, RZ, 0x7610, R9 ;  /* 0x00007610ff097816 */ /* 0x000fe40000000009 */
[----:B------:R-:W-:Y:S02]  /*0c30*/  PRMT R4, R23, 0x9910, RZ ;  /* 0x0000991017047816 */ /* 0x000fe400000000ff */
[----:B------:R-:W-:Y:S02]  /*0c40*/  PRMT R20, R20, 0x9910, RZ ;  /* 0x0000991014147816 */ /* 0x000fe400000000ff */
[----:B------:R-:W-:Y:S02]  /*0c50*/  PRMT R22, R22, 0x9910, RZ ;  /* 0x0000991016167816 */ /* 0x000fe400000000ff */
[----:B------:R-:W-:Y:S01]  /*0c60*/  PRMT R17, R17, 0x9910, RZ ;  /* 0x0000991011117816 */ /* 0x000fe200000000ff */
[----:B------:R-:W-:Y:S04]  /*0c70*/  BSSY B0, `(.L_x_24056) ;  /* 0x000007c000007945 */ /* 0x000fe80003800000 */
[----:B------:R-:W-:Y:S01]  /*0c80*/  BSSY B1, `(.L_x_24057) ;  /* 0x0000073000017945 */ /* 0x000fe20003800000 */
[----:B-----5:R-:W-:-:S04]  /*0c90*/  @!P0 ISETP.NE.AND P2, PT, R21, RZ, PT ;  /* 0x000000ff1500820c */ /* 0x020fc80003f45270 */
[----:B------:R-:W-:Y:S02]  /*0ca0*/  @!P0 SEL R9, RZ, 0x1, !P2 ;  /* 0x00000001ff098807 */ /* 0x000fe40005000000 */
[----:B--2---:R-:W-:Y:S02]  /*0cb0*/  @!P0 ISETP.NE.AND P6, PT, R6, RZ, PT ;  /* 0x000000ff0600820c */ /* 0x004fe40003fc5270 */
[----:B------:R-:W-:Y:S02]  /*0cc0*/  PRMT R6, RZ, 0x7610, R6 ;  /* 0x00007610ff067816 */ /* 0x000fe40000000006 */
[----:B------:R-:W-:Y:S02]  /*0cd0*/  @!P0 SEL R6, RZ, 0x1, !P6 ;  /* 0x00000001ff068807 */ /* 0x000fe40007000000 */
[----:B------:R-:W-:Y:S02]  /*0ce0*/  @!P3 ISETP.NE.AND P2, PT, R7, RZ, PT ;  /* 0x000000ff0700b20c */ /* 0x000fe40003f45270 */
[----:B------:R-:W-:-:S02]  /*0cf0*/  ISETP.NE.AND P0, PT, RZ, UR14, PT ;  /* 0x0000000eff007c0c */ /* 0x000fc4000bf05270 */
[----:B------:R-:W-:Y:S02]  /*0d00*/  PRMT R7, RZ, 0x7610, R7 ;  /* 0x00007610ff077816 */ /* 0x000fe40000000007 */
[----:B------:R-:W-:Y:S02]  /*0d10*/  @!P3 SEL R7, RZ, 0x1, !P2 ;  /* 0x00000001ff07b807 */ /* 0x000fe40005000000 */
[----:B------:R-:W-:Y:S02]  /*0d20*/  ISETP.NE.AND P2, PT, R4, RZ, P0 ;  /* 0x000000ff0400720c */ /* 0x000fe40000745270 */
[----:B------:R-:W1:Y:S01]  /*0d30*/  @!P3 LDC.64 R4, c[0x0][0x228] ;  /* 0x00008a00ff04bb82 */ /* 0x000e620000000a00 */
[----:B---3--:R-:W-:Y:S02]  /*0d40*/  @!P3 ISETP.NE.AND P6, PT, R8, RZ, PT ;  /* 0x000000ff0800b20c */ /* 0x008fe40003fc5270 */
[----:B------:R-:W-:Y:S02]  /*0d50*/  PRMT R8, R2, 0x9910, RZ ;  /* 0x0000991002087816 */ /* 0x000fe400000000ff */
[----:B------:R-:W-:-:S02]  /*0d60*/  PRMT R2, RZ, 0x7610, R2 ;  /* 0x00007610ff027816 */ /* 0x000fc40000000002 */
[----:B------:R-:W-:Y:S02]  /*0d70*/  @!P3 SEL R2, RZ, 0x1, !P6 ;  /* 0x00000001ff02b807 */ /* 0x000fe40007000000 */
[----:B0-----:R-:W-:Y:S01]  /*0d80*/  PRMT R13, R7, 0x9910, RZ ;  /* 0x00009910070d7816 */ /* 0x001fe200000000ff */
[----:B------:R-:W-:Y:S01]  /*0d90*/  IMAD.MOV.U32 R7, RZ, RZ, R20 ;  /* 0x000000ffff077224 */ /* 0x000fe200078e0014 */
[----:B------:R-:W-:Y:S01]  /*0da0*/  ISETP.NE.AND P6, PT, R8, RZ, P0 ;  /* 0x000000ff0800720c */ /* 0x000fe200007c5270 */
[----:B------:R-:W-:-:S03]  /*0db0*/  IMAD.MOV.U32 R8, RZ, RZ, R22 ;  /* 0x000000ffff087224 */ /* 0x000fc600078e0016 */
[----:B------:R-:W-:Y:S02]  /*0dc0*/  ISETP.NE.AND P6, PT, R7, RZ, P6 ;  /* 0x000000ff0700720c */ /* 0x000fe400037c5270 */
[----:B------:R-:W-:Y:S01]  /*0dd0*/  ISETP.NE.AND P2, PT, R8, RZ, P2 ;  /* 0x000000ff0800720c */ /* 0x000fe20001745270 */
[----:B------:R-:W-:Y:S01]  /*0de0*/  IMAD.MOV.U32 R8, RZ, RZ, R13 ;  /* 0x000000ffff087224 */ /* 0x000fe200078e000d */
[----:B------:R-:W-:Y:S01]  /*0df0*/  PRMT R15, R2, 0x9910, RZ ;  /* 0x00009910020f7816 */ /* 0x000fe200000000ff */
[----:B------:R-:W-:Y:S01]  /*0e00*/  @!P3 VIADD R13, R3, UR4 ;  /* 0x00000004030dbc36 */ /* 0x000fe20008000000 */
[----:B------:R-:W-:Y:S02]  /*0e10*/  SEL R2, RZ, 0x1, !P6 ;  /* 0x00000001ff027807 */ /* 0x000fe40007000000 */
[----:B------:R-:W-:Y:S02]  /*0e20*/  @!P5 ISETP.NE.AND P6, PT, R24, RZ, PT ;  /* 0x000000ff1800d20c */ /* 0x000fe40003fc5270 */
[----:B------:R-:W-:-:S02]  /*0e30*/  SEL R7, RZ, 0x1, !P2 ;  /* 0x00000001ff077807 */ /* 0x000fc40005000000 */
[----:B------:R-:W-:Y:S02]  /*0e40*/  ISETP.NE.AND P2, PT, R8, RZ, P0 ;  /* 0x000000ff0800720c */ /* 0x000fe40000745270 */
[----:B------:R-:W-:Y:S02]  /*0e50*/  PRMT R8, RZ, 0x7610, R8 ;  /* 0x00007610ff087816 */ /* 0x000fe40000000008 */
[----:B------:R-:W-:Y:S02]  /*0e60*/  @!P5 SEL R8, RZ, 0x1, !P6 ;  /* 0x00000001ff08d807 */ /* 0x000fe40007000000 */
[----:B-1----:R-:W-:Y:S02]  /*0e70*/  @!P3 IADD3 R4, P6, R13, R4, RZ ;  /* 0x000000040d04b210 */ /* 0x002fe40007fde0ff */
[----:B------:R-:W-:Y:S01]  /*0e80*/  ISETP.NE.AND P2, PT, R15, RZ, P2 ;  /* 0x000000ff0f00720c */ /* 0x000fe20001745270 */
[----:B------:R-:W-:Y:S02]  /*0e90*/  IMAD.MOV.U32 R15, RZ, RZ, R17 ;  /* 0x000000ffff0f7224 */ /* 0x000fe400078e0011 */
[----:B------:R-:W-:Y:S01]  /*0ea0*/  @!P3 IMAD.X R5, RZ, RZ, R5, P6 ;  /* 0x000000ffff05b224 */ /* 0x000fe200030e0605 */
[----:B------:R-:W-:-:S02]  /*0eb0*/  @!P3 SEL R13, RZ, 0x1, !P2 ;  /* 0x00000001ff0db807 */ /* 0x000fc40005000000 */
[----:B------:R-:W-:Y:S02]  /*0ec0*/  @!P4 ISETP.NE.AND P6, PT, R16, RZ, PT ;  /* 0x000000ff1000c20c */ /* 0x000fe40003fc5270 */
[----:B------:R-:W-:Y:S02]  /*0ed0*/  ISETP.NE.AND P2, PT, R15, RZ, P0 ;  /* 0x000000ff0f00720c */ /* 0x000fe40000745270 */
[----:B------:R-:W-:Y:S02]  /*0ee0*/  PRMT R15, R11, 0x9910, RZ ;  /* 0x000099100b0f7816 */ /* 0x000fe400000000ff */
[----:B------:R-:W-:Y:S02]  /*0ef0*/  PRMT R11, RZ, 0x7610, R11 ;  /* 0x00007610ff0b7816 */ /* 0x000fe4000000000b */
[----:B------:R-:W-:Y:S02]  /*0f00*/  @!P4 SEL R11, RZ, 0x1, !P6 ;  /* 0x00000001ff0bc807 */ /* 0x000fe40007000000 */
[----:B------:R-:W-:-:S02]  /*0f10*/  @!P4 ISETP.NE.AND P6, PT, R14, RZ, PT ;  /* 0x000000ff0e00c20c */ /* 0x000fc40003fc5270 */
[----:B------:R-:W-:Y:S02]  /*0f20*/  PRMT R14, R8, 0x9910, RZ ;  /* 0x00009910080e7816 */ /* 0x000fe400000000ff */
[----:B------:R-:W-:Y:S01]  /*0f30*/  PRMT R8, RZ, 0x7610, R8 ;  /* 0x00007610ff087816 */ /* 0x000fe20000000008 */
[----:B------:R-:W-:Y:S01]  /*0f40*/  VIADD R16, R3, 0x80 ;  /* 0x0000008003107836 */ /* 0x000fe20000000000 */
[----:B------:R-:W-:Y:S02]  /*0f50*/  @!P4 SEL R8, RZ, 0x1, !P6 ;  /* 0x00000001ff08c807 */ /* 0x000fe40007000000 */
[----:B------:R-:W-:Y:S01]  /*0f60*/  ISETP.NE.AND P4, PT, R12, RZ, !P1 ;  /* 0x000000ff0c00720c */ /* 0x000fe20004f85270 */
[----:B------:R-:W-:Y:S01]  /*0f70*/  @!P3 IMAD.MOV.U32 R3, RZ, RZ, R16 ;  /* 0x000000ffff03b224 */ /* 0x000fe200078e0010 */
[----:B------:R-:W-:Y:S02]  /*0f80*/  PRMT R9, R9, 0x9910, RZ ;  /* 0x0000991009097816 */ /* 0x000fe400000000ff */
[----:B------:R-:W-:-:S02]  /*0f90*/  ISETP.NE.AND P4, PT, RZ, UR14, P4 ;  /* 0x0000000eff007c0c */ /* 0x000fc4000a785270 */
[----:B------:R-:W-:Y:S01]  /*0fa0*/  ISETP.NE.AND P1, PT, R18, RZ, !P1 ;  /* 0x000000ff1200720c */ /* 0x000fe20004f25270 */
[----:B------:R0:W-:Y:S01]  /*0fb0*/  @!P3 STG.E.U8 desc[UR12][R4.64], R13 ;  /* 0x0000000d0400b986 */ /* 0x0001e2000c10110c */
[----:B------:R-:W-:Y:S02]  /*0fc0*/  PRMT R11, R11, 0x9910, RZ ;  /* 0x000099100b0b7816 */ /* 0x000fe400000000ff */
[----:B------:R-:W-:Y:S02]  /*0fd0*/  @!P5 ISETP.NE.AND P3, PT, R10, RZ, PT ;  /* 0x000000ff0a00d20c */ /* 0x000fe40003f65270 */
[----:B------:R-:W-:Y:S02]  /*0fe0*/  PLOP3.LUT P1, PT, P4, P1, PT, 0x80, 0x0 ;  /* 0x000000000000781c */ /* 0x000fe40002723070 */
[----:B------:R-:W-:Y:S02]  /*0ff0*/  ISETP.GE.AND P4, PT, R3, R0, PT ;  /* 0x000000000300720c */ /* 0x000fe40003f86270 */
[----:B------:R-:W-:Y:S01]  /*1000*/  PRMT R10, RZ, 0x7610, R10 ;  /* 0x00007610ff0a7816 */ /* 0x000fe2000000000a */
[----:B0-----:R-:W-:-:S02]  /*1010*/  IMAD.MOV.U32 R4, RZ, RZ, R9 ;  /* 0x000000ffff047224 */ /* 0x001fc400078e0009 */
[----:B------:R-:W-:Y:S01]  /*1020*/  IMAD.MOV.U32 R5, RZ, RZ, R14 ;  /* 0x000000ffff057224 */ /* 0x000fe200078e000e */
[----:B------:R-:W-:Y:S01]  /*1030*/  @!P5 SEL R10, RZ, 0x1, !P3 ;  /* 0x00000001ff0ad807 */ /* 0x000fe20005800000 */
[----:B------:R-:W-:Y:S01]  /*1040*/  IMAD.MOV.U32 R9, RZ, RZ, R11 ;  /* 0x000000ffff097224 */ /* 0x000fe200078e000b */
[----:B------:R-:W-:Y:S02]  /*1050*/  ISETP.NE.AND P5, PT, R4, RZ, P0 ;  /* 0x000000ff0400720c */ /* 0x000fe400007a5270 */
[----:B------:R-:W-:Y:S02]  /*1060*/  ISETP.NE.AND P3, PT, R5, RZ, P0 ;  /* 0x000000ff0500720c */ /* 0x000fe40000765270 */
[----:B------:R-:W-:Y:S02]  /*1070*/  PRMT R4, R6, 0x9910, RZ ;  /* 0x0000991006047816 */ /* 0x000fe400000000ff */
[----:B------:R-:W-:Y:S02]  /*1080*/  ISETP.NE.AND P0, PT, R9, RZ, P0 ;  /* 0x000000ff0900720c */ /* 0x000fe40000705270 */
[----:B------:R-:W-:-:S02]  /*1090*/  PRMT R5, R10, 0x9910, RZ ;  /* 0x000099100a057816 */ /* 0x000fc400000000ff */
[----:B------:R-:W-:Y:S02]  /*10a0*/  PRMT R6, R8, 0x9910, RZ ;  /* 0x0000991008067816 */ /* 0x000fe400000000ff */
[----:B------:R-:W-:Y:S02]  /*10b0*/  ISETP.NE.AND P2, PT, R15, RZ, P2 ;  /* 0x000000ff0f00720c */ /* 0x000fe40001745270 */
[----:B------:R-:W-:Y:S02]  /*10c0*/  ISETP.NE.AND P5, PT, R4, RZ, P5 ;  /* 0x000000ff0400720c */ /* 0x000fe40002fa5270 */
[----:B------:R-:W-:Y:S02]  /*10d0*/  ISETP.NE.AND P3, PT, R5, RZ, P3 ;  /* 0x000000ff0500720c */ /* 0x000fe40001f65270 */
[----:B------:R-:W-:Y:S02]  /*10e0*/  ISETP.NE.AND P0, PT, R6, RZ, P0 ;  /* 0x000000ff0600720c */ /* 0x000fe40000705270 */
[----:B------:R-:W-:-:S02]  /*10f0*/  SEL R9, RZ, 0x1, !P2 ;  /* 0x00000001ff097807 */ /* 0x000fc40005000000 */
[----:B------:R-:W-:Y:S02]  /*1100*/  SEL R11, RZ, 0x1, !P5 ;  /* 0x00000001ff0b7807 */ /* 0x000fe40006800000 */
[----:B------:R-:W-:Y:S02]  /*1110*/  SEL R13, RZ, 0x1, !P3 ;  /* 0x00000001ff0d7807 */ /* 0x000fe40005800000 */
[----:B------:R-:W-:Y:S01]  /*1120*/  SEL R15, RZ, 0x1, !P0 ;  /* 0x00000001ff0f7807 */ /* 0x000fe20004000000 */
        /* <DEDUP_REMOVED lines=15> */
.L_x_24058:
        /* <DEDUP_REMOVED lines=8> */
.L_x_24059:
[----:B------:R-:W-:-:S13]  /*12a0*/  ISETP.GE.AND P0, PT, R3, R0, PT ;  /* 0x000000000300720c */ /* 0x000fda0003f06270 */
[----:B------:R-:W-:Y:S05]  /*12b0*/  @P0 BRA `(.L_x_24061) ;  /* 0x00000000003c0947 */ /* 0x000fea0003800000 */
[C---:B01----:R-:W-:Y:S01]  /*12c0*/  VIADD R4, R3.reuse, UR4 ;  /* 0x0000000403047c36 */ /* 0x043fe20008000000 */
[----:B------:R-:W-:Y:S01]  /*12d0*/  ULDC.64 UR6, c[0x0][0x228] ;  /* 0x00008a0000067ab9 */ /* 0x000fe20000000a00 */
[----:B------:R-:W-:-:S03]  /*12e0*/  VIADD R3, R3, 0x80 ;  /* 0x0000008003037836 */ /* 0x000fc60000000000 */
[----:B------:R-:W-:-:S05]  /*12f0*/  IADD3 R4, P0, R4, UR6, RZ ;  /* 0x0000000604047c10 */ /* 0x000fca000ff1e0ff */
[----:B------:R-:W-:-:S05]  /*1300*/  IMAD.X R5, RZ, RZ, UR7, P0 ;  /* 0x00000007ff057e24 */ /* 0x000fca00080e06ff */
[----:B------:R1:W-:Y:S03]  /*1310*/  STG.E.U8 desc[UR12][R4.64], R11 ;  /* 0x0000000b04007986 */ /* 0x0003e6000c10110c */
.L_x_24060:
        /* <DEDUP_REMOVED lines=9> */
.L_x_24061:
[----:B------:R-:W-:Y:S05]  /*13b0*/  BSYNC B1 ;  /* 0x0000000000017941 */ /* 0x000fea0003800000 */
.L_x_24057:
[----:B------:R-:W-:-:S13]  /*13c0*/  ISETP.GE.AND P0, PT, R3, R0, PT ;  /* 0x000000000300720c */ /* 0x000fda0003f06270 */
[----:B0-----:R-:W0:Y:S01]  /*13d0*/  @!P0 LDC.64 R6, c[0x0][0x228] ;  /* 0x00008a00ff068b82 */ /* 0x001e220000000a00 */
[C---:B-12---:R-:W-:Y:S02]  /*13e0*/  @!P0 VIADD R5, R3.reuse, UR4 ;  /* 0x0000000403058c36 */ /* 0x046fe40008000000 */
[----:B------:R-:W-:-:S03]  /*13f0*/  @!P0 VIADD R3, R3, 0x80 ;  /* 0x0000008003038836 */ /* 0x000fc60000000000 */
[----:B0-----:R-:W-:-:S05]  /*1400*/  @!P0 IADD3 R4, P2, R5, R6, RZ ;  /* 0x0000000605048210 */ /* 0x001fca0007f5e0ff */
[----:B------:R-:W-:-:S05]  /*1410*/  @!P0 IMAD.X R5, RZ, RZ, R7, P2 ;  /* 0x000000ffff058224 */ /* 0x000fca00010e0607 */
[----:B------:R2:W-:Y:S03]  /*1420*/  @!P0 STG.E.U8 desc[UR12][R4.64], R15 ;  /* 0x0000000f04008986 */ /* 0x0005e6000c10110c */
.L_x_24062:
[----:B------:R-:W-:Y:S05]  /*1430*/  BSYNC B0 ;  /* 0x0000000000007941 */ /* 0x000fea0003800000 */
.L_x_24056:
[----:B------:R-:W-:Y:S05]  /*1440*/  WARPSYNC.ALL ;  /* 0x0000000000007948 */ /* 0x000fea0003800000 */
[----:B------:R-:W-:-:S13]  /*1450*/  ISETP.GE.AND P0, PT, R3, R0, PT ;  /* 0x000000000300720c */ /* 0x000fda0003f06270 */
[----:B------:R-:W-:Y:S05]  /*1460*/  @P0 EXIT ;  /* 0x000000000000094d */ /* 0x000fea0003800000 */
[----:B------:R-:W-:Y:S01]  /*1470*/  VIADD R3, R3, UR4 ;  /* 0x0000000403037c36 */ /* 0x000fe20008000000 */
[----:B------:R-:W-:Y:S01]  /*1480*/  ULDC.64 UR6, c[0x0][0x228] ;  /* 0x00008a0000067ab9 */ /* 0x000fe20000000a00 */
[----:B012---:R-:W-:-:S03]  /*1490*/  SEL R5, RZ, 0x1, !P1 ;  /* 0x00000001ff057807 */ /* 0x007fc60004800000 */
[----:B------:R-:W-:-:S05]  /*14a0*/  IADD3 R2, P0, R3, UR6, RZ ;  /* 0x0000000603027c10 */ /* 0x000fca000ff1e0ff */
[----:B------:R-:W-:-:S05]  /*14b0*/  IMAD.X R3, RZ, RZ, UR7, P0 ;  /* 0x00000007ff037e24 */ /* 0x000fca00080e06ff */
[----:B------:R-:W-:Y:S01]  /*14c0*/  STG.E.U8 desc[UR12][R2.64], R5 ;  /* 0x0000000502007986 */ /* 0x000fe2000c10110c */
[----:B------:R-:W-:Y:S05]  /*14d0*/  EXIT ;  /* 0x000000000000794d */ /* 0x000fea0003800000 */
.L_x_24063:
        /* <DEDUP_REMOVED lines=10> */
.L_x_24249:


//--------------------- .text._ZN2at6native29vectorized_elementwise_kernelILi4EZNS0_54_GLOBAL__N__d8c5977b_16_LinearAlgebra_cu_7dd49032_297216addr_kernel_cudaERNS_14TensorIteratorERKN3c106ScalarES8_EUlbbbE_St5arrayIPcLm4EEEEviT0_T1_ --------------------------
	.section	.text._ZN2at6native29vectorized_elementwise_kernelILi4EZNS0_54_GLOBAL__N__d8c5977b_16_LinearAlgebra_cu_7dd49032_297216addr_kernel_cudaERNS_14TensorIteratorERKN3c106ScalarES8_EUlbbbE_St5arrayIPcLm4EEEEviT0_T1_,"ax",@progbits
	.align	128
        .global         _ZN2at6native29vectorized_elementwise_kernelILi4EZNS0_54_GLOBAL__N__d8c5977b_16_LinearAlgebra_cu_7dd49032_297216addr_kernel_cudaERNS_14TensorIteratorERKN3c106ScalarES8_EUlbbbE_St5arrayIPcLm4EEEEviT0_T1_
        .type           _ZN2at6native29vectorized_elementwise_kernelILi4EZNS0_54_GLOBAL__N__d8c5977b_16_LinearAlgebra_cu_7dd49032_297216addr_kernel_cudaERNS_14TensorIteratorERKN3c106ScalarES8_EUlbbbE_St5arrayIPcLm4EEEEviT0_T1_,@function
        .size           _ZN2at6native29vectorized_elementwise_kernelILi4EZNS0_54_GLOBAL__N__d8c5977b_16_LinearAlgebra_cu_7dd49032_297216addr_kernel_cudaERNS_14TensorIteratorERKN3c106ScalarES8_EUlbbbE_St5arrayIPcLm4EEEEviT0_T1_,(.L_x_24250 - _ZN2at6native29vectorized_elementwise_kernelILi4EZNS0_54_GLOBAL__N__d8c5977b_16_LinearAlgebra_cu_7dd49032_297216addr_kernel_cudaERNS_14TensorIteratorERKN3c106ScalarES8_EUlbbbE_St5arrayIPcLm4EEEEviT0_T1_)
        .other          _ZN2at6native29vectorized_elementwise_kernelILi4EZNS0_54_GLOBAL__N__d8c5977b_16_LinearAlgebra_cu_7dd49032_297216addr_kernel_cudaERNS_14TensorIteratorERKN3c106ScalarES8_EUlbbbE_St5arrayIPcLm4EEEEviT0_T1_,@"STO_CUDA_ENTRY STV_DEFAULT"
_ZN2at6native29vectorized_elementwise_kernelILi4EZNS0_54_GLOBAL__N__d8c5977b_16_LinearAlgebra_cu_7dd49032_297216addr_kernel_cudaERNS_14TensorIteratorERKN3c106ScalarES8_EUlbbbE_St5arrayIPcLm4EEEEviT0_T1_:
.text._ZN2at6native29vectorized_elementwise_kernelILi4EZNS0_54_GLOBAL__N__d8c5977b_16_LinearAlgebra_cu_7dd49032_297216addr_kernel_cudaERNS_14TensorIteratorERKN3c106ScalarES8_EUlbbbE_St5arrayIPcLm4EEEEviT0_T1_:
        /* <DEDUP_REMOVED lines=25> */
[----:B------:R-:W2:Y:S04]  /*0190*/  LDG.E R9, desc[UR12][R2.64] ;  /* 0x0000000c02097981 */ /* 0x000ea8000c1e1900 */
[----:B------:R-:W3:Y:S04]  /*01a0*/  LDG.E R11, desc[UR12][R4.64] ;  /* 0x0000000c040b7981 */ /* 0x000ee8000c1e1900 */
[----:B------:R-:W4:Y:S04]  /*01b0*/  LDG.E R10, desc[UR12][R2.64+0x200] ;  /* 0x0002000c020a7981 */ /* 0x000f28000c1e1900 */
[----:B------:R3:W5:Y:S01]  /*01c0*/  LDG.E R12, desc[UR12][R4.64+0x200] ;  /* 0x0002000c040c7981 */ /* 0x000762000c1e1900 */
[----:B------:R-:W-:-:S04]  /*01d0*/  UIADD3 UR5, UP0, UR4, UR6, URZ ;  /* 0x0000000604057290 */ /* 0x000fc8000ff1e03f */
[----:B------:R-:W-:Y:S01]  /*01e0*/  UIADD3.X UR6, URZ, UR7, URZ, UP0, !UPT ;  /* 0x000000073f067290 */ /* 0x000fe200087fe43f */
[----:B--2---:R-:W-:-:S04]  /*01f0*/  PRMT R6, R9, 0x7770, RZ ;  /* 0x0000777009067816 */ /* 0x004fc800000000ff */
[----:B------:R-:W-:Y:S02]  /*0200*/  ISETP.NE.AND P4, PT, R6, RZ, P6 ;  /* 0x000000ff0600720c */ /* 0x000fe40003785270 */
[----:B---3--:R-:W-:Y:S02]  /*0210*/  PRMT R4, R11, 0x7770, RZ ;  /* 0x000077700b047816 */ /* 0x008fe400000000ff */
[C---:B----4-:R-:W-:Y:S02]  /*0220*/  PRMT R2, R10.reuse, 0x7770, RZ ;  /* 0x000077700a027816 */ /* 0x050fe400000000ff */
[----:B------:R-:W-:Y:S02]  /*0230*/  PRMT R3, R10, 0x7771, RZ ;  /* 0x000077710a037816 */ /* 0x000fe400000000ff */
[----:B------:R-:W-:Y:S02]  /*0240*/  ISETP.NE.AND P4, PT, R4, RZ, P4 ;  /* 0x000000ff0400720c */ /* 0x000fe40002785270 */
[----:B------:R-:W-:-:S02]  /*0250*/  PRMT R7, R9, 0x7771, RZ ;  /* 0x0000777109077816 */ /* 0x000fc400000000ff */
[C---:B------:R-:W-:Y:S02]  /*0260*/  PRMT R8, R9.reuse, 0x7772, RZ ;  /* 0x0000777209087816 */ /* 0x040fe400000000ff */
[----:B------:R-:W-:Y:S02]  /*0270*/  PRMT R6, R9, 0x7773, RZ ;  /* 0x0000777309067816 */ /* 0x000fe400000000ff */
[----:B------:R-:W-:Y:S02]  /*0280*/  ISETP.NE.AND P2, PT, R2, RZ, P6 ;  /* 0x000000ff0200720c */ /* 0x000fe40003745270 */
[C---:B------:R-:W-:Y:S02]  /*0290*/  PRMT R4, R10.reuse, 0x7772, RZ ;  /* 0x000077720a047816 */ /* 0x040fe400000000ff */
[----:B------:R-:W-:Y:S02]  /*02a0*/  PRMT R2, R10, 0x7773, RZ ;  /* 0x000077730a027816 */ /* 0x000fe400000000ff */
[----:B------:R-:W-:-:S02]  /*02b0*/  ISETP.NE.AND P3, PT, R3, RZ, P6 ;  /* 0x000000ff0300720c */ /* 0x000fc40003765270 */
[----:B------:R-:W-:Y:S02]  /*02c0*/  SEL R3, RZ, 0x1, !P4 ;  /* 0x00000001ff037807 */ /* 0x000fe40006000000 */
[----:B------:R-:W-:Y:S02]  /*02d0*/  ISETP.NE.AND P5, PT, R7, RZ, P6 ;  /* 0x000000ff0700720c */ /* 0x000fe400037a5270 */
[----:B------:R-:W-:Y:S02]  /*02e0*/  ISETP.NE.AND P0, PT, R8, RZ, P6 ;  /* 0x000000ff0800720c */ /* 0x000fe40003705270 */
[----:B------:R-:W-:Y:S02]  /*02f0*/  ISETP.NE.AND P1, PT, R6, RZ, P6 ;  /* 0x000000ff0600720c */ /* 0x000fe40003725270 */
[----:B------:R-:W-:Y:S02]  /*0300*/  ISETP.NE.AND P4, PT, R4, RZ, P6 ;  /* 0x000000ff0400720c */ /* 0x000fe40003785270 */
[----:B------:R-:W-:-:S02]  /*0310*/  ISETP.NE.AND P6, PT, R2, RZ, P6 ;  /* 0x000000ff0200720c */ /* 0x000fc400037c5270 */
[C---:B------:R-:W-:Y:S02]  /*0320*/  PRMT R5, R11.reuse, 0x7771, RZ ;  /* 0x000077710b057816 */ /* 0x040fe400000000ff */
[C---:B------:R-:W-:Y:S02]  /*0330*/  PRMT R2, R11.reuse, 0x7773, RZ ;  /* 0x000077730b027816 */ /* 0x040fe400000000ff */
[----:B------:R-:W-:Y:S02]  /*0340*/  PRMT R4, R11, 0x7772, RZ ;  /* 0x000077720b047816 */ /* 0x000fe400000000ff */
[----:B------:R-:W-:Y:S02]  /*0350*/  ISETP.NE.AND P5, PT, R5, RZ, P5 ;  /* 0x000000ff0500720c */ /* 0x000fe40002fa5270 */
[----:B------:R-:W-:Y:S02]  /*0360*/  ISETP.NE.AND P1, PT, R2, RZ, P1 ;  /* 0x000000ff0200720c */ /* 0x000fe40000f25270 */
[----:B-----5:R-:W-:-:S02]  /*0370*/  PRMT R5, R12, 0x7770, RZ ;  /* 0x000077700c057816 */ /* 0x020fc400000000ff */
[----:B------:R-:W-:Y:S02]  /*0380*/  PRMT R2, R12, 0x7771, RZ ;  /* 0x000077710c027816 */ /* 0x000fe400000000ff */
[----:B------:R-:W-:Y:S02]  /*0390*/  ISETP.NE.AND P0, PT, R4, RZ, P0 ;  /* 0x000000ff0400720c */ /* 0x000fe40000705270 */
[----:B------:R-:W-:Y:S02]  /*03a0*/  SEL R4, RZ, 0x1, !P5 ;  /* 0x00000001ff047807 */ /* 0x000fe40006800000 */
[----:B------:R-:W-:Y:S02]  /*03b0*/  ISETP.NE.AND P2, PT, R5, RZ, P2 ;  /* 0x000000ff0500720c */ /* 0x000fe40001745270 */
[----:B------:R-:W-:Y:S02]  /*03c0*/  ISETP.NE.AND P3, PT, R2, RZ, P3 ;  /* 0x000000ff0200720c */ /* 0x000fe40001f65270 */
[----:B------:R-:W-:-:S02]  /*03d0*/  PRMT R5, R12, 0x7772, RZ ;  /* 0x000077720c057816 */ /* 0x000fc400000000ff */
[----:B------:R-:W-:Y:S02]  /*03e0*/  PRMT R7, R4, 0x7604, R3 ;  /* 0x0000760404077816 */ /* 0x000fe40000000003 */
[----:B------:R-:W-:Y:S02]  /*03f0*/  SEL R3, RZ, 0x1, !P2 ;  /* 0x00000001ff037807 */ /* 0x000fe40005000000 */
[----:B------:R-:W-:Y:S02]  /*0400*/  SEL R4, RZ, 0x1, !P3 ;  /* 0x00000001ff047807 */ /* 0x000fe40005800000 */
[----:B------:R-:W-:Y:S02]  /*0410*/  ISETP.NE.AND P4, PT, R5, RZ, P4 ;  /* 0x000000ff0500720c */ /* 0x000fe40002785270 */
[----:B------:R-:W-:Y:S02]  /*0420*/  PRMT R2, R12, 0x7773, RZ ;  /* 0x000077730c027816 */ /* 0x000fe400000000ff */
[----:B------:R-:W-:-:S02]  /*0430*/  PRMT R6, R4, 0x7604, R3 ;  /* 0x0000760404067816 */ /* 0x000fc40000000003 */
[----:B------:R-:W-:Y:S02]  /*0440*/  SEL R4, RZ, 0x1, !P0 ;  /* 0x00000001ff047807 */ /* 0x000fe40004000000 */
[----:B------:R-:W-:Y:S02]  /*0450*/  SEL R5, RZ, 0x1, !P4 ;  /* 0x00000001ff057807 */ /* 0x000fe40006000000 */
[----:B------:R-:W-:Y:S01]  /*0460*/  ISETP.NE.AND P6, PT, R2, RZ, P6 ;  /* 0x000000ff0200720c */ /* 0x000fe200037c5270 */
[----:B------:R-:W-:Y:S01]  /*0470*/  IMAD.U32 R2, RZ, RZ, UR5 ;  /* 0x00000005ff027e24 */ /* 0x000fe2000f8e00ff */
[----:B------:R-:W-:Y:S01]  /*0480*/  PRMT R7, R4, 0x7054, R7 ;  /* 0x0000705404077816 */ /* 0x000fe20000000007 */
[----:B------:R-:W-:Y:S01]  /*0490*/  IMAD.U32 R3, RZ, RZ, UR6 ;  /* 0x00000006ff037e24 */ /* 0x000fe2000f8e00ff */
[----:B------:R-:W-:Y:S02]  /*04a0*/  PRMT R6, R5, 0x7054, R6 ;  /* 0x0000705405067816 */ /* 0x000fe40000000006 */
[----:B------:R-:W-:-:S02]  /*04b0*/  SEL R4, RZ, 0x1, !P1 ;  /* 0x00000001ff047807 */ /* 0x000fc40004800000 */
[----:B------:R-:W-:Y:S01]  /*04c0*/  SEL R5, RZ, 0x1, !P6 ;  /* 0x00000001ff057807 */ /* 0x000fe20007000000 */
[----:B------:R-:W-:Y:S01]  /*04d0*/  IMAD.WIDE R2, R0, 0x4, R2 ;  /* 0x0000000400027825 */ /* 0x000fe200078e0202 */
[----:B------:R-:W-:Y:S02]  /*04e0*/  PRMT R7, R4, 0x654, R7 ;  /* 0x0000065404077816 */ /* 0x000fe40000000007 */
[----:B------:R-:W-:-:S03]  /*04f0*/  PRMT R5, R5, 0x654, R6 ;  /* 0x0000065405057816 */ /* 0x000fc60000000006 */
[----:B------:R-:W-:Y:S04]  /*0500*/  STG.E desc[UR12][R2.64], R7 ;  /* 0x0000000702007986 */ /* 0x000fe8000c10190c */
[----:B------:R-:W-:Y:S01]  /*0510*/  STG.E desc[UR12][R2.64+0x200], R5 ;  /* 0x0002000502007986 */ /* 0x000fe2000c10190c */
[----:B------:R-:W-:Y:S05]  /*0520*/  EXIT ;  /* 0x000000000000794d */ /* 0x000fea0003800000 */
.L_x_24064:
        /* <DEDUP_REMOVED lines=203> */
.L_x_24067:
        /* <DEDUP_REMOVED lines=8> */
.L_x_24068:
        /* <DEDUP_REMOVED lines=8> */
.L_x_24069:
        /* <DEDUP_REMOVED lines=9> */
.L_x_24070:
[----:B------:R-:W-:Y:S05]  /*1370*/  BSYNC B1 ;  /* 0x0000000000017941 */ /* 0x000fea0003800000 */
.L_x_24066:
[----:B------:R-:W-:-:S13]  /*1380*/  ISETP.GE.AND P0, PT, R3, R0, PT ;  /* 0x000000000300720c */ /* 0x000fda0003f06270 */
[----:B0-----:R-:W0:Y:S01]  /*1390*/  @!P0 LDC.64 R6, c[0x0][0x228] ;  /* 0x00008a00ff068b82 */ /* 0x001e220000000a00 */
[C---:B-12---:R-:W-:Y:S02]  /*13a0*/  @!P0 VIADD R5, R3.reuse, UR4 ;  /* 0x0000000403058c36 */ /* 0x046fe40008000000 */
[----:B------:R-:W-:-:S03]  /*13b0*/  @!P0 VIADD R3, R3, 0x80 ;  /* 0x0000008003038836 */ /* 0x000fc60000000000 */
[----:B0-----:R-:W-:-:S05]  /*13c0*/  @!P0 IADD3 R4, P2, R5, R6, RZ ;  /* 0x0000000605048210 */ /* 0x001fca0007f5e0ff */
[----:B------:R-:W-:-:S05]  /*13d0*/  @!P0 IMAD.X R5, RZ, RZ, R7, P2 ;  /* 0x000000ffff058224 */ /* 0x000fca00010e0607 */
[----:B------:R2:W-:Y:S03]  /*13e0*/  @!P0 STG.E.U8 desc[UR12][R4.64], R15 ;  /* 0x0000000f04008986 */ /* 0x0005e6000c10110c */
.L_x_24071:
[----:B------:R-:W-:Y:S05]  /*13f0*/  BSYNC B0 ;  /* 0x0000000000007941 */ /* 0x000fea0003800000 */
.L_x_24065:
        /* <DEDUP_REMOVED lines=10> */
.L_x_24072:
        /* <DEDUP_REMOVED lines=14> */
.L_x_24250:


//--------------------- .text._ZN2at6native29vectorized_elementwise_kernelILi8EZNS0_54_GLOBAL__N__d8c5977b_16_LinearAlgebra_cu_7dd49032_297216addr_kernel_cudaERNS_14TensorIteratorERKN3c106ScalarES8_EUlbbbE_St5arrayIPcLm4EEEEviT0_T1_ --------------------------
	.section	.text._ZN2at6native29vectorized_elementwise_kernelILi8EZNS0_54_GLOBAL__N__d8c5977b_16_LinearAlgebra_cu_7dd49032_297216addr_kernel_cudaERNS_14TensorIteratorERKN3c106ScalarES8_EUlbbbE_St5arrayIPcLm4EEEEviT0_T1_,"ax",@progbits
	.align	128
        .global         _ZN2at6native29vectorized_elementwise_kernelILi8EZNS0_54_GLOBAL__N__d8c5977b_16_LinearAlgebra_cu_7dd49032_297216addr_kernel_cudaERNS_14TensorIteratorERKN3c106ScalarES8_EUlbbbE_St5arrayIPcLm4EEEEviT0_T1_
        .type           _ZN2at6native29vectorized_elementwise_kernelILi8EZNS0_54_GLOBAL__N__d8c5977b_16_LinearAlgebra_cu_7dd49032_297216addr_kernel_cudaERNS_14TensorIteratorERKN3c106ScalarES8_EUlbbbE_St5arrayIPcLm4EEEEviT0_T1_,@function
        .size           _ZN2at6native29vectorized_elementwise_kernelILi8EZNS0_54_GLOBAL__N__d8c5977b_16_LinearAlgebra_cu_7dd49032_297216addr_kernel_cudaERNS_14TensorIteratorERKN3c106ScalarES8_EUlbbbE_St5arrayIPcLm4EEEEviT0_T1_,(.L_x_24251 - _ZN2at6native29vectorized_elementwise_kernelILi8EZNS0_54_GLOBAL__N__d8c5977b_16_LinearAlgebra_cu_7dd49032_297216addr_kernel_cudaERNS_14TensorIteratorERKN3c106ScalarES8_EUlbbbE_St5arrayIPcLm4EEEEviT0_T1_)
        .other          _ZN2at6native29vectorized_elementwise_kernelILi8EZNS0_54_GLOBAL__N__d8c5977b_16_LinearAlgebra_cu_7dd49032_297216addr_kernel_cudaERNS_14TensorIteratorERKN3c106ScalarES8_EUlbbbE_St5arrayIPcLm4EEEEviT0_T1_,@"STO_CUDA_ENTRY STV_DEFAULT"
_ZN2at6native29vectorized_elementwise_kernelILi8EZNS0_54_GLOBAL__N__d8c5977b_16_LinearAlgebra_cu_7dd49032_297216addr_kernel_cudaERNS_14TensorIteratorERKN3c106ScalarES8_EUlbbbE_St5arrayIPcLm4EEEEviT0_T1_:
.text._ZN2at6native29vectorized_elementwise_kernelILi8EZNS0_54_GLOBAL__N__d8c5977b_16_LinearAlgebra_cu_7dd49032_297216addr_kernel_cudaERNS_14TensorIteratorERKN3c106ScalarES8_EUlbbbE_St5arrayIPcLm4EEEEviT0_T1_:
        /* <DEDUP_REMOVED lines=14> */
[----:B------:R-:W-:-:S04]  /*00e0*/  IMAD.U32 R4, RZ, RZ, UR6 ;  /* 0x00000006ff047e24 */ /* 0x000fc8000f8e00ff */
[----:B------:R-:W-:Y:S01]  /*00f0*/  IMAD.U32 R5, RZ, RZ, UR7 ;  /* 0x00000007ff057e24 */ /* 0x000fe2000f8e00ff */
[----:B------:R-:W-:Y:S02]  /*0100*/  ULDC.64 UR6, c[0x0][0x240] ;  /* 0x0000900000067ab9 */ /* 0x000fe40000000a00 */
[----:B------:R-:W-:-:S04]  /*0110*/  UIADD3 UR6, UP0, UR4, UR6, URZ ;  /* 0x0000000604067290 */ /* 0x000fc8000ff1e03f */
[----:B------:R-:W-:Y:S02]  /*0120*/  UIADD3.X UR5, UR5, UR7, URZ, UP0, !UPT ;  /* 0x0000000705057290 */ /* 0x000fe400087fe43f */
[----:B------:R-:W-:Y:S01]  /*0130*/  IMAD.U32 R2, RZ, RZ, UR6 ;  /* 0x00000006ff027e24 */ /* 0x000fe2000f8e00ff */
[----:B------:R-:W-:Y:S01]  /*0140*/  ISETP.NE.AND P2, PT, RZ, UR10, PT ;  /* 0x0000000aff007c0c */ /* 0x000fe2000bf45270 */
[----:B------:R-:W-:Y:S02]  /*0150*/  ULDC.64 UR6, c[0x0][0x228] ;  /* 0x00008a0000067ab9 */ /* 0x000fe40000000a00 */
[----:B------:R-:W-:Y:S02]  /*0160*/  IMAD.U32 R3, RZ, RZ, UR5 ;  /* 0x00000005ff037e24 */ /* 0x000fe4000f8e00ff */
[----:B0-----:R-:W-:-:S06]  /*0170*/  IMAD.WIDE.U32 R4, R0, 0x8, R4 ;  /* 0x0000000800047825 */ /* 0x001fcc00078e0004 */
[----:B------:R-:W2:Y:S01]  /*0180*/  LDG.E.64 R4, desc[UR8][R4.64] ;  /* 0x0000000804047981 */ /* 0x000ea2000c1e1b00 */
[----:B------:R-:W-:-:S06]  /*0190*/  IMAD.WIDE.U32 R2, R0, 0x8, R2 ;  /* 0x0000000800027825 */ /* 0x000fcc00078e0002 */
[----:B------:R-:W3:Y:S01]  /*01a0*/  LDG.E.64 R2, desc[UR8][R2.64] ;  /* 0x0000000802027981 */ /* 0x000ee2000c1e1b00 */
[----:B------:R-:W-:-:S04]  /*01b0*/  UIADD3 UR5, UP0, UR4, UR6, URZ ;  /* 0x0000000604057290 */ /* 0x000fc8000ff1e03f */
[----:B------:R-:W-:Y:S01]  /*01c0*/  UIADD3.X UR6, URZ, UR7, URZ, UP0, !UPT ;  /* 0x000000073f067290 */ /* 0x000fe200087fe43f */
[C---:B--2---:R-:W-:Y:S02]  /*01d0*/  LOP3.LUT R7, R4.reuse, 0xffff, RZ, 0xc0, !PT ;  /* 0x0000ffff04077812 */ /* 0x044fe400078ec0ff */
[----:B------:R-:W-:Y:S02]  /*01e0*/  PRMT R6, R4, 0x7632, R6 ;  /* 0x0000763204067816 */ /* 0x000fe40000000006 */
[----:B------:R-:W-:Y:S02]  /*01f0*/  SHF.R.U32.HI R7, RZ, 0x8, R7 ;  /* 0x00000008ff077819 */ /* 0x000fe40000011607 */
[----:B------:R-:W-:Y:S02]  /*0200*/  LOP3.LUT P5, RZ, R6, 0xff, RZ, 0xc0, !PT ;  /* 0x000000ff06ff7812 */ /* 0x000fe400078ac0ff */
[----:B------:R-:W-:Y:S02]  /*0210*/  PRMT R6, R5, 0x7632, R6 ;  /* 0x0000763205067816 */ /* 0x000fe40000000006 */
[----:B------:R-:W-:-:S02]  /*0220*/  PRMT R9, R7, 0x9910, RZ ;  /* 0x0000991007097816 */ /* 0x000fc400000000ff */
[----:B------:R-:W-:Y:S02]  /*0230*/  LOP3.LUT R8, R5, 0xffff, RZ, 0xc0, !PT ;  /* 0x0000ffff05087812 */ /* 0x000fe400078ec0ff */
[----:B---3--:R-:W-:Y:S02]  /*0240*/  PRMT R7, R2, 0x7632, R7 ;  /* 0x0000763202077816 */ /* 0x008fe40000000007 */
[----:B------:R-:W-:Y:S02]  /*0250*/  LOP3.LUT P6, RZ, R4, 0xff, RZ, 0xc0, !PT ;  /* 0x000000ff04ff7812 */ /* 0x000fe400078cc0ff */
[----:B------:R-:W-:Y:S02]  /*0260*/  LOP3.LUT P4, RZ, R6, 0xff, RZ, 0xc0, !PT ;  /* 0x000000ff06ff7812 */ /* 0x000fe4000788c0ff */
[----:B------:R-:W-:Y:S02]  /*0270*/  SHF.R.U32.HI R6, RZ, 0x8, R8 ;  /* 0x00000008ff067819 */ /* 0x000fe40000011608 */
[----:B------:R-:W-:-:S02]  /*0280*/  LOP3.LUT P0, RZ, R7, 0xff, RZ, 0xc0, !PT ;  /* 0x000000ff07ff7812 */ /* 0x000fc4000780c0ff */
[----:B------:R-:W-:Y:S02]  /*0290*/  ISETP.NE.AND P5, PT, RZ, UR10, P5 ;  /* 0x0000000aff007c0c */ /* 0x000fe4000afa5270 */
[----:B------:R-:W-:Y:S02]  /*02a0*/  LOP3.LUT P3, RZ, R2, 0xff, RZ, 0xc0, !PT ;  /* 0x000000ff02ff7812 */ /* 0x000fe4000786c0ff */
[----:B------:R-:W-:Y:S02]  /*02b0*/  ISETP.NE.AND P6, PT, RZ, UR10, P6 ;  /* 0x0000000aff007c0c */ /* 0x000fe4000b7c5270 */
[----:B------:R-:W-:Y:S02]  /*02c0*/  PRMT R7, R4, 0x7732, RZ ;  /* 0x0000773204077816 */ /* 0x000fe400000000ff */
[----:B------:R-:W-:Y:S02]  /*02d0*/  PRMT R4, R6, 0x9910, RZ ;  /* 0x0000991006047816 */ /* 0x000fe400000000ff */
[----:B------:R-:W-:-:S02]  /*02e0*/  PLOP3.LUT P0, PT, P5, P0, PT, 0x80, 0x0 ;  /* 0x000000000000781c */ /* 0x000fc40002f01070 */
[----:B------:R-:W-:Y:S02]  /*02f0*/  PLOP3.LUT P6, PT, P6, P3, PT, 0x80, 0x0 ;  /* 0x000000000000781c */ /* 0x000fe400037c7070 */
[C---:B------:R-:W-:Y:S02]  /*0300*/  LOP3.LUT P5, RZ, R5.reuse, 0xff, RZ, 0xc0, !PT ;  /* 0x000000ff05ff7812 */ /* 0x040fe400078ac0ff */
[----:B------:R-:W-:Y:S01]  /*0310*/  PRMT R6, R5, 0x7732, RZ ;  /* 0x0000773205067816 */ /* 0x000fe200000000ff */
[----:B------:R-:W-:Y:S01]  /*0320*/  IMAD.MOV.U32 R5, RZ, RZ, R7 ;  /* 0x000000ffff057224 */ /* 0x000fe200078e0007 */
[----:B------:R-:W-:Y:S02]  /*0330*/  PRMT R8, R3, 0x7632, R8 ;  /* 0x0000763203087816 */ /* 0x000fe40000000008 */
[----:B------:R-:W-:Y:S02]  /*0340*/  ISETP.NE.AND P3, PT, R4, RZ, P2 ;  /* 0x000000ff0400720c */ /* 0x000fe40001765270 */
[----:B------:R-:W-:-:S02]  /*0350*/  SEL R4, RZ, 0x1, !P6 ;  /* 0x00000001ff047807 */ /* 0x000fc40007000000 */
[----:B------:R-:W-:Y:S02]  /*0360*/  LOP3.LUT P6, RZ, R8, 0xff, RZ, 0xc0, !PT ;  /* 0x000000ff08ff7812 */ /* 0x000fe400078cc0ff */
[----:B------:R-:W-:Y:S02]  /*0370*/  ISETP.NE.AND P4, PT, RZ, UR10, P4 ;  /* 0x0000000aff007c0c */ /* 0x000fe4000a785270 */
[----:B------:R-:W-:Y:S02]  /*0380*/  SHF.R.U32.HI R5, RZ, 0x8, R5 ;  /* 0x00000008ff057819 */ /* 0x000fe40000011605 */
[----:B------:R-:W-:Y:S02]  /*0390*/  SHF.R.U32.HI R6, RZ, 0x8, R6 ;  /* 0x00000008ff067819 */ /* 0x000fe40000011606 */
[----:B------:R-:W-:Y:S02]  /*03a0*/  PLOP3.LUT P4, PT, P4, P6, PT, 0x80, 0x0 ;  /* 0x000000000000781c */ /* 0x000fe4000278d070 */
[----:B------:R-:W-:-:S02]  /*03b0*/  LOP3.LUT P6, RZ, R3, 0xff, RZ, 0xc0, !PT ;  /* 0x000000ff03ff7812 */ /* 0x000fc400078cc0ff */
[----:B------:R-:W-:Y:S02]  /*03c0*/  ISETP.NE.AND P5, PT, RZ, UR10, P5 ;  /* 0x0000000aff007c0c */ /* 0x000fe4000afa5270 */
[----:B------:R-:W-:Y:S02]  /*03d0*/  PRMT R5, R5, 0x9910, RZ ;  /* 0x0000991005057816 */ /* 0x000fe400000000ff */
[----:B------:R-:W-:Y:S02]  /*03e0*/  PRMT R6, R6, 0x9910, RZ ;  /* 0x0000991006067816 */ /* 0x000fe400000000ff */
[----:B------:R-:W-:Y:S02]  /*03f0*/  PLOP3.LUT P5, PT, P5, P6, PT, 0x80, 0x0 ;  /* 0x000000000000781c */ /* 0x000fe40002fad070 */
[----:B------:R-:W-:Y:S02]  /*0400*/  ISETP.NE.AND P1, PT, R9, RZ, P2 ;  /* 0x000000ff0900720c */ /* 0x000fe40001725270 */
[----:B------:R-:W-:-:S02]  /*0410*/  ISETP.NE.AND P6, PT, R5, RZ, P2 ;  /* 0x000000ff0500720c */ /* 0x000fc400017c5270 */
[----:B------:R-:W-:Y:S02]  /*0420*/  ISETP.NE.AND P2, PT, R6, RZ, P2 ;  /* 0x000000ff0600720c */ /* 0x000fe40001745270 */
[C---:B------:R-:W-:Y:S02]  /*0430*/  PRMT R6, R2.reuse, 0x7732, RZ ;  /* 0x0000773202067816 */ /* 0x040fe400000000ff */
[C---:B------:R-:W-:Y:S02]  /*0440*/  PRMT R7, R3.reuse, 0x7732, RZ ;  /* 0x0000773203077816 */ /* 0x040fe400000000ff */
[----:B------:R-:W-:Y:S01]  /*0450*/  LOP3.LUT R5, R3, 0xffff, RZ, 0xc0, !PT ;  /* 0x0000ffff03057812 */ /* 0x000fe200078ec0ff */
[----:B------:R-:W-:Y:S01]  /*0460*/  IMAD.MOV.U32 R3, RZ, RZ, R6 ;  /* 0x000000ffff037224 */ /* 0x000fe200078e0006 */
[----:B------:R-:W-:Y:S01]  /*0470*/  LOP3.LUT R2, R2, 0xffff, RZ, 0xc0, !PT ;  /* 0x0000ffff02027812 */ /* 0x000fe200078ec0ff */
[----:B------:R-:W-:Y:S01]  /*0480*/  IMAD.MOV.U32 R6, RZ, RZ, R7 ;  /* 0x000000ffff067224 */ /* 0x000fe200078e0007 */
[----:B------:R-:W-:-:S02]  /*0490*/  SHF.R.U32.HI R5, RZ, 0x8, R5 ;  /* 0x00000008ff057819 */ /* 0x000fc40000011605 */
[----:B------:R-:W-:Y:S02]  /*04a0*/  SHF.R.U32.HI R2, RZ, 0x8, R2 ;  /* 0x00000008ff027819 */ /* 0x000fe40000011602 */
[----:B------:R-:W-:Y:S02]  /*04b0*/  SHF.R.U32.HI R3, RZ, 0x8, R3 ;  /* 0x00000008ff037819 */ /* 0x000fe40000011603 */
[----:B------:R-:W-:Y:S02]  /*04c0*/  SHF.R.U32.HI R6, RZ, 0x8, R6 ;  /* 0x00000008ff067819 */ /* 0x000fe40000011606 */
[----:B------:R-:W-:Y:S02]  /*04d0*/  PRMT R2, R2, 0x9910, RZ ;  /* 0x0000991002027816 */ /* 0x000fe400000000ff */
[----:B------:R-:W-:Y:S02]  /*04e0*/  PRMT R5, R5, 0x9910, RZ ;  /* 0x0000991005057816 */ /* 0x000fe400000000ff */
[----:B------:R-:W-:-:S02]  /*04f0*/  PRMT R3, R3, 0x9910, RZ ;  /* 0x0000991003037816 */ /* 0x000fc400000000ff */
[----:B------:R-:W-:Y:S02]  /*0500*/  PRMT R6, R6, 0x9910, RZ ;  /* 0x0000991006067816 */ /* 0x000fe400000000ff */
[----:B------:R-:W-:Y:S01]  /*0510*/  ISETP.NE.AND P1, PT, R2, RZ, P1 ;  /* 0x000000ff0200720c */ /* 0x000fe20000f25270 */
[----:B------:R-:W-:Y:S01]  /*0520*/  IMAD.U32 R2, RZ, RZ, UR5 ;  /* 0x00000005ff027e24 */ /* 0x000fe2000f8e00ff */
[----:B------:R-:W-:Y:S02]  /*0530*/  ISETP.NE.AND P3, PT, R5, RZ, P3 ;  /* 0x000000ff0500720c */ /* 0x000fe40001f65270 */
[----:B------:R-:W-:Y:S01]  /*0540*/  ISETP.NE.AND P6, PT, R3, RZ, P6 ;  /* 0x000000ff0300720c */ /* 0x000fe200037c5270 */
[----:B------:R-:W-:Y:S01]  /*0550*/  IMAD.U32 R3, RZ, RZ, UR6 ;  /* 0x00000006ff037e24 */ /* 0x000fe2000f8e00ff */
[----:B------:R-:W-:Y:S02]  /*0560*/  ISETP.NE.AND P2, PT, R6, RZ, P2 ;  /* 0x000000ff0600720c */ /* 0x000fe40001745270 */
[----:B------:R-:W-:Y:S01]  /*0570*/  SEL R11, RZ, 0xffffffff, !P1 ;  /* 0xffffffffff0b7807 */ /* 0x000fe20004800000 */
[----:B------:R-:W-:Y:S01]  /*0580*/  IMAD.WIDE R2, R0, 0x8, R2 ;  /* 0x0000000800027825 */ /* 0x000fe200078e0202 */
[----:B------:R-:W-:-:S02]  /*0590*/  SEL R8, RZ, 0xffffffff, !P3 ;  /* 0xffffffffff087807 */ /* 0x000fc40005800000 */
[----:B------:R-:W-:Y:S01]  /*05a0*/  SEL R10, RZ, 0xffffffff, !P6 ;  /* 0xffffffffff0a7807 */ /* 0x000fe20007000000 */
[----:B------:R-:W-:Y:S01]  /*05b0*/  IMAD.SHL.U32 R11, R11, 0x100, RZ ;  /* 0x000001000b0b7824 */ /* 0x000fe200078e00ff */
[----:B------:R-:W-:Y:S01]  /*05c0*/  SEL R6, RZ, 0xffffffff, !P2 ;  /* 0xffffffffff067807 */ /* 0x000fe20005000000 */
[----:B------:R-:W-:Y:S01]  /*05d0*/  IMAD.SHL.U32 R12, R8, 0x100, RZ ;  /* 0x00000100080c7824 */ /* 0x000fe200078e00ff */
[----:B------:R-:W-:Y:S01]  /*05e0*/  SEL R7, RZ, 0x1, !P5 ;  /* 0x00000001ff077807 */ /* 0x000fe20006800000 */
[----:B------:R-:W-:Y:S01]  /*05f0*/  IMAD.SHL.U32 R10, R10, 0x100, RZ ;  /* 0x000001000a0a7824 */ /* 0x000fe200078e00ff */
[----:B------:R-:W-:Y:S01]  /*0600*/  SEL R9, RZ, 0x1, !P0 ;  /* 0x00000001ff097807 */ /* 0x000fe20004000000 */
[----:B------:R-:W-:Y:S01]  /*0610*/  IMAD.SHL.U32 R8, R6, 0x100, RZ ;  /* 0x0000010006087824 */ /* 0x000fe200078e00ff */
[----:B------:R-:W-:Y:S02]  /*0620*/  SEL R5, RZ, 0x1, !P4 ;  /* 0x00000001ff057807 */ /* 0x000fe40006000000 */
[----:B------:R-:W-:-:S02]  /*0630*/  LOP3.LUT R6, R11, 0x100, R4, 0xe2, !PT ;  /* 0x000001000b067812 */ /* 0x000fc400078ee204 */
[----:B------:R-:W-:Y:S02]  /*0640*/  LOP3.LUT R4, R12, 0x100, R7, 0xe2, !PT ;  /* 0x000001000c047812 */ /* 0x000fe400078ee207 */
[----:B------:R-:W-:Y:S02]  /*0650*/  LOP3.LUT R9, R10, 0x100, R9, 0xe2, !PT ;  /* 0x000001000a097812 */ /* 0x000fe400078ee209 */
[----:B------:R-:W-:Y:S02]  /*0660*/  LOP3.LUT R5, R8, 0x100, R5, 0xe2, !PT ;  /* 0x0000010008057812 */ /* 0x000fe400078ee205 */
[----:B------:R-:W-:Y:S02]  /*0670*/  PRMT R6, R6, 0x5410, R9 ;  /* 0x0000541006067816 */ /* 0x000fe40000000009 */
[----:B------:R-:W-:-:S05]  /*0680*/  PRMT R7, R4, 0x5410, R5 ;  /* 0x0000541004077816 */ /* 0x000fca0000000005 */
[----:B------:R-:W-:Y:S01]  /*0690*/  STG.E.64 desc[UR8][R2.64], R6 ;  /* 0x0000000602007986 */ /* 0x000fe2000c101b08 */
[----:B------:R-:W-:Y:S05]  /*06a0*/  EXIT ;  /* 0x000000000000794d */ /* 0x000fea0003800000 */
.L_x_24073:
        /* <DEDUP_REMOVED lines=203> */
.L_x_24076:
        /* <DEDUP_REMOVED lines=8> */
.L_x_24077:
        /* <DEDUP_REMOVED lines=8> */
.L_x_24078:
        /* <DEDUP_REMOVED lines=9> */
.L_x_24079:
[----:B------:R-:W-:Y:S05]  /*14f0*/  BSYNC B1 ;  /* 0x0000000000017941 */ /* 0x000fea0003800000 */
.L_x_24075:
[----:B------:R-:W-:-:S13]  /*1500*/  ISETP.GE.AND P0, PT, R3, R0, PT ;  /* 0x000000000300720c */ /* 0x000fda0003f06270 */
[----:B0-----:R-:W0:Y:S01]  /*1510*/  @!P0 LDC.64 R6, c[0x0][0x228] ;  /* 0x00008a00ff068b82 */ /* 0x001e220000000a00 */
[C---:B-12---:R-:W-:Y:S02]  /*1520*/  @!P0 VIADD R5, R3.reuse, UR4 ;  /* 0x0000000403058c36 */ /* 0x046fe40008000000 */
[----:B------:R-:W-:-:S03]  /*1530*/  @!P0 VIADD R3, R3, 0x80 ;  /* 0x0000008003038836 */ /* 0x000fc60000000000 */
[----:B0-----:R-:W-:-:S05]  /*1540*/  @!P0 IADD3 R4, P2, R5, R6, RZ ;  /* 0x0000000605048210 */ /* 0x001fca0007f5e0ff */
[----:B------:R-:W-:-:S05]  /*1550*/  @!P0 IMAD.X R5, RZ, RZ, R7, P2 ;  /* 0x000000ffff058224 */ /* 0x000fca00010e0607 */
[----:B------:R2:W-:Y:S03]  /*1560*/  @!P0 STG.E.U8 desc[UR8][R4.64], R15 ;  /* 0x0000000f04008986 */ /* 0x0005e6000c101108 */
.L_x_24080:
[----:B------:R-:W-:Y:S05]  /*1570*/  BSYNC B0 ;  /* 0x0000000000007941 */ /* 0x000fea0003800000 */
.L_x_24074:
        /* <DEDUP_REMOVED lines=10> */
.L_x_24081:
        /* <DEDUP_REMOVED lines=14> */
.L_x_24251:


//--------------------- .nv.global.init           --------------------------
	.section	.nv.global.init,"aw",@progbits
.nv.global.init:
	.type		$str$5,@object
	.size		$str$5,(__unnamed_9 - $str$5)
$str$5:
        /*0000*/ 	.byte	0x66, 0x61, 0x6c, 0x73, 0x65, 0x00
	.type		__unnamed_9,@object
	.size		__unnamed_9,(__unnamed_1 - __unnamed_9)
__unnamed_9:
        /*0006*/ 	.byte	0x66, 0x65, 0x74, 0x63, 0x68, 0x5f, 0x61, 0x6e, 0x64, 0x5f, 0x63, 0x61, 0x73, 0x74, 0x00
	.type		__unnamed_1,@object
	.size		__unnamed_1,(__unnamed_17 - __unnamed_1)
__unnamed_1:
        /*0015*/ 	.byte	0x66, 0x65, 0x74, 0x63, 0x68, 0x5f, 0x61, 0x6e, 0x64, 0x5f, 0x63, 0x61, 0x73, 0x74, 0x00
	.type		__unnamed_17,@object
	.size		__unnamed_17,(__unnamed_5 - __unnamed_17)
__unnamed_17:
        /*0024*/ 	.byte	0x66, 0x65, 0x74, 0x63, 0x68, 0x5f, 0x61, 0x6e, 0x64, 0x5f, 0x63, 0x61, 0x73, 0x74, 0x00
	.type		__unnamed_5,@object
	.size		__unnamed_5,(__unnamed_21 - __unnamed_5)
__unnamed_5:
        /*0033*/ 	.byte	0x66, 0x65, 0x74, 0x63, 0x68, 0x5f, 0x61, 0x6e, 0x64, 0x5f, 0x63, 0x61, 0x73, 0x74, 0x00
	.type		__unnamed_21,@object
	.size		__unnamed_21,(__unnamed_13 - __unnamed_21)
__unnamed_21:
        /*0042*/ 	.byte	0x66, 0x65, 0x74, 0x63, 0x68, 0x5f, 0x61, 0x6e, 0x64, 0x5f, 0x63, 0x61, 0x73, 0x74, 0x00
	.type		__unnamed_13,@object
	.size		__unnamed_13,(__unnamed_3 - __unnamed_13)
__unnamed_13:
        /*0051*/ 	.byte	0x66, 0x65, 0x74, 0x63, 0x68, 0x5f, 0x61, 0x6e, 0x64, 0x5f, 0x63, 0x61, 0x73, 0x74, 0x00
	.type		__unnamed_3,@object
	.size		__unnamed_3,(__unnamed_19 - __unnamed_3)
__unnamed_3:
        /*0060*/ 	.byte	0x66, 0x65, 0x74, 0x63, 0x68, 0x5f, 0x61, 0x6e, 0x64, 0x5f, 0x63, 0x61, 0x73, 0x74, 0x00
	.type		__unnamed_19,@object
	.size		__unnamed_19,(__unnamed_11 - __unnamed_19)
__unnamed_19:
        /*006f*/ 	.byte	0x66, 0x65, 0x74, 0x63, 0x68, 0x5f, 0x61, 0x6e, 0x64, 0x5f, 0x63, 0x61, 0x73, 0x74, 0x00
	.type		__unnamed_11,@object
	.size		__unnamed_11,(__unnamed_7 - __unnamed_11)
__unnamed_11:
        /*007e*/ 	.byte	0x66, 0x65, 0x74, 0x63, 0x68, 0x5f, 0x61, 0x6e, 0x64, 0x5f, 0x63, 0x61, 0x73, 0x74, 0x00
	.type		__unnamed_7,@object
	.size		__unnamed_7,(__unnamed_23 - __unnamed_7)
__unnamed_7:
        /*008d*/ 	.byte	0x66, 0x65, 0x74, 0x63, 0x68, 0x5f, 0x61, 0x6e, 0x64, 0x5f, 0x63, 0x61, 0x73, 0x74, 0x00
	.type		__unnamed_23,@object
	.size		__unnamed_23,(__unnamed_15 - __unnamed_23)
__unnamed_23:
        /*009c*/ 	.byte	0x66, 0x65, 0x74, 0x63, 0x68, 0x5f, 0x61, 0x6e, 0x64, 0x5f, 0x63, 0x61, 0x73, 0x74, 0x00
	.type		__unnamed_15,@object
	.size		__unnamed_15,(__unnamed_10 - __unnamed_15)
__unnamed_15:
        /*00ab*/ 	.byte	0x66, 0x65, 0x74, 0x63, 0x68, 0x5f, 0x61, 0x6e, 0x64, 0x5f, 0x63, 0x61, 0x73, 0x74, 0x00
	.type		__unnamed_10,@object
	.size		__unnamed_10,(__unnamed_2 - __unnamed_10)
__unnamed_10:
        /*00ba*/ 	.byte	0x63, 0x61, 0x73, 0x74, 0x5f, 0x61, 0x6e, 0x64, 0x5f, 0x73, 0x74, 0x6f, 0x72, 0x65, 0x00
	.type		__unnamed_2,@object
	.size		__unnamed_2,(__unnamed_18 - __unnamed_2)
__unnamed_2:
        /*00c9*/ 	.byte	0x63, 0x61, 0x73, 0x74, 0x5f, 0x61, 0x6e, 0x64, 0x5f, 0x73, 0x74, 0x6f, 0x72, 0x65, 0x00
	.type		__unnamed_18,@object
	.size		__unnamed_18,(__unnamed_6 - __unnamed_18)
__unnamed_18:
        /*00d8*/ 	.byte	0x63, 0x61, 0x73, 0x74, 0x5f, 0x61, 0x6e, 0x64, 0x5f, 0x73, 0x74, 0x6f, 0x72, 0x65, 0x00
	.type		__unnamed_6,@object
	.size		__unnamed_6,(__unnamed_22 - __unnamed_6)
__unnamed_6:
        /*00e7*/ 	.byte	0x63, 0x61, 0x73, 0x74, 0x5f, 0x61, 0x6e, 0x64, 0x5f, 0x73, 0x74, 0x6f, 0x72, 0x65, 0x00
	.type		__unnamed_22,@object
	.size		__unnamed_22,(__unnamed_14 - __unnamed_22)
__unnamed_22:
        /*00f6*/ 	.byte	0x63, 0x61, 0x73, 0x74, 0x5f, 0x61, 0x6e, 0x64, 0x5f, 0x73, 0x74, 0x6f, 0x72, 0x65, 0x00
	.type		__unnamed_14,@object
	.size		__unnamed_14,(__unnamed_4 - __unnamed_14)
__unnamed_14:
        /*0105*/ 	.byte	0x63, 0x61, 0x73, 0x74, 0x5f, 0x61, 0x6e, 0x64, 0x5f, 0x73, 0x74, 0x6f, 0x72, 0x65, 0x00
	.type		__unnamed_4,@object
	.size		__unnamed_4,(__unnamed_20 - __unnamed_4)
__unnamed_4:
        /*0114*/ 	.byte	0x63, 0x61, 0x73, 0x74, 0x5f, 0x61, 0x6e, 0x64, 0x5f, 0x73, 0x74, 0x6f, 0x72, 0x65, 0x00
	.type		__unnamed_20,@object
	.size		__unnamed_20,(__unnamed_12 - __unnamed_20)
__unnamed_20:
        /*0123*/ 	.byte	0x63, 0x61, 0x73, 0x74, 0x5f, 0x61, 0x6e, 0x64, 0x5f, 0x73, 0x74, 0x6f, 0x72, 0x65, 0x00
	.type		__unnamed_12,@object
	.size		__unnamed_12,(__unnamed_8 - __unnamed_12)
__unnamed_12:
        /*0132*/ 	.byte	0x63, 0x61, 0x73, 0x74, 0x5f, 0x61, 0x6e, 0x64, 0x5f, 0x73, 0x74, 0x6f, 0x72, 0x65, 0x00
	.type		__unnamed_8,@object
	.size		__unnamed_8,(__unnamed_24 - __unnamed_8)
__unnamed_8:
        /*0141*/ 	.byte	0x63, 0x61, 0x73, 0x74, 0x5f, 0x61, 0x6e, 0x64, 0x5f, 0x73, 0x74, 0x6f, 0x72, 0x65, 0x00
	.type		__unnamed_24,@object
	.size		__unnamed_24,(__unnamed_16 - __unnamed_24)
__unnamed_24:
        /*0150*/ 	.byte	0x63, 0x61, 0x73, 0x74, 0x5f, 0x61, 0x6e, 0x64, 0x5f, 0x73, 0x74, 0x6f, 0x72, 0x65, 0x00
	.type		__unnamed_16,@object
	.size		__unnamed_16,($str$6 - __unnamed_16)
__unnamed_16:
        /*015f*/ 	.byte	0x63, 0x61, 0x73, 0x74, 0x5f, 0x61, 0x6e, 0x64, 0x5f, 0x73, 0x74, 0x6f, 0x72, 0x65, 0x00
	.type		$str$6,@object
	.size		$str$6,(.L_68 - $str$6)
$str$6:
        /*016e*/ 	.byte	0x2f, 0x72, 0x6f, 0x6f, 0x74, 0x2f, 0x2e, 0x70, 0x79, 0x65, 0x6e, 0x76, 0x2f, 0x76, 0x65, 0x72
        /*017e*/ 	.byte	0x73, 0x69, 0x6f, 0x6e, 0x73, 0x2f, 0x33, 0x2e, 0x31, 0x33, 0x2e, 0x31, 0x32, 0x2f, 0x6c, 0x69
        /*018e*/ 	.byte	0x62, 0x2f, 0x70, 0x79, 0x74, 0x68, 0x6f, 0x6e, 0x33, 0x2e, 0x31, 0x33, 0x2f, 0x73, 0x69, 0x74
        /*019e*/ 	.byte	0x65, 0x2d, 0x70, 0x61, 0x63, 0x6b, 0x61, 0x67, 0x65, 0x73, 0x2f, 0x74, 0x6f, 0x72, 0x63, 0x68
        /*01ae*/ 	.byte	0x2f, 0x69, 0x6e, 0x63, 0x6c, 0x75, 0x64, 0x65, 0x2f, 0x63, 0x31, 0x30, 0x2f, 0x63, 0x6f, 0x72
        /*01be*/ 	.byte	0x65, 0x2f, 0x44, 0x79, 0x6e, 0x61, 0x6d, 0x69, 0x63, 0x43, 0x61, 0x73, 0x74, 0x2e, 0x68, 0x00
.L_68:


//--------------------- .nv.shared.reserved.0     --------------------------
	.section	.nv.shared.reserved.0,"aw",@nobits
	.weak		__nv_reservedSMEM_offset_0_alias
	.size		__nv_reservedSMEM_offset_0_alias, 0, 0
	.other		__nv_reservedSMEM_offset_0_alias,@"STO_CUDA_RESERVED_SHARED STV_DEFAULT"
__nv_reservedSMEM_offset_0_alias:
	.zero		0


//--------------------- .nv.global                --------------------------
	.section	.nv.global,"aw",@nobits
.nv.global:
	.type		_ZN52_INTERNAL_d8c5977b_16_LinearAlgebra_cu_7dd49032_29726thrust23THRUST_300001_SM_900_NS3seqE,@object
	.size		_ZN52_INTERNAL_d8c5977b_16_LinearAlgebra_cu_7dd49032_29726thrust23THRUST_300001_SM_900_NS3seqE,(_ZN52_INTERNAL_d8c5977b_16_LinearAlgebra_cu_7dd49032_29724cuda3std3__48in_placeE - _ZN52_INTERNAL_d8c5977b_16_LinearAlgebra_cu_7dd49032_29726thrust23THRUST_300001_SM_900_NS3seqE)
_ZN52_INTERNAL_d8c5977b_16_LinearAlgebra_cu_7dd49032_29726thrust23THRUST_300001_SM_900_NS3seqE:
	.zero		1
	.type		_ZN52_INTERNAL_d8c5977b_16_LinearAlgebra_cu_7dd49032_29724cuda3std3__48in_placeE,@object
	.size		_ZN52_INTERNAL_d8c5977b_16_LinearAlgebra_cu_7dd49032_29724cuda3std3__48in_placeE,(_ZN52_INTERNAL_d8c5977b_16_LinearAlgebra_cu_7dd49032_29724cuda3std6ranges3__45__cpo4sizeE - _ZN52_INTERNAL_d8c5977b_16_LinearAlgebra_cu_7dd49032_29724cuda3std3__48in_placeE)
_ZN52_INTERNAL_d8c5977b_16_LinearAlgebra_cu_7dd49032_29724cuda3std3__48in_placeE:
	.zero		1
	.type		_ZN52_INTERNAL_d8c5977b_16_LinearAlgebra_cu_7dd49032_29724cuda3std6ranges3__45__cpo4sizeE,@object
	.size		_ZN52_INTERNAL_d8c5977b_16_LinearAlgebra_cu_7dd49032_29724cuda3std6ranges3__45__cpo4sizeE,(_ZN52_INTERNAL_d8c5977b_16_LinearAlgebra_cu_7dd49032_29726thrust23THRUST_300001_SM_900_NS12placeholders2_3E - _ZN52_INTERNAL_d8c5977b_16_LinearAlgebra_cu_7dd49032_29724cuda3std6ranges3__45__cpo4sizeE)
_ZN52_INTERNAL_d8c5977b_16_LinearAlgebra_cu_7dd49032_29724cuda3std6ranges3__45__cpo4sizeE:
	.zero		1
	.type		_ZN52_INTERNAL_d8c5977b_16_LinearAlgebra_cu_7dd49032_29726thrust23THRUST_300001_SM_900_NS12placeholders2_3E,@object
	.size		_ZN52_INTERNAL_d8c5977b_16_LinearAlgebra_cu_7dd49032_29726thrust23THRUST_300001_SM_900_NS12placeholders2_3E,(_ZN52_INTERNAL_d8c5977b_16_LinearAlgebra_cu_7dd49032_29724cuda3std3__45__cpo6cbeginE - _ZN52_INTERNAL_d8c5977b_16_LinearAlgebra_cu_7dd49032_29726thrust23THRUST_300001_SM_900_NS12placeholders2_3E)
_ZN52_INTERNAL_d8c5977b_16_LinearAlgebra_cu_7dd49032_29726thrust23THRUST_300001_SM_900_NS12placeholders2_3E:
	.zero		1
	.type		_ZN52_INTERNAL_d8c5977b_16_LinearAlgebra_cu_7dd49032_29724cuda3std3__45__cpo6cbeginE,@object
	.size		_ZN52_INTERNAL_d8c5977b_16_LinearAlgebra_cu_7dd49032_29724cuda3std3__45__cpo6cbeginE,(_ZN52_INTERNAL_d8c5977b_16_LinearAlgebra_cu_7dd49032_29724cuda3std6ranges3__45__cpo6cbeginE - _ZN52_INTERNAL_d8c5977b_16_LinearAlgebra_cu_7dd49032_29724cuda3std3__45__cpo6cbeginE)
_ZN52_INTERNAL_d8c5977b_16_LinearAlgebra_cu_7dd49032_29724cuda3std3__45__cpo6cbeginE:
	.zero		1
	.type		_ZN52_INTERNAL_d8c5977b_16_LinearAlgebra_cu_7dd49032_29724cuda3std6ranges3__45__cpo6cbeginE,@object
	.size		_ZN52_INTERNAL_d8c5977b_16_LinearAlgebra_cu_7dd49032_29724cuda3std6ranges3__45__cpo6cbeginE,(_ZN52_INTERNAL_d8c5977b_16_LinearAlgebra_cu_7dd49032_29726thrust23THRUST_300001_SM_900_NS12placeholders2_7E - _ZN52_INTERNAL_d8c5977b_16_LinearAlgebra_cu_7dd49032_29724cuda3std6ranges3__45__cpo6cbeginE)
_ZN52_INTERNAL_d8c5977b_16_LinearAlgebra_cu_7dd49032_29724cuda3std6ranges3__45__cpo6cbeginE:
	.zero		1
	.type		_ZN52_INTERNAL_d8c5977b_16_LinearAlgebra_cu_7dd49032_29726thrust23THRUST_300001_SM_900_NS12placeholders2_7E,@object
	.size		_ZN52_INTERNAL_d8c5977b_16_LinearAlgebra_cu_7dd49032_29726thrust23THRUST_300001_SM_900_NS12placeholders2_7E,(_ZN52_INTERNAL_d8c5977b_16_LinearAlgebra_cu_7dd49032_29724cuda3std3__45__cpo7crbeginE - _ZN52_INTERNAL_d8c5977b_16_LinearAlgebra_cu_7dd49032_29726thrust23THRUST_300001_SM_900_NS12placeholders2_7E)
_ZN52_INTERNAL_d8c5977b_16_LinearAlgebra_cu_7dd49032_29726thrust23THRUST_300001_SM_900_NS12placeholders2_7E:
	.zero		1
	.type		_ZN52_INTERNAL_d8c5977b_16_LinearAlgebra_cu_7dd49032_29724cuda3std3__45__cpo7crbeginE,@object
	.size		_ZN52_INTERNAL_d8c5977b_16_LinearAlgebra_cu_7dd49032_29724cuda3std3__45__cpo7crbeginE,(_ZN52_INTERNAL_d8c5977b_16_LinearAlgebra_cu_7dd49032_29724cuda3std6ranges3__45__cpo4nextE - _ZN52_INTERNAL_d8c5977b_16_LinearAlgebra_cu_7dd49032_29724cuda3std3__45__cpo7crbeginE)
_ZN52_INTERNAL_d8c5977b_16_LinearAlgebra_cu_7dd49032_29724cuda3std3__45__cpo7crbeginE:
	.zero		1
	.type		_ZN52_INTERNAL_d8c5977b_16_LinearAlgebra_cu_7dd49032_29724cuda3std6ranges3__45__cpo4nextE,@object
	.size		_ZN52_INTERNAL_d8c5977b_16_LinearAlgebra_cu_7dd49032_29724cuda3std6ranges3__45__cpo4nextE,(_ZN52_INTERNAL_d8c5977b_16_LinearAlgebra_cu_7dd49032_29724cuda3std6ranges3__45__cpo4swapE - _ZN52_INTERNAL_d8c5977b_16_LinearAlgebra_cu_7dd49032_29724cuda3std6ranges3__45__cpo4nextE)
_ZN52_INTERNAL_d8c5977b_16_LinearAlgebra_cu_7dd49032_29724cuda3std6ranges3__45__cpo4nextE:
	.zero		1
	.type		_ZN52_INTERNAL_d8c5977b_16_LinearAlgebra_cu_7dd49032_29724cuda3std6ranges3__45__cpo4swapE,@object
	.size		_ZN52_INTERNAL_d8c5977b_16_LinearAlgebra_cu_7dd49032_29724cuda3std6ranges3__45__cpo4swapE,(_ZN52_INTERNAL_d8c5977b_16_LinearAlgebra_cu_7dd49032_29726thrust23THRUST_300001_SM_900_NS8cuda_cub10par_nosyncE - _ZN52_INTERNAL_d8c5977b_16_LinearAlgebra_cu_7dd49032_29724cuda3std6ranges3__45__cpo4swapE)
_ZN52_INTERNAL_d8c5977b_16_LinearAlgebra_cu_7dd49032_29724cuda3std6ranges3__45__cpo4swapE:
	.zero		1
	.type		_ZN52_INTERNAL_d8c5977b_16_LinearAlgebra_cu_7dd49032_29726thrust23THRUST_300001_SM_900_NS8cuda_cub10par_nosyncE,@object
	.size		_ZN52_INTERNAL_d8c5977b_16_LinearAlgebra_cu_7dd49032_29726thrust23THRUST_300001_SM_900_NS8cuda_cub10par_nosyncE,(_ZN52_INTERNAL_d8c5977b_16_LinearAlgebra_cu_7dd49032_29726thrust23THRUST_300001_SM_900_NS12placeholders2_9E - _ZN52_INTERNAL_d8c5977b_16_LinearAlgebra_cu_7dd49032_29726thrust23THRUST_300001_SM_900_NS8cuda_cub10par_nosyncE)
_ZN52_INTERNAL_d8c5977b_16_LinearAlgebra_cu_7dd49032_29726thrust23THRUST_300001_SM_900_NS8cuda_cub10par_nosyncE:
	.zero		1
	.type		_ZN52_INTERNAL_d8c5977b_16_LinearAlgebra_cu_7dd49032_29726thrust23THRUST_300001_SM_900_NS12placeholders2_9E,@object
	.size		_ZN52_INTERNAL_d8c5977b_16_LinearAlgebra_cu_7dd49032_29726thrust23THRUST_300001_SM_900_NS12placeholders2_9E,(_ZN52_INTERNAL_d8c5977b_16_LinearAlgebra_cu_7dd49032_29724cuda3std3__454_GLOBAL__N__d8c5977b_16_LinearAlgebra_cu_7dd49032_29726ignoreE - _ZN52_INTERNAL_d8c5977b_16_LinearAlgebra_cu_7dd49032_29726thrust23THRUST_300001_SM_900_NS12placeholders2_9E)
_ZN52_INTERNAL_d8c5977b_16_LinearAlgebra_cu_7dd49032_29726thrust23THRUST_300001_SM_900_NS12placeholders2_9E:
	.zero		1
	.type		_ZN52_INTERNAL_d8c5977b_16_LinearAlgebra_cu_7dd49032_29724cuda3std3__454_GLOBAL__N__d8c5977b_16_LinearAlgebra_cu_7dd49032_29726ignoreE,@object
	.size		_ZN52_INTERNAL_d8c5977b_16_LinearAlgebra_cu_7dd49032_29724cuda3std3__454_GLOBAL__N__d8c5977b_16_LinearAlgebra_cu_7dd49032_29726ignoreE,(_ZN52_INTERNAL_d8c5977b_16_LinearAlgebra_cu_7dd49032_29724cuda3std6ranges3__45__cpo4dataE - _ZN52_INTERNAL_d8c5977b_16_LinearAlgebra_cu_7dd49032_29724cuda3std3__454_GLOBAL__N__d8c5977b_16_LinearAlgebra_cu_7dd49032_29726ignoreE)
_ZN52_INTERNAL_d8c5977b_16_LinearAlgebra_cu_7dd49032_29724cuda3std3__454_GLOBAL__N__d8c5977b_16_LinearAlgebra_cu_7dd49032_29726ignoreE:
	.zero		1
	.type		_ZN52_INTERNAL_d8c5977b_16_LinearAlgebra_cu_7dd49032_29724cuda3std6ranges3__45__cpo4dataE,@object
	.size		_ZN52_INTERNAL_d8c5977b_16_LinearAlgebra_cu_7dd49032_29724cuda3std6ranges3__45__cpo4dataE,(_ZN52_INTERNAL_d8c5977b_16_LinearAlgebra_cu_7dd49032_29726thrust23THRUST_300001_SM_900_NS12placeholders2_1E - _ZN52_INTERNAL_d8c5977b_16_LinearAlgebra_cu_7dd49032_29724cuda3std6ranges3__45__cpo4dataE)
_ZN52_INTERNAL_d8c5977b_16_LinearAlgebra_cu_7dd49032_29724cuda3std6ranges3__45__cpo4dataE:
	.zero		1
	.type		_ZN52_INTERNAL_d8c5977b_16_LinearAlgebra_cu_7dd49032_29726thrust23THRUST_300001_SM_900_NS12placeholders2_1E,@object
	.size		_ZN52_INTERNAL_d8c5977b_16_LinearAlgebra_cu_7dd49032_29726thrust23THRUST_300001_SM_900_NS12placeholders2_1E,(_ZN52_INTERNAL_d8c5977b_16_LinearAlgebra_cu_7dd49032_29724cuda3std3__45__cpo5beginE - _ZN52_INTERNAL_d8c5977b_16_LinearAlgebra_cu_7dd49032_29726thrust23THRUST_300001_SM_900_NS12placeholders2_1E)
_ZN52_INTERNAL_d8c5977b_16_LinearAlgebra_cu_7dd49032_29726thrust23THRUST_300001_SM_900_NS12placeholders2_1E:
	.zero		1
	.type		_ZN52_INTERNAL_d8c5977b_16_LinearAlgebra_cu_7dd49032_29724cuda3std3__45__cpo5beginE,@object
	.size		_ZN52_INTERNAL_d8c5977b_16_LinearAlgebra_cu_7dd49032_29724cuda3std3__45__cpo5beginE,(_ZN52_INTERNAL_d8c5977b_16_LinearAlgebra_cu_7dd49032_29724cuda3std6ranges3__45__cpo5beginE - _ZN52_INTERNAL_d8c5977b_16_LinearAlgebra_cu_7dd49032_29724cuda3std3__45__cpo5beginE)
_ZN52_INTERNAL_d8c5977b_16_LinearAlgebra_cu_7dd49032_29724cuda3std3__45__cpo5beginE:
	.zero		1
	.type		_ZN52_INTERNAL_d8c5977b_16_LinearAlgebra_cu_7dd49032_29724cuda3std6ranges3__45__cpo5beginE,@object
	.size		_ZN52_INTERNAL_d8c5977b_16_LinearAlgebra_cu_7dd49032_29724cuda3std6ranges3__45__cpo5beginE,(_ZN52_INTERNAL_d8c5977b_16_LinearAlgebra_cu_7dd49032_29726thrust23THRUST_300001_SM_900_NS12placeholders2_5E - _ZN52_INTERNAL_d8c5977b_16_LinearAlgebra_cu_7dd49032_29724cuda3std6ranges3__45__cpo5beginE)
_ZN52_INTERNAL_d8c5977b_16_LinearAlgebra_cu_7dd49032_29724cuda3std6ranges3__45__cpo5beginE:
	.zero		1
	.type		_ZN52_INTERNAL_d8c5977b_16_LinearAlgebra_cu_7dd49032_29726thrust23THRUST_300001_SM_900_NS12placeholders2_5E,@object
	.size		_ZN52_INTERNAL_d8c5977b_16_LinearAlgebra_cu_7dd49032_29726thrust23THRUST_300001_SM_900_NS12placeholders2_5E,(_ZN52_INTERNAL_d8c5977b_16_LinearAlgebra_cu_7dd49032_29724cuda3std3__45__cpo6rbeginE - _ZN52_INTERNAL_d8c5977b_16_LinearAlgebra_cu_7dd49032_29726thrust23THRUST_300001_SM_900_NS12placeholders2_5E)
_ZN52_INTERNAL_d8c5977b_16_LinearAlgebra_cu_7dd49032_29726thrust23THRUST_300001_SM_900_NS12placeholders2_5E:
	.zero		1
	.type		_ZN52_INTERNAL_d8c5977b_16_LinearAlgebra_cu_7dd49032_29724cuda3std3__45__cpo6rbeginE,@object
	.size		_ZN52_INTERNAL_d8c5977b_16_LinearAlgebra_cu_7dd49032_29724cuda3std3__45__cpo6rbeginE,(_ZN52_INTERNAL_d8c5977b_16_LinearAlgebra_cu_7dd49032_29724cuda3std6ranges3__45__cpo7advanceE - _ZN52_INTERNAL_d8c5977b_16_LinearAlgebra_cu_7dd49032_29724cuda3std3__45__cpo6rbeginE)
_ZN52_INTERNAL_d8c5977b_16_LinearAlgebra_cu_7dd49032_29724cuda3std3__45__cpo6rbeginE:
	.zero		1
	.type		_ZN52_INTERNAL_d8c5977b_16_LinearAlgebra_cu_7dd49032_29724cuda3std6ranges3__45__cpo7advanceE,@object
	.size		_ZN52_INTERNAL_d8c5977b_16_LinearAlgebra_cu_7dd49032_29724cuda3std6ranges3__45__cpo7advanceE,(_ZN52_INTERNAL_d8c5977b_16_LinearAlgebra_cu_7dd49032_29724cuda3std3__47nulloptE - _ZN52_INTERNAL_d8c5977b_16_LinearAlgebra_cu_7dd49032_29724cuda3std6ranges3__45__cpo7advanceE)
_ZN52_INTERNAL_d8c5977b_16_LinearAlgebra_cu_7dd49032_29724cuda3std6ranges3__45__cpo7advanceE:
	.zero		1
	.type		_ZN52_INTERNAL_d8c5977b_16_LinearAlgebra_cu_7dd49032_29724cuda3std3__47nulloptE,@object
	.size		_ZN52_INTERNAL_d8c5977b_16_LinearAlgebra_cu_7dd49032_29724cuda3std3__47nulloptE,(_ZN52_INTERNAL_d8c5977b_16_LinearAlgebra_cu_7dd49032_29724cuda3std6ranges3__45__cpo8distanceE - _ZN52_INTERNAL_d8c5977b_16_LinearAlgebra_cu_7dd49032_29724cuda3std3__47nulloptE)
_ZN52_INTERNAL_d8c5977b_16_LinearAlgebra_cu_7dd49032_29724cuda3std3__47nulloptE:
	.zero		1
	.type		_ZN52_INTERNAL_d8c5977b_16_LinearAlgebra_cu_7dd49032_29724cuda3std6ranges3__45__cpo8distanceE,@object
	.size		_ZN52_INTERNAL_d8c5977b_16_LinearAlgebra_cu_7dd49032_29724cuda3std6ranges3__45__cpo8distanceE,(_ZN52_INTERNAL_d8c5977b_16_LinearAlgebra_cu_7dd49032_29726thrust23THRUST_300001_SM_900_NS12placeholders3_10E - _ZN52_INTERNAL_d8c5977b_16_LinearAlgebra_cu_7dd49032_29724cuda3std6ranges3__45__cpo8distanceE)
_ZN52_INTERNAL_d8c5977b_16_LinearAlgebra_cu_7dd49032_29724cuda3std6ranges3__45__cpo8distanceE:
	.zero		1
	.type		_ZN52_INTERNAL_d8c5977b_16_LinearAlgebra_cu_7dd49032_29726thrust23THRUST_300001_SM_900_NS12placeholders3_10E,@object
	.size		_ZN52_INTERNAL_d8c5977b_16_LinearAlgebra_cu_7dd49032_29726thrust23THRUST_300001_SM_900_NS12placeholders3_10E,(_ZN52_INTERNAL_d8c5977b_16_LinearAlgebra_cu_7dd49032_29724cuda3std3__419piecewise_constructE - _ZN52_INTERNAL_d8c5977b_16_LinearAlgebra_cu_7dd49032_29726thrust23THRUST_300001_SM_900_NS12placeholders3_10E)
_ZN52_INTERNAL_d8c5977b_16_LinearAlgebra_cu_7dd49032_29726thrust23THRUST_300001_SM_900_NS12placeholders3_10E:
	.zero		1
	.type		_ZN52_INTERNAL_d8c5977b_16_LinearAlgebra_cu_7dd49032_29724cuda3std3__419piecewise_constructE,@object
	.size		_ZN52_INTERNAL_d8c5977b_16_LinearAlgebra_cu_7dd49032_29724cuda3std3__419piecewise_constructE,(_ZN52_INTERNAL_d8c5977b_16_LinearAlgebra_cu_7dd49032_29724cuda3std6ranges3__45__cpo5cdataE - _ZN52_INTERNAL_d8c5977b_16_LinearAlgebra_cu_7dd49032_29724cuda3std3__419piecewise_constructE)
_ZN52_INTERNAL_d8c5977b_16_LinearAlgebra_cu_7dd49032_29724cuda3std3__419piecewise_constructE:
	.zero		1
	.type		_ZN52_INTERNAL_d8c5977b_16_LinearAlgebra_cu_7dd49032_29724cuda3std6ranges3__45__cpo5cdataE,@object
	.size		_ZN52_INTERNAL_d8c5977b_16_LinearAlgebra_cu_7dd49032_29724cuda3std6ranges3__45__cpo5cdataE,(_ZN52_INTERNAL_d8c5977b_16_LinearAlgebra_cu_7dd49032_29726thrust23THRUST_300001_SM_900_NS12placeholders2_2E - _ZN52_INTERNAL_d8c5977b_16_LinearAlgebra_cu_7dd49032_29724cuda3std6ranges3__45__cpo5cdataE)
_ZN52_INTERNAL_d8c5977b_16_LinearAlgebra_cu_7dd49032_29724cuda3std6ranges3__45__cpo5cdataE:
	.zero		1
	.type		_ZN52_INTERNAL_d8c5977b_16_LinearAlgebra_cu_7dd49032_29726thrust23THRUST_300001_SM_900_NS12placeholders2_2E,@object
	.size		_ZN52_INTERNAL_d8c5977b_16_LinearAlgebra_cu_7dd49032_29726thrust23THRUST_300001_SM_900_NS12placeholders2_2E,(_ZN52_INTERNAL_d8c5977b_16_LinearAlgebra_cu_7dd49032_29724cuda3std3__45__cpo3endE - _ZN52_INTERNAL_d8c5977b_16_LinearAlgebra_cu_7dd49032_29726thrust23THRUST_300001_SM_900_NS12placeholders2_2E)
_ZN52_INTERNAL_d8c5977b_16_LinearAlgebra_cu_7dd49032_29726thrust23THRUST_300001_SM_900_NS12placeholders2_2E:
	.zero		1
	.type		_ZN52_INTERNAL_d8c5977b_16_LinearAlgebra_cu_7dd49032_29724cuda3std3__45__cpo3endE,@object
	.size		_ZN52_INTERNAL_d8c5977b_16_LinearAlgebra_cu_7dd49032_29724cuda3std3__45__cpo3endE,(_ZN52_INTERNAL_d8c5977b_16_LinearAlgebra_cu_7dd49032_29724cuda3std6ranges3__45__cpo3endE - _ZN52_INTERNAL_d8c5977b_16_LinearAlgebra_cu_7dd49032_29724cuda3std3__45__cpo3endE)
_ZN52_INTERNAL_d8c5977b_16_LinearAlgebra_cu_7dd49032_29724cuda3std3__45__cpo3endE:
	.zero		1
	.type		_ZN52_INTERNAL_d8c5977b_16_LinearAlgebra_cu_7dd49032_29724cuda3std6ranges3__45__cpo3endE,@object
	.size		_ZN52_INTERNAL_d8c5977b_16_LinearAlgebra_cu_7dd49032_29724cuda3std6ranges3__45__cpo3endE,(_ZN52_INTERNAL_d8c5977b_16_LinearAlgebra_cu_7dd49032_29726thrust23THRUST_300001_SM_900_NS12placeholders2_6E - _ZN52_INTERNAL_d8c5977b_16_LinearAlgebra_cu_7dd49032_29724cuda3std6ranges3__45__cpo3endE)
_ZN52_INTERNAL_d8c5977b_16_LinearAlgebra_cu_7dd49032_29724cuda3std6ranges3__45__cpo3endE:
	.zero		1
	.type		_ZN52_INTERNAL_d8c5977b_16_LinearAlgebra_cu_7dd49032_29726thrust23THRUST_300001_SM_900_NS12placeholders2_6E,@object
	.size		_ZN52_INTERNAL_d8c5977b_16_LinearAlgebra_cu_7dd49032_29726thrust23THRUST_300001_SM_900_NS12placeholders2_6E,(_ZN52_INTERNAL_d8c5977b_16_LinearAlgebra_cu_7dd49032_29724cuda3std3__45__cpo4rendE - _ZN52_INTERNAL_d8c5977b_16_LinearAlgebra_cu_7dd49032_29726thrust23THRUST_300001_SM_900_NS12placeholders2_6E)
_ZN52_INTERNAL_d8c5977b_16_LinearAlgebra_cu_7dd49032_29726thrust23THRUST_300001_SM_900_NS12placeholders2_6E:
	.zero		1
	.type		_ZN52_INTERNAL_d8c5977b_16_LinearAlgebra_cu_7dd49032_29724cuda3std3__45__cpo4rendE,@object
	.size		_ZN52_INTERNAL_d8c5977b_16_LinearAlgebra_cu_7dd49032_29724cuda3std3__45__cpo4rendE,(_ZN52_INTERNAL_d8c5977b_16_LinearAlgebra_cu_7dd49032_29724cuda3std6ranges3__45__cpo9iter_swapE - _ZN52_INTERNAL_d8c5977b_16_LinearAlgebra_cu_7dd49032_29724cuda3std3__45__cpo4rendE)
_ZN52_INTERNAL_d8c5977b_16_LinearAlgebra_cu_7dd49032_29724cuda3std3__45__cpo4rendE:
	.zero		1
	.type		_ZN52_INTERNAL_d8c5977b_16_LinearAlgebra_cu_7dd49032_29724cuda3std6ranges3__45__cpo9iter_swapE,@object
	.size		_ZN52_INTERNAL_d8c5977b_16_LinearAlgebra_cu_7dd49032_29724cuda3std6ranges3__45__cpo9iter_swapE,(_ZN52_INTERNAL_d8c5977b_16_LinearAlgebra_cu_7dd49032_29724cuda3std3__48unexpectE - _ZN52_INTERNAL_d8c5977b_16_LinearAlgebra_cu_7dd49032_29724cuda3std6ranges3__45__cpo9iter_swapE)
_ZN52_INTERNAL_d8c5977b_16_LinearAlgebra_cu_7dd49032_29724cuda3std6ranges3__45__cpo9iter_swapE:
	.zero		1
	.type		_ZN52_INTERNAL_d8c5977b_16_LinearAlgebra_cu_7dd49032_29724cuda3std3__48unexpectE,@object
	.size		_ZN52_INTERNAL_d8c5977b_16_LinearAlgebra_cu_7dd49032_29724cuda3std3__48unexpectE,(_ZN52_INTERNAL_d8c5977b_16_LinearAlgebra_cu_7dd49032_29726thrust23THRUST_300001_SM_900_NS8cuda_cub3parE - _ZN52_INTERNAL_d8c5977b_16_LinearAlgebra_cu_7dd49032_29724cuda3std3__48unexpectE)
_ZN52_INTERNAL_d8c5977b_16_LinearAlgebra_cu_7dd49032_29724cuda3std3__48unexpectE:
	.zero		1
	.type		_ZN52_INTERNAL_d8c5977b_16_LinearAlgebra_cu_7dd49032_29726thrust23THRUST_300001_SM_900_NS8cuda_cub3parE,@object
	.size		_ZN52_INTERNAL_d8c5977b_16_LinearAlgebra_cu_7dd49032_29726thrust23THRUST_300001_SM_900_NS8cuda_cub3parE,(_ZN52_INTERNAL_d8c5977b_16_LinearAlgebra_cu_7dd49032_29726thrust23THRUST_300001_SM_900_NS12placeholders2_4E - _ZN52_INTERNAL_d8c5977b_16_LinearAlgebra_cu_7dd49032_29726thrust23THRUST_300001_SM_900_NS8cuda_cub3parE)
_ZN52_INTERNAL_d8c5977b_16_LinearAlgebra_cu_7dd49032_29726thrust23THRUST_300001_SM_900_NS8cuda_cub3parE:
	.zero		1
	.type		_ZN52_INTERNAL_d8c5977b_16_LinearAlgebra_cu_7dd49032_29726thrust23THRUST_300001_SM_900_NS12placeholders2_4E,@object
	.size		_ZN52_INTERNAL_d8c5977b_16_LinearAlgebra_cu_7dd49032_29726thrust23THRUST_300001_SM_900_NS12placeholders2_4E,(_ZN52_INTERNAL_d8c5977b_16_LinearAlgebra_cu_7dd49032_29724cuda3std3__45__cpo4cendE - _ZN52_INTERNAL_d8c5977b_16_LinearAlgebra_cu_7dd49032_29726thrust23THRUST_300001_SM_900_NS12placeholders2_4E)
_ZN52_INTERNAL_d8c5977b_16_LinearAlgebra_cu_7dd49032_29726thrust23THRUST_300001_SM_900_NS12placeholders2_4E:
	.zero		1
	.type		_ZN52_INTERNAL_d8c5977b_16_LinearAlgebra_cu_7dd49032_29724cuda3std3__45__cpo4cendE,@object
	.size		_ZN52_INTERNAL_d8c5977b_16_LinearAlgebra_cu_7dd49032_29724cuda3std3__45__cpo4cendE,(_ZN52_INTERNAL_d8c5977b_16_LinearAlgebra_cu_7dd49032_29724cuda3std6ranges3__45__cpo4cendE - _ZN52_INTERNAL_d8c5977b_16_LinearAlgebra_cu_7dd49032_29724cuda3std3__45__cpo4cendE)
_ZN52_INTERNAL_d8c5977b_16_LinearAlgebra_cu_7dd49032_29724cuda3std3__45__cpo4cendE:
	.zero		1
	.type		_ZN52_INTERNAL_d8c5977b_16_LinearAlgebra_cu_7dd49032_29724cuda3std6ranges3__45__cpo4cendE,@object
	.size		_ZN52_INTERNAL_d8c5977b_16_LinearAlgebra_cu_7dd49032_29724cuda3std6ranges3__45__cpo4cendE,(_ZN52_INTERNAL_d8c5977b_16_LinearAlgebra_cu_7dd49032_29724cuda3std3__420unreachable_sentinelE - _ZN52_INTERNAL_d8c5977b_16_LinearAlgebra_cu_7dd49032_29724cuda3std6ranges3__45__cpo4cendE)
_ZN52_INTERNAL_d8c5977b_16_LinearAlgebra_cu_7dd49032_29724cuda3std6ranges3__45__cpo4cendE:
	.zero		1
	.type		_ZN52_INTERNAL_d8c5977b_16_LinearAlgebra_cu_7dd49032_29724cuda3std3__420unreachable_sentinelE,@object
	.size		_ZN52_INTERNAL_d8c5977b_16_LinearAlgebra_cu_7dd49032_29724cuda3std3__420unreachable_sentinelE,(_ZN52_INTERNAL_d8c5977b_16_LinearAlgebra_cu_7dd49032_29724cuda3std6ranges3__45__cpo5ssizeE - _ZN52_INTERNAL_d8c5977b_16_LinearAlgebra_cu_7dd49032_29724cuda3std3__420unreachable_sentinelE)
_ZN52_INTERNAL_d8c5977b_16_LinearAlgebra_cu_7dd49032_29724cuda3std3__420unreachable_sentinelE:
	.zero		1
	.type		_ZN52_INTERNAL_d8c5977b_16_LinearAlgebra_cu_7dd49032_29724cuda3std6ranges3__45__cpo5ssizeE,@object
	.size		_ZN52_INTERNAL_d8c5977b_16_LinearAlgebra_cu_7dd49032_29724cuda3std6ranges3__45__cpo5ssizeE,(_ZN52_INTERNAL_d8c5977b_16_LinearAlgebra_cu_7dd49032_29726thrust23THRUST_300001_SM_900_NS12placeholders2_8E - _ZN52_INTERNAL_d8c5977b_16_LinearAlgebra_cu_7dd49032_29724cuda3std6ranges3__45__cpo5ssizeE)
_ZN52_INTERNAL_d8c5977b_16_LinearAlgebra_cu_7dd49032_29724cuda3std6ranges3__45__cpo5ssizeE:
	.zero		1
	.type		_ZN52_INTERNAL_d8c5977b_16_LinearAlgebra_cu_7dd49032_29726thrust23THRUST_300001_SM_900_NS12placeholders2_8E,@object
	.size		_ZN52_INTERNAL_d8c5977b_16_LinearAlgebra_cu_7dd49032_29726thrust23THRUST_300001_SM_900_NS12placeholders2_8E,(_ZN52_INTERNAL_d8c5977b_16_LinearAlgebra_cu_7dd49032_29724cuda3std3__45__cpo5crendE - _ZN52_INTERNAL_d8c5977b_16_LinearAlgebra_cu_7dd49032_29726thrust23THRUST_300001_SM_900_NS12placeholders2_8E)
_ZN52_INTERNAL_d8c5977b_16_LinearAlgebra_cu_7dd49032_29726thrust23THRUST_300001_SM_900_NS12placeholders2_8E:
	.zero		1
	.type		_ZN52_INTERNAL_d8c5977b_16_LinearAlgebra_cu_7dd49032_29724cuda3std3__45__cpo5crendE,@object
	.size		_ZN52_INTERNAL_d8c5977b_16_LinearAlgebra_cu_7dd49032_29724cuda3std3__45__cpo5crendE,(_ZN52_INTERNAL_d8c5977b_16_LinearAlgebra_cu_7dd49032_29724cuda3std6ranges3__45__cpo4prevE - _ZN52_INTERNAL_d8c5977b_16_LinearAlgebra_cu_7dd49032_29724cuda3std3__45__cpo5crendE)
_ZN52_INTERNAL_d8c5977b_16_LinearAlgebra_cu_7dd49032_29724cuda3std3__45__cpo5crendE:
	.zero		1
	.type		_ZN52_INTERNAL_d8c5977b_16_LinearAlgebra_cu_7dd49032_29724cuda3std6ranges3__45__cpo4prevE,@object
	.size		_ZN52_INTERNAL_d8c5977b_16_LinearAlgebra_cu_7dd49032_29724cuda3std6ranges3__45__cpo4prevE,(_ZN52_INTERNAL_d8c5977b_16_LinearAlgebra_cu_7dd49032_29724cuda3std6ranges3__45__cpo9iter_moveE - _ZN52_INTERNAL_d8c5977b_16_LinearAlgebra_cu_7dd49032_29724cuda3std6ranges3__45__cpo4prevE)
_ZN52_INTERNAL_d8c5977b_16_LinearAlgebra_cu_7dd49032_29724cuda3std6ranges3__45__cpo4prevE:
	.zero		1
	.type		_ZN52_INTERNAL_d8c5977b_16_LinearAlgebra_cu_7dd49032_29724cuda3std6ranges3__45__cpo9iter_moveE,@object
	.size		_ZN52_INTERNAL_d8c5977b_16_LinearAlgebra_cu_7dd49032_29724cuda3std6ranges3__45__cpo9iter_moveE,(_ZN52_INTERNAL_d8c5977b_16_LinearAlgebra_cu_7dd49032_29726thrust23THRUST_300001_SM_900_NS6system6detail10sequential3seqE - _ZN52_INTERNAL_d8c5977b_16_LinearAlgebra_cu_7dd49032_29724cuda3std6ranges3__45__cpo9iter_moveE)
_ZN52_INTERNAL_d8c5977b_16_LinearAlgebra_cu_7dd49032_29724cuda3std6ranges3__45__cpo9iter_moveE:
	.zero		1
	.type		_ZN52_INTERNAL_d8c5977b_16_LinearAlgebra_cu_7dd49032_29726thrust23THRUST_300001_SM_900_NS6system6detail10sequential3seqE,@object
	.size		_ZN52_INTERNAL_d8c5977b_16_LinearAlgebra_cu_7dd49032_29726thrust23THRUST_300001_SM_900_NS6system6detail10sequential3seqE,(.L_55 - _ZN52_INTERNAL_d8c5977b_16_LinearAlgebra_cu_7dd49032_29726thrust23THRUST_300001_SM_900_NS6system6detail10sequential3seqE)
_ZN52_INTERNAL_d8c5977b_16_LinearAlgebra_cu_7dd49032_29726thrust23THRUST_300001_SM_900_NS6system6detail10sequential3seqE:
	.zero		1
.L_55:


//--------------------- .nv.constant0._ZN3cub17CUB_300001_SM_9006detail11EmptyKernelIvEEvv --------------------------
	.section	.nv.constant0._ZN3cub17CUB_300001_SM_9006detail11EmptyKernelIvEEvv,"a",@progbits
	.sectionflags	@""
	.align	4
.nv.constant0._ZN3cub17CUB_300001_SM_9006detail11EmptyKernelIvEEvv:
	.zero		528


//--------------------- .nv.constant0._ZN2at6native54_GLOBAL__N__d8c5977b_16_LinearAlgebra_cu_7dd49032_297219_elementwise_kernelILi128ELi8EZNS1_25unpack_pivots_cuda_kernelERNS_14TensorIteratorEllEUliE_EEviT1_ --------------------------
	.section	.nv.constant0._ZN2at6native54_GLOBAL__N__d8c5977b_16_LinearAlgebra_cu_7dd49032_297219_elementwise_kernelILi128ELi8EZNS1_25unpack_pivots_cuda_kernelERNS_14TensorIteratorEllEUliE_EEviT1_,"a",@progbits
	.sectionflags	@""
	.align	4
.nv.constant0._ZN2at6native54_GLOBAL__N__d8c5977b_16_LinearAlgebra_cu_7dd49032_297219_elementwise_kernelILi128ELi8EZNS1_25unpack_pivots_cuda_kernelERNS_14TensorIteratorEllEUliE_EEviT1_:
	.zero		1064


//--------------------- .nv.constant0._ZN2at6native18elementwise_kernelILi128ELi4EZNS0_15gpu_kernel_implIZZZNS0_54_GLOBAL__N__d8c5977b_16_LinearAlgebra_cu_7dd49032_297216addr_kernel_cudaERNS_14TensorIteratorERKN3c106ScalarES9_ENKUlvE_clEvENKUlvE9_clEvEUlNS6_4HalfESC_SC_E0_EEvRNS_18TensorIteratorBaseERKT_EUliE_EEviT1_ --------------------------
	.section	.nv.constant0._ZN2at6native18elementwise_kernelILi128ELi4EZNS0_15gpu_kernel_implIZZZNS0_54_GLOBAL__N__d8c5977b_16_LinearAlgebra_cu_7dd49032_297216addr_kernel_cudaERNS_14TensorIteratorERKN3c106ScalarES9_ENKUlvE_clEvENKUlvE9_clEvEUlNS6_4HalfESC_SC_E0_EEvRNS_18TensorIteratorBaseERKT_EUliE_EEviT1_,"a",@progbits
	.sectionflags	@""
	.align	4
.nv.constant0._ZN2at6native18elementwise_kernelILi128ELi4EZNS0_15gpu_kernel_implIZZZNS0_54_GLOBAL__N__d8c5977b_16_LinearAlgebra_cu_7dd49032_297216addr_kernel_cudaERNS_14TensorIteratorERKN3c106ScalarES9_ENKUlvE_clEvENKUlvE9_clEvEUlNS6_4HalfESC_SC_E0_EEvRNS_18TensorIteratorBaseERKT_EUliE_EEviT1_:
	.zero		1304


//--------------------- .nv.constant0._ZN2at6native27unrolled_elementwise_kernelIZZZNS0_54_GLOBAL__N__d8c5977b_16_LinearAlgebra_cu_7dd49032_297216addr_kernel_cudaERNS_14TensorIteratorERKN3c106ScalarES8_ENKUlvE_clEvENKUlvE9_clEvEUlNS5_4HalfESB_SB_E0_St5arrayIPcLm4EELi4E23TrivialOffsetCalculatorILi3EjESG_ILi1EjENS0_6memory12LoadWithCastILi3EEENSJ_13StoreWithCastILi1EEEEEviT_T0_T2_T3_T4_T5_ --------------------------
	.section	.nv.constant0._ZN2at6native27unrolled_elementwise_kernelIZZZNS0_54_GLOBAL__N__d8c5977b_16_LinearAlgebra_cu_7dd49032_297216addr_kernel_cudaERNS_14TensorIteratorERKN3c106ScalarES8_ENKUlvE_clEvENKUlvE9_clEvEUlNS5_4HalfESB_SB_E0_St5arrayIPcLm4EELi4E23TrivialOffsetCalculatorILi3EjESG_ILi1EjENS0_6memory12LoadWithCastILi3EEENSJ_13StoreWithCastILi1EEEEEviT_T0_T2_T3_T4_T5_,"a",@progbits
	.sectionflags	@""
	.align	4
.nv.constant0._ZN2at6native27unrolled_elementwise_kernelIZZZNS0_54_GLOBAL__N__d8c5977b_16_LinearAlgebra_cu_7dd49032_297216addr_kernel_cudaERNS_14TensorIteratorERKN3c106ScalarES8_ENKUlvE_clEvENKUlvE9_clEvEUlNS5_4HalfESB_SB_E0_St5arrayIPcLm4EELi4E23TrivialOffsetCalculatorILi3EjESG_ILi1EjENS0_6memory12LoadWithCastILi3EEENSJ_13StoreWithCastILi1EEEEEviT_T0_T2_T3_T4_T5_:
	.zero		612


//--------------------- .nv.constant0._ZN2at6native18elementwise_kernelILi128ELi4EZNS0_22gpu_kernel_impl_nocastIZZZNS0_54_GLOBAL__N__d8c5977b_16_LinearAlgebra_cu_7dd49032_297216addr_kernel_cudaERNS_14TensorIteratorERKN3c106ScalarES9_ENKUlvE_clEvENKUlvE9_clEvEUlNS6_4HalfESC_SC_E0_EEvRNS_18TensorIteratorBaseERKT_EUliE_EEviT1_ --------------------------
	.section	.nv.constant0._ZN2at6native18elementwise_kernelILi128ELi4EZNS0_22gpu_kernel_impl_nocastIZZZNS0_54_GLOBAL__N__d8c5977b_16_LinearAlgebra_cu_7dd49032_297216addr_kernel_cudaERNS_14TensorIteratorERKN3c106ScalarES9_ENKUlvE_clEvENKUlvE9_clEvEUlNS6_4HalfESC_SC_E0_EEvRNS_18TensorIteratorBaseERKT_EUliE_EEviT1_,"a",@progbits
	.sectionflags	@""
	.align	4
.nv.constant0._ZN2at6native18elementwise_kernelILi128ELi4EZNS0_22gpu_kernel_impl_nocastIZZZNS0_54_GLOBAL__N__d8c5977b_16_LinearAlgebra_cu_7dd49032_297216addr_kernel_cudaERNS_14TensorIteratorERKN3c106ScalarES9_ENKUlvE_clEvENKUlvE9_clEvEUlNS6_4HalfESC_SC_E0_EEvRNS_18TensorIteratorBaseERKT_EUliE_EEviT1_:
	.zero		1296


//--------------------- .nv.constant0._ZN2at6native27unrolled_elementwise_kernelIZZZNS0_54_GLOBAL__N__d8c5977b_16_LinearAlgebra_cu_7dd49032_297216addr_kernel_cudaERNS_14TensorIteratorERKN3c106ScalarES8_ENKUlvE_clEvENKUlvE9_clEvEUlNS5_4HalfESB_SB_E0_St5arrayIPcLm4EELi4E23TrivialOffsetCalculatorILi3EjESG_ILi1EjENS0_6memory15LoadWithoutCastENSJ_16StoreWithoutCastEEEviT_T0_T2_T3_T4_T5_ --------------------------
	.section	.nv.constant0._ZN2at6native27unrolled_elementwise_kernelIZZZNS0_54_GLOBAL__N__d8c5977b_16_LinearAlgebra_cu_7dd49032_297216addr_kernel_cudaERNS_14TensorIteratorERKN3c106ScalarES8_ENKUlvE_clEvENKUlvE9_clEvEUlNS5_4HalfESB_SB_E0_St5arrayIPcLm4EELi4E23TrivialOffsetCalculatorILi3EjESG_ILi1EjENS0_6memory15LoadWithoutCastENSJ_16StoreWithoutCastEEEviT_T0_T2_T3_T4_T5_,"a",@progbits
	.sectionflags	@""
	.align	4
.nv.constant0._ZN2at6native27unrolled_elementwise_kernelIZZZNS0_54_GLOBAL__N__d8c5977b_16_LinearAlgebra_cu_7dd49032_297216addr_kernel_cudaERNS_14TensorIteratorERKN3c106ScalarES8_ENKUlvE_clEvENKUlvE9_clEvEUlNS5_4HalfESB_SB_E0_St5arrayIPcLm4EELi4E23TrivialOffsetCalculatorILi3EjESG_ILi1EjENS0_6memory15LoadWithoutCastENSJ_16StoreWithoutCastEEEviT_T0_T2_T3_T4_T5_:
	.zero		588


//--------------------- .nv.constant0._ZN2at6native29vectorized_elementwise_kernelILi2EZZZNS0_54_GLOBAL__N__d8c5977b_16_LinearAlgebra_cu_7dd49032_297216addr_kernel_cudaERNS_14TensorIteratorERKN3c106ScalarES8_ENKUlvE_clEvENKUlvE9_clEvEUlNS5_4HalfESB_SB_E0_St5arrayIPcLm4EEEEviT0_T1_ --------------------------
	.section	.nv.constant0._ZN2at6native29vectorized_elementwise_kernelILi2EZZZNS0_54_GLOBAL__N__d8c5977b_16_LinearAlgebra_cu_7dd49032_297216addr_kernel_cudaERNS_14TensorIteratorERKN3c106ScalarES8_ENKUlvE_clEvENKUlvE9_clEvEUlNS5_4HalfESB_SB_E0_St5arrayIPcLm4EEEEviT0_T1_,"a",@progbits
	.sectionflags	@""
	.align	4
.nv.constant0._ZN2at6native29vectorized_elementwise_kernelILi2EZZZNS0_54_GLOBAL__N__d8c5977b_16_LinearAlgebra_cu_7dd49032_297216addr_kernel_cudaERNS_14TensorIteratorERKN3c106ScalarES8_ENKUlvE_clEvENKUlvE9_clEvEUlNS5_4HalfESB_SB_E0_St5arrayIPcLm4EEEEviT0_T1_:
	.zero		584


//--------------------- .nv.constant0._ZN2at6native29vectorized_elementwise_kernelILi4EZZZNS0_54_GLOBAL__N__d8c5977b_16_LinearAlgebra_cu_7dd49032_297216addr_kernel_cudaERNS_14TensorIteratorERKN3c106ScalarES8_ENKUlvE_clEvENKUlvE9_clEvEUlNS5_4HalfESB_SB_E0_St5arrayIPcLm4EEEEviT0_T1_ --------------------------
	.section	.nv.constant0._ZN2at6native29vectorized_elementwise_kernelILi4EZZZNS0_54_GLOBAL__N__d8c5977b_16_LinearAlgebra_cu_7dd49032_297216addr_kernel_cudaERNS_14TensorIteratorERKN3c106ScalarES8_ENKUlvE_clEvENKUlvE9_clEvEUlNS5_4HalfESB_SB_E0_St5arrayIPcLm4EEEEviT0_T1_,"a",@progbits
	.sectionflags	@""
	.align	4
.nv.constant0._ZN2at6native29vectorized_elementwise_kernelILi4EZZZNS0_54_GLOBAL__N__d8c5977b_16_LinearAlgebra_cu_7dd49032_297216addr_kernel_cudaERNS_14TensorIteratorERKN3c106ScalarES8_ENKUlvE_clEvENKUlvE9_clEvEUlNS5_4HalfESB_SB_E0_St5arrayIPcLm4EEEEviT0_T1_:
	.zero		584


//--------------------- .nv.constant0._ZN2at6native29vectorized_elementwise_kernelILi8EZZZNS0_54_GLOBAL__N__d8c5977b_16_LinearAlgebra_cu_7dd49032_297216addr_kernel_cudaERNS_14TensorIteratorERKN3c106ScalarES8_ENKUlvE_clEvENKUlvE9_clEvEUlNS5_4HalfESB_SB_E0_St5arrayIPcLm4EEEEviT0_T1_ --------------------------
	.section	.nv.constant0._ZN2at6native29vectorized_elementwise_kernelILi8EZZZNS0_54_GLOBAL__N__d8c5977b_16_LinearAlgebra_cu_7dd49032_297216addr_kernel_cudaERNS_14TensorIteratorERKN3c106ScalarES8_ENKUlvE_clEvENKUlvE9_clEvEUlNS5_4HalfESB_SB_E0_St5arrayIPcLm4EEEEviT0_T1_,"a",@progbits
	.sectionflags	@""
	.align	4
.nv.constant0._ZN2at6native29vectorized_elementwise_kernelILi8EZZZNS0_54_GLOBAL__N__d8c5977b_16_LinearAlgebra_cu_7dd49032_297216addr_kernel_cudaERNS_14TensorIteratorERKN3c106ScalarES8_ENKUlvE_clEvENKUlvE9_clEvEUlNS5_4HalfESB_SB_E0_St5arrayIPcLm4EEEEviT0_T1_:
	.zero		584


//--------------------- .nv.constant0._ZN2at6native18elementwise_kernelILi128ELi4EZNS0_15gpu_kernel_implIZZZNS0_54_GLOBAL__N__d8c5977b_16_LinearAlgebra_cu_7dd49032_297216addr_kernel_cudaERNS_14TensorIteratorERKN3c106ScalarES9_ENKUlvE_clEvENKUlvE9_clEvEUlNS6_4HalfESC_SC_E_EEvRNS_18TensorIteratorBaseERKT_EUliE_EEviT1_ --------------------------
	.section	.nv.constant0._ZN2at6native18elementwise_kernelILi128ELi4EZNS0_15gpu_kernel_implIZZZNS0_54_GLOBAL__N__d8c5977b_16_LinearAlgebra_cu_7dd49032_297216addr_kernel_cudaERNS_14TensorIteratorERKN3c106ScalarES9_ENKUlvE_clEvENKUlvE9_clEvEUlNS6_4HalfESC_SC_E_EEvRNS_18TensorIteratorBaseERKT_EUliE_EEviT1_,"a",@progbits
	.sectionflags	@""
	.align	4
.nv.constant0._ZN2at6native18elementwise_kernelILi128ELi4EZNS0_15gpu_kernel_implIZZZNS0_54_GLOBAL__N__d8c5977b_16_LinearAlgebra_cu_7dd49032_297216addr_kernel_cudaERNS_14TensorIteratorERKN3c106ScalarES9_ENKUlvE_clEvENKUlvE9_clEvEUlNS6_4HalfESC_SC_E_EEvRNS_18TensorIteratorBaseERKT_EUliE_EEviT1_:
	.zero		1304


//--------------------- .nv.constant0._ZN2at6native27unrolled_elementwise_kernelIZZZNS0_54_GLOBAL__N__d8c5977b_16_LinearAlgebra_cu_7dd49032_297216addr_kernel_cudaERNS_14TensorIteratorERKN3c106ScalarES8_ENKUlvE_clEvENKUlvE9_clEvEUlNS5_4HalfESB_SB_E_St5arrayIPcLm4EELi4E23TrivialOffsetCalculatorILi3EjESG_ILi1EjENS0_6memory12LoadWithCastILi3EEENSJ_13StoreWithCastILi1EEEEEviT_T0_T2_T3_T4_T5_ --------------------------
	.section	.nv.constant0._ZN2at6native27unrolled_elementwise_kernelIZZZNS0_54_GLOBAL__N__d8c5977b_16_LinearAlgebra_cu_7dd49032_297216addr_kernel_cudaERNS_14TensorIteratorERKN3c106ScalarES8_ENKUlvE_clEvENKUlvE9_clEvEUlNS5_4HalfESB_SB_E_St5arrayIPcLm4EELi4E23TrivialOffsetCalculatorILi3EjESG_ILi1EjENS0_6memory12LoadWithCastILi3EEENSJ_13StoreWithCastILi1EEEEEviT_T0_T2_T3_T4_T5_,"a",@progbits
	.sectionflags	@""
	.align	4
.nv.constant0._ZN2at6native27unrolled_elementwise_kernelIZZZNS0_54_GLOBAL__N__d8c5977b_16_LinearAlgebra_cu_7dd49032_297216addr_kernel_cudaERNS_14TensorIteratorERKN3c106ScalarES8_ENKUlvE_clEvENKUlvE9_clEvEUlNS5_4HalfESB_SB_E_St5arrayIPcLm4EELi4E23TrivialOffsetCalculatorILi3EjESG_ILi1EjENS0_6memory12LoadWithCastILi3EEENSJ_13StoreWithCastILi1EEEEEviT_T0_T2_T3_T4_T5_:
	.zero		612


//--------------------- .nv.constant0._ZN2at6native18elementwise_kernelILi128ELi4EZNS0_22gpu_kernel_impl_nocastIZZZNS0_54_GLOBAL__N__d8c5977b_16_LinearAlgebra_cu_7dd49032_297216addr_kernel_cudaERNS_14TensorIteratorERKN3c106ScalarES9_ENKUlvE_clEvENKUlvE9_clEvEUlNS6_4HalfESC_SC_E_EEvRNS_18TensorIteratorBaseERKT_EUliE_EEviT1_ --------------------------
	.section	.nv.constant0._ZN2at6native18elementwise_kernelILi128ELi4EZNS0_22gpu_kernel_impl_nocastIZZZNS0_54_GLOBAL__N__d8c5977b_16_LinearAlgebra_cu_7dd49032_297216addr_kernel_cudaERNS_14TensorIteratorERKN3c106ScalarES9_ENKUlvE_clEvENKUlvE9_clEvEUlNS6_4HalfESC_SC_E_EEvRNS_18TensorIteratorBaseERKT_EUliE_EEviT1_,"a",@progbits
	.sectionflags	@""
	.align	4
.nv.constant0._ZN2at6native18elementwise_kernelILi128ELi4EZNS0_22gpu_kernel_impl_nocastIZZZNS0_54_GLOBAL__N__d8c5977b_16_LinearAlgebra_cu_7dd49032_297216addr_kernel_cudaERNS_14TensorIteratorERKN3c106ScalarES9_ENKUlvE_clEvENKUlvE9_clEvEUlNS6_4HalfESC_SC_E_EEvRNS_18TensorIteratorBaseERKT_EUliE_EEviT1_:
	.zero		1296


//--------------------- .nv.constant0._ZN2at6native27unrolled_elementwise_kernelIZZZNS0_54_GLOBAL__N__d8c5977b_16_LinearAlgebra_cu_7dd49032_297216addr_kernel_cudaERNS_14TensorIteratorERKN3c106ScalarES8_ENKUlvE_clEvENKUlvE9_clEvEUlNS5_4HalfESB_SB_E_St5arrayIPcLm4EELi4E23TrivialOffsetCalculatorILi3EjESG_ILi1EjENS0_6memory15LoadWithoutCastENSJ_16StoreWithoutCastEEEviT_T0_T2_T3_T4_T5_ --------------------------
	.section	.nv.constant0._ZN2at6native27unrolled_elementwise_kernelIZZZNS0_54_GLOBAL__N__d8c5977b_16_LinearAlgebra_cu_7dd49032_297216addr_kernel_cudaERNS_14TensorIteratorERKN3c106ScalarES8_ENKUlvE_clEvENKUlvE9_clEvEUlNS5_4HalfESB_SB_E_St5arrayIPcLm4EELi4E23TrivialOffsetCalculatorILi3EjESG_ILi1EjENS0_6memory15LoadWithoutCastENSJ_16StoreWithoutCastEEEviT_T0_T2_T3_T4_T5_,"a",@progbits
	.sectionflags	@""
	.align	4
.nv.constant0._ZN2at6native27unrolled_elementwise_kernelIZZZNS0_54_GLOBAL__N__d8c5977b_16_LinearAlgebra_cu_7dd49032_297216addr_kernel_cudaERNS_14TensorIteratorERKN3c106ScalarES8_ENKUlvE_clEvENKUlvE9_clEvEUlNS5_4HalfESB_SB_E_St5arrayIPcLm4EELi4E23TrivialOffsetCalculatorILi3EjESG_ILi1EjENS0_6memory15LoadWithoutCastENSJ_16StoreWithoutCastEEEviT_T0_T2_T3_T4_T5_:
	.zero		588


//--------------------- .nv.constant0._ZN2at6native29vectorized_elementwise_kernelILi2EZZZNS0_54_GLOBAL__N__d8c5977b_16_LinearAlgebra_cu_7dd49032_297216addr_kernel_cudaERNS_14TensorIteratorERKN3c106ScalarES8_ENKUlvE_clEvENKUlvE9_clEvEUlNS5_4HalfESB_SB_E_St5arrayIPcLm4EEEEviT0_T1_ --------------------------
	.section	.nv.constant0._ZN2at6native29vectorized_elementwise_kernelILi2EZZZNS0_54_GLOBAL__N__d8c5977b_16_LinearAlgebra_cu_7dd49032_297216addr_kernel_cudaERNS_14TensorIteratorERKN3c106ScalarES8_ENKUlvE_clEvENKUlvE9_clEvEUlNS5_4HalfESB_SB_E_St5arrayIPcLm4EEEEviT0_T1_,"a",@progbits
	.sectionflags	@""
	.align	4
.nv.constant0._ZN2at6native29vectorized_elementwise_kernelILi2EZZZNS0_54_GLOBAL__N__d8c5977b_16_LinearAlgebra_cu_7dd49032_297216addr_kernel_cudaERNS_14TensorIteratorERKN3c106ScalarES8_ENKUlvE_clEvENKUlvE9_clEvEUlNS5_4HalfESB_SB_E_St5arrayIPcLm4EEEEviT0_T1_:
	.zero		584


//--------------------- .nv.constant0._ZN2at6native29vectorized_elementwise_kernelILi4EZZZNS0_54_GLOBAL__N__d8c5977b_16_LinearAlgebra_cu_7dd49032_297216addr_kernel_cudaERNS_14TensorIteratorERKN3c106ScalarES8_ENKUlvE_clEvENKUlvE9_clEvEUlNS5_4HalfESB_SB_E_St5arrayIPcLm4EEEEviT0_T1_ --------------------------
	.section	.nv.constant0._ZN2at6native29vectorized_elementwise_kernelILi4EZZZNS0_54_GLOBAL__N__d8c5977b_16_LinearAlgebra_cu_7dd49032_297216addr_kernel_cudaERNS_14TensorIteratorERKN3c106ScalarES8_ENKUlvE_clEvENKUlvE9_clEvEUlNS5_4HalfESB_SB_E_St5arrayIPcLm4EEEEviT0_T1_,"a",@progbits
	.sectionflags	@""
	.align	4
.nv.constant0._ZN2at6native29vectorized_elementwise_kernelILi4EZZZNS0_54_GLOBAL__N__d8c5977b_16_LinearAlgebra_cu_7dd49032_297216addr_kernel_cudaERNS_14TensorIteratorERKN3c106ScalarES8_ENKUlvE_clEvENKUlvE9_clEvEUlNS5_4HalfESB_SB_E_St5arrayIPcLm4EEEEviT0_T1_:
	.zero		584


//--------------------- .nv.constant0._ZN2at6native29vectorized_elementwise_kernelILi8EZZZNS0_54_GLOBAL__N__d8c5977b_16_LinearAlgebra_cu_7dd49032_297216addr_kernel_cudaERNS_14TensorIteratorERKN3c106ScalarES8_ENKUlvE_clEvENKUlvE9_clEvEUlNS5_4HalfESB_SB_E_St5arrayIPcLm4EEEEviT0_T1_ --------------------------
	.section	.nv.constant0._ZN2at6native29vectorized_elementwise_kernelILi8EZZZNS0_54_GLOBAL__N__d8c5977b_16_LinearAlgebra_cu_7dd49032_297216addr_kernel_cudaERNS_14TensorIteratorERKN3c106ScalarES8_ENKUlvE_clEvENKUlvE9_clEvEUlNS5_4HalfESB_SB_E_St5arrayIPcLm4EEEEviT0_T1_,"a",@progbits
	.sectionflags	@""
	.align	4
.nv.constant0._ZN2at6native29vectorized_elementwise_kernelILi8EZZZNS0_54_GLOBAL__N__d8c5977b_16_LinearAlgebra_cu_7dd49032_297216addr_kernel_cudaERNS_14TensorIteratorERKN3c106ScalarES8_ENKUlvE_clEvENKUlvE9_clEvEUlNS5_4HalfESB_SB_E_St5arrayIPcLm4EEEEviT0_T1_:
	.zero		584


//--------------------- .nv.constant0._ZN2at6native18elementwise_kernelILi128ELi4EZNS0_15gpu_kernel_implIZZZNS0_54_GLOBAL__N__d8c5977b_16_LinearAlgebra_cu_7dd49032_297216addr_kernel_cudaERNS_14TensorIteratorERKN3c106ScalarES9_ENKUlvE_clEvENKUlvE8_clEvEUlNS6_8BFloat16ESC_SC_E0_EEvRNS_18TensorIteratorBaseERKT_EUliE_EEviT1_ --------------------------
	.section	.nv.constant0._ZN2at6native18elementwise_kernelILi128ELi4EZNS0_15gpu_kernel_implIZZZNS0_54_GLOBAL__N__d8c5977b_16_LinearAlgebra_cu_7dd49032_297216addr_kernel_cudaERNS_14TensorIteratorERKN3c106ScalarES9_ENKUlvE_clEvENKUlvE8_clEvEUlNS6_8BFloat16ESC_SC_E0_EEvRNS_18TensorIteratorBaseERKT_EUliE_EEviT1_,"a",@progbits
	.sectionflags	@""
	.align	4
.nv.constant0._ZN2at6native18elementwise_kernelILi128ELi4EZNS0_15gpu_kernel_implIZZZNS0_54_GLOBAL__N__d8c5977b_16_LinearAlgebra_cu_7dd49032_297216addr_kernel_cudaERNS_14TensorIteratorERKN3c106ScalarES9_ENKUlvE_clEvENKUlvE8_clEvEUlNS6_8BFloat16ESC_SC_E0_EEvRNS_18TensorIteratorBaseERKT_EUliE_EEviT1_:
	.zero		1304


//--------------------- .nv.constant0._ZN2at6native27unrolled_elementwise_kernelIZZZNS0_54_GLOBAL__N__d8c5977b_16_LinearAlgebra_cu_7dd49032_297216addr_kernel_cudaERNS_14TensorIteratorERKN3c106ScalarES8_ENKUlvE_clEvENKUlvE8_clEvEUlNS5_8BFloat16ESB_SB_E0_St5arrayIPcLm4EELi4E23TrivialOffsetCalculatorILi3EjESG_ILi1EjENS0_6memory12LoadWithCastILi3EEENSJ_13StoreWithCastILi1EEEEEviT_T0_T2_T3_T4_T5_ --------------------------
	.section	.nv.constant0._ZN2at6native27unrolled_elementwise_kernelIZZZNS0_54_GLOBAL__N__d8c5977b_16_LinearAlgebra_cu_7dd49032_297216addr_kernel_cudaERNS_14TensorIteratorERKN3c106ScalarES8_ENKUlvE_clEvENKUlvE8_clEvEUlNS5_8BFloat16ESB_SB_E0_St5arrayIPcLm4EELi4E23TrivialOffsetCalculatorILi3EjESG_ILi1EjENS0_6memory12LoadWithCastILi3EEENSJ_13StoreWithCastILi1EEEEEviT_T0_T2_T3_T4_T5_,"a",@progbits
	.sectionflags	@""
	.align	4
.nv.constant0._ZN2at6native27unrolled_elementwise_kernelIZZZNS0_54_GLOBAL__N__d8c5977b_16_LinearAlgebra_cu_7dd49032_297216addr_kernel_cudaERNS_14TensorIteratorERKN3c106ScalarES8_ENKUlvE_clEvENKUlvE8_clEvEUlNS5_8BFloat16ESB_SB_E0_St5arrayIPcLm4EELi4E23TrivialOffsetCalculatorILi3EjESG_ILi1EjENS0_6memory12LoadWithCastILi3EEENSJ_13StoreWithCastILi1EEEEEviT_T0_T2_T3_T4_T5_:
	.zero		612


//--------------------- .nv.constant0._ZN2at6native18elementwise_kernelILi128ELi4EZNS0_22gpu_kernel_impl_nocastIZZZNS0_54_GLOBAL__N__d8c5977b_16_LinearAlgebra_cu_7dd49032_297216addr_kernel_cudaERNS_14TensorIteratorERKN3c106ScalarES9_ENKUlvE_clEvENKUlvE8_clEvEUlNS6_8BFloat16ESC_SC_E0_EEvRNS_18TensorIteratorBaseERKT_EUliE_EEviT1_ --------------------------
	.section	.nv.constant0._ZN2at6native18elementwise_kernelILi128ELi4EZNS0_22gpu_kernel_impl_nocastIZZZNS0_54_GLOBAL__N__d8c5977b_16_LinearAlgebra_cu_7dd49032_297216addr_kernel_cudaERNS_14TensorIteratorERKN3c106ScalarES9_ENKUlvE_clEvENKUlvE8_clEvEUlNS6_8BFloat16ESC_SC_E0_EEvRNS_18TensorIteratorBaseERKT_EUliE_EEviT1_,"a",@progbits
	.sectionflags	@""
	.align	4
.nv.constant0._ZN2at6native18elementwise_kernelILi128ELi4EZNS0_22gpu_kernel_impl_nocastIZZZNS0_54_GLOBAL__N__d8c5977b_16_LinearAlgebra_cu_7dd49032_297216addr_kernel_cudaERNS_14TensorIteratorERKN3c106ScalarES9_ENKUlvE_clEvENKUlvE8_clEvEUlNS6_8BFloat16ESC_SC_E0_EEvRNS_18TensorIteratorBaseERKT_EUliE_EEviT1_:
	.zero		1296


//--------------------- .nv.constant0._ZN2at6native27unrolled_elementwise_kernelIZZZNS0_54_GLOBAL__N__d8c5977b_16_LinearAlgebra_cu_7dd49032_297216addr_kernel_cudaERNS_14TensorIteratorERKN3c106ScalarES8_ENKUlvE_clEvENKUlvE8_clEvEUlNS5_8BFloat16ESB_SB_E0_St5arrayIPcLm4EELi4E23TrivialOffsetCalculatorILi3EjESG_ILi1EjENS0_6memory15LoadWithoutCastENSJ_16StoreWithoutCastEEEviT_T0_T2_T3_T4_T5_ --------------------------
	.section	.nv.constant0._ZN2at6native27unrolled_elementwise_kernelIZZZNS0_54_GLOBAL__N__d8c5977b_16_LinearAlgebra_cu_7dd49032_297216addr_kernel_cudaERNS_14TensorIteratorERKN3c106ScalarES8_ENKUlvE_clEvENKUlvE8_clEvEUlNS5_8BFloat16ESB_SB_E0_St5arrayIPcLm4EELi4E23TrivialOffsetCalculatorILi3EjESG_ILi1EjENS0_6memory15LoadWithoutCastENSJ_16StoreWithoutCastEEEviT_T0_T2_T3_T4_T5_,"a",@progbits
	.sectionflags	@""
	.align	4
.nv.constant0._ZN2at6native27unrolled_elementwise_kernelIZZZNS0_54_GLOBAL__N__d8c5977b_16_LinearAlgebra_cu_7dd49032_297216addr_kernel_cudaERNS_14TensorIteratorERKN3c106ScalarES8_ENKUlvE_clEvENKUlvE8_clEvEUlNS5_8BFloat16ESB_SB_E0_St5arrayIPcLm4EELi4E23TrivialOffsetCalculatorILi3EjESG_ILi1EjENS0_6memory15LoadWithoutCastENSJ_16StoreWithoutCastEEEviT_T0_T2_T3_T4_T5_:
	.zero		588


//--------------------- .nv.constant0._ZN2at6native29vectorized_elementwise_kernelILi2EZZZNS0_54_GLOBAL__N__d8c5977b_16_LinearAlgebra_cu_7dd49032_297216addr_kernel_cudaERNS_14TensorIteratorERKN3c106ScalarES8_ENKUlvE_clEvENKUlvE8_clEvEUlNS5_8BFloat16ESB_SB_E0_St5arrayIPcLm4EEEEviT0_T1_ --------------------------
	.section	.nv.constant0._ZN2at6native29vectorized_elementwise_kernelILi2EZZZNS0_54_GLOBAL__N__d8c5977b_16_LinearAlgebra_cu_7dd49032_297216addr_kernel_cudaERNS_14TensorIteratorERKN3c106ScalarES8_ENKUlvE_clEvENKUlvE8_clEvEUlNS5_8BFloat16ESB_SB_E0_St5arrayIPcLm4EEEEviT0_T1_,"a",@progbits
	.sectionflags	@""
	.align	4
.nv.constant0._ZN2at6native29vectorized_elementwise_kernelILi2EZZZNS0_54_GLOBAL__N__d8c5977b_16_LinearAlgebra_cu_7dd49032_297216addr_kernel_cudaERNS_14TensorIteratorERKN3c106ScalarES8_ENKUlvE_clEvENKUlvE8_clEvEUlNS5_8BFloat16ESB_SB_E0_St5arrayIPcLm4EEEEviT0_T1_:
	.zero		584


//--------------------- .nv.constant0._ZN2at6native29vectorized_elementwise_kernelILi4EZZZNS0_54_GLOBAL__N__d8c5977b_16_LinearAlgebra_cu_7dd49032_297216addr_kernel_cudaERNS_14TensorIteratorERKN3c106ScalarES8_ENKUlvE_clEvENKUlvE8_clEvEUlNS5_8BFloat16ESB_SB_E0_St5arrayIPcLm4EEEEviT0_T1_ --------------------------
	.section	.nv.constant0._ZN2at6native29vectorized_elementwise_kernelILi4EZZZNS0_54_GLOBAL__N__d8c5977b_16_LinearAlgebra_cu_7dd49032_297216addr_kernel_cudaERNS_14TensorIteratorERKN3c106ScalarES8_ENKUlvE_clEvENKUlvE8_clEvEUlNS5_8BFloat16ESB_SB_E0_St5arrayIPcLm4EEEEviT0_T1_,"a",@progbits
	.sectionflags	@""
	.align	4
.nv.constant0._ZN2at6native29vectorized_elementwise_kernelILi4EZZZNS0_54_GLOBAL__N__d8c5977b_16_LinearAlgebra_cu_7dd49032_297216addr_kernel_cudaERNS_14TensorIteratorERKN3c106ScalarES8_ENKUlvE_clEvENKUlvE8_clEvEUlNS5_8BFloat16ESB_SB_E0_St5arrayIPcLm4EEEEviT0_T1_:
	.zero		584


//--------------------- .nv.constant0._ZN2at6native29vectorized_elementwise_kernelILi8EZZZNS0_54_GLOBAL__N__d8c5977b_16_LinearAlgebra_cu_7dd49032_297216addr_kernel_cudaERNS_14TensorIteratorERKN3c106ScalarES8_ENKUlvE_clEvENKUlvE8_clEvEUlNS5_8BFloat16ESB_SB_E0_St5arrayIPcLm4EEEEviT0_T1_ --------------------------
	.section	.nv.constant0._ZN2at6native29vectorized_elementwise_kernelILi8EZZZNS0_54_GLOBAL__N__d8c5977b_16_LinearAlgebra_cu_7dd49032_297216addr_kernel_cudaERNS_14TensorIteratorERKN3c106ScalarES8_ENKUlvE_clEvENKUlvE8_clEvEUlNS5_8BFloat16ESB_SB_E0_St5arrayIPcLm4EEEEviT0_T1_,"a",@progbits
	.sectionflags	@""
	.align	4
.nv.constant0._ZN2at6native29vectorized_elementwise_kernelILi8EZZZNS0_54_GLOBAL__N__d8c5977b_16_LinearAlgebra_cu_7dd49032_297216addr_kernel_cudaERNS_14TensorIteratorERKN3c106ScalarES8_ENKUlvE_clEvENKUlvE8_clEvEUlNS5_8BFloat16ESB_SB_E0_St5arrayIPcLm4EEEEviT0_T1_:
	.zero		584


//--------------------- .nv.constant0._ZN2at6native18elementwise_kernelILi128ELi4EZNS0_15gpu_kernel_implIZZZNS0_54_GLOBAL__N__d8c5977b_16_LinearAlgebra_cu_7dd49032_297216addr_kernel_cudaERNS_14TensorIteratorERKN3c106ScalarES9_ENKUlvE_clEvENKUlvE8_clEvEUlNS6_8BFloat16ESC_SC_E_EEvRNS_18TensorIteratorBaseERKT_EUliE_EEviT1_ --------------------------
	.section	.nv.constant0._ZN2at6native18elementwise_kernelILi128ELi4EZNS0_15gpu_kernel_implIZZZNS0_54_GLOBAL__N__d8c5977b_16_LinearAlgebra_cu_7dd49032_297216addr_kernel_cudaERNS_14TensorIteratorERKN3c106ScalarES9_ENKUlvE_clEvENKUlvE8_clEvEUlNS6_8BFloat16ESC_SC_E_EEvRNS_18TensorIteratorBaseERKT_EUliE_EEviT1_,"a",@progbits
	.sectionflags	@""
	.align	4
.nv.constant0._ZN2at6native18elementwise_kernelILi128ELi4EZNS0_15gpu_kernel_implIZZZNS0_54_GLOBAL__N__d8c5977b_16_LinearAlgebra_cu_7dd49032_297216addr_kernel_cudaERNS_14TensorIteratorERKN3c106ScalarES9_ENKUlvE_clEvENKUlvE8_clEvEUlNS6_8BFloat16ESC_SC_E_EEvRNS_18TensorIteratorBaseERKT_EUliE_EEviT1_:
	.zero		1304


//--------------------- .nv.constant0._ZN2at6native27unrolled_elementwise_kernelIZZZNS0_54_GLOBAL__N__d8c5977b_16_LinearAlgebra_cu_7dd49032_297216addr_kernel_cudaERNS_14TensorIteratorERKN3c106ScalarES8_ENKUlvE_clEvENKUlvE8_clEvEUlNS5_8BFloat16ESB_SB_E_St5arrayIPcLm4EELi4E23TrivialOffsetCalculatorILi3EjESG_ILi1EjENS0_6memory12LoadWithCastILi3EEENSJ_13StoreWithCastILi1EEEEEviT_T0_T2_T3_T4_T5_ --------------------------
	.section	.nv.constant0._ZN2at6native27unrolled_elementwise_kernelIZZZNS0_54_GLOBAL__N__d8c5977b_16_LinearAlgebra_cu_7dd49032_297216addr_kernel_cudaERNS_14TensorIteratorERKN3c106ScalarES8_ENKUlvE_clEvENKUlvE8_clEvEUlNS5_8BFloat16ESB_SB_E_St5arrayIPcLm4EELi4E23TrivialOffsetCalculatorILi3EjESG_ILi1EjENS0_6memory12LoadWithCastILi3EEENSJ_13StoreWithCastILi1EEEEEviT_T0_T2_T3_T4_T5_,"a",@progbits
	.sectionflags	@""
	.align	4
.nv.constant0._ZN2at6native27unrolled_elementwise_kernelIZZZNS0_54_GLOBAL__N__d8c5977b_16_LinearAlgebra_cu_7dd49032_297216addr_kernel_cudaERNS_14TensorIteratorERKN3c106ScalarES8_ENKUlvE_clEvENKUlvE8_clEvEUlNS5_8BFloat16ESB_SB_E_St5arrayIPcLm4EELi4E23TrivialOffsetCalculatorILi3EjESG_ILi1EjENS0_6memory12LoadWithCastILi3EEENSJ_13StoreWithCastILi1EEEEEviT_T0_T2_T3_T4_T5_:
	.zero		612


//--------------------- .nv.constant0._ZN2at6native18elementwise_kernelILi128ELi4EZNS0_22gpu_kernel_impl_nocastIZZZNS0_54_GLOBAL__N__d8c5977b_16_LinearAlgebra_cu_7dd49032_297216addr_kernel_cudaERNS_14TensorIteratorERKN3c106ScalarES9_ENKUlvE_clEvENKUlvE8_clEvEUlNS6_8BFloat16ESC_SC_E_EEvRNS_18TensorIteratorBaseERKT_EUliE_EEviT1_ --------------------------
	.section	.nv.constant0._ZN2at6native18elementwise_kernelILi128ELi4EZNS0_22gpu_kernel_impl_nocastIZZZNS0_54_GLOBAL__N__d8c5977b_16_LinearAlgebra_cu_7dd49032_297216addr_kernel_cudaERNS_14TensorIteratorERKN3c106ScalarES9_ENKUlvE_clEvENKUlvE8_clEvEUlNS6_8BFloat16ESC_SC_E_EEvRNS_18TensorIteratorBaseERKT_EUliE_EEviT1_,"a",@progbits
	.sectionflags	@""
	.align	4
.nv.constant0._ZN2at6native18elementwise_kernelILi128ELi4EZNS0_22gpu_kernel_impl_nocastIZZZNS0_54_GLOBAL__N__d8c5977b_16_LinearAlgebra_cu_7dd49032_297216addr_kernel_cudaERNS_14TensorIteratorERKN3c106ScalarES9_ENKUlvE_clEvENKUlvE8_clEvEUlNS6_8BFloat16ESC_SC_E_EEvRNS_18TensorIteratorBaseERKT_EUliE_EEviT1_:
	.zero		1296


//--------------------- .nv.constant0._ZN2at6native27unrolled_elementwise_kernelIZZZNS0_54_GLOBAL__N__d8c5977b_16_LinearAlgebra_cu_7dd49032_297216addr_kernel_cudaERNS_14TensorIteratorERKN3c106ScalarES8_ENKUlvE_clEvENKUlvE8_clEvEUlNS5_8BFloat16ESB_SB_E_St5arrayIPcLm4EELi4E23TrivialOffsetCalculatorILi3EjESG_ILi1EjENS0_6memory15LoadWithoutCastENSJ_16StoreWithoutCastEEEviT_T0_T2_T3_T4_T5_ --------------------------
	.section	.nv.constant0._ZN2at6native27unrolled_elementwise_kernelIZZZNS0_54_GLOBAL__N__d8c5977b_16_LinearAlgebra_cu_7dd49032_297216addr_kernel_cudaERNS_14TensorIteratorERKN3c106ScalarES8_ENKUlvE_clEvENKUlvE8_clEvEUlNS5_8BFloat16ESB_SB_E_St5arrayIPcLm4EELi4E23TrivialOffsetCalculatorILi3EjESG_ILi1EjENS0_6memory15LoadWithoutCastENSJ_16StoreWithoutCastEEEviT_T0_T2_T3_T4_T5_,"a",@progbits
	.sectionflags	@""
	.align	4
.nv.constant0._ZN2at6native27unrolled_elementwise_kernelIZZZNS0_54_GLOBAL__N__d8c5977b_16_LinearAlgebra_cu_7dd49032_297216addr_kernel_cudaERNS_14TensorIteratorERKN3c106ScalarES8_ENKUlvE_clEvENKUlvE8_clEvEUlNS5_8BFloat16ESB_SB_E_St5arrayIPcLm4EELi4E23TrivialOffsetCalculatorILi3EjESG_ILi1EjENS0_6memory15LoadWithoutCastENSJ_16StoreWithoutCastEEEviT_T0_T2_T3_T4_T5_:
	.zero		588


//--------------------- .nv.constant0._ZN2at6native29vectorized_elementwise_kernelILi2EZZZNS0_54_GLOBAL__N__d8c5977b_16_LinearAlgebra_cu_7dd49032_297216addr_kernel_cudaERNS_14TensorIteratorERKN3c106ScalarES8_ENKUlvE_clEvENKUlvE8_clEvEUlNS5_8BFloat16ESB_SB_E_St5arrayIPcLm4EEEEviT0_T1_ --------------------------
	.section	.nv.constant0._ZN2at6native29vectorized_elementwise_kernelILi2EZZZNS0_54_GLOBAL__N__d8c5977b_16_LinearAlgebra_cu_7dd49032_297216addr_kernel_cudaERNS_14TensorIteratorERKN3c106ScalarES8_ENKUlvE_clEvENKUlvE8_clEvEUlNS5_8BFloat16ESB_SB_E_St5arrayIPcLm4EEEEviT0_T1_,"a",@progbits
	.sectionflags	@""
	.align	4
.nv.constant0._ZN2at6native29vectorized_elementwise_kernelILi2EZZZNS0_54_GLOBAL__N__d8c5977b_16_LinearAlgebra_cu_7dd49032_297216addr_kernel_cudaERNS_14TensorIteratorERKN3c106ScalarES8_ENKUlvE_clEvENKUlvE8_clEvEUlNS5_8BFloat16ESB_SB_E_St5arrayIPcLm4EEEEviT0_T1_:
	.zero		584


//--------------------- .nv.constant0._ZN2at6native29vectorized_elementwise_kernelILi4EZZZNS0_54_GLOBAL__N__d8c5977b_16_LinearAlgebra_cu_7dd49032_297216addr_kernel_cudaERNS_14TensorIteratorERKN3c106ScalarES8_ENKUlvE_clEvENKUlvE8_clEvEUlNS5_8BFloat16ESB_SB_E_St5arrayIPcLm4EEEEviT0_T1_ --------------------------
	.section	.nv.constant0._ZN2at6native29vectorized_elementwise_kernelILi4EZZZNS0_54_GLOBAL__N__d8c5977b_16_LinearAlgebra_cu_7dd49032_297216addr_kernel_cudaERNS_14TensorIteratorERKN3c106ScalarES8_ENKUlvE_clEvENKUlvE8_clEvEUlNS5_8BFloat16ESB_SB_E_St5arrayIPcLm4EEEEviT0_T1_,"a",@progbits
	.sectionflags	@""
	.align	4
.nv.constant0._ZN2at6native29vectorized_elementwise_kernelILi4EZZZNS0_54_GLOBAL__N__d8c5977b_16_LinearAlgebra_cu_7dd49032_297216addr_kernel_cudaERNS_14TensorIteratorERKN3c106ScalarES8_ENKUlvE_clEvENKUlvE8_clEvEUlNS5_8BFloat16ESB_SB_E_St5arrayIPcLm4EEEEviT0_T1_:
	.zero		584


//--------------------- .nv.constant0._ZN2at6native29vectorized_elementwise_kernelILi8EZZZNS0_54_GLOBAL__N__d8c5977b_16_LinearAlgebra_cu_7dd49032_297216addr_kernel_cudaERNS_14TensorIteratorERKN3c106ScalarES8_ENKUlvE_clEvENKUlvE8_clEvEUlNS5_8BFloat16ESB_SB_E_St5arrayIPcLm4EEEEviT0_T1_ --------------------------
	.section	.nv.constant0._ZN2at6native29vectorized_elementwise_kernelILi8EZZZNS0_54_GLOBAL__N__d8c5977b_16_LinearAlgebra_cu_7dd49032_297216addr_kernel_cudaERNS_14TensorIteratorERKN3c106ScalarES8_ENKUlvE_clEvENKUlvE8_clEvEUlNS5_8BFloat16ESB_SB_E_St5arrayIPcLm4EEEEviT0_T1_,"a",@progbits
	.sectionflags	@""
	.align	4
.nv.constant0._ZN2at6native29vectorized_elementwise_kernelILi8EZZZNS0_54_GLOBAL__N__d8c5977b_16_LinearAlgebra_cu_7dd49032_297216addr_kernel_cudaERNS_14TensorIteratorERKN3c106ScalarES8_ENKUlvE_clEvENKUlvE8_clEvEUlNS5_8BFloat16ESB_SB_E_St5arrayIPcLm4EEEEviT0_T1_:
	.zero		584


//--------------------- .nv.constant0._ZN2at6native18elementwise_kernelILi128ELi4EZNS0_15gpu_kernel_implIZZZNS0_54_GLOBAL__N__d8c5977b_16_LinearAlgebra_cu_7dd49032_297216addr_kernel_cudaERNS_14TensorIteratorERKN3c106ScalarES9_ENKUlvE_clEvENKUlvE7_clEvEUlNS6_7complexIfEESD_SD_E0_EEvRNS_18TensorIteratorBaseERKT_EUliE_EEviT1_ --------------------------
	.section	.nv.constant0._ZN2at6native18elementwise_kernelILi128ELi4EZNS0_15gpu_kernel_implIZZZNS0_54_GLOBAL__N__d8c5977b_16_LinearAlgebra_cu_7dd49032_297216addr_kernel_cudaERNS_14TensorIteratorERKN3c106ScalarES9_ENKUlvE_clEvENKUlvE7_clEvEUlNS6_7complexIfEESD_SD_E0_EEvRNS_18TensorIteratorBaseERKT_EUliE_EEviT1_,"a",@progbits
	.sectionflags	@""
	.align	4
.nv.constant0._ZN2at6native18elementwise_kernelILi128ELi4EZNS0_15gpu_kernel_implIZZZNS0_54_GLOBAL__N__d8c5977b_16_LinearAlgebra_cu_7dd49032_297216addr_kernel_cudaERNS_14TensorIteratorERKN3c106ScalarES9_ENKUlvE_clEvENKUlvE7_clEvEUlNS6_7complexIfEESD_SD_E0_EEvRNS_18TensorIteratorBaseERKT_EUliE_EEviT1_:
	.zero		1312


//--------------------- .nv.constant0._ZN2at6native27unrolled_elementwise_kernelIZZZNS0_54_GLOBAL__N__d8c5977b_16_LinearAlgebra_cu_7dd49032_297216addr_kernel_cudaERNS_14TensorIteratorERKN3c106ScalarES8_ENKUlvE_clEvENKUlvE7_clEvEUlNS5_7complexIfEESC_SC_E0_St5arrayIPcLm4EELi4E23TrivialOffsetCalculatorILi3EjESH_ILi1EjENS0_6memory12LoadWithCastILi3EEENSK_13StoreWithCastILi1EEEEEviT_T0_T2_T3_T4_T5_ --------------------------
	.section	.nv.constant0._ZN2at6native27unrolled_elementwise_kernelIZZZNS0_54_GLOBAL__N__d8c5977b_16_LinearAlgebra_cu_7dd49032_297216addr_kernel_cudaERNS_14TensorIteratorERKN3c106ScalarES8_ENKUlvE_clEvENKUlvE7_clEvEUlNS5_7complexIfEESC_SC_E0_St5arrayIPcLm4EELi4E23TrivialOffsetCalculatorILi3EjESH_ILi1EjENS0_6memory12LoadWithCastILi3EEENSK_13StoreWithCastILi1EEEEEviT_T0_T2_T3_T4_T5_,"a",@progbits
	.sectionflags	@""
	.align	4
.nv.constant0._ZN2at6native27unrolled_elementwise_kernelIZZZNS0_54_GLOBAL__N__d8c5977b_16_LinearAlgebra_cu_7dd49032_297216addr_kernel_cudaERNS_14TensorIteratorERKN3c106ScalarES8_ENKUlvE_clEvENKUlvE7_clEvEUlNS5_7complexIfEESC_SC_E0_St5arrayIPcLm4EELi4E23TrivialOffsetCalculatorILi3EjESH_ILi1EjENS0_6memory12LoadWithCastILi3EEENSK_13StoreWithCastILi1EEEEEviT_T0_T2_T3_T4_T5_:
	.zero		620


//--------------------- .nv.constant0._ZN2at6native18elementwise_kernelILi128ELi2EZNS0_22gpu_kernel_impl_nocastIZZZNS0_54_GLOBAL__N__d8c5977b_16_LinearAlgebra_cu_7dd49032_297216addr_kernel_cudaERNS_14TensorIteratorERKN3c106ScalarES9_ENKUlvE_clEvENKUlvE7_clEvEUlNS6_7complexIfEESD_SD_E0_EEvRNS_18TensorIteratorBaseERKT_EUliE_EEviT1_ --------------------------
	.section	.nv.constant0._ZN2at6native18elementwise_kernelILi128ELi2EZNS0_22gpu_kernel_impl_nocastIZZZNS0_54_GLOBAL__N__d8c5977b_16_LinearAlgebra_cu_7dd49032_297216addr_kernel_cudaERNS_14TensorIteratorERKN3c106ScalarES9_ENKUlvE_clEvENKUlvE7_clEvEUlNS6_7complexIfEESD_SD_E0_EEvRNS_18TensorIteratorBaseERKT_EUliE_EEviT1_,"a",@progbits
	.sectionflags	@""
	.align	4
.nv.constant0._ZN2at6native18elementwise_kernelILi128ELi2EZNS0_22gpu_kernel_impl_nocastIZZZNS0_54_GLOBAL__N__d8c5977b_16_LinearAlgebra_cu_7dd49032_297216addr_kernel_cudaERNS_14TensorIteratorERKN3c106ScalarES9_ENKUlvE_clEvENKUlvE7_clEvEUlNS6_7complexIfEESD_SD_E0_EEvRNS_18TensorIteratorBaseERKT_EUliE_EEviT1_:
	.zero		1304


//--------------------- .nv.constant0._ZN2at6native27unrolled_elementwise_kernelIZZZNS0_54_GLOBAL__N__d8c5977b_16_LinearAlgebra_cu_7dd49032_297216addr_kernel_cudaERNS_14TensorIteratorERKN3c106ScalarES8_ENKUlvE_clEvENKUlvE7_clEvEUlNS5_7complexIfEESC_SC_E0_St5arrayIPcLm4EELi4E23TrivialOffsetCalculatorILi3EjESH_ILi1EjENS0_6memory15LoadWithoutCastENSK_16StoreWithoutCastEEEviT_T0_T2_T3_T4_T5_ --------------------------
	.section	.nv.constant0._ZN2at6native27unrolled_elementwise_kernelIZZZNS0_54_GLOBAL__N__d8c5977b_16_LinearAlgebra_cu_7dd49032_297216addr_kernel_cudaERNS_14TensorIteratorERKN3c106ScalarES8_ENKUlvE_clEvENKUlvE7_clEvEUlNS5_7complexIfEESC_SC_E0_St5arrayIPcLm4EELi4E23TrivialOffsetCalculatorILi3EjESH_ILi1EjENS0_6memory15LoadWithoutCastENSK_16StoreWithoutCastEEEviT_T0_T2_T3_T4_T5_,"a",@progbits
	.sectionflags	@""
	.align	4
.nv.constant0._ZN2at6native27unrolled_elementwise_kernelIZZZNS0_54_GLOBAL__N__d8c5977b_16_LinearAlgebra_cu_7dd49032_297216addr_kernel_cudaERNS_14TensorIteratorERKN3c106ScalarES8_ENKUlvE_clEvENKUlvE7_clEvEUlNS5_7complexIfEESC_SC_E0_St5arrayIPcLm4EELi4E23TrivialOffsetCalculatorILi3EjESH_ILi1EjENS0_6memory15LoadWithoutCastENSK_16StoreWithoutCastEEEviT_T0_T2_T3_T4_T5_:
	.zero		596


//--------------------- .nv.constant0._ZN2at6native29vectorized_elementwise_kernelILi2EZZZNS0_54_GLOBAL__N__d8c5977b_16_LinearAlgebra_cu_7dd49032_297216addr_kernel_cudaERNS_14TensorIteratorERKN3c106ScalarES8_ENKUlvE_clEvENKUlvE7_clEvEUlNS5_7complexIfEESC_SC_E0_St5arrayIPcLm4EEEEviT0_T1_ --------------------------
	.section	.nv.constant0._ZN2at6native29vectorized_elementwise_kernelILi2EZZZNS0_54_GLOBAL__N__d8c5977b_16_LinearAlgebra_cu_7dd49032_297216addr_kernel_cudaERNS_14TensorIteratorERKN3c106ScalarES8_ENKUlvE_clEvENKUlvE7_clEvEUlNS5_7complexIfEESC_SC_E0_St5arrayIPcLm4EEEEviT0_T1_,"a",@progbits
	.sectionflags	@""
	.align	4
.nv.constant0._ZN2at6native29vectorized_elementwise_kernelILi2EZZZNS0_54_GLOBAL__N__d8c5977b_16_LinearAlgebra_cu_7dd49032_297216addr_kernel_cudaERNS_14TensorIteratorERKN3c106ScalarES8_ENKUlvE_clEvENKUlvE7_clEvEUlNS5_7complexIfEESC_SC_E0_St5arrayIPcLm4EEEEviT0_T1_:
	.zero		592


//--------------------- .nv.constant0._ZN2at6native29vectorized_elementwise_kernelILi4EZZZNS0_54_GLOBAL__N__d8c5977b_16_LinearAlgebra_cu_7dd49032_297216addr_kernel_cudaERNS_14TensorIteratorERKN3c106ScalarES8_ENKUlvE_clEvENKUlvE7_clEvEUlNS5_7complexIfEESC_SC_E0_St5arrayIPcLm4EEEEviT0_T1_ --------------------------
	.section	.nv.constant0._ZN2at6native29vectorized_elementwise_kernelILi4EZZZNS0_54_GLOBAL__N__d8c5977b_16_LinearAlgebra_cu_7dd49032_297216addr_kernel_cudaERNS_14TensorIteratorERKN3c106ScalarES8_ENKUlvE_clEvENKUlvE7_clEvEUlNS5_7complexIfEESC_SC_E0_St5arrayIPcLm4EEEEviT0_T1_,"a",@progbits
	.sectionflags	@""
	.align	4
.nv.constant0._ZN2at6native29vectorized_elementwise_kernelILi4EZZZNS0_54_GLOBAL__N__d8c5977b_16_LinearAlgebra_cu_7dd49032_297216addr_kernel_cudaERNS_14TensorIteratorERKN3c106ScalarES8_ENKUlvE_clEvENKUlvE7_clEvEUlNS5_7complexIfEESC_SC_E0_St5arrayIPcLm4EEEEviT0_T1_:
	.zero		592


//--------------------- .nv.constant0._ZN2at6native29vectorized_elementwise_kernelILi8EZZZNS0_54_GLOBAL__N__d8c5977b_16_LinearAlgebra_cu_7dd49032_297216addr_kernel_cudaERNS_14TensorIteratorERKN3c106ScalarES8_ENKUlvE_clEvENKUlvE7_clEvEUlNS5_7complexIfEESC_SC_E0_St5arrayIPcLm4EEEEviT0_T1_ --------------------------
	.section	.nv.constant0._ZN2at6native29vectorized_elementwise_kernelILi8EZZZNS0_54_GLOBAL__N__d8c5977b_16_LinearAlgebra_cu_7dd49032_297216addr_kernel_cudaERNS_14TensorIteratorERKN3c106ScalarES8_ENKUlvE_clEvENKUlvE7_clEvEUlNS5_7complexIfEESC_SC_E0_St5arrayIPcLm4EEEEviT0_T1_,"a",@progbits
	.sectionflags	@""
	.align	4
.nv.constant0._ZN2at6native29vectorized_elementwise_kernelILi8EZZZNS0_54_GLOBAL__N__d8c5977b_16_LinearAlgebra_cu_7dd49032_297216addr_kernel_cudaERNS_14TensorIteratorERKN3c106ScalarES8_ENKUlvE_clEvENKUlvE7_clEvEUlNS5_7complexIfEESC_SC_E0_St5arrayIPcLm4EEEEviT0_T1_:
	.zero		592


//--------------------- .nv.constant0._ZN2at6native18elementwise_kernelILi128ELi4EZNS0_15gpu_kernel_implIZZZNS0_54_GLOBAL__N__d8c5977b_16_LinearAlgebra_cu_7dd49032_297216addr_kernel_cudaERNS_14TensorIteratorERKN3c106ScalarES9_ENKUlvE_clEvENKUlvE7_clEvEUlNS6_7complexIfEESD_SD_E_EEvRNS_18TensorIteratorBaseERKT_EUliE_EEviT1_ --------------------------
	.section	.nv.constant0._ZN2at6native18elementwise_kernelILi128ELi4EZNS0_15gpu_kernel_implIZZZNS0_54_GLOBAL__N__d8c5977b_16_LinearAlgebra_cu_7dd49032_297216addr_kernel_cudaERNS_14TensorIteratorERKN3c106ScalarES9_ENKUlvE_clEvENKUlvE7_clEvEUlNS6_7complexIfEESD_SD_E_EEvRNS_18TensorIteratorBaseERKT_EUliE_EEviT1_,"a",@progbits
	.sectionflags	@""
	.align	4
.nv.constant0._ZN2at6native18elementwise_kernelILi128ELi4EZNS0_15gpu_kernel_implIZZZNS0_54_GLOBAL__N__d8c5977b_16_LinearAlgebra_cu_7dd49032_297216addr_kernel_cudaERNS_14TensorIteratorERKN3c106ScalarES9_ENKUlvE_clEvENKUlvE7_clEvEUlNS6_7complexIfEESD_SD_E_EEvRNS_18TensorIteratorBaseERKT_EUliE_EEviT1_:
	.zero		1304


//--------------------- .nv.constant0._ZN2at6native27unrolled_elementwise_kernelIZZZNS0_54_GLOBAL__N__d8c5977b_16_LinearAlgebra_cu_7dd49032_297216addr_kernel_cudaERNS_14TensorIteratorERKN3c106ScalarES8_ENKUlvE_clEvENKUlvE7_clEvEUlNS5_7complexIfEESC_SC_E_St5arrayIPcLm4EELi4E23TrivialOffsetCalculatorILi3EjESH_ILi1EjENS0_6memory12LoadWithCastILi3EEENSK_13StoreWithCastILi1EEEEEviT_T0_T2_T3_T4_T5_ --------------------------
	.section	.nv.constant0._ZN2at6native27unrolled_elementwise_kernelIZZZNS0_54_GLOBAL__N__d8c5977b_16_LinearAlgebra_cu_7dd49032_297216addr_kernel_cudaERNS_14TensorIteratorERKN3c106ScalarES8_ENKUlvE_clEvENKUlvE7_clEvEUlNS5_7complexIfEESC_SC_E_St5arrayIPcLm4EELi4E23TrivialOffsetCalculatorILi3EjESH_ILi1EjENS0_6memory12LoadWithCastILi3EEENSK_13StoreWithCastILi1EEEEEviT_T0_T2_T3_T4_T5_,"a",@progbits
	.sectionflags	@""
	.align	4
.nv.constant0._ZN2at6native27unrolled_elementwise_kernelIZZZNS0_54_GLOBAL__N__d8c5977b_16_LinearAlgebra_cu_7dd49032_297216addr_kernel_cudaERNS_14TensorIteratorERKN3c106ScalarES8_ENKUlvE_clEvENKUlvE7_clEvEUlNS5_7complexIfEESC_SC_E_St5arrayIPcLm4EELi4E23TrivialOffsetCalculatorILi3EjESH_ILi1EjENS0_6memory12LoadWithCastILi3EEENSK_13StoreWithCastILi1EEEEEviT_T0_T2_T3_T4_T5_:
	.zero		612


//--------------------- .nv.constant0._ZN2at6native18elementwise_kernelILi128ELi2EZNS0_22gpu_kernel_impl_nocastIZZZNS0_54_GLOBAL__N__d8c5977b_16_LinearAlgebra_cu_7dd49032_297216addr_kernel_cudaERNS_14TensorIteratorERKN3c106ScalarES9_ENKUlvE_clEvENKUlvE7_clEvEUlNS6_7complexIfEESD_SD_E_EEvRNS_18TensorIteratorBaseERKT_EUliE_EEviT1_ --------------------------
	.section	.nv.constant0._ZN2at6native18elementwise_kernelILi128ELi2EZNS0_22gpu_kernel_impl_nocastIZZZNS0_54_GLOBAL__N__d8c5977b_16_LinearAlgebra_cu_7dd49032_297216addr_kernel_cudaERNS_14TensorIteratorERKN3c106ScalarES9_ENKUlvE_clEvENKUlvE7_clEvEUlNS6_7complexIfEESD_SD_E_EEvRNS_18TensorIteratorBaseERKT_EUliE_EEviT1_,"a",@progbits
	.sectionflags	@""
	.align	4
.nv.constant0._ZN2at6native18elementwise_kernelILi128ELi2EZNS0_22gpu_kernel_impl_nocastIZZZNS0_54_GLOBAL__N__d8c5977b_16_LinearAlgebra_cu_7dd49032_297216addr_kernel_cudaERNS_14TensorIteratorERKN3c106ScalarES9_ENKUlvE_clEvENKUlvE7_clEvEUlNS6_7complexIfEESD_SD_E_EEvRNS_18TensorIteratorBaseERKT_EUliE_EEviT1_:
	.zero		1296


//--------------------- .nv.constant0._ZN2at6native27unrolled_elementwise_kernelIZZZNS0_54_GLOBAL__N__d8c5977b_16_LinearAlgebra_cu_7dd49032_297216addr_kernel_cudaERNS_14TensorIteratorERKN3c106ScalarES8_ENKUlvE_clEvENKUlvE7_clEvEUlNS5_7complexIfEESC_SC_E_St5arrayIPcLm4EELi4E23TrivialOffsetCalculatorILi3EjESH_ILi1EjENS0_6memory15LoadWithoutCastENSK_16StoreWithoutCastEEEviT_T0_T2_T3_T4_T5_ --------------------------
	.section	.nv.constant0._ZN2at6native27unrolled_elementwise_kernelIZZZNS0_54_GLOBAL__N__d8c5977b_16_LinearAlgebra_cu_7dd49032_297216addr_kernel_cudaERNS_14TensorIteratorERKN3c106ScalarES8_ENKUlvE_clEvENKUlvE7_clEvEUlNS5_7complexIfEESC_SC_E_St5arrayIPcLm4EELi4E23TrivialOffsetCalculatorILi3EjESH_ILi1EjENS0_6memory15LoadWithoutCastENSK_16StoreWithoutCastEEEviT_T0_T2_T3_T4_T5_,"a",@progbits
	.sectionflags	@""
	.align	4
.nv.constant0._ZN2at6native27unrolled_elementwise_kernelIZZZNS0_54_GLOBAL__N__d8c5977b_16_LinearAlgebra_cu_7dd49032_297216addr_kernel_cudaERNS_14TensorIteratorERKN3c106ScalarES8_ENKUlvE_clEvENKUlvE7_clEvEUlNS5_7complexIfEESC_SC_E_St5arrayIPcLm4EELi4E23TrivialOffsetCalculatorILi3EjESH_ILi1EjENS0_6memory15LoadWithoutCastENSK_16StoreWithoutCastEEEviT_T0_T2_T3_T4_T5_:
	.zero		588


//--------------------- .nv.constant0._ZN2at6native29vectorized_elementwise_kernelILi2EZZZNS0_54_GLOBAL__N__d8c5977b_16_LinearAlgebra_cu_7dd49032_297216addr_kernel_cudaERNS_14TensorIteratorERKN3c106ScalarES8_ENKUlvE_clEvENKUlvE7_clEvEUlNS5_7complexIfEESC_SC_E_St5arrayIPcLm4EEEEviT0_T1_ --------------------------
	.section	.nv.constant0._ZN2at6native29vectorized_elementwise_kernelILi2EZZZNS0_54_GLOBAL__N__d8c5977b_16_LinearAlgebra_cu_7dd49032_297216addr_kernel_cudaERNS_14TensorIteratorERKN3c106ScalarES8_ENKUlvE_clEvENKUlvE7_clEvEUlNS5_7complexIfEESC_SC_E_St5arrayIPcLm4EEEEviT0_T1_,"a",@progbits
	.sectionflags	@""
	.align	4
.nv.constant0._ZN2at6native29vectorized_elementwise_kernelILi2EZZZNS0_54_GLOBAL__N__d8c5977b_16_LinearAlgebra_cu_7dd49032_297216addr_kernel_cudaERNS_14TensorIteratorERKN3c106ScalarES8_ENKUlvE_clEvENKUlvE7_clEvEUlNS5_7complexIfEESC_SC_E_St5arrayIPcLm4EEEEviT0_T1_:
	.zero		584


//--------------------- .nv.constant0._ZN2at6native29vectorized_elementwise_kernelILi4EZZZNS0_54_GLOBAL__N__d8c5977b_16_LinearAlgebra_cu_7dd49032_297216addr_kernel_cudaERNS_14TensorIteratorERKN3c106ScalarES8_ENKUlvE_clEvENKUlvE7_clEvEUlNS5_7complexIfEESC_SC_E_St5arrayIPcLm4EEEEviT0_T1_ --------------------------
	.section	.nv.constant0._ZN2at6native29vectorized_elementwise_kernelILi4EZZZNS0_54_GLOBAL__N__d8c5977b_16_LinearAlgebra_cu_7dd49032_297216addr_kernel_cudaERNS_14TensorIteratorERKN3c106ScalarES8_ENKUlvE_clEvENKUlvE7_clEvEUlNS5_7complexIfEESC_SC_E_St5arrayIPcLm4EEEEviT0_T1_,"a",@progbits
	.sectionflags	@""
	.align	4
.nv.constant0._ZN2at6native29vectorized_elementwise_kernelILi4EZZZNS0_54_GLOBAL__N__d8c5977b_16_LinearAlgebra_cu_7dd49032_297216addr_kernel_cudaERNS_14TensorIteratorERKN3c106ScalarES8_ENKUlvE_clEvENKUlvE7_clEvEUlNS5_7complexIfEESC_SC_E_St5arrayIPcLm4EEEEviT0_T1_:
	.zero		584


//--------------------- .nv.constant0._ZN2at6native29vectorized_elementwise_kernelILi8EZZZNS0_54_GLOBAL__N__d8c5977b_16_LinearAlgebra_cu_7dd49032_297216addr_kernel_cudaERNS_14TensorIteratorERKN3c106ScalarES8_ENKUlvE_clEvENKUlvE7_clEvEUlNS5_7complexIfEESC_SC_E_St5arrayIPcLm4EEEEviT0_T1_ --------------------------
	.section	.nv.constant0._ZN2at6native29vectorized_elementwise_kernelILi8EZZZNS0_54_GLOBAL__N__d8c5977b_16_LinearAlgebra_cu_7dd49032_297216addr_kernel_cudaERNS_14TensorIteratorERKN3c106ScalarES8_ENKUlvE_clEvENKUlvE7_clEvEUlNS5_7complexIfEESC_SC_E_St5arrayIPcLm4EEEEviT0_T1_,"a",@progbits
	.sectionflags	@""
	.align	4
.nv.constant0._ZN2at6native29vectorized_elementwise_kernelILi8EZZZNS0_54_GLOBAL__N__d8c5977b_16_LinearAlgebra_cu_7dd49032_297216addr_kernel_cudaERNS_14TensorIteratorERKN3c106ScalarES8_ENKUlvE_clEvENKUlvE7_clEvEUlNS5_7complexIfEESC_SC_E_St5arrayIPcLm4EEEEviT0_T1_:
	.zero		584


//--------------------- .nv.constant0._ZN2at6native18elementwise_kernelILi128ELi4EZNS0_15gpu_kernel_implIZZZNS0_54_GLOBAL__N__d8c5977b_16_LinearAlgebra_cu_7dd49032_297216addr_kernel_cudaERNS_14TensorIteratorERKN3c106ScalarES9_ENKUlvE_clEvENKUlvE6_clEvEUlNS6_7complexIdEESD_SD_E0_EEvRNS_18TensorIteratorBaseERKT_EUliE_EEviT1_ --------------------------
	.section	.nv.constant0._ZN2at6native18elementwise_kernelILi128ELi4EZNS0_15gpu_kernel_implIZZZNS0_54_GLOBAL__N__d8c5977b_16_LinearAlgebra_cu_7dd49032_297216addr_kernel_cudaERNS_14TensorIteratorERKN3c106ScalarES9_ENKUlvE_clEvENKUlvE6_clEvEUlNS6_7complexIdEESD_SD_E0_EEvRNS_18TensorIteratorBaseERKT_EUliE_EEviT1_,"a",@progbits
	.sectionflags	@""
	.align	4
.nv.constant0._ZN2at6native18elementwise_kernelILi128ELi4EZNS0_15gpu_kernel_implIZZZNS0_54_GLOBAL__N__d8c5977b_16_LinearAlgebra_cu_7dd49032_297216addr_kernel_cudaERNS_14TensorIteratorERKN3c106ScalarES9_ENKUlvE_clEvENKUlvE6_clEvEUlNS6_7complexIdEESD_SD_E0_EEvRNS_18TensorIteratorBaseERKT_EUliE_EEviT1_:
	.zero		1344


//--------------------- .nv.constant0._ZN2at6native27unrolled_elementwise_kernelIZZZNS0_54_GLOBAL__N__d8c5977b_16_LinearAlgebra_cu_7dd49032_297216addr_kernel_cudaERNS_14TensorIteratorERKN3c106ScalarES8_ENKUlvE_clEvENKUlvE6_clEvEUlNS5_7complexIdEESC_SC_E0_St5arrayIPcLm4EELi4E23TrivialOffsetCalculatorILi3EjESH_ILi1EjENS0_6memory12LoadWithCastILi3EEENSK_13StoreWithCastILi1EEEEEviT_T0_T2_T3_T4_T5_ --------------------------
	.section	.nv.constant0._ZN2at6native27unrolled_elementwise_kernelIZZZNS0_54_GLOBAL__N__d8c5977b_16_LinearAlgebra_cu_7dd49032_297216addr_kernel_cudaERNS_14TensorIteratorERKN3c106ScalarES8_ENKUlvE_clEvENKUlvE6_clEvEUlNS5_7complexIdEESC_SC_E0_St5arrayIPcLm4EELi4E23TrivialOffsetCalculatorILi3EjESH_ILi1EjENS0_6memory12LoadWithCastILi3EEENSK_13StoreWithCastILi1EEEEEviT_T0_T2_T3_T4_T5_,"a",@progbits
	.sectionflags	@""
	.align	4
.nv.constant0._ZN2at6native27unrolled_elementwise_kernelIZZZNS0_54_GLOBAL__N__d8c5977b_16_LinearAlgebra_cu_7dd49032_297216addr_kernel_cudaERNS_14TensorIteratorERKN3c106ScalarES8_ENKUlvE_clEvENKUlvE6_clEvEUlNS5_7complexIdEESC_SC_E0_St5arrayIPcLm4EELi4E23TrivialOffsetCalculatorILi3EjESH_ILi1EjENS0_6memory12LoadWithCastILi3EEENSK_13StoreWithCastILi1EEEEEviT_T0_T2_T3_T4_T5_:
	.zero		652


//--------------------- .nv.constant0._ZN2at6native18elementwise_kernelILi128ELi2EZNS0_22gpu_kernel_impl_nocastIZZZNS0_54_GLOBAL__N__d8c5977b_16_LinearAlgebra_cu_7dd49032_297216addr_kernel_cudaERNS_14TensorIteratorERKN3c106ScalarES9_ENKUlvE_clEvENKUlvE6_clEvEUlNS6_7complexIdEESD_SD_E0_EEvRNS_18TensorIteratorBaseERKT_EUliE_EEviT1_ --------------------------
	.section	.nv.constant0._ZN2at6native18elementwise_kernelILi128ELi2EZNS0_22gpu_kernel_impl_nocastIZZZNS0_54_GLOBAL__N__d8c5977b_16_LinearAlgebra_cu_7dd49032_297216addr_kernel_cudaERNS_14TensorIteratorERKN3c106ScalarES9_ENKUlvE_clEvENKUlvE6_clEvEUlNS6_7complexIdEESD_SD_E0_EEvRNS_18TensorIteratorBaseERKT_EUliE_EEviT1_,"a",@progbits
	.sectionflags	@""
	.align	4
.nv.constant0._ZN2at6native18elementwise_kernelILi128ELi2EZNS0_22gpu_kernel_impl_nocastIZZZNS0_54_GLOBAL__N__d8c5977b_16_LinearAlgebra_cu_7dd49032_297216addr_kernel_cudaERNS_14TensorIteratorERKN3c106ScalarES9_ENKUlvE_clEvENKUlvE6_clEvEUlNS6_7complexIdEESD_SD_E0_EEvRNS_18TensorIteratorBaseERKT_EUliE_EEviT1_:
	.zero		1344


//--------------------- .nv.constant0._ZN2at6native27unrolled_elementwise_kernelIZZZNS0_54_GLOBAL__N__d8c5977b_16_LinearAlgebra_cu_7dd49032_297216addr_kernel_cudaERNS_14TensorIteratorERKN3c106ScalarES8_ENKUlvE_clEvENKUlvE6_clEvEUlNS5_7complexIdEESC_SC_E0_St5arrayIPcLm4EELi4E23TrivialOffsetCalculatorILi3EjESH_ILi1EjENS0_6memory15LoadWithoutCastENSK_16StoreWithoutCastEEEviT_T0_T2_T3_T4_T5_ --------------------------
	.section	.nv.constant0._ZN2at6native27unrolled_elementwise_kernelIZZZNS0_54_GLOBAL__N__d8c5977b_16_LinearAlgebra_cu_7dd49032_297216addr_kernel_cudaERNS_14TensorIteratorERKN3c106ScalarES8_ENKUlvE_clEvENKUlvE6_clEvEUlNS5_7complexIdEESC_SC_E0_St5arrayIPcLm4EELi4E23TrivialOffsetCalculatorILi3EjESH_ILi1EjENS0_6memory15LoadWithoutCastENSK_16StoreWithoutCastEEEviT_T0_T2_T3_T4_T5_,"a",@progbits
	.sectionflags	@""
	.align	4
.nv.constant0._ZN2at6native27unrolled_elementwise_kernelIZZZNS0_54_GLOBAL__N__d8c5977b_16_LinearAlgebra_cu_7dd49032_297216addr_kernel_cudaERNS_14TensorIteratorERKN3c106ScalarES8_ENKUlvE_clEvENKUlvE6_clEvEUlNS5_7complexIdEESC_SC_E0_St5arrayIPcLm4EELi4E23TrivialOffsetCalculatorILi3EjESH_ILi1EjENS0_6memory15LoadWithoutCastENSK_16StoreWithoutCastEEEviT_T0_T2_T3_T4_T5_:
	.zero		628


//--------------------- .nv.constant0._ZN2at6native29vectorized_elementwise_kernelILi2EZZZNS0_54_GLOBAL__N__d8c5977b_16_LinearAlgebra_cu_7dd49032_297216addr_kernel_cudaERNS_14TensorIteratorERKN3c106ScalarES8_ENKUlvE_clEvENKUlvE6_clEvEUlNS5_7complexIdEESC_SC_E0_St5arrayIPcLm4EEEEviT0_T1_ --------------------------
	.section	.nv.constant0._ZN2at6native29vectorized_elementwise_kernelILi2EZZZNS0_54_GLOBAL__N__d8c5977b_16_LinearAlgebra_cu_7dd49032_297216addr_kernel_cudaERNS_14TensorIteratorERKN3c106ScalarES8_ENKUlvE_clEvENKUlvE6_clEvEUlNS5_7complexIdEESC_SC_E0_St5arrayIPcLm4EEEEviT0_T1_,"a",@progbits
	.sectionflags	@""
	.align	4
.nv.constant0._ZN2at6native29vectorized_elementwise_kernelILi2EZZZNS0_54_GLOBAL__N__d8c5977b_16_LinearAlgebra_cu_7dd49032_297216addr_kernel_cudaERNS_14TensorIteratorERKN3c106ScalarES8_ENKUlvE_clEvENKUlvE6_clEvEUlNS5_7complexIdEESC_SC_E0_St5arrayIPcLm4EEEEviT0_T1_:
	.zero		624


//--------------------- .nv.constant0._ZN2at6native29vectorized_elementwise_kernelILi4EZZZNS0_54_GLOBAL__N__d8c5977b_16_LinearAlgebra_cu_7dd49032_297216addr_kernel_cudaERNS_14TensorIteratorERKN3c106ScalarES8_ENKUlvE_clEvENKUlvE6_clEvEUlNS5_7complexIdEESC_SC_E0_St5arrayIPcLm4EEEEviT0_T1_ --------------------------
	.section	.nv.constant0._ZN2at6native29vectorized_elementwise_kernelILi4EZZZNS0_54_GLOBAL__N__d8c5977b_16_LinearAlgebra_cu_7dd49032_297216addr_kernel_cudaERNS_14TensorIteratorERKN3c106ScalarES8_ENKUlvE_clEvENKUlvE6_clEvEUlNS5_7complexIdEESC_SC_E0_St5arrayIPcLm4EEEEviT0_T1_,"a",@progbits
	.sectionflags	@""
	.align	4
.nv.constant0._ZN2at6native29vectorized_elementwise_kernelILi4EZZZNS0_54_GLOBAL__N__d8c5977b_16_LinearAlgebra_cu_7dd49032_297216addr_kernel_cudaERNS_14TensorIteratorERKN3c106ScalarES8_ENKUlvE_clEvENKUlvE6_clEvEUlNS5_7complexIdEESC_SC_E0_St5arrayIPcLm4EEEEviT0_T1_:
	.zero		624


//--------------------- .nv.constant0._ZN2at6native29vectorized_elementwise_kernelILi8EZZZNS0_54_GLOBAL__N__d8c5977b_16_LinearAlgebra_cu_7dd49032_297216addr_kernel_cudaERNS_14TensorIteratorERKN3c106ScalarES8_ENKUlvE_clEvENKUlvE6_clEvEUlNS5_7complexIdEESC_SC_E0_St5arrayIPcLm4EEEEviT0_T1_ --------------------------
	.section	.nv.constant0._ZN2at6native29vectorized_elementwise_kernelILi8EZZZNS0_54_GLOBAL__N__d8c5977b_16_LinearAlgebra_cu_7dd49032_297216addr_kernel_cudaERNS_14TensorIteratorERKN3c106ScalarES8_ENKUlvE_clEvENKUlvE6_clEvEUlNS5_7complexIdEESC_SC_E0_St5arrayIPcLm4EEEEviT0_T1_,"a",@progbits
	.sectionflags	@""
	.align	4
.nv.constant0._ZN2at6native29vectorized_elementwise_kernelILi8EZZZNS0_54_GLOBAL__N__d8c5977b_16_LinearAlgebra_cu_7dd49032_297216addr_kernel_cudaERNS_14TensorIteratorERKN3c106ScalarES8_ENKUlvE_clEvENKUlvE6_clEvEUlNS5_7complexIdEESC_SC_E0_St5arrayIPcLm4EEEEviT0_T1_:
	.zero		624


//--------------------- .nv.constant0._ZN2at6native18elementwise_kernelILi128ELi4EZNS0_15gpu_kernel_implIZZZNS0_54_GLOBAL__N__d8c5977b_16_LinearAlgebra_cu_7dd49032_297216addr_kernel_cudaERNS_14TensorIteratorERKN3c106ScalarES9_ENKUlvE_clEvENKUlvE6_clEvEUlNS6_7complexIdEESD_SD_E_EEvRNS_18TensorIteratorBaseERKT_EUliE_EEviT1_ --------------------------
	.section	.nv.constant0._ZN2at6native18elementwise_kernelILi128ELi4EZNS0_15gpu_kernel_implIZZZNS0_54_GLOBAL__N__d8c5977b_16_LinearAlgebra_cu_7dd49032_297216addr_kernel_cudaERNS_14TensorIteratorERKN3c106ScalarES9_ENKUlvE_clEvENKUlvE6_clEvEUlNS6_7complexIdEESD_SD_E_EEvRNS_18TensorIteratorBaseERKT_EUliE_EEviT1_,"a",@progbits
	.sectionflags	@""
	.align	4
.nv.constant0._ZN2at6native18elementwise_kernelILi128ELi4EZNS0_15gpu_kernel_implIZZZNS0_54_GLOBAL__N__d8c5977b_16_LinearAlgebra_cu_7dd49032_297216addr_kernel_cudaERNS_14TensorIteratorERKN3c106ScalarES9_ENKUlvE_clEvENKUlvE6_clEvEUlNS6_7complexIdEESD_SD_E_EEvRNS_18TensorIteratorBaseERKT_EUliE_EEviT1_:
	.zero		1328


//--------------------- .nv.constant0._ZN2at6native27unrolled_elementwise_kernelIZZZNS0_54_GLOBAL__N__d8c5977b_16_LinearAlgebra_cu_7dd49032_297216addr_kernel_cudaERNS_14TensorIteratorERKN3c106ScalarES8_ENKUlvE_clEvENKUlvE6_clEvEUlNS5_7complexIdEESC_SC_E_St5arrayIPcLm4EELi4E23TrivialOffsetCalculatorILi3EjESH_ILi1EjENS0_6memory12LoadWithCastILi3EEENSK_13StoreWithCastILi1EEEEEviT_T0_T2_T3_T4_T5_ --------------------------
	.section	.nv.constant0._ZN2at6native27unrolled_elementwise_kernelIZZZNS0_54_GLOBAL__N__d8c5977b_16_LinearAlgebra_cu_7dd49032_297216addr_kernel_cudaERNS_14TensorIteratorERKN3c106ScalarES8_ENKUlvE_clEvENKUlvE6_clEvEUlNS5_7complexIdEESC_SC_E_St5arrayIPcLm4EELi4E23TrivialOffsetCalculatorILi3EjESH_ILi1EjENS0_6memory12LoadWithCastILi3EEENSK_13StoreWithCastILi1EEEEEviT_T0_T2_T3_T4_T5_,"a",@progbits
	.sectionflags	@""
	.align	4
.nv.constant0._ZN2at6native27unrolled_elementwise_kernelIZZZNS0_54_GLOBAL__N__d8c5977b_16_LinearAlgebra_cu_7dd49032_297216addr_kernel_cudaERNS_14TensorIteratorERKN3c106ScalarES8_ENKUlvE_clEvENKUlvE6_clEvEUlNS5_7complexIdEESC_SC_E_St5arrayIPcLm4EELi4E23TrivialOffsetCalculatorILi3EjESH_ILi1EjENS0_6memory12LoadWithCastILi3EEENSK_13StoreWithCastILi1EEEEEviT_T0_T2_T3_T4_T5_:
	.zero		636


//--------------------- .nv.constant0._ZN2at6native18elementwise_kernelILi128ELi2EZNS0_22gpu_kernel_impl_nocastIZZZNS0_54_GLOBAL__N__d8c5977b_16_LinearAlgebra_cu_7dd49032_297216addr_kernel_cudaERNS_14TensorIteratorERKN3c106ScalarES9_ENKUlvE_clEvENKUlvE6_clEvEUlNS6_7complexIdEESD_SD_E_EEvRNS_18TensorIteratorBaseERKT_EUliE_EEviT1_ --------------------------
	.section	.nv.constant0._ZN2at6native18elementwise_kernelILi128ELi2EZNS0_22gpu_kernel_impl_nocastIZZZNS0_54_GLOBAL__N__d8c5977b_16_LinearAlgebra_cu_7dd49032_297216addr_kernel_cudaERNS_14TensorIteratorERKN3c106ScalarES9_ENKUlvE_clEvENKUlvE6_clEvEUlNS6_7complexIdEESD_SD_E_EEvRNS_18TensorIteratorBaseERKT_EUliE_EEviT1_,"a",@progbits
	.sectionflags	@""
	.align	4
.nv.constant0._ZN2at6native18elementwise_kernelILi128ELi2EZNS0_22gpu_kernel_impl_nocastIZZZNS0_54_GLOBAL__N__d8c5977b_16_LinearAlgebra_cu_7dd49032_297216addr_kernel_cudaERNS_14TensorIteratorERKN3c106ScalarES9_ENKUlvE_clEvENKUlvE6_clEvEUlNS6_7complexIdEESD_SD_E_EEvRNS_18TensorIteratorBaseERKT_EUliE_EEviT1_:
	.zero		1328


//--------------------- .nv.constant0._ZN2at6native27unrolled_elementwise_kernelIZZZNS0_54_GLOBAL__N__d8c5977b_16_LinearAlgebra_cu_7dd49032_297216addr_kernel_cudaERNS_14TensorIteratorERKN3c106ScalarES8_ENKUlvE_clEvENKUlvE6_clEvEUlNS5_7complexIdEESC_SC_E_St5arrayIPcLm4EELi4E23TrivialOffsetCalculatorILi3EjESH_ILi1EjENS0_6memory15LoadWithoutCastENSK_16StoreWithoutCastEEEviT_T0_T2_T3_T4_T5_ --------------------------
	.section	.nv.constant0._ZN2at6native27unrolled_elementwise_kernelIZZZNS0_54_GLOBAL__N__d8c5977b_16_LinearAlgebra_cu_7dd49032_297216addr_kernel_cudaERNS_14TensorIteratorERKN3c106ScalarES8_ENKUlvE_clEvENKUlvE6_clEvEUlNS5_7complexIdEESC_SC_E_St5arrayIPcLm4EELi4E23TrivialOffsetCalculatorILi3EjESH_ILi1EjENS0_6memory15LoadWithoutCastENSK_16StoreWithoutCastEEEviT_T0_T2_T3_T4_T5_,"a",@progbits
	.sectionflags	@""
	.align	4
.nv.constant0._ZN2at6native27unrolled_elementwise_kernelIZZZNS0_54_GLOBAL__N__d8c5977b_16_LinearAlgebra_cu_7dd49032_297216addr_kernel_cudaERNS_14TensorIteratorERKN3c106ScalarES8_ENKUlvE_clEvENKUlvE6_clEvEUlNS5_7complexIdEESC_SC_E_St5arrayIPcLm4EELi4E23TrivialOffsetCalculatorILi3EjESH_ILi1EjENS0_6memory15LoadWithoutCastENSK_16StoreWithoutCastEEEviT_T0_T2_T3_T4_T5_:
	.zero		612


//--------------------- .nv.constant0._ZN2at6native29vectorized_elementwise_kernelILi2EZZZNS0_54_GLOBAL__N__d8c5977b_16_LinearAlgebra_cu_7dd49032_297216addr_kernel_cudaERNS_14TensorIteratorERKN3c106ScalarES8_ENKUlvE_clEvENKUlvE6_clEvEUlNS5_7complexIdEESC_SC_E_St5arrayIPcLm4EEEEviT0_T1_ --------------------------
	.section	.nv.constant0._ZN2at6native29vectorized_elementwise_kernelILi2EZZZNS0_54_GLOBAL__N__d8c5977b_16_LinearAlgebra_cu_7dd49032_297216addr_kernel_cudaERNS_14TensorIteratorERKN3c106ScalarES8_ENKUlvE_clEvENKUlvE6_clEvEUlNS5_7complexIdEESC_SC_E_St5arrayIPcLm4EEEEviT0_T1_,"a",@progbits
	.sectionflags	@""
	.align	4
.nv.constant0._ZN2at6native29vectorized_elementwise_kernelILi2EZZZNS0_54_GLOBAL__N__d8c5977b_16_LinearAlgebra_cu_7dd49032_297216addr_kernel_cudaERNS_14TensorIteratorERKN3c106ScalarES8_ENKUlvE_clEvENKUlvE6_clEvEUlNS5_7complexIdEESC_SC_E_St5arrayIPcLm4EEEEviT0_T1_:
	.zero		608


//--------------------- .nv.constant0._ZN2at6native29vectorized_elementwise_kernelILi4EZZZNS0_54_GLOBAL__N__d8c5977b_16_LinearAlgebra_cu_7dd49032_297216addr_kernel_cudaERNS_14TensorIteratorERKN3c106ScalarES8_ENKUlvE_clEvENKUlvE6_clEvEUlNS5_7complexIdEESC_SC_E_St5arrayIPcLm4EEEEviT0_T1_ --------------------------
	.section	.nv.constant0._ZN2at6native29vectorized_elementwise_kernelILi4EZZZNS0_54_GLOBAL__N__d8c5977b_16_LinearAlgebra_cu_7dd49032_297216addr_kernel_cudaERNS_14TensorIteratorERKN3c106ScalarES8_ENKUlvE_clEvENKUlvE6_clEvEUlNS5_7complexIdEESC_SC_E_St5arrayIPcLm4EEEEviT0_T1_,"a",@progbits
	.sectionflags	@""
	.align	4
.nv.constant0._ZN2at6native29vectorized_elementwise_kernelILi4EZZZNS0_54_GLOBAL__N__d8c5977b_16_LinearAlgebra_cu_7dd49032_297216addr_kernel_cudaERNS_14TensorIteratorERKN3c106ScalarES8_ENKUlvE_clEvENKUlvE6_clEvEUlNS5_7complexIdEESC_SC_E_St5arrayIPcLm4EEEEviT0_T1_:
	.zero		608


//--------------------- .nv.constant0._ZN2at6native29vectorized_elementwise_kernelILi8EZZZNS0_54_GLOBAL__N__d8c5977b_16_LinearAlgebra_cu_7dd49032_297216addr_kernel_cudaERNS_14TensorIteratorERKN3c106ScalarES8_ENKUlvE_clEvENKUlvE6_clEvEUlNS5_7complexIdEESC_SC_E_St5arrayIPcLm4EEEEviT0_T1_ --------------------------
	.section	.nv.constant0._ZN2at6native29vectorized_elementwise_kernelILi8EZZZNS0_54_GLOBAL__N__d8c5977b_16_LinearAlgebra_cu_7dd49032_297216addr_kernel_cudaERNS_14TensorIteratorERKN3c106ScalarES8_ENKUlvE_clEvENKUlvE6_clEvEUlNS5_7complexIdEESC_SC_E_St5arrayIPcLm4EEEEviT0_T1_,"a",@progbits
	.sectionflags	@""
	.align	4
.nv.constant0._ZN2at6native29vectorized_elementwise_kernelILi8EZZZNS0_54_GLOBAL__N__d8c5977b_16_LinearAlgebra_cu_7dd49032_297216addr_kernel_cudaERNS_14TensorIteratorERKN3c106ScalarES8_ENKUlvE_clEvENKUlvE6_clEvEUlNS5_7complexIdEESC_SC_E_St5arrayIPcLm4EEEEviT0_T1_:
	.zero		608


//--------------------- .nv.constant0._ZN2at6native18elementwise_kernelILi128ELi4EZNS0_15gpu_kernel_implIZZZNS0_54_GLOBAL__N__d8c5977b_16_LinearAlgebra_cu_7dd49032_297216addr_kernel_cudaERNS_14TensorIteratorERKN3c106ScalarES9_ENKUlvE_clEvENKUlvE5_clEvEUlfffE0_EEvRNS_18TensorIteratorBaseERKT_EUliE_EEviT1_ --------------------------
	.section	.nv.constant0._ZN2at6native18elementwise_kernelILi128ELi4EZNS0_15gpu_kernel_implIZZZNS0_54_GLOBAL__N__d8c5977b_16_LinearAlgebra_cu_7dd49032_297216addr_kernel_cudaERNS_14TensorIteratorERKN3c106ScalarES9_ENKUlvE_clEvENKUlvE5_clEvEUlfffE0_EEvRNS_18TensorIteratorBaseERKT_EUliE_EEviT1_,"a",@progbits
	.sectionflags	@""
	.align	4
.nv.constant0._ZN2at6native18elementwise_kernelILi128ELi4EZNS0_15gpu_kernel_implIZZZNS0_54_GLOBAL__N__d8c5977b_16_LinearAlgebra_cu_7dd49032_297216addr_kernel_cudaERNS_14TensorIteratorERKN3c106ScalarES9_ENKUlvE_clEvENKUlvE5_clEvEUlfffE0_EEvRNS_18TensorIteratorBaseERKT_EUliE_EEviT1_:
	.zero		1304


//--------------------- .nv.constant0._ZN2at6native27unrolled_elementwise_kernelIZZZNS0_54_GLOBAL__N__d8c5977b_16_LinearAlgebra_cu_7dd49032_297216addr_kernel_cudaERNS_14TensorIteratorERKN3c106ScalarES8_ENKUlvE_clEvENKUlvE5_clEvEUlfffE0_St5arrayIPcLm4EELi4E23TrivialOffsetCalculatorILi3EjESF_ILi1EjENS0_6memory12LoadWithCastILi3EEENSI_13StoreWithCastILi1EEEEEviT_T0_T2_T3_T4_T5_ --------------------------
	.section	.nv.constant0._ZN2at6native27unrolled_elementwise_kernelIZZZNS0_54_GLOBAL__N__d8c5977b_16_LinearAlgebra_cu_7dd49032_297216addr_kernel_cudaERNS_14TensorIteratorERKN3c106ScalarES8_ENKUlvE_clEvENKUlvE5_clEvEUlfffE0_St5arrayIPcLm4EELi4E23TrivialOffsetCalculatorILi3EjESF_ILi1EjENS0_6memory12LoadWithCastILi3EEENSI_13StoreWithCastILi1EEEEEviT_T0_T2_T3_T4_T5_,"a",@progbits
	.sectionflags	@""
	.align	4
.nv.constant0._ZN2at6native27unrolled_elementwise_kernelIZZZNS0_54_GLOBAL__N__d8c5977b_16_LinearAlgebra_cu_7dd49032_297216addr_kernel_cudaERNS_14TensorIteratorERKN3c106ScalarES8_ENKUlvE_clEvENKUlvE5_clEvEUlfffE0_St5arrayIPcLm4EELi4E23TrivialOffsetCalculatorILi3EjESF_ILi1EjENS0_6memory12LoadWithCastILi3EEENSI_13StoreWithCastILi1EEEEEviT_T0_T2_T3_T4_T5_:
	.zero		612


//--------------------- .nv.constant0._ZN2at6native18elementwise_kernelILi128ELi2EZNS0_22gpu_kernel_impl_nocastIZZZNS0_54_GLOBAL__N__d8c5977b_16_LinearAlgebra_cu_7dd49032_297216addr_kernel_cudaERNS_14TensorIteratorERKN3c106ScalarES9_ENKUlvE_clEvENKUlvE5_clEvEUlfffE0_EEvRNS_18TensorIteratorBaseERKT_EUliE_EEviT1_ --------------------------
	.section	.nv.constant0._ZN2at6native18elementwise_kernelILi128ELi2EZNS0_22gpu_kernel_impl_nocastIZZZNS0_54_GLOBAL__N__d8c5977b_16_LinearAlgebra_cu_7dd49032_297216addr_kernel_cudaERNS_14TensorIteratorERKN3c106ScalarES9_ENKUlvE_clEvENKUlvE5_clEvEUlfffE0_EEvRNS_18TensorIteratorBaseERKT_EUliE_EEviT1_,"a",@progbits
	.sectionflags	@""
	.align	4
.nv.constant0._ZN2at6native18elementwise_kernelILi128ELi2EZNS0_22gpu_kernel_impl_nocastIZZZNS0_54_GLOBAL__N__d8c5977b_16_LinearAlgebra_cu_7dd49032_297216addr_kernel_cudaERNS_14TensorIteratorERKN3c106ScalarES9_ENKUlvE_clEvENKUlvE5_clEvEUlfffE0_EEvRNS_18TensorIteratorBaseERKT_EUliE_EEviT1_:
	.zero		1296


//--------------------- .nv.constant0._ZN2at6native27unrolled_elementwise_kernelIZZZNS0_54_GLOBAL__N__d8c5977b_16_LinearAlgebra_cu_7dd49032_297216addr_kernel_cudaERNS_14TensorIteratorERKN3c106ScalarES8_ENKUlvE_clEvENKUlvE5_clEvEUlfffE0_St5arrayIPcLm4EELi4E23TrivialOffsetCalculatorILi3EjESF_ILi1EjENS0_6memory15LoadWithoutCastENSI_16StoreWithoutCastEEEviT_T0_T2_T3_T4_T5_ --------------------------
	.section	.nv.constant0._ZN2at6native27unrolled_elementwise_kernelIZZZNS0_54_GLOBAL__N__d8c5977b_16_LinearAlgebra_cu_7dd49032_297216addr_kernel_cudaERNS_14TensorIteratorERKN3c106ScalarES8_ENKUlvE_clEvENKUlvE5_clEvEUlfffE0_St5arrayIPcLm4EELi4E23TrivialOffsetCalculatorILi3EjESF_ILi1EjENS0_6memory15LoadWithoutCastENSI_16StoreWithoutCastEEEviT_T0_T2_T3_T4_T5_,"a",@progbits
	.sectionflags	@""
	.align	4
.nv.constant0._ZN2at6native27unrolled_elementwise_kernelIZZZNS0_54_GLOBAL__N__d8c5977b_16_LinearAlgebra_cu_7dd49032_297216addr_kernel_cudaERNS_14TensorIteratorERKN3c106ScalarES8_ENKUlvE_clEvENKUlvE5_clEvEUlfffE0_St5arrayIPcLm4EELi4E23TrivialOffsetCalculatorILi3EjESF_ILi1EjENS0_6memory15LoadWithoutCastENSI_16StoreWithoutCastEEEviT_T0_T2_T3_T4_T5_:
	.zero		588


//--------------------- .nv.constant0._ZN2at6native29vectorized_elementwise_kernelILi2EZZZNS0_54_GLOBAL__N__d8c5977b_16_LinearAlgebra_cu_7dd49032_297216addr_kernel_cudaERNS_14TensorIteratorERKN3c106ScalarES8_ENKUlvE_clEvENKUlvE5_clEvEUlfffE0_St5arrayIPcLm4EEEEviT0_T1_ --------------------------
	.section	.nv.constant0._ZN2at6native29vectorized_elementwise_kernelILi2EZZZNS0_54_GLOBAL__N__d8c5977b_16_LinearAlgebra_cu_7dd49032_297216addr_kernel_cudaERNS_14TensorIteratorERKN3c106ScalarES8_ENKUlvE_clEvENKUlvE5_clEvEUlfffE0_St5arrayIPcLm4EEEEviT0_T1_,"a",@progbits
	.sectionflags	@""
	.align	4
.nv.constant0._ZN2at6native29vectorized_elementwise_kernelILi2EZZZNS0_54_GLOBAL__N__d8c5977b_16_LinearAlgebra_cu_7dd49032_297216addr_kernel_cudaERNS_14TensorIteratorERKN3c106ScalarES8_ENKUlvE_clEvENKUlvE5_clEvEUlfffE0_St5arrayIPcLm4EEEEviT0_T1_:
	.zero		584


//--------------------- .nv.constant0._ZN2at6native29vectorized_elementwise_kernelILi4EZZZNS0_54_GLOBAL__N__d8c5977b_16_LinearAlgebra_cu_7dd49032_297216addr_kernel_cudaERNS_14TensorIteratorERKN3c106ScalarES8_ENKUlvE_clEvENKUlvE5_clEvEUlfffE0_St5arrayIPcLm4EEEEviT0_T1_ --------------------------
	.section	.nv.constant0._ZN2at6native29vectorized_elementwise_kernelILi4EZZZNS0_54_GLOBAL__N__d8c5977b_16_LinearAlgebra_cu_7dd49032_297216addr_kernel_cudaERNS_14TensorIteratorERKN3c106ScalarES8_ENKUlvE_clEvENKUlvE5_clEvEUlfffE0_St5arrayIPcLm4EEEEviT0_T1_,"a",@progbits
	.sectionflags	@""
	.align	4
.nv.constant0._ZN2at6native29vectorized_elementwise_kernelILi4EZZZNS0_54_GLOBAL__N__d8c5977b_16_LinearAlgebra_cu_7dd49032_297216addr_kernel_cudaERNS_14TensorIteratorERKN3c106ScalarES8_ENKUlvE_clEvENKUlvE5_clEvEUlfffE0_St5arrayIPcLm4EEEEviT0_T1_:
	.zero		584


//--------------------- .nv.constant0._ZN2at6native29vectorized_elementwise_kernelILi8EZZZNS0_54_GLOBAL__N__d8c5977b_16_LinearAlgebra_cu_7dd49032_297216addr_kernel_cudaERNS_14TensorIteratorERKN3c106ScalarES8_ENKUlvE_clEvENKUlvE5_clEvEUlfffE0_St5arrayIPcLm4EEEEviT0_T1_ --------------------------
	.section	.nv.constant0._ZN2at6native29vectorized_elementwise_kernelILi8EZZZNS0_54_GLOBAL__N__d8c5977b_16_LinearAlgebra_cu_7dd49032_297216addr_kernel_cudaERNS_14TensorIteratorERKN3c106ScalarES8_ENKUlvE_clEvENKUlvE5_clEvEUlfffE0_St5arrayIPcLm4EEEEviT0_T1_,"a",@progbits
	.sectionflags	@""
	.align	4
.nv.constant0._ZN2at6native29vectorized_elementwise_kernelILi8EZZZNS0_54_GLOBAL__N__d8c5977b_16_LinearAlgebra_cu_7dd49032_297216addr_kernel_cudaERNS_14TensorIteratorERKN3c106ScalarES8_ENKUlvE_clEvENKUlvE5_clEvEUlfffE0_St5arrayIPcLm4EEEEviT0_T1_:
	.zero		584


//--------------------- .nv.constant0._ZN2at6native18elementwise_kernelILi128ELi4EZNS0_15gpu_kernel_implIZZZNS0_54_GLOBAL__N__d8c5977b_16_LinearAlgebra_cu_7dd49032_297216addr_kernel_cudaERNS_14TensorIteratorERKN3c106ScalarES9_ENKUlvE_clEvENKUlvE5_clEvEUlfffE_EEvRNS_18TensorIteratorBaseERKT_EUliE_EEviT1_ --------------------------
	.section	.nv.constant0._ZN2at6native18elementwise_kernelILi128ELi4EZNS0_15gpu_kernel_implIZZZNS0_54_GLOBAL__N__d8c5977b_16_LinearAlgebra_cu_7dd49032_297216addr_kernel_cudaERNS_14TensorIteratorERKN3c106ScalarES9_ENKUlvE_clEvENKUlvE5_clEvEUlfffE_EEvRNS_18TensorIteratorBaseERKT_EUliE_EEviT1_,"a",@progbits
	.sectionflags	@""
	.align	4
.nv.constant0._ZN2at6native18elementwise_kernelILi128ELi4EZNS0_15gpu_kernel_implIZZZNS0_54_GLOBAL__N__d8c5977b_16_LinearAlgebra_cu_7dd49032_297216addr_kernel_cudaERNS_14TensorIteratorERKN3c106ScalarES9_ENKUlvE_clEvENKUlvE5_clEvEUlfffE_EEvRNS_18TensorIteratorBaseERKT_EUliE_EEviT1_:
	.zero		1304


//--------------------- .nv.constant0._ZN2at6native27unrolled_elementwise_kernelIZZZNS0_54_GLOBAL__N__d8c5977b_16_LinearAlgebra_cu_7dd49032_297216addr_kernel_cudaERNS_14TensorIteratorERKN3c106ScalarES8_ENKUlvE_clEvENKUlvE5_clEvEUlfffE_St5arrayIPcLm4EELi4E23TrivialOffsetCalculatorILi3EjESF_ILi1EjENS0_6memory12LoadWithCastILi3EEENSI_13StoreWithCastILi1EEEEEviT_T0_T2_T3_T4_T5_ --------------------------
	.section	.nv.constant0._ZN2at6native27unrolled_elementwise_kernelIZZZNS0_54_GLOBAL__N__d8c5977b_16_LinearAlgebra_cu_7dd49032_297216addr_kernel_cudaERNS_14TensorIteratorERKN3c106ScalarES8_ENKUlvE_clEvENKUlvE5_clEvEUlfffE_St5arrayIPcLm4EELi4E23TrivialOffsetCalculatorILi3EjESF_ILi1EjENS0_6memory12LoadWithCastILi3EEENSI_13StoreWithCastILi1EEEEEviT_T0_T2_T3_T4_T5_,"a",@progbits
	.sectionflags	@""
	.align	4
.nv.constant0._ZN2at6native27unrolled_elementwise_kernelIZZZNS0_54_GLOBAL__N__d8c5977b_16_LinearAlgebra_cu_7dd49032_297216addr_kernel_cudaERNS_14TensorIteratorERKN3c106ScalarES8_ENKUlvE_clEvENKUlvE5_clEvEUlfffE_St5arrayIPcLm4EELi4E23TrivialOffsetCalculatorILi3EjESF_ILi1EjENS0_6memory12LoadWithCastILi3EEENSI_13StoreWithCastILi1EEEEEviT_T0_T2_T3_T4_T5_:
	.zero		612


//--------------------- .nv.constant0._ZN2at6native18elementwise_kernelILi128ELi2EZNS0_22gpu_kernel_impl_nocastIZZZNS0_54_GLOBAL__N__d8c5977b_16_LinearAlgebra_cu_7dd49032_297216addr_kernel_cudaERNS_14TensorIteratorERKN3c106ScalarES9_ENKUlvE_clEvENKUlvE5_clEvEUlfffE_EEvRNS_18TensorIteratorBaseERKT_EUliE_EEviT1_ --------------------------
	.section	.nv.constant0._ZN2at6native18elementwise_kernelILi128ELi2EZNS0_22gpu_kernel_impl_nocastIZZZNS0_54_GLOBAL__N__d8c5977b_16_LinearAlgebra_cu_7dd49032_297216addr_kernel_cudaERNS_14TensorIteratorERKN3c106ScalarES9_ENKUlvE_clEvENKUlvE5_clEvEUlfffE_EEvRNS_18TensorIteratorBaseERKT_EUliE_EEviT1_,"a",@progbits
	.sectionflags	@""
	.align	4
.nv.constant0._ZN2at6native18elementwise_kernelILi128ELi2EZNS0_22gpu_kernel_impl_nocastIZZZNS0_54_GLOBAL__N__d8c5977b_16_LinearAlgebra_cu_7dd49032_297216addr_kernel_cudaERNS_14TensorIteratorERKN3c106ScalarES9_ENKUlvE_clEvENKUlvE5_clEvEUlfffE_EEvRNS_18TensorIteratorBaseERKT_EUliE_EEviT1_:
	.zero		1296


//--------------------- .nv.constant0._ZN2at6native27unrolled_elementwise_kernelIZZZNS0_54_GLOBAL__N__d8c5977b_16_LinearAlgebra_cu_7dd49032_297216addr_kernel_cudaERNS_14TensorIteratorERKN3c106ScalarES8_ENKUlvE_clEvENKUlvE5_clEvEUlfffE_St5arrayIPcLm4EELi4E23TrivialOffsetCalculatorILi3EjESF_ILi1EjENS0_6memory15LoadWithoutCastENSI_16StoreWithoutCastEEEviT_T0_T2_T3_T4_T5_ --------------------------
	.section	.nv.constant0._ZN2at6native27unrolled_elementwise_kernelIZZZNS0_54_GLOBAL__N__d8c5977b_16_LinearAlgebra_cu_7dd49032_297216addr_kernel_cudaERNS_14TensorIteratorERKN3c106ScalarES8_ENKUlvE_clEvENKUlvE5_clEvEUlfffE_St5arrayIPcLm4EELi4E23TrivialOffsetCalculatorILi3EjESF_ILi1EjENS0_6memory15LoadWithoutCastENSI_16StoreWithoutCastEEEviT_T0_T2_T3_T4_T5_,"a",@progbits
	.sectionflags	@""
	.align	4
.nv.constant0._ZN2at6native27unrolled_elementwise_kernelIZZZNS0_54_GLOBAL__N__d8c5977b_16_LinearAlgebra_cu_7dd49032_297216addr_kernel_cudaERNS_14TensorIteratorERKN3c106ScalarES8_ENKUlvE_clEvENKUlvE5_clEvEUlfffE_St5arrayIPcLm4EELi4E23TrivialOffsetCalculatorILi3EjESF_ILi1EjENS0_6memory15LoadWithoutCastENSI_16StoreWithoutCastEEEviT_T0_T2_T3_T4_T5_:
	.zero		588


//--------------------- .nv.constant0._ZN2at6native29vectorized_elementwise_kernelILi2EZZZNS0_54_GLOBAL__N__d8c5977b_16_LinearAlgebra_cu_7dd49032_297216addr_kernel_cudaERNS_14TensorIteratorERKN3c106ScalarES8_ENKUlvE_clEvENKUlvE5_clEvEUlfffE_St5arrayIPcLm4EEEEviT0_T1_ --------------------------
	.section	.nv.constant0._ZN2at6native29vectorized_elementwise_kernelILi2EZZZNS0_54_GLOBAL__N__d8c5977b_16_LinearAlgebra_cu_7dd49032_297216addr_kernel_cudaERNS_14TensorIteratorERKN3c106ScalarES8_ENKUlvE_clEvENKUlvE5_clEvEUlfffE_St5arrayIPcLm4EEEEviT0_T1_,"a",@progbits
	.sectionflags	@""
	.align	4
.nv.constant0._ZN2at6native29vectorized_elementwise_kernelILi2EZZZNS0_54_GLOBAL__N__d8c5977b_16_LinearAlgebra_cu_7dd49032_297216addr_kernel_cudaERNS_14TensorIteratorERKN3c106ScalarES8_ENKUlvE_clEvENKUlvE5_clEvEUlfffE_St5arrayIPcLm4EEEEviT0_T1_:
	.zero		584


//--------------------- .nv.constant0._ZN2at6native29vectorized_elementwise_kernelILi4EZZZNS0_54_GLOBAL__N__d8c5977b_16_LinearAlgebra_cu_7dd49032_297216addr_kernel_cudaERNS_14TensorIteratorERKN3c106ScalarES8_ENKUlvE_clEvENKUlvE5_clEvEUlfffE_St5arrayIPcLm4EEEEviT0_T1_ --------------------------
	.section	.nv.constant0._ZN2at6native29vectorized_elementwise_kernelILi4EZZZNS0_54_GLOBAL__N__d8c5977b_16_LinearAlgebra_cu_7dd49032_297216addr_kernel_cudaERNS_14TensorIteratorERKN3c106ScalarES8_ENKUlvE_clEvENKUlvE5_clEvEUlfffE_St5arrayIPcLm4EEEEviT0_T1_,"a",@progbits
	.sectionflags	@""
	.align	4
.nv.constant0._ZN2at6native29vectorized_elementwise_kernelILi4EZZZNS0_54_GLOBAL__N__d8c5977b_16_LinearAlgebra_cu_7dd49032_297216addr_kernel_cudaERNS_14TensorIteratorERKN3c106ScalarES8_ENKUlvE_clEvENKUlvE5_clEvEUlfffE_St5arrayIPcLm4EEEEviT0_T1_:
	.zero		584


//--------------------- .nv.constant0._ZN2at6native29vectorized_elementwise_kernelILi8EZZZNS0_54_GLOBAL__N__d8c5977b_16_LinearAlgebra_cu_7dd49032_297216addr_kernel_cudaERNS_14TensorIteratorERKN3c106ScalarES8_ENKUlvE_clEvENKUlvE5_clEvEUlfffE_St5arrayIPcLm4EEEEviT0_T1_ --------------------------
	.section	.nv.constant0._ZN2at6native29vectorized_elementwise_kernelILi8EZZZNS0_54_GLOBAL__N__d8c5977b_16_LinearAlgebra_cu_7dd49032_297216addr_kernel_cudaERNS_14TensorIteratorERKN3c106ScalarES8_ENKUlvE_clEvENKUlvE5_clEvEUlfffE_St5arrayIPcLm4EEEEviT0_T1_,"a",@progbits
	.sectionflags	@""
	.align	4
.nv.constant0._ZN2at6native29vectorized_elementwise_kernelILi8EZZZNS0_54_GLOBAL__N__d8c5977b_16_LinearAlgebra_cu_7dd49032_297216addr_kernel_cudaERNS_14TensorIteratorERKN3c106ScalarES8_ENKUlvE_clEvENKUlvE5_clEvEUlfffE_St5arrayIPcLm4EEEEviT0_T1_:
	.zero		584


//--------------------- .nv.constant0._ZN2at6native18elementwise_kernelILi128ELi4EZNS0_15gpu_kernel_implIZZZNS0_54_GLOBAL__N__d8c5977b_16_LinearAlgebra_cu_7dd49032_297216addr_kernel_cudaERNS_14TensorIteratorERKN3c106ScalarES9_ENKUlvE_clEvENKUlvE4_clEvEUldddE0_EEvRNS_18TensorIteratorBaseERKT_EUliE_EEviT1_ --------------------------
	.section	.nv.constant0._ZN2at6native18elementwise_kernelILi128ELi4EZNS0_15gpu_kernel_implIZZZNS0_54_GLOBAL__N__d8c5977b_16_LinearAlgebra_cu_7dd49032_297216addr_kernel_cudaERNS_14TensorIteratorERKN3c106ScalarES9_ENKUlvE_clEvENKUlvE4_clEvEUldddE0_EEvRNS_18TensorIteratorBaseERKT_EUliE_EEviT1_,"a",@progbits
	.sectionflags	@""
	.align	4
.nv.constant0._ZN2at6native18elementwise_kernelILi128ELi4EZNS0_15gpu_kernel_implIZZZNS0_54_GLOBAL__N__d8c5977b_16_LinearAlgebra_cu_7dd49032_297216addr_kernel_cudaERNS_14TensorIteratorERKN3c106ScalarES9_ENKUlvE_clEvENKUlvE4_clEvEUldddE0_EEvRNS_18TensorIteratorBaseERKT_EUliE_EEviT1_:
	.zero		1312


//--------------------- .nv.constant0._ZN2at6native27unrolled_elementwise_kernelIZZZNS0_54_GLOBAL__N__d8c5977b_16_LinearAlgebra_cu_7dd49032_297216addr_kernel_cudaERNS_14TensorIteratorERKN3c106ScalarES8_ENKUlvE_clEvENKUlvE4_clEvEUldddE0_St5arrayIPcLm4EELi4E23TrivialOffsetCalculatorILi3EjESF_ILi1EjENS0_6memory12LoadWithCastILi3EEENSI_13StoreWithCastILi1EEEEEviT_T0_T2_T3_T4_T5_ --------------------------
	.section	.nv.constant0._ZN2at6native27unrolled_elementwise_kernelIZZZNS0_54_GLOBAL__N__d8c5977b_16_LinearAlgebra_cu_7dd49032_297216addr_kernel_cudaERNS_14TensorIteratorERKN3c106ScalarES8_ENKUlvE_clEvENKUlvE4_clEvEUldddE0_St5arrayIPcLm4EELi4E23TrivialOffsetCalculatorILi3EjESF_ILi1EjENS0_6memory12LoadWithCastILi3EEENSI_13StoreWithCastILi1EEEEEviT_T0_T2_T3_T4_T5_,"a",@progbits
	.sectionflags	@""
	.align	4
.nv.constant0._ZN2at6native27unrolled_elementwise_kernelIZZZNS0_54_GLOBAL__N__d8c5977b_16_LinearAlgebra_cu_7dd49032_297216addr_kernel_cudaERNS_14TensorIteratorERKN3c106ScalarES8_ENKUlvE_clEvENKUlvE4_clEvEUldddE0_St5arrayIPcLm4EELi4E23TrivialOffsetCalculatorILi3EjESF_ILi1EjENS0_6memory12LoadWithCastILi3EEENSI_13StoreWithCastILi1EEEEEviT_T0_T2_T3_T4_T5_:
	.zero		620


//--------------------- .nv.constant0._ZN2at6native18elementwise_kernelILi128ELi2EZNS0_22gpu_kernel_impl_nocastIZZZNS0_54_GLOBAL__N__d8c5977b_16_LinearAlgebra_cu_7dd49032_297216addr_kernel_cudaERNS_14TensorIteratorERKN3c106ScalarES9_ENKUlvE_clEvENKUlvE4_clEvEUldddE0_EEvRNS_18TensorIteratorBaseERKT_EUliE_EEviT1_ --------------------------
	.section	.nv.constant0._ZN2at6native18elementwise_kernelILi128ELi2EZNS0_22gpu_kernel_impl_nocastIZZZNS0_54_GLOBAL__N__d8c5977b_16_LinearAlgebra_cu_7dd49032_297216addr_kernel_cudaERNS_14TensorIteratorERKN3c106ScalarES9_ENKUlvE_clEvENKUlvE4_clEvEUldddE0_EEvRNS_18TensorIteratorBaseERKT_EUliE_EEviT1_,"a",@progbits
	.sectionflags	@""
	.align	4
.nv.constant0._ZN2at6native18elementwise_kernelILi128ELi2EZNS0_22gpu_kernel_impl_nocastIZZZNS0_54_GLOBAL__N__d8c5977b_16_LinearAlgebra_cu_7dd49032_297216addr_kernel_cudaERNS_14TensorIteratorERKN3c106ScalarES9_ENKUlvE_clEvENKUlvE4_clEvEUldddE0_EEvRNS_18TensorIteratorBaseERKT_EUliE_EEviT1_:
	.zero		1304


//--------------------- .nv.constant0._ZN2at6native27unrolled_elementwise_kernelIZZZNS0_54_GLOBAL__N__d8c5977b_16_LinearAlgebra_cu_7dd49032_297216addr_kernel_cudaERNS_14TensorIteratorERKN3c106ScalarES8_ENKUlvE_clEvENKUlvE4_clEvEUldddE0_St5arrayIPcLm4EELi4E23TrivialOffsetCalculatorILi3EjESF_ILi1EjENS0_6memory15LoadWithoutCastENSI_16StoreWithoutCastEEEviT_T0_T2_T3_T4_T5_ --------------------------
	.section	.nv.constant0._ZN2at6native27unrolled_elementwise_kernelIZZZNS0_54_GLOBAL__N__d8c5977b_16_LinearAlgebra_cu_7dd49032_297216addr_kernel_cudaERNS_14TensorIteratorERKN3c106ScalarES8_ENKUlvE_clEvENKUlvE4_clEvEUldddE0_St5arrayIPcLm4EELi4E23TrivialOffsetCalculatorILi3EjESF_ILi1EjENS0_6memory15LoadWithoutCastENSI_16StoreWithoutCastEEEviT_T0_T2_T3_T4_T5_,"a",@progbits
	.sectionflags	@""
	.align	4
.nv.constant0._ZN2at6native27unrolled_elementwise_kernelIZZZNS0_54_GLOBAL__N__d8c5977b_16_LinearAlgebra_cu_7dd49032_297216addr_kernel_cudaERNS_14TensorIteratorERKN3c106ScalarES8_ENKUlvE_clEvENKUlvE4_clEvEUldddE0_St5arrayIPcLm4EELi4E23TrivialOffsetCalculatorILi3EjESF_ILi1EjENS0_6memory15LoadWithoutCastENSI_16StoreWithoutCastEEEviT_T0_T2_T3_T4_T5_:
	.zero		596


//--------------------- .nv.constant0._ZN2at6native29vectorized_elementwise_kernelILi2EZZZNS0_54_GLOBAL__N__d8c5977b_16_LinearAlgebra_cu_7dd49032_297216addr_kernel_cudaERNS_14TensorIteratorERKN3c106ScalarES8_ENKUlvE_clEvENKUlvE4_clEvEUldddE0_St5arrayIPcLm4EEEEviT0_T1_ --------------------------
	.section	.nv.constant0._ZN2at6native29vectorized_elementwise_kernelILi2EZZZNS0_54_GLOBAL__N__d8c5977b_16_LinearAlgebra_cu_7dd49032_297216addr_kernel_cudaERNS_14TensorIteratorERKN3c106ScalarES8_ENKUlvE_clEvENKUlvE4_clEvEUldddE0_St5arrayIPcLm4EEEEviT0_T1_,"a",@progbits
	.sectionflags	@""
	.align	4
.nv.constant0._ZN2at6native29vectorized_elementwise_kernelILi2EZZZNS0_54_GLOBAL__N__d8c5977b_16_LinearAlgebra_cu_7dd49032_297216addr_kernel_cudaERNS_14TensorIteratorERKN3c106ScalarES8_ENKUlvE_clEvENKUlvE4_clEvEUldddE0_St5arrayIPcLm4EEEEviT0_T1_:
	.zero		592


//--------------------- .nv.constant0._ZN2at6native29vectorized_elementwise_kernelILi4EZZZNS0_54_GLOBAL__N__d8c5977b_16_LinearAlgebra_cu_7dd49032_297216addr_kernel_cudaERNS_14TensorIteratorERKN3c106ScalarES8_ENKUlvE_clEvENKUlvE4_clEvEUldddE0_St5arrayIPcLm4EEEEviT0_T1_ --------------------------
	.section	.nv.constant0._ZN2at6native29vectorized_elementwise_kernelILi4EZZZNS0_54_GLOBAL__N__d8c5977b_16_LinearAlgebra_cu_7dd49032_297216addr_kernel_cudaERNS_14TensorIteratorERKN3c106ScalarES8_ENKUlvE_clEvENKUlvE4_clEvEUldddE0_St5arrayIPcLm4EEEEviT0_T1_,"a",@progbits
	.sectionflags	@""
	.align	4
.nv.constant0._ZN2at6native29vectorized_elementwise_kernelILi4EZZZNS0_54_GLOBAL__N__d8c5977b_16_LinearAlgebra_cu_7dd49032_297216addr_kernel_cudaERNS_14TensorIteratorERKN3c106ScalarES8_ENKUlvE_clEvENKUlvE4_clEvEUldddE0_St5arrayIPcLm4EEEEviT0_T1_:
	.zero		592


//--------------------- .nv.constant0._ZN2at6native29vectorized_elementwise_kernelILi8EZZZNS0_54_GLOBAL__N__d8c5977b_16_LinearAlgebra_cu_7dd49032_297216addr_kernel_cudaERNS_14TensorIteratorERKN3c106ScalarES8_ENKUlvE_clEvENKUlvE4_clEvEUldddE0_St5arrayIPcLm4EEEEviT0_T1_ --------------------------
	.section	.nv.constant0._ZN2at6native29vectorized_elementwise_kernelILi8EZZZNS0_54_GLOBAL__N__d8c5977b_16_LinearAlgebra_cu_7dd49032_297216addr_kernel_cudaERNS_14TensorIteratorERKN3c106ScalarES8_ENKUlvE_clEvENKUlvE4_clEvEUldddE0_St5arrayIPcLm4EEEEviT0_T1_,"a",@progbits
	.sectionflags	@""
	.align	4
.nv.constant0._ZN2at6native29vectorized_elementwise_kernelILi8EZZZNS0_54_GLOBAL__N__d8c5977b_16_LinearAlgebra_cu_7dd49032_297216addr_kernel_cudaERNS_14TensorIteratorERKN3c106ScalarES8_ENKUlvE_clEvENKUlvE4_clEvEUldddE0_St5arrayIPcLm4EEEEviT0_T1_:
	.zero		592


//--------------------- .nv.constant0._ZN2at6native18elementwise_kernelILi128ELi4EZNS0_15gpu_kernel_implIZZZNS0_54_GLOBAL__N__d8c5977b_16_LinearAlgebra_cu_7dd49032_297216addr_kernel_cudaERNS_14TensorIteratorERKN3c106ScalarES9_ENKUlvE_clEvENKUlvE4_clEvEUldddE_EEvRNS_18TensorIteratorBaseERKT_EUliE_EEviT1_ --------------------------
	.section	.nv.constant0._ZN2at6native18elementwise_kernelILi128ELi4EZNS0_15gpu_kernel_implIZZZNS0_54_GLOBAL__N__d8c5977b_16_LinearAlgebra_cu_7dd49032_297216addr_kernel_cudaERNS_14TensorIteratorERKN3c106ScalarES9_ENKUlvE_clEvENKUlvE4_clEvEUldddE_EEvRNS_18TensorIteratorBaseERKT_EUliE_EEviT1_,"a",@progbits
	.sectionflags	@""
	.align	4
.nv.constant0._ZN2at6native18elementwise_kernelILi128ELi4EZNS0_15gpu_kernel_implIZZZNS0_54_GLOBAL__N__d8c5977b_16_LinearAlgebra_cu_7dd49032_297216addr_kernel_cudaERNS_14TensorIteratorERKN3c106ScalarES9_ENKUlvE_clEvENKUlvE4_clEvEUldddE_EEvRNS_18TensorIteratorBaseERKT_EUliE_EEviT1_:
	.zero		1304


//--------------------- .nv.constant0._ZN2at6native27unrolled_elementwise_kernelIZZZNS0_54_GLOBAL__N__d8c5977b_16_LinearAlgebra_cu_7dd49032_297216addr_kernel_cudaERNS_14TensorIteratorERKN3c106ScalarES8_ENKUlvE_clEvENKUlvE4_clEvEUldddE_St5arrayIPcLm4EELi4E23TrivialOffsetCalculatorILi3EjESF_ILi1EjENS0_6memory12LoadWithCastILi3EEENSI_13StoreWithCastILi1EEEEEviT_T0_T2_T3_T4_T5_ --------------------------
	.section	.nv.constant0._ZN2at6native27unrolled_elementwise_kernelIZZZNS0_54_GLOBAL__N__d8c5977b_16_LinearAlgebra_cu_7dd49032_297216addr_kernel_cudaERNS_14TensorIteratorERKN3c106ScalarES8_ENKUlvE_clEvENKUlvE4_clEvEUldddE_St5arrayIPcLm4EELi4E23TrivialOffsetCalculatorILi3EjESF_ILi1EjENS0_6memory12LoadWithCastILi3EEENSI_13StoreWithCastILi1EEEEEviT_T0_T2_T3_T4_T5_,"a",@progbits
	.sectionflags	@""
	.align	4
.nv.constant0._ZN2at6native27unrolled_elementwise_kernelIZZZNS0_54_GLOBAL__N__d8c5977b_16_LinearAlgebra_cu_7dd49032_297216addr_kernel_cudaERNS_14TensorIteratorERKN3c106ScalarES8_ENKUlvE_clEvENKUlvE4_clEvEUldddE_St5arrayIPcLm4EELi4E23TrivialOffsetCalculatorILi3EjESF_ILi1EjENS0_6memory12LoadWithCastILi3EEENSI_13StoreWithCastILi1EEEEEviT_T0_T2_T3_T4_T5_:
	.zero		612


//--------------------- .nv.constant0._ZN2at6native18elementwise_kernelILi128ELi2EZNS0_22gpu_kernel_impl_nocastIZZZNS0_54_GLOBAL__N__d8c5977b_16_LinearAlgebra_cu_7dd49032_297216addr_kernel_cudaERNS_14TensorIteratorERKN3c106ScalarES9_ENKUlvE_clEvENKUlvE4_clEvEUldddE_EEvRNS_18TensorIteratorBaseERKT_EUliE_EEviT1_ --------------------------
	.section	.nv.constant0._ZN2at6native18elementwise_kernelILi128ELi2EZNS0_22gpu_kernel_impl_nocastIZZZNS0_54_GLOBAL__N__d8c5977b_16_LinearAlgebra_cu_7dd49032_297216addr_kernel_cudaERNS_14TensorIteratorERKN3c106ScalarES9_ENKUlvE_clEvENKUlvE4_clEvEUldddE_EEvRNS_18TensorIteratorBaseERKT_EUliE_EEviT1_,"a",@progbits
	.sectionflags	@""
	.align	4
.nv.constant0._ZN2at6native18elementwise_kernelILi128ELi2EZNS0_22gpu_kernel_impl_nocastIZZZNS0_54_GLOBAL__N__d8c5977b_16_LinearAlgebra_cu_7dd49032_297216addr_kernel_cudaERNS_14TensorIteratorERKN3c106ScalarES9_ENKUlvE_clEvENKUlvE4_clEvEUldddE_EEvRNS_18TensorIteratorBaseERKT_EUliE_EEviT1_:
	.zero		1296


//--------------------- .nv.constant0._ZN2at6native27unrolled_elementwise_kernelIZZZNS0_54_GLOBAL__N__d8c5977b_16_LinearAlgebra_cu_7dd49032_297216addr_kernel_cudaERNS_14TensorIteratorERKN3c106ScalarES8_ENKUlvE_clEvENKUlvE4_clEvEUldddE_St5arrayIPcLm4EELi4E23TrivialOffsetCalculatorILi3EjESF_ILi1EjENS0_6memory15LoadWithoutCastENSI_16StoreWithoutCastEEEviT_T0_T2_T3_T4_T5_ --------------------------
	.section	.nv.constant0._ZN2at6native27unrolled_elementwise_kernelIZZZNS0_54_GLOBAL__N__d8c5977b_16_LinearAlgebra_cu_7dd49032_297216addr_kernel_cudaERNS_14TensorIteratorERKN3c106ScalarES8_ENKUlvE_clEvENKUlvE4_clEvEUldddE_St5arrayIPcLm4EELi4E23TrivialOffsetCalculatorILi3EjESF_ILi1EjENS0_6memory15LoadWithoutCastENSI_16StoreWithoutCastEEEviT_T0_T2_T3_T4_T5_,"a",@progbits
	.sectionflags	@""
	.align	4
.nv.constant0._ZN2at6native27unrolled_elementwise_kernelIZZZNS0_54_GLOBAL__N__d8c5977b_16_LinearAlgebra_cu_7dd49032_297216addr_kernel_cudaERNS_14TensorIteratorERKN3c106ScalarES8_ENKUlvE_clEvENKUlvE4_clEvEUldddE_St5arrayIPcLm4EELi4E23TrivialOffsetCalculatorILi3EjESF_ILi1EjENS0_6memory15LoadWithoutCastENSI_16StoreWithoutCastEEEviT_T0_T2_T3_T4_T5_:
	.zero		588


//--------------------- .nv.constant0._ZN2at6native29vectorized_elementwise_kernelILi2EZZZNS0_54_GLOBAL__N__d8c5977b_16_LinearAlgebra_cu_7dd49032_297216addr_kernel_cudaERNS_14TensorIteratorERKN3c106ScalarES8_ENKUlvE_clEvENKUlvE4_clEvEUldddE_St5arrayIPcLm4EEEEviT0_T1_ --------------------------
	.section	.nv.constant0._ZN2at6native29vectorized_elementwise_kernelILi2EZZZNS0_54_GLOBAL__N__d8c5977b_16_LinearAlgebra_cu_7dd49032_297216addr_kernel_cudaERNS_14TensorIteratorERKN3c106ScalarES8_ENKUlvE_clEvENKUlvE4_clEvEUldddE_St5arrayIPcLm4EEEEviT0_T1_,"a",@progbits
	.sectionflags	@""
	.align	4
.nv.constant0._ZN2at6native29vectorized_elementwise_kernelILi2EZZZNS0_54_GLOBAL__N__d8c5977b_16_LinearAlgebra_cu_7dd49032_297216addr_kernel_cudaERNS_14TensorIteratorERKN3c106ScalarES8_ENKUlvE_clEvENKUlvE4_clEvEUldddE_St5arrayIPcLm4EEEEviT0_T1_:
	.zero		584


//--------------------- .nv.constant0._ZN2at6native29vectorized_elementwise_kernelILi4EZZZNS0_54_GLOBAL__N__d8c5977b_16_LinearAlgebra_cu_7dd49032_297216addr_kernel_cudaERNS_14TensorIteratorERKN3c106ScalarES8_ENKUlvE_clEvENKUlvE4_clEvEUldddE_St5arrayIPcLm4EEEEviT0_T1_ --------------------------
	.section	.nv.constant0._ZN2at6native29vectorized_elementwise_kernelILi4EZZZNS0_54_GLOBAL__N__d8c5977b_16_LinearAlgebra_cu_7dd49032_297216addr_kernel_cudaERNS_14TensorIteratorERKN3c106ScalarES8_ENKUlvE_clEvENKUlvE4_clEvEUldddE_St5arrayIPcLm4EEEEviT0_T1_,"a",@progbits
	.sectionflags	@""
	.align	4
.nv.constant0._ZN2at6native29vectorized_elementwise_kernelILi4EZZZNS0_54_GLOBAL__N__d8c5977b_16_LinearAlgebra_cu_7dd49032_297216addr_kernel_cudaERNS_14TensorIteratorERKN3c106ScalarES8_ENKUlvE_clEvENKUlvE4_clEvEUldddE_St5arrayIPcLm4EEEEviT0_T1_:
	.zero		584


//--------------------- .nv.constant0._ZN2at6native29vectorized_elementwise_kernelILi8EZZZNS0_54_GLOBAL__N__d8c5977b_16_LinearAlgebra_cu_7dd49032_297216addr_kernel_cudaERNS_14TensorIteratorERKN3c106ScalarES8_ENKUlvE_clEvENKUlvE4_clEvEUldddE_St5arrayIPcLm4EEEEviT0_T1_ --------------------------
	.section	.nv.constant0._ZN2at6native29vectorized_elementwise_kernelILi8EZZZNS0_54_GLOBAL__N__d8c5977b_16_LinearAlgebra_cu_7dd49032_297216addr_kernel_cudaERNS_14TensorIteratorERKN3c106ScalarES8_ENKUlvE_clEvENKUlvE4_clEvEUldddE_St5arrayIPcLm4EEEEviT0_T1_,"a",@progbits
	.sectionflags	@""
	.align	4
.nv.constant0._ZN2at6native29vectorized_elementwise_kernelILi8EZZZNS0_54_GLOBAL__N__d8c5977b_16_LinearAlgebra_cu_7dd49032_297216addr_kernel_cudaERNS_14TensorIteratorERKN3c106ScalarES8_ENKUlvE_clEvENKUlvE4_clEvEUldddE_St5arrayIPcLm4EEEEviT0_T1_:
	.zero		584


//--------------------- .nv.constant0._ZN2at6native18elementwise_kernelILi128ELi4EZNS0_15gpu_kernel_implIZZZNS0_54_GLOBAL__N__d8c5977b_16_LinearAlgebra_cu_7dd49032_297216addr_kernel_cudaERNS_14TensorIteratorERKN3c106ScalarES9_ENKUlvE_clEvENKUlvE3_clEvEUlsssE0_EEvRNS_18TensorIteratorBaseERKT_EUliE_EEviT1_ --------------------------
	.section	.nv.constant0._ZN2at6native18elementwise_kernelILi128ELi4EZNS0_15gpu_kernel_implIZZZNS0_54_GLOBAL__N__d8c5977b_16_LinearAlgebra_cu_7dd49032_297216addr_kernel_cudaERNS_14TensorIteratorERKN3c106ScalarES9_ENKUlvE_clEvENKUlvE3_clEvEUlsssE0_EEvRNS_18TensorIteratorBaseERKT_EUliE_EEviT1_,"a",@progbits
	.sectionflags	@""
	.align	4
.nv.constant0._ZN2at6native18elementwise_kernelILi128ELi4EZNS0_15gpu_kernel_implIZZZNS0_54_GLOBAL__N__d8c5977b_16_LinearAlgebra_cu_7dd49032_297216addr_kernel_cudaERNS_14TensorIteratorERKN3c106ScalarES9_ENKUlvE_clEvENKUlvE3_clEvEUlsssE0_EEvRNS_18TensorIteratorBaseERKT_EUliE_EEviT1_:
	.zero		1304


//--------------------- .nv.constant0._ZN2at6native27unrolled_elementwise_kernelIZZZNS0_54_GLOBAL__N__d8c5977b_16_LinearAlgebra_cu_7dd49032_297216addr_kernel_cudaERNS_14TensorIteratorERKN3c106ScalarES8_ENKUlvE_clEvENKUlvE3_clEvEUlsssE0_St5arrayIPcLm4EELi4E23TrivialOffsetCalculatorILi3EjESF_ILi1EjENS0_6memory12LoadWithCastILi3EEENSI_13StoreWithCastILi1EEEEEviT_T0_T2_T3_T4_T5_ --------------------------
	.section	.nv.constant0._ZN2at6native27unrolled_elementwise_kernelIZZZNS0_54_GLOBAL__N__d8c5977b_16_LinearAlgebra_cu_7dd49032_297216addr_kernel_cudaERNS_14TensorIteratorERKN3c106ScalarES8_ENKUlvE_clEvENKUlvE3_clEvEUlsssE0_St5arrayIPcLm4EELi4E23TrivialOffsetCalculatorILi3EjESF_ILi1EjENS0_6memory12LoadWithCastILi3EEENSI_13StoreWithCastILi1EEEEEviT_T0_T2_T3_T4_T5_,"a",@progbits
	.sectionflags	@""
	.align	4
.nv.constant0._ZN2at6native27unrolled_elementwise_kernelIZZZNS0_54_GLOBAL__N__d8c5977b_16_LinearAlgebra_cu_7dd49032_297216addr_kernel_cudaERNS_14TensorIteratorERKN3c106ScalarES8_ENKUlvE_clEvENKUlvE3_clEvEUlsssE0_St5arrayIPcLm4EELi4E23TrivialOffsetCalculatorILi3EjESF_ILi1EjENS0_6memory12LoadWithCastILi3EEENSI_13StoreWithCastILi1EEEEEviT_T0_T2_T3_T4_T5_:
	.zero		612


//--------------------- .nv.constant0._ZN2at6native18elementwise_kernelILi128ELi4EZNS0_22gpu_kernel_impl_nocastIZZZNS0_54_GLOBAL__N__d8c5977b_16_LinearAlgebra_cu_7dd49032_297216addr_kernel_cudaERNS_14TensorIteratorERKN3c106ScalarES9_ENKUlvE_clEvENKUlvE3_clEvEUlsssE0_EEvRNS_18TensorIteratorBaseERKT_EUliE_EEviT1_ --------------------------
	.section	.nv.constant0._ZN2at6native18elementwise_kernelILi128ELi4EZNS0_22gpu_kernel_impl_nocastIZZZNS0_54_GLOBAL__N__d8c5977b_16_LinearAlgebra_cu_7dd49032_297216addr_kernel_cudaERNS_14TensorIteratorERKN3c106ScalarES9_ENKUlvE_clEvENKUlvE3_clEvEUlsssE0_EEvRNS_18TensorIteratorBaseERKT_EUliE_EEviT1_,"a",@progbits
	.sectionflags	@""
	.align	4
.nv.constant0._ZN2at6native18elementwise_kernelILi128ELi4EZNS0_22gpu_kernel_impl_nocastIZZZNS0_54_GLOBAL__N__d8c5977b_16_LinearAlgebra_cu_7dd49032_297216addr_kernel_cudaERNS_14TensorIteratorERKN3c106ScalarES9_ENKUlvE_clEvENKUlvE3_clEvEUlsssE0_EEvRNS_18TensorIteratorBaseERKT_EUliE_EEviT1_:
	.zero		1296


//--------------------- .nv.constant0._ZN2at6native27unrolled_elementwise_kernelIZZZNS0_54_GLOBAL__N__d8c5977b_16_LinearAlgebra_cu_7dd49032_297216addr_kernel_cudaERNS_14TensorIteratorERKN3c106ScalarES8_ENKUlvE_clEvENKUlvE3_clEvEUlsssE0_St5arrayIPcLm4EELi4E23TrivialOffsetCalculatorILi3EjESF_ILi1EjENS0_6memory15LoadWithoutCastENSI_16StoreWithoutCastEEEviT_T0_T2_T3_T4_T5_ --------------------------
	.section	.nv.constant0._ZN2at6native27unrolled_elementwise_kernelIZZZNS0_54_GLOBAL__N__d8c5977b_16_LinearAlgebra_cu_7dd49032_297216addr_kernel_cudaERNS_14TensorIteratorERKN3c106ScalarES8_ENKUlvE_clEvENKUlvE3_clEvEUlsssE0_St5arrayIPcLm4EELi4E23TrivialOffsetCalculatorILi3EjESF_ILi1EjENS0_6memory15LoadWithoutCastENSI_16StoreWithoutCastEEEviT_T0_T2_T3_T4_T5_,"a",@progbits
	.sectionflags	@""
	.align	4
.nv.constant0._ZN2at6native27unrolled_elementwise_kernelIZZZNS0_54_GLOBAL__N__d8c5977b_16_LinearAlgebra_cu_7dd49032_297216addr_kernel_cudaERNS_14TensorIteratorERKN3c106ScalarES8_ENKUlvE_clEvENKUlvE3_clEvEUlsssE0_St5arrayIPcLm4EELi4E23TrivialOffsetCalculatorILi3EjESF_ILi1EjENS0_6memory15LoadWithoutCastENSI_16StoreWithoutCastEEEviT_T0_T2_T3_T4_T5_:
	.zero		588


//--------------------- .nv.constant0._ZN2at6native29vectorized_elementwise_kernelILi2EZZZNS0_54_GLOBAL__N__d8c5977b_16_LinearAlgebra_cu_7dd49032_297216addr_kernel_cudaERNS_14TensorIteratorERKN3c106ScalarES8_ENKUlvE_clEvENKUlvE3_clEvEUlsssE0_St5arrayIPcLm4EEEEviT0_T1_ --------------------------
	.section	.nv.constant0._ZN2at6native29vectorized_elementwise_kernelILi2EZZZNS0_54_GLOBAL__N__d8c5977b_16_LinearAlgebra_cu_7dd49032_297216addr_kernel_cudaERNS_14TensorIteratorERKN3c106ScalarES8_ENKUlvE_clEvENKUlvE3_clEvEUlsssE0_St5arrayIPcLm4EEEEviT0_T1_,"a",@progbits
	.sectionflags	@""
	.align	4
.nv.constant0._ZN2at6native29vectorized_elementwise_kernelILi2EZZZNS0_54_GLOBAL__N__d8c5977b_16_LinearAlgebra_cu_7dd49032_297216addr_kernel_cudaERNS_14TensorIteratorERKN3c106ScalarES8_ENKUlvE_clEvENKUlvE3_clEvEUlsssE0_St5arrayIPcLm4EEEEviT0_T1_:
	.zero		584


//--------------------- .nv.constant0._ZN2at6native29vectorized_elementwise_kernelILi4EZZZNS0_54_GLOBAL__N__d8c5977b_16_LinearAlgebra_cu_7dd49032_297216addr_kernel_cudaERNS_14TensorIteratorERKN3c106ScalarES8_ENKUlvE_clEvENKUlvE3_clEvEUlsssE0_St5arrayIPcLm4EEEEviT0_T1_ --------------------------
	.section	.nv.constant0._ZN2at6native29vectorized_elementwise_kernelILi4EZZZNS0_54_GLOBAL__N__d8c5977b_16_LinearAlgebra_cu_7dd49032_297216addr_kernel_cudaERNS_14TensorIteratorERKN3c106ScalarES8_ENKUlvE_clEvENKUlvE3_clEvEUlsssE0_St5arrayIPcLm4EEEEviT0_T1_,"a",@progbits
	.sectionflags	@""
	.align	4
.nv.constant0._ZN2at6native29vectorized_elementwise_kernelILi4EZZZNS0_54_GLOBAL__N__d8c5977b_16_LinearAlgebra_cu_7dd49032_297216addr_kernel_cudaERNS_14TensorIteratorERKN3c106ScalarES8_ENKUlvE_clEvENKUlvE3_clEvEUlsssE0_St5arrayIPcLm4EEEEviT0_T1_:
	.zero		584


//--------------------- .nv.constant0._ZN2at6native29vectorized_elementwise_kernelILi8EZZZNS0_54_GLOBAL__N__d8c5977b_16_LinearAlgebra_cu_7dd49032_297216addr_kernel_cudaERNS_14TensorIteratorERKN3c106ScalarES8_ENKUlvE_clEvENKUlvE3_clEvEUlsssE0_St5arrayIPcLm4EEEEviT0_T1_ --------------------------
	.section	.nv.constant0._ZN2at6native29vectorized_elementwise_kernelILi8EZZZNS0_54_GLOBAL__N__d8c5977b_16_LinearAlgebra_cu_7dd49032_297216addr_kernel_cudaERNS_14TensorIteratorERKN3c106ScalarES8_ENKUlvE_clEvENKUlvE3_clEvEUlsssE0_St5arrayIPcLm4EEEEviT0_T1_,"a",@progbits
	.sectionflags	@""
	.align	4
.nv.constant0._ZN2at6native29vectorized_elementwise_kernelILi8EZZZNS0_54_GLOBAL__N__d8c5977b_16_LinearAlgebra_cu_7dd49032_297216addr_kernel_cudaERNS_14TensorIteratorERKN3c106ScalarES8_ENKUlvE_clEvENKUlvE3_clEvEUlsssE0_St5arrayIPcLm4EEEEviT0_T1_:
	.zero		584


//--------------------- .nv.constant0._ZN2at6native18elementwise_kernelILi128ELi4EZNS0_15gpu_kernel_implIZZZNS0_54_GLOBAL__N__d8c5977b_16_LinearAlgebra_cu_7dd49032_297216addr_kernel_cudaERNS_14TensorIteratorERKN3c106ScalarES9_ENKUlvE_clEvENKUlvE3_clEvEUlsssE_EEvRNS_18TensorIteratorBaseERKT_EUliE_EEviT1_ --------------------------
	.section	.nv.constant0._ZN2at6native18elementwise_kernelILi128ELi4EZNS0_15gpu_kernel_implIZZZNS0_54_GLOBAL__N__d8c5977b_16_LinearAlgebra_cu_7dd49032_297216addr_kernel_cudaERNS_14TensorIteratorERKN3c106ScalarES9_ENKUlvE_clEvENKUlvE3_clEvEUlsssE_EEvRNS_18TensorIteratorBaseERKT_EUliE_EEviT1_,"a",@progbits
	.sectionflags	@""
	.align	4
.nv.constant0._ZN2at6native18elementwise_kernelILi128ELi4EZNS0_15gpu_kernel_implIZZZNS0_54_GLOBAL__N__d8c5977b_16_LinearAlgebra_cu_7dd49032_297216addr_kernel_cudaERNS_14TensorIteratorERKN3c106ScalarES9_ENKUlvE_clEvENKUlvE3_clEvEUlsssE_EEvRNS_18TensorIteratorBaseERKT_EUliE_EEviT1_:
	.zero		1304


//--------------------- .nv.constant0._ZN2at6native27unrolled_elementwise_kernelIZZZNS0_54_GLOBAL__N__d8c5977b_16_LinearAlgebra_cu_7dd49032_297216addr_kernel_cudaERNS_14TensorIteratorERKN3c106ScalarES8_ENKUlvE_clEvENKUlvE3_clEvEUlsssE_St5arrayIPcLm4EELi4E23TrivialOffsetCalculatorILi3EjESF_ILi1EjENS0_6memory12LoadWithCastILi3EEENSI_13StoreWithCastILi1EEEEEviT_T0_T2_T3_T4_T5_ --------------------------
	.section	.nv.constant0._ZN2at6native27unrolled_elementwise_kernelIZZZNS0_54_GLOBAL__N__d8c5977b_16_LinearAlgebra_cu_7dd49032_297216addr_kernel_cudaERNS_14TensorIteratorERKN3c106ScalarES8_ENKUlvE_clEvENKUlvE3_clEvEUlsssE_St5arrayIPcLm4EELi4E23TrivialOffsetCalculatorILi3EjESF_ILi1EjENS0_6memory12LoadWithCastILi3EEENSI_13StoreWithCastILi1EEEEEviT_T0_T2_T3_T4_T5_,"a",@progbits
	.sectionflags	@""
	.align	4
.nv.constant0._ZN2at6native27unrolled_elementwise_kernelIZZZNS0_54_GLOBAL__N__d8c5977b_16_LinearAlgebra_cu_7dd49032_297216addr_kernel_cudaERNS_14TensorIteratorERKN3c106ScalarES8_ENKUlvE_clEvENKUlvE3_clEvEUlsssE_St5arrayIPcLm4EELi4E23TrivialOffsetCalculatorILi3EjESF_ILi1EjENS0_6memory12LoadWithCastILi3EEENSI_13StoreWithCastILi1EEEEEviT_T0_T2_T3_T4_T5_:
	.zero		612


//--------------------- .nv.constant0._ZN2at6native18elementwise_kernelILi128ELi4EZNS0_22gpu_kernel_impl_nocastIZZZNS0_54_GLOBAL__N__d8c5977b_16_LinearAlgebra_cu_7dd49032_297216addr_kernel_cudaERNS_14TensorIteratorERKN3c106ScalarES9_ENKUlvE_clEvENKUlvE3_clEvEUlsssE_EEvRNS_18TensorIteratorBaseERKT_EUliE_EEviT1_ --------------------------
	.section	.nv.constant0._ZN2at6native18elementwise_kernelILi128ELi4EZNS0_22gpu_kernel_impl_nocastIZZZNS0_54_GLOBAL__N__d8c5977b_16_LinearAlgebra_cu_7dd49032_297216addr_kernel_cudaERNS_14TensorIteratorERKN3c106ScalarES9_ENKUlvE_clEvENKUlvE3_clEvEUlsssE_EEvRNS_18TensorIteratorBaseERKT_EUliE_EEviT1_,"a",@progbits
	.sectionflags	@""
	.align	4
.nv.constant0._ZN2at6native18elementwise_kernelILi128ELi4EZNS0_22gpu_kernel_impl_nocastIZZZNS0_54_GLOBAL__N__d8c5977b_16_LinearAlgebra_cu_7dd49032_297216addr_kernel_cudaERNS_14TensorIteratorERKN3c106ScalarES9_ENKUlvE_clEvENKUlvE3_clEvEUlsssE_EEvRNS_18TensorIteratorBaseERKT_EUliE_EEviT1_:
	.zero		1296


//--------------------- .nv.constant0._ZN2at6native27unrolled_elementwise_kernelIZZZNS0_54_GLOBAL__N__d8c5977b_16_LinearAlgebra_cu_7dd49032_297216addr_kernel_cudaERNS_14TensorIteratorERKN3c106ScalarES8_ENKUlvE_clEvENKUlvE3_clEvEUlsssE_St5arrayIPcLm4EELi4E23TrivialOffsetCalculatorILi3EjESF_ILi1EjENS0_6memory15LoadWithoutCastENSI_16StoreWithoutCastEEEviT_T0_T2_T3_T4_T5_ --------------------------
	.section	.nv.constant0._ZN2at6native27unrolled_elementwise_kernelIZZZNS0_54_GLOBAL__N__d8c5977b_16_LinearAlgebra_cu_7dd49032_297216addr_kernel_cudaERNS_14TensorIteratorERKN3c106ScalarES8_ENKUlvE_clEvENKUlvE3_clEvEUlsssE_St5arrayIPcLm4EELi4E23TrivialOffsetCalculatorILi3EjESF_ILi1EjENS0_6memory15LoadWithoutCastENSI_16StoreWithoutCastEEEviT_T0_T2_T3_T4_T5_,"a",@progbits
	.sectionflags	@""
	.align	4
.nv.constant0._ZN2at6native27unrolled_elementwise_kernelIZZZNS0_54_GLOBAL__N__d8c5977b_16_LinearAlgebra_cu_7dd49032_297216addr_kernel_cudaERNS_14TensorIteratorERKN3c106ScalarES8_ENKUlvE_clEvENKUlvE3_clEvEUlsssE_St5arrayIPcLm4EELi4E23TrivialOffsetCalculatorILi3EjESF_ILi1EjENS0_6memory15LoadWithoutCastENSI_16StoreWithoutCastEEEviT_T0_T2_T3_T4_T5_:
	.zero		588


//--------------------- .nv.constant0._ZN2at6native29vectorized_elementwise_kernelILi2EZZZNS0_54_GLOBAL__N__d8c5977b_16_LinearAlgebra_cu_7dd49032_297216addr_kernel_cudaERNS_14TensorIteratorERKN3c106ScalarES8_ENKUlvE_clEvENKUlvE3_clEvEUlsssE_St5arrayIPcLm4EEEEviT0_T1_ --------------------------
	.section	.nv.constant0._ZN2at6native29vectorized_elementwise_kernelILi2EZZZNS0_54_GLOBAL__N__d8c5977b_16_LinearAlgebra_cu_7dd49032_297216addr_kernel_cudaERNS_14TensorIteratorERKN3c106ScalarES8_ENKUlvE_clEvENKUlvE3_clEvEUlsssE_St5arrayIPcLm4EEEEviT0_T1_,"a",@progbits
	.sectionflags	@""
	.align	4
.nv.constant0._ZN2at6native29vectorized_elementwise_kernelILi2EZZZNS0_54_GLOBAL__N__d8c5977b_16_LinearAlgebra_cu_7dd49032_297216addr_kernel_cudaERNS_14TensorIteratorERKN3c106ScalarES8_ENKUlvE_clEvENKUlvE3_clEvEUlsssE_St5arrayIPcLm4EEEEviT0_T1_:
	.zero		584


//--------------------- .nv.constant0._ZN2at6native29vectorized_elementwise_kernelILi4EZZZNS0_54_GLOBAL__N__d8c5977b_16_LinearAlgebra_cu_7dd49032_297216addr_kernel_cudaERNS_14TensorIteratorERKN3c106ScalarES8_ENKUlvE_clEvENKUlvE3_clEvEUlsssE_St5arrayIPcLm4EEEEviT0_T1_ --------------------------
	.section	.nv.constant0._ZN2at6native29vectorized_elementwise_kernelILi4EZZZNS0_54_GLOBAL__N__d8c5977b_16_LinearAlgebra_cu_7dd49032_297216addr_kernel_cudaERNS_14TensorIteratorERKN3c106ScalarES8_ENKUlvE_clEvENKUlvE3_clEvEUlsssE_St5arrayIPcLm4EEEEviT0_T1_,"a",@progbits
	.sectionflags	@""
	.align	4
.nv.constant0._ZN2at6native29vectorized_elementwise_kernelILi4EZZZNS0_54_GLOBAL__N__d8c5977b_16_LinearAlgebra_cu_7dd49032_297216addr_kernel_cudaERNS_14TensorIteratorERKN3c106ScalarES8_ENKUlvE_clEvENKUlvE3_clEvEUlsssE_St5arrayIPcLm4EEEEviT0_T1_:
	.zero		584


//--------------------- .nv.constant0._ZN2at6native29vectorized_elementwise_kernelILi8EZZZNS0_54_GLOBAL__N__d8c5977b_16_LinearAlgebra_cu_7dd49032_297216addr_kernel_cudaERNS_14TensorIteratorERKN3c106ScalarES8_ENKUlvE_clEvENKUlvE3_clEvEUlsssE_St5arrayIPcLm4EEEEviT0_T1_ --------------------------
	.section	.nv.constant0._ZN2at6native29vectorized_elementwise_kernelILi8EZZZNS0_54_GLOBAL__N__d8c5977b_16_LinearAlgebra_cu_7dd49032_297216addr_kernel_cudaERNS_14TensorIteratorERKN3c106ScalarES8_ENKUlvE_clEvENKUlvE3_clEvEUlsssE_St5arrayIPcLm4EEEEviT0_T1_,"a",@progbits
	.sectionflags	@""
	.align	4
.nv.constant0._ZN2at6native29vectorized_elementwise_kernelILi8EZZZNS0_54_GLOBAL__N__d8c5977b_16_LinearAlgebra_cu_7dd49032_297216addr_kernel_cudaERNS_14TensorIteratorERKN3c106ScalarES8_ENKUlvE_clEvENKUlvE3_clEvEUlsssE_St5arrayIPcLm4EEEEviT0_T1_:
	.zero		584


//--------------------- .nv.constant0._ZN2at6native18elementwise_kernelILi128ELi4EZNS0_15gpu_kernel_implIZZZNS0_54_GLOBAL__N__d8c5977b_16_LinearAlgebra_cu_7dd49032_297216addr_kernel_cudaERNS_14TensorIteratorERKN3c106ScalarES9_ENKUlvE_clEvENKUlvE2_clEvEUllllE0_EEvRNS_18TensorIteratorBaseERKT_EUliE_EEviT1_ --------------------------
	.section	.nv.constant0._ZN2at6native18elementwise_kernelILi128ELi4EZNS0_15gpu_kernel_implIZZZNS0_54_GLOBAL__N__d8c5977b_16_LinearAlgebra_cu_7dd49032_297216addr_kernel_cudaERNS_14TensorIteratorERKN3c106ScalarES9_ENKUlvE_clEvENKUlvE2_clEvEUllllE0_EEvRNS_18TensorIteratorBaseERKT_EUliE_EEviT1_,"a",@progbits
	.sectionflags	@""
	.align	4
.nv.constant0._ZN2at6native18elementwise_kernelILi128ELi4EZNS0_15gpu_kernel_implIZZZNS0_54_GLOBAL__N__d8c5977b_16_LinearAlgebra_cu_7dd49032_297216addr_kernel_cudaERNS_14TensorIteratorERKN3c106ScalarES9_ENKUlvE_clEvENKUlvE2_clEvEUllllE0_EEvRNS_18TensorIteratorBaseERKT_EUliE_EEviT1_:
	.zero		1312


//--------------------- .nv.constant0._ZN2at6native27unrolled_elementwise_kernelIZZZNS0_54_GLOBAL__N__d8c5977b_16_LinearAlgebra_cu_7dd49032_297216addr_kernel_cudaERNS_14TensorIteratorERKN3c106ScalarES8_ENKUlvE_clEvENKUlvE2_clEvEUllllE0_St5arrayIPcLm4EELi4E23TrivialOffsetCalculatorILi3EjESF_ILi1EjENS0_6memory12LoadWithCastILi3EEENSI_13StoreWithCastILi1EEEEEviT_T0_T2_T3_T4_T5_ --------------------------
	.section	.nv.constant0._ZN2at6native27unrolled_elementwise_kernelIZZZNS0_54_GLOBAL__N__d8c5977b_16_LinearAlgebra_cu_7dd49032_297216addr_kernel_cudaERNS_14TensorIteratorERKN3c106ScalarES8_ENKUlvE_clEvENKUlvE2_clEvEUllllE0_St5arrayIPcLm4EELi4E23TrivialOffsetCalculatorILi3EjESF_ILi1EjENS0_6memory12LoadWithCastILi3EEENSI_13StoreWithCastILi1EEEEEviT_T0_T2_T3_T4_T5_,"a",@progbits
	.sectionflags	@""
	.align	4
.nv.constant0._ZN2at6native27unrolled_elementwise_kernelIZZZNS0_54_GLOBAL__N__d8c5977b_16_LinearAlgebra_cu_7dd49032_297216addr_kernel_cudaERNS_14TensorIteratorERKN3c106ScalarES8_ENKUlvE_clEvENKUlvE2_clEvEUllllE0_St5arrayIPcLm4EELi4E23TrivialOffsetCalculatorILi3EjESF_ILi1EjENS0_6memory12LoadWithCastILi3EEENSI_13StoreWithCastILi1EEEEEviT_T0_T2_T3_T4_T5_:
	.zero		620


//--------------------- .nv.constant0._ZN2at6native18elementwise_kernelILi128ELi2EZNS0_22gpu_kernel_impl_nocastIZZZNS0_54_GLOBAL__N__d8c5977b_16_LinearAlgebra_cu_7dd49032_297216addr_kernel_cudaERNS_14TensorIteratorERKN3c106ScalarES9_ENKUlvE_clEvENKUlvE2_clEvEUllllE0_EEvRNS_18TensorIteratorBaseERKT_EUliE_EEviT1_ --------------------------
	.section	.nv.constant0._ZN2at6native18elementwise_kernelILi128ELi2EZNS0_22gpu_kernel_impl_nocastIZZZNS0_54_GLOBAL__N__d8c5977b_16_LinearAlgebra_cu_7dd49032_297216addr_kernel_cudaERNS_14TensorIteratorERKN3c106ScalarES9_ENKUlvE_clEvENKUlvE2_clEvEUllllE0_EEvRNS_18TensorIteratorBaseERKT_EUliE_EEviT1_,"a",@progbits
	.sectionflags	@""
	.align	4
.nv.constant0._ZN2at6native18elementwise_kernelILi128ELi2EZNS0_22gpu_kernel_impl_nocastIZZZNS0_54_GLOBAL__N__d8c5977b_16_LinearAlgebra_cu_7dd49032_297216addr_kernel_cudaERNS_14TensorIteratorERKN3c106ScalarES9_ENKUlvE_clEvENKUlvE2_clEvEUllllE0_EEvRNS_18TensorIteratorBaseERKT_EUliE_EEviT1_:
	.zero		1304


//--------------------- .nv.constant0._ZN2at6native27unrolled_elementwise_kernelIZZZNS0_54_GLOBAL__N__d8c5977b_16_LinearAlgebra_cu_7dd49032_297216addr_kernel_cudaERNS_14TensorIteratorERKN3c106ScalarES8_ENKUlvE_clEvENKUlvE2_clEvEUllllE0_St5arrayIPcLm4EELi4E23TrivialOffsetCalculatorILi3EjESF_ILi1EjENS0_6memory15LoadWithoutCastENSI_16StoreWithoutCastEEEviT_T0_T2_T3_T4_T5_ --------------------------
	.section	.nv.constant0._ZN2at6native27unrolled_elementwise_kernelIZZZNS0_54_GLOBAL__N__d8c5977b_16_LinearAlgebra_cu_7dd49032_297216addr_kernel_cudaERNS_14TensorIteratorERKN3c106ScalarES8_ENKUlvE_clEvENKUlvE2_clEvEUllllE0_St5arrayIPcLm4EELi4E23TrivialOffsetCalculatorILi3EjESF_ILi1EjENS0_6memory15LoadWithoutCastENSI_16StoreWithoutCastEEEviT_T0_T2_T3_T4_T5_,"a",@progbits
	.sectionflags	@""
	.align	4
.nv.constant0._ZN2at6native27unrolled_elementwise_kernelIZZZNS0_54_GLOBAL__N__d8c5977b_16_LinearAlgebra_cu_7dd49032_297216addr_kernel_cudaERNS_14TensorIteratorERKN3c106ScalarES8_ENKUlvE_clEvENKUlvE2_clEvEUllllE0_St5arrayIPcLm4EELi4E23TrivialOffsetCalculatorILi3EjESF_ILi1EjENS0_6memory15LoadWithoutCastENSI_16StoreWithoutCastEEEviT_T0_T2_T3_T4_T5_:
	.zero		596


//--------------------- .nv.constant0._ZN2at6native29vectorized_elementwise_kernelILi2EZZZNS0_54_GLOBAL__N__d8c5977b_16_LinearAlgebra_cu_7dd49032_297216addr_kernel_cudaERNS_14TensorIteratorERKN3c106ScalarES8_ENKUlvE_clEvENKUlvE2_clEvEUllllE0_St5arrayIPcLm4EEEEviT0_T1_ --------------------------
	.section	.nv.constant0._ZN2at6native29vectorized_elementwise_kernelILi2EZZZNS0_54_GLOBAL__N__d8c5977b_16_LinearAlgebra_cu_7dd49032_297216addr_kernel_cudaERNS_14TensorIteratorERKN3c106ScalarES8_ENKUlvE_clEvENKUlvE2_clEvEUllllE0_St5arrayIPcLm4EEEEviT0_T1_,"a",@progbits
	.sectionflags	@""
	.align	4
.nv.constant0._ZN2at6native29vectorized_elementwise_kernelILi2EZZZNS0_54_GLOBAL__N__d8c5977b_16_LinearAlgebra_cu_7dd49032_297216addr_kernel_cudaERNS_14TensorIteratorERKN3c106ScalarES8_ENKUlvE_clEvENKUlvE2_clEvEUllllE0_St5arrayIPcLm4EEEEviT0_T1_:
	.zero		592


//--------------------- .nv.constant0._ZN2at6native29vectorized_elementwise_kernelILi4EZZZNS0_54_GLOBAL__N__d8c5977b_16_LinearAlgebra_cu_7dd49032_297216addr_kernel_cudaERNS_14TensorIteratorERKN3c106ScalarES8_ENKUlvE_clEvENKUlvE2_clEvEUllllE0_St5arrayIPcLm4EEEEviT0_T1_ --------------------------
	.section	.nv.constant0._ZN2at6native29vectorized_elementwise_kernelILi4EZZZNS0_54_GLOBAL__N__d8c5977b_16_LinearAlgebra_cu_7dd49032_297216addr_kernel_cudaERNS_14TensorIteratorERKN3c106ScalarES8_ENKUlvE_clEvENKUlvE2_clEvEUllllE0_St5arrayIPcLm4EEEEviT0_T1_,"a",@progbits
	.sectionflags	@""
	.align	4
.nv.constant0._ZN2at6native29vectorized_elementwise_kernelILi4EZZZNS0_54_GLOBAL__N__d8c5977b_16_LinearAlgebra_cu_7dd49032_297216addr_kernel_cudaERNS_14TensorIteratorERKN3c106ScalarES8_ENKUlvE_clEvENKUlvE2_clEvEUllllE0_St5arrayIPcLm4EEEEviT0_T1_:
	.zero		592


//--------------------- .nv.constant0._ZN2at6native29vectorized_elementwise_kernelILi8EZZZNS0_54_GLOBAL__N__d8c5977b_16_LinearAlgebra_cu_7dd49032_297216addr_kernel_cudaERNS_14TensorIteratorERKN3c106ScalarES8_ENKUlvE_clEvENKUlvE2_clEvEUllllE0_St5arrayIPcLm4EEEEviT0_T1_ --------------------------
	.section	.nv.constant0._ZN2at6native29vectorized_elementwise_kernelILi8EZZZNS0_54_GLOBAL__N__d8c5977b_16_LinearAlgebra_cu_7dd49032_297216addr_kernel_cudaERNS_14TensorIteratorERKN3c106ScalarES8_ENKUlvE_clEvENKUlvE2_clEvEUllllE0_St5arrayIPcLm4EEEEviT0_T1_,"a",@progbits
	.sectionflags	@""
	.align	4
.nv.constant0._ZN2at6native29vectorized_elementwise_kernelILi8EZZZNS0_54_GLOBAL__N__d8c5977b_16_LinearAlgebra_cu_7dd49032_297216addr_kernel_cudaERNS_14TensorIteratorERKN3c106ScalarES8_ENKUlvE_clEvENKUlvE2_clEvEUllllE0_St5arrayIPcLm4EEEEviT0_T1_:
	.zero		592


//--------------------- .nv.constant0._ZN2at6native18elementwise_kernelILi128ELi4EZNS0_15gpu_kernel_implIZZZNS0_54_GLOBAL__N__d8c5977b_16_LinearAlgebra_cu_7dd49032_297216addr_kernel_cudaERNS_14TensorIteratorERKN3c106ScalarES9_ENKUlvE_clEvENKUlvE2_clEvEUllllE_EEvRNS_18TensorIteratorBaseERKT_EUliE_EEviT1_ --------------------------
	.section	.nv.constant0._ZN2at6native18elementwise_kernelILi128ELi4EZNS0_15gpu_kernel_implIZZZNS0_54_GLOBAL__N__d8c5977b_16_LinearAlgebra_cu_7dd49032_297216addr_kernel_cudaERNS_14TensorIteratorERKN3c106ScalarES9_ENKUlvE_clEvENKUlvE2_clEvEUllllE_EEvRNS_18TensorIteratorBaseERKT_EUliE_EEviT1_,"a",@progbits
	.sectionflags	@""
	.align	4
.nv.constant0._ZN2at6native18elementwise_kernelILi128ELi4EZNS0_15gpu_kernel_implIZZZNS0_54_GLOBAL__N__d8c5977b_16_LinearAlgebra_cu_7dd49032_297216addr_kernel_cudaERNS_14TensorIteratorERKN3c106ScalarES9_ENKUlvE_clEvENKUlvE2_clEvEUllllE_EEvRNS_18TensorIteratorBaseERKT_EUliE_EEviT1_:
	.zero		1304


//--------------------- .nv.constant0._ZN2at6native27unrolled_elementwise_kernelIZZZNS0_54_GLOBAL__N__d8c5977b_16_LinearAlgebra_cu_7dd49032_297216addr_kernel_cudaERNS_14TensorIteratorERKN3c106ScalarES8_ENKUlvE_clEvENKUlvE2_clEvEUllllE_St5arrayIPcLm4EELi4E23TrivialOffsetCalculatorILi3EjESF_ILi1EjENS0_6memory12LoadWithCastILi3EEENSI_13StoreWithCastILi1EEEEEviT_T0_T2_T3_T4_T5_ --------------------------
	.section	.nv.constant0._ZN2at6native27unrolled_elementwise_kernelIZZZNS0_54_GLOBAL__N__d8c5977b_16_LinearAlgebra_cu_7dd49032_297216addr_kernel_cudaERNS_14TensorIteratorERKN3c106ScalarES8_ENKUlvE_clEvENKUlvE2_clEvEUllllE_St5arrayIPcLm4EELi4E23TrivialOffsetCalculatorILi3EjESF_ILi1EjENS0_6memory12LoadWithCastILi3EEENSI_13StoreWithCastILi1EEEEEviT_T0_T2_T3_T4_T5_,"a",@progbits
	.sectionflags	@""
	.align	4
.nv.constant0._ZN2at6native27unrolled_elementwise_kernelIZZZNS0_54_GLOBAL__N__d8c5977b_16_LinearAlgebra_cu_7dd49032_297216addr_kernel_cudaERNS_14TensorIteratorERKN3c106ScalarES8_ENKUlvE_clEvENKUlvE2_clEvEUllllE_St5arrayIPcLm4EELi4E23TrivialOffsetCalculatorILi3EjESF_ILi1EjENS0_6memory12LoadWithCastILi3EEENSI_13StoreWithCastILi1EEEEEviT_T0_T2_T3_T4_T5_:
	.zero		612


//--------------------- .nv.constant0._ZN2at6native18elementwise_kernelILi128ELi2EZNS0_22gpu_kernel_impl_nocastIZZZNS0_54_GLOBAL__N__d8c5977b_16_LinearAlgebra_cu_7dd49032_297216addr_kernel_cudaERNS_14TensorIteratorERKN3c106ScalarES9_ENKUlvE_clEvENKUlvE2_clEvEUllllE_EEvRNS_18TensorIteratorBaseERKT_EUliE_EEviT1_ --------------------------
	.section	.nv.constant0._ZN2at6native18elementwise_kernelILi128ELi2EZNS0_22gpu_kernel_impl_nocastIZZZNS0_54_GLOBAL__N__d8c5977b_16_LinearAlgebra_cu_7dd49032_297216addr_kernel_cudaERNS_14TensorIteratorERKN3c106ScalarES9_ENKUlvE_clEvENKUlvE2_clEvEUllllE_EEvRNS_18TensorIteratorBaseERKT_EUliE_EEviT1_,"a",@progbits
	.sectionflags	@""
	.align	4
.nv.constant0._ZN2at6native18elementwise_kernelILi128ELi2EZNS0_22gpu_kernel_impl_nocastIZZZNS0_54_GLOBAL__N__d8c5977b_16_LinearAlgebra_cu_7dd49032_297216addr_kernel_cudaERNS_14TensorIteratorERKN3c106ScalarES9_ENKUlvE_clEvENKUlvE2_clEvEUllllE_EEvRNS_18TensorIteratorBaseERKT_EUliE_EEviT1_:
	.zero		1296


//--------------------- .nv.constant0._ZN2at6native27unrolled_elementwise_kernelIZZZNS0_54_GLOBAL__N__d8c5977b_16_LinearAlgebra_cu_7dd49032_297216addr_kernel_cudaERNS_14TensorIteratorERKN3c106ScalarES8_ENKUlvE_clEvENKUlvE2_clEvEUllllE_St5arrayIPcLm4EELi4E23TrivialOffsetCalculatorILi3EjESF_ILi1EjENS0_6memory15LoadWithoutCastENSI_16StoreWithoutCastEEEviT_T0_T2_T3_T4_T5_ --------------------------
	.section	.nv.constant0._ZN2at6native27unrolled_elementwise_kernelIZZZNS0_54_GLOBAL__N__d8c5977b_16_LinearAlgebra_cu_7dd49032_297216addr_kernel_cudaERNS_14TensorIteratorERKN3c106ScalarES8_ENKUlvE_clEvENKUlvE2_clEvEUllllE_St5arrayIPcLm4EELi4E23TrivialOffsetCalculatorILi3EjESF_ILi1EjENS0_6memory15LoadWithoutCastENSI_16StoreWithoutCastEEEviT_T0_T2_T3_T4_T5_,"a",@progbits
	.sectionflags	@""
	.align	4
.nv.constant0._ZN2at6native27unrolled_elementwise_kernelIZZZNS0_54_GLOBAL__N__d8c5977b_16_LinearAlgebra_cu_7dd49032_297216addr_kernel_cudaERNS_14TensorIteratorERKN3c106ScalarES8_ENKUlvE_clEvENKUlvE2_clEvEUllllE_St5arrayIPcLm4EELi4E23TrivialOffsetCalculatorILi3EjESF_ILi1EjENS0_6memory15LoadWithoutCastENSI_16StoreWithoutCastEEEviT_T0_T2_T3_T4_T5_:
	.zero		588


//--------------------- .nv.constant0._ZN2at6native29vectorized_elementwise_kernelILi2EZZZNS0_54_GLOBAL__N__d8c5977b_16_LinearAlgebra_cu_7dd49032_297216addr_kernel_cudaERNS_14TensorIteratorERKN3c106ScalarES8_ENKUlvE_clEvENKUlvE2_clEvEUllllE_St5arrayIPcLm4EEEEviT0_T1_ --------------------------
	.section	.nv.constant0._ZN2at6native29vectorized_elementwise_kernelILi2EZZZNS0_54_GLOBAL__N__d8c5977b_16_LinearAlgebra_cu_7dd49032_297216addr_kernel_cudaERNS_14TensorIteratorERKN3c106ScalarES8_ENKUlvE_clEvENKUlvE2_clEvEUllllE_St5arrayIPcLm4EEEEviT0_T1_,"a",@progbits
	.sectionflags	@""
	.align	4
.nv.constant0._ZN2at6native29vectorized_elementwise_kernelILi2EZZZNS0_54_GLOBAL__N__d8c5977b_16_LinearAlgebra_cu_7dd49032_297216addr_kernel_cudaERNS_14TensorIteratorERKN3c106ScalarES8_ENKUlvE_clEvENKUlvE2_clEvEUllllE_St5arrayIPcLm4EEEEviT0_T1_:
	.zero		584


//--------------------- .nv.constant0._ZN2at6native29vectorized_elementwise_kernelILi4EZZZNS0_54_GLOBAL__N__d8c5977b_16_LinearAlgebra_cu_7dd49032_297216addr_kernel_cudaERNS_14TensorIteratorERKN3c106ScalarES8_ENKUlvE_clEvENKUlvE2_clEvEUllllE_St5arrayIPcLm4EEEEviT0_T1_ --------------------------
	.section	.nv.constant0._ZN2at6native29vectorized_elementwise_kernelILi4EZZZNS0_54_GLOBAL__N__d8c5977b_16_LinearAlgebra_cu_7dd49032_297216addr_kernel_cudaERNS_14TensorIteratorERKN3c106ScalarES8_ENKUlvE_clEvENKUlvE2_clEvEUllllE_St5arrayIPcLm4EEEEviT0_T1_,"a",@progbits
	.sectionflags	@""
	.align	4
.nv.constant0._ZN2at6native29vectorized_elementwise_kernelILi4EZZZNS0_54_GLOBAL__N__d8c5977b_16_LinearAlgebra_cu_7dd49032_297216addr_kernel_cudaERNS_14TensorIteratorERKN3c106ScalarES8_ENKUlvE_clEvENKUlvE2_clEvEUllllE_St5arrayIPcLm4EEEEviT0_T1_:
	.zero		584


//--------------------- .nv.constant0._ZN2at6native29vectorized_elementwise_kernelILi8EZZZNS0_54_GLOBAL__N__d8c5977b_16_LinearAlgebra_cu_7dd49032_297216addr_kernel_cudaERNS_14TensorIteratorERKN3c106ScalarES8_ENKUlvE_clEvENKUlvE2_clEvEUllllE_St5arrayIPcLm4EEEEviT0_T1_ --------------------------
	.section	.nv.constant0._ZN2at6native29vectorized_elementwise_kernelILi8EZZZNS0_54_GLOBAL__N__d8c5977b_16_LinearAlgebra_cu_7dd49032_297216addr_kernel_cudaERNS_14TensorIteratorERKN3c106ScalarES8_ENKUlvE_clEvENKUlvE2_clEvEUllllE_St5arrayIPcLm4EEEEviT0_T1_,"a",@progbits
	.sectionflags	@""
	.align	4
.nv.constant0._ZN2at6native29vectorized_elementwise_kernelILi8EZZZNS0_54_GLOBAL__N__d8c5977b_16_LinearAlgebra_cu_7dd49032_297216addr_kernel_cudaERNS_14TensorIteratorERKN3c106ScalarES8_ENKUlvE_clEvENKUlvE2_clEvEUllllE_St5arrayIPcLm4EEEEviT0_T1_:
	.zero		584


//--------------------- .nv.constant0._ZN2at6native18elementwise_kernelILi128ELi4EZNS0_15gpu_kernel_implIZZZNS0_54_GLOBAL__N__d8c5977b_16_LinearAlgebra_cu_7dd49032_297216addr_kernel_cudaERNS_14TensorIteratorERKN3c106ScalarES9_ENKUlvE_clEvENKUlvE1_clEvEUliiiE0_EEvRNS_18TensorIteratorBaseERKT_EUliE_EEviT1_ --------------------------
	.section	.nv.constant0._ZN2at6native18elementwise_kernelILi128ELi4EZNS0_15gpu_kernel_implIZZZNS0_54_GLOBAL__N__d8c5977b_16_LinearAlgebra_cu_7dd49032_297216addr_kernel_cudaERNS_14TensorIteratorERKN3c106ScalarES9_ENKUlvE_clEvENKUlvE1_clEvEUliiiE0_EEvRNS_18TensorIteratorBaseERKT_EUliE_EEviT1_,"a",@progbits
	.sectionflags	@""
	.align	4
.nv.constant0._ZN2at6native18elementwise_kernelILi128ELi4EZNS0_15gpu_kernel_implIZZZNS0_54_GLOBAL__N__d8c5977b_16_LinearAlgebra_cu_7dd49032_297216addr_kernel_cudaERNS_14TensorIteratorERKN3c106ScalarES9_ENKUlvE_clEvENKUlvE1_clEvEUliiiE0_EEvRNS_18TensorIteratorBaseERKT_EUliE_EEviT1_:
	.zero		1304


//--------------------- .nv.constant0._ZN2at6native27unrolled_elementwise_kernelIZZZNS0_54_GLOBAL__N__d8c5977b_16_LinearAlgebra_cu_7dd49032_297216addr_kernel_cudaERNS_14TensorIteratorERKN3c106ScalarES8_ENKUlvE_clEvENKUlvE1_clEvEUliiiE0_St5arrayIPcLm4EELi4E23TrivialOffsetCalculatorILi3EjESF_ILi1EjENS0_6memory12LoadWithCastILi3EEENSI_13StoreWithCastILi1EEEEEviT_T0_T2_T3_T4_T5_ --------------------------
	.section	.nv.constant0._ZN2at6native27unrolled_elementwise_kernelIZZZNS0_54_GLOBAL__N__d8c5977b_16_LinearAlgebra_cu_7dd49032_297216addr_kernel_cudaERNS_14TensorIteratorERKN3c106ScalarES8_ENKUlvE_clEvENKUlvE1_clEvEUliiiE0_St5arrayIPcLm4EELi4E23TrivialOffsetCalculatorILi3EjESF_ILi1EjENS0_6memory12LoadWithCastILi3EEENSI_13StoreWithCastILi1EEEEEviT_T0_T2_T3_T4_T5_,"a",@progbits
	.sectionflags	@""
	.align	4
.nv.constant0._ZN2at6native27unrolled_elementwise_kernelIZZZNS0_54_GLOBAL__N__d8c5977b_16_LinearAlgebra_cu_7dd49032_297216addr_kernel_cudaERNS_14TensorIteratorERKN3c106ScalarES8_ENKUlvE_clEvENKUlvE1_clEvEUliiiE0_St5arrayIPcLm4EELi4E23TrivialOffsetCalculatorILi3EjESF_ILi1EjENS0_6memory12LoadWithCastILi3EEENSI_13StoreWithCastILi1EEEEEviT_T0_T2_T3_T4_T5_:
	.zero		612


//--------------------- .nv.constant0._ZN2at6native18elementwise_kernelILi128ELi2EZNS0_22gpu_kernel_impl_nocastIZZZNS0_54_GLOBAL__N__d8c5977b_16_LinearAlgebra_cu_7dd49032_297216addr_kernel_cudaERNS_14TensorIteratorERKN3c106ScalarES9_ENKUlvE_clEvENKUlvE1_clEvEUliiiE0_EEvRNS_18TensorIteratorBaseERKT_EUliE_EEviT1_ --------------------------
	.section	.nv.constant0._ZN2at6native18elementwise_kernelILi128ELi2EZNS0_22gpu_kernel_impl_nocastIZZZNS0_54_GLOBAL__N__d8c5977b_16_LinearAlgebra_cu_7dd49032_297216addr_kernel_cudaERNS_14TensorIteratorERKN3c106ScalarES9_ENKUlvE_clEvENKUlvE1_clEvEUliiiE0_EEvRNS_18TensorIteratorBaseERKT_EUliE_EEviT1_,"a",@progbits
	.sectionflags	@""
	.align	4
.nv.constant0._ZN2at6native18elementwise_kernelILi128ELi2EZNS0_22gpu_kernel_impl_nocastIZZZNS0_54_GLOBAL__N__d8c5977b_16_LinearAlgebra_cu_7dd49032_297216addr_kernel_cudaERNS_14TensorIteratorERKN3c106ScalarES9_ENKUlvE_clEvENKUlvE1_clEvEUliiiE0_EEvRNS_18TensorIteratorBaseERKT_EUliE_EEviT1_:
	.zero		1296


//--------------------- .nv.constant0._ZN2at6native27unrolled_elementwise_kernelIZZZNS0_54_GLOBAL__N__d8c5977b_16_LinearAlgebra_cu_7dd49032_297216addr_kernel_cudaERNS_14TensorIteratorERKN3c106ScalarES8_ENKUlvE_clEvENKUlvE1_clEvEUliiiE0_St5arrayIPcLm4EELi4E23TrivialOffsetCalculatorILi3EjESF_ILi1EjENS0_6memory15LoadWithoutCastENSI_16StoreWithoutCastEEEviT_T0_T2_T3_T4_T5_ --------------------------
	.section	.nv.constant0._ZN2at6native27unrolled_elementwise_kernelIZZZNS0_54_GLOBAL__N__d8c5977b_16_LinearAlgebra_cu_7dd49032_297216addr_kernel_cudaERNS_14TensorIteratorERKN3c106ScalarES8_ENKUlvE_clEvENKUlvE1_clEvEUliiiE0_St5arrayIPcLm4EELi4E23TrivialOffsetCalculatorILi3EjESF_ILi1EjENS0_6memory15LoadWithoutCastENSI_16StoreWithoutCastEEEviT_T0_T2_T3_T4_T5_,"a",@progbits
	.sectionflags	@""
	.align	4
.nv.constant0._ZN2at6native27unrolled_elementwise_kernelIZZZNS0_54_GLOBAL__N__d8c5977b_16_LinearAlgebra_cu_7dd49032_297216addr_kernel_cudaERNS_14TensorIteratorERKN3c106ScalarES8_ENKUlvE_clEvENKUlvE1_clEvEUliiiE0_St5arrayIPcLm4EELi4E23TrivialOffsetCalculatorILi3EjESF_ILi1EjENS0_6memory15LoadWithoutCastENSI_16StoreWithoutCastEEEviT_T0_T2_T3_T4_T5_:
	.zero		588


//--------------------- .nv.constant0._ZN2at6native29vectorized_elementwise_kernelILi2EZZZNS0_54_GLOBAL__N__d8c5977b_16_LinearAlgebra_cu_7dd49032_297216addr_kernel_cudaERNS_14TensorIteratorERKN3c106ScalarES8_ENKUlvE_clEvENKUlvE1_clEvEUliiiE0_St5arrayIPcLm4EEEEviT0_T1_ --------------------------
	.section	.nv.constant0._ZN2at6native29vectorized_elementwise_kernelILi2EZZZNS0_54_GLOBAL__N__d8c5977b_16_LinearAlgebra_cu_7dd49032_297216addr_kernel_cudaERNS_14TensorIteratorERKN3c106ScalarES8_ENKUlvE_clEvENKUlvE1_clEvEUliiiE0_St5arrayIPcLm4EEEEviT0_T1_,"a",@progbits
	.sectionflags	@""
	.align	4
.nv.constant0._ZN2at6native29vectorized_elementwise_kernelILi2EZZZNS0_54_GLOBAL__N__d8c5977b_16_LinearAlgebra_cu_7dd49032_297216addr_kernel_cudaERNS_14TensorIteratorERKN3c106ScalarES8_ENKUlvE_clEvENKUlvE1_clEvEUliiiE0_St5arrayIPcLm4EEEEviT0_T1_:
	.zero		584


//--------------------- .nv.constant0._ZN2at6native29vectorized_elementwise_kernelILi4EZZZNS0_54_GLOBAL__N__d8c5977b_16_LinearAlgebra_cu_7dd49032_297216addr_kernel_cudaERNS_14TensorIteratorERKN3c106ScalarES8_ENKUlvE_clEvENKUlvE1_clEvEUliiiE0_St5arrayIPcLm4EEEEviT0_T1_ --------------------------
	.section	.nv.constant0._ZN2at6native29vectorized_elementwise_kernelILi4EZZZNS0_54_GLOBAL__N__d8c5977b_16_LinearAlgebra_cu_7dd49032_297216addr_kernel_cudaERNS_14TensorIteratorERKN3c106ScalarES8_ENKUlvE_clEvENKUlvE1_clEvEUliiiE0_St5arrayIPcLm4EEEEviT0_T1_,"a",@progbits
	.sectionflags	@""
	.align	4
.nv.constant0._ZN2at6native29vectorized_elementwise_kernelILi4EZZZNS0_54_GLOBAL__N__d8c5977b_16_LinearAlgebra_cu_7dd49032_297216addr_kernel_cudaERNS_14TensorIteratorERKN3c106ScalarES8_ENKUlvE_clEvENKUlvE1_clEvEUliiiE0_St5arrayIPcLm4EEEEviT0_T1_:
	.zero		584


//--------------------- .nv.constant0._ZN2at6native29vectorized_elementwise_kernelILi8EZZZNS0_54_GLOBAL__N__d8c5977b_16_LinearAlgebra_cu_7dd49032_297216addr_kernel_cudaERNS_14TensorIteratorERKN3c106ScalarES8_ENKUlvE_clEvENKUlvE1_clEvEUliiiE0_St5arrayIPcLm4EEEEviT0_T1_ --------------------------
	.section	.nv.constant0._ZN2at6native29vectorized_elementwise_kernelILi8EZZZNS0_54_GLOBAL__N__d8c5977b_16_LinearAlgebra_cu_7dd49032_297216addr_kernel_cudaERNS_14TensorIteratorERKN3c106ScalarES8_ENKUlvE_clEvENKUlvE1_clEvEUliiiE0_St5arrayIPcLm4EEEEviT0_T1_,"a",@progbits
	.sectionflags	@""
	.align	4
.nv.constant0._ZN2at6native29vectorized_elementwise_kernelILi8EZZZNS0_54_GLOBAL__N__d8c5977b_16_LinearAlgebra_cu_7dd49032_297216addr_kernel_cudaERNS_14TensorIteratorERKN3c106ScalarES8_ENKUlvE_clEvENKUlvE1_clEvEUliiiE0_St5arrayIPcLm4EEEEviT0_T1_:
	.zero		584


//--------------------- .nv.constant0._ZN2at6native18elementwise_kernelILi128ELi4EZNS0_15gpu_kernel_implIZZZNS0_54_GLOBAL__N__d8c5977b_16_LinearAlgebra_cu_7dd49032_297216addr_kernel_cudaERNS_14TensorIteratorERKN3c106ScalarES9_ENKUlvE_clEvENKUlvE1_clEvEUliiiE_EEvRNS_18TensorIteratorBaseERKT_EUliE_EEviT1_ --------------------------
	.section	.nv.constant0._ZN2at6native18elementwise_kernelILi128ELi4EZNS0_15gpu_kernel_implIZZZNS0_54_GLOBAL__N__d8c5977b_16_LinearAlgebra_cu_7dd49032_297216addr_kernel_cudaERNS_14TensorIteratorERKN3c106ScalarES9_ENKUlvE_clEvENKUlvE1_clEvEUliiiE_EEvRNS_18TensorIteratorBaseERKT_EUliE_EEviT1_,"a",@progbits
	.sectionflags	@""
	.align	4
.nv.constant0._ZN2at6native18elementwise_kernelILi128ELi4EZNS0_15gpu_kernel_implIZZZNS0_54_GLOBAL__N__d8c5977b_16_LinearAlgebra_cu_7dd49032_297216addr_kernel_cudaERNS_14TensorIteratorERKN3c106ScalarES9_ENKUlvE_clEvENKUlvE1_clEvEUliiiE_EEvRNS_18TensorIteratorBaseERKT_EUliE_EEviT1_:
	.zero		1304


//--------------------- .nv.constant0._ZN2at6native27unrolled_elementwise_kernelIZZZNS0_54_GLOBAL__N__d8c5977b_16_LinearAlgebra_cu_7dd49032_297216addr_kernel_cudaERNS_14TensorIteratorERKN3c106ScalarES8_ENKUlvE_clEvENKUlvE1_clEvEUliiiE_St5arrayIPcLm4EELi4E23TrivialOffsetCalculatorILi3EjESF_ILi1EjENS0_6memory12LoadWithCastILi3EEENSI_13StoreWithCastILi1EEEEEviT_T0_T2_T3_T4_T5_ --------------------------
	.section	.nv.constant0._ZN2at6native27unrolled_elementwise_kernelIZZZNS0_54_GLOBAL__N__d8c5977b_16_LinearAlgebra_cu_7dd49032_297216addr_kernel_cudaERNS_14TensorIteratorERKN3c106ScalarES8_ENKUlvE_clEvENKUlvE1_clEvEUliiiE_St5arrayIPcLm4EELi4E23TrivialOffsetCalculatorILi3EjESF_ILi1EjENS0_6memory12LoadWithCastILi3EEENSI_13StoreWithCastILi1EEEEEviT_T0_T2_T3_T4_T5_,"a",@progbits
	.sectionflags	@""
	.align	4
.nv.constant0._ZN2at6native27unrolled_elementwise_kernelIZZZNS0_54_GLOBAL__N__d8c5977b_16_LinearAlgebra_cu_7dd49032_297216addr_kernel_cudaERNS_14TensorIteratorERKN3c106ScalarES8_ENKUlvE_clEvENKUlvE1_clEvEUliiiE_St5arrayIPcLm4EELi4E23TrivialOffsetCalculatorILi3EjESF_ILi1EjENS0_6memory12LoadWithCastILi3EEENSI_13StoreWithCastILi1EEEEEviT_T0_T2_T3_T4_T5_:
	.zero		612


//--------------------- .nv.constant0._ZN2at6native18elementwise_kernelILi128ELi2EZNS0_22gpu_kernel_impl_nocastIZZZNS0_54_GLOBAL__N__d8c5977b_16_LinearAlgebra_cu_7dd49032_297216addr_kernel_cudaERNS_14TensorIteratorERKN3c106ScalarES9_ENKUlvE_clEvENKUlvE1_clEvEUliiiE_EEvRNS_18TensorIteratorBaseERKT_EUliE_EEviT1_ --------------------------
	.section	.nv.constant0._ZN2at6native18elementwise_kernelILi128ELi2EZNS0_22gpu_kernel_impl_nocastIZZZNS0_54_GLOBAL__N__d8c5977b_16_LinearAlgebra_cu_7dd49032_297216addr_kernel_cudaERNS_14TensorIteratorERKN3c106ScalarES9_ENKUlvE_clEvENKUlvE1_clEvEUliiiE_EEvRNS_18TensorIteratorBaseERKT_EUliE_EEviT1_,"a",@progbits
	.sectionflags	@""
	.align	4
.nv.constant0._ZN2at6native18elementwise_kernelILi128ELi2EZNS0_22gpu_kernel_impl_nocastIZZZNS0_54_GLOBAL__N__d8c5977b_16_LinearAlgebra_cu_7dd49032_297216addr_kernel_cudaERNS_14TensorIteratorERKN3c106ScalarES9_ENKUlvE_clEvENKUlvE1_clEvEUliiiE_EEvRNS_18TensorIteratorBaseERKT_EUliE_EEviT1_:
	.zero		1296


//--------------------- .nv.constant0._ZN2at6native27unrolled_elementwise_kernelIZZZNS0_54_GLOBAL__N__d8c5977b_16_LinearAlgebra_cu_7dd49032_297216addr_kernel_cudaERNS_14TensorIteratorERKN3c106ScalarES8_ENKUlvE_clEvENKUlvE1_clEvEUliiiE_St5arrayIPcLm4EELi4E23TrivialOffsetCalculatorILi3EjESF_ILi1EjENS0_6memory15LoadWithoutCastENSI_16StoreWithoutCastEEEviT_T0_T2_T3_T4_T5_ --------------------------
	.section	.nv.constant0._ZN2at6native27unrolled_elementwise_kernelIZZZNS0_54_GLOBAL__N__d8c5977b_16_LinearAlgebra_cu_7dd49032_297216addr_kernel_cudaERNS_14TensorIteratorERKN3c106ScalarES8_ENKUlvE_clEvENKUlvE1_clEvEUliiiE_St5arrayIPcLm4EELi4E23TrivialOffsetCalculatorILi3EjESF_ILi1EjENS0_6memory15LoadWithoutCastENSI_16StoreWithoutCastEEEviT_T0_T2_T3_T4_T5_,"a",@progbits
	.sectionflags	@""
	.align	4
.nv.constant0._ZN2at6native27unrolled_elementwise_kernelIZZZNS0_54_GLOBAL__N__d8c5977b_16_LinearAlgebra_cu_7dd49032_297216addr_kernel_cudaERNS_14TensorIteratorERKN3c106ScalarES8_ENKUlvE_clEvENKUlvE1_clEvEUliiiE_St5arrayIPcLm4EELi4E23TrivialOffsetCalculatorILi3EjESF_ILi1EjENS0_6memory15LoadWithoutCastENSI_16StoreWithoutCastEEEviT_T0_T2_T3_T4_T5_:
	.zero		588


//--------------------- .nv.constant0._ZN2at6native29vectorized_elementwise_kernelILi2EZZZNS0_54_GLOBAL__N__d8c5977b_16_LinearAlgebra_cu_7dd49032_297216addr_kernel_cudaERNS_14TensorIteratorERKN3c106ScalarES8_ENKUlvE_clEvENKUlvE1_clEvEUliiiE_St5arrayIPcLm4EEEEviT0_T1_ --------------------------
	.section	.nv.constant0._ZN2at6native29vectorized_elementwise_kernelILi2EZZZNS0_54_GLOBAL__N__d8c5977b_16_LinearAlgebra_cu_7dd49032_297216addr_kernel_cudaERNS_14TensorIteratorERKN3c106ScalarES8_ENKUlvE_clEvENKUlvE1_clEvEUliiiE_St5arrayIPcLm4EEEEviT0_T1_,"a",@progbits
	.sectionflags	@""
	.align	4
.nv.constant0._ZN2at6native29vectorized_elementwise_kernelILi2EZZZNS0_54_GLOBAL__N__d8c5977b_16_LinearAlgebra_cu_7dd49032_297216addr_kernel_cudaERNS_14TensorIteratorERKN3c106ScalarES8_ENKUlvE_clEvENKUlvE1_clEvEUliiiE_St5arrayIPcLm4EEEEviT0_T1_:
	.zero		584


//--------------------- .nv.constant0._ZN2at6native29vectorized_elementwise_kernelILi4EZZZNS0_54_GLOBAL__N__d8c5977b_16_LinearAlgebra_cu_7dd49032_297216addr_kernel_cudaERNS_14TensorIteratorERKN3c106ScalarES8_ENKUlvE_clEvENKUlvE1_clEvEUliiiE_St5arrayIPcLm4EEEEviT0_T1_ --------------------------
	.section	.nv.constant0._ZN2at6native29vectorized_elementwise_kernelILi4EZZZNS0_54_GLOBAL__N__d8c5977b_16_LinearAlgebra_cu_7dd49032_297216addr_kernel_cudaERNS_14TensorIteratorERKN3c106ScalarES8_ENKUlvE_clEvENKUlvE1_clEvEUliiiE_St5arrayIPcLm4EEEEviT0_T1_,"a",@progbits
	.sectionflags	@""
	.align	4
.nv.constant0._ZN2at6native29vectorized_elementwise_kernelILi4EZZZNS0_54_GLOBAL__N__d8c5977b_16_LinearAlgebra_cu_7dd49032_297216addr_kernel_cudaERNS_14TensorIteratorERKN3c106ScalarES8_ENKUlvE_clEvENKUlvE1_clEvEUliiiE_St5arrayIPcLm4EEEEviT0_T1_:
	.zero		584


//--------------------- .nv.constant0._ZN2at6native29vectorized_elementwise_kernelILi8EZZZNS0_54_GLOBAL__N__d8c5977b_16_LinearAlgebra_cu_7dd49032_297216addr_kernel_cudaERNS_14TensorIteratorERKN3c106ScalarES8_ENKUlvE_clEvENKUlvE1_clEvEUliiiE_St5arrayIPcLm4EEEEviT0_T1_ --------------------------
	.section	.nv.constant0._ZN2at6native29vectorized_elementwise_kernelILi8EZZZNS0_54_GLOBAL__N__d8c5977b_16_LinearAlgebra_cu_7dd49032_297216addr_kernel_cudaERNS_14TensorIteratorERKN3c106ScalarES8_ENKUlvE_clEvENKUlvE1_clEvEUliiiE_St5arrayIPcLm4EEEEviT0_T1_,"a",@progbits
	.sectionflags	@""
	.align	4
.nv.constant0._ZN2at6native29vectorized_elementwise_kernelILi8EZZZNS0_54_GLOBAL__N__d8c5977b_16_LinearAlgebra_cu_7dd49032_297216addr_kernel_cudaERNS_14TensorIteratorERKN3c106ScalarES8_ENKUlvE_clEvENKUlvE1_clEvEUliiiE_St5arrayIPcLm4EEEEviT0_T1_:
	.zero		584


//--------------------- .nv.constant0._ZN2at6native18elementwise_kernelILi128ELi4EZNS0_15gpu_kernel_implIZZZNS0_54_GLOBAL__N__d8c5977b_16_LinearAlgebra_cu_7dd49032_297216addr_kernel_cudaERNS_14TensorIteratorERKN3c106ScalarES9_ENKUlvE_clEvENKUlvE0_clEvEUlaaaE0_EEvRNS_18TensorIteratorBaseERKT_EUliE_EEviT1_ --------------------------
	.section	.nv.constant0._ZN2at6native18elementwise_kernelILi128ELi4EZNS0_15gpu_kernel_implIZZZNS0_54_GLOBAL__N__d8c5977b_16_LinearAlgebra_cu_7dd49032_297216addr_kernel_cudaERNS_14TensorIteratorERKN3c106ScalarES9_ENKUlvE_clEvENKUlvE0_clEvEUlaaaE0_EEvRNS_18TensorIteratorBaseERKT_EUliE_EEviT1_,"a",@progbits
	.sectionflags	@""
	.align	4
.nv.constant0._ZN2at6native18elementwise_kernelILi128ELi4EZNS0_15gpu_kernel_implIZZZNS0_54_GLOBAL__N__d8c5977b_16_LinearAlgebra_cu_7dd49032_297216addr_kernel_cudaERNS_14TensorIteratorERKN3c106ScalarES9_ENKUlvE_clEvENKUlvE0_clEvEUlaaaE0_EEvRNS_18TensorIteratorBaseERKT_EUliE_EEviT1_:
	.zero		1304


//--------------------- .nv.constant0._ZN2at6native27unrolled_elementwise_kernelIZZZNS0_54_GLOBAL__N__d8c5977b_16_LinearAlgebra_cu_7dd49032_297216addr_kernel_cudaERNS_14TensorIteratorERKN3c106ScalarES8_ENKUlvE_clEvENKUlvE0_clEvEUlaaaE0_St5arrayIPcLm4EELi4E23TrivialOffsetCalculatorILi3EjESF_ILi1EjENS0_6memory12LoadWithCastILi3EEENSI_13StoreWithCastILi1EEEEEviT_T0_T2_T3_T4_T5_ --------------------------
	.section	.nv.constant0._ZN2at6native27unrolled_elementwise_kernelIZZZNS0_54_GLOBAL__N__d8c5977b_16_LinearAlgebra_cu_7dd49032_297216addr_kernel_cudaERNS_14TensorIteratorERKN3c106ScalarES8_ENKUlvE_clEvENKUlvE0_clEvEUlaaaE0_St5arrayIPcLm4EELi4E23TrivialOffsetCalculatorILi3EjESF_ILi1EjENS0_6memory12LoadWithCastILi3EEENSI_13StoreWithCastILi1EEEEEviT_T0_T2_T3_T4_T5_,"a",@progbits
	.sectionflags	@""
	.align	4
.nv.constant0._ZN2at6native27unrolled_elementwise_kernelIZZZNS0_54_GLOBAL__N__d8c5977b_16_LinearAlgebra_cu_7dd49032_297216addr_kernel_cudaERNS_14TensorIteratorERKN3c106ScalarES8_ENKUlvE_clEvENKUlvE0_clEvEUlaaaE0_St5arrayIPcLm4EELi4E23TrivialOffsetCalculatorILi3EjESF_ILi1EjENS0_6memory12LoadWithCastILi3EEENSI_13StoreWithCastILi1EEEEEviT_T0_T2_T3_T4_T5_:
	.zero		612


//--------------------- .nv.constant0._ZN2at6native18elementwise_kernelILi128ELi4EZNS0_22gpu_kernel_impl_nocastIZZZNS0_54_GLOBAL__N__d8c5977b_16_LinearAlgebra_cu_7dd49032_297216addr_kernel_cudaERNS_14TensorIteratorERKN3c106ScalarES9_ENKUlvE_clEvENKUlvE0_clEvEUlaaaE0_EEvRNS_18TensorIteratorBaseERKT_EUliE_EEviT1_ --------------------------
	.section	.nv.constant0._ZN2at6native18elementwise_kernelILi128ELi4EZNS0_22gpu_kernel_impl_nocastIZZZNS0_54_GLOBAL__N__d8c5977b_16_LinearAlgebra_cu_7dd49032_297216addr_kernel_cudaERNS_14TensorIteratorERKN3c106ScalarES9_ENKUlvE_clEvENKUlvE0_clEvEUlaaaE0_EEvRNS_18TensorIteratorBaseERKT_EUliE_EEviT1_,"a",@progbits
	.sectionflags	@""
	.align	4
.nv.constant0._ZN2at6native18elementwise_kernelILi128ELi4EZNS0_22gpu_kernel_impl_nocastIZZZNS0_54_GLOBAL__N__d8c5977b_16_LinearAlgebra_cu_7dd49032_297216addr_kernel_cudaERNS_14TensorIteratorERKN3c106ScalarES9_ENKUlvE_clEvENKUlvE0_clEvEUlaaaE0_EEvRNS_18TensorIteratorBaseERKT_EUliE_EEviT1_:
	.zero		1296


//--------------------- .nv.constant0._ZN2at6native27unrolled_elementwise_kernelIZZZNS0_54_GLOBAL__N__d8c5977b_16_LinearAlgebra_cu_7dd49032_297216addr_kernel_cudaERNS_14TensorIteratorERKN3c106ScalarES8_ENKUlvE_clEvENKUlvE0_clEvEUlaaaE0_St5arrayIPcLm4EELi4E23TrivialOffsetCalculatorILi3EjESF_ILi1EjENS0_6memory15LoadWithoutCastENSI_16StoreWithoutCastEEEviT_T0_T2_T3_T4_T5_ --------------------------
	.section	.nv.constant0._ZN2at6native27unrolled_elementwise_kernelIZZZNS0_54_GLOBAL__N__d8c5977b_16_LinearAlgebra_cu_7dd49032_297216addr_kernel_cudaERNS_14TensorIteratorERKN3c106ScalarES8_ENKUlvE_clEvENKUlvE0_clEvEUlaaaE0_St5arrayIPcLm4EELi4E23TrivialOffsetCalculatorILi3EjESF_ILi1EjENS0_6memory15LoadWithoutCastENSI_16StoreWithoutCastEEEviT_T0_T2_T3_T4_T5_,"a",@progbits
	.sectionflags	@""
	.align	4
.nv.constant0._ZN2at6native27unrolled_elementwise_kernelIZZZNS0_54_GLOBAL__N__d8c5977b_16_LinearAlgebra_cu_7dd49032_297216addr_kernel_cudaERNS_14TensorIteratorERKN3c106ScalarES8_ENKUlvE_clEvENKUlvE0_clEvEUlaaaE0_St5arrayIPcLm4EELi4E23TrivialOffsetCalculatorILi3EjESF_ILi1EjENS0_6memory15LoadWithoutCastENSI_16StoreWithoutCastEEEviT_T0_T2_T3_T4_T5_:
	.zero		588


//--------------------- .nv.constant0._ZN2at6native29vectorized_elementwise_kernelILi2EZZZNS0_54_GLOBAL__N__d8c5977b_16_LinearAlgebra_cu_7dd49032_297216addr_kernel_cudaERNS_14TensorIteratorERKN3c106ScalarES8_ENKUlvE_clEvENKUlvE0_clEvEUlaaaE0_St5arrayIPcLm4EEEEviT0_T1_ --------------------------
	.section	.nv.constant0._ZN2at6native29vectorized_elementwise_kernelILi2EZZZNS0_54_GLOBAL__N__d8c5977b_16_LinearAlgebra_cu_7dd49032_297216addr_kernel_cudaERNS_14TensorIteratorERKN3c106ScalarES8_ENKUlvE_clEvENKUlvE0_clEvEUlaaaE0_St5arrayIPcLm4EEEEviT0_T1_,"a",@progbits
	.sectionflags	@""
	.align	4
.nv.constant0._ZN2at6native29vectorized_elementwise_kernelILi2EZZZNS0_54_GLOBAL__N__d8c5977b_16_LinearAlgebra_cu_7dd49032_297216addr_kernel_cudaERNS_14TensorIteratorERKN3c106ScalarES8_ENKUlvE_clEvENKUlvE0_clEvEUlaaaE0_St5arrayIPcLm4EEEEviT0_T1_:
	.zero		584


//--------------------- .nv.constant0._ZN2at6native29vectorized_elementwise_kernelILi4EZZZNS0_54_GLOBAL__N__d8c5977b_16_LinearAlgebra_cu_7dd49032_297216addr_kernel_cudaERNS_14TensorIteratorERKN3c106ScalarES8_ENKUlvE_clEvENKUlvE0_clEvEUlaaaE0_St5arrayIPcLm4EEEEviT0_T1_ --------------------------
	.section	.nv.constant0._ZN2at6native29vectorized_elementwise_kernelILi4EZZZNS0_54_GLOBAL__N__d8c5977b_16_LinearAlgebra_cu_7dd49032_297216addr_kernel_cudaERNS_14TensorIteratorERKN3c106ScalarES8_ENKUlvE_clEvENKUlvE0_clEvEUlaaaE0_St5arrayIPcLm4EEEEviT0_T1_,"a",@progbits
	.sectionflags	@""
	.align	4
.nv.constant0._ZN2at6native29vectorized_elementwise_kernelILi4EZZZNS0_54_GLOBAL__N__d8c5977b_16_LinearAlgebra_cu_7dd49032_297216addr_kernel_cudaERNS_14TensorIteratorERKN3c106ScalarES8_ENKUlvE_clEvENKUlvE0_clEvEUlaaaE0_St5arrayIPcLm4EEEEviT0_T1_:
	.zero		584


//--------------------- .nv.constant0._ZN2at6native29vectorized_elementwise_kernelILi8EZZZNS0_54_GLOBAL__N__d8c5977b_16_LinearAlgebra_cu_7dd49032_297216addr_kernel_cudaERNS_14TensorIteratorERKN3c106ScalarES8_ENKUlvE_clEvENKUlvE0_clEvEUlaaaE0_St5arrayIPcLm4EEEEviT0_T1_ --------------------------
	.section	.nv.constant0._ZN2at6native29vectorized_elementwise_kernelILi8EZZZNS0_54_GLOBAL__N__d8c5977b_16_LinearAlgebra_cu_7dd49032_297216addr_kernel_cudaERNS_14TensorIteratorERKN3c106ScalarES8_ENKUlvE_clEvENKUlvE0_clEvEUlaaaE0_St5arrayIPcLm4EEEEviT0_T1_,"a",@progbits
	.sectionflags	@""
	.align	4
.nv.constant0._ZN2at6native29vectorized_elementwise_kernelILi8EZZZNS0_54_GLOBAL__N__d8c5977b_16_LinearAlgebra_cu_7dd49032_297216addr_kernel_cudaERNS_14TensorIteratorERKN3c106ScalarES8_ENKUlvE_clEvENKUlvE0_clEvEUlaaaE0_St5arrayIPcLm4EEEEviT0_T1_:
	.zero		584


//--------------------- .nv.constant0._ZN2at6native18elementwise_kernelILi128ELi4EZNS0_15gpu_kernel_implIZZZNS0_54_GLOBAL__N__d8c5977b_16_LinearAlgebra_cu_7dd49032_297216addr_kernel_cudaERNS_14TensorIteratorERKN3c106ScalarES9_ENKUlvE_clEvENKUlvE0_clEvEUlaaaE_EEvRNS_18TensorIteratorBaseERKT_EUliE_EEviT1_ --------------------------
	.section	.nv.constant0._ZN2at6native18elementwise_kernelILi128ELi4EZNS0_15gpu_kernel_implIZZZNS0_54_GLOBAL__N__d8c5977b_16_LinearAlgebra_cu_7dd49032_297216addr_kernel_cudaERNS_14TensorIteratorERKN3c106ScalarES9_ENKUlvE_clEvENKUlvE0_clEvEUlaaaE_EEvRNS_18TensorIteratorBaseERKT_EUliE_EEviT1_,"a",@progbits
	.sectionflags	@""
	.align	4
.nv.constant0._ZN2at6native18elementwise_kernelILi128ELi4EZNS0_15gpu_kernel_implIZZZNS0_54_GLOBAL__N__d8c5977b_16_LinearAlgebra_cu_7dd49032_297216addr_kernel_cudaERNS_14TensorIteratorERKN3c106ScalarES9_ENKUlvE_clEvENKUlvE0_clEvEUlaaaE_EEvRNS_18TensorIteratorBaseERKT_EUliE_EEviT1_:
	.zero		1304


//--------------------- .nv.constant0._ZN2at6native27unrolled_elementwise_kernelIZZZNS0_54_GLOBAL__N__d8c5977b_16_LinearAlgebra_cu_7dd49032_297216addr_kernel_cudaERNS_14TensorIteratorERKN3c106ScalarES8_ENKUlvE_clEvENKUlvE0_clEvEUlaaaE_St5arrayIPcLm4EELi4E23TrivialOffsetCalculatorILi3EjESF_ILi1EjENS0_6memory12LoadWithCastILi3EEENSI_13StoreWithCastILi1EEEEEviT_T0_T2_T3_T4_T5_ --------------------------
	.section	.nv.constant0._ZN2at6native27unrolled_elementwise_kernelIZZZNS0_54_GLOBAL__N__d8c5977b_16_LinearAlgebra_cu_7dd49032_297216addr_kernel_cudaERNS_14TensorIteratorERKN3c106ScalarES8_ENKUlvE_clEvENKUlvE0_clEvEUlaaaE_St5arrayIPcLm4EELi4E23TrivialOffsetCalculatorILi3EjESF_ILi1EjENS0_6memory12LoadWithCastILi3EEENSI_13StoreWithCastILi1EEEEEviT_T0_T2_T3_T4_T5_,"a",@progbits
	.sectionflags	@""
	.align	4
.nv.constant0._ZN2at6native27unrolled_elementwise_kernelIZZZNS0_54_GLOBAL__N__d8c5977b_16_LinearAlgebra_cu_7dd49032_297216addr_kernel_cudaERNS_14TensorIteratorERKN3c106ScalarES8_ENKUlvE_clEvENKUlvE0_clEvEUlaaaE_St5arrayIPcLm4EELi4E23TrivialOffsetCalculatorILi3EjESF_ILi1EjENS0_6memory12LoadWithCastILi3EEENSI_13StoreWithCastILi1EEEEEviT_T0_T2_T3_T4_T5_:
	.zero		612


//--------------------- .nv.constant0._ZN2at6native18elementwise_kernelILi128ELi4EZNS0_22gpu_kernel_impl_nocastIZZZNS0_54_GLOBAL__N__d8c5977b_16_LinearAlgebra_cu_7dd49032_297216addr_kernel_cudaERNS_14TensorIteratorERKN3c106ScalarES9_ENKUlvE_clEvENKUlvE0_clEvEUlaaaE_EEvRNS_18TensorIteratorBaseERKT_EUliE_EEviT1_ --------------------------
	.section	.nv.constant0._ZN2at6native18elementwise_kernelILi128ELi4EZNS0_22gpu_kernel_impl_nocastIZZZNS0_54_GLOBAL__N__d8c5977b_16_LinearAlgebra_cu_7dd49032_297216addr_kernel_cudaERNS_14TensorIteratorERKN3c106ScalarES9_ENKUlvE_clEvENKUlvE0_clEvEUlaaaE_EEvRNS_18TensorIteratorBaseERKT_EUliE_EEviT1_,"a",@progbits
	.sectionflags	@""
	.align	4
.nv.constant0._ZN2at6native18elementwise_kernelILi128ELi4EZNS0_22gpu_kernel_impl_nocastIZZZNS0_54_GLOBAL__N__d8c5977b_16_LinearAlgebra_cu_7dd49032_297216addr_kernel_cudaERNS_14TensorIteratorERKN3c106ScalarES9_ENKUlvE_clEvENKUlvE0_clEvEUlaaaE_EEvRNS_18TensorIteratorBaseERKT_EUliE_EEviT1_:
	.zero		1296


//--------------------- .nv.constant0._ZN2at6native27unrolled_elementwise_kernelIZZZNS0_54_GLOBAL__N__d8c5977b_16_LinearAlgebra_cu_7dd49032_297216addr_kernel_cudaERNS_14TensorIteratorERKN3c106ScalarES8_ENKUlvE_clEvENKUlvE0_clEvEUlaaaE_St5arrayIPcLm4EELi4E23TrivialOffsetCalculatorILi3EjESF_ILi1EjENS0_6memory15LoadWithoutCastENSI_16StoreWithoutCastEEEviT_T0_T2_T3_T4_T5_ --------------------------
	.section	.nv.constant0._ZN2at6native27unrolled_elementwise_kernelIZZZNS0_54_GLOBAL__N__d8c5977b_16_LinearAlgebra_cu_7dd49032_297216addr_kernel_cudaERNS_14TensorIteratorERKN3c106ScalarES8_ENKUlvE_clEvENKUlvE0_clEvEUlaaaE_St5arrayIPcLm4EELi4E23TrivialOffsetCalculatorILi3EjESF_ILi1EjENS0_6memory15LoadWithoutCastENSI_16StoreWithoutCastEEEviT_T0_T2_T3_T4_T5_,"a",@progbits
	.sectionflags	@""
	.align	4
.nv.constant0._ZN2at6native27unrolled_elementwise_kernelIZZZNS0_54_GLOBAL__N__d8c5977b_16_LinearAlgebra_cu_7dd49032_297216addr_kernel_cudaERNS_14TensorIteratorERKN3c106ScalarES8_ENKUlvE_clEvENKUlvE0_clEvEUlaaaE_St5arrayIPcLm4EELi4E23TrivialOffsetCalculatorILi3EjESF_ILi1EjENS0_6memory15LoadWithoutCastENSI_16StoreWithoutCastEEEviT_T0_T2_T3_T4_T5_:
	.zero		588


//--------------------- .nv.constant0._ZN2at6native29vectorized_elementwise_kernelILi2EZZZNS0_54_GLOBAL__N__d8c5977b_16_LinearAlgebra_cu_7dd49032_297216addr_kernel_cudaERNS_14TensorIteratorERKN3c106ScalarES8_ENKUlvE_clEvENKUlvE0_clEvEUlaaaE_St5arrayIPcLm4EEEEviT0_T1_ --------------------------
	.section	.nv.constant0._ZN2at6native29vectorized_elementwise_kernelILi2EZZZNS0_54_GLOBAL__N__d8c5977b_16_LinearAlgebra_cu_7dd49032_297216addr_kernel_cudaERNS_14TensorIteratorERKN3c106ScalarES8_ENKUlvE_clEvENKUlvE0_clEvEUlaaaE_St5arrayIPcLm4EEEEviT0_T1_,"a",@progbits
	.sectionflags	@""
	.align	4
.nv.constant0._ZN2at6native29vectorized_elementwise_kernelILi2EZZZNS0_54_GLOBAL__N__d8c5977b_16_LinearAlgebra_cu_7dd49032_297216addr_kernel_cudaERNS_14TensorIteratorERKN3c106ScalarES8_ENKUlvE_clEvENKUlvE0_clEvEUlaaaE_St5arrayIPcLm4EEEEviT0_T1_:
	.zero		584


//--------------------- .nv.constant0._ZN2at6native29vectorized_elementwise_kernelILi4EZZZNS0_54_GLOBAL__N__d8c5977b_16_LinearAlgebra_cu_7dd49032_297216addr_kernel_cudaERNS_14TensorIteratorERKN3c106ScalarES8_ENKUlvE_clEvENKUlvE0_clEvEUlaaaE_St5arrayIPcLm4EEEEviT0_T1_ --------------------------
	.section	.nv.constant0._ZN2at6native29vectorized_elementwise_kernelILi4EZZZNS0_54_GLOBAL__N__d8c5977b_16_LinearAlgebra_cu_7dd49032_297216addr_kernel_cudaERNS_14TensorIteratorERKN3c106ScalarES8_ENKUlvE_clEvENKUlvE0_clEvEUlaaaE_St5arrayIPcLm4EEEEviT0_T1_,"a",@progbits
	.sectionflags	@""
	.align	4
.nv.constant0._ZN2at6native29vectorized_elementwise_kernelILi4EZZZNS0_54_GLOBAL__N__d8c5977b_16_LinearAlgebra_cu_7dd49032_297216addr_kernel_cudaERNS_14TensorIteratorERKN3c106ScalarES8_ENKUlvE_clEvENKUlvE0_clEvEUlaaaE_St5arrayIPcLm4EEEEviT0_T1_:
	.zero		584


//--------------------- .nv.constant0._ZN2at6native29vectorized_elementwise_kernelILi8EZZZNS0_54_GLOBAL__N__d8c5977b_16_LinearAlgebra_cu_7dd49032_297216addr_kernel_cudaERNS_14TensorIteratorERKN3c106ScalarES8_ENKUlvE_clEvENKUlvE0_clEvEUlaaaE_St5arrayIPcLm4EEEEviT0_T1_ --------------------------
	.section	.nv.constant0._ZN2at6native29vectorized_elementwise_kernelILi8EZZZNS0_54_GLOBAL__N__d8c5977b_16_LinearAlgebra_cu_7dd49032_297216addr_kernel_cudaERNS_14TensorIteratorERKN3c106ScalarES8_ENKUlvE_clEvENKUlvE0_clEvEUlaaaE_St5arrayIPcLm4EEEEviT0_T1_,"a",@progbits
	.sectionflags	@""
	.align	4
.nv.constant0._ZN2at6native29vectorized_elementwise_kernelILi8EZZZNS0_54_GLOBAL__N__d8c5977b_16_LinearAlgebra_cu_7dd49032_297216addr_kernel_cudaERNS_14TensorIteratorERKN3c106ScalarES8_ENKUlvE_clEvENKUlvE0_clEvEUlaaaE_St5arrayIPcLm4EEEEviT0_T1_:
	.zero		584


//--------------------- .nv.constant0._ZN2at6native18elementwise_kernelILi128ELi4EZNS0_15gpu_kernel_implIZZZNS0_54_GLOBAL__N__d8c5977b_16_LinearAlgebra_cu_7dd49032_297216addr_kernel_cudaERNS_14TensorIteratorERKN3c106ScalarES9_ENKUlvE_clEvENKUlvE_clEvEUlhhhE0_EEvRNS_18TensorIteratorBaseERKT_EUliE_EEviT1_ --------------------------
	.section	.nv.constant0._ZN2at6native18elementwise_kernelILi128ELi4EZNS0_15gpu_kernel_implIZZZNS0_54_GLOBAL__N__d8c5977b_16_LinearAlgebra_cu_7dd49032_297216addr_kernel_cudaERNS_14TensorIteratorERKN3c106ScalarES9_ENKUlvE_clEvENKUlvE_clEvEUlhhhE0_EEvRNS_18TensorIteratorBaseERKT_EUliE_EEviT1_,"a",@progbits
	.sectionflags	@""
	.align	4
.nv.constant0._ZN2at6native18elementwise_kernelILi128ELi4EZNS0_15gpu_kernel_implIZZZNS0_54_GLOBAL__N__d8c5977b_16_LinearAlgebra_cu_7dd49032_297216addr_kernel_cudaERNS_14TensorIteratorERKN3c106ScalarES9_ENKUlvE_clEvENKUlvE_clEvEUlhhhE0_EEvRNS_18TensorIteratorBaseERKT_EUliE_EEviT1_:
	.zero		1304


//--------------------- .nv.constant0._ZN2at6native27unrolled_elementwise_kernelIZZZNS0_54_GLOBAL__N__d8c5977b_16_LinearAlgebra_cu_7dd49032_297216addr_kernel_cudaERNS_14TensorIteratorERKN3c106ScalarES8_ENKUlvE_clEvENKUlvE_clEvEUlhhhE0_St5arrayIPcLm4EELi4E23TrivialOffsetCalculatorILi3EjESF_ILi1EjENS0_6memory12LoadWithCastILi3EEENSI_13StoreWithCastILi1EEEEEviT_T0_T2_T3_T4_T5_ --------------------------
	.section	.nv.constant0._ZN2at6native27unrolled_elementwise_kernelIZZZNS0_54_GLOBAL__N__d8c5977b_16_LinearAlgebra_cu_7dd49032_297216addr_kernel_cudaERNS_14TensorIteratorERKN3c106ScalarES8_ENKUlvE_clEvENKUlvE_clEvEUlhhhE0_St5arrayIPcLm4EELi4E23TrivialOffsetCalculatorILi3EjESF_ILi1EjENS0_6memory12LoadWithCastILi3EEENSI_13StoreWithCastILi1EEEEEviT_T0_T2_T3_T4_T5_,"a",@progbits
	.sectionflags	@""
	.align	4
.nv.constant0._ZN2at6native27unrolled_elementwise_kernelIZZZNS0_54_GLOBAL__N__d8c5977b_16_LinearAlgebra_cu_7dd49032_297216addr_kernel_cudaERNS_14TensorIteratorERKN3c106ScalarES8_ENKUlvE_clEvENKUlvE_clEvEUlhhhE0_St5arrayIPcLm4EELi4E23TrivialOffsetCalculatorILi3EjESF_ILi1EjENS0_6memory12LoadWithCastILi3EEENSI_13StoreWithCastILi1EEEEEviT_T0_T2_T3_T4_T5_:
	.zero		612


//--------------------- .nv.constant0._ZN2at6native18elementwise_kernelILi128ELi4EZNS0_22gpu_kernel_impl_nocastIZZZNS0_54_GLOBAL__N__d8c5977b_16_LinearAlgebra_cu_7dd49032_297216addr_kernel_cudaERNS_14TensorIteratorERKN3c106ScalarES9_ENKUlvE_clEvENKUlvE_clEvEUlhhhE0_EEvRNS_18TensorIteratorBaseERKT_EUliE_EEviT1_ --------------------------
	.section	.nv.constant0._ZN2at6native18elementwise_kernelILi128ELi4EZNS0_22gpu_kernel_impl_nocastIZZZNS0_54_GLOBAL__N__d8c5977b_16_LinearAlgebra_cu_7dd49032_297216addr_kernel_cudaERNS_14TensorIteratorERKN3c106ScalarES9_ENKUlvE_clEvENKUlvE_clEvEUlhhhE0_EEvRNS_18TensorIteratorBaseERKT_EUliE_EEviT1_,"a",@progbits
	.sectionflags	@""
	.align	4
.nv.constant0._ZN2at6native18elementwise_kernelILi128ELi4EZNS0_22gpu_kernel_impl_nocastIZZZNS0_54_GLOBAL__N__d8c5977b_16_LinearAlgebra_cu_7dd49032_297216addr_kernel_cudaERNS_14TensorIteratorERKN3c106ScalarES9_ENKUlvE_clEvENKUlvE_clEvEUlhhhE0_EEvRNS_18TensorIteratorBaseERKT_EUliE_EEviT1_:
	.zero		1296


//--------------------- .nv.constant0._ZN2at6native27unrolled_elementwise_kernelIZZZNS0_54_GLOBAL__N__d8c5977b_16_LinearAlgebra_cu_7dd49032_297216addr_kernel_cudaERNS_14TensorIteratorERKN3c106ScalarES8_ENKUlvE_clEvENKUlvE_clEvEUlhhhE0_St5arrayIPcLm4EELi4E23TrivialOffsetCalculatorILi3EjESF_ILi1EjENS0_6memory15LoadWithoutCastENSI_16StoreWithoutCastEEEviT_T0_T2_T3_T4_T5_ --------------------------
	.section	.nv.constant0._ZN2at6native27unrolled_elementwise_kernelIZZZNS0_54_GLOBAL__N__d8c5977b_16_LinearAlgebra_cu_7dd49032_297216addr_kernel_cudaERNS_14TensorIteratorERKN3c106ScalarES8_ENKUlvE_clEvENKUlvE_clEvEUlhhhE0_St5arrayIPcLm4EELi4E23TrivialOffsetCalculatorILi3EjESF_ILi1EjENS0_6memory15LoadWithoutCastENSI_16StoreWithoutCastEEEviT_T0_T2_T3_T4_T5_,"a",@progbits
	.sectionflags	@""
	.align	4
.nv.constant0._ZN2at6native27unrolled_elementwise_kernelIZZZNS0_54_GLOBAL__N__d8c5977b_16_LinearAlgebra_cu_7dd49032_297216addr_kernel_cudaERNS_14TensorIteratorERKN3c106ScalarES8_ENKUlvE_clEvENKUlvE_clEvEUlhhhE0_St5arrayIPcLm4EELi4E23TrivialOffsetCalculatorILi3EjESF_ILi1EjENS0_6memory15LoadWithoutCastENSI_16StoreWithoutCastEEEviT_T0_T2_T3_T4_T5_:
	.zero		588


//--------------------- .nv.constant0._ZN2at6native29vectorized_elementwise_kernelILi2EZZZNS0_54_GLOBAL__N__d8c5977b_16_LinearAlgebra_cu_7dd49032_297216addr_kernel_cudaERNS_14TensorIteratorERKN3c106ScalarES8_ENKUlvE_clEvENKUlvE_clEvEUlhhhE0_St5arrayIPcLm4EEEEviT0_T1_ --------------------------
	.section	.nv.constant0._ZN2at6native29vectorized_elementwise_kernelILi2EZZZNS0_54_GLOBAL__N__d8c5977b_16_LinearAlgebra_cu_7dd49032_297216addr_kernel_cudaERNS_14TensorIteratorERKN3c106ScalarES8_ENKUlvE_clEvENKUlvE_clEvEUlhhhE0_St5arrayIPcLm4EEEEviT0_T1_,"a",@progbits
	.sectionflags	@""
	.align	4
.nv.constant0._ZN2at6native29vectorized_elementwise_kernelILi2EZZZNS0_54_GLOBAL__N__d8c5977b_16_LinearAlgebra_cu_7dd49032_297216addr_kernel_cudaERNS_14TensorIteratorERKN3c106ScalarES8_ENKUlvE_clEvENKUlvE_clEvEUlhhhE0_St5arrayIPcLm4EEEEviT0_T1_:
	.zero		584


//--------------------- .nv.constant0._ZN2at6native29vectorized_elementwise_kernelILi4EZZZNS0_54_GLOBAL__N__d8c5977b_16_LinearAlgebra_cu_7dd49032_297216addr_kernel_cudaERNS_14TensorIteratorERKN3c106ScalarES8_ENKUlvE_clEvENKUlvE_clEvEUlhhhE0_St5arrayIPcLm4EEEEviT0_T1_ --------------------------
	.section	.nv.constant0._ZN2at6native29vectorized_elementwise_kernelILi4EZZZNS0_54_GLOBAL__N__d8c5977b_16_LinearAlgebra_cu_7dd49032_297216addr_kernel_cudaERNS_14TensorIteratorERKN3c106ScalarES8_ENKUlvE_clEvENKUlvE_clEvEUlhhhE0_St5arrayIPcLm4EEEEviT0_T1_,"a",@progbits
	.sectionflags	@""
	.align	4
.nv.constant0._ZN2at6native29vectorized_elementwise_kernelILi4EZZZNS0_54_GLOBAL__N__d8c5977b_16_LinearAlgebra_cu_7dd49032_297216addr_kernel_cudaERNS_14TensorIteratorERKN3c106ScalarES8_ENKUlvE_clEvENKUlvE_clEvEUlhhhE0_St5arrayIPcLm4EEEEviT0_T1_:
	.zero		584


//--------------------- .nv.constant0._ZN2at6native29vectorized_elementwise_kernelILi8EZZZNS0_54_GLOBAL__N__d8c5977b_16_LinearAlgebra_cu_7dd49032_297216addr_kernel_cudaERNS_14TensorIteratorERKN3c106ScalarES8_ENKUlvE_clEvENKUlvE_clEvEUlhhhE0_St5arrayIPcLm4EEEEviT0_T1_ --------------------------
	.section	.nv.constant0._ZN2at6native29vectorized_elementwise_kernelILi8EZZZNS0_54_GLOBAL__N__d8c5977b_16_LinearAlgebra_cu_7dd49032_297216addr_kernel_cudaERNS_14TensorIteratorERKN3c106ScalarES8_ENKUlvE_clEvENKUlvE_clEvEUlhhhE0_St5arrayIPcLm4EEEEviT0_T1_,"a",@progbits
	.sectionflags	@""
	.align	4
.nv.constant0._ZN2at6native29vectorized_elementwise_kernelILi8EZZZNS0_54_GLOBAL__N__d8c5977b_16_LinearAlgebra_cu_7dd49032_297216addr_kernel_cudaERNS_14TensorIteratorERKN3c106ScalarES8_ENKUlvE_clEvENKUlvE_clEvEUlhhhE0_St5arrayIPcLm4EEEEviT0_T1_:
	.zero		584


//--------------------- .nv.constant0._ZN2at6native18elementwise_kernelILi128ELi4EZNS0_15gpu_kernel_implIZZZNS0_54_GLOBAL__N__d8c5977b_16_LinearAlgebra_cu_7dd49032_297216addr_kernel_cudaERNS_14TensorIteratorERKN3c106ScalarES9_ENKUlvE_clEvENKUlvE_clEvEUlhhhE_EEvRNS_18TensorIteratorBaseERKT_EUliE_EEviT1_ --------------------------
	.section	.nv.constant0._ZN2at6native18elementwise_kernelILi128ELi4EZNS0_15gpu_kernel_implIZZZNS0_54_GLOBAL__N__d8c5977b_16_LinearAlgebra_cu_7dd49032_297216addr_kernel_cudaERNS_14TensorIteratorERKN3c106ScalarES9_ENKUlvE_clEvENKUlvE_clEvEUlhhhE_EEvRNS_18TensorIteratorBaseERKT_EUliE_EEviT1_,"a",@progbits
	.sectionflags	@""
	.align	4
.nv.constant0._ZN2at6native18elementwise_kernelILi128ELi4EZNS0_15gpu_kernel_implIZZZNS0_54_GLOBAL__N__d8c5977b_16_LinearAlgebra_cu_7dd49032_297216addr_kernel_cudaERNS_14TensorIteratorERKN3c106ScalarES9_ENKUlvE_clEvENKUlvE_clEvEUlhhhE_EEvRNS_18TensorIteratorBaseERKT_EUliE_EEviT1_:
	.zero		1304


//--------------------- .nv.constant0._ZN2at6native27unrolled_elementwise_kernelIZZZNS0_54_GLOBAL__N__d8c5977b_16_LinearAlgebra_cu_7dd49032_297216addr_kernel_cudaERNS_14TensorIteratorERKN3c106ScalarES8_ENKUlvE_clEvENKUlvE_clEvEUlhhhE_St5arrayIPcLm4EELi4E23TrivialOffsetCalculatorILi3EjESF_ILi1EjENS0_6memory12LoadWithCastILi3EEENSI_13StoreWithCastILi1EEEEEviT_T0_T2_T3_T4_T5_ --------------------------
	.section	.nv.constant0._ZN2at6native27unrolled_elementwise_kernelIZZZNS0_54_GLOBAL__N__d8c5977b_16_LinearAlgebra_cu_7dd49032_297216addr_kernel_cudaERNS_14TensorIteratorERKN3c106ScalarES8_ENKUlvE_clEvENKUlvE_clEvEUlhhhE_St5arrayIPcLm4EELi4E23TrivialOffsetCalculatorILi3EjESF_ILi1EjENS0_6memory12LoadWithCastILi3EEENSI_13StoreWithCastILi1EEEEEviT_T0_T2_T3_T4_T5_,"a",@progbits
	.sectionflags	@""
	.align	4
.nv.constant0._ZN2at6native27unrolled_elementwise_kernelIZZZNS0_54_GLOBAL__N__d8c5977b_16_LinearAlgebra_cu_7dd49032_297216addr_kernel_cudaERNS_14TensorIteratorERKN3c106ScalarES8_ENKUlvE_clEvENKUlvE_clEvEUlhhhE_St5arrayIPcLm4EELi4E23TrivialOffsetCalculatorILi3EjESF_ILi1EjENS0_6memory12LoadWithCastILi3EEENSI_13StoreWithCastILi1EEEEEviT_T0_T2_T3_T4_T5_:
	.zero		612


//--------------------- .nv.constant0._ZN2at6native18elementwise_kernelILi128ELi4EZNS0_22gpu_kernel_impl_nocastIZZZNS0_54_GLOBAL__N__d8c5977b_16_LinearAlgebra_cu_7dd49032_297216addr_kernel_cudaERNS_14TensorIteratorERKN3c106ScalarES9_ENKUlvE_clEvENKUlvE_clEvEUlhhhE_EEvRNS_18TensorIteratorBaseERKT_EUliE_EEviT1_ --------------------------
	.section	.nv.constant0._ZN2at6native18elementwise_kernelILi128ELi4EZNS0_22gpu_kernel_impl_nocastIZZZNS0_54_GLOBAL__N__d8c5977b_16_LinearAlgebra_cu_7dd49032_297216addr_kernel_cudaERNS_14TensorIteratorERKN3c106ScalarES9_ENKUlvE_clEvENKUlvE_clEvEUlhhhE_EEvRNS_18TensorIteratorBaseERKT_EUliE_EEviT1_,"a",@progbits
	.sectionflags	@""
	.align	4
.nv.constant0._ZN2at6native18elementwise_kernelILi128ELi4EZNS0_22gpu_kernel_impl_nocastIZZZNS0_54_GLOBAL__N__d8c5977b_16_LinearAlgebra_cu_7dd49032_297216addr_kernel_cudaERNS_14TensorIteratorERKN3c106ScalarES9_ENKUlvE_clEvENKUlvE_clEvEUlhhhE_EEvRNS_18TensorIteratorBaseERKT_EUliE_EEviT1_:
	.zero		1296


//--------------------- .nv.constant0._ZN2at6native27unrolled_elementwise_kernelIZZZNS0_54_GLOBAL__N__d8c5977b_16_LinearAlgebra_cu_7dd49032_297216addr_kernel_cudaERNS_14TensorIteratorERKN3c106ScalarES8_ENKUlvE_clEvENKUlvE_clEvEUlhhhE_St5arrayIPcLm4EELi4E23TrivialOffsetCalculatorILi3EjESF_ILi1EjENS0_6memory15LoadWithoutCastENSI_16StoreWithoutCastEEEviT_T0_T2_T3_T4_T5_ --------------------------
	.section	.nv.constant0._ZN2at6native27unrolled_elementwise_kernelIZZZNS0_54_GLOBAL__N__d8c5977b_16_LinearAlgebra_cu_7dd49032_297216addr_kernel_cudaERNS_14TensorIteratorERKN3c106ScalarES8_ENKUlvE_clEvENKUlvE_clEvEUlhhhE_St5arrayIPcLm4EELi4E23TrivialOffsetCalculatorILi3EjESF_ILi1EjENS0_6memory15LoadWithoutCastENSI_16StoreWithoutCastEEEviT_T0_T2_T3_T4_T5_,"a",@progbits
	.sectionflags	@""
	.align	4
.nv.constant0._ZN2at6native27unrolled_elementwise_kernelIZZZNS0_54_GLOBAL__N__d8c5977b_16_LinearAlgebra_cu_7dd49032_297216addr_kernel_cudaERNS_14TensorIteratorERKN3c106ScalarES8_ENKUlvE_clEvENKUlvE_clEvEUlhhhE_St5arrayIPcLm4EELi4E23TrivialOffsetCalculatorILi3EjESF_ILi1EjENS0_6memory15LoadWithoutCastENSI_16StoreWithoutCastEEEviT_T0_T2_T3_T4_T5_:
	.zero		588


//--------------------- .nv.constant0._ZN2at6native29vectorized_elementwise_kernelILi2EZZZNS0_54_GLOBAL__N__d8c5977b_16_LinearAlgebra_cu_7dd49032_297216addr_kernel_cudaERNS_14TensorIteratorERKN3c106ScalarES8_ENKUlvE_clEvENKUlvE_clEvEUlhhhE_St5arrayIPcLm4EEEEviT0_T1_ --------------------------
	.section	.nv.constant0._ZN2at6native29vectorized_elementwise_kernelILi2EZZZNS0_54_GLOBAL__N__d8c5977b_16_LinearAlgebra_cu_7dd49032_297216addr_kernel_cudaERNS_14TensorIteratorERKN3c106ScalarES8_ENKUlvE_clEvENKUlvE_clEvEUlhhhE_St5arrayIPcLm4EEEEviT0_T1_,"a",@progbits
	.sectionflags	@""
	.align	4
.nv.constant0._ZN2at6native29vectorized_elementwise_kernelILi2EZZZNS0_54_GLOBAL__N__d8c5977b_16_LinearAlgebra_cu_7dd49032_297216addr_kernel_cudaERNS_14TensorIteratorERKN3c106ScalarES8_ENKUlvE_clEvENKUlvE_clEvEUlhhhE_St5arrayIPcLm4EEEEviT0_T1_:
	.zero		584


//--------------------- .nv.constant0._ZN2at6native29vectorized_elementwise_kernelILi4EZZZNS0_54_GLOBAL__N__d8c5977b_16_LinearAlgebra_cu_7dd49032_297216addr_kernel_cudaERNS_14TensorIteratorERKN3c106ScalarES8_ENKUlvE_clEvENKUlvE_clEvEUlhhhE_St5arrayIPcLm4EEEEviT0_T1_ --------------------------
	.section	.nv.constant0._ZN2at6native29vectorized_elementwise_kernelILi4EZZZNS0_54_GLOBAL__N__d8c5977b_16_LinearAlgebra_cu_7dd49032_297216addr_kernel_cudaERNS_14TensorIteratorERKN3c106ScalarES8_ENKUlvE_clEvENKUlvE_clEvEUlhhhE_St5arrayIPcLm4EEEEviT0_T1_,"a",@progbits
	.sectionflags	@""
	.align	4
.nv.constant0._ZN2at6native29vectorized_elementwise_kernelILi4EZZZNS0_54_GLOBAL__N__d8c5977b_16_LinearAlgebra_cu_7dd49032_297216addr_kernel_cudaERNS_14TensorIteratorERKN3c106ScalarES8_ENKUlvE_clEvENKUlvE_clEvEUlhhhE_St5arrayIPcLm4EEEEviT0_T1_:
	.zero		584


//--------------------- .nv.constant0._ZN2at6native29vectorized_elementwise_kernelILi8EZZZNS0_54_GLOBAL__N__d8c5977b_16_LinearAlgebra_cu_7dd49032_297216addr_kernel_cudaERNS_14TensorIteratorERKN3c106ScalarES8_ENKUlvE_clEvENKUlvE_clEvEUlhhhE_St5arrayIPcLm4EEEEviT0_T1_ --------------------------
	.section	.nv.constant0._ZN2at6native29vectorized_elementwise_kernelILi8EZZZNS0_54_GLOBAL__N__d8c5977b_16_LinearAlgebra_cu_7dd49032_297216addr_kernel_cudaERNS_14TensorIteratorERKN3c106ScalarES8_ENKUlvE_clEvENKUlvE_clEvEUlhhhE_St5arrayIPcLm4EEEEviT0_T1_,"a",@progbits
	.sectionflags	@""
	.align	4
.nv.constant0._ZN2at6native29vectorized_elementwise_kernelILi8EZZZNS0_54_GLOBAL__N__d8c5977b_16_LinearAlgebra_cu_7dd49032_297216addr_kernel_cudaERNS_14TensorIteratorERKN3c106ScalarES8_ENKUlvE_clEvENKUlvE_clEvEUlhhhE_St5arrayIPcLm4EEEEviT0_T1_:
	.zero		584


//--------------------- .nv.constant0._ZN2at6native18elementwise_kernelILi128ELi4EZNS0_15gpu_kernel_implIZNS0_54_GLOBAL__N__d8c5977b_16_LinearAlgebra_cu_7dd49032_297216addr_kernel_cudaERNS_14TensorIteratorERKN3c106ScalarES9_EUlbbbE0_EEvRNS_18TensorIteratorBaseERKT_EUliE_EEviT1_ --------------------------
	.section	.nv.constant0._ZN2at6native18elementwise_kernelILi128ELi4EZNS0_15gpu_kernel_implIZNS0_54_GLOBAL__N__d8c5977b_16_LinearAlgebra_cu_7dd49032_297216addr_kernel_cudaERNS_14TensorIteratorERKN3c106ScalarES9_EUlbbbE0_EEvRNS_18TensorIteratorBaseERKT_EUliE_EEviT1_,"a",@progbits
	.sectionflags	@""
	.align	4
.nv.constant0._ZN2at6native18elementwise_kernelILi128ELi4EZNS0_15gpu_kernel_implIZNS0_54_GLOBAL__N__d8c5977b_16_LinearAlgebra_cu_7dd49032_297216addr_kernel_cudaERNS_14TensorIteratorERKN3c106ScalarES9_EUlbbbE0_EEvRNS_18TensorIteratorBaseERKT_EUliE_EEviT1_:
	.zero		1304


//--------------------- .nv.constant0._ZN2at6native27unrolled_elementwise_kernelIZNS0_54_GLOBAL__N__d8c5977b_16_LinearAlgebra_cu_7dd49032_297216addr_kernel_cudaERNS_14TensorIteratorERKN3c106ScalarES8_EUlbbbE0_St5arrayIPcLm4EELi4E23TrivialOffsetCalculatorILi3EjESD_ILi1EjENS0_6memory12LoadWithCastILi3EEENSG_13StoreWithCastILi1EEEEEviT_T0_T2_T3_T4_T5_ --------------------------
	.section	.nv.constant0._ZN2at6native27unrolled_elementwise_kernelIZNS0_54_GLOBAL__N__d8c5977b_16_LinearAlgebra_cu_7dd49032_297216addr_kernel_cudaERNS_14TensorIteratorERKN3c106ScalarES8_EUlbbbE0_St5arrayIPcLm4EELi4E23TrivialOffsetCalculatorILi3EjESD_ILi1EjENS0_6memory12LoadWithCastILi3EEENSG_13StoreWithCastILi1EEEEEviT_T0_T2_T3_T4_T5_,"a",@progbits
	.sectionflags	@""
	.align	4
.nv.constant0._ZN2at6native27unrolled_elementwise_kernelIZNS0_54_GLOBAL__N__d8c5977b_16_LinearAlgebra_cu_7dd49032_297216addr_kernel_cudaERNS_14TensorIteratorERKN3c106ScalarES8_EUlbbbE0_St5arrayIPcLm4EELi4E23TrivialOffsetCalculatorILi3EjESD_ILi1EjENS0_6memory12LoadWithCastILi3EEENSG_13StoreWithCastILi1EEEEEviT_T0_T2_T3_T4_T5_:
	.zero		612


//--------------------- .nv.constant0._ZN2at6native18elementwise_kernelILi128ELi4EZNS0_22gpu_kernel_impl_nocastIZNS0_54_GLOBAL__N__d8c5977b_16_LinearAlgebra_cu_7dd49032_297216addr_kernel_cudaERNS_14TensorIteratorERKN3c106ScalarES9_EUlbbbE0_EEvRNS_18TensorIteratorBaseERKT_EUliE_EEviT1_ --------------------------
	.section	.nv.constant0._ZN2at6native18elementwise_kernelILi128ELi4EZNS0_22gpu_kernel_impl_nocastIZNS0_54_GLOBAL__N__d8c5977b_16_LinearAlgebra_cu_7dd49032_297216addr_kernel_cudaERNS_14TensorIteratorERKN3c106ScalarES9_EUlbbbE0_EEvRNS_18TensorIteratorBaseERKT_EUliE_EEviT1_,"a",@progbits
	.sectionflags	@""
	.align	4
.nv.constant0._ZN2at6native18elementwise_kernelILi128ELi4EZNS0_22gpu_kernel_impl_nocastIZNS0_54_GLOBAL__N__d8c5977b_16_LinearAlgebra_cu_7dd49032_297216addr_kernel_cudaERNS_14TensorIteratorERKN3c106ScalarES9_EUlbbbE0_EEvRNS_18TensorIteratorBaseERKT_EUliE_EEviT1_:
	.zero		1296


//--------------------- .nv.constant0._ZN2at6native27unrolled_elementwise_kernelIZNS0_54_GLOBAL__N__d8c5977b_16_LinearAlgebra_cu_7dd49032_297216addr_kernel_cudaERNS_14TensorIteratorERKN3c106ScalarES8_EUlbbbE0_St5arrayIPcLm4EELi4E23TrivialOffsetCalculatorILi3EjESD_ILi1EjENS0_6memory15LoadWithoutCastENSG_16StoreWithoutCastEEEviT_T0_T2_T3_T4_T5_ --------------------------
	.section	.nv.constant0._ZN2at6native27unrolled_elementwise_kernelIZNS0_54_GLOBAL__N__d8c5977b_16_LinearAlgebra_cu_7dd49032_297216addr_kernel_cudaERNS_14TensorIteratorERKN3c106ScalarES8_EUlbbbE0_St5arrayIPcLm4EELi4E23TrivialOffsetCalculatorILi3EjESD_ILi1EjENS0_6memory15LoadWithoutCastENSG_16StoreWithoutCastEEEviT_T0_T2_T3_T4_T5_,"a",@progbits
	.sectionflags	@""
	.align	4
.nv.constant0._ZN2at6native27unrolled_elementwise_kernelIZNS0_54_GLOBAL__N__d8c5977b_16_LinearAlgebra_cu_7dd49032_297216addr_kernel_cudaERNS_14TensorIteratorERKN3c106ScalarES8_EUlbbbE0_St5arrayIPcLm4EELi4E23TrivialOffsetCalculatorILi3EjESD_ILi1EjENS0_6memory15LoadWithoutCastENSG_16StoreWithoutCastEEEviT_T0_T2_T3_T4_T5_:
	.zero		588


//--------------------- .nv.constant0._ZN2at6native29vectorized_elementwise_kernelILi2EZNS0_54_GLOBAL__N__d8c5977b_16_LinearAlgebra_cu_7dd49032_297216addr_kernel_cudaERNS_14TensorIteratorERKN3c106ScalarES8_EUlbbbE0_St5arrayIPcLm4EEEEviT0_T1_ --------------------------
	.section	.nv.constant0._ZN2at6native29vectorized_elementwise_kernelILi2EZNS0_54_GLOBAL__N__d8c5977b_16_LinearAlgebra_cu_7dd49032_297216addr_kernel_cudaERNS_14TensorIteratorERKN3c106ScalarES8_EUlbbbE0_St5arrayIPcLm4EEEEviT0_T1_,"a",@progbits
	.sectionflags	@""
	.align	4
.nv.constant0._ZN2at6native29vectorized_elementwise_kernelILi2EZNS0_54_GLOBAL__N__d8c5977b_16_LinearAlgebra_cu_7dd49032_297216addr_kernel_cudaERNS_14TensorIteratorERKN3c106ScalarES8_EUlbbbE0_St5arrayIPcLm4EEEEviT0_T1_:
	.zero		584


//--------------------- .nv.constant0._ZN2at6native29vectorized_elementwise_kernelILi4EZNS0_54_GLOBAL__N__d8c5977b_16_LinearAlgebra_cu_7dd49032_297216addr_kernel_cudaERNS_14TensorIteratorERKN3c106ScalarES8_EUlbbbE0_St5arrayIPcLm4EEEEviT0_T1_ --------------------------
	.section	.nv.constant0._ZN2at6native29vectorized_elementwise_kernelILi4EZNS0_54_GLOBAL__N__d8c5977b_16_LinearAlgebra_cu_7dd49032_297216addr_kernel_cudaERNS_14TensorIteratorERKN3c106ScalarES8_EUlbbbE0_St5arrayIPcLm4EEEEviT0_T1_,"a",@progbits
	.sectionflags	@""
	.align	4
.nv.constant0._ZN2at6native29vectorized_elementwise_kernelILi4EZNS0_54_GLOBAL__N__d8c5977b_16_LinearAlgebra_cu_7dd49032_297216addr_kernel_cudaERNS_14TensorIteratorERKN3c106ScalarES8_EUlbbbE0_St5arrayIPcLm4EEEEviT0_T1_:
	.zero		584


//--------------------- .nv.constant0._ZN2at6native29vectorized_elementwise_kernelILi8EZNS0_54_GLOBAL__N__d8c5977b_16_LinearAlgebra_cu_7dd49032_297216addr_kernel_cudaERNS_14TensorIteratorERKN3c106ScalarES8_EUlbbbE0_St5arrayIPcLm4EEEEviT0_T1_ --------------------------
	.section	.nv.constant0._ZN2at6native29vectorized_elementwise_kernelILi8EZNS0_54_GLOBAL__N__d8c5977b_16_LinearAlgebra_cu_7dd49032_297216addr_kernel_cudaERNS_14TensorIteratorERKN3c106ScalarES8_EUlbbbE0_St5arrayIPcLm4EEEEviT0_T1_,"a",@progbits
	.sectionflags	@""
	.align	4
.nv.constant0._ZN2at6native29vectorized_elementwise_kernelILi8EZNS0_54_GLOBAL__N__d8c5977b_16_LinearAlgebra_cu_7dd49032_297216addr_kernel_cudaERNS_14TensorIteratorERKN3c106ScalarES8_EUlbbbE0_St5arrayIPcLm4EEEEviT0_T1_:
	.zero		584


//--------------------- .nv.constant0._ZN2at6native18elementwise_kernelILi128ELi4EZNS0_15gpu_kernel_implIZNS0_54_GLOBAL__N__d8c5977b_16_LinearAlgebra_cu_7dd49032_297216addr_kernel_cudaERNS_14TensorIteratorERKN3c106ScalarES9_EUlbbbE_EEvRNS_18TensorIteratorBaseERKT_EUliE_EEviT1_ --------------------------
	.section	.nv.constant0._ZN2at6native18elementwise_kernelILi128ELi4EZNS0_15gpu_kernel_implIZNS0_54_GLOBAL__N__d8c5977b_16_LinearAlgebra_cu_7dd49032_297216addr_kernel_cudaERNS_14TensorIteratorERKN3c106ScalarES9_EUlbbbE_EEvRNS_18TensorIteratorBaseERKT_EUliE_EEviT1_,"a",@progbits
	.sectionflags	@""
	.align	4
.nv.constant0._ZN2at6native18elementwise_kernelILi128ELi4EZNS0_15gpu_kernel_implIZNS0_54_GLOBAL__N__d8c5977b_16_LinearAlgebra_cu_7dd49032_297216addr_kernel_cudaERNS_14TensorIteratorERKN3c106ScalarES9_EUlbbbE_EEvRNS_18TensorIteratorBaseERKT_EUliE_EEviT1_:
	.zero		1304


//--------------------- .nv.constant0._ZN2at6native27unrolled_elementwise_kernelIZNS0_54_GLOBAL__N__d8c5977b_16_LinearAlgebra_cu_7dd49032_297216addr_kernel_cudaERNS_14TensorIteratorERKN3c106ScalarES8_EUlbbbE_St5arrayIPcLm4EELi4E23TrivialOffsetCalculatorILi3EjESD_ILi1EjENS0_6memory12LoadWithCastILi3EEENSG_13StoreWithCastILi1EEEEEviT_T0_T2_T3_T4_T5_ --------------------------
	.section	.nv.constant0._ZN2at6native27unrolled_elementwise_kernelIZNS0_54_GLOBAL__N__d8c5977b_16_LinearAlgebra_cu_7dd49032_297216addr_kernel_cudaERNS_14TensorIteratorERKN3c106ScalarES8_EUlbbbE_St5arrayIPcLm4EELi4E23TrivialOffsetCalculatorILi3EjESD_ILi1EjENS0_6memory12LoadWithCastILi3EEENSG_13StoreWithCastILi1EEEEEviT_T0_T2_T3_T4_T5_,"a",@progbits
	.sectionflags	@""
	.align	4
.nv.constant0._ZN2at6native27unrolled_elementwise_kernelIZNS0_54_GLOBAL__N__d8c5977b_16_LinearAlgebra_cu_7dd49032_297216addr_kernel_cudaERNS_14TensorIteratorERKN3c106ScalarES8_EUlbbbE_St5arrayIPcLm4EELi4E23TrivialOffsetCalculatorILi3EjESD_ILi1EjENS0_6memory12LoadWithCastILi3EEENSG_13StoreWithCastILi1EEEEEviT_T0_T2_T3_T4_T5_:
	.zero		612


//--------------------- .nv.constant0._ZN2at6native18elementwise_kernelILi128ELi4EZNS0_22gpu_kernel_impl_nocastIZNS0_54_GLOBAL__N__d8c5977b_16_LinearAlgebra_cu_7dd49032_297216addr_kernel_cudaERNS_14TensorIteratorERKN3c106ScalarES9_EUlbbbE_EEvRNS_18TensorIteratorBaseERKT_EUliE_EEviT1_ --------------------------
	.section	.nv.constant0._ZN2at6native18elementwise_kernelILi128ELi4EZNS0_22gpu_kernel_impl_nocastIZNS0_54_GLOBAL__N__d8c5977b_16_LinearAlgebra_cu_7dd49032_297216addr_kernel_cudaERNS_14TensorIteratorERKN3c106ScalarES9_EUlbbbE_EEvRNS_18TensorIteratorBaseERKT_EUliE_EEviT1_,"a",@progbits
	.sectionflags	@""
	.align	4
.nv.constant0._ZN2at6native18elementwise_kernelILi128ELi4EZNS0_22gpu_kernel_impl_nocastIZNS0_54_GLOBAL__N__d8c5977b_16_LinearAlgebra_cu_7dd49032_297216addr_kernel_cudaERNS_14TensorIteratorERKN3c106ScalarES9_EUlbbbE_EEvRNS_18TensorIteratorBaseERKT_EUliE_EEviT1_:
	.zero		1296


//--------------------- .nv.constant0._ZN2at6native27unrolled_elementwise_kernelIZNS0_54_GLOBAL__N__d8c5977b_16_LinearAlgebra_cu_7dd49032_297216addr_kernel_cudaERNS_14TensorIteratorERKN3c106ScalarES8_EUlbbbE_St5arrayIPcLm4EELi4E23TrivialOffsetCalculatorILi3EjESD_ILi1EjENS0_6memory15LoadWithoutCastENSG_16StoreWithoutCastEEEviT_T0_T2_T3_T4_T5_ --------------------------
	.section	.nv.constant0._ZN2at6native27unrolled_elementwise_kernelIZNS0_54_GLOBAL__N__d8c5977b_16_LinearAlgebra_cu_7dd49032_297216addr_kernel_cudaERNS_14TensorIteratorERKN3c106ScalarES8_EUlbbbE_St5arrayIPcLm4EELi4E23TrivialOffsetCalculatorILi3EjESD_ILi1EjENS0_6memory15LoadWithoutCastENSG_16StoreWithoutCastEEEviT_T0_T2_T3_T4_T5_,"a",@progbits
	.sectionflags	@""
	.align	4
.nv.constant0._ZN2at6native27unrolled_elementwise_kernelIZNS0_54_GLOBAL__N__d8c5977b_16_LinearAlgebra_cu_7dd49032_297216addr_kernel_cudaERNS_14TensorIteratorERKN3c106ScalarES8_EUlbbbE_St5arrayIPcLm4EELi4E23TrivialOffsetCalculatorILi3EjESD_ILi1EjENS0_6memory15LoadWithoutCastENSG_16StoreWithoutCastEEEviT_T0_T2_T3_T4_T5_:
	.zero		588


//--------------------- .nv.constant0._ZN2at6native29vectorized_elementwise_kernelILi2EZNS0_54_GLOBAL__N__d8c5977b_16_LinearAlgebra_cu_7dd49032_297216addr_kernel_cudaERNS_14TensorIteratorERKN3c106ScalarES8_EUlbbbE_St5arrayIPcLm4EEEEviT0_T1_ --------------------------
	.section	.nv.constant0._ZN2at6native29vectorized_elementwise_kernelILi2EZNS0_54_GLOBAL__N__d8c5977b_16_LinearAlgebra_cu_7dd49032_297216addr_kernel_cudaERNS_14TensorIteratorERKN3c106ScalarES8_EUlbbbE_St5arrayIPcLm4EEEEviT0_T1_,"a",@progbits
	.sectionflags	@""
	.align	4
.nv.constant0._ZN2at6native29vectorized_elementwise_kernelILi2EZNS0_54_GLOBAL__N__d8c5977b_16_LinearAlgebra_cu_7dd49032_297216addr_kernel_cudaERNS_14TensorIteratorERKN3c106ScalarES8_EUlbbbE_St5arrayIPcLm4EEEEviT0_T1_:
	.zero		584


//--------------------- .nv.constant0._ZN2at6native29vectorized_elementwise_kernelILi4EZNS0_54_GLOBAL__N__d8c5977b_16_LinearAlgebra_cu_7dd49032_297216addr_kernel_cudaERNS_14TensorIteratorERKN3c106ScalarES8_EUlbbbE_St5arrayIPcLm4EEEEviT0_T1_ --------------------------
	.section	.nv.constant0._ZN2at6native29vectorized_elementwise_kernelILi4EZNS0_54_GLOBAL__N__d8c5977b_16_LinearAlgebra_cu_7dd49032_297216addr_kernel_cudaERNS_14TensorIteratorERKN3c106ScalarES8_EUlbbbE_St5arrayIPcLm4EEEEviT0_T1_,"a",@progbits
	.sectionflags	@""
	.align	4
.nv.constant0._ZN2at6native29vectorized_elementwise_kernelILi4EZNS0_54_GLOBAL__N__d8c5977b_16_LinearAlgebra_cu_7dd49032_297216addr_kernel_cudaERNS_14TensorIteratorERKN3c106ScalarES8_EUlbbbE_St5arrayIPcLm4EEEEviT0_T1_:
	.zero		584


//--------------------- .nv.constant0._ZN2at6native29vectorized_elementwise_kernelILi8EZNS0_54_GLOBAL__N__d8c5977b_16_LinearAlgebra_cu_7dd49032_297216addr_kernel_cudaERNS_14TensorIteratorERKN3c106ScalarES8_EUlbbbE_St5arrayIPcLm4EEEEviT0_T1_ --------------------------
	.section	.nv.constant0._ZN2at6native29vectorized_elementwise_kernelILi8EZNS0_54_GLOBAL__N__d8c5977b_16_LinearAlgebra_cu_7dd49032_297216addr_kernel_cudaERNS_14TensorIteratorERKN3c106ScalarES8_EUlbbbE_St5arrayIPcLm4EEEEviT0_T1_,"a",@progbits
	.sectionflags	@""
	.align	4
.nv.constant0._ZN2at6native29vectorized_elementwise_kernelILi8EZNS0_54_GLOBAL__N__d8c5977b_16_LinearAlgebra_cu_7dd49032_297216addr_kernel_cudaERNS_14TensorIteratorERKN3c106ScalarES8_EUlbbbE_St5arrayIPcLm4EEEEviT0_T1_:
	.zero		584


//--------------------- SYMBOLS --------------------------

	.type		.nv.reservedSmem.offset0,@object
	.size		.nv.reservedSmem.offset0,0x4
	.type		__assertfail,@function
